	.target	sm_80

	.elftype	@"ET_EXEC"


//--------------------- .note.nv.tkinfo           --------------------------
	.section	.note.nv.tkinfo,"",@"SHT_NOTE"
	.sectionflags	@"SHF_NOTE_NV_TKINFO"
	.tkinfo
        /*0018*/ 	.word	0x00000002
        /*0030*/ 	.string	""
        /*0030*/ 	.string	"ptxas"
        /*0030*/ 	.string	"Cuda compilation tools, release 13.0, V13.0.88"
        /*0030*/ 	.string	"Build cuda_13.0.r13.0/compiler.36424714_0"
        /*0030*/ 	.string	"-arch sm_80 -m 64 "



//--------------------- .note.nv.cuinfo           --------------------------
	.section	.note.nv.cuinfo,"",@"SHT_NOTE"
	.sectionflags	@"SHF_NOTE_NV_CUINFO"
        /*0018*/ 	.short	0x0002
        /*001a*/ 	.short	0x0050
        /*001c*/ 	.short	0x0082
	.zero		2


//--------------------- .nv.info                  --------------------------
	.section	.nv.info,"",@"SHT_CUDA_INFO"
	.align	4


	//----- nvinfo : EIATTR_REGCOUNT
	.align		4
        /*0000*/ 	.byte	0x04, 0x2f
        /*0002*/ 	.short	(.L_10 - .L_9)
	.align		4
.L_9:
        /*0004*/ 	.word	index@(_ZN10layer_norm13ln_fwd_kernelINS_13Kernel_traitsIfffffjLj1536ELj1ELj4ELj1ELj16ENS_18Kernel_traits_baseILj1536EfffffjLj128EEEEELb1ELb1ELb1ELb1EEEvNS_9FwdParamsE)
        /*0008*/ 	.word	0x000000ff


	//----- nvinfo : EIATTR_FRAME_SIZE
	.align		4
.L_10:
        /*000c*/ 	.byte	0x04, 0x11
        /*000e*/ 	.short	(.L_12 - .L_11)
	.align		4
.L_11:
        /*0010*/ 	.word	index@($__internal_159_$__cuda_sm70_shflsync_bfly_p)
        /*0014*/ 	.word	0x00000000


	//----- nvinfo : EIATTR_FRAME_SIZE
	.align		4
.L_12:
        /*0018*/ 	.byte	0x04, 0x11
        /*001a*/ 	.short	(.L_14 - .L_13)
	.align		4
.L_13:
        /*001c*/ 	.word	index@(_ZN10layer_norm13ln_fwd_kernelINS_13Kernel_traitsIfffffjLj1536ELj1ELj4ELj1ELj16ENS_18Kernel_traits_baseILj1536EfffffjLj128EEEEELb1ELb1ELb1ELb1EEEvNS_9FwdParamsE)
        /*0020*/ 	.word	0x00000000


	//----- nvinfo : EIATTR_REGCOUNT
	.align		4
.L_14:
        /*0024*/ 	.byte	0x04, 0x2f
        /*0026*/ 	.short	(.L_16 - .L_15)
	.align		4
.L_15:
        /*0028*/ 	.word	index@(_ZN10layer_norm13ln_fwd_kernelINS_13Kernel_traitsIfffffjLj1536ELj1ELj4ELj1ELj16ENS_18Kernel_traits_baseILj1536EfffffjLj128EEEEELb1ELb1ELb1ELb0EEEvNS_9FwdParamsE)
        /*002c*/ 	.word	0x000000ec


	//----- nvinfo : EIATTR_FRAME_SIZE
	.align		4
.L_16:
        /*0030*/ 	.byte	0x04, 0x11
        /*0032*/ 	.short	(.L_18 - .L_17)
	.align		4
.L_17:
        /*0034*/ 	.word	index@($__internal_158_$__cuda_sm70_shflsync_bfly_p)
        /*0038*/ 	.word	0x00000000


	//----- nvinfo : EIATTR_FRAME_SIZE
	.align		4
.L_18:
        /*003c*/ 	.byte	0x04, 0x11
        /*003e*/ 	.short	(.L_20 - .L_19)
	.align		4
.L_19:
        /*0040*/ 	.word	index@(_ZN10layer_norm13ln_fwd_kernelINS_13Kernel_traitsIfffffjLj1536ELj1ELj4ELj1ELj16ENS_18Kernel_traits_baseILj1536EfffffjLj128EEEEELb1ELb1ELb1ELb0EEEvNS_9FwdParamsE)
        /*0044*/ 	.word	0x00000000


	//----- nvinfo : EIATTR_REGCOUNT
	.align		4
.L_20:
        /*0048*/ 	.byte	0x04, 0x2f
        /*004a*/ 	.short	(.L_22 - .L_21)
	.align		4
.L_21:
        /*004c*/ 	.word	index@(_ZN10layer_norm13ln_fwd_kernelINS_13Kernel_traitsIfffffjLj1536ELj1ELj4ELj1ELj16ENS_18Kernel_traits_baseILj1536EfffffjLj128EEEEELb1ELb1ELb0ELb1EEEvNS_9FwdParamsE)
        /*0050*/ 	.word	0x000000fa


	//----- nvinfo : EIATTR_FRAME_SIZE
	.align		4
.L_22:
        /*0054*/ 	.byte	0x04, 0x11
        /*0056*/ 	.short	(.L_24 - .L_23)
	.align		4
.L_23:
        /*0058*/ 	.word	index@($__internal_157_$__cuda_sm70_shflsync_bfly_p)
        /*005c*/ 	.word	0x00000000


	//----- nvinfo : EIATTR_FRAME_SIZE
	.align		4
.L_24:
        /*0060*/ 	.byte	0x04, 0x11
        /*0062*/ 	.short	(.L_26 - .L_25)
	.align		4
.L_25:
        /*0064*/ 	.word	index@(_ZN10layer_norm13ln_fwd_kernelINS_13Kernel_traitsIfffffjLj1536ELj1ELj4ELj1ELj16ENS_18Kernel_traits_baseILj1536EfffffjLj128EEEEELb1ELb1ELb0ELb1EEEvNS_9FwdParamsE)
        /*0068*/ 	.word	0x00000000


	//----- nvinfo : EIATTR_REGCOUNT
	.align		4
.L_26:
        /*006c*/ 	.byte	0x04, 0x2f
        /*006e*/ 	.short	(.L_28 - .L_27)
	.align		4
.L_27:
        /*0070*/ 	.word	index@(_ZN10layer_norm13ln_fwd_kernelINS_13Kernel_traitsIfffffjLj1536ELj1ELj4ELj1ELj16ENS_18Kernel_traits_baseILj1536EfffffjLj128EEEEELb1ELb1ELb0ELb0EEEvNS_9FwdParamsE)
        /*0074*/ 	.word	0x000000e3


	//----- nvinfo : EIATTR_FRAME_SIZE
	.align		4
.L_28:
        /*0078*/ 	.byte	0x04, 0x11
        /*007a*/ 	.short	(.L_30 - .L_29)
	.align		4
.L_29:
        /*007c*/ 	.word	index@($__internal_156_$__cuda_sm70_shflsync_bfly_p)
        /*0080*/ 	.word	0x00000000


	//----- nvinfo : EIATTR_FRAME_SIZE
	.align		4
.L_30:
        /*0084*/ 	.byte	0x04, 0x11
        /*0086*/ 	.short	(.L_32 - .L_31)
	.align		4
.L_31:
        /*0088*/ 	.word	index@(_ZN10layer_norm13ln_fwd_kernelINS_13Kernel_traitsIfffffjLj1536ELj1ELj4ELj1ELj16ENS_18Kernel_traits_baseILj1536EfffffjLj128EEEEELb1ELb1ELb0ELb0EEEvNS_9FwdParamsE)
        /*008c*/ 	.word	0x00000000


	//----- nvinfo : EIATTR_REGCOUNT
	.align		4
.L_32:
        /*0090*/ 	.byte	0x04, 0x2f
        /*0092*/ 	.short	(.L_34 - .L_33)
	.align		4
.L_33:
        /*0094*/ 	.word	index@(_ZN10layer_norm13ln_fwd_kernelINS_13Kernel_traitsIfffffjLj1536ELj1ELj4ELj1ELj16ENS_18Kernel_traits_baseILj1536EfffffjLj128EEEEELb1ELb0ELb1ELb1EEEvNS_9FwdParamsE)
        /*0098*/ 	.word	0x000000f3


	//----- nvinfo : EIATTR_FRAME_SIZE
	.align		4
.L_34:
        /*009c*/ 	.byte	0x04, 0x11
        /*009e*/ 	.short	(.L_36 - .L_35)
	.align		4
.L_35:
        /*00a0*/ 	.word	index@($__internal_155_$__cuda_sm70_shflsync_bfly_p)
        /*00a4*/ 	.word	0x00000000


	//----- nvinfo : EIATTR_FRAME_SIZE
	.align		4
.L_36:
        /*00a8*/ 	.byte	0x04, 0x11
        /*00aa*/ 	.short	(.L_38 - .L_37)
	.align		4
.L_37:
        /*00ac*/ 	.word	index@(_ZN10layer_norm13ln_fwd_kernelINS_13Kernel_traitsIfffffjLj1536ELj1ELj4ELj1ELj16ENS_18Kernel_traits_baseILj1536EfffffjLj128EEEEELb1ELb0ELb1ELb1EEEvNS_9FwdParamsE)
        /*00b0*/ 	.word	0x00000000


	//----- nvinfo : EIATTR_REGCOUNT
	.align		4
.L_38:
        /*00b4*/ 	.byte	0x04, 0x2f
        /*00b6*/ 	.short	(.L_40 - .L_39)
	.align		4
.L_39:
        /*00b8*/ 	.word	index@(_ZN10layer_norm13ln_fwd_kernelINS_13Kernel_traitsIfffffjLj1536ELj1ELj4ELj1ELj16ENS_18Kernel_traits_baseILj1536EfffffjLj128EEEEELb1ELb0ELb1ELb0EEEvNS_9FwdParamsE)
        /*00bc*/ 	.word	0x000000d0


	//----- nvinfo : EIATTR_FRAME_SIZE
	.align		4
.L_40:
        /*00c0*/ 	.byte	0x04, 0x11
        /*00c2*/ 	.short	(.L_42 - .L_41)
	.align		4
.L_41:
        /*00c4*/ 	.word	index@($__internal_154_$__cuda_sm70_shflsync_bfly_p)
        /*00c8*/ 	.word	0x00000000


	//----- nvinfo : EIATTR_FRAME_SIZE
	.align		4
.L_42:
        /*00cc*/ 	.byte	0x04, 0x11
        /*00ce*/ 	.short	(.L_44 - .L_43)
	.align		4
.L_43:
        /*00d0*/ 	.word	index@(_ZN10layer_norm13ln_fwd_kernelINS_13Kernel_traitsIfffffjLj1536ELj1ELj4ELj1ELj16ENS_18Kernel_traits_baseILj1536EfffffjLj128EEEEELb1ELb0ELb1ELb0EEEvNS_9FwdParamsE)
        /*00d4*/ 	.word	0x00000000


	//----- nvinfo : EIATTR_REGCOUNT
	.align		4
.L_44:
        /*00d8*/ 	.byte	0x04, 0x2f
        /*00da*/ 	.short	(.L_46 - .L_45)
	.align		4
.L_45:
        /*00dc*/ 	.word	index@(_ZN10layer_norm13ln_fwd_kernelINS_13Kernel_traitsIfffffjLj1536ELj1ELj4ELj1ELj16ENS_18Kernel_traits_baseILj1536EfffffjLj128EEEEELb1ELb0ELb0ELb1EEEvNS_9FwdParamsE)
        /*00e0*/ 	.word	0x000000ff


	//----- nvinfo : EIATTR_FRAME_SIZE
	.align		4
.L_46:
        /*00e4*/ 	.byte	0x04, 0x11
        /*00e6*/ 	.short	(.L_48 - .L_47)
	.align		4
.L_47:
        /*00e8*/ 	.word	index@($__internal_153_$__cuda_sm70_shflsync_bfly_p)
        /*00ec*/ 	.word	0x00000000


	//----- nvinfo : EIATTR_FRAME_SIZE
	.align		4
.L_48:
        /*00f0*/ 	.byte	0x04, 0x11
        /*00f2*/ 	.short	(.L_50 - .L_49)
	.align		4
.L_49:
        /*00f4*/ 	.word	index@(_ZN10layer_norm13ln_fwd_kernelINS_13Kernel_traitsIfffffjLj1536ELj1ELj4ELj1ELj16ENS_18Kernel_traits_baseILj1536EfffffjLj128EEEEELb1ELb0ELb0ELb1EEEvNS_9FwdParamsE)
        /*00f8*/ 	.word	0x00000000


	//----- nvinfo : EIATTR_REGCOUNT
	.align		4
.L_50:
        /*00fc*/ 	.byte	0x04, 0x2f
        /*00fe*/ 	.short	(.L_52 - .L_51)
	.align		4
.L_51:
        /*0100*/ 	.word	index@(_ZN10layer_norm13ln_fwd_kernelINS_13Kernel_traitsIfffffjLj1536ELj1ELj4ELj1ELj16ENS_18Kernel_traits_baseILj1536EfffffjLj128EEEEELb1ELb0ELb0ELb0EEEvNS_9FwdParamsE)
        /*0104*/ 	.word	0x000000b2


	//----- nvinfo : EIATTR_FRAME_SIZE
	.align		4
.L_52:
        /*0108*/ 	.byte	0x04, 0x11
        /*010a*/ 	.short	(.L_54 - .L_53)
	.align		4
.L_53:
        /*010c*/ 	.word	index@($__internal_152_$__cuda_sm70_shflsync_bfly_p)
        /*0110*/ 	.word	0x00000000


	//----- nvinfo : EIATTR_FRAME_SIZE
	.align		4
.L_54:
        /*0114*/ 	.byte	0x04, 0x11
        /*0116*/ 	.short	(.L_56 - .L_55)
	.align		4
.L_55:
        /*0118*/ 	.word	index@(_ZN10layer_norm13ln_fwd_kernelINS_13Kernel_traitsIfffffjLj1536ELj1ELj4ELj1ELj16ENS_18Kernel_traits_baseILj1536EfffffjLj128EEEEELb1ELb0ELb0ELb0EEEvNS_9FwdParamsE)
        /*011c*/ 	.word	0x00000000


	//----- nvinfo : EIATTR_REGCOUNT
	.align		4
.L_56:
        /*0120*/ 	.byte	0x04, 0x2f
        /*0122*/ 	.short	(.L_58 - .L_57)
	.align		4
.L_57:
        /*0124*/ 	.word	index@(_ZN10layer_norm13ln_fwd_kernelINS_13Kernel_traitsIfffffjLj1536ELj1ELj4ELj1ELj16ENS_18Kernel_traits_baseILj1536EfffffjLj128EEEEELb0ELb1ELb1ELb1EEEvNS_9FwdParamsE)
        /*0128*/ 	.word	0x000000ff


	//----- nvinfo : EIATTR_FRAME_SIZE
	.align		4
.L_58:
        /*012c*/ 	.byte	0x04, 0x11
        /*012e*/ 	.short	(.L_60 - .L_59)
	.align		4
.L_59:
        /*0130*/ 	.word	index@($__internal_151_$__cuda_sm70_shflsync_bfly_p)
        /*0134*/ 	.word	0x00000000


	//----- nvinfo : EIATTR_FRAME_SIZE
	.align		4
.L_60:
        /*0138*/ 	.byte	0x04, 0x11
        /*013a*/ 	.short	(.L_62 - .L_61)
	.align		4
.L_61:
        /*013c*/ 	.word	index@(_ZN10layer_norm13ln_fwd_kernelINS_13Kernel_traitsIfffffjLj1536ELj1ELj4ELj1ELj16ENS_18Kernel_traits_baseILj1536EfffffjLj128EEEEELb0ELb1ELb1ELb1EEEvNS_9FwdParamsE)
        /*0140*/ 	.word	0x00000000


	//----- nvinfo : EIATTR_REGCOUNT
	.align		4
.L_62:
        /*0144*/ 	.byte	0x04, 0x2f
        /*0146*/ 	.short	(.L_64 - .L_63)
	.align		4
.L_63:
        /*0148*/ 	.word	index@(_ZN10layer_norm13ln_fwd_kernelINS_13Kernel_traitsIfffffjLj1536ELj1ELj4ELj1ELj16ENS_18Kernel_traits_baseILj1536EfffffjLj128EEEEELb0ELb1ELb1ELb0EEEvNS_9FwdParamsE)
        /*014c*/ 	.word	0x000000e2


	//----- nvinfo : EIATTR_FRAME_SIZE
	.align		4
.L_64:
        /*0150*/ 	.byte	0x04, 0x11
        /*0152*/ 	.short	(.L_66 - .L_65)
	.align		4
.L_65:
        /*0154*/ 	.word	index@($__internal_150_$__cuda_sm70_shflsync_bfly_p)
        /*0158*/ 	.word	0x00000000


	//----- nvinfo : EIATTR_FRAME_SIZE
	.align		4
.L_66:
        /*015c*/ 	.byte	0x04, 0x11
        /*015e*/ 	.short	(.L_68 - .L_67)
	.align		4
.L_67:
        /*0160*/ 	.word	index@(_ZN10layer_norm13ln_fwd_kernelINS_13Kernel_traitsIfffffjLj1536ELj1ELj4ELj1ELj16ENS_18Kernel_traits_baseILj1536EfffffjLj128EEEEELb0ELb1ELb1ELb0EEEvNS_9FwdParamsE)
        /*0164*/ 	.word	0x00000000


	//----- nvinfo : EIATTR_REGCOUNT
	.align		4
.L_68:
        /*0168*/ 	.byte	0x04, 0x2f
        /*016a*/ 	.short	(.L_70 - .L_69)
	.align		4
.L_69:
        /*016c*/ 	.word	index@(_ZN10layer_norm13ln_fwd_kernelINS_13Kernel_traitsIfffffjLj1536ELj1ELj4ELj1ELj16ENS_18Kernel_traits_baseILj1536EfffffjLj128EEEEELb0ELb1ELb0ELb1EEEvNS_9FwdParamsE)
        /*0170*/ 	.word	0x000000ff


	//----- nvinfo : EIATTR_FRAME_SIZE
	.align		4
.L_70:
        /*0174*/ 	.byte	0x04, 0x11
        /*0176*/ 	.short	(.L_72 - .L_71)
	.align		4
.L_71:
        /*0178*/ 	.word	index@($__internal_149_$__cuda_sm70_shflsync_bfly_p)
        /*017c*/ 	.word	0x00000000


	//----- nvinfo : EIATTR_FRAME_SIZE
	.align		4
.L_72:
        /*0180*/ 	.byte	0x04, 0x11
        /*0182*/ 	.short	(.L_74 - .L_73)
	.align		4
.L_73:
        /*0184*/ 	.word	index@(_ZN10layer_norm13ln_fwd_kernelINS_13Kernel_traitsIfffffjLj1536ELj1ELj4ELj1ELj16ENS_18Kernel_traits_baseILj1536EfffffjLj128EEEEELb0ELb1ELb0ELb1EEEvNS_9FwdParamsE)
        /*0188*/ 	.word	0x00000000


	//----- nvinfo : EIATTR_REGCOUNT
	.align		4
.L_74:
        /*018c*/ 	.byte	0x04, 0x2f
        /*018e*/ 	.short	(.L_76 - .L_75)
	.align		4
.L_75:
        /*0190*/ 	.word	index@(_ZN10layer_norm13ln_fwd_kernelINS_13Kernel_traitsIfffffjLj1536ELj1ELj4ELj1ELj16ENS_18Kernel_traits_baseILj1536EfffffjLj128EEEEELb0ELb1ELb0ELb0EEEvNS_9FwdParamsE)
        /*0194*/ 	.word	0x000000de


	//----- nvinfo : EIATTR_FRAME_SIZE
	.align		4
.L_76:
        /*0198*/ 	.byte	0x04, 0x11
        /*019a*/ 	.short	(.L_78 - .L_77)
	.align		4
.L_77:
        /*019c*/ 	.word	index@($__internal_148_$__cuda_sm70_shflsync_bfly_p)
        /*01a0*/ 	.word	0x00000000


	//----- nvinfo : EIATTR_FRAME_SIZE
	.align		4
.L_78:
        /*01a4*/ 	.byte	0x04, 0x11
        /*01a6*/ 	.short	(.L_80 - .L_79)
	.align		4
.L_79:
        /*01a8*/ 	.word	index@(_ZN10layer_norm13ln_fwd_kernelINS_13Kernel_traitsIfffffjLj1536ELj1ELj4ELj1ELj16ENS_18Kernel_traits_baseILj1536EfffffjLj128EEEEELb0ELb1ELb0ELb0EEEvNS_9FwdParamsE)
        /*01ac*/ 	.word	0x00000000


	//----- nvinfo : EIATTR_REGCOUNT
	.align		4
.L_80:
        /*01b0*/ 	.byte	0x04, 0x2f
        /*01b2*/ 	.short	(.L_82 - .L_81)
	.align		4
.L_81:
        /*01b4*/ 	.word	index@(_ZN10layer_norm13ln_fwd_kernelINS_13Kernel_traitsIfffffjLj1536ELj1ELj4ELj1ELj16ENS_18Kernel_traits_baseILj1536EfffffjLj128EEEEELb0ELb0ELb1ELb1EEEvNS_9FwdParamsE)
        /*01b8*/ 	.word	0x000000a7


	//----- nvinfo : EIATTR_FRAME_SIZE
	.align		4
.L_82:
        /*01bc*/ 	.byte	0x04, 0x11
        /*01be*/ 	.short	(.L_84 - .L_83)
	.align		4
.L_83:
        /*01c0*/ 	.word	index@($__internal_147_$__cuda_sm70_shflsync_bfly_p)
        /*01c4*/ 	.word	0x00000000


	//----- nvinfo : EIATTR_FRAME_SIZE
	.align		4
.L_84:
        /*01c8*/ 	.byte	0x04, 0x11
        /*01ca*/ 	.short	(.L_86 - .L_85)
	.align		4
.L_85:
        /*01cc*/ 	.word	index@(_ZN10layer_norm13ln_fwd_kernelINS_13Kernel_traitsIfffffjLj1536ELj1ELj4ELj1ELj16ENS_18Kernel_traits_baseILj1536EfffffjLj128EEEEELb0ELb0ELb1ELb1EEEvNS_9FwdParamsE)
        /*01d0*/ 	.word	0x00000000


	//----- nvinfo : EIATTR_REGCOUNT
	.align		4
.L_86:
        /*01d4*/ 	.byte	0x04, 0x2f
        /*01d6*/ 	.short	(.L_88 - .L_87)
	.align		4
.L_87:
        /*01d8*/ 	.word	index@(_ZN10layer_norm13ln_fwd_kernelINS_13Kernel_traitsIfffffjLj1536ELj1ELj4ELj1ELj16ENS_18Kernel_traits_baseILj1536EfffffjLj128EEEEELb0ELb0ELb1ELb0EEEvNS_9FwdParamsE)
        /*01dc*/ 	.word	0x000000a8


	//----- nvinfo : EIATTR_FRAME_SIZE
	.align		4
.L_88:
        /*01e0*/ 	.byte	0x04, 0x11
        /*01e2*/ 	.short	(.L_90 - .L_89)
	.align		4
.L_89:
        /*01e4*/ 	.word	index@($__internal_146_$__cuda_sm70_shflsync_bfly_p)
        /*01e8*/ 	.word	0x00000000


	//----- nvinfo : EIATTR_FRAME_SIZE
	.align		4
.L_90:
        /*01ec*/ 	.byte	0x04, 0x11
        /*01ee*/ 	.short	(.L_92 - .L_91)
	.align		4
.L_91:
        /*01f0*/ 	.word	index@(_ZN10layer_norm13ln_fwd_kernelINS_13Kernel_traitsIfffffjLj1536ELj1ELj4ELj1ELj16ENS_18Kernel_traits_baseILj1536EfffffjLj128EEEEELb0ELb0ELb1ELb0EEEvNS_9FwdParamsE)
        /*01f4*/ 	.word	0x00000000


	//----- nvinfo : EIATTR_REGCOUNT
	.align		4
.L_92:
        /*01f8*/ 	.byte	0x04, 0x2f
        /*01fa*/ 	.short	(.L_94 - .L_93)
	.align		4
.L_93:
        /*01fc*/ 	.word	index@(_ZN10layer_norm13ln_fwd_kernelINS_13Kernel_traitsIfffffjLj1536ELj1ELj4ELj1ELj16ENS_18Kernel_traits_baseILj1536EfffffjLj128EEEEELb0ELb0ELb0ELb1EEEvNS_9FwdParamsE)
        /*0200*/ 	.word	0x000000c9


	//----- nvinfo : EIATTR_FRAME_SIZE
	.align		4
.L_94:
        /*0204*/ 	.byte	0x04, 0x11
        /*0206*/ 	.short	(.L_96 - .L_95)
	.align		4
.L_95:
        /*0208*/ 	.word	index@($__internal_145_$__cuda_sm70_shflsync_bfly_p)
        /*020c*/ 	.word	0x00000000


	//----- nvinfo : EIATTR_FRAME_SIZE
	.align		4
.L_96:
        /*0210*/ 	.byte	0x04, 0x11
        /*0212*/ 	.short	(.L_98 - .L_97)
	.align		4
.L_97:
        /*0214*/ 	.word	index@(_ZN10layer_norm13ln_fwd_kernelINS_13Kernel_traitsIfffffjLj1536ELj1ELj4ELj1ELj16ENS_18Kernel_traits_baseILj1536EfffffjLj128EEEEELb0ELb0ELb0ELb1EEEvNS_9FwdParamsE)
        /*0218*/ 	.word	0x00000000


	//----- nvinfo : EIATTR_REGCOUNT
	.align		4
.L_98:
        /*021c*/ 	.byte	0x04, 0x2f
        /*021e*/ 	.short	(.L_100 - .L_99)
	.align		4
.L_99:
        /*0220*/ 	.word	index@(_ZN10layer_norm13ln_fwd_kernelINS_13Kernel_traitsIfffffjLj1536ELj1ELj4ELj1ELj16ENS_18Kernel_traits_baseILj1536EfffffjLj128EEEEELb0ELb0ELb0ELb0EEEvNS_9FwdParamsE)
        /*0224*/ 	.word	0x000000a8


	//----- nvinfo : EIATTR_FRAME_SIZE
	.align		4
.L_100:
        /*0228*/ 	.byte	0x04, 0x11
        /*022a*/ 	.short	(.L_102 - .L_101)
	.align		4
.L_101:
        /*022c*/ 	.word	index@($__internal_144_$__cuda_sm70_shflsync_bfly_p)
        /*0230*/ 	.word	0x00000000


	//----- nvinfo : EIATTR_FRAME_SIZE
	.align		4
.L_102:
        /*0234*/ 	.byte	0x04, 0x11
        /*0236*/ 	.short	(.L_104 - .L_103)
	.align		4
.L_103:
        /*0238*/ 	.word	index@(_ZN10layer_norm13ln_fwd_kernelINS_13Kernel_traitsIfffffjLj1536ELj1ELj4ELj1ELj16ENS_18Kernel_traits_baseILj1536EfffffjLj128EEEEELb0ELb0ELb0ELb0EEEvNS_9FwdParamsE)
        /*023c*/ 	.word	0x00000000


	//----- nvinfo : EIATTR_REGCOUNT
	.align		4
.L_104:
        /*0240*/ 	.byte	0x04, 0x2f
        /*0242*/ 	.short	(.L_106 - .L_105)
	.align		4
.L_105:
        /*0244*/ 	.word	index@(_ZN10layer_norm13ln_fwd_kernelINS_13Kernel_traitsI6__halfffffjLj1536ELj1ELj4ELj1ELj16ENS_18Kernel_traits_baseILj1536ES2_ffffjLj128EEEEELb1ELb1ELb1ELb1EEEvNS_9FwdParamsE)
        /*0248*/ 	.word	0x000000fe


	//----- nvinfo : EIATTR_FRAME_SIZE
	.align		4
.L_106:
        /*024c*/ 	.byte	0x04, 0x11
        /*024e*/ 	.short	(.L_108 - .L_107)
	.align		4
.L_107:
        /*0250*/ 	.word	index@($__internal_143_$__cuda_sm70_shflsync_bfly_p)
        /*0254*/ 	.word	0x00000000


	//----- nvinfo : EIATTR_FRAME_SIZE
	.align		4
.L_108:
        /*0258*/ 	.byte	0x04, 0x11
        /*025a*/ 	.short	(.L_110 - .L_109)
	.align		4
.L_109:
        /*025c*/ 	.word	index@(_ZN10layer_norm13ln_fwd_kernelINS_13Kernel_traitsI6__halfffffjLj1536ELj1ELj4ELj1ELj16ENS_18Kernel_traits_baseILj1536ES2_ffffjLj128EEEEELb1ELb1ELb1ELb1EEEvNS_9FwdParamsE)
        /*0260*/ 	.word	0x00000000


	//----- nvinfo : EIATTR_REGCOUNT
	.align		4
.L_110:
        /*0264*/ 	.byte	0x04, 0x2f
        /*0266*/ 	.short	(.L_112 - .L_111)
	.align		4
.L_111:
        /*0268*/ 	.word	index@(_ZN10layer_norm13ln_fwd_kernelINS_13Kernel_traitsI6__halfffffjLj1536ELj1ELj4ELj1ELj16ENS_18Kernel_traits_baseILj1536ES2_ffffjLj128EEEEELb1ELb1ELb1ELb0EEEvNS_9FwdParamsE)
        /*026c*/ 	.word	0x000000e9


	//----- nvinfo : EIATTR_FRAME_SIZE
	.align		4
.L_112:
        /*0270*/ 	.byte	0x04, 0x11
        /*0272*/ 	.short	(.L_114 - .L_113)
	.align		4
.L_113:
        /*0274*/ 	.word	index@($__internal_142_$__cuda_sm70_shflsync_bfly_p)
        /*0278*/ 	.word	0x00000000


	//----- nvinfo : EIATTR_FRAME_SIZE
	.align		4
.L_114:
        /*027c*/ 	.byte	0x04, 0x11
        /*027e*/ 	.short	(.L_116 - .L_115)
	.align		4
.L_115:
        /*0280*/ 	.word	index@(_ZN10layer_norm13ln_fwd_kernelINS_13Kernel_traitsI6__halfffffjLj1536ELj1ELj4ELj1ELj16ENS_18Kernel_traits_baseILj1536ES2_ffffjLj128EEEEELb1ELb1ELb1ELb0EEEvNS_9FwdParamsE)
        /*0284*/ 	.word	0x00000000


	//----- nvinfo : EIATTR_REGCOUNT
	.align		4
.L_116:
        /*0288*/ 	.byte	0x04, 0x2f
        /*028a*/ 	.short	(.L_118 - .L_117)
	.align		4
.L_117:
        /*028c*/ 	.word	index@(_ZN10layer_norm13ln_fwd_kernelINS_13Kernel_traitsI6__halfffffjLj1536ELj1ELj4ELj1ELj16ENS_18Kernel_traits_baseILj1536ES2_ffffjLj128EEEEELb1ELb1ELb0ELb1EEEvNS_9FwdParamsE)
        /*0290*/ 	.word	0x000000fe


	//----- nvinfo : EIATTR_FRAME_SIZE
	.align		4
.L_118:
        /*0294*/ 	.byte	0x04, 0x11
        /*0296*/ 	.short	(.L_120 - .L_119)
	.align		4
.L_119:
        /*0298*/ 	.word	index@($__internal_141_$__cuda_sm70_shflsync_bfly_p)
        /*029c*/ 	.word	0x00000000


	//----- nvinfo : EIATTR_FRAME_SIZE
	.align		4
.L_120:
        /*02a0*/ 	.byte	0x04, 0x11
        /*02a2*/ 	.short	(.L_122 - .L_121)
	.align		4
.L_121:
        /*02a4*/ 	.word	index@(_ZN10layer_norm13ln_fwd_kernelINS_13Kernel_traitsI6__halfffffjLj1536ELj1ELj4ELj1ELj16ENS_18Kernel_traits_baseILj1536ES2_ffffjLj128EEEEELb1ELb1ELb0ELb1EEEvNS_9FwdParamsE)
        /*02a8*/ 	.word	0x00000000


	//----- nvinfo : EIATTR_REGCOUNT
	.align		4
.L_122:
        /*02ac*/ 	.byte	0x04, 0x2f
        /*02ae*/ 	.short	(.L_124 - .L_123)
	.align		4
.L_123:
        /*02b0*/ 	.word	index@(_ZN10layer_norm13ln_fwd_kernelINS_13Kernel_traitsI6__halfffffjLj1536ELj1ELj4ELj1ELj16ENS_18Kernel_traits_baseILj1536ES2_ffffjLj128EEEEELb1ELb1ELb0ELb0EEEvNS_9FwdParamsE)
        /*02b4*/ 	.word	0x000000e3


	//----- nvinfo : EIATTR_FRAME_SIZE
	.align		4
.L_124:
        /*02b8*/ 	.byte	0x04, 0x11
        /*02ba*/ 	.short	(.L_126 - .L_125)
	.align		4
.L_125:
        /*02bc*/ 	.word	index@($__internal_140_$__cuda_sm70_shflsync_bfly_p)
        /*02c0*/ 	.word	0x00000000


	//----- nvinfo : EIATTR_FRAME_SIZE
	.align		4
.L_126:
        /*02c4*/ 	.byte	0x04, 0x11
        /*02c6*/ 	.short	(.L_128 - .L_127)
	.align		4
.L_127:
        /*02c8*/ 	.word	index@(_ZN10layer_norm13ln_fwd_kernelINS_13Kernel_traitsI6__halfffffjLj1536ELj1ELj4ELj1ELj16ENS_18Kernel_traits_baseILj1536ES2_ffffjLj128EEEEELb1ELb1ELb0ELb0EEEvNS_9FwdParamsE)
        /*02cc*/ 	.word	0x00000000


	//----- nvinfo : EIATTR_REGCOUNT
	.align		4
.L_128:
        /*02d0*/ 	.byte	0x04, 0x2f
        /*02d2*/ 	.short	(.L_130 - .L_129)
	.align		4
.L_129:
        /*02d4*/ 	.word	index@(_ZN10layer_norm13ln_fwd_kernelINS_13Kernel_traitsI6__halfffffjLj1536ELj1ELj4ELj1ELj16ENS_18Kernel_traits_baseILj1536ES2_ffffjLj128EEEEELb1ELb0ELb1ELb1EEEvNS_9FwdParamsE)
        /*02d8*/ 	.word	0x000000ff


	//----- nvinfo : EIATTR_FRAME_SIZE
	.align		4
.L_130:
        /*02dc*/ 	.byte	0x04, 0x11
        /*02de*/ 	.short	(.L_132 - .L_131)
	.align		4
.L_131:
        /*02e0*/ 	.word	index@($__internal_139_$__cuda_sm70_shflsync_bfly_p)
        /*02e4*/ 	.word	0x00000000


	//----- nvinfo : EIATTR_FRAME_SIZE
	.align		4
.L_132:
        /*02e8*/ 	.byte	0x04, 0x11
        /*02ea*/ 	.short	(.L_134 - .L_133)
	.align		4
.L_133:
        /*02ec*/ 	.word	index@(_ZN10layer_norm13ln_fwd_kernelINS_13Kernel_traitsI6__halfffffjLj1536ELj1ELj4ELj1ELj16ENS_18Kernel_traits_baseILj1536ES2_ffffjLj128EEEEELb1ELb0ELb1ELb1EEEvNS_9FwdParamsE)
        /*02f0*/ 	.word	0x00000000


	//----- nvinfo : EIATTR_REGCOUNT
	.align		4
.L_134:
        /*02f4*/ 	.byte	0x04, 0x2f
        /*02f6*/ 	.short	(.L_136 - .L_135)
	.align		4
.L_135:
        /*02f8*/ 	.word	index@(_ZN10layer_norm13ln_fwd_kernelINS_13Kernel_traitsI6__halfffffjLj1536ELj1ELj4ELj1ELj16ENS_18Kernel_traits_baseILj1536ES2_ffffjLj128EEEEELb1ELb0ELb1ELb0EEEvNS_9FwdParamsE)
        /*02fc*/ 	.word	0x000000cf


	//----- nvinfo : EIATTR_FRAME_SIZE
	.align		4
.L_136:
        /*0300*/ 	.byte	0x04, 0x11
        /*0302*/ 	.short	(.L_138 - .L_137)
	.align		4
.L_137:
        /*0304*/ 	.word	index@($__internal_138_$__cuda_sm70_shflsync_bfly_p)
        /*0308*/ 	.word	0x00000000


	//----- nvinfo : EIATTR_FRAME_SIZE
	.align		4
.L_138:
        /*030c*/ 	.byte	0x04, 0x11
        /*030e*/ 	.short	(.L_140 - .L_139)
	.align		4
.L_139:
        /*0310*/ 	.word	index@(_ZN10layer_norm13ln_fwd_kernelINS_13Kernel_traitsI6__halfffffjLj1536ELj1ELj4ELj1ELj16ENS_18Kernel_traits_baseILj1536ES2_ffffjLj128EEEEELb1ELb0ELb1ELb0EEEvNS_9FwdParamsE)
        /*0314*/ 	.word	0x00000000


	//----- nvinfo : EIATTR_REGCOUNT
	.align		4
.L_140:
        /*0318*/ 	.byte	0x04, 0x2f
        /*031a*/ 	.short	(.L_142 - .L_141)
	.align		4
.L_141:
        /*031c*/ 	.word	index@(_ZN10layer_norm13ln_fwd_kernelINS_13Kernel_traitsI6__halfffffjLj1536ELj1ELj4ELj1ELj16ENS_18Kernel_traits_baseILj1536ES2_ffffjLj128EEEEELb1ELb0ELb0ELb1EEEvNS_9FwdParamsE)
        /*0320*/ 	.word	0x000000ff


	//----- nvinfo : EIATTR_FRAME_SIZE
	.align		4
.L_142:
        /*0324*/ 	.byte	0x04, 0x11
        /*0326*/ 	.short	(.L_144 - .L_143)
	.align		4
.L_143:
        /*0328*/ 	.word	index@($__internal_137_$__cuda_sm70_shflsync_bfly_p)
        /*032c*/ 	.word	0x00000000


	//----- nvinfo : EIATTR_FRAME_SIZE
	.align		4
.L_144:
        /*0330*/ 	.byte	0x04, 0x11
        /*0332*/ 	.short	(.L_146 - .L_145)
	.align		4
.L_145:
        /*0334*/ 	.word	index@(_ZN10layer_norm13ln_fwd_kernelINS_13Kernel_traitsI6__halfffffjLj1536ELj1ELj4ELj1ELj16ENS_18Kernel_traits_baseILj1536ES2_ffffjLj128EEEEELb1ELb0ELb0ELb1EEEvNS_9FwdParamsE)
        /*0338*/ 	.word	0x00000000


	//----- nvinfo : EIATTR_REGCOUNT
	.align		4
.L_146:
        /*033c*/ 	.byte	0x04, 0x2f
        /*033e*/ 	.short	(.L_148 - .L_147)
	.align		4
.L_147:
        /*0340*/ 	.word	index@(_ZN10layer_norm13ln_fwd_kernelINS_13Kernel_traitsI6__halfffffjLj1536ELj1ELj4ELj1ELj16ENS_18Kernel_traits_baseILj1536ES2_ffffjLj128EEEEELb1ELb0ELb0ELb0EEEvNS_9FwdParamsE)
        /*0344*/ 	.word	0x000000b1


	//----- nvinfo : EIATTR_FRAME_SIZE
	.align		4
.L_148:
        /*0348*/ 	.byte	0x04, 0x11
        /*034a*/ 	.short	(.L_150 - .L_149)
	.align		4
.L_149:
        /*034c*/ 	.word	index@($__internal_136_$__cuda_sm70_shflsync_bfly_p)
        /*0350*/ 	.word	0x00000000


	//----- nvinfo : EIATTR_FRAME_SIZE
	.align		4
.L_150:
        /*0354*/ 	.byte	0x04, 0x11
        /*0356*/ 	.short	(.L_152 - .L_151)
	.align		4
.L_151:
        /*0358*/ 	.word	index@(_ZN10layer_norm13ln_fwd_kernelINS_13Kernel_traitsI6__halfffffjLj1536ELj1ELj4ELj1ELj16ENS_18Kernel_traits_baseILj1536ES2_ffffjLj128EEEEELb1ELb0ELb0ELb0EEEvNS_9FwdParamsE)
        /*035c*/ 	.word	0x00000000


	//----- nvinfo : EIATTR_REGCOUNT
	.align		4
.L_152:
        /*0360*/ 	.byte	0x04, 0x2f
        /*0362*/ 	.short	(.L_154 - .L_153)
	.align		4
.L_153:
        /*0364*/ 	.word	index@(_ZN10layer_norm13ln_fwd_kernelINS_13Kernel_traitsI6__halfffffjLj1536ELj1ELj4ELj1ELj16ENS_18Kernel_traits_baseILj1536ES2_ffffjLj128EEEEELb0ELb1ELb1ELb1EEEvNS_9FwdParamsE)
        /*0368*/ 	.word	0x000000ff


	//----- nvinfo : EIATTR_FRAME_SIZE
	.align		4
.L_154:
        /*036c*/ 	.byte	0x04, 0x11
        /*036e*/ 	.short	(.L_156 - .L_155)
	.align		4
.L_155:
        /*0370*/ 	.word	index@($__internal_135_$__cuda_sm70_shflsync_bfly_p)
        /*0374*/ 	.word	0x00000000


	//----- nvinfo : EIATTR_FRAME_SIZE
	.align		4
.L_156:
        /*0378*/ 	.byte	0x04, 0x11
        /*037a*/ 	.short	(.L_158 - .L_157)
	.align		4
.L_157:
        /*037c*/ 	.word	index@(_ZN10layer_norm13ln_fwd_kernelINS_13Kernel_traitsI6__halfffffjLj1536ELj1ELj4ELj1ELj16ENS_18Kernel_traits_baseILj1536ES2_ffffjLj128EEEEELb0ELb1ELb1ELb1EEEvNS_9FwdParamsE)
        /*0380*/ 	.word	0x00000000


	//----- nvinfo : EIATTR_REGCOUNT
	.align		4
.L_158:
        /*0384*/ 	.byte	0x04, 0x2f
        /*0386*/ 	.short	(.L_160 - .L_159)
	.align		4
.L_159:
        /*0388*/ 	.word	index@(_ZN10layer_norm13ln_fwd_kernelINS_13Kernel_traitsI6__halfffffjLj1536ELj1ELj4ELj1ELj16ENS_18Kernel_traits_baseILj1536ES2_ffffjLj128EEEEELb0ELb1ELb1ELb0EEEvNS_9FwdParamsE)
        /*038c*/ 	.word	0x000000dd


	//----- nvinfo : EIATTR_FRAME_SIZE
	.align		4
.L_160:
        /*0390*/ 	.byte	0x04, 0x11
        /*0392*/ 	.short	(.L_162 - .L_161)
	.align		4
.L_161:
        /*0394*/ 	.word	index@($__internal_134_$__cuda_sm70_shflsync_bfly_p)
        /*0398*/ 	.word	0x00000000


	//----- nvinfo : EIATTR_FRAME_SIZE
	.align		4
.L_162:
        /*039c*/ 	.byte	0x04, 0x11
        /*039e*/ 	.short	(.L_164 - .L_163)
	.align		4
.L_163:
        /*03a0*/ 	.word	index@(_ZN10layer_norm13ln_fwd_kernelINS_13Kernel_traitsI6__halfffffjLj1536ELj1ELj4ELj1ELj16ENS_18Kernel_traits_baseILj1536ES2_ffffjLj128EEEEELb0ELb1ELb1ELb0EEEvNS_9FwdParamsE)
        /*03a4*/ 	.word	0x00000000


	//----- nvinfo : EIATTR_REGCOUNT
	.align		4
.L_164:
        /*03a8*/ 	.byte	0x04, 0x2f
        /*03aa*/ 	.short	(.L_166 - .L_165)
	.align		4
.L_165:
        /*03ac*/ 	.word	index@(_ZN10layer_norm13ln_fwd_kernelINS_13Kernel_traitsI6__halfffffjLj1536ELj1ELj4ELj1ELj16ENS_18Kernel_traits_baseILj1536ES2_ffffjLj128EEEEELb0ELb1ELb0ELb1EEEvNS_9FwdParamsE)
        /*03b0*/ 	.word	0x000000fc


	//----- nvinfo : EIATTR_FRAME_SIZE
	.align		4
.L_166:
        /*03b4*/ 	.byte	0x04, 0x11
        /*03b6*/ 	.short	(.L_168 - .L_167)
	.align		4
.L_167:
        /*03b8*/ 	.word	index@($__internal_133_$__cuda_sm70_shflsync_bfly_p)
        /*03bc*/ 	.word	0x00000000


	//----- nvinfo : EIATTR_FRAME_SIZE
	.align		4
.L_168:
        /*03c0*/ 	.byte	0x04, 0x11
        /*03c2*/ 	.short	(.L_170 - .L_169)
	.align		4
.L_169:
        /*03c4*/ 	.word	index@(_ZN10layer_norm13ln_fwd_kernelINS_13Kernel_traitsI6__halfffffjLj1536ELj1ELj4ELj1ELj16ENS_18Kernel_traits_baseILj1536ES2_ffffjLj128EEEEELb0ELb1ELb0ELb1EEEvNS_9FwdParamsE)
        /*03c8*/ 	.word	0x00000000


	//----- nvinfo : EIATTR_REGCOUNT
	.align		4
.L_170:
        /*03cc*/ 	.byte	0x04, 0x2f
        /*03ce*/ 	.short	(.L_172 - .L_171)
	.align		4
.L_171:
        /*03d0*/ 	.word	index@(_ZN10layer_norm13ln_fwd_kernelINS_13Kernel_traitsI6__halfffffjLj1536ELj1ELj4ELj1ELj16ENS_18Kernel_traits_baseILj1536ES2_ffffjLj128EEEEELb0ELb1ELb0ELb0EEEvNS_9FwdParamsE)
        /*03d4*/ 	.word	0x000000d9


	//----- nvinfo : EIATTR_FRAME_SIZE
	.align		4
.L_172:
        /*03d8*/ 	.byte	0x04, 0x11
        /*03da*/ 	.short	(.L_174 - .L_173)
	.align		4
.L_173:
        /*03dc*/ 	.word	index@($__internal_132_$__cuda_sm70_shflsync_bfly_p)
        /*03e0*/ 	.word	0x00000000


	//----- nvinfo : EIATTR_FRAME_SIZE
	.align		4
.L_174:
        /*03e4*/ 	.byte	0x04, 0x11
        /*03e6*/ 	.short	(.L_176 - .L_175)
	.align		4
.L_175:
        /*03e8*/ 	.word	index@(_ZN10layer_norm13ln_fwd_kernelINS_13Kernel_traitsI6__halfffffjLj1536ELj1ELj4ELj1ELj16ENS_18Kernel_traits_baseILj1536ES2_ffffjLj128EEEEELb0ELb1ELb0ELb0EEEvNS_9FwdParamsE)
        /*03ec*/ 	.word	0x00000000


	//----- nvinfo : EIATTR_REGCOUNT
	.align		4
.L_176:
        /*03f0*/ 	.byte	0x04, 0x2f
        /*03f2*/ 	.short	(.L_178 - .L_177)
	.align		4
.L_177:
        /*03f4*/ 	.word	index@(_ZN10layer_norm13ln_fwd_kernelINS_13Kernel_traitsI6__halfffffjLj1536ELj1ELj4ELj1ELj16ENS_18Kernel_traits_baseILj1536ES2_ffffjLj128EEEEELb0ELb0ELb1ELb1EEEvNS_9FwdParamsE)
        /*03f8*/ 	.word	0x000000a8


	//----- nvinfo : EIATTR_FRAME_SIZE
	.align		4
.L_178:
        /*03fc*/ 	.byte	0x04, 0x11
        /*03fe*/ 	.short	(.L_180 - .L_179)
	.align		4
.L_179:
        /*0400*/ 	.word	index@($__internal_131_$__cuda_sm70_shflsync_bfly_p)
        /*0404*/ 	.word	0x00000000


	//----- nvinfo : EIATTR_FRAME_SIZE
	.align		4
.L_180:
        /*0408*/ 	.byte	0x04, 0x11
        /*040a*/ 	.short	(.L_182 - .L_181)
	.align		4
.L_181:
        /*040c*/ 	.word	index@(_ZN10layer_norm13ln_fwd_kernelINS_13Kernel_traitsI6__halfffffjLj1536ELj1ELj4ELj1ELj16ENS_18Kernel_traits_baseILj1536ES2_ffffjLj128EEEEELb0ELb0ELb1ELb1EEEvNS_9FwdParamsE)
        /*0410*/ 	.word	0x00000000


	//----- nvinfo : EIATTR_REGCOUNT
	.align		4
.L_182:
        /*0414*/ 	.byte	0x04, 0x2f
        /*0416*/ 	.short	(.L_184 - .L_183)
	.align		4
.L_183:
        /*0418*/ 	.word	index@(_ZN10layer_norm13ln_fwd_kernelINS_13Kernel_traitsI6__halfffffjLj1536ELj1ELj4ELj1ELj16ENS_18Kernel_traits_baseILj1536ES2_ffffjLj128EEEEELb0ELb0ELb1ELb0EEEvNS_9FwdParamsE)
        /*041c*/ 	.word	0x000000a8


	//----- nvinfo : EIATTR_FRAME_SIZE
	.align		4
.L_184:
        /*0420*/ 	.byte	0x04, 0x11
        /*0422*/ 	.short	(.L_186 - .L_185)
	.align		4
.L_185:
        /*0424*/ 	.word	index@($__internal_130_$__cuda_sm70_shflsync_bfly_p)
        /*0428*/ 	.word	0x00000000


	//----- nvinfo : EIATTR_FRAME_SIZE
	.align		4
.L_186:
        /*042c*/ 	.byte	0x04, 0x11
        /*042e*/ 	.short	(.L_188 - .L_187)
	.align		4
.L_187:
        /*0430*/ 	.word	index@(_ZN10layer_norm13ln_fwd_kernelINS_13Kernel_traitsI6__halfffffjLj1536ELj1ELj4ELj1ELj16ENS_18Kernel_traits_baseILj1536ES2_ffffjLj128EEEEELb0ELb0ELb1ELb0EEEvNS_9FwdParamsE)
        /*0434*/ 	.word	0x00000000


	//----- nvinfo : EIATTR_REGCOUNT
	.align		4
.L_188:
        /*0438*/ 	.byte	0x04, 0x2f
        /*043a*/ 	.short	(.L_190 - .L_189)
	.align		4
.L_189:
        /*043c*/ 	.word	index@(_ZN10layer_norm13ln_fwd_kernelINS_13Kernel_traitsI6__halfffffjLj1536ELj1ELj4ELj1ELj16ENS_18Kernel_traits_baseILj1536ES2_ffffjLj128EEEEELb0ELb0ELb0ELb1EEEvNS_9FwdParamsE)
        /*0440*/ 	.word	0x000000bb


	//----- nvinfo : EIATTR_FRAME_SIZE
	.align		4
.L_190:
        /*0444*/ 	.byte	0x04, 0x11
        /*0446*/ 	.short	(.L_192 - .L_191)
	.align		4
.L_191:
        /*0448*/ 	.word	index@($__internal_129_$__cuda_sm70_shflsync_bfly_p)
        /*044c*/ 	.word	0x00000000


	//----- nvinfo : EIATTR_FRAME_SIZE
	.align		4
.L_192:
        /*0450*/ 	.byte	0x04, 0x11
        /*0452*/ 	.short	(.L_194 - .L_193)
	.align		4
.L_193:
        /*0454*/ 	.word	index@(_ZN10layer_norm13ln_fwd_kernelINS_13Kernel_traitsI6__halfffffjLj1536ELj1ELj4ELj1ELj16ENS_18Kernel_traits_baseILj1536ES2_ffffjLj128EEEEELb0ELb0ELb0ELb1EEEvNS_9FwdParamsE)
        /*0458*/ 	.word	0x00000000


	//----- nvinfo : EIATTR_REGCOUNT
	.align		4
.L_194:
        /*045c*/ 	.byte	0x04, 0x2f
        /*045e*/ 	.short	(.L_196 - .L_195)
	.align		4
.L_195:
        /*0460*/ 	.word	index@(_ZN10layer_norm13ln_fwd_kernelINS_13Kernel_traitsI6__halfffffjLj1536ELj1ELj4ELj1ELj16ENS_18Kernel_traits_baseILj1536ES2_ffffjLj128EEEEELb0ELb0ELb0ELb0EEEvNS_9FwdParamsE)
        /*0464*/ 	.word	0x000000a8


	//----- nvinfo : EIATTR_FRAME_SIZE
	.align		4
.L_196:
        /*0468*/ 	.byte	0x04, 0x11
        /*046a*/ 	.short	(.L_198 - .L_197)
	.align		4
.L_197:
        /*046c*/ 	.word	index@($__internal_128_$__cuda_sm70_shflsync_bfly_p)
        /*0470*/ 	.word	0x00000000


	//----- nvinfo : EIATTR_FRAME_SIZE
	.align		4
.L_198:
        /*0474*/ 	.byte	0x04, 0x11
        /*0476*/ 	.short	(.L_200 - .L_199)
	.align		4
.L_199:
        /*0478*/ 	.word	index@(_ZN10layer_norm13ln_fwd_kernelINS_13Kernel_traitsI6__halfffffjLj1536ELj1ELj4ELj1ELj16ENS_18Kernel_traits_baseILj1536ES2_ffffjLj128EEEEELb0ELb0ELb0ELb0EEEvNS_9FwdParamsE)
        /*047c*/ 	.word	0x00000000


	//----- nvinfo : EIATTR_REGCOUNT
	.align		4
.L_200:
        /*0480*/ 	.byte	0x04, 0x2f
        /*0482*/ 	.short	(.L_202 - .L_201)
	.align		4
.L_201:
        /*0484*/ 	.word	index@(_ZN10layer_norm13ln_fwd_kernelINS_13Kernel_traitsIf6__halffS2_fjLj1536ELj1ELj4ELj1ELj16ENS_18Kernel_traits_baseILj1536EfS2_fS2_fjLj128EEEEELb1ELb1ELb1ELb1EEEvNS_9FwdParamsE)
        /*0488*/ 	.word	0x000000ff


	//----- nvinfo : EIATTR_FRAME_SIZE
	.align		4
.L_202:
        /*048c*/ 	.byte	0x04, 0x11
        /*048e*/ 	.short	(.L_204 - .L_203)
	.align		4
.L_203:
        /*0490*/ 	.word	index@($__internal_127_$__cuda_sm70_shflsync_bfly_p)
        /*0494*/ 	.word	0x00000000


	//----- nvinfo : EIATTR_FRAME_SIZE
	.align		4
.L_204:
        /*0498*/ 	.byte	0x04, 0x11
        /*049a*/ 	.short	(.L_206 - .L_205)
	.align		4
.L_205:
        /*049c*/ 	.word	index@(_ZN10layer_norm13ln_fwd_kernelINS_13Kernel_traitsIf6__halffS2_fjLj1536ELj1ELj4ELj1ELj16ENS_18Kernel_traits_baseILj1536EfS2_fS2_fjLj128EEEEELb1ELb1ELb1ELb1EEEvNS_9FwdParamsE)
        /*04a0*/ 	.word	0x00000000


	//----- nvinfo : EIATTR_REGCOUNT
	.align		4
.L_206:
        /*04a4*/ 	.byte	0x04, 0x2f
        /*04a6*/ 	.short	(.L_208 - .L_207)
	.align		4
.L_207:
        /*04a8*/ 	.word	index@(_ZN10layer_norm13ln_fwd_kernelINS_13Kernel_traitsIf6__halffS2_fjLj1536ELj1ELj4ELj1ELj16ENS_18Kernel_traits_baseILj1536EfS2_fS2_fjLj128EEEEELb1ELb1ELb1ELb0EEEvNS_9FwdParamsE)
        /*04ac*/ 	.word	0x000000f4


	//----- nvinfo : EIATTR_FRAME_SIZE
	.align		4
.L_208:
        /*04b0*/ 	.byte	0x04, 0x11
        /*04b2*/ 	.short	(.L_210 - .L_209)
	.align		4
.L_209:
        /*04b4*/ 	.word	index@($__internal_126_$__cuda_sm70_shflsync_bfly_p)
        /*04b8*/ 	.word	0x00000000


	//----- nvinfo : EIATTR_FRAME_SIZE
	.align		4
.L_210:
        /*04bc*/ 	.byte	0x04, 0x11
        /*04be*/ 	.short	(.L_212 - .L_211)
	.align		4
.L_211:
        /*04c0*/ 	.word	index@(_ZN10layer_norm13ln_fwd_kernelINS_13Kernel_traitsIf6__halffS2_fjLj1536ELj1ELj4ELj1ELj16ENS_18Kernel_traits_baseILj1536EfS2_fS2_fjLj128EEEEELb1ELb1ELb1ELb0EEEvNS_9FwdParamsE)
        /*04c4*/ 	.word	0x00000000


	//----- nvinfo : EIATTR_REGCOUNT
	.align		4
.L_212:
        /*04c8*/ 	.byte	0x04, 0x2f
        /*04ca*/ 	.short	(.L_214 - .L_213)
	.align		4
.L_213:
        /*04cc*/ 	.word	index@(_ZN10layer_norm13ln_fwd_kernelINS_13Kernel_traitsIf6__halffS2_fjLj1536ELj1ELj4ELj1ELj16ENS_18Kernel_traits_baseILj1536EfS2_fS2_fjLj128EEEEELb1ELb1ELb0ELb1EEEvNS_9FwdParamsE)
        /*04d0*/ 	.word	0x000000f4


	//----- nvinfo : EIATTR_FRAME_SIZE
	.align		4
.L_214:
        /*04d4*/ 	.byte	0x04, 0x11
        /*04d6*/ 	.short	(.L_216 - .L_215)
	.align		4
.L_215:
        /*04d8*/ 	.word	index@($__internal_125_$__cuda_sm70_shflsync_bfly_p)
        /*04dc*/ 	.word	0x00000000


	//----- nvinfo : EIATTR_FRAME_SIZE
	.align		4
.L_216:
        /*04e0*/ 	.byte	0x04, 0x11
        /*04e2*/ 	.short	(.L_218 - .L_217)
	.align		4
.L_217:
        /*04e4*/ 	.word	index@(_ZN10layer_norm13ln_fwd_kernelINS_13Kernel_traitsIf6__halffS2_fjLj1536ELj1ELj4ELj1ELj16ENS_18Kernel_traits_baseILj1536EfS2_fS2_fjLj128EEEEELb1ELb1ELb0ELb1EEEvNS_9FwdParamsE)
        /*04e8*/ 	.word	0x00000000


	//----- nvinfo : EIATTR_REGCOUNT
	.align		4
.L_218:
        /*04ec*/ 	.byte	0x04, 0x2f
        /*04ee*/ 	.short	(.L_220 - .L_219)
	.align		4
.L_219:
        /*04f0*/ 	.word	index@(_ZN10layer_norm13ln_fwd_kernelINS_13Kernel_traitsIf6__halffS2_fjLj1536ELj1ELj4ELj1ELj16ENS_18Kernel_traits_baseILj1536EfS2_fS2_fjLj128EEEEELb1ELb1ELb0ELb0EEEvNS_9FwdParamsE)
        /*04f4*/ 	.word	0x000000e9


	//----- nvinfo : EIATTR_FRAME_SIZE
	.align		4
.L_220:
        /*04f8*/ 	.byte	0x04, 0x11
        /*04fa*/ 	.short	(.L_222 - .L_221)
	.align		4
.L_221:
        /*04fc*/ 	.word	index@($__internal_124_$__cuda_sm70_shflsync_bfly_p)
        /*0500*/ 	.word	0x00000000


	//----- nvinfo : EIATTR_FRAME_SIZE
	.align		4
.L_222:
        /*0504*/ 	.byte	0x04, 0x11
        /*0506*/ 	.short	(.L_224 - .L_223)
	.align		4
.L_223:
        /*0508*/ 	.word	index@(_ZN10layer_norm13ln_fwd_kernelINS_13Kernel_traitsIf6__halffS2_fjLj1536ELj1ELj4ELj1ELj16ENS_18Kernel_traits_baseILj1536EfS2_fS2_fjLj128EEEEELb1ELb1ELb0ELb0EEEvNS_9FwdParamsE)
        /*050c*/ 	.word	0x00000000


	//----- nvinfo : EIATTR_REGCOUNT
	.align		4
.L_224:
        /*0510*/ 	.byte	0x04, 0x2f
        /*0512*/ 	.short	(.L_226 - .L_225)
	.align		4
.L_225:
        /*0514*/ 	.word	index@(_ZN10layer_norm13ln_fwd_kernelINS_13Kernel_traitsIf6__halffS2_fjLj1536ELj1ELj4ELj1ELj16ENS_18Kernel_traits_baseILj1536EfS2_fS2_fjLj128EEEEELb1ELb0ELb1ELb1EEEvNS_9FwdParamsE)
        /*0518*/ 	.word	0x000000fa


	//----- nvinfo : EIATTR_FRAME_SIZE
	.align		4
.L_226:
        /*051c*/ 	.byte	0x04, 0x11
        /*051e*/ 	.short	(.L_228 - .L_227)
	.align		4
.L_227:
        /*0520*/ 	.word	index@($__internal_123_$__cuda_sm70_shflsync_bfly_p)
        /*0524*/ 	.word	0x00000000


	//----- nvinfo : EIATTR_FRAME_SIZE
	.align		4
.L_228:
        /*0528*/ 	.byte	0x04, 0x11
        /*052a*/ 	.short	(.L_230 - .L_229)
	.align		4
.L_229:
        /*052c*/ 	.word	index@(_ZN10layer_norm13ln_fwd_kernelINS_13Kernel_traitsIf6__halffS2_fjLj1536ELj1ELj4ELj1ELj16ENS_18Kernel_traits_baseILj1536EfS2_fS2_fjLj128EEEEELb1ELb0ELb1ELb1EEEvNS_9FwdParamsE)
        /*0530*/ 	.word	0x00000000


	//----- nvinfo : EIATTR_REGCOUNT
	.align		4
.L_230:
        /*0534*/ 	.byte	0x04, 0x2f
        /*0536*/ 	.short	(.L_232 - .L_231)
	.align		4
.L_231:
        /*0538*/ 	.word	index@(_ZN10layer_norm13ln_fwd_kernelINS_13Kernel_traitsIf6__halffS2_fjLj1536ELj1ELj4ELj1ELj16ENS_18Kernel_traits_baseILj1536EfS2_fS2_fjLj128EEEEELb1ELb0ELb1ELb0EEEvNS_9FwdParamsE)
        /*053c*/ 	.word	0x000000db


	//----- nvinfo : EIATTR_FRAME_SIZE
	.align		4
.L_232:
        /*0540*/ 	.byte	0x04, 0x11
        /*0542*/ 	.short	(.L_234 - .L_233)
	.align		4
.L_233:
        /*0544*/ 	.word	index@($__internal_122_$__cuda_sm70_shflsync_bfly_p)
        /*0548*/ 	.word	0x00000000


	//----- nvinfo : EIATTR_FRAME_SIZE
	.align		4
.L_234:
        /*054c*/ 	.byte	0x04, 0x11
        /*054e*/ 	.short	(.L_236 - .L_235)
	.align		4
.L_235:
        /*0550*/ 	.word	index@(_ZN10layer_norm13ln_fwd_kernelINS_13Kernel_traitsIf6__halffS2_fjLj1536ELj1ELj4ELj1ELj16ENS_18Kernel_traits_baseILj1536EfS2_fS2_fjLj128EEEEELb1ELb0ELb1ELb0EEEvNS_9FwdParamsE)
        /*0554*/ 	.word	0x00000000


	//----- nvinfo : EIATTR_REGCOUNT
	.align		4
.L_236:
        /*0558*/ 	.byte	0x04, 0x2f
        /*055a*/ 	.short	(.L_238 - .L_237)
	.align		4
.L_237:
        /*055c*/ 	.word	index@(_ZN10layer_norm13ln_fwd_kernelINS_13Kernel_traitsIf6__halffS2_fjLj1536ELj1ELj4ELj1ELj16ENS_18Kernel_traits_baseILj1536EfS2_fS2_fjLj128EEEEELb1ELb0ELb0ELb1EEEvNS_9FwdParamsE)
        /*0560*/ 	.word	0x000000d7


	//----- nvinfo : EIATTR_FRAME_SIZE
	.align		4
.L_238:
        /*0564*/ 	.byte	0x04, 0x11
        /*0566*/ 	.short	(.L_240 - .L_239)
	.align		4
.L_239:
        /*0568*/ 	.word	index@($__internal_121_$__cuda_sm70_shflsync_bfly_p)
        /*056c*/ 	.word	0x00000000


	//----- nvinfo : EIATTR_FRAME_SIZE
	.align		4
.L_240:
        /*0570*/ 	.byte	0x04, 0x11
        /*0572*/ 	.short	(.L_242 - .L_241)
	.align		4
.L_241:
        /*0574*/ 	.word	index@(_ZN10layer_norm13ln_fwd_kernelINS_13Kernel_traitsIf6__halffS2_fjLj1536ELj1ELj4ELj1ELj16ENS_18Kernel_traits_baseILj1536EfS2_fS2_fjLj128EEEEELb1ELb0ELb0ELb1EEEvNS_9FwdParamsE)
        /*0578*/ 	.word	0x00000000


	//----- nvinfo : EIATTR_REGCOUNT
	.align		4
.L_242:
        /*057c*/ 	.byte	0x04, 0x2f
        /*057e*/ 	.short	(.L_244 - .L_243)
	.align		4
.L_243:
        /*0580*/ 	.word	index@(_ZN10layer_norm13ln_fwd_kernelINS_13Kernel_traitsIf6__halffS2_fjLj1536ELj1ELj4ELj1ELj16ENS_18Kernel_traits_baseILj1536EfS2_fS2_fjLj128EEEEELb1ELb0ELb0ELb0EEEvNS_9FwdParamsE)
        /*0584*/ 	.word	0x000000cd


	//----- nvinfo : EIATTR_FRAME_SIZE
	.align		4
.L_244:
        /*0588*/ 	.byte	0x04, 0x11
        /*058a*/ 	.short	(.L_246 - .L_245)
	.align		4
.L_245:
        /*058c*/ 	.word	index@($__internal_120_$__cuda_sm70_shflsync_bfly_p)
        /*0590*/ 	.word	0x00000000


	//----- nvinfo : EIATTR_FRAME_SIZE
	.align		4
.L_246:
        /*0594*/ 	.byte	0x04, 0x11
        /*0596*/ 	.short	(.L_248 - .L_247)
	.align		4
.L_247:
        /*0598*/ 	.word	index@(_ZN10layer_norm13ln_fwd_kernelINS_13Kernel_traitsIf6__halffS2_fjLj1536ELj1ELj4ELj1ELj16ENS_18Kernel_traits_baseILj1536EfS2_fS2_fjLj128EEEEELb1ELb0ELb0ELb0EEEvNS_9FwdParamsE)
        /*059c*/ 	.word	0x00000000


	//----- nvinfo : EIATTR_REGCOUNT
	.align		4
.L_248:
        /*05a0*/ 	.byte	0x04, 0x2f
        /*05a2*/ 	.short	(.L_250 - .L_249)
	.align		4
.L_249:
        /*05a4*/ 	.word	index@(_ZN10layer_norm13ln_fwd_kernelINS_13Kernel_traitsIf6__halffS2_fjLj1536ELj1ELj4ELj1ELj16ENS_18Kernel_traits_baseILj1536EfS2_fS2_fjLj128EEEEELb0ELb1ELb1ELb1EEEvNS_9FwdParamsE)
        /*05a8*/ 	.word	0x000000ff


	//----- nvinfo : EIATTR_FRAME_SIZE
	.align		4
.L_250:
        /*05ac*/ 	.byte	0x04, 0x11
        /*05ae*/ 	.short	(.L_252 - .L_251)
	.align		4
.L_251:
        /*05b0*/ 	.word	index@($__internal_119_$__cuda_sm70_shflsync_bfly_p)
        /*05b4*/ 	.word	0x00000000


	//----- nvinfo : EIATTR_FRAME_SIZE
	.align		4
.L_252:
        /*05b8*/ 	.byte	0x04, 0x11
        /*05ba*/ 	.short	(.L_254 - .L_253)
	.align		4
.L_253:
        /*05bc*/ 	.word	index@(_ZN10layer_norm13ln_fwd_kernelINS_13Kernel_traitsIf6__halffS2_fjLj1536ELj1ELj4ELj1ELj16ENS_18Kernel_traits_baseILj1536EfS2_fS2_fjLj128EEEEELb0ELb1ELb1ELb1EEEvNS_9FwdParamsE)
        /*05c0*/ 	.word	0x00000000


	//----- nvinfo : EIATTR_REGCOUNT
	.align		4
.L_254:
        /*05c4*/ 	.byte	0x04, 0x2f
        /*05c6*/ 	.short	(.L_256 - .L_255)
	.align		4
.L_255:
        /*05c8*/ 	.word	index@(_ZN10layer_norm13ln_fwd_kernelINS_13Kernel_traitsIf6__halffS2_fjLj1536ELj1ELj4ELj1ELj16ENS_18Kernel_traits_baseILj1536EfS2_fS2_fjLj128EEEEELb0ELb1ELb1ELb0EEEvNS_9FwdParamsE)
        /*05cc*/ 	.word	0x000000e3


	//----- nvinfo : EIATTR_FRAME_SIZE
	.align		4
.L_256:
        /*05d0*/ 	.byte	0x04, 0x11
        /*05d2*/ 	.short	(.L_258 - .L_257)
	.align		4
.L_257:
        /*05d4*/ 	.word	index@($__internal_118_$__cuda_sm70_shflsync_bfly_p)
        /*05d8*/ 	.word	0x00000000


	//----- nvinfo : EIATTR_FRAME_SIZE
	.align		4
.L_258:
        /*05dc*/ 	.byte	0x04, 0x11
        /*05de*/ 	.short	(.L_260 - .L_259)
	.align		4
.L_259:
        /*05e0*/ 	.word	index@(_ZN10layer_norm13ln_fwd_kernelINS_13Kernel_traitsIf6__halffS2_fjLj1536ELj1ELj4ELj1ELj16ENS_18Kernel_traits_baseILj1536EfS2_fS2_fjLj128EEEEELb0ELb1ELb1ELb0EEEvNS_9FwdParamsE)
        /*05e4*/ 	.word	0x00000000


	//----- nvinfo : EIATTR_REGCOUNT
	.align		4
.L_260:
        /*05e8*/ 	.byte	0x04, 0x2f
        /*05ea*/ 	.short	(.L_262 - .L_261)
	.align		4
.L_261:
        /*05ec*/ 	.word	index@(_ZN10layer_norm13ln_fwd_kernelINS_13Kernel_traitsIf6__halffS2_fjLj1536ELj1ELj4ELj1ELj16ENS_18Kernel_traits_baseILj1536EfS2_fS2_fjLj128EEEEELb0ELb1ELb0ELb1EEEvNS_9FwdParamsE)
        /*05f0*/ 	.word	0x000000fd


	//----- nvinfo : EIATTR_FRAME_SIZE
	.align		4
.L_262:
        /*05f4*/ 	.byte	0x04, 0x11
        /*05f6*/ 	.short	(.L_264 - .L_263)
	.align		4
.L_263:
        /*05f8*/ 	.word	index@($__internal_117_$__cuda_sm70_shflsync_bfly_p)
        /*05fc*/ 	.word	0x00000000


	//----- nvinfo : EIATTR_FRAME_SIZE
	.align		4
.L_264:
        /*0600*/ 	.byte	0x04, 0x11
        /*0602*/ 	.short	(.L_266 - .L_265)
	.align		4
.L_265:
        /*0604*/ 	.word	index@(_ZN10layer_norm13ln_fwd_kernelINS_13Kernel_traitsIf6__halffS2_fjLj1536ELj1ELj4ELj1ELj16ENS_18Kernel_traits_baseILj1536EfS2_fS2_fjLj128EEEEELb0ELb1ELb0ELb1EEEvNS_9FwdParamsE)
        /*0608*/ 	.word	0x00000000


	//----- nvinfo : EIATTR_REGCOUNT
	.align		4
.L_266:
        /*060c*/ 	.byte	0x04, 0x2f
        /*060e*/ 	.short	(.L_268 - .L_267)
	.align		4
.L_267:
        /*0610*/ 	.word	index@(_ZN10layer_norm13ln_fwd_kernelINS_13Kernel_traitsIf6__halffS2_fjLj1536ELj1ELj4ELj1ELj16ENS_18Kernel_traits_baseILj1536EfS2_fS2_fjLj128EEEEELb0ELb1ELb0ELb0EEEvNS_9FwdParamsE)
        /*0614*/ 	.word	0x000000e0


	//----- nvinfo : EIATTR_FRAME_SIZE
	.align		4
.L_268:
        /*0618*/ 	.byte	0x04, 0x11
        /*061a*/ 	.short	(.L_270 - .L_269)
	.align		4
.L_269:
        /*061c*/ 	.word	index@($__internal_116_$__cuda_sm70_shflsync_bfly_p)
        /*0620*/ 	.word	0x00000000


	//----- nvinfo : EIATTR_FRAME_SIZE
	.align		4
.L_270:
        /*0624*/ 	.byte	0x04, 0x11
        /*0626*/ 	.short	(.L_272 - .L_271)
	.align		4
.L_271:
        /*0628*/ 	.word	index@(_ZN10layer_norm13ln_fwd_kernelINS_13Kernel_traitsIf6__halffS2_fjLj1536ELj1ELj4ELj1ELj16ENS_18Kernel_traits_baseILj1536EfS2_fS2_fjLj128EEEEELb0ELb1ELb0ELb0EEEvNS_9FwdParamsE)
        /*062c*/ 	.word	0x00000000


	//----- nvinfo : EIATTR_REGCOUNT
	.align		4
.L_272:
        /*0630*/ 	.byte	0x04, 0x2f
        /*0632*/ 	.short	(.L_274 - .L_273)
	.align		4
.L_273:
        /*0634*/ 	.word	index@(_ZN10layer_norm13ln_fwd_kernelINS_13Kernel_traitsIf6__halffS2_fjLj1536ELj1ELj4ELj1ELj16ENS_18Kernel_traits_baseILj1536EfS2_fS2_fjLj128EEEEELb0ELb0ELb1ELb1EEEvNS_9FwdParamsE)
        /*0638*/ 	.word	0x000000d2


	//----- nvinfo : EIATTR_FRAME_SIZE
	.align		4
.L_274:
        /*063c*/ 	.byte	0x04, 0x11
        /*063e*/ 	.short	(.L_276 - .L_275)
	.align		4
.L_275:
        /*0640*/ 	.word	index@($__internal_115_$__cuda_sm70_shflsync_bfly_p)
        /*0644*/ 	.word	0x00000000


	//----- nvinfo : EIATTR_FRAME_SIZE
	.align		4
.L_276:
        /*0648*/ 	.byte	0x04, 0x11
        /*064a*/ 	.short	(.L_278 - .L_277)
	.align		4
.L_277:
        /*064c*/ 	.word	index@(_ZN10layer_norm13ln_fwd_kernelINS_13Kernel_traitsIf6__halffS2_fjLj1536ELj1ELj4ELj1ELj16ENS_18Kernel_traits_baseILj1536EfS2_fS2_fjLj128EEEEELb0ELb0ELb1ELb1EEEvNS_9FwdParamsE)
        /*0650*/ 	.word	0x00000000


	//----- nvinfo : EIATTR_REGCOUNT
	.align		4
.L_278:
        /*0654*/ 	.byte	0x04, 0x2f
        /*0656*/ 	.short	(.L_280 - .L_279)
	.align		4
.L_279:
        /*0658*/ 	.word	index@(_ZN10layer_norm13ln_fwd_kernelINS_13Kernel_traitsIf6__halffS2_fjLj1536ELj1ELj4ELj1ELj16ENS_18Kernel_traits_baseILj1536EfS2_fS2_fjLj128EEEEELb0ELb0ELb1ELb0EEEvNS_9FwdParamsE)
        /*065c*/ 	.word	0x000000ba


	//----- nvinfo : EIATTR_FRAME_SIZE
	.align		4
.L_280:
        /*0660*/ 	.byte	0x04, 0x11
        /*0662*/ 	.short	(.L_282 - .L_281)
	.align		4
.L_281:
        /*0664*/ 	.word	index@($__internal_114_$__cuda_sm70_shflsync_bfly_p)
        /*0668*/ 	.word	0x00000000


	//----- nvinfo : EIATTR_FRAME_SIZE
	.align		4
.L_282:
        /*066c*/ 	.byte	0x04, 0x11
        /*066e*/ 	.short	(.L_284 - .L_283)
	.align		4
.L_283:
        /*0670*/ 	.word	index@(_ZN10layer_norm13ln_fwd_kernelINS_13Kernel_traitsIf6__halffS2_fjLj1536ELj1ELj4ELj1ELj16ENS_18Kernel_traits_baseILj1536EfS2_fS2_fjLj128EEEEELb0ELb0ELb1ELb0EEEvNS_9FwdParamsE)
        /*0674*/ 	.word	0x00000000


	//----- nvinfo : EIATTR_REGCOUNT
	.align		4
.L_284:
        /*0678*/ 	.byte	0x04, 0x2f
        /*067a*/ 	.short	(.L_286 - .L_285)
	.align		4
.L_285:
        /*067c*/ 	.word	index@(_ZN10layer_norm13ln_fwd_kernelINS_13Kernel_traitsIf6__halffS2_fjLj1536ELj1ELj4ELj1ELj16ENS_18Kernel_traits_baseILj1536EfS2_fS2_fjLj128EEEEELb0ELb0ELb0ELb1EEEvNS_9FwdParamsE)
        /*0680*/ 	.word	0x000000b6


	//----- nvinfo : EIATTR_FRAME_SIZE
	.align		4
.L_286:
        /*0684*/ 	.byte	0x04, 0x11
        /*0686*/ 	.short	(.L_288 - .L_287)
	.align		4
.L_287:
        /*0688*/ 	.word	index@($__internal_113_$__cuda_sm70_shflsync_bfly_p)
        /*068c*/ 	.word	0x00000000


	//----- nvinfo : EIATTR_FRAME_SIZE
	.align		4
.L_288:
        /*0690*/ 	.byte	0x04, 0x11
        /*0692*/ 	.short	(.L_290 - .L_289)
	.align		4
.L_289:
        /*0694*/ 	.word	index@(_ZN10layer_norm13ln_fwd_kernelINS_13Kernel_traitsIf6__halffS2_fjLj1536ELj1ELj4ELj1ELj16ENS_18Kernel_traits_baseILj1536EfS2_fS2_fjLj128EEEEELb0ELb0ELb0ELb1EEEvNS_9FwdParamsE)
        /*0698*/ 	.word	0x00000000


	//----- nvinfo : EIATTR_REGCOUNT
	.align		4
.L_290:
        /*069c*/ 	.byte	0x04, 0x2f
        /*069e*/ 	.short	(.L_292 - .L_291)
	.align		4
.L_291:
        /*06a0*/ 	.word	index@(_ZN10layer_norm13ln_fwd_kernelINS_13Kernel_traitsIf6__halffS2_fjLj1536ELj1ELj4ELj1ELj16ENS_18Kernel_traits_baseILj1536EfS2_fS2_fjLj128EEEEELb0ELb0ELb0ELb0EEEvNS_9FwdParamsE)
        /*06a4*/ 	.word	0x000000a8


	//----- nvinfo : EIATTR_FRAME_SIZE
	.align		4
.L_292:
        /*06a8*/ 	.byte	0x04, 0x11
        /*06aa*/ 	.short	(.L_294 - .L_293)
	.align		4
.L_293:
        /*06ac*/ 	.word	index@($__internal_112_$__cuda_sm70_shflsync_bfly_p)
        /*06b0*/ 	.word	0x00000000


	//----- nvinfo : EIATTR_FRAME_SIZE
	.align		4
.L_294:
        /*06b4*/ 	.byte	0x04, 0x11
        /*06b6*/ 	.short	(.L_296 - .L_295)
	.align		4
.L_295:
        /*06b8*/ 	.word	index@(_ZN10layer_norm13ln_fwd_kernelINS_13Kernel_traitsIf6__halffS2_fjLj1536ELj1ELj4ELj1ELj16ENS_18Kernel_traits_baseILj1536EfS2_fS2_fjLj128EEEEELb0ELb0ELb0ELb0EEEvNS_9FwdParamsE)
        /*06bc*/ 	.word	0x00000000


	//----- nvinfo : EIATTR_REGCOUNT
	.align		4
.L_296:
        /*06c0*/ 	.byte	0x04, 0x2f
        /*06c2*/ 	.short	(.L_298 - .L_297)
	.align		4
.L_297:
        /*06c4*/ 	.word	index@(_ZN10layer_norm13ln_fwd_kernelINS_13Kernel_traitsI6__halfS2_fS2_fjLj1536ELj1ELj4ELj1ELj16ENS_18Kernel_traits_baseILj1536ES2_S2_fS2_fjLj128EEEEELb1ELb1ELb1ELb1EEEvNS_9FwdParamsE)
        /*06c8*/ 	.word	0x000000ff


	//----- nvinfo : EIATTR_FRAME_SIZE
	.align		4
.L_298:
        /*06cc*/ 	.byte	0x04, 0x11
        /*06ce*/ 	.short	(.L_300 - .L_299)
	.align		4
.L_299:
        /*06d0*/ 	.word	index@($__internal_111_$__cuda_sm70_shflsync_bfly_p)
        /*06d4*/ 	.word	0x00000000


	//----- nvinfo : EIATTR_FRAME_SIZE
	.align		4
.L_300:
        /*06d8*/ 	.byte	0x04, 0x11
        /*06da*/ 	.short	(.L_302 - .L_301)
	.align		4
.L_301:
        /*06dc*/ 	.word	index@(_ZN10layer_norm13ln_fwd_kernelINS_13Kernel_traitsI6__halfS2_fS2_fjLj1536ELj1ELj4ELj1ELj16ENS_18Kernel_traits_baseILj1536ES2_S2_fS2_fjLj128EEEEELb1ELb1ELb1ELb1EEEvNS_9FwdParamsE)
        /*06e0*/ 	.word	0x00000000


	//----- nvinfo : EIATTR_REGCOUNT
	.align		4
.L_302:
        /*06e4*/ 	.byte	0x04, 0x2f
        /*06e6*/ 	.short	(.L_304 - .L_303)
	.align		4
.L_303:
        /*06e8*/ 	.word	index@(_ZN10layer_norm13ln_fwd_kernelINS_13Kernel_traitsI6__halfS2_fS2_fjLj1536ELj1ELj4ELj1ELj16ENS_18Kernel_traits_baseILj1536ES2_S2_fS2_fjLj128EEEEELb1ELb1ELb1ELb0EEEvNS_9FwdParamsE)
        /*06ec*/ 	.word	0x000000f4


	//----- nvinfo : EIATTR_FRAME_SIZE
	.align		4
.L_304:
        /*06f0*/ 	.byte	0x04, 0x11
        /*06f2*/ 	.short	(.L_306 - .L_305)
	.align		4
.L_305:
        /*06f4*/ 	.word	index@($__internal_110_$__cuda_sm70_shflsync_bfly_p)
        /*06f8*/ 	.word	0x00000000


	//----- nvinfo : EIATTR_FRAME_SIZE
	.align		4
.L_306:
        /*06fc*/ 	.byte	0x04, 0x11
        /*06fe*/ 	.short	(.L_308 - .L_307)
	.align		4
.L_307:
        /*0700*/ 	.word	index@(_ZN10layer_norm13ln_fwd_kernelINS_13Kernel_traitsI6__halfS2_fS2_fjLj1536ELj1ELj4ELj1ELj16ENS_18Kernel_traits_baseILj1536ES2_S2_fS2_fjLj128EEEEELb1ELb1ELb1ELb0EEEvNS_9FwdParamsE)
        /*0704*/ 	.word	0x00000000


	//----- nvinfo : EIATTR_REGCOUNT
	.align		4
.L_308:
        /*0708*/ 	.byte	0x04, 0x2f
        /*070a*/ 	.short	(.L_310 - .L_309)
	.align		4
.L_309:
        /*070c*/ 	.word	index@(_ZN10layer_norm13ln_fwd_kernelINS_13Kernel_traitsI6__halfS2_fS2_fjLj1536ELj1ELj4ELj1ELj16ENS_18Kernel_traits_baseILj1536ES2_S2_fS2_fjLj128EEEEELb1ELb1ELb0ELb1EEEvNS_9FwdParamsE)
        /*0710*/ 	.word	0x000000ff


	//----- nvinfo : EIATTR_FRAME_SIZE
	.align		4
.L_310:
        /*0714*/ 	.byte	0x04, 0x11
        /*0716*/ 	.short	(.L_312 - .L_311)
	.align		4
.L_311:
        /*0718*/ 	.word	index@($__internal_109_$__cuda_sm70_shflsync_bfly_p)
        /*071c*/ 	.word	0x00000000


	//----- nvinfo : EIATTR_FRAME_SIZE
	.align		4
.L_312:
        /*0720*/ 	.byte	0x04, 0x11
        /*0722*/ 	.short	(.L_314 - .L_313)
	.align		4
.L_313:
        /*0724*/ 	.word	index@(_ZN10layer_norm13ln_fwd_kernelINS_13Kernel_traitsI6__halfS2_fS2_fjLj1536ELj1ELj4ELj1ELj16ENS_18Kernel_traits_baseILj1536ES2_S2_fS2_fjLj128EEEEELb1ELb1ELb0ELb1EEEvNS_9FwdParamsE)
        /*0728*/ 	.word	0x00000000


	//----- nvinfo : EIATTR_REGCOUNT
	.align		4
.L_314:
        /*072c*/ 	.byte	0x04, 0x2f
        /*072e*/ 	.short	(.L_316 - .L_315)
	.align		4
.L_315:
        /*0730*/ 	.word	index@(_ZN10layer_norm13ln_fwd_kernelINS_13Kernel_traitsI6__halfS2_fS2_fjLj1536ELj1ELj4ELj1ELj16ENS_18Kernel_traits_baseILj1536ES2_S2_fS2_fjLj128EEEEELb1ELb1ELb0ELb0EEEvNS_9FwdParamsE)
        /*0734*/ 	.word	0x000000e9


	//----- nvinfo : EIATTR_FRAME_SIZE
	.align		4
.L_316:
        /*0738*/ 	.byte	0x04, 0x11
        /*073a*/ 	.short	(.L_318 - .L_317)
	.align		4
.L_317:
        /*073c*/ 	.word	index@($__internal_108_$__cuda_sm70_shflsync_bfly_p)
        /*0740*/ 	.word	0x00000000


	//----- nvinfo : EIATTR_FRAME_SIZE
	.align		4
.L_318:
        /*0744*/ 	.byte	0x04, 0x11
        /*0746*/ 	.short	(.L_320 - .L_319)
	.align		4
.L_319:
        /*0748*/ 	.word	index@(_ZN10layer_norm13ln_fwd_kernelINS_13Kernel_traitsI6__halfS2_fS2_fjLj1536ELj1ELj4ELj1ELj16ENS_18Kernel_traits_baseILj1536ES2_S2_fS2_fjLj128EEEEELb1ELb1ELb0ELb0EEEvNS_9FwdParamsE)
        /*074c*/ 	.word	0x00000000


	//----- nvinfo : EIATTR_REGCOUNT
	.align		4
.L_320:
        /*0750*/ 	.byte	0x04, 0x2f
        /*0752*/ 	.short	(.L_322 - .L_321)
	.align		4
.L_321:
        /*0754*/ 	.word	index@(_ZN10layer_norm13ln_fwd_kernelINS_13Kernel_traitsI6__halfS2_fS2_fjLj1536ELj1ELj4ELj1ELj16ENS_18Kernel_traits_baseILj1536ES2_S2_fS2_fjLj128EEEEELb1ELb0ELb1ELb1EEEvNS_9FwdParamsE)
        /*0758*/ 	.word	0x000000a7


	//----- nvinfo : EIATTR_FRAME_SIZE
	.align		4
.L_322:
        /*075c*/ 	.byte	0x04, 0x11
        /*075e*/ 	.short	(.L_324 - .L_323)
	.align		4
.L_323:
        /*0760*/ 	.word	index@($__internal_107_$__cuda_sm70_shflsync_bfly_p)
        /*0764*/ 	.word	0x00000000


	//----- nvinfo : EIATTR_FRAME_SIZE
	.align		4
.L_324:
        /*0768*/ 	.byte	0x04, 0x11
        /*076a*/ 	.short	(.L_326 - .L_325)
	.align		4
.L_325:
        /*076c*/ 	.word	index@(_ZN10layer_norm13ln_fwd_kernelINS_13Kernel_traitsI6__halfS2_fS2_fjLj1536ELj1ELj4ELj1ELj16ENS_18Kernel_traits_baseILj1536ES2_S2_fS2_fjLj128EEEEELb1ELb0ELb1ELb1EEEvNS_9FwdParamsE)
        /*0770*/ 	.word	0x00000000


	//----- nvinfo : EIATTR_REGCOUNT
	.align		4
.L_326:
        /*0774*/ 	.byte	0x04, 0x2f
        /*0776*/ 	.short	(.L_328 - .L_327)
	.align		4
.L_327:
        /*0778*/ 	.word	index@(_ZN10layer_norm13ln_fwd_kernelINS_13Kernel_traitsI6__halfS2_fS2_fjLj1536ELj1ELj4ELj1ELj16ENS_18Kernel_traits_baseILj1536ES2_S2_fS2_fjLj128EEEEELb1ELb0ELb1ELb0EEEvNS_9FwdParamsE)
        /*077c*/ 	.word	0x000000db


	//----- nvinfo : EIATTR_FRAME_SIZE
	.align		4
.L_328:
        /*0780*/ 	.byte	0x04, 0x11
        /*0782*/ 	.short	(.L_330 - .L_329)
	.align		4
.L_329:
        /*0784*/ 	.word	index@($__internal_106_$__cuda_sm70_shflsync_bfly_p)
        /*0788*/ 	.word	0x00000000


	//----- nvinfo : EIATTR_FRAME_SIZE
	.align		4
.L_330:
        /*078c*/ 	.byte	0x04, 0x11
        /*078e*/ 	.short	(.L_332 - .L_331)
	.align		4
.L_331:
        /*0790*/ 	.word	index@(_ZN10layer_norm13ln_fwd_kernelINS_13Kernel_traitsI6__halfS2_fS2_fjLj1536ELj1ELj4ELj1ELj16ENS_18Kernel_traits_baseILj1536ES2_S2_fS2_fjLj128EEEEELb1ELb0ELb1ELb0EEEvNS_9FwdParamsE)
        /*0794*/ 	.word	0x00000000


	//----- nvinfo : EIATTR_REGCOUNT
	.align		4
.L_332:
        /*0798*/ 	.byte	0x04, 0x2f
        /*079a*/ 	.short	(.L_334 - .L_333)
	.align		4
.L_333:
        /*079c*/ 	.word	index@(_ZN10layer_norm13ln_fwd_kernelINS_13Kernel_traitsI6__halfS2_fS2_fjLj1536ELj1ELj4ELj1ELj16ENS_18Kernel_traits_baseILj1536ES2_S2_fS2_fjLj128EEEEELb1ELb0ELb0ELb1EEEvNS_9FwdParamsE)
        /*07a0*/ 	.word	0x000000a1


	//----- nvinfo : EIATTR_FRAME_SIZE
	.align		4
.L_334:
        /*07a4*/ 	.byte	0x04, 0x11
        /*07a6*/ 	.short	(.L_336 - .L_335)
	.align		4
.L_335:
        /*07a8*/ 	.word	index@($__internal_105_$__cuda_sm70_shflsync_bfly_p)
        /*07ac*/ 	.word	0x00000000


	//----- nvinfo : EIATTR_FRAME_SIZE
	.align		4
.L_336:
        /*07b0*/ 	.byte	0x04, 0x11
        /*07b2*/ 	.short	(.L_338 - .L_337)
	.align		4
.L_337:
        /*07b4*/ 	.word	index@(_ZN10layer_norm13ln_fwd_kernelINS_13Kernel_traitsI6__halfS2_fS2_fjLj1536ELj1ELj4ELj1ELj16ENS_18Kernel_traits_baseILj1536ES2_S2_fS2_fjLj128EEEEELb1ELb0ELb0ELb1EEEvNS_9FwdParamsE)
        /*07b8*/ 	.word	0x00000000


	//----- nvinfo : EIATTR_REGCOUNT
	.align		4
.L_338:
        /*07bc*/ 	.byte	0x04, 0x2f
        /*07be*/ 	.short	(.L_340 - .L_339)
	.align		4
.L_339:
        /*07c0*/ 	.word	index@(_ZN10layer_norm13ln_fwd_kernelINS_13Kernel_traitsI6__halfS2_fS2_fjLj1536ELj1ELj4ELj1ELj16ENS_18Kernel_traits_baseILj1536ES2_S2_fS2_fjLj128EEEEELb1ELb0ELb0ELb0EEEvNS_9FwdParamsE)
        /*07c4*/ 	.word	0x000000cd


	//----- nvinfo : EIATTR_FRAME_SIZE
	.align		4
.L_340:
        /*07c8*/ 	.byte	0x04, 0x11
        /*07ca*/ 	.short	(.L_342 - .L_341)
	.align		4
.L_341:
        /*07cc*/ 	.word	index@($__internal_104_$__cuda_sm70_shflsync_bfly_p)
        /*07d0*/ 	.word	0x00000000


	//----- nvinfo : EIATTR_FRAME_SIZE
	.align		4
.L_342:
        /*07d4*/ 	.byte	0x04, 0x11
        /*07d6*/ 	.short	(.L_344 - .L_343)
	.align		4
.L_343:
        /*07d8*/ 	.word	index@(_ZN10layer_norm13ln_fwd_kernelINS_13Kernel_traitsI6__halfS2_fS2_fjLj1536ELj1ELj4ELj1ELj16ENS_18Kernel_traits_baseILj1536ES2_S2_fS2_fjLj128EEEEELb1ELb0ELb0ELb0EEEvNS_9FwdParamsE)
        /*07dc*/ 	.word	0x00000000


	//----- nvinfo : EIATTR_REGCOUNT
	.align		4
.L_344:
        /*07e0*/ 	.byte	0x04, 0x2f
        /*07e2*/ 	.short	(.L_346 - .L_345)
	.align		4
.L_345:
        /*07e4*/ 	.word	index@(_ZN10layer_norm13ln_fwd_kernelINS_13Kernel_traitsI6__halfS2_fS2_fjLj1536ELj1ELj4ELj1ELj16ENS_18Kernel_traits_baseILj1536ES2_S2_fS2_fjLj128EEEEELb0ELb1ELb1ELb1EEEvNS_9FwdParamsE)
        /*07e8*/ 	.word	0x000000f3


	//----- nvinfo : EIATTR_FRAME_SIZE
	.align		4
.L_346:
        /*07ec*/ 	.byte	0x04, 0x11
        /*07ee*/ 	.short	(.L_348 - .L_347)
	.align		4
.L_347:
        /*07f0*/ 	.word	index@($__internal_103_$__cuda_sm70_shflsync_bfly_p)
        /*07f4*/ 	.word	0x00000000


	//----- nvinfo : EIATTR_FRAME_SIZE
	.align		4
.L_348:
        /*07f8*/ 	.byte	0x04, 0x11
        /*07fa*/ 	.short	(.L_350 - .L_349)
	.align		4
.L_349:
        /*07fc*/ 	.word	index@(_ZN10layer_norm13ln_fwd_kernelINS_13Kernel_traitsI6__halfS2_fS2_fjLj1536ELj1ELj4ELj1ELj16ENS_18Kernel_traits_baseILj1536ES2_S2_fS2_fjLj128EEEEELb0ELb1ELb1ELb1EEEvNS_9FwdParamsE)
        /*0800*/ 	.word	0x00000000


	//----- nvinfo : EIATTR_REGCOUNT
	.align		4
.L_350:
        /*0804*/ 	.byte	0x04, 0x2f
        /*0806*/ 	.short	(.L_352 - .L_351)
	.align		4
.L_351:
        /*0808*/ 	.word	index@(_ZN10layer_norm13ln_fwd_kernelINS_13Kernel_traitsI6__halfS2_fS2_fjLj1536ELj1ELj4ELj1ELj16ENS_18Kernel_traits_baseILj1536ES2_S2_fS2_fjLj128EEEEELb0ELb1ELb1ELb0EEEvNS_9FwdParamsE)
        /*080c*/ 	.word	0x000000e3


	//----- nvinfo : EIATTR_FRAME_SIZE
	.align		4
.L_352:
        /*0810*/ 	.byte	0x04, 0x11
        /*0812*/ 	.short	(.L_354 - .L_353)
	.align		4
.L_353:
        /*0814*/ 	.word	index@($__internal_102_$__cuda_sm70_shflsync_bfly_p)
        /*0818*/ 	.word	0x00000000


	//----- nvinfo : EIATTR_FRAME_SIZE
	.align		4
.L_354:
        /*081c*/ 	.byte	0x04, 0x11
        /*081e*/ 	.short	(.L_356 - .L_355)
	.align		4
.L_355:
        /*0820*/ 	.word	index@(_ZN10layer_norm13ln_fwd_kernelINS_13Kernel_traitsI6__halfS2_fS2_fjLj1536ELj1ELj4ELj1ELj16ENS_18Kernel_traits_baseILj1536ES2_S2_fS2_fjLj128EEEEELb0ELb1ELb1ELb0EEEvNS_9FwdParamsE)
        /*0824*/ 	.word	0x00000000


	//----- nvinfo : EIATTR_REGCOUNT
	.align		4
.L_356:
        /*0828*/ 	.byte	0x04, 0x2f
        /*082a*/ 	.short	(.L_358 - .L_357)
	.align		4
.L_357:
        /*082c*/ 	.word	index@(_ZN10layer_norm13ln_fwd_kernelINS_13Kernel_traitsI6__halfS2_fS2_fjLj1536ELj1ELj4ELj1ELj16ENS_18Kernel_traits_baseILj1536ES2_S2_fS2_fjLj128EEEEELb0ELb1ELb0ELb1EEEvNS_9FwdParamsE)
        /*0830*/ 	.word	0x000000bf


	//----- nvinfo : EIATTR_FRAME_SIZE
	.align		4
.L_358:
        /*0834*/ 	.byte	0x04, 0x11
        /*0836*/ 	.short	(.L_360 - .L_359)
	.align		4
.L_359:
        /*0838*/ 	.word	index@($__internal_101_$__cuda_sm70_shflsync_bfly_p)
        /*083c*/ 	.word	0x00000000


	//----- nvinfo : EIATTR_FRAME_SIZE
	.align		4
.L_360:
        /*0840*/ 	.byte	0x04, 0x11
        /*0842*/ 	.short	(.L_362 - .L_361)
	.align		4
.L_361:
        /*0844*/ 	.word	index@(_ZN10layer_norm13ln_fwd_kernelINS_13Kernel_traitsI6__halfS2_fS2_fjLj1536ELj1ELj4ELj1ELj16ENS_18Kernel_traits_baseILj1536ES2_S2_fS2_fjLj128EEEEELb0ELb1ELb0ELb1EEEvNS_9FwdParamsE)
        /*0848*/ 	.word	0x00000000


	//----- nvinfo : EIATTR_REGCOUNT
	.align		4
.L_362:
        /*084c*/ 	.byte	0x04, 0x2f
        /*084e*/ 	.short	(.L_364 - .L_363)
	.align		4
.L_363:
        /*0850*/ 	.word	index@(_ZN10layer_norm13ln_fwd_kernelINS_13Kernel_traitsI6__halfS2_fS2_fjLj1536ELj1ELj4ELj1ELj16ENS_18Kernel_traits_baseILj1536ES2_S2_fS2_fjLj128EEEEELb0ELb1ELb0ELb0EEEvNS_9FwdParamsE)
        /*0854*/ 	.word	0x000000df


	//----- nvinfo : EIATTR_FRAME_SIZE
	.align		4
.L_364:
        /*0858*/ 	.byte	0x04, 0x11
        /*085a*/ 	.short	(.L_366 - .L_365)
	.align		4
.L_365:
        /*085c*/ 	.word	index@($__internal_100_$__cuda_sm70_shflsync_bfly_p)
        /*0860*/ 	.word	0x00000000


	//----- nvinfo : EIATTR_FRAME_SIZE
	.align		4
.L_366:
        /*0864*/ 	.byte	0x04, 0x11
        /*0866*/ 	.short	(.L_368 - .L_367)
	.align		4
.L_367:
        /*0868*/ 	.word	index@(_ZN10layer_norm13ln_fwd_kernelINS_13Kernel_traitsI6__halfS2_fS2_fjLj1536ELj1ELj4ELj1ELj16ENS_18Kernel_traits_baseILj1536ES2_S2_fS2_fjLj128EEEEELb0ELb1ELb0ELb0EEEvNS_9FwdParamsE)
        /*086c*/ 	.word	0x00000000


	//----- nvinfo : EIATTR_REGCOUNT
	.align		4
.L_368:
        /*0870*/ 	.byte	0x04, 0x2f
        /*0872*/ 	.short	(.L_370 - .L_369)
	.align		4
.L_369:
        /*0874*/ 	.word	index@(_ZN10layer_norm13ln_fwd_kernelINS_13Kernel_traitsI6__halfS2_fS2_fjLj1536ELj1ELj4ELj1ELj16ENS_18Kernel_traits_baseILj1536ES2_S2_fS2_fjLj128EEEEELb0ELb0ELb1ELb1EEEvNS_9FwdParamsE)
        /*0878*/ 	.word	0x000000a8


	//----- nvinfo : EIATTR_FRAME_SIZE
	.align		4
.L_370:
        /*087c*/ 	.byte	0x04, 0x11
        /*087e*/ 	.short	(.L_372 - .L_371)
	.align		4
.L_371:
        /*0880*/ 	.word	index@($__internal_99_$__cuda_sm70_shflsync_bfly_p)
        /*0884*/ 	.word	0x00000000


	//----- nvinfo : EIATTR_FRAME_SIZE
	.align		4
.L_372:
        /*0888*/ 	.byte	0x04, 0x11
        /*088a*/ 	.short	(.L_374 - .L_373)
	.align		4
.L_373:
        /*088c*/ 	.word	index@(_ZN10layer_norm13ln_fwd_kernelINS_13Kernel_traitsI6__halfS2_fS2_fjLj1536ELj1ELj4ELj1ELj16ENS_18Kernel_traits_baseILj1536ES2_S2_fS2_fjLj128EEEEELb0ELb0ELb1ELb1EEEvNS_9FwdParamsE)
        /*0890*/ 	.word	0x00000000


	//----- nvinfo : EIATTR_REGCOUNT
	.align		4
.L_374:
        /*0894*/ 	.byte	0x04, 0x2f
        /*0896*/ 	.short	(.L_376 - .L_375)
	.align		4
.L_375:
        /*0898*/ 	.word	index@(_ZN10layer_norm13ln_fwd_kernelINS_13Kernel_traitsI6__halfS2_fS2_fjLj1536ELj1ELj4ELj1ELj16ENS_18Kernel_traits_baseILj1536ES2_S2_fS2_fjLj128EEEEELb0ELb0ELb1ELb0EEEvNS_9FwdParamsE)
        /*089c*/ 	.word	0x000000b3


	//----- nvinfo : EIATTR_FRAME_SIZE
	.align		4
.L_376:
        /*08a0*/ 	.byte	0x04, 0x11
        /*08a2*/ 	.short	(.L_378 - .L_377)
	.align		4
.L_377:
        /*08a4*/ 	.word	index@($__internal_98_$__cuda_sm70_shflsync_bfly_p)
        /*08a8*/ 	.word	0x00000000


	//----- nvinfo : EIATTR_FRAME_SIZE
	.align		4
.L_378:
        /*08ac*/ 	.byte	0x04, 0x11
        /*08ae*/ 	.short	(.L_380 - .L_379)
	.align		4
.L_379:
        /*08b0*/ 	.word	index@(_ZN10layer_norm13ln_fwd_kernelINS_13Kernel_traitsI6__halfS2_fS2_fjLj1536ELj1ELj4ELj1ELj16ENS_18Kernel_traits_baseILj1536ES2_S2_fS2_fjLj128EEEEELb0ELb0ELb1ELb0EEEvNS_9FwdParamsE)
        /*08b4*/ 	.word	0x00000000


	//----- nvinfo : EIATTR_REGCOUNT
	.align		4
.L_380:
        /*08b8*/ 	.byte	0x04, 0x2f
        /*08ba*/ 	.short	(.L_382 - .L_381)
	.align		4
.L_381:
        /*08bc*/ 	.word	index@(_ZN10layer_norm13ln_fwd_kernelINS_13Kernel_traitsI6__halfS2_fS2_fjLj1536ELj1ELj4ELj1ELj16ENS_18Kernel_traits_baseILj1536ES2_S2_fS2_fjLj128EEEEELb0ELb0ELb0ELb1EEEvNS_9FwdParamsE)
        /*08c0*/ 	.word	0x000000a0


	//----- nvinfo : EIATTR_FRAME_SIZE
	.align		4
.L_382:
        /*08c4*/ 	.byte	0x04, 0x11
        /*08c6*/ 	.short	(.L_384 - .L_383)
	.align		4
.L_383:
        /*08c8*/ 	.word	index@($__internal_97_$__cuda_sm70_shflsync_bfly_p)
        /*08cc*/ 	.word	0x00000000


	//----- nvinfo : EIATTR_FRAME_SIZE
	.align		4
.L_384:
        /*08d0*/ 	.byte	0x04, 0x11
        /*08d2*/ 	.short	(.L_386 - .L_385)
	.align		4
.L_385:
        /*08d4*/ 	.word	index@(_ZN10layer_norm13ln_fwd_kernelINS_13Kernel_traitsI6__halfS2_fS2_fjLj1536ELj1ELj4ELj1ELj16ENS_18Kernel_traits_baseILj1536ES2_S2_fS2_fjLj128EEEEELb0ELb0ELb0ELb1EEEvNS_9FwdParamsE)
        /*08d8*/ 	.word	0x00000000


	//----- nvinfo : EIATTR_REGCOUNT
	.align		4
.L_386:
        /*08dc*/ 	.byte	0x04, 0x2f
        /*08de*/ 	.short	(.L_388 - .L_387)
	.align		4
.L_387:
        /*08e0*/ 	.word	index@(_ZN10layer_norm13ln_fwd_kernelINS_13Kernel_traitsI6__halfS2_fS2_fjLj1536ELj1ELj4ELj1ELj16ENS_18Kernel_traits_baseILj1536ES2_S2_fS2_fjLj128EEEEELb0ELb0ELb0ELb0EEEvNS_9FwdParamsE)
        /*08e4*/ 	.word	0x000000a8


	//----- nvinfo : EIATTR_FRAME_SIZE
	.align		4
.L_388:
        /*08e8*/ 	.byte	0x04, 0x11
        /*08ea*/ 	.short	(.L_390 - .L_389)
	.align		4
.L_389:
        /*08ec*/ 	.word	index@($__internal_96_$__cuda_sm70_shflsync_bfly_p)
        /*08f0*/ 	.word	0x00000000


	//----- nvinfo : EIATTR_FRAME_SIZE
	.align		4
.L_390:
        /*08f4*/ 	.byte	0x04, 0x11
        /*08f6*/ 	.short	(.L_392 - .L_391)
	.align		4
.L_391:
        /*08f8*/ 	.word	index@(_ZN10layer_norm13ln_fwd_kernelINS_13Kernel_traitsI6__halfS2_fS2_fjLj1536ELj1ELj4ELj1ELj16ENS_18Kernel_traits_baseILj1536ES2_S2_fS2_fjLj128EEEEELb0ELb0ELb0ELb0EEEvNS_9FwdParamsE)
        /*08fc*/ 	.word	0x00000000


	//----- nvinfo : EIATTR_REGCOUNT
	.align		4
.L_392:
        /*0900*/ 	.byte	0x04, 0x2f
        /*0902*/ 	.short	(.L_394 - .L_393)
	.align		4
.L_393:
        /*0904*/ 	.word	index@(_ZN10layer_norm13ln_fwd_kernelINS_13Kernel_traitsIf6__halfS2_S2_fjLj1536ELj1ELj4ELj1ELj16ENS_18Kernel_traits_baseILj1536EfS2_S2_S2_fjLj128EEEEELb1ELb1ELb1ELb1EEEvNS_9FwdParamsE)
        /*0908*/ 	.word	0x000000ff


	//----- nvinfo : EIATTR_FRAME_SIZE
	.align		4
.L_394:
        /*090c*/ 	.byte	0x04, 0x11
        /*090e*/ 	.short	(.L_396 - .L_395)
	.align		4
.L_395:
        /*0910*/ 	.word	index@($__internal_95_$__cuda_sm70_shflsync_bfly_p)
        /*0914*/ 	.word	0x00000000


	//----- nvinfo : EIATTR_FRAME_SIZE
	.align		4
.L_396:
        /*0918*/ 	.byte	0x04, 0x11
        /*091a*/ 	.short	(.L_398 - .L_397)
	.align		4
.L_397:
        /*091c*/ 	.word	index@(_ZN10layer_norm13ln_fwd_kernelINS_13Kernel_traitsIf6__halfS2_S2_fjLj1536ELj1ELj4ELj1ELj16ENS_18Kernel_traits_baseILj1536EfS2_S2_S2_fjLj128EEEEELb1ELb1ELb1ELb1EEEvNS_9FwdParamsE)
        /*0920*/ 	.word	0x00000000


	//----- nvinfo : EIATTR_REGCOUNT
	.align		4
.L_398:
        /*0924*/ 	.byte	0x04, 0x2f
        /*0926*/ 	.short	(.L_400 - .L_399)
	.align		4
.L_399:
        /*0928*/ 	.word	index@(_ZN10layer_norm13ln_fwd_kernelINS_13Kernel_traitsIf6__halfS2_S2_fjLj1536ELj1ELj4ELj1ELj16ENS_18Kernel_traits_baseILj1536EfS2_S2_S2_fjLj128EEEEELb1ELb1ELb1ELb0EEEvNS_9FwdParamsE)
        /*092c*/ 	.word	0x000000f1


	//----- nvinfo : EIATTR_FRAME_SIZE
	.align		4
.L_400:
        /*0930*/ 	.byte	0x04, 0x11
        /*0932*/ 	.short	(.L_402 - .L_401)
	.align		4
.L_401:
        /*0934*/ 	.word	index@($__internal_94_$__cuda_sm70_shflsync_bfly_p)
        /*0938*/ 	.word	0x00000000


	//----- nvinfo : EIATTR_FRAME_SIZE
	.align		4
.L_402:
        /*093c*/ 	.byte	0x04, 0x11
        /*093e*/ 	.short	(.L_404 - .L_403)
	.align		4
.L_403:
        /*0940*/ 	.word	index@(_ZN10layer_norm13ln_fwd_kernelINS_13Kernel_traitsIf6__halfS2_S2_fjLj1536ELj1ELj4ELj1ELj16ENS_18Kernel_traits_baseILj1536EfS2_S2_S2_fjLj128EEEEELb1ELb1ELb1ELb0EEEvNS_9FwdParamsE)
        /*0944*/ 	.word	0x00000000


	//----- nvinfo : EIATTR_REGCOUNT
	.align		4
.L_404:
        /*0948*/ 	.byte	0x04, 0x2f
        /*094a*/ 	.short	(.L_406 - .L_405)
	.align		4
.L_405:
        /*094c*/ 	.word	index@(_ZN10layer_norm13ln_fwd_kernelINS_13Kernel_traitsIf6__halfS2_S2_fjLj1536ELj1ELj4ELj1ELj16ENS_18Kernel_traits_baseILj1536EfS2_S2_S2_fjLj128EEEEELb1ELb1ELb0ELb1EEEvNS_9FwdParamsE)
        /*0950*/ 	.word	0x000000ef


	//----- nvinfo : EIATTR_FRAME_SIZE
	.align		4
.L_406:
        /*0954*/ 	.byte	0x04, 0x11
        /*0956*/ 	.short	(.L_408 - .L_407)
	.align		4
.L_407:
        /*0958*/ 	.word	index@($__internal_93_$__cuda_sm70_shflsync_bfly_p)
        /*095c*/ 	.word	0x00000000


	//----- nvinfo : EIATTR_FRAME_SIZE
	.align		4
.L_408:
        /*0960*/ 	.byte	0x04, 0x11
        /*0962*/ 	.short	(.L_410 - .L_409)
	.align		4
.L_409:
        /*0964*/ 	.word	index@(_ZN10layer_norm13ln_fwd_kernelINS_13Kernel_traitsIf6__halfS2_S2_fjLj1536ELj1ELj4ELj1ELj16ENS_18Kernel_traits_baseILj1536EfS2_S2_S2_fjLj128EEEEELb1ELb1ELb0ELb1EEEvNS_9FwdParamsE)
        /*0968*/ 	.word	0x00000000


	//----- nvinfo : EIATTR_REGCOUNT
	.align		4
.L_410:
        /*096c*/ 	.byte	0x04, 0x2f
        /*096e*/ 	.short	(.L_412 - .L_411)
	.align		4
.L_411:
        /*0970*/ 	.word	index@(_ZN10layer_norm13ln_fwd_kernelINS_13Kernel_traitsIf6__halfS2_S2_fjLj1536ELj1ELj4ELj1ELj16ENS_18Kernel_traits_baseILj1536EfS2_S2_S2_fjLj128EEEEELb1ELb1ELb0ELb0EEEvNS_9FwdParamsE)
        /*0974*/ 	.word	0x000000e5


	//----- nvinfo : EIATTR_FRAME_SIZE
	.align		4
.L_412:
        /*0978*/ 	.byte	0x04, 0x11
        /*097a*/ 	.short	(.L_414 - .L_413)
	.align		4
.L_413:
        /*097c*/ 	.word	index@($__internal_92_$__cuda_sm70_shflsync_bfly_p)
        /*0980*/ 	.word	0x00000000


	//----- nvinfo : EIATTR_FRAME_SIZE
	.align		4
.L_414:
        /*0984*/ 	.byte	0x04, 0x11
        /*0986*/ 	.short	(.L_416 - .L_415)
	.align		4
.L_415:
        /*0988*/ 	.word	index@(_ZN10layer_norm13ln_fwd_kernelINS_13Kernel_traitsIf6__halfS2_S2_fjLj1536ELj1ELj4ELj1ELj16ENS_18Kernel_traits_baseILj1536EfS2_S2_S2_fjLj128EEEEELb1ELb1ELb0ELb0EEEvNS_9FwdParamsE)
        /*098c*/ 	.word	0x00000000


	//----- nvinfo : EIATTR_REGCOUNT
	.align		4
.L_416:
        /*0990*/ 	.byte	0x04, 0x2f
        /*0992*/ 	.short	(.L_418 - .L_417)
	.align		4
.L_417:
        /*0994*/ 	.word	index@(_ZN10layer_norm13ln_fwd_kernelINS_13Kernel_traitsIf6__halfS2_S2_fjLj1536ELj1ELj4ELj1ELj16ENS_18Kernel_traits_baseILj1536EfS2_S2_S2_fjLj128EEEEELb1ELb0ELb1ELb1EEEvNS_9FwdParamsE)
        /*0998*/ 	.word	0x000000f9


	//----- nvinfo : EIATTR_FRAME_SIZE
	.align		4
.L_418:
        /*099c*/ 	.byte	0x04, 0x11
        /*099e*/ 	.short	(.L_420 - .L_419)
	.align		4
.L_419:
        /*09a0*/ 	.word	index@($__internal_91_$__cuda_sm70_shflsync_bfly_p)
        /*09a4*/ 	.word	0x00000000


	//----- nvinfo : EIATTR_FRAME_SIZE
	.align		4
.L_420:
        /*09a8*/ 	.byte	0x04, 0x11
        /*09aa*/ 	.short	(.L_422 - .L_421)
	.align		4
.L_421:
        /*09ac*/ 	.word	index@(_ZN10layer_norm13ln_fwd_kernelINS_13Kernel_traitsIf6__halfS2_S2_fjLj1536ELj1ELj4ELj1ELj16ENS_18Kernel_traits_baseILj1536EfS2_S2_S2_fjLj128EEEEELb1ELb0ELb1ELb1EEEvNS_9FwdParamsE)
        /*09b0*/ 	.word	0x00000000


	//----- nvinfo : EIATTR_REGCOUNT
	.align		4
.L_422:
        /*09b4*/ 	.byte	0x04, 0x2f
        /*09b6*/ 	.short	(.L_424 - .L_423)
	.align		4
.L_423:
        /*09b8*/ 	.word	index@(_ZN10layer_norm13ln_fwd_kernelINS_13Kernel_traitsIf6__halfS2_S2_fjLj1536ELj1ELj4ELj1ELj16ENS_18Kernel_traits_baseILj1536EfS2_S2_S2_fjLj128EEEEELb1ELb0ELb1ELb0EEEvNS_9FwdParamsE)
        /*09bc*/ 	.word	0x000000d7


	//----- nvinfo : EIATTR_FRAME_SIZE
	.align		4
.L_424:
        /*09c0*/ 	.byte	0x04, 0x11
        /*09c2*/ 	.short	(.L_426 - .L_425)
	.align		4
.L_425:
        /*09c4*/ 	.word	index@($__internal_90_$__cuda_sm70_shflsync_bfly_p)
        /*09c8*/ 	.word	0x00000000


	//----- nvinfo : EIATTR_FRAME_SIZE
	.align		4
.L_426:
        /*09cc*/ 	.byte	0x04, 0x11
        /*09ce*/ 	.short	(.L_428 - .L_427)
	.align		4
.L_427:
        /*09d0*/ 	.word	index@(_ZN10layer_norm13ln_fwd_kernelINS_13Kernel_traitsIf6__halfS2_S2_fjLj1536ELj1ELj4ELj1ELj16ENS_18Kernel_traits_baseILj1536EfS2_S2_S2_fjLj128EEEEELb1ELb0ELb1ELb0EEEvNS_9FwdParamsE)
        /*09d4*/ 	.word	0x00000000


	//----- nvinfo : EIATTR_REGCOUNT
	.align		4
.L_428:
        /*09d8*/ 	.byte	0x04, 0x2f
        /*09da*/ 	.short	(.L_430 - .L_429)
	.align		4
.L_429:
        /*09dc*/ 	.word	index@(_ZN10layer_norm13ln_fwd_kernelINS_13Kernel_traitsIf6__halfS2_S2_fjLj1536ELj1ELj4ELj1ELj16ENS_18Kernel_traits_baseILj1536EfS2_S2_S2_fjLj128EEEEELb1ELb0ELb0ELb1EEEvNS_9FwdParamsE)
        /*09e0*/ 	.word	0x000000db


	//----- nvinfo : EIATTR_FRAME_SIZE
	.align		4
.L_430:
        /*09e4*/ 	.byte	0x04, 0x11
        /*09e6*/ 	.short	(.L_432 - .L_431)
	.align		4
.L_431:
        /*09e8*/ 	.word	index@($__internal_89_$__cuda_sm70_shflsync_bfly_p)
        /*09ec*/ 	.word	0x00000000


	//----- nvinfo : EIATTR_FRAME_SIZE
	.align		4
.L_432:
        /*09f0*/ 	.byte	0x04, 0x11
        /*09f2*/ 	.short	(.L_434 - .L_433)
	.align		4
.L_433:
        /*09f4*/ 	.word	index@(_ZN10layer_norm13ln_fwd_kernelINS_13Kernel_traitsIf6__halfS2_S2_fjLj1536ELj1ELj4ELj1ELj16ENS_18Kernel_traits_baseILj1536EfS2_S2_S2_fjLj128EEEEELb1ELb0ELb0ELb1EEEvNS_9FwdParamsE)
        /*09f8*/ 	.word	0x00000000


	//----- nvinfo : EIATTR_REGCOUNT
	.align		4
.L_434:
        /*09fc*/ 	.byte	0x04, 0x2f
        /*09fe*/ 	.short	(.L_436 - .L_435)
	.align		4
.L_435:
        /*0a00*/ 	.word	index@(_ZN10layer_norm13ln_fwd_kernelINS_13Kernel_traitsIf6__halfS2_S2_fjLj1536ELj1ELj4ELj1ELj16ENS_18Kernel_traits_baseILj1536EfS2_S2_S2_fjLj128EEEEELb1ELb0ELb0ELb0EEEvNS_9FwdParamsE)
        /*0a04*/ 	.word	0x000000c9


	//----- nvinfo : EIATTR_FRAME_SIZE
	.align		4
.L_436:
        /*0a08*/ 	.byte	0x04, 0x11
        /*0a0a*/ 	.short	(.L_438 - .L_437)
	.align		4
.L_437:
        /*0a0c*/ 	.word	index@($__internal_88_$__cuda_sm70_shflsync_bfly_p)
        /*0a10*/ 	.word	0x00000000


	//----- nvinfo : EIATTR_FRAME_SIZE
	.align		4
.L_438:
        /*0a14*/ 	.byte	0x04, 0x11
        /*0a16*/ 	.short	(.L_440 - .L_439)
	.align		4
.L_439:
        /*0a18*/ 	.word	index@(_ZN10layer_norm13ln_fwd_kernelINS_13Kernel_traitsIf6__halfS2_S2_fjLj1536ELj1ELj4ELj1ELj16ENS_18Kernel_traits_baseILj1536EfS2_S2_S2_fjLj128EEEEELb1ELb0ELb0ELb0EEEvNS_9FwdParamsE)
        /*0a1c*/ 	.word	0x00000000


	//----- nvinfo : EIATTR_REGCOUNT
	.align		4
.L_440:
        /*0a20*/ 	.byte	0x04, 0x2f
        /*0a22*/ 	.short	(.L_442 - .L_441)
	.align		4
.L_441:
        /*0a24*/ 	.word	index@(_ZN10layer_norm13ln_fwd_kernelINS_13Kernel_traitsIf6__halfS2_S2_fjLj1536ELj1ELj4ELj1ELj16ENS_18Kernel_traits_baseILj1536EfS2_S2_S2_fjLj128EEEEELb0ELb1ELb1ELb1EEEvNS_9FwdParamsE)
        /*0a28*/ 	.word	0x000000ff


	//----- nvinfo : EIATTR_FRAME_SIZE
	.align		4
.L_442:
        /*0a2c*/ 	.byte	0x04, 0x11
        /*0a2e*/ 	.short	(.L_444 - .L_443)
	.align		4
.L_443:
        /*0a30*/ 	.word	index@($__internal_87_$__cuda_sm70_shflsync_bfly_p)
        /*0a34*/ 	.word	0x00000000


	//----- nvinfo : EIATTR_FRAME_SIZE
	.align		4
.L_444:
        /*0a38*/ 	.byte	0x04, 0x11
        /*0a3a*/ 	.short	(.L_446 - .L_445)
	.align		4
.L_445:
        /*0a3c*/ 	.word	index@(_ZN10layer_norm13ln_fwd_kernelINS_13Kernel_traitsIf6__halfS2_S2_fjLj1536ELj1ELj4ELj1ELj16ENS_18Kernel_traits_baseILj1536EfS2_S2_S2_fjLj128EEEEELb0ELb1ELb1ELb1EEEvNS_9FwdParamsE)
        /*0a40*/ 	.word	0x00000000


	//----- nvinfo : EIATTR_REGCOUNT
	.align		4
.L_446:
        /*0a44*/ 	.byte	0x04, 0x2f
        /*0a46*/ 	.short	(.L_448 - .L_447)
	.align		4
.L_447:
        /*0a48*/ 	.word	index@(_ZN10layer_norm13ln_fwd_kernelINS_13Kernel_traitsIf6__halfS2_S2_fjLj1536ELj1ELj4ELj1ELj16ENS_18Kernel_traits_baseILj1536EfS2_S2_S2_fjLj128EEEEELb0ELb1ELb1ELb0EEEvNS_9FwdParamsE)
        /*0a4c*/ 	.word	0x000000df


	//----- nvinfo : EIATTR_FRAME_SIZE
	.align		4
.L_448:
        /*0a50*/ 	.byte	0x04, 0x11
        /*0a52*/ 	.short	(.L_450 - .L_449)
	.align		4
.L_449:
        /*0a54*/ 	.word	index@($__internal_86_$__cuda_sm70_shflsync_bfly_p)
        /*0a58*/ 	.word	0x00000000


	//----- nvinfo : EIATTR_FRAME_SIZE
	.align		4
.L_450:
        /*0a5c*/ 	.byte	0x04, 0x11
        /*0a5e*/ 	.short	(.L_452 - .L_451)
	.align		4
.L_451:
        /*0a60*/ 	.word	index@(_ZN10layer_norm13ln_fwd_kernelINS_13Kernel_traitsIf6__halfS2_S2_fjLj1536ELj1ELj4ELj1ELj16ENS_18Kernel_traits_baseILj1536EfS2_S2_S2_fjLj128EEEEELb0ELb1ELb1ELb0EEEvNS_9FwdParamsE)
        /*0a64*/ 	.word	0x00000000


	//----- nvinfo : EIATTR_REGCOUNT
	.align		4
.L_452:
        /*0a68*/ 	.byte	0x04, 0x2f
        /*0a6a*/ 	.short	(.L_454 - .L_453)
	.align		4
.L_453:
        /*0a6c*/ 	.word	index@(_ZN10layer_norm13ln_fwd_kernelINS_13Kernel_traitsIf6__halfS2_S2_fjLj1536ELj1ELj4ELj1ELj16ENS_18Kernel_traits_baseILj1536EfS2_S2_S2_fjLj128EEEEELb0ELb1ELb0ELb1EEEvNS_9FwdParamsE)
        /*0a70*/ 	.word	0x000000f5


	//----- nvinfo : EIATTR_FRAME_SIZE
	.align		4
.L_454:
        /*0a74*/ 	.byte	0x04, 0x11
        /*0a76*/ 	.short	(.L_456 - .L_455)
	.align		4
.L_455:
        /*0a78*/ 	.word	index@($__internal_85_$__cuda_sm70_shflsync_bfly_p)
        /*0a7c*/ 	.word	0x00000000


	//----- nvinfo : EIATTR_FRAME_SIZE
	.align		4
.L_456:
        /*0a80*/ 	.byte	0x04, 0x11
        /*0a82*/ 	.short	(.L_458 - .L_457)
	.align		4
.L_457:
        /*0a84*/ 	.word	index@(_ZN10layer_norm13ln_fwd_kernelINS_13Kernel_traitsIf6__halfS2_S2_fjLj1536ELj1ELj4ELj1ELj16ENS_18Kernel_traits_baseILj1536EfS2_S2_S2_fjLj128EEEEELb0ELb1ELb0ELb1EEEvNS_9FwdParamsE)
        /*0a88*/ 	.word	0x00000000


	//----- nvinfo : EIATTR_REGCOUNT
	.align		4
.L_458:
        /*0a8c*/ 	.byte	0x04, 0x2f
        /*0a8e*/ 	.short	(.L_460 - .L_459)
	.align		4
.L_459:
        /*0a90*/ 	.word	index@(_ZN10layer_norm13ln_fwd_kernelINS_13Kernel_traitsIf6__halfS2_S2_fjLj1536ELj1ELj4ELj1ELj16ENS_18Kernel_traits_baseILj1536EfS2_S2_S2_fjLj128EEEEELb0ELb1ELb0ELb0EEEvNS_9FwdParamsE)
        /*0a94*/ 	.word	0x000000db


	//----- nvinfo : EIATTR_FRAME_SIZE
	.align		4
.L_460:
        /*0a98*/ 	.byte	0x04, 0x11
        /*0a9a*/ 	.short	(.L_462 - .L_461)
	.align		4
.L_461:
        /*0a9c*/ 	.word	index@($__internal_84_$__cuda_sm70_shflsync_bfly_p)
        /*0aa0*/ 	.word	0x00000000


	//----- nvinfo : EIATTR_FRAME_SIZE
	.align		4
.L_462:
        /*0aa4*/ 	.byte	0x04, 0x11
        /*0aa6*/ 	.short	(.L_464 - .L_463)
	.align		4
.L_463:
        /*0aa8*/ 	.word	index@(_ZN10layer_norm13ln_fwd_kernelINS_13Kernel_traitsIf6__halfS2_S2_fjLj1536ELj1ELj4ELj1ELj16ENS_18Kernel_traits_baseILj1536EfS2_S2_S2_fjLj128EEEEELb0ELb1ELb0ELb0EEEvNS_9FwdParamsE)
        /*0aac*/ 	.word	0x00000000


	//----- nvinfo : EIATTR_REGCOUNT
	.align		4
.L_464:
        /*0ab0*/ 	.byte	0x04, 0x2f
        /*0ab2*/ 	.short	(.L_466 - .L_465)
	.align		4
.L_465:
        /*0ab4*/ 	.word	index@(_ZN10layer_norm13ln_fwd_kernelINS_13Kernel_traitsIf6__halfS2_S2_fjLj1536ELj1ELj4ELj1ELj16ENS_18Kernel_traits_baseILj1536EfS2_S2_S2_fjLj128EEEEELb0ELb0ELb1ELb1EEEvNS_9FwdParamsE)
        /*0ab8*/ 	.word	0x000000a7


	//----- nvinfo : EIATTR_FRAME_SIZE
	.align		4
.L_466:
        /*0abc*/ 	.byte	0x04, 0x11
        /*0abe*/ 	.short	(.L_468 - .L_467)
	.align		4
.L_467:
        /*0ac0*/ 	.word	index@($__internal_83_$__cuda_sm70_shflsync_bfly_p)
        /*0ac4*/ 	.word	0x00000000


	//----- nvinfo : EIATTR_FRAME_SIZE
	.align		4
.L_468:
        /*0ac8*/ 	.byte	0x04, 0x11
        /*0aca*/ 	.short	(.L_470 - .L_469)
	.align		4
.L_469:
        /*0acc*/ 	.word	index@(_ZN10layer_norm13ln_fwd_kernelINS_13Kernel_traitsIf6__halfS2_S2_fjLj1536ELj1ELj4ELj1ELj16ENS_18Kernel_traits_baseILj1536EfS2_S2_S2_fjLj128EEEEELb0ELb0ELb1ELb1EEEvNS_9FwdParamsE)
        /*0ad0*/ 	.word	0x00000000


	//----- nvinfo : EIATTR_REGCOUNT
	.align		4
.L_470:
        /*0ad4*/ 	.byte	0x04, 0x2f
        /*0ad6*/ 	.short	(.L_472 - .L_471)
	.align		4
.L_471:
        /*0ad8*/ 	.word	index@(_ZN10layer_norm13ln_fwd_kernelINS_13Kernel_traitsIf6__halfS2_S2_fjLj1536ELj1ELj4ELj1ELj16ENS_18Kernel_traits_baseILj1536EfS2_S2_S2_fjLj128EEEEELb0ELb0ELb1ELb0EEEvNS_9FwdParamsE)
        /*0adc*/ 	.word	0x000000a8


	//----- nvinfo : EIATTR_FRAME_SIZE
	.align		4
.L_472:
        /*0ae0*/ 	.byte	0x04, 0x11
        /*0ae2*/ 	.short	(.L_474 - .L_473)
	.align		4
.L_473:
        /*0ae4*/ 	.word	index@($__internal_82_$__cuda_sm70_shflsync_bfly_p)
        /*0ae8*/ 	.word	0x00000000


	//----- nvinfo : EIATTR_FRAME_SIZE
	.align		4
.L_474:
        /*0aec*/ 	.byte	0x04, 0x11
        /*0aee*/ 	.short	(.L_476 - .L_475)
	.align		4
.L_475:
        /*0af0*/ 	.word	index@(_ZN10layer_norm13ln_fwd_kernelINS_13Kernel_traitsIf6__halfS2_S2_fjLj1536ELj1ELj4ELj1ELj16ENS_18Kernel_traits_baseILj1536EfS2_S2_S2_fjLj128EEEEELb0ELb0ELb1ELb0EEEvNS_9FwdParamsE)
        /*0af4*/ 	.word	0x00000000


	//----- nvinfo : EIATTR_REGCOUNT
	.align		4
.L_476:
        /*0af8*/ 	.byte	0x04, 0x2f
        /*0afa*/ 	.short	(.L_478 - .L_477)
	.align		4
.L_477:
        /*0afc*/ 	.word	index@(_ZN10layer_norm13ln_fwd_kernelINS_13Kernel_traitsIf6__halfS2_S2_fjLj1536ELj1ELj4ELj1ELj16ENS_18Kernel_traits_baseILj1536EfS2_S2_S2_fjLj128EEEEELb0ELb0ELb0ELb1EEEvNS_9FwdParamsE)
        /*0b00*/ 	.word	0x000000a8


	//----- nvinfo : EIATTR_FRAME_SIZE
	.align		4
.L_478:
        /*0b04*/ 	.byte	0x04, 0x11
        /*0b06*/ 	.short	(.L_480 - .L_479)
	.align		4
.L_479:
        /*0b08*/ 	.word	index@($__internal_81_$__cuda_sm70_shflsync_bfly_p)
        /*0b0c*/ 	.word	0x00000000


	//----- nvinfo : EIATTR_FRAME_SIZE
	.align		4
.L_480:
        /*0b10*/ 	.byte	0x04, 0x11
        /*0b12*/ 	.short	(.L_482 - .L_481)
	.align		4
.L_481:
        /*0b14*/ 	.word	index@(_ZN10layer_norm13ln_fwd_kernelINS_13Kernel_traitsIf6__halfS2_S2_fjLj1536ELj1ELj4ELj1ELj16ENS_18Kernel_traits_baseILj1536EfS2_S2_S2_fjLj128EEEEELb0ELb0ELb0ELb1EEEvNS_9FwdParamsE)
        /*0b18*/ 	.word	0x00000000


	//----- nvinfo : EIATTR_REGCOUNT
	.align		4
.L_482:
        /*0b1c*/ 	.byte	0x04, 0x2f
        /*0b1e*/ 	.short	(.L_484 - .L_483)
	.align		4
.L_483:
        /*0b20*/ 	.word	index@(_ZN10layer_norm13ln_fwd_kernelINS_13Kernel_traitsIf6__halfS2_S2_fjLj1536ELj1ELj4ELj1ELj16ENS_18Kernel_traits_baseILj1536EfS2_S2_S2_fjLj128EEEEELb0ELb0ELb0ELb0EEEvNS_9FwdParamsE)
        /*0b24*/ 	.word	0x000000a8


	//----- nvinfo : EIATTR_FRAME_SIZE
	.align		4
.L_484:
        /*0b28*/ 	.byte	0x04, 0x11
        /*0b2a*/ 	.short	(.L_486 - .L_485)
	.align		4
.L_485:
        /*0b2c*/ 	.word	index@($__internal_80_$__cuda_sm70_shflsync_bfly_p)
        /*0b30*/ 	.word	0x00000000


	//----- nvinfo : EIATTR_FRAME_SIZE
	.align		4
.L_486:
        /*0b34*/ 	.byte	0x04, 0x11
        /*0b36*/ 	.short	(.L_488 - .L_487)
	.align		4
.L_487:
        /*0b38*/ 	.word	index@(_ZN10layer_norm13ln_fwd_kernelINS_13Kernel_traitsIf6__halfS2_S2_fjLj1536ELj1ELj4ELj1ELj16ENS_18Kernel_traits_baseILj1536EfS2_S2_S2_fjLj128EEEEELb0ELb0ELb0ELb0EEEvNS_9FwdParamsE)
        /*0b3c*/ 	.word	0x00000000


	//----- nvinfo : EIATTR_REGCOUNT
	.align		4
.L_488:
        /*0b40*/ 	.byte	0x04, 0x2f
        /*0b42*/ 	.short	(.L_490 - .L_489)
	.align		4
.L_489:
        /*0b44*/ 	.word	index@(_ZN10layer_norm13ln_fwd_kernelINS_13Kernel_traitsIf13__nv_bfloat16fS2_fjLj1536ELj1ELj4ELj1ELj16ENS_18Kernel_traits_baseILj1536EfS2_fS2_fjLj128EEEEELb1ELb1ELb1ELb1EEEvNS_9FwdParamsE)
        /*0b48*/ 	.word	0x000000ff


	//----- nvinfo : EIATTR_FRAME_SIZE
	.align		4
.L_490:
        /*0b4c*/ 	.byte	0x04, 0x11
        /*0b4e*/ 	.short	(.L_492 - .L_491)
	.align		4
.L_491:
        /*0b50*/ 	.word	index@($__internal_79_$__cuda_sm70_shflsync_bfly_p)
        /*0b54*/ 	.word	0x00000000


	//----- nvinfo : EIATTR_FRAME_SIZE
	.align		4
.L_492:
        /*0b58*/ 	.byte	0x04, 0x11
        /*0b5a*/ 	.short	(.L_494 - .L_493)
	.align		4
.L_493:
        /*0b5c*/ 	.word	index@(_ZN10layer_norm13ln_fwd_kernelINS_13Kernel_traitsIf13__nv_bfloat16fS2_fjLj1536ELj1ELj4ELj1ELj16ENS_18Kernel_traits_baseILj1536EfS2_fS2_fjLj128EEEEELb1ELb1ELb1ELb1EEEvNS_9FwdParamsE)
        /*0b60*/ 	.word	0x00000000


	//----- nvinfo : EIATTR_REGCOUNT
	.align		4
.L_494:
        /*0b64*/ 	.byte	0x04, 0x2f
        /*0b66*/ 	.short	(.L_496 - .L_495)
	.align		4
.L_495:
        /*0b68*/ 	.word	index@(_ZN10layer_norm13ln_fwd_kernelINS_13Kernel_traitsIf13__nv_bfloat16fS2_fjLj1536ELj1ELj4ELj1ELj16ENS_18Kernel_traits_baseILj1536EfS2_fS2_fjLj128EEEEELb1ELb1ELb1ELb0EEEvNS_9FwdParamsE)
        /*0b6c*/ 	.word	0x000000f4


	//----- nvinfo : EIATTR_FRAME_SIZE
	.align		4
.L_496:
        /*0b70*/ 	.byte	0x04, 0x11
        /*0b72*/ 	.short	(.L_498 - .L_497)
	.align		4
.L_497:
        /*0b74*/ 	.word	index@($__internal_78_$__cuda_sm70_shflsync_bfly_p)
        /*0b78*/ 	.word	0x00000000


	//----- nvinfo : EIATTR_FRAME_SIZE
	.align		4
.L_498:
        /*0b7c*/ 	.byte	0x04, 0x11
        /*0b7e*/ 	.short	(.L_500 - .L_499)
	.align		4
.L_499:
        /*0b80*/ 	.word	index@(_ZN10layer_norm13ln_fwd_kernelINS_13Kernel_traitsIf13__nv_bfloat16fS2_fjLj1536ELj1ELj4ELj1ELj16ENS_18Kernel_traits_baseILj1536EfS2_fS2_fjLj128EEEEELb1ELb1ELb1ELb0EEEvNS_9FwdParamsE)
        /*0b84*/ 	.word	0x00000000


	//----- nvinfo : EIATTR_REGCOUNT
	.align		4
.L_500:
        /*0b88*/ 	.byte	0x04, 0x2f
        /*0b8a*/ 	.short	(.L_502 - .L_501)
	.align		4
.L_501:
        /*0b8c*/ 	.word	index@(_ZN10layer_norm13ln_fwd_kernelINS_13Kernel_traitsIf13__nv_bfloat16fS2_fjLj1536ELj1ELj4ELj1ELj16ENS_18Kernel_traits_baseILj1536EfS2_fS2_fjLj128EEEEELb1ELb1ELb0ELb1EEEvNS_9FwdParamsE)
        /*0b90*/ 	.word	0x000000f4


	//----- nvinfo : EIATTR_FRAME_SIZE
	.align		4
.L_502:
        /*0b94*/ 	.byte	0x04, 0x11
        /*0b96*/ 	.short	(.L_504 - .L_503)
	.align		4
.L_503:
        /*0b98*/ 	.word	index@($__internal_77_$__cuda_sm70_shflsync_bfly_p)
        /*0b9c*/ 	.word	0x00000000


	//----- nvinfo : EIATTR_FRAME_SIZE
	.align		4
.L_504:
        /*0ba0*/ 	.byte	0x04, 0x11
        /*0ba2*/ 	.short	(.L_506 - .L_505)
	.align		4
.L_505:
        /*0ba4*/ 	.word	index@(_ZN10layer_norm13ln_fwd_kernelINS_13Kernel_traitsIf13__nv_bfloat16fS2_fjLj1536ELj1ELj4ELj1ELj16ENS_18Kernel_traits_baseILj1536EfS2_fS2_fjLj128EEEEELb1ELb1ELb0ELb1EEEvNS_9FwdParamsE)
        /*0ba8*/ 	.word	0x00000000


	//----- nvinfo : EIATTR_REGCOUNT
	.align		4
.L_506:
        /*0bac*/ 	.byte	0x04, 0x2f
        /*0bae*/ 	.short	(.L_508 - .L_507)
	.align		4
.L_507:
        /*0bb0*/ 	.word	index@(_ZN10layer_norm13ln_fwd_kernelINS_13Kernel_traitsIf13__nv_bfloat16fS2_fjLj1536ELj1ELj4ELj1ELj16ENS_18Kernel_traits_baseILj1536EfS2_fS2_fjLj128EEEEELb1ELb1ELb0ELb0EEEvNS_9FwdParamsE)
        /*0bb4*/ 	.word	0x000000e9


	//----- nvinfo : EIATTR_FRAME_SIZE
	.align		4
.L_508:
        /*0bb8*/ 	.byte	0x04, 0x11
        /*0bba*/ 	.short	(.L_510 - .L_509)
	.align		4
.L_509:
        /*0bbc*/ 	.word	index@($__internal_76_$__cuda_sm70_shflsync_bfly_p)
        /*0bc0*/ 	.word	0x00000000


	//----- nvinfo : EIATTR_FRAME_SIZE
	.align		4
.L_510:
        /*0bc4*/ 	.byte	0x04, 0x11
        /*0bc6*/ 	.short	(.L_512 - .L_511)
	.align		4
.L_511:
        /*0bc8*/ 	.word	index@(_ZN10layer_norm13ln_fwd_kernelINS_13Kernel_traitsIf13__nv_bfloat16fS2_fjLj1536ELj1ELj4ELj1ELj16ENS_18Kernel_traits_baseILj1536EfS2_fS2_fjLj128EEEEELb1ELb1ELb0ELb0EEEvNS_9FwdParamsE)
        /*0bcc*/ 	.word	0x00000000


	//----- nvinfo : EIATTR_REGCOUNT
	.align		4
.L_512:
        /*0bd0*/ 	.byte	0x04, 0x2f
        /*0bd2*/ 	.short	(.L_514 - .L_513)
	.align		4
.L_513:
        /*0bd4*/ 	.word	index@(_ZN10layer_norm13ln_fwd_kernelINS_13Kernel_traitsIf13__nv_bfloat16fS2_fjLj1536ELj1ELj4ELj1ELj16ENS_18Kernel_traits_baseILj1536EfS2_fS2_fjLj128EEEEELb1ELb0ELb1ELb1EEEvNS_9FwdParamsE)
        /*0bd8*/ 	.word	0x000000fa


	//----- nvinfo : EIATTR_FRAME_SIZE
	.align		4
.L_514:
        /*0bdc*/ 	.byte	0x04, 0x11
        /*0bde*/ 	.short	(.L_516 - .L_515)
	.align		4
.L_515:
        /*0be0*/ 	.word	index@($__internal_75_$__cuda_sm70_shflsync_bfly_p)
        /*0be4*/ 	.word	0x00000000


	//----- nvinfo : EIATTR_FRAME_SIZE
	.align		4
.L_516:
        /*0be8*/ 	.byte	0x04, 0x11
        /*0bea*/ 	.short	(.L_518 - .L_517)
	.align		4
.L_517:
        /*0bec*/ 	.word	index@(_ZN10layer_norm13ln_fwd_kernelINS_13Kernel_traitsIf13__nv_bfloat16fS2_fjLj1536ELj1ELj4ELj1ELj16ENS_18Kernel_traits_baseILj1536EfS2_fS2_fjLj128EEEEELb1ELb0ELb1ELb1EEEvNS_9FwdParamsE)
        /*0bf0*/ 	.word	0x00000000


	//----- nvinfo : EIATTR_REGCOUNT
	.align		4
.L_518:
        /*0bf4*/ 	.byte	0x04, 0x2f
        /*0bf6*/ 	.short	(.L_520 - .L_519)
	.align		4
.L_519:
        /*0bf8*/ 	.word	index@(_ZN10layer_norm13ln_fwd_kernelINS_13Kernel_traitsIf13__nv_bfloat16fS2_fjLj1536ELj1ELj4ELj1ELj16ENS_18Kernel_traits_baseILj1536EfS2_fS2_fjLj128EEEEELb1ELb0ELb1ELb0EEEvNS_9FwdParamsE)
        /*0bfc*/ 	.word	0x000000db


	//----- nvinfo : EIATTR_FRAME_SIZE
	.align		4
.L_520:
        /*0c00*/ 	.byte	0x04, 0x11
        /*0c02*/ 	.short	(.L_522 - .L_521)
	.align		4
.L_521:
        /*0c04*/ 	.word	index@($__internal_74_$__cuda_sm70_shflsync_bfly_p)
        /*0c08*/ 	.word	0x00000000


	//----- nvinfo : EIATTR_FRAME_SIZE
	.align		4
.L_522:
        /*0c0c*/ 	.byte	0x04, 0x11
        /*0c0e*/ 	.short	(.L_524 - .L_523)
	.align		4
.L_523:
        /*0c10*/ 	.word	index@(_ZN10layer_norm13ln_fwd_kernelINS_13Kernel_traitsIf13__nv_bfloat16fS2_fjLj1536ELj1ELj4ELj1ELj16ENS_18Kernel_traits_baseILj1536EfS2_fS2_fjLj128EEEEELb1ELb0ELb1ELb0EEEvNS_9FwdParamsE)
        /*0c14*/ 	.word	0x00000000


	//----- nvinfo : EIATTR_REGCOUNT
	.align		4
.L_524:
        /*0c18*/ 	.byte	0x04, 0x2f
        /*0c1a*/ 	.short	(.L_526 - .L_525)
	.align		4
.L_525:
        /*0c1c*/ 	.word	index@(_ZN10layer_norm13ln_fwd_kernelINS_13Kernel_traitsIf13__nv_bfloat16fS2_fjLj1536ELj1ELj4ELj1ELj16ENS_18Kernel_traits_baseILj1536EfS2_fS2_fjLj128EEEEELb1ELb0ELb0ELb1EEEvNS_9FwdParamsE)
        /*0c20*/ 	.word	0x000000d7


	//----- nvinfo : EIATTR_FRAME_SIZE
	.align		4
.L_526:
        /*0c24*/ 	.byte	0x04, 0x11
        /*0c26*/ 	.short	(.L_528 - .L_527)
	.align		4
.L_527:
        /*0c28*/ 	.word	index@($__internal_73_$__cuda_sm70_shflsync_bfly_p)
        /*0c2c*/ 	.word	0x00000000


	//----- nvinfo : EIATTR_FRAME_SIZE
	.align		4
.L_528:
        /*0c30*/ 	.byte	0x04, 0x11
        /*0c32*/ 	.short	(.L_530 - .L_529)
	.align		4
.L_529:
        /*0c34*/ 	.word	index@(_ZN10layer_norm13ln_fwd_kernelINS_13Kernel_traitsIf13__nv_bfloat16fS2_fjLj1536ELj1ELj4ELj1ELj16ENS_18Kernel_traits_baseILj1536EfS2_fS2_fjLj128EEEEELb1ELb0ELb0ELb1EEEvNS_9FwdParamsE)
        /*0c38*/ 	.word	0x00000000


	//----- nvinfo : EIATTR_REGCOUNT
	.align		4
.L_530:
        /*0c3c*/ 	.byte	0x04, 0x2f
        /*0c3e*/ 	.short	(.L_532 - .L_531)
	.align		4
.L_531:
        /*0c40*/ 	.word	index@(_ZN10layer_norm13ln_fwd_kernelINS_13Kernel_traitsIf13__nv_bfloat16fS2_fjLj1536ELj1ELj4ELj1ELj16ENS_18Kernel_traits_baseILj1536EfS2_fS2_fjLj128EEEEELb1ELb0ELb0ELb0EEEvNS_9FwdParamsE)
        /*0c44*/ 	.word	0x000000cd


	//----- nvinfo : EIATTR_FRAME_SIZE
	.align		4
.L_532:
        /*0c48*/ 	.byte	0x04, 0x11
        /*0c4a*/ 	.short	(.L_534 - .L_533)
	.align		4
.L_533:
        /*0c4c*/ 	.word	index@($__internal_72_$__cuda_sm70_shflsync_bfly_p)
        /*0c50*/ 	.word	0x00000000


	//----- nvinfo : EIATTR_FRAME_SIZE
	.align		4
.L_534:
        /*0c54*/ 	.byte	0x04, 0x11
        /*0c56*/ 	.short	(.L_536 - .L_535)
	.align		4
.L_535:
        /*0c58*/ 	.word	index@(_ZN10layer_norm13ln_fwd_kernelINS_13Kernel_traitsIf13__nv_bfloat16fS2_fjLj1536ELj1ELj4ELj1ELj16ENS_18Kernel_traits_baseILj1536EfS2_fS2_fjLj128EEEEELb1ELb0ELb0ELb0EEEvNS_9FwdParamsE)
        /*0c5c*/ 	.word	0x00000000


	//----- nvinfo : EIATTR_REGCOUNT
	.align		4
.L_536:
        /*0c60*/ 	.byte	0x04, 0x2f
        /*0c62*/ 	.short	(.L_538 - .L_537)
	.align		4
.L_537:
        /*0c64*/ 	.word	index@(_ZN10layer_norm13ln_fwd_kernelINS_13Kernel_traitsIf13__nv_bfloat16fS2_fjLj1536ELj1ELj4ELj1ELj16ENS_18Kernel_traits_baseILj1536EfS2_fS2_fjLj128EEEEELb0ELb1ELb1ELb1EEEvNS_9FwdParamsE)
        /*0c68*/ 	.word	0x000000ff


	//----- nvinfo : EIATTR_FRAME_SIZE
	.align		4
.L_538:
        /*0c6c*/ 	.byte	0x04, 0x11
        /*0c6e*/ 	.short	(.L_540 - .L_539)
	.align		4
.L_539:
        /*0c70*/ 	.word	index@($__internal_71_$__cuda_sm70_shflsync_bfly_p)
        /*0c74*/ 	.word	0x00000000


	//----- nvinfo : EIATTR_FRAME_SIZE
	.align		4
.L_540:
        /*0c78*/ 	.byte	0x04, 0x11
        /*0c7a*/ 	.short	(.L_542 - .L_541)
	.align		4
.L_541:
        /*0c7c*/ 	.word	index@(_ZN10layer_norm13ln_fwd_kernelINS_13Kernel_traitsIf13__nv_bfloat16fS2_fjLj1536ELj1ELj4ELj1ELj16ENS_18Kernel_traits_baseILj1536EfS2_fS2_fjLj128EEEEELb0ELb1ELb1ELb1EEEvNS_9FwdParamsE)
        /*0c80*/ 	.word	0x00000000


	//----- nvinfo : EIATTR_REGCOUNT
	.align		4
.L_542:
        /*0c84*/ 	.byte	0x04, 0x2f
        /*0c86*/ 	.short	(.L_544 - .L_543)
	.align		4
.L_543:
        /*0c88*/ 	.word	index@(_ZN10layer_norm13ln_fwd_kernelINS_13Kernel_traitsIf13__nv_bfloat16fS2_fjLj1536ELj1ELj4ELj1ELj16ENS_18Kernel_traits_baseILj1536EfS2_fS2_fjLj128EEEEELb0ELb1ELb1ELb0EEEvNS_9FwdParamsE)
        /*0c8c*/ 	.word	0x000000e3


	//----- nvinfo : EIATTR_FRAME_SIZE
	.align		4
.L_544:
        /*0c90*/ 	.byte	0x04, 0x11
        /*0c92*/ 	.short	(.L_546 - .L_545)
	.align		4
.L_545:
        /*0c94*/ 	.word	index@($__internal_70_$__cuda_sm70_shflsync_bfly_p)
        /*0c98*/ 	.word	0x00000000


	//----- nvinfo : EIATTR_FRAME_SIZE
	.align		4
.L_546:
        /*0c9c*/ 	.byte	0x04, 0x11
        /*0c9e*/ 	.short	(.L_548 - .L_547)
	.align		4
.L_547:
        /*0ca0*/ 	.word	index@(_ZN10layer_norm13ln_fwd_kernelINS_13Kernel_traitsIf13__nv_bfloat16fS2_fjLj1536ELj1ELj4ELj1ELj16ENS_18Kernel_traits_baseILj1536EfS2_fS2_fjLj128EEEEELb0ELb1ELb1ELb0EEEvNS_9FwdParamsE)
        /*0ca4*/ 	.word	0x00000000


	//----- nvinfo : EIATTR_REGCOUNT
	.align		4
.L_548:
        /*0ca8*/ 	.byte	0x04, 0x2f
        /*0caa*/ 	.short	(.L_550 - .L_549)
	.align		4
.L_549:
        /*0cac*/ 	.word	index@(_ZN10layer_norm13ln_fwd_kernelINS_13Kernel_traitsIf13__nv_bfloat16fS2_fjLj1536ELj1ELj4ELj1ELj16ENS_18Kernel_traits_baseILj1536EfS2_fS2_fjLj128EEEEELb0ELb1ELb0ELb1EEEvNS_9FwdParamsE)
        /*0cb0*/ 	.word	0x000000fd


	//----- nvinfo : EIATTR_FRAME_SIZE
	.align		4
.L_550:
        /*0cb4*/ 	.byte	0x04, 0x11
        /*0cb6*/ 	.short	(.L_552 - .L_551)
	.align		4
.L_551:
        /*0cb8*/ 	.word	index@($__internal_69_$__cuda_sm70_shflsync_bfly_p)
        /*0cbc*/ 	.word	0x00000000


	//----- nvinfo : EIATTR_FRAME_SIZE
	.align		4
.L_552:
        /*0cc0*/ 	.byte	0x04, 0x11
        /*0cc2*/ 	.short	(.L_554 - .L_553)
	.align		4
.L_553:
        /*0cc4*/ 	.word	index@(_ZN10layer_norm13ln_fwd_kernelINS_13Kernel_traitsIf13__nv_bfloat16fS2_fjLj1536ELj1ELj4ELj1ELj16ENS_18Kernel_traits_baseILj1536EfS2_fS2_fjLj128EEEEELb0ELb1ELb0ELb1EEEvNS_9FwdParamsE)
        /*0cc8*/ 	.word	0x00000000


	//----- nvinfo : EIATTR_REGCOUNT
	.align		4
.L_554:
        /*0ccc*/ 	.byte	0x04, 0x2f
        /*0cce*/ 	.short	(.L_556 - .L_555)
	.align		4
.L_555:
        /*0cd0*/ 	.word	index@(_ZN10layer_norm13ln_fwd_kernelINS_13Kernel_traitsIf13__nv_bfloat16fS2_fjLj1536ELj1ELj4ELj1ELj16ENS_18Kernel_traits_baseILj1536EfS2_fS2_fjLj128EEEEELb0ELb1ELb0ELb0EEEvNS_9FwdParamsE)
        /*0cd4*/ 	.word	0x000000e0


	//----- nvinfo : EIATTR_FRAME_SIZE
	.align		4
.L_556:
        /*0cd8*/ 	.byte	0x04, 0x11
        /*0cda*/ 	.short	(.L_558 - .L_557)
	.align		4
.L_557:
        /*0cdc*/ 	.word	index@($__internal_68_$__cuda_sm70_shflsync_bfly_p)
        /*0ce0*/ 	.word	0x00000000


	//----- nvinfo : EIATTR_FRAME_SIZE
	.align		4
.L_558:
        /*0ce4*/ 	.byte	0x04, 0x11
        /*0ce6*/ 	.short	(.L_560 - .L_559)
	.align		4
.L_559:
        /*0ce8*/ 	.word	index@(_ZN10layer_norm13ln_fwd_kernelINS_13Kernel_traitsIf13__nv_bfloat16fS2_fjLj1536ELj1ELj4ELj1ELj16ENS_18Kernel_traits_baseILj1536EfS2_fS2_fjLj128EEEEELb0ELb1ELb0ELb0EEEvNS_9FwdParamsE)
        /*0cec*/ 	.word	0x00000000


	//----- nvinfo : EIATTR_REGCOUNT
	.align		4
.L_560:
        /*0cf0*/ 	.byte	0x04, 0x2f
        /*0cf2*/ 	.short	(.L_562 - .L_561)
	.align		4
.L_561:
        /*0cf4*/ 	.word	index@(_ZN10layer_norm13ln_fwd_kernelINS_13Kernel_traitsIf13__nv_bfloat16fS2_fjLj1536ELj1ELj4ELj1ELj16ENS_18Kernel_traits_baseILj1536EfS2_fS2_fjLj128EEEEELb0ELb0ELb1ELb1EEEvNS_9FwdParamsE)
        /*0cf8*/ 	.word	0x000000d2


	//----- nvinfo : EIATTR_FRAME_SIZE
	.align		4
.L_562:
        /*0cfc*/ 	.byte	0x04, 0x11
        /*0cfe*/ 	.short	(.L_564 - .L_563)
	.align		4
.L_563:
        /*0d00*/ 	.word	index@($__internal_67_$__cuda_sm70_shflsync_bfly_p)
        /*0d04*/ 	.word	0x00000000


	//----- nvinfo : EIATTR_FRAME_SIZE
	.align		4
.L_564:
        /*0d08*/ 	.byte	0x04, 0x11
        /*0d0a*/ 	.short	(.L_566 - .L_565)
	.align		4
.L_565:
        /*0d0c*/ 	.word	index@(_ZN10layer_norm13ln_fwd_kernelINS_13Kernel_traitsIf13__nv_bfloat16fS2_fjLj1536ELj1ELj4ELj1ELj16ENS_18Kernel_traits_baseILj1536EfS2_fS2_fjLj128EEEEELb0ELb0ELb1ELb1EEEvNS_9FwdParamsE)
        /*0d10*/ 	.word	0x00000000


	//----- nvinfo : EIATTR_REGCOUNT
	.align		4
.L_566:
        /*0d14*/ 	.byte	0x04, 0x2f
        /*0d16*/ 	.short	(.L_568 - .L_567)
	.align		4
.L_567:
        /*0d18*/ 	.word	index@(_ZN10layer_norm13ln_fwd_kernelINS_13Kernel_traitsIf13__nv_bfloat16fS2_fjLj1536ELj1ELj4ELj1ELj16ENS_18Kernel_traits_baseILj1536EfS2_fS2_fjLj128EEEEELb0ELb0ELb1ELb0EEEvNS_9FwdParamsE)
        /*0d1c*/ 	.word	0x000000ba


	//----- nvinfo : EIATTR_FRAME_SIZE
	.align		4
.L_568:
        /*0d20*/ 	.byte	0x04, 0x11
        /*0d22*/ 	.short	(.L_570 - .L_569)
	.align		4
.L_569:
        /*0d24*/ 	.word	index@($__internal_66_$__cuda_sm70_shflsync_bfly_p)
        /*0d28*/ 	.word	0x00000000


	//----- nvinfo : EIATTR_FRAME_SIZE
	.align		4
.L_570:
        /*0d2c*/ 	.byte	0x04, 0x11
        /*0d2e*/ 	.short	(.L_572 - .L_571)
	.align		4
.L_571:
        /*0d30*/ 	.word	index@(_ZN10layer_norm13ln_fwd_kernelINS_13Kernel_traitsIf13__nv_bfloat16fS2_fjLj1536ELj1ELj4ELj1ELj16ENS_18Kernel_traits_baseILj1536EfS2_fS2_fjLj128EEEEELb0ELb0ELb1ELb0EEEvNS_9FwdParamsE)
        /*0d34*/ 	.word	0x00000000


	//----- nvinfo : EIATTR_REGCOUNT
	.align		4
.L_572:
        /*0d38*/ 	.byte	0x04, 0x2f
        /*0d3a*/ 	.short	(.L_574 - .L_573)
	.align		4
.L_573:
        /*0d3c*/ 	.word	index@(_ZN10layer_norm13ln_fwd_kernelINS_13Kernel_traitsIf13__nv_bfloat16fS2_fjLj1536ELj1ELj4ELj1ELj16ENS_18Kernel_traits_baseILj1536EfS2_fS2_fjLj128EEEEELb0ELb0ELb0ELb1EEEvNS_9FwdParamsE)
        /*0d40*/ 	.word	0x000000b6


	//----- nvinfo : EIATTR_FRAME_SIZE
	.align		4
.L_574:
        /*0d44*/ 	.byte	0x04, 0x11
        /*0d46*/ 	.short	(.L_576 - .L_575)
	.align		4
.L_575:
        /*0d48*/ 	.word	index@($__internal_65_$__cuda_sm70_shflsync_bfly_p)
        /*0d4c*/ 	.word	0x00000000


	//----- nvinfo : EIATTR_FRAME_SIZE
	.align		4
.L_576:
        /*0d50*/ 	.byte	0x04, 0x11
        /*0d52*/ 	.short	(.L_578 - .L_577)
	.align		4
.L_577:
        /*0d54*/ 	.word	index@(_ZN10layer_norm13ln_fwd_kernelINS_13Kernel_traitsIf13__nv_bfloat16fS2_fjLj1536ELj1ELj4ELj1ELj16ENS_18Kernel_traits_baseILj1536EfS2_fS2_fjLj128EEEEELb0ELb0ELb0ELb1EEEvNS_9FwdParamsE)
        /*0d58*/ 	.word	0x00000000


	//----- nvinfo : EIATTR_REGCOUNT
	.align		4
.L_578:
        /*0d5c*/ 	.byte	0x04, 0x2f
        /*0d5e*/ 	.short	(.L_580 - .L_579)
	.align		4
.L_579:
        /*0d60*/ 	.word	index@(_ZN10layer_norm13ln_fwd_kernelINS_13Kernel_traitsIf13__nv_bfloat16fS2_fjLj1536ELj1ELj4ELj1ELj16ENS_18Kernel_traits_baseILj1536EfS2_fS2_fjLj128EEEEELb0ELb0ELb0ELb0EEEvNS_9FwdParamsE)
        /*0d64*/ 	.word	0x000000a8


	//----- nvinfo : EIATTR_FRAME_SIZE
	.align		4
.L_580:
        /*0d68*/ 	.byte	0x04, 0x11
        /*0d6a*/ 	.short	(.L_582 - .L_581)
	.align		4
.L_581:
        /*0d6c*/ 	.word	index@($__internal_64_$__cuda_sm70_shflsync_bfly_p)
        /*0d70*/ 	.word	0x00000000


	//----- nvinfo : EIATTR_FRAME_SIZE
	.align		4
.L_582:
        /*0d74*/ 	.byte	0x04, 0x11
        /*0d76*/ 	.short	(.L_584 - .L_583)
	.align		4
.L_583:
        /*0d78*/ 	.word	index@(_ZN10layer_norm13ln_fwd_kernelINS_13Kernel_traitsIf13__nv_bfloat16fS2_fjLj1536ELj1ELj4ELj1ELj16ENS_18Kernel_traits_baseILj1536EfS2_fS2_fjLj128EEEEELb0ELb0ELb0ELb0EEEvNS_9FwdParamsE)
        /*0d7c*/ 	.word	0x00000000


	//----- nvinfo : EIATTR_REGCOUNT
	.align		4
.L_584:
        /*0d80*/ 	.byte	0x04, 0x2f
        /*0d82*/ 	.short	(.L_586 - .L_585)
	.align		4
.L_585:
        /*0d84*/ 	.word	index@(_ZN10layer_norm13ln_fwd_kernelINS_13Kernel_traitsI13__nv_bfloat16S2_fS2_fjLj1536ELj1ELj4ELj1ELj16ENS_18Kernel_traits_baseILj1536ES2_S2_fS2_fjLj128EEEEELb1ELb1ELb1ELb1EEEvNS_9FwdParamsE)
        /*0d88*/ 	.word	0x000000ff


	//----- nvinfo : EIATTR_FRAME_SIZE
	.align		4
.L_586:
        /*0d8c*/ 	.byte	0x04, 0x11
        /*0d8e*/ 	.short	(.L_588 - .L_587)
	.align		4
.L_587:
        /*0d90*/ 	.word	index@($__internal_63_$__cuda_sm70_shflsync_bfly_p)
        /*0d94*/ 	.word	0x00000000


	//----- nvinfo : EIATTR_FRAME_SIZE
	.align		4
.L_588:
        /*0d98*/ 	.byte	0x04, 0x11
        /*0d9a*/ 	.short	(.L_590 - .L_589)
	.align		4
.L_589:
        /*0d9c*/ 	.word	index@(_ZN10layer_norm13ln_fwd_kernelINS_13Kernel_traitsI13__nv_bfloat16S2_fS2_fjLj1536ELj1ELj4ELj1ELj16ENS_18Kernel_traits_baseILj1536ES2_S2_fS2_fjLj128EEEEELb1ELb1ELb1ELb1EEEvNS_9FwdParamsE)
        /*0da0*/ 	.word	0x00000000


	//----- nvinfo : EIATTR_REGCOUNT
	.align		4
.L_590:
        /*0da4*/ 	.byte	0x04, 0x2f
        /*0da6*/ 	.short	(.L_592 - .L_591)
	.align		4
.L_591:
        /*0da8*/ 	.word	index@(_ZN10layer_norm13ln_fwd_kernelINS_13Kernel_traitsI13__nv_bfloat16S2_fS2_fjLj1536ELj1ELj4ELj1ELj16ENS_18Kernel_traits_baseILj1536ES2_S2_fS2_fjLj128EEEEELb1ELb1ELb1ELb0EEEvNS_9FwdParamsE)
        /*0dac*/ 	.word	0x000000f4


	//----- nvinfo : EIATTR_FRAME_SIZE
	.align		4
.L_592:
        /*0db0*/ 	.byte	0x04, 0x11
        /*0db2*/ 	.short	(.L_594 - .L_593)
	.align		4
.L_593:
        /*0db4*/ 	.word	index@($__internal_62_$__cuda_sm70_shflsync_bfly_p)
        /*0db8*/ 	.word	0x00000000


	//----- nvinfo : EIATTR_FRAME_SIZE
	.align		4
.L_594:
        /*0dbc*/ 	.byte	0x04, 0x11
        /*0dbe*/ 	.short	(.L_596 - .L_595)
	.align		4
.L_595:
        /*0dc0*/ 	.word	index@(_ZN10layer_norm13ln_fwd_kernelINS_13Kernel_traitsI13__nv_bfloat16S2_fS2_fjLj1536ELj1ELj4ELj1ELj16ENS_18Kernel_traits_baseILj1536ES2_S2_fS2_fjLj128EEEEELb1ELb1ELb1ELb0EEEvNS_9FwdParamsE)
        /*0dc4*/ 	.word	0x00000000


	//----- nvinfo : EIATTR_REGCOUNT
	.align		4
.L_596:
        /*0dc8*/ 	.byte	0x04, 0x2f
        /*0dca*/ 	.short	(.L_598 - .L_597)
	.align		4
.L_597:
        /*0dcc*/ 	.word	index@(_ZN10layer_norm13ln_fwd_kernelINS_13Kernel_traitsI13__nv_bfloat16S2_fS2_fjLj1536ELj1ELj4ELj1ELj16ENS_18Kernel_traits_baseILj1536ES2_S2_fS2_fjLj128EEEEELb1ELb1ELb0ELb1EEEvNS_9FwdParamsE)
        /*0dd0*/ 	.word	0x000000ff


	//----- nvinfo : EIATTR_FRAME_SIZE
	.align		4
.L_598:
        /*0dd4*/ 	.byte	0x04, 0x11
        /*0dd6*/ 	.short	(.L_600 - .L_599)
	.align		4
.L_599:
        /*0dd8*/ 	.word	index@($__internal_61_$__cuda_sm70_shflsync_bfly_p)
        /*0ddc*/ 	.word	0x00000000


	//----- nvinfo : EIATTR_FRAME_SIZE
	.align		4
.L_600:
        /*0de0*/ 	.byte	0x04, 0x11
        /*0de2*/ 	.short	(.L_602 - .L_601)
	.align		4
.L_601:
        /*0de4*/ 	.word	index@(_ZN10layer_norm13ln_fwd_kernelINS_13Kernel_traitsI13__nv_bfloat16S2_fS2_fjLj1536ELj1ELj4ELj1ELj16ENS_18Kernel_traits_baseILj1536ES2_S2_fS2_fjLj128EEEEELb1ELb1ELb0ELb1EEEvNS_9FwdParamsE)
        /*0de8*/ 	.word	0x00000000


	//----- nvinfo : EIATTR_REGCOUNT
	.align		4
.L_602:
        /*0dec*/ 	.byte	0x04, 0x2f
        /*0dee*/ 	.short	(.L_604 - .L_603)
	.align		4
.L_603:
        /*0df0*/ 	.word	index@(_ZN10layer_norm13ln_fwd_kernelINS_13Kernel_traitsI13__nv_bfloat16S2_fS2_fjLj1536ELj1ELj4ELj1ELj16ENS_18Kernel_traits_baseILj1536ES2_S2_fS2_fjLj128EEEEELb1ELb1ELb0ELb0EEEvNS_9FwdParamsE)
        /*0df4*/ 	.word	0x000000e9


	//----- nvinfo : EIATTR_FRAME_SIZE
	.align		4
.L_604:
        /*0df8*/ 	.byte	0x04, 0x11
        /*0dfa*/ 	.short	(.L_606 - .L_605)
	.align		4
.L_605:
        /*0dfc*/ 	.word	index@($__internal_60_$__cuda_sm70_shflsync_bfly_p)
        /*0e00*/ 	.word	0x00000000


	//----- nvinfo : EIATTR_FRAME_SIZE
	.align		4
.L_606:
        /*0e04*/ 	.byte	0x04, 0x11
        /*0e06*/ 	.short	(.L_608 - .L_607)
	.align		4
.L_607:
        /*0e08*/ 	.word	index@(_ZN10layer_norm13ln_fwd_kernelINS_13Kernel_traitsI13__nv_bfloat16S2_fS2_fjLj1536ELj1ELj4ELj1ELj16ENS_18Kernel_traits_baseILj1536ES2_S2_fS2_fjLj128EEEEELb1ELb1ELb0ELb0EEEvNS_9FwdParamsE)
        /*0e0c*/ 	.word	0x00000000


	//----- nvinfo : EIATTR_REGCOUNT
	.align		4
.L_608:
        /*0e10*/ 	.byte	0x04, 0x2f
        /*0e12*/ 	.short	(.L_610 - .L_609)
	.align		4
.L_609:
        /*0e14*/ 	.word	index@(_ZN10layer_norm13ln_fwd_kernelINS_13Kernel_traitsI13__nv_bfloat16S2_fS2_fjLj1536ELj1ELj4ELj1ELj16ENS_18Kernel_traits_baseILj1536ES2_S2_fS2_fjLj128EEEEELb1ELb0ELb1ELb1EEEvNS_9FwdParamsE)
        /*0e18*/ 	.word	0x000000a7


	//----- nvinfo : EIATTR_FRAME_SIZE
	.align		4
.L_610:
        /*0e1c*/ 	.byte	0x04, 0x11
        /*0e1e*/ 	.short	(.L_612 - .L_611)
	.align		4
.L_611:
        /*0e20*/ 	.word	index@($__internal_59_$__cuda_sm70_shflsync_bfly_p)
        /*0e24*/ 	.word	0x00000000


	//----- nvinfo : EIATTR_FRAME_SIZE
	.align		4
.L_612:
        /*0e28*/ 	.byte	0x04, 0x11
        /*0e2a*/ 	.short	(.L_614 - .L_613)
	.align		4
.L_613:
        /*0e2c*/ 	.word	index@(_ZN10layer_norm13ln_fwd_kernelINS_13Kernel_traitsI13__nv_bfloat16S2_fS2_fjLj1536ELj1ELj4ELj1ELj16ENS_18Kernel_traits_baseILj1536ES2_S2_fS2_fjLj128EEEEELb1ELb0ELb1ELb1EEEvNS_9FwdParamsE)
        /*0e30*/ 	.word	0x00000000


	//----- nvinfo : EIATTR_REGCOUNT
	.align		4
.L_614:
        /*0e34*/ 	.byte	0x04, 0x2f
        /*0e36*/ 	.short	(.L_616 - .L_615)
	.align		4
.L_615:
        /*0e38*/ 	.word	index@(_ZN10layer_norm13ln_fwd_kernelINS_13Kernel_traitsI13__nv_bfloat16S2_fS2_fjLj1536ELj1ELj4ELj1ELj16ENS_18Kernel_traits_baseILj1536ES2_S2_fS2_fjLj128EEEEELb1ELb0ELb1ELb0EEEvNS_9FwdParamsE)
        /*0e3c*/ 	.word	0x000000db


	//----- nvinfo : EIATTR_FRAME_SIZE
	.align		4
.L_616:
        /*0e40*/ 	.byte	0x04, 0x11
        /*0e42*/ 	.short	(.L_618 - .L_617)
	.align		4
.L_617:
        /*0e44*/ 	.word	index@($__internal_58_$__cuda_sm70_shflsync_bfly_p)
        /*0e48*/ 	.word	0x00000000


	//----- nvinfo : EIATTR_FRAME_SIZE
	.align		4
.L_618:
        /*0e4c*/ 	.byte	0x04, 0x11
        /*0e4e*/ 	.short	(.L_620 - .L_619)
	.align		4
.L_619:
        /*0e50*/ 	.word	index@(_ZN10layer_norm13ln_fwd_kernelINS_13Kernel_traitsI13__nv_bfloat16S2_fS2_fjLj1536ELj1ELj4ELj1ELj16ENS_18Kernel_traits_baseILj1536ES2_S2_fS2_fjLj128EEEEELb1ELb0ELb1ELb0EEEvNS_9FwdParamsE)
        /*0e54*/ 	.word	0x00000000


	//----- nvinfo : EIATTR_REGCOUNT
	.align		4
.L_620:
        /*0e58*/ 	.byte	0x04, 0x2f
        /*0e5a*/ 	.short	(.L_622 - .L_621)
	.align		4
.L_621:
        /*0e5c*/ 	.word	index@(_ZN10layer_norm13ln_fwd_kernelINS_13Kernel_traitsI13__nv_bfloat16S2_fS2_fjLj1536ELj1ELj4ELj1ELj16ENS_18Kernel_traits_baseILj1536ES2_S2_fS2_fjLj128EEEEELb1ELb0ELb0ELb1EEEvNS_9FwdParamsE)
        /*0e60*/ 	.word	0x000000a0


	//----- nvinfo : EIATTR_FRAME_SIZE
	.align		4
.L_622:
        /*0e64*/ 	.byte	0x04, 0x11
        /*0e66*/ 	.short	(.L_624 - .L_623)
	.align		4
.L_623:
        /*0e68*/ 	.word	index@($__internal_57_$__cuda_sm70_shflsync_bfly_p)
        /*0e6c*/ 	.word	0x00000000


	//----- nvinfo : EIATTR_FRAME_SIZE
	.align		4
.L_624:
        /*0e70*/ 	.byte	0x04, 0x11
        /*0e72*/ 	.short	(.L_626 - .L_625)
	.align		4
.L_625:
        /*0e74*/ 	.word	index@(_ZN10layer_norm13ln_fwd_kernelINS_13Kernel_traitsI13__nv_bfloat16S2_fS2_fjLj1536ELj1ELj4ELj1ELj16ENS_18Kernel_traits_baseILj1536ES2_S2_fS2_fjLj128EEEEELb1ELb0ELb0ELb1EEEvNS_9FwdParamsE)
        /*0e78*/ 	.word	0x00000000


	//----- nvinfo : EIATTR_REGCOUNT
	.align		4
.L_626:
        /*0e7c*/ 	.byte	0x04, 0x2f
        /*0e7e*/ 	.short	(.L_628 - .L_627)
	.align		4
.L_627:
        /*0e80*/ 	.word	index@(_ZN10layer_norm13ln_fwd_kernelINS_13Kernel_traitsI13__nv_bfloat16S2_fS2_fjLj1536ELj1ELj4ELj1ELj16ENS_18Kernel_traits_baseILj1536ES2_S2_fS2_fjLj128EEEEELb1ELb0ELb0ELb0EEEvNS_9FwdParamsE)
        /*0e84*/ 	.word	0x000000cf


	//----- nvinfo : EIATTR_FRAME_SIZE
	.align		4
.L_628:
        /*0e88*/ 	.byte	0x04, 0x11
        /*0e8a*/ 	.short	(.L_630 - .L_629)
	.align		4
.L_629:
        /*0e8c*/ 	.word	index@($__internal_56_$__cuda_sm70_shflsync_bfly_p)
        /*0e90*/ 	.word	0x00000000


	//----- nvinfo : EIATTR_FRAME_SIZE
	.align		4
.L_630:
        /*0e94*/ 	.byte	0x04, 0x11
        /*0e96*/ 	.short	(.L_632 - .L_631)
	.align		4
.L_631:
        /*0e98*/ 	.word	index@(_ZN10layer_norm13ln_fwd_kernelINS_13Kernel_traitsI13__nv_bfloat16S2_fS2_fjLj1536ELj1ELj4ELj1ELj16ENS_18Kernel_traits_baseILj1536ES2_S2_fS2_fjLj128EEEEELb1ELb0ELb0ELb0EEEvNS_9FwdParamsE)
        /*0e9c*/ 	.word	0x00000000


	//----- nvinfo : EIATTR_REGCOUNT
	.align		4
.L_632:
        /*0ea0*/ 	.byte	0x04, 0x2f
        /*0ea2*/ 	.short	(.L_634 - .L_633)
	.align		4
.L_633:
        /*0ea4*/ 	.word	index@(_ZN10layer_norm13ln_fwd_kernelINS_13Kernel_traitsI13__nv_bfloat16S2_fS2_fjLj1536ELj1ELj4ELj1ELj16ENS_18Kernel_traits_baseILj1536ES2_S2_fS2_fjLj128EEEEELb0ELb1ELb1ELb1EEEvNS_9FwdParamsE)
        /*0ea8*/ 	.word	0x000000f1


	//----- nvinfo : EIATTR_FRAME_SIZE
	.align		4
.L_634:
        /*0eac*/ 	.byte	0x04, 0x11
        /*0eae*/ 	.short	(.L_636 - .L_635)
	.align		4
.L_635:
        /*0eb0*/ 	.word	index@($__internal_55_$__cuda_sm70_shflsync_bfly_p)
        /*0eb4*/ 	.word	0x00000000


	//----- nvinfo : EIATTR_FRAME_SIZE
	.align		4
.L_636:
        /*0eb8*/ 	.byte	0x04, 0x11
        /*0eba*/ 	.short	(.L_638 - .L_637)
	.align		4
.L_637:
        /*0ebc*/ 	.word	index@(_ZN10layer_norm13ln_fwd_kernelINS_13Kernel_traitsI13__nv_bfloat16S2_fS2_fjLj1536ELj1ELj4ELj1ELj16ENS_18Kernel_traits_baseILj1536ES2_S2_fS2_fjLj128EEEEELb0ELb1ELb1ELb1EEEvNS_9FwdParamsE)
        /*0ec0*/ 	.word	0x00000000


	//----- nvinfo : EIATTR_REGCOUNT
	.align		4
.L_638:
        /*0ec4*/ 	.byte	0x04, 0x2f
        /*0ec6*/ 	.short	(.L_640 - .L_639)
	.align		4
.L_639:
        /*0ec8*/ 	.word	index@(_ZN10layer_norm13ln_fwd_kernelINS_13Kernel_traitsI13__nv_bfloat16S2_fS2_fjLj1536ELj1ELj4ELj1ELj16ENS_18Kernel_traits_baseILj1536ES2_S2_fS2_fjLj128EEEEELb0ELb1ELb1ELb0EEEvNS_9FwdParamsE)
        /*0ecc*/ 	.word	0x000000e3


	//----- nvinfo : EIATTR_FRAME_SIZE
	.align		4
.L_640:
        /*0ed0*/ 	.byte	0x04, 0x11
        /*0ed2*/ 	.short	(.L_642 - .L_641)
	.align		4
.L_641:
        /*0ed4*/ 	.word	index@($__internal_54_$__cuda_sm70_shflsync_bfly_p)
        /*0ed8*/ 	.word	0x00000000


	//----- nvinfo : EIATTR_FRAME_SIZE
	.align		4
.L_642:
        /*0edc*/ 	.byte	0x04, 0x11
        /*0ede*/ 	.short	(.L_644 - .L_643)
	.align		4
.L_643:
        /*0ee0*/ 	.word	index@(_ZN10layer_norm13ln_fwd_kernelINS_13Kernel_traitsI13__nv_bfloat16S2_fS2_fjLj1536ELj1ELj4ELj1ELj16ENS_18Kernel_traits_baseILj1536ES2_S2_fS2_fjLj128EEEEELb0ELb1ELb1ELb0EEEvNS_9FwdParamsE)
        /*0ee4*/ 	.word	0x00000000


	//----- nvinfo : EIATTR_REGCOUNT
	.align		4
.L_644:
        /*0ee8*/ 	.byte	0x04, 0x2f
        /*0eea*/ 	.short	(.L_646 - .L_645)
	.align		4
.L_645:
        /*0eec*/ 	.word	index@(_ZN10layer_norm13ln_fwd_kernelINS_13Kernel_traitsI13__nv_bfloat16S2_fS2_fjLj1536ELj1ELj4ELj1ELj16ENS_18Kernel_traits_baseILj1536ES2_S2_fS2_fjLj128EEEEELb0ELb1ELb0ELb1EEEvNS_9FwdParamsE)
        /*0ef0*/ 	.word	0x000000cb


	//----- nvinfo : EIATTR_FRAME_SIZE
	.align		4
.L_646:
        /*0ef4*/ 	.byte	0x04, 0x11
        /*0ef6*/ 	.short	(.L_648 - .L_647)
	.align		4
.L_647:
        /*0ef8*/ 	.word	index@($__internal_53_$__cuda_sm70_shflsync_bfly_p)
        /*0efc*/ 	.word	0x00000000


	//----- nvinfo : EIATTR_FRAME_SIZE
	.align		4
.L_648:
        /*0f00*/ 	.byte	0x04, 0x11
        /*0f02*/ 	.short	(.L_650 - .L_649)
	.align		4
.L_649:
        /*0f04*/ 	.word	index@(_ZN10layer_norm13ln_fwd_kernelINS_13Kernel_traitsI13__nv_bfloat16S2_fS2_fjLj1536ELj1ELj4ELj1ELj16ENS_18Kernel_traits_baseILj1536ES2_S2_fS2_fjLj128EEEEELb0ELb1ELb0ELb1EEEvNS_9FwdParamsE)
        /*0f08*/ 	.word	0x00000000


	//----- nvinfo : EIATTR_REGCOUNT
	.align		4
.L_650:
        /*0f0c*/ 	.byte	0x04, 0x2f
        /*0f0e*/ 	.short	(.L_652 - .L_651)
	.align		4
.L_651:
        /*0f10*/ 	.word	index@(_ZN10layer_norm13ln_fwd_kernelINS_13Kernel_traitsI13__nv_bfloat16S2_fS2_fjLj1536ELj1ELj4ELj1ELj16ENS_18Kernel_traits_baseILj1536ES2_S2_fS2_fjLj128EEEEELb0ELb1ELb0ELb0EEEvNS_9FwdParamsE)
        /*0f14*/ 	.word	0x000000df


	//----- nvinfo : EIATTR_FRAME_SIZE
	.align		4
.L_652:
        /*0f18*/ 	.byte	0x04, 0x11
        /*0f1a*/ 	.short	(.L_654 - .L_653)
	.align		4
.L_653:
        /*0f1c*/ 	.word	index@($__internal_52_$__cuda_sm70_shflsync_bfly_p)
        /*0f20*/ 	.word	0x00000000


	//----- nvinfo : EIATTR_FRAME_SIZE
	.align		4
.L_654:
        /*0f24*/ 	.byte	0x04, 0x11
        /*0f26*/ 	.short	(.L_656 - .L_655)
	.align		4
.L_655:
        /*0f28*/ 	.word	index@(_ZN10layer_norm13ln_fwd_kernelINS_13Kernel_traitsI13__nv_bfloat16S2_fS2_fjLj1536ELj1ELj4ELj1ELj16ENS_18Kernel_traits_baseILj1536ES2_S2_fS2_fjLj128EEEEELb0ELb1ELb0ELb0EEEvNS_9FwdParamsE)
        /*0f2c*/ 	.word	0x00000000


	//----- nvinfo : EIATTR_REGCOUNT
	.align		4
.L_656:
        /*0f30*/ 	.byte	0x04, 0x2f
        /*0f32*/ 	.short	(.L_658 - .L_657)
	.align		4
.L_657:
        /*0f34*/ 	.word	index@(_ZN10layer_norm13ln_fwd_kernelINS_13Kernel_traitsI13__nv_bfloat16S2_fS2_fjLj1536ELj1ELj4ELj1ELj16ENS_18Kernel_traits_baseILj1536ES2_S2_fS2_fjLj128EEEEELb0ELb0ELb1ELb1EEEvNS_9FwdParamsE)
        /*0f38*/ 	.word	0x000000a8


	//----- nvinfo : EIATTR_FRAME_SIZE
	.align		4
.L_658:
        /*0f3c*/ 	.byte	0x04, 0x11
        /*0f3e*/ 	.short	(.L_660 - .L_659)
	.align		4
.L_659:
        /*0f40*/ 	.word	index@($__internal_51_$__cuda_sm70_shflsync_bfly_p)
        /*0f44*/ 	.word	0x00000000


	//----- nvinfo : EIATTR_FRAME_SIZE
	.align		4
.L_660:
        /*0f48*/ 	.byte	0x04, 0x11
        /*0f4a*/ 	.short	(.L_662 - .L_661)
	.align		4
.L_661:
        /*0f4c*/ 	.word	index@(_ZN10layer_norm13ln_fwd_kernelINS_13Kernel_traitsI13__nv_bfloat16S2_fS2_fjLj1536ELj1ELj4ELj1ELj16ENS_18Kernel_traits_baseILj1536ES2_S2_fS2_fjLj128EEEEELb0ELb0ELb1ELb1EEEvNS_9FwdParamsE)
        /*0f50*/ 	.word	0x00000000


	//----- nvinfo : EIATTR_REGCOUNT
	.align		4
.L_662:
        /*0f54*/ 	.byte	0x04, 0x2f
        /*0f56*/ 	.short	(.L_664 - .L_663)
	.align		4
.L_663:
        /*0f58*/ 	.word	index@(_ZN10layer_norm13ln_fwd_kernelINS_13Kernel_traitsI13__nv_bfloat16S2_fS2_fjLj1536ELj1ELj4ELj1ELj16ENS_18Kernel_traits_baseILj1536ES2_S2_fS2_fjLj128EEEEELb0ELb0ELb1ELb0EEEvNS_9FwdParamsE)
        /*0f5c*/ 	.word	0x000000b3


	//----- nvinfo : EIATTR_FRAME_SIZE
	.align		4
.L_664:
        /*0f60*/ 	.byte	0x04, 0x11
        /*0f62*/ 	.short	(.L_666 - .L_665)
	.align		4
.L_665:
        /*0f64*/ 	.word	index@($__internal_50_$__cuda_sm70_shflsync_bfly_p)
        /*0f68*/ 	.word	0x00000000


	//----- nvinfo : EIATTR_FRAME_SIZE
	.align		4
.L_666:
        /*0f6c*/ 	.byte	0x04, 0x11
        /*0f6e*/ 	.short	(.L_668 - .L_667)
	.align		4
.L_667:
        /*0f70*/ 	.word	index@(_ZN10layer_norm13ln_fwd_kernelINS_13Kernel_traitsI13__nv_bfloat16S2_fS2_fjLj1536ELj1ELj4ELj1ELj16ENS_18Kernel_traits_baseILj1536ES2_S2_fS2_fjLj128EEEEELb0ELb0ELb1ELb0EEEvNS_9FwdParamsE)
        /*0f74*/ 	.word	0x00000000


	//----- nvinfo : EIATTR_REGCOUNT
	.align		4
.L_668:
        /*0f78*/ 	.byte	0x04, 0x2f
        /*0f7a*/ 	.short	(.L_670 - .L_669)
	.align		4
.L_669:
        /*0f7c*/ 	.word	index@(_ZN10layer_norm13ln_fwd_kernelINS_13Kernel_traitsI13__nv_bfloat16S2_fS2_fjLj1536ELj1ELj4ELj1ELj16ENS_18Kernel_traits_baseILj1536ES2_S2_fS2_fjLj128EEEEELb0ELb0ELb0ELb1EEEvNS_9FwdParamsE)
        /*0f80*/ 	.word	0x0000009f


	//----- nvinfo : EIATTR_FRAME_SIZE
	.align		4
.L_670:
        /*0f84*/ 	.byte	0x04, 0x11
        /*0f86*/ 	.short	(.L_672 - .L_671)
	.align		4
.L_671:
        /*0f88*/ 	.word	index@($__internal_49_$__cuda_sm70_shflsync_bfly_p)
        /*0f8c*/ 	.word	0x00000000


	//----- nvinfo : EIATTR_FRAME_SIZE
	.align		4
.L_672:
        /*0f90*/ 	.byte	0x04, 0x11
        /*0f92*/ 	.short	(.L_674 - .L_673)
	.align		4
.L_673:
        /*0f94*/ 	.word	index@(_ZN10layer_norm13ln_fwd_kernelINS_13Kernel_traitsI13__nv_bfloat16S2_fS2_fjLj1536ELj1ELj4ELj1ELj16ENS_18Kernel_traits_baseILj1536ES2_S2_fS2_fjLj128EEEEELb0ELb0ELb0ELb1EEEvNS_9FwdParamsE)
        /*0f98*/ 	.word	0x00000000


	//----- nvinfo : EIATTR_REGCOUNT
	.align		4
.L_674:
        /*0f9c*/ 	.byte	0x04, 0x2f
        /*0f9e*/ 	.short	(.L_676 - .L_675)
	.align		4
.L_675:
        /*0fa0*/ 	.word	index@(_ZN10layer_norm13ln_fwd_kernelINS_13Kernel_traitsI13__nv_bfloat16S2_fS2_fjLj1536ELj1ELj4ELj1ELj16ENS_18Kernel_traits_baseILj1536ES2_S2_fS2_fjLj128EEEEELb0ELb0ELb0ELb0EEEvNS_9FwdParamsE)
        /*0fa4*/ 	.word	0x000000a8


	//----- nvinfo : EIATTR_FRAME_SIZE
	.align		4
.L_676:
        /*0fa8*/ 	.byte	0x04, 0x11
        /*0faa*/ 	.short	(.L_678 - .L_677)
	.align		4
.L_677:
        /*0fac*/ 	.word	index@($__internal_48_$__cuda_sm70_shflsync_bfly_p)
        /*0fb0*/ 	.word	0x00000000


	//----- nvinfo : EIATTR_FRAME_SIZE
	.align		4
.L_678:
        /*0fb4*/ 	.byte	0x04, 0x11
        /*0fb6*/ 	.short	(.L_680 - .L_679)
	.align		4
.L_679:
        /*0fb8*/ 	.word	index@(_ZN10layer_norm13ln_fwd_kernelINS_13Kernel_traitsI13__nv_bfloat16S2_fS2_fjLj1536ELj1ELj4ELj1ELj16ENS_18Kernel_traits_baseILj1536ES2_S2_fS2_fjLj128EEEEELb0ELb0ELb0ELb0EEEvNS_9FwdParamsE)
        /*0fbc*/ 	.word	0x00000000


	//----- nvinfo : EIATTR_REGCOUNT
	.align		4
.L_680:
        /*0fc0*/ 	.byte	0x04, 0x2f
        /*0fc2*/ 	.short	(.L_682 - .L_681)
	.align		4
.L_681:
        /*0fc4*/ 	.word	index@(_ZN10layer_norm13ln_fwd_kernelINS_13Kernel_traitsIf13__nv_bfloat16S2_S2_fjLj1536ELj1ELj4ELj1ELj16ENS_18Kernel_traits_baseILj1536EfS2_S2_S2_fjLj128EEEEELb1ELb1ELb1ELb1EEEvNS_9FwdParamsE)
        /*0fc8*/ 	.word	0x000000ff


	//----- nvinfo : EIATTR_FRAME_SIZE
	.align		4
.L_682:
        /*0fcc*/ 	.byte	0x04, 0x11
        /*0fce*/ 	.short	(.L_684 - .L_683)
	.align		4
.L_683:
        /*0fd0*/ 	.word	index@($__internal_47_$__cuda_sm70_shflsync_bfly_p)
        /*0fd4*/ 	.word	0x00000000


	//----- nvinfo : EIATTR_FRAME_SIZE
	.align		4
.L_684:
        /*0fd8*/ 	.byte	0x04, 0x11
        /*0fda*/ 	.short	(.L_686 - .L_685)
	.align		4
.L_685:
        /*0fdc*/ 	.word	index@(_ZN10layer_norm13ln_fwd_kernelINS_13Kernel_traitsIf13__nv_bfloat16S2_S2_fjLj1536ELj1ELj4ELj1ELj16ENS_18Kernel_traits_baseILj1536EfS2_S2_S2_fjLj128EEEEELb1ELb1ELb1ELb1EEEvNS_9FwdParamsE)
        /*0fe0*/ 	.word	0x00000000


	//----- nvinfo : EIATTR_REGCOUNT
	.align		4
.L_686:
        /*0fe4*/ 	.byte	0x04, 0x2f
        /*0fe6*/ 	.short	(.L_688 - .L_687)
	.align		4
.L_687:
        /*0fe8*/ 	.word	index@(_ZN10layer_norm13ln_fwd_kernelINS_13Kernel_traitsIf13__nv_bfloat16S2_S2_fjLj1536ELj1ELj4ELj1ELj16ENS_18Kernel_traits_baseILj1536EfS2_S2_S2_fjLj128EEEEELb1ELb1ELb1ELb0EEEvNS_9FwdParamsE)
        /*0fec*/ 	.word	0x000000f1


	//----- nvinfo : EIATTR_FRAME_SIZE
	.align		4
.L_688:
        /*0ff0*/ 	.byte	0x04, 0x11
        /*0ff2*/ 	.short	(.L_690 - .L_689)
	.align		4
.L_689:
        /*0ff4*/ 	.word	index@($__internal_46_$__cuda_sm70_shflsync_bfly_p)
        /*0ff8*/ 	.word	0x00000000


	//----- nvinfo : EIATTR_FRAME_SIZE
	.align		4
.L_690:
        /*0ffc*/ 	.byte	0x04, 0x11
        /*0ffe*/ 	.short	(.L_692 - .L_691)
	.align		4
.L_691:
        /*1000*/ 	.word	index@(_ZN10layer_norm13ln_fwd_kernelINS_13Kernel_traitsIf13__nv_bfloat16S2_S2_fjLj1536ELj1ELj4ELj1ELj16ENS_18Kernel_traits_baseILj1536EfS2_S2_S2_fjLj128EEEEELb1ELb1ELb1ELb0EEEvNS_9FwdParamsE)
        /*1004*/ 	.word	0x00000000


	//----- nvinfo : EIATTR_REGCOUNT
	.align		4
.L_692:
        /*1008*/ 	.byte	0x04, 0x2f
        /*100a*/ 	.short	(.L_694 - .L_693)
	.align		4
.L_693:
        /*100c*/ 	.word	index@(_ZN10layer_norm13ln_fwd_kernelINS_13Kernel_traitsIf13__nv_bfloat16S2_S2_fjLj1536ELj1ELj4ELj1ELj16ENS_18Kernel_traits_baseILj1536EfS2_S2_S2_fjLj128EEEEELb1ELb1ELb0ELb1EEEvNS_9FwdParamsE)
        /*1010*/ 	.word	0x000000ef


	//----- nvinfo : EIATTR_FRAME_SIZE
	.align		4
.L_694:
        /*1014*/ 	.byte	0x04, 0x11
        /*1016*/ 	.short	(.L_696 - .L_695)
	.align		4
.L_695:
        /*1018*/ 	.word	index@($__internal_45_$__cuda_sm70_shflsync_bfly_p)
        /*101c*/ 	.word	0x00000000


	//----- nvinfo : EIATTR_FRAME_SIZE
	.align		4
.L_696:
        /*1020*/ 	.byte	0x04, 0x11
        /*1022*/ 	.short	(.L_698 - .L_697)
	.align		4
.L_697:
        /*1024*/ 	.word	index@(_ZN10layer_norm13ln_fwd_kernelINS_13Kernel_traitsIf13__nv_bfloat16S2_S2_fjLj1536ELj1ELj4ELj1ELj16ENS_18Kernel_traits_baseILj1536EfS2_S2_S2_fjLj128EEEEELb1ELb1ELb0ELb1EEEvNS_9FwdParamsE)
        /*1028*/ 	.word	0x00000000


	//----- nvinfo : EIATTR_REGCOUNT
	.align		4
.L_698:
        /*102c*/ 	.byte	0x04, 0x2f
        /*102e*/ 	.short	(.L_700 - .L_699)
	.align		4
.L_699:
        /*1030*/ 	.word	index@(_ZN10layer_norm13ln_fwd_kernelINS_13Kernel_traitsIf13__nv_bfloat16S2_S2_fjLj1536ELj1ELj4ELj1ELj16ENS_18Kernel_traits_baseILj1536EfS2_S2_S2_fjLj128EEEEELb1ELb1ELb0ELb0EEEvNS_9FwdParamsE)
        /*1034*/ 	.word	0x000000e5


	//----- nvinfo : EIATTR_FRAME_SIZE
	.align		4
.L_700:
        /*1038*/ 	.byte	0x04, 0x11
        /*103a*/ 	.short	(.L_702 - .L_701)
	.align		4
.L_701:
        /*103c*/ 	.word	index@($__internal_44_$__cuda_sm70_shflsync_bfly_p)
        /*1040*/ 	.word	0x00000000


	//----- nvinfo : EIATTR_FRAME_SIZE
	.align		4
.L_702:
        /*1044*/ 	.byte	0x04, 0x11
        /*1046*/ 	.short	(.L_704 - .L_703)
	.align		4
.L_703:
        /*1048*/ 	.word	index@(_ZN10layer_norm13ln_fwd_kernelINS_13Kernel_traitsIf13__nv_bfloat16S2_S2_fjLj1536ELj1ELj4ELj1ELj16ENS_18Kernel_traits_baseILj1536EfS2_S2_S2_fjLj128EEEEELb1ELb1ELb0ELb0EEEvNS_9FwdParamsE)
        /*104c*/ 	.word	0x00000000


	//----- nvinfo : EIATTR_REGCOUNT
	.align		4
.L_704:
        /*1050*/ 	.byte	0x04, 0x2f
        /*1052*/ 	.short	(.L_706 - .L_705)
	.align		4
.L_705:
        /*1054*/ 	.word	index@(_ZN10layer_norm13ln_fwd_kernelINS_13Kernel_traitsIf13__nv_bfloat16S2_S2_fjLj1536ELj1ELj4ELj1ELj16ENS_18Kernel_traits_baseILj1536EfS2_S2_S2_fjLj128EEEEELb1ELb0ELb1ELb1EEEvNS_9FwdParamsE)
        /*1058*/ 	.word	0x000000f9


	//----- nvinfo : EIATTR_FRAME_SIZE
	.align		4
.L_706:
        /*105c*/ 	.byte	0x04, 0x11
        /*105e*/ 	.short	(.L_708 - .L_707)
	.align		4
.L_707:
        /*1060*/ 	.word	index@($__internal_43_$__cuda_sm70_shflsync_bfly_p)
        /*1064*/ 	.word	0x00000000


	//----- nvinfo : EIATTR_FRAME_SIZE
	.align		4
.L_708:
        /*1068*/ 	.byte	0x04, 0x11
        /*106a*/ 	.short	(.L_710 - .L_709)
	.align		4
.L_709:
        /*106c*/ 	.word	index@(_ZN10layer_norm13ln_fwd_kernelINS_13Kernel_traitsIf13__nv_bfloat16S2_S2_fjLj1536ELj1ELj4ELj1ELj16ENS_18Kernel_traits_baseILj1536EfS2_S2_S2_fjLj128EEEEELb1ELb0ELb1ELb1EEEvNS_9FwdParamsE)
        /*1070*/ 	.word	0x00000000


	//----- nvinfo : EIATTR_REGCOUNT
	.align		4
.L_710:
        /*1074*/ 	.byte	0x04, 0x2f
        /*1076*/ 	.short	(.L_712 - .L_711)
	.align		4
.L_711:
        /*1078*/ 	.word	index@(_ZN10layer_norm13ln_fwd_kernelINS_13Kernel_traitsIf13__nv_bfloat16S2_S2_fjLj1536ELj1ELj4ELj1ELj16ENS_18Kernel_traits_baseILj1536EfS2_S2_S2_fjLj128EEEEELb1ELb0ELb1ELb0EEEvNS_9FwdParamsE)
        /*107c*/ 	.word	0x000000d7


	//----- nvinfo : EIATTR_FRAME_SIZE
	.align		4
.L_712:
        /*1080*/ 	.byte	0x04, 0x11
        /*1082*/ 	.short	(.L_714 - .L_713)
	.align		4
.L_713:
        /*1084*/ 	.word	index@($__internal_42_$__cuda_sm70_shflsync_bfly_p)
        /*1088*/ 	.word	0x00000000


	//----- nvinfo : EIATTR_FRAME_SIZE
	.align		4
.L_714:
        /*108c*/ 	.byte	0x04, 0x11
        /*108e*/ 	.short	(.L_716 - .L_715)
	.align		4
.L_715:
        /*1090*/ 	.word	index@(_ZN10layer_norm13ln_fwd_kernelINS_13Kernel_traitsIf13__nv_bfloat16S2_S2_fjLj1536ELj1ELj4ELj1ELj16ENS_18Kernel_traits_baseILj1536EfS2_S2_S2_fjLj128EEEEELb1ELb0ELb1ELb0EEEvNS_9FwdParamsE)
        /*1094*/ 	.word	0x00000000


	//----- nvinfo : EIATTR_REGCOUNT
	.align		4
.L_716:
        /*1098*/ 	.byte	0x04, 0x2f
        /*109a*/ 	.short	(.L_718 - .L_717)
	.align		4
.L_717:
        /*109c*/ 	.word	index@(_ZN10layer_norm13ln_fwd_kernelINS_13Kernel_traitsIf13__nv_bfloat16S2_S2_fjLj1536ELj1ELj4ELj1ELj16ENS_18Kernel_traits_baseILj1536EfS2_S2_S2_fjLj128EEEEELb1ELb0ELb0ELb1EEEvNS_9FwdParamsE)
        /*10a0*/ 	.word	0x000000db


	//----- nvinfo : EIATTR_FRAME_SIZE
	.align		4
.L_718:
        /*10a4*/ 	.byte	0x04, 0x11
        /*10a6*/ 	.short	(.L_720 - .L_719)
	.align		4
.L_719:
        /*10a8*/ 	.word	index@($__internal_41_$__cuda_sm70_shflsync_bfly_p)
        /*10ac*/ 	.word	0x00000000


	//----- nvinfo : EIATTR_FRAME_SIZE
	.align		4
.L_720:
        /*10b0*/ 	.byte	0x04, 0x11
        /*10b2*/ 	.short	(.L_722 - .L_721)
	.align		4
.L_721:
        /*10b4*/ 	.word	index@(_ZN10layer_norm13ln_fwd_kernelINS_13Kernel_traitsIf13__nv_bfloat16S2_S2_fjLj1536ELj1ELj4ELj1ELj16ENS_18Kernel_traits_baseILj1536EfS2_S2_S2_fjLj128EEEEELb1ELb0ELb0ELb1EEEvNS_9FwdParamsE)
        /*10b8*/ 	.word	0x00000000


	//----- nvinfo : EIATTR_REGCOUNT
	.align		4
.L_722:
        /*10bc*/ 	.byte	0x04, 0x2f
        /*10be*/ 	.short	(.L_724 - .L_723)
	.align		4
.L_723:
        /*10c0*/ 	.word	index@(_ZN10layer_norm13ln_fwd_kernelINS_13Kernel_traitsIf13__nv_bfloat16S2_S2_fjLj1536ELj1ELj4ELj1ELj16ENS_18Kernel_traits_baseILj1536EfS2_S2_S2_fjLj128EEEEELb1ELb0ELb0ELb0EEEvNS_9FwdParamsE)
        /*10c4*/ 	.word	0x000000c9


	//----- nvinfo : EIATTR_FRAME_SIZE
	.align		4
.L_724:
        /*10c8*/ 	.byte	0x04, 0x11
        /*10ca*/ 	.short	(.L_726 - .L_725)
	.align		4
.L_725:
        /*10cc*/ 	.word	index@($__internal_40_$__cuda_sm70_shflsync_bfly_p)
        /*10d0*/ 	.word	0x00000000


	//----- nvinfo : EIATTR_FRAME_SIZE
	.align		4
.L_726:
        /*10d4*/ 	.byte	0x04, 0x11
        /*10d6*/ 	.short	(.L_728 - .L_727)
	.align		4
.L_727:
        /*10d8*/ 	.word	index@(_ZN10layer_norm13ln_fwd_kernelINS_13Kernel_traitsIf13__nv_bfloat16S2_S2_fjLj1536ELj1ELj4ELj1ELj16ENS_18Kernel_traits_baseILj1536EfS2_S2_S2_fjLj128EEEEELb1ELb0ELb0ELb0EEEvNS_9FwdParamsE)
        /*10dc*/ 	.word	0x00000000


	//----- nvinfo : EIATTR_REGCOUNT
	.align		4
.L_728:
        /*10e0*/ 	.byte	0x04, 0x2f
        /*10e2*/ 	.short	(.L_730 - .L_729)
	.align		4
.L_729:
        /*10e4*/ 	.word	index@(_ZN10layer_norm13ln_fwd_kernelINS_13Kernel_traitsIf13__nv_bfloat16S2_S2_fjLj1536ELj1ELj4ELj1ELj16ENS_18Kernel_traits_baseILj1536EfS2_S2_S2_fjLj128EEEEELb0ELb1ELb1ELb1EEEvNS_9FwdParamsE)
        /*10e8*/ 	.word	0x000000ff


	//----- nvinfo : EIATTR_FRAME_SIZE
	.align		4
.L_730:
        /*10ec*/ 	.byte	0x04, 0x11
        /*10ee*/ 	.short	(.L_732 - .L_731)
	.align		4
.L_731:
        /*10f0*/ 	.word	index@($__internal_39_$__cuda_sm70_shflsync_bfly_p)
        /*10f4*/ 	.word	0x00000000


	//----- nvinfo : EIATTR_FRAME_SIZE
	.align		4
.L_732:
        /*10f8*/ 	.byte	0x04, 0x11
        /*10fa*/ 	.short	(.L_734 - .L_733)
	.align		4
.L_733:
        /*10fc*/ 	.word	index@(_ZN10layer_norm13ln_fwd_kernelINS_13Kernel_traitsIf13__nv_bfloat16S2_S2_fjLj1536ELj1ELj4ELj1ELj16ENS_18Kernel_traits_baseILj1536EfS2_S2_S2_fjLj128EEEEELb0ELb1ELb1ELb1EEEvNS_9FwdParamsE)
        /*1100*/ 	.word	0x00000000


	//----- nvinfo : EIATTR_REGCOUNT
	.align		4
.L_734:
        /*1104*/ 	.byte	0x04, 0x2f
        /*1106*/ 	.short	(.L_736 - .L_735)
	.align		4
.L_735:
        /*1108*/ 	.word	index@(_ZN10layer_norm13ln_fwd_kernelINS_13Kernel_traitsIf13__nv_bfloat16S2_S2_fjLj1536ELj1ELj4ELj1ELj16ENS_18Kernel_traits_baseILj1536EfS2_S2_S2_fjLj128EEEEELb0ELb1ELb1ELb0EEEvNS_9FwdParamsE)
        /*110c*/ 	.word	0x000000df


	//----- nvinfo : EIATTR_FRAME_SIZE
	.align		4
.L_736:
        /*1110*/ 	.byte	0x04, 0x11
        /*1112*/ 	.short	(.L_738 - .L_737)
	.align		4
.L_737:
        /*1114*/ 	.word	index@($__internal_38_$__cuda_sm70_shflsync_bfly_p)
        /*1118*/ 	.word	0x00000000


	//----- nvinfo : EIATTR_FRAME_SIZE
	.align		4
.L_738:
        /*111c*/ 	.byte	0x04, 0x11
        /*111e*/ 	.short	(.L_740 - .L_739)
	.align		4
.L_739:
        /*1120*/ 	.word	index@(_ZN10layer_norm13ln_fwd_kernelINS_13Kernel_traitsIf13__nv_bfloat16S2_S2_fjLj1536ELj1ELj4ELj1ELj16ENS_18Kernel_traits_baseILj1536EfS2_S2_S2_fjLj128EEEEELb0ELb1ELb1ELb0EEEvNS_9FwdParamsE)
        /*1124*/ 	.word	0x00000000


	//----- nvinfo : EIATTR_REGCOUNT
	.align		4
.L_740:
        /*1128*/ 	.byte	0x04, 0x2f
        /*112a*/ 	.short	(.L_742 - .L_741)
	.align		4
.L_741:
        /*112c*/ 	.word	index@(_ZN10layer_norm13ln_fwd_kernelINS_13Kernel_traitsIf13__nv_bfloat16S2_S2_fjLj1536ELj1ELj4ELj1ELj16ENS_18Kernel_traits_baseILj1536EfS2_S2_S2_fjLj128EEEEELb0ELb1ELb0ELb1EEEvNS_9FwdParamsE)
        /*1130*/ 	.word	0x000000f5


	//----- nvinfo : EIATTR_FRAME_SIZE
	.align		4
.L_742:
        /*1134*/ 	.byte	0x04, 0x11
        /*1136*/ 	.short	(.L_744 - .L_743)
	.align		4
.L_743:
        /*1138*/ 	.word	index@($__internal_37_$__cuda_sm70_shflsync_bfly_p)
        /*113c*/ 	.word	0x00000000


	//----- nvinfo : EIATTR_FRAME_SIZE
	.align		4
.L_744:
        /*1140*/ 	.byte	0x04, 0x11
        /*1142*/ 	.short	(.L_746 - .L_745)
	.align		4
.L_745:
        /*1144*/ 	.word	index@(_ZN10layer_norm13ln_fwd_kernelINS_13Kernel_traitsIf13__nv_bfloat16S2_S2_fjLj1536ELj1ELj4ELj1ELj16ENS_18Kernel_traits_baseILj1536EfS2_S2_S2_fjLj128EEEEELb0ELb1ELb0ELb1EEEvNS_9FwdParamsE)
        /*1148*/ 	.word	0x00000000


	//----- nvinfo : EIATTR_REGCOUNT
	.align		4
.L_746:
        /*114c*/ 	.byte	0x04, 0x2f
        /*114e*/ 	.short	(.L_748 - .L_747)
	.align		4
.L_747:
        /*1150*/ 	.word	index@(_ZN10layer_norm13ln_fwd_kernelINS_13Kernel_traitsIf13__nv_bfloat16S2_S2_fjLj1536ELj1ELj4ELj1ELj16ENS_18Kernel_traits_baseILj1536EfS2_S2_S2_fjLj128EEEEELb0ELb1ELb0ELb0EEEvNS_9FwdParamsE)
        /*1154*/ 	.word	0x000000db


	//----- nvinfo : EIATTR_FRAME_SIZE
	.align		4
.L_748:
        /*1158*/ 	.byte	0x04, 0x11
        /*115a*/ 	.short	(.L_750 - .L_749)
	.align		4
.L_749:
        /*115c*/ 	.word	index@($__internal_36_$__cuda_sm70_shflsync_bfly_p)
        /*1160*/ 	.word	0x00000000


	//----- nvinfo : EIATTR_FRAME_SIZE
	.align		4
.L_750:
        /*1164*/ 	.byte	0x04, 0x11
        /*1166*/ 	.short	(.L_752 - .L_751)
	.align		4
.L_751:
        /*1168*/ 	.word	index@(_ZN10layer_norm13ln_fwd_kernelINS_13Kernel_traitsIf13__nv_bfloat16S2_S2_fjLj1536ELj1ELj4ELj1ELj16ENS_18Kernel_traits_baseILj1536EfS2_S2_S2_fjLj128EEEEELb0ELb1ELb0ELb0EEEvNS_9FwdParamsE)
        /*116c*/ 	.word	0x00000000


	//----- nvinfo : EIATTR_REGCOUNT
	.align		4
.L_752:
        /*1170*/ 	.byte	0x04, 0x2f
        /*1172*/ 	.short	(.L_754 - .L_753)
	.align		4
.L_753:
        /*1174*/ 	.word	index@(_ZN10layer_norm13ln_fwd_kernelINS_13Kernel_traitsIf13__nv_bfloat16S2_S2_fjLj1536ELj1ELj4ELj1ELj16ENS_18Kernel_traits_baseILj1536EfS2_S2_S2_fjLj128EEEEELb0ELb0ELb1ELb1EEEvNS_9FwdParamsE)
        /*1178*/ 	.word	0x000000a7


	//----- nvinfo : EIATTR_FRAME_SIZE
	.align		4
.L_754:
        /*117c*/ 	.byte	0x04, 0x11
        /*117e*/ 	.short	(.L_756 - .L_755)
	.align		4
.L_755:
        /*1180*/ 	.word	index@($__internal_35_$__cuda_sm70_shflsync_bfly_p)
        /*1184*/ 	.word	0x00000000


	//----- nvinfo : EIATTR_FRAME_SIZE
	.align		4
.L_756:
        /*1188*/ 	.byte	0x04, 0x11
        /*118a*/ 	.short	(.L_758 - .L_757)
	.align		4
.L_757:
        /*118c*/ 	.word	index@(_ZN10layer_norm13ln_fwd_kernelINS_13Kernel_traitsIf13__nv_bfloat16S2_S2_fjLj1536ELj1ELj4ELj1ELj16ENS_18Kernel_traits_baseILj1536EfS2_S2_S2_fjLj128EEEEELb0ELb0ELb1ELb1EEEvNS_9FwdParamsE)
        /*1190*/ 	.word	0x00000000


	//----- nvinfo : EIATTR_REGCOUNT
	.align		4
.L_758:
        /*1194*/ 	.byte	0x04, 0x2f
        /*1196*/ 	.short	(.L_760 - .L_759)
	.align		4
.L_759:
        /*1198*/ 	.word	index@(_ZN10layer_norm13ln_fwd_kernelINS_13Kernel_traitsIf13__nv_bfloat16S2_S2_fjLj1536ELj1ELj4ELj1ELj16ENS_18Kernel_traits_baseILj1536EfS2_S2_S2_fjLj128EEEEELb0ELb0ELb1ELb0EEEvNS_9FwdParamsE)
        /*119c*/ 	.word	0x000000a8


	//----- nvinfo : EIATTR_FRAME_SIZE
	.align		4
.L_760:
        /*11a0*/ 	.byte	0x04, 0x11
        /*11a2*/ 	.short	(.L_762 - .L_761)
	.align		4
.L_761:
        /*11a4*/ 	.word	index@($__internal_34_$__cuda_sm70_shflsync_bfly_p)
        /*11a8*/ 	.word	0x00000000


	//----- nvinfo : EIATTR_FRAME_SIZE
	.align		4
.L_762:
        /*11ac*/ 	.byte	0x04, 0x11
        /*11ae*/ 	.short	(.L_764 - .L_763)
	.align		4
.L_763:
        /*11b0*/ 	.word	index@(_ZN10layer_norm13ln_fwd_kernelINS_13Kernel_traitsIf13__nv_bfloat16S2_S2_fjLj1536ELj1ELj4ELj1ELj16ENS_18Kernel_traits_baseILj1536EfS2_S2_S2_fjLj128EEEEELb0ELb0ELb1ELb0EEEvNS_9FwdParamsE)
        /*11b4*/ 	.word	0x00000000


	//----- nvinfo : EIATTR_REGCOUNT
	.align		4
.L_764:
        /*11b8*/ 	.byte	0x04, 0x2f
        /*11ba*/ 	.short	(.L_766 - .L_765)
	.align		4
.L_765:
        /*11bc*/ 	.word	index@(_ZN10layer_norm13ln_fwd_kernelINS_13Kernel_traitsIf13__nv_bfloat16S2_S2_fjLj1536ELj1ELj4ELj1ELj16ENS_18Kernel_traits_baseILj1536EfS2_S2_S2_fjLj128EEEEELb0ELb0ELb0ELb1EEEvNS_9FwdParamsE)
        /*11c0*/ 	.word	0x000000a8


	//----- nvinfo : EIATTR_FRAME_SIZE
	.align		4
.L_766:
        /*11c4*/ 	.byte	0x04, 0x11
        /*11c6*/ 	.short	(.L_768 - .L_767)
	.align		4
.L_767:
        /*11c8*/ 	.word	index@($__internal_33_$__cuda_sm70_shflsync_bfly_p)
        /*11cc*/ 	.word	0x00000000


	//----- nvinfo : EIATTR_FRAME_SIZE
	.align		4
.L_768:
        /*11d0*/ 	.byte	0x04, 0x11
        /*11d2*/ 	.short	(.L_770 - .L_769)
	.align		4
.L_769:
        /*11d4*/ 	.word	index@(_ZN10layer_norm13ln_fwd_kernelINS_13Kernel_traitsIf13__nv_bfloat16S2_S2_fjLj1536ELj1ELj4ELj1ELj16ENS_18Kernel_traits_baseILj1536EfS2_S2_S2_fjLj128EEEEELb0ELb0ELb0ELb1EEEvNS_9FwdParamsE)
        /*11d8*/ 	.word	0x00000000


	//----- nvinfo : EIATTR_REGCOUNT
	.align		4
.L_770:
        /*11dc*/ 	.byte	0x04, 0x2f
        /*11de*/ 	.short	(.L_772 - .L_771)
	.align		4
.L_771:
        /*11e0*/ 	.word	index@(_ZN10layer_norm13ln_fwd_kernelINS_13Kernel_traitsIf13__nv_bfloat16S2_S2_fjLj1536ELj1ELj4ELj1ELj16ENS_18Kernel_traits_baseILj1536EfS2_S2_S2_fjLj128EEEEELb0ELb0ELb0ELb0EEEvNS_9FwdParamsE)
        /*11e4*/ 	.word	0x000000a8


	//----- nvinfo : EIATTR_FRAME_SIZE
	.align		4
.L_772:
        /*11e8*/ 	.byte	0x04, 0x11
        /*11ea*/ 	.short	(.L_774 - .L_773)
	.align		4
.L_773:
        /*11ec*/ 	.word	index@($__internal_32_$__cuda_sm70_shflsync_bfly_p)
        /*11f0*/ 	.word	0x00000000


	//----- nvinfo : EIATTR_FRAME_SIZE
	.align		4
.L_774:
        /*11f4*/ 	.byte	0x04, 0x11
        /*11f6*/ 	.short	(.L_776 - .L_775)
	.align		4
.L_775:
        /*11f8*/ 	.word	index@(_ZN10layer_norm13ln_fwd_kernelINS_13Kernel_traitsIf13__nv_bfloat16S2_S2_fjLj1536ELj1ELj4ELj1ELj16ENS_18Kernel_traits_baseILj1536EfS2_S2_S2_fjLj128EEEEELb0ELb0ELb0ELb0EEEvNS_9FwdParamsE)
        /*11fc*/ 	.word	0x00000000


	//----- nvinfo : EIATTR_REGCOUNT
	.align		4
.L_776:
        /*1200*/ 	.byte	0x04, 0x2f
        /*1202*/ 	.short	(.L_778 - .L_777)
	.align		4
.L_777:
        /*1204*/ 	.word	index@(_ZN10layer_norm13ln_fwd_kernelINS_13Kernel_traitsI6__halfS2_S2_S2_fjLj1536ELj1ELj4ELj1ELj16ENS_18Kernel_traits_baseILj1536ES2_S2_S2_S2_fjLj128EEEEELb1ELb1ELb1ELb1EEEvNS_9FwdParamsE)
        /*1208*/ 	.word	0x000000ff


	//----- nvinfo : EIATTR_FRAME_SIZE
	.align		4
.L_778:
        /*120c*/ 	.byte	0x04, 0x11
        /*120e*/ 	.short	(.L_780 - .L_779)
	.align		4
.L_779:
        /*1210*/ 	.word	index@($__internal_31_$__cuda_sm70_shflsync_bfly_p)
        /*1214*/ 	.word	0x00000000


	//----- nvinfo : EIATTR_FRAME_SIZE
	.align		4
.L_780:
        /*1218*/ 	.byte	0x04, 0x11
        /*121a*/ 	.short	(.L_782 - .L_781)
	.align		4
.L_781:
        /*121c*/ 	.word	index@(_ZN10layer_norm13ln_fwd_kernelINS_13Kernel_traitsI6__halfS2_S2_S2_fjLj1536ELj1ELj4ELj1ELj16ENS_18Kernel_traits_baseILj1536ES2_S2_S2_S2_fjLj128EEEEELb1ELb1ELb1ELb1EEEvNS_9FwdParamsE)
        /*1220*/ 	.word	0x00000000


	//----- nvinfo : EIATTR_REGCOUNT
	.align		4
.L_782:
        /*1224*/ 	.byte	0x04, 0x2f
        /*1226*/ 	.short	(.L_784 - .L_783)
	.align		4
.L_783:
        /*1228*/ 	.word	index@(_ZN10layer_norm13ln_fwd_kernelINS_13Kernel_traitsI6__halfS2_S2_S2_fjLj1536ELj1ELj4ELj1ELj16ENS_18Kernel_traits_baseILj1536ES2_S2_S2_S2_fjLj128EEEEELb1ELb1ELb1ELb0EEEvNS_9FwdParamsE)
        /*122c*/ 	.word	0x000000f1


	//----- nvinfo : EIATTR_FRAME_SIZE
	.align		4
.L_784:
        /*1230*/ 	.byte	0x04, 0x11
        /*1232*/ 	.short	(.L_786 - .L_785)
	.align		4
.L_785:
        /*1234*/ 	.word	index@($__internal_30_$__cuda_sm70_shflsync_bfly_p)
        /*1238*/ 	.word	0x00000000


	//----- nvinfo : EIATTR_FRAME_SIZE
	.align		4
.L_786:
        /*123c*/ 	.byte	0x04, 0x11
        /*123e*/ 	.short	(.L_788 - .L_787)
	.align		4
.L_787:
        /*1240*/ 	.word	index@(_ZN10layer_norm13ln_fwd_kernelINS_13Kernel_traitsI6__halfS2_S2_S2_fjLj1536ELj1ELj4ELj1ELj16ENS_18Kernel_traits_baseILj1536ES2_S2_S2_S2_fjLj128EEEEELb1ELb1ELb1ELb0EEEvNS_9FwdParamsE)
        /*1244*/ 	.word	0x00000000


	//----- nvinfo : EIATTR_REGCOUNT
	.align		4
.L_788:
        /*1248*/ 	.byte	0x04, 0x2f
        /*124a*/ 	.short	(.L_790 - .L_789)
	.align		4
.L_789:
        /*124c*/ 	.word	index@(_ZN10layer_norm13ln_fwd_kernelINS_13Kernel_traitsI6__halfS2_S2_S2_fjLj1536ELj1ELj4ELj1ELj16ENS_18Kernel_traits_baseILj1536ES2_S2_S2_S2_fjLj128EEEEELb1ELb1ELb0ELb1EEEvNS_9FwdParamsE)
        /*1250*/ 	.word	0x000000ff


	//----- nvinfo : EIATTR_FRAME_SIZE
	.align		4
.L_790:
        /*1254*/ 	.byte	0x04, 0x11
        /*1256*/ 	.short	(.L_792 - .L_791)
	.align		4
.L_791:
        /*1258*/ 	.word	index@($__internal_29_$__cuda_sm70_shflsync_bfly_p)
        /*125c*/ 	.word	0x00000000


	//----- nvinfo : EIATTR_FRAME_SIZE
	.align		4
.L_792:
        /*1260*/ 	.byte	0x04, 0x11
        /*1262*/ 	.short	(.L_794 - .L_793)
	.align		4
.L_793:
        /*1264*/ 	.word	index@(_ZN10layer_norm13ln_fwd_kernelINS_13Kernel_traitsI6__halfS2_S2_S2_fjLj1536ELj1ELj4ELj1ELj16ENS_18Kernel_traits_baseILj1536ES2_S2_S2_S2_fjLj128EEEEELb1ELb1ELb0ELb1EEEvNS_9FwdParamsE)
        /*1268*/ 	.word	0x00000000


	//----- nvinfo : EIATTR_REGCOUNT
	.align		4
.L_794:
        /*126c*/ 	.byte	0x04, 0x2f
        /*126e*/ 	.short	(.L_796 - .L_795)
	.align		4
.L_795:
        /*1270*/ 	.word	index@(_ZN10layer_norm13ln_fwd_kernelINS_13Kernel_traitsI6__halfS2_S2_S2_fjLj1536ELj1ELj4ELj1ELj16ENS_18Kernel_traits_baseILj1536ES2_S2_S2_S2_fjLj128EEEEELb1ELb1ELb0ELb0EEEvNS_9FwdParamsE)
        /*1274*/ 	.word	0x000000e4


	//----- nvinfo : EIATTR_FRAME_SIZE
	.align		4
.L_796:
        /*1278*/ 	.byte	0x04, 0x11
        /*127a*/ 	.short	(.L_798 - .L_797)
	.align		4
.L_797:
        /*127c*/ 	.word	index@($__internal_28_$__cuda_sm70_shflsync_bfly_p)
        /*1280*/ 	.word	0x00000000


	//----- nvinfo : EIATTR_FRAME_SIZE
	.align		4
.L_798:
        /*1284*/ 	.byte	0x04, 0x11
        /*1286*/ 	.short	(.L_800 - .L_799)
	.align		4
.L_799:
        /*1288*/ 	.word	index@(_ZN10layer_norm13ln_fwd_kernelINS_13Kernel_traitsI6__halfS2_S2_S2_fjLj1536ELj1ELj4ELj1ELj16ENS_18Kernel_traits_baseILj1536ES2_S2_S2_S2_fjLj128EEEEELb1ELb1ELb0ELb0EEEvNS_9FwdParamsE)
        /*128c*/ 	.word	0x00000000


	//----- nvinfo : EIATTR_REGCOUNT
	.align		4
.L_800:
        /*1290*/ 	.byte	0x04, 0x2f
        /*1292*/ 	.short	(.L_802 - .L_801)
	.align		4
.L_801:
        /*1294*/ 	.word	index@(_ZN10layer_norm13ln_fwd_kernelINS_13Kernel_traitsI6__halfS2_S2_S2_fjLj1536ELj1ELj4ELj1ELj16ENS_18Kernel_traits_baseILj1536ES2_S2_S2_S2_fjLj128EEEEELb1ELb0ELb1ELb1EEEvNS_9FwdParamsE)
        /*1298*/ 	.word	0x000000a8


	//----- nvinfo : EIATTR_FRAME_SIZE
	.align		4
.L_802:
        /*129c*/ 	.byte	0x04, 0x11
        /*129e*/ 	.short	(.L_804 - .L_803)
	.align		4
.L_803:
        /*12a0*/ 	.word	index@($__internal_27_$__cuda_sm70_shflsync_bfly_p)
        /*12a4*/ 	.word	0x00000000


	//----- nvinfo : EIATTR_FRAME_SIZE
	.align		4
.L_804:
        /*12a8*/ 	.byte	0x04, 0x11
        /*12aa*/ 	.short	(.L_806 - .L_805)
	.align		4
.L_805:
        /*12ac*/ 	.word	index@(_ZN10layer_norm13ln_fwd_kernelINS_13Kernel_traitsI6__halfS2_S2_S2_fjLj1536ELj1ELj4ELj1ELj16ENS_18Kernel_traits_baseILj1536ES2_S2_S2_S2_fjLj128EEEEELb1ELb0ELb1ELb1EEEvNS_9FwdParamsE)
        /*12b0*/ 	.word	0x00000000


	//----- nvinfo : EIATTR_REGCOUNT
	.align		4
.L_806:
        /*12b4*/ 	.byte	0x04, 0x2f
        /*12b6*/ 	.short	(.L_808 - .L_807)
	.align		4
.L_807:
        /*12b8*/ 	.word	index@(_ZN10layer_norm13ln_fwd_kernelINS_13Kernel_traitsI6__halfS2_S2_S2_fjLj1536ELj1ELj4ELj1ELj16ENS_18Kernel_traits_baseILj1536ES2_S2_S2_S2_fjLj128EEEEELb1ELb0ELb1ELb0EEEvNS_9FwdParamsE)
        /*12bc*/ 	.word	0x000000d7


	//----- nvinfo : EIATTR_FRAME_SIZE
	.align		4
.L_808:
        /*12c0*/ 	.byte	0x04, 0x11
        /*12c2*/ 	.short	(.L_810 - .L_809)
	.align		4
.L_809:
        /*12c4*/ 	.word	index@($__internal_26_$__cuda_sm70_shflsync_bfly_p)
        /*12c8*/ 	.word	0x00000000


	//----- nvinfo : EIATTR_FRAME_SIZE
	.align		4
.L_810:
        /*12cc*/ 	.byte	0x04, 0x11
        /*12ce*/ 	.short	(.L_812 - .L_811)
	.align		4
.L_811:
        /*12d0*/ 	.word	index@(_ZN10layer_norm13ln_fwd_kernelINS_13Kernel_traitsI6__halfS2_S2_S2_fjLj1536ELj1ELj4ELj1ELj16ENS_18Kernel_traits_baseILj1536ES2_S2_S2_S2_fjLj128EEEEELb1ELb0ELb1ELb0EEEvNS_9FwdParamsE)
        /*12d4*/ 	.word	0x00000000


	//----- nvinfo : EIATTR_REGCOUNT
	.align		4
.L_812:
        /*12d8*/ 	.byte	0x04, 0x2f
        /*12da*/ 	.short	(.L_814 - .L_813)
	.align		4
.L_813:
        /*12dc*/ 	.word	index@(_ZN10layer_norm13ln_fwd_kernelINS_13Kernel_traitsI6__halfS2_S2_S2_fjLj1536ELj1ELj4ELj1ELj16ENS_18Kernel_traits_baseILj1536ES2_S2_S2_S2_fjLj128EEEEELb1ELb0ELb0ELb1EEEvNS_9FwdParamsE)
        /*12e0*/ 	.word	0x0000009f


	//----- nvinfo : EIATTR_FRAME_SIZE
	.align		4
.L_814:
        /*12e4*/ 	.byte	0x04, 0x11
        /*12e6*/ 	.short	(.L_816 - .L_815)
	.align		4
.L_815:
        /*12e8*/ 	.word	index@($__internal_25_$__cuda_sm70_shflsync_bfly_p)
        /*12ec*/ 	.word	0x00000000


	//----- nvinfo : EIATTR_FRAME_SIZE
	.align		4
.L_816:
        /*12f0*/ 	.byte	0x04, 0x11
        /*12f2*/ 	.short	(.L_818 - .L_817)
	.align		4
.L_817:
        /*12f4*/ 	.word	index@(_ZN10layer_norm13ln_fwd_kernelINS_13Kernel_traitsI6__halfS2_S2_S2_fjLj1536ELj1ELj4ELj1ELj16ENS_18Kernel_traits_baseILj1536ES2_S2_S2_S2_fjLj128EEEEELb1ELb0ELb0ELb1EEEvNS_9FwdParamsE)
        /*12f8*/ 	.word	0x00000000


	//----- nvinfo : EIATTR_REGCOUNT
	.align		4
.L_818:
        /*12fc*/ 	.byte	0x04, 0x2f
        /*12fe*/ 	.short	(.L_820 - .L_819)
	.align		4
.L_819:
        /*1300*/ 	.word	index@(_ZN10layer_norm13ln_fwd_kernelINS_13Kernel_traitsI6__halfS2_S2_S2_fjLj1536ELj1ELj4ELj1ELj16ENS_18Kernel_traits_baseILj1536ES2_S2_S2_S2_fjLj128EEEEELb1ELb0ELb0ELb0EEEvNS_9FwdParamsE)
        /*1304*/ 	.word	0x000000c9


	//----- nvinfo : EIATTR_FRAME_SIZE
	.align		4
.L_820:
        /*1308*/ 	.byte	0x04, 0x11
        /*130a*/ 	.short	(.L_822 - .L_821)
	.align		4
.L_821:
        /*130c*/ 	.word	index@($__internal_24_$__cuda_sm70_shflsync_bfly_p)
        /*1310*/ 	.word	0x00000000


	//----- nvinfo : EIATTR_FRAME_SIZE
	.align		4
.L_822:
        /*1314*/ 	.byte	0x04, 0x11
        /*1316*/ 	.short	(.L_824 - .L_823)
	.align		4
.L_823:
        /*1318*/ 	.word	index@(_ZN10layer_norm13ln_fwd_kernelINS_13Kernel_traitsI6__halfS2_S2_S2_fjLj1536ELj1ELj4ELj1ELj16ENS_18Kernel_traits_baseILj1536ES2_S2_S2_S2_fjLj128EEEEELb1ELb0ELb0ELb0EEEvNS_9FwdParamsE)
        /*131c*/ 	.word	0x00000000


	//----- nvinfo : EIATTR_REGCOUNT
	.align		4
.L_824:
        /*1320*/ 	.byte	0x04, 0x2f
        /*1322*/ 	.short	(.L_826 - .L_825)
	.align		4
.L_825:
        /*1324*/ 	.word	index@(_ZN10layer_norm13ln_fwd_kernelINS_13Kernel_traitsI6__halfS2_S2_S2_fjLj1536ELj1ELj4ELj1ELj16ENS_18Kernel_traits_baseILj1536ES2_S2_S2_S2_fjLj128EEEEELb0ELb1ELb1ELb1EEEvNS_9FwdParamsE)
        /*1328*/ 	.word	0x000000ef


	//----- nvinfo : EIATTR_FRAME_SIZE
	.align		4
.L_826:
        /*132c*/ 	.byte	0x04, 0x11
        /*132e*/ 	.short	(.L_828 - .L_827)
	.align		4
.L_827:
        /*1330*/ 	.word	index@($__internal_23_$__cuda_sm70_shflsync_bfly_p)
        /*1334*/ 	.word	0x00000000


	//----- nvinfo : EIATTR_FRAME_SIZE
	.align		4
.L_828:
        /*1338*/ 	.byte	0x04, 0x11
        /*133a*/ 	.short	(.L_830 - .L_829)
	.align		4
.L_829:
        /*133c*/ 	.word	index@(_ZN10layer_norm13ln_fwd_kernelINS_13Kernel_traitsI6__halfS2_S2_S2_fjLj1536ELj1ELj4ELj1ELj16ENS_18Kernel_traits_baseILj1536ES2_S2_S2_S2_fjLj128EEEEELb0ELb1ELb1ELb1EEEvNS_9FwdParamsE)
        /*1340*/ 	.word	0x00000000


	//----- nvinfo : EIATTR_REGCOUNT
	.align		4
.L_830:
        /*1344*/ 	.byte	0x04, 0x2f
        /*1346*/ 	.short	(.L_832 - .L_831)
	.align		4
.L_831:
        /*1348*/ 	.word	index@(_ZN10layer_norm13ln_fwd_kernelINS_13Kernel_traitsI6__halfS2_S2_S2_fjLj1536ELj1ELj4ELj1ELj16ENS_18Kernel_traits_baseILj1536ES2_S2_S2_S2_fjLj128EEEEELb0ELb1ELb1ELb0EEEvNS_9FwdParamsE)
        /*134c*/ 	.word	0x000000df


	//----- nvinfo : EIATTR_FRAME_SIZE
	.align		4
.L_832:
        /*1350*/ 	.byte	0x04, 0x11
        /*1352*/ 	.short	(.L_834 - .L_833)
	.align		4
.L_833:
        /*1354*/ 	.word	index@($__internal_22_$__cuda_sm70_shflsync_bfly_p)
        /*1358*/ 	.word	0x00000000


	//----- nvinfo : EIATTR_FRAME_SIZE
	.align		4
.L_834:
        /*135c*/ 	.byte	0x04, 0x11
        /*135e*/ 	.short	(.L_836 - .L_835)
	.align		4
.L_835:
        /*1360*/ 	.word	index@(_ZN10layer_norm13ln_fwd_kernelINS_13Kernel_traitsI6__halfS2_S2_S2_fjLj1536ELj1ELj4ELj1ELj16ENS_18Kernel_traits_baseILj1536ES2_S2_S2_S2_fjLj128EEEEELb0ELb1ELb1ELb0EEEvNS_9FwdParamsE)
        /*1364*/ 	.word	0x00000000


	//----- nvinfo : EIATTR_REGCOUNT
	.align		4
.L_836:
        /*1368*/ 	.byte	0x04, 0x2f
        /*136a*/ 	.short	(.L_838 - .L_837)
	.align		4
.L_837:
        /*136c*/ 	.word	index@(_ZN10layer_norm13ln_fwd_kernelINS_13Kernel_traitsI6__halfS2_S2_S2_fjLj1536ELj1ELj4ELj1ELj16ENS_18Kernel_traits_baseILj1536ES2_S2_S2_S2_fjLj128EEEEELb0ELb1ELb0ELb1EEEvNS_9FwdParamsE)
        /*1370*/ 	.word	0x000000ff


	//----- nvinfo : EIATTR_FRAME_SIZE
	.align		4
.L_838:
        /*1374*/ 	.byte	0x04, 0x11
        /*1376*/ 	.short	(.L_840 - .L_839)
	.align		4
.L_839:
        /*1378*/ 	.word	index@($__internal_21_$__cuda_sm70_shflsync_bfly_p)
        /*137c*/ 	.word	0x00000000


	//----- nvinfo : EIATTR_FRAME_SIZE
	.align		4
.L_840:
        /*1380*/ 	.byte	0x04, 0x11
        /*1382*/ 	.short	(.L_842 - .L_841)
	.align		4
.L_841:
        /*1384*/ 	.word	index@(_ZN10layer_norm13ln_fwd_kernelINS_13Kernel_traitsI6__halfS2_S2_S2_fjLj1536ELj1ELj4ELj1ELj16ENS_18Kernel_traits_baseILj1536ES2_S2_S2_S2_fjLj128EEEEELb0ELb1ELb0ELb1EEEvNS_9FwdParamsE)
        /*1388*/ 	.word	0x00000000


	//----- nvinfo : EIATTR_REGCOUNT
	.align		4
.L_842:
        /*138c*/ 	.byte	0x04, 0x2f
        /*138e*/ 	.short	(.L_844 - .L_843)
	.align		4
.L_843:
        /*1390*/ 	.word	index@(_ZN10layer_norm13ln_fwd_kernelINS_13Kernel_traitsI6__halfS2_S2_S2_fjLj1536ELj1ELj4ELj1ELj16ENS_18Kernel_traits_baseILj1536ES2_S2_S2_S2_fjLj128EEEEELb0ELb1ELb0ELb0EEEvNS_9FwdParamsE)
        /*1394*/ 	.word	0x000000db


	//----- nvinfo : EIATTR_FRAME_SIZE
	.align		4
.L_844:
        /*1398*/ 	.byte	0x04, 0x11
        /*139a*/ 	.short	(.L_846 - .L_845)
	.align		4
.L_845:
        /*139c*/ 	.word	index@($__internal_20_$__cuda_sm70_shflsync_bfly_p)
        /*13a0*/ 	.word	0x00000000


	//----- nvinfo : EIATTR_FRAME_SIZE
	.align		4
.L_846:
        /*13a4*/ 	.byte	0x04, 0x11
        /*13a6*/ 	.short	(.L_848 - .L_847)
	.align		4
.L_847:
        /*13a8*/ 	.word	index@(_ZN10layer_norm13ln_fwd_kernelINS_13Kernel_traitsI6__halfS2_S2_S2_fjLj1536ELj1ELj4ELj1ELj16ENS_18Kernel_traits_baseILj1536ES2_S2_S2_S2_fjLj128EEEEELb0ELb1ELb0ELb0EEEvNS_9FwdParamsE)
        /*13ac*/ 	.word	0x00000000


	//----- nvinfo : EIATTR_REGCOUNT
	.align		4
.L_848:
        /*13b0*/ 	.byte	0x04, 0x2f
        /*13b2*/ 	.short	(.L_850 - .L_849)
	.align		4
.L_849:
        /*13b4*/ 	.word	index@(_ZN10layer_norm13ln_fwd_kernelINS_13Kernel_traitsI6__halfS2_S2_S2_fjLj1536ELj1ELj4ELj1ELj16ENS_18Kernel_traits_baseILj1536ES2_S2_S2_S2_fjLj128EEEEELb0ELb0ELb1ELb1EEEvNS_9FwdParamsE)
        /*13b8*/ 	.word	0x000000a8


	//----- nvinfo : EIATTR_FRAME_SIZE
	.align		4
.L_850:
        /*13bc*/ 	.byte	0x04, 0x11
        /*13be*/ 	.short	(.L_852 - .L_851)
	.align		4
.L_851:
        /*13c0*/ 	.word	index@($__internal_19_$__cuda_sm70_shflsync_bfly_p)
        /*13c4*/ 	.word	0x00000000


	//----- nvinfo : EIATTR_FRAME_SIZE
	.align		4
.L_852:
        /*13c8*/ 	.byte	0x04, 0x11
        /*13ca*/ 	.short	(.L_854 - .L_853)
	.align		4
.L_853:
        /*13cc*/ 	.word	index@(_ZN10layer_norm13ln_fwd_kernelINS_13Kernel_traitsI6__halfS2_S2_S2_fjLj1536ELj1ELj4ELj1ELj16ENS_18Kernel_traits_baseILj1536ES2_S2_S2_S2_fjLj128EEEEELb0ELb0ELb1ELb1EEEvNS_9FwdParamsE)
        /*13d0*/ 	.word	0x00000000


	//----- nvinfo : EIATTR_REGCOUNT
	.align		4
.L_854:
        /*13d4*/ 	.byte	0x04, 0x2f
        /*13d6*/ 	.short	(.L_856 - .L_855)
	.align		4
.L_855:
        /*13d8*/ 	.word	index@(_ZN10layer_norm13ln_fwd_kernelINS_13Kernel_traitsI6__halfS2_S2_S2_fjLj1536ELj1ELj4ELj1ELj16ENS_18Kernel_traits_baseILj1536ES2_S2_S2_S2_fjLj128EEEEELb0ELb0ELb1ELb0EEEvNS_9FwdParamsE)
        /*13dc*/ 	.word	0x000000a8


	//----- nvinfo : EIATTR_FRAME_SIZE
	.align		4
.L_856:
        /*13e0*/ 	.byte	0x04, 0x11
        /*13e2*/ 	.short	(.L_858 - .L_857)
	.align		4
.L_857:
        /*13e4*/ 	.word	index@($__internal_18_$__cuda_sm70_shflsync_bfly_p)
        /*13e8*/ 	.word	0x00000000


	//----- nvinfo : EIATTR_FRAME_SIZE
	.align		4
.L_858:
        /*13ec*/ 	.byte	0x04, 0x11
        /*13ee*/ 	.short	(.L_860 - .L_859)
	.align		4
.L_859:
        /*13f0*/ 	.word	index@(_ZN10layer_norm13ln_fwd_kernelINS_13Kernel_traitsI6__halfS2_S2_S2_fjLj1536ELj1ELj4ELj1ELj16ENS_18Kernel_traits_baseILj1536ES2_S2_S2_S2_fjLj128EEEEELb0ELb0ELb1ELb0EEEvNS_9FwdParamsE)
        /*13f4*/ 	.word	0x00000000


	//----- nvinfo : EIATTR_REGCOUNT
	.align		4
.L_860:
        /*13f8*/ 	.byte	0x04, 0x2f
        /*13fa*/ 	.short	(.L_862 - .L_861)
	.align		4
.L_861:
        /*13fc*/ 	.word	index@(_ZN10layer_norm13ln_fwd_kernelINS_13Kernel_traitsI6__halfS2_S2_S2_fjLj1536ELj1ELj4ELj1ELj16ENS_18Kernel_traits_baseILj1536ES2_S2_S2_S2_fjLj128EEEEELb0ELb0ELb0ELb1EEEvNS_9FwdParamsE)
        /*1400*/ 	.word	0x000000a2


	//----- nvinfo : EIATTR_FRAME_SIZE
	.align		4
.L_862:
        /*1404*/ 	.byte	0x04, 0x11
        /*1406*/ 	.short	(.L_864 - .L_863)
	.align		4
.L_863:
        /*1408*/ 	.word	index@($__internal_17_$__cuda_sm70_shflsync_bfly_p)
        /*140c*/ 	.word	0x00000000


	//----- nvinfo : EIATTR_FRAME_SIZE
	.align		4
.L_864:
        /*1410*/ 	.byte	0x04, 0x11
        /*1412*/ 	.short	(.L_866 - .L_865)
	.align		4
.L_865:
        /*1414*/ 	.word	index@(_ZN10layer_norm13ln_fwd_kernelINS_13Kernel_traitsI6__halfS2_S2_S2_fjLj1536ELj1ELj4ELj1ELj16ENS_18Kernel_traits_baseILj1536ES2_S2_S2_S2_fjLj128EEEEELb0ELb0ELb0ELb1EEEvNS_9FwdParamsE)
        /*1418*/ 	.word	0x00000000


	//----- nvinfo : EIATTR_REGCOUNT
	.align		4
.L_866:
        /*141c*/ 	.byte	0x04, 0x2f
        /*141e*/ 	.short	(.L_868 - .L_867)
	.align		4
.L_867:
        /*1420*/ 	.word	index@(_ZN10layer_norm13ln_fwd_kernelINS_13Kernel_traitsI6__halfS2_S2_S2_fjLj1536ELj1ELj4ELj1ELj16ENS_18Kernel_traits_baseILj1536ES2_S2_S2_S2_fjLj128EEEEELb0ELb0ELb0ELb0EEEvNS_9FwdParamsE)
        /*1424*/ 	.word	0x000000a8


	//----- nvinfo : EIATTR_FRAME_SIZE
	.align		4
.L_868:
        /*1428*/ 	.byte	0x04, 0x11
        /*142a*/ 	.short	(.L_870 - .L_869)
	.align		4
.L_869:
        /*142c*/ 	.word	index@($__internal_16_$__cuda_sm70_shflsync_bfly_p)
        /*1430*/ 	.word	0x00000000


	//----- nvinfo : EIATTR_FRAME_SIZE
	.align		4
.L_870:
        /*1434*/ 	.byte	0x04, 0x11
        /*1436*/ 	.short	(.L_872 - .L_871)
	.align		4
.L_871:
        /*1438*/ 	.word	index@(_ZN10layer_norm13ln_fwd_kernelINS_13Kernel_traitsI6__halfS2_S2_S2_fjLj1536ELj1ELj4ELj1ELj16ENS_18Kernel_traits_baseILj1536ES2_S2_S2_S2_fjLj128EEEEELb0ELb0ELb0ELb0EEEvNS_9FwdParamsE)
        /*143c*/ 	.word	0x00000000


	//----- nvinfo : EIATTR_REGCOUNT
	.align		4
.L_872:
        /*1440*/ 	.byte	0x04, 0x2f
        /*1442*/ 	.short	(.L_874 - .L_873)
	.align		4
.L_873:
        /*1444*/ 	.word	index@(_ZN10layer_norm13ln_fwd_kernelINS_13Kernel_traitsI13__nv_bfloat16S2_S2_S2_fjLj1536ELj1ELj4ELj1ELj16ENS_18Kernel_traits_baseILj1536ES2_S2_S2_S2_fjLj128EEEEELb1ELb1ELb1ELb1EEEvNS_9FwdParamsE)
        /*1448*/ 	.word	0x000000ff


	//----- nvinfo : EIATTR_FRAME_SIZE
	.align		4
.L_874:
        /*144c*/ 	.byte	0x04, 0x11
        /*144e*/ 	.short	(.L_876 - .L_875)
	.align		4
.L_875:
        /*1450*/ 	.word	index@($__internal_15_$__cuda_sm70_shflsync_bfly_p)
        /*1454*/ 	.word	0x00000000


	//----- nvinfo : EIATTR_FRAME_SIZE
	.align		4
.L_876:
        /*1458*/ 	.byte	0x04, 0x11
        /*145a*/ 	.short	(.L_878 - .L_877)
	.align		4
.L_877:
        /*145c*/ 	.word	index@(_ZN10layer_norm13ln_fwd_kernelINS_13Kernel_traitsI13__nv_bfloat16S2_S2_S2_fjLj1536ELj1ELj4ELj1ELj16ENS_18Kernel_traits_baseILj1536ES2_S2_S2_S2_fjLj128EEEEELb1ELb1ELb1ELb1EEEvNS_9FwdParamsE)
        /*1460*/ 	.word	0x00000000


	//----- nvinfo : EIATTR_REGCOUNT
	.align		4
.L_878:
        /*1464*/ 	.byte	0x04, 0x2f
        /*1466*/ 	.short	(.L_880 - .L_879)
	.align		4
.L_879:
        /*1468*/ 	.word	index@(_ZN10layer_norm13ln_fwd_kernelINS_13Kernel_traitsI13__nv_bfloat16S2_S2_S2_fjLj1536ELj1ELj4ELj1ELj16ENS_18Kernel_traits_baseILj1536ES2_S2_S2_S2_fjLj128EEEEELb1ELb1ELb1ELb0EEEvNS_9FwdParamsE)
        /*146c*/ 	.word	0x000000f1


	//----- nvinfo : EIATTR_FRAME_SIZE
	.align		4
.L_880:
        /*1470*/ 	.byte	0x04, 0x11
        /*1472*/ 	.short	(.L_882 - .L_881)
	.align		4
.L_881:
        /*1474*/ 	.word	index@($__internal_14_$__cuda_sm70_shflsync_bfly_p)
        /*1478*/ 	.word	0x00000000


	//----- nvinfo : EIATTR_FRAME_SIZE
	.align		4
.L_882:
        /*147c*/ 	.byte	0x04, 0x11
        /*147e*/ 	.short	(.L_884 - .L_883)
	.align		4
.L_883:
        /*1480*/ 	.word	index@(_ZN10layer_norm13ln_fwd_kernelINS_13Kernel_traitsI13__nv_bfloat16S2_S2_S2_fjLj1536ELj1ELj4ELj1ELj16ENS_18Kernel_traits_baseILj1536ES2_S2_S2_S2_fjLj128EEEEELb1ELb1ELb1ELb0EEEvNS_9FwdParamsE)
        /*1484*/ 	.word	0x00000000


	//----- nvinfo : EIATTR_REGCOUNT
	.align		4
.L_884:
        /*1488*/ 	.byte	0x04, 0x2f
        /*148a*/ 	.short	(.L_886 - .L_885)
	.align		4
.L_885:
        /*148c*/ 	.word	index@(_ZN10layer_norm13ln_fwd_kernelINS_13Kernel_traitsI13__nv_bfloat16S2_S2_S2_fjLj1536ELj1ELj4ELj1ELj16ENS_18Kernel_traits_baseILj1536ES2_S2_S2_S2_fjLj128EEEEELb1ELb1ELb0ELb1EEEvNS_9FwdParamsE)
        /*1490*/ 	.word	0x000000ff


	//----- nvinfo : EIATTR_FRAME_SIZE
	.align		4
.L_886:
        /*1494*/ 	.byte	0x04, 0x11
        /*1496*/ 	.short	(.L_888 - .L_887)
	.align		4
.L_887:
        /*1498*/ 	.word	index@($__internal_13_$__cuda_sm70_shflsync_bfly_p)
        /*149c*/ 	.word	0x00000000


	//----- nvinfo : EIATTR_FRAME_SIZE
	.align		4
.L_888:
        /*14a0*/ 	.byte	0x04, 0x11
        /*14a2*/ 	.short	(.L_890 - .L_889)
	.align		4
.L_889:
        /*14a4*/ 	.word	index@(_ZN10layer_norm13ln_fwd_kernelINS_13Kernel_traitsI13__nv_bfloat16S2_S2_S2_fjLj1536ELj1ELj4ELj1ELj16ENS_18Kernel_traits_baseILj1536ES2_S2_S2_S2_fjLj128EEEEELb1ELb1ELb0ELb1EEEvNS_9FwdParamsE)
        /*14a8*/ 	.word	0x00000000


	//----- nvinfo : EIATTR_REGCOUNT
	.align		4
.L_890:
        /*14ac*/ 	.byte	0x04, 0x2f
        /*14ae*/ 	.short	(.L_892 - .L_891)
	.align		4
.L_891:
        /*14b0*/ 	.word	index@(_ZN10layer_norm13ln_fwd_kernelINS_13Kernel_traitsI13__nv_bfloat16S2_S2_S2_fjLj1536ELj1ELj4ELj1ELj16ENS_18Kernel_traits_baseILj1536ES2_S2_S2_S2_fjLj128EEEEELb1ELb1ELb0ELb0EEEvNS_9FwdParamsE)
        /*14b4*/ 	.word	0x000000e5


	//----- nvinfo : EIATTR_FRAME_SIZE
	.align		4
.L_892:
        /*14b8*/ 	.byte	0x04, 0x11
        /*14ba*/ 	.short	(.L_894 - .L_893)
	.align		4
.L_893:
        /*14bc*/ 	.word	index@($__internal_12_$__cuda_sm70_shflsync_bfly_p)
        /*14c0*/ 	.word	0x00000000


	//----- nvinfo : EIATTR_FRAME_SIZE
	.align		4
.L_894:
        /*14c4*/ 	.byte	0x04, 0x11
        /*14c6*/ 	.short	(.L_896 - .L_895)
	.align		4
.L_895:
        /*14c8*/ 	.word	index@(_ZN10layer_norm13ln_fwd_kernelINS_13Kernel_traitsI13__nv_bfloat16S2_S2_S2_fjLj1536ELj1ELj4ELj1ELj16ENS_18Kernel_traits_baseILj1536ES2_S2_S2_S2_fjLj128EEEEELb1ELb1ELb0ELb0EEEvNS_9FwdParamsE)
        /*14cc*/ 	.word	0x00000000


	//----- nvinfo : EIATTR_REGCOUNT
	.align		4
.L_896:
        /*14d0*/ 	.byte	0x04, 0x2f
        /*14d2*/ 	.short	(.L_898 - .L_897)
	.align		4
.L_897:
        /*14d4*/ 	.word	index@(_ZN10layer_norm13ln_fwd_kernelINS_13Kernel_traitsI13__nv_bfloat16S2_S2_S2_fjLj1536ELj1ELj4ELj1ELj16ENS_18Kernel_traits_baseILj1536ES2_S2_S2_S2_fjLj128EEEEELb1ELb0ELb1ELb1EEEvNS_9FwdParamsE)
        /*14d8*/ 	.word	0x000000a8


	//----- nvinfo : EIATTR_FRAME_SIZE
	.align		4
.L_898:
        /*14dc*/ 	.byte	0x04, 0x11
        /*14de*/ 	.short	(.L_900 - .L_899)
	.align		4
.L_899:
        /*14e0*/ 	.word	index@($__internal_11_$__cuda_sm70_shflsync_bfly_p)
        /*14e4*/ 	.word	0x00000000


	//----- nvinfo : EIATTR_FRAME_SIZE
	.align		4
.L_900:
        /*14e8*/ 	.byte	0x04, 0x11
        /*14ea*/ 	.short	(.L_902 - .L_901)
	.align		4
.L_901:
        /*14ec*/ 	.word	index@(_ZN10layer_norm13ln_fwd_kernelINS_13Kernel_traitsI13__nv_bfloat16S2_S2_S2_fjLj1536ELj1ELj4ELj1ELj16ENS_18Kernel_traits_baseILj1536ES2_S2_S2_S2_fjLj128EEEEELb1ELb0ELb1ELb1EEEvNS_9FwdParamsE)
        /*14f0*/ 	.word	0x00000000


	//----- nvinfo : EIATTR_REGCOUNT
	.align		4
.L_902:
        /*14f4*/ 	.byte	0x04, 0x2f
        /*14f6*/ 	.short	(.L_904 - .L_903)
	.align		4
.L_903:
        /*14f8*/ 	.word	index@(_ZN10layer_norm13ln_fwd_kernelINS_13Kernel_traitsI13__nv_bfloat16S2_S2_S2_fjLj1536ELj1ELj4ELj1ELj16ENS_18Kernel_traits_baseILj1536ES2_S2_S2_S2_fjLj128EEEEELb1ELb0ELb1ELb0EEEvNS_9FwdParamsE)
        /*14fc*/ 	.word	0x000000d8


	//----- nvinfo : EIATTR_FRAME_SIZE
	.align		4
.L_904:
        /*1500*/ 	.byte	0x04, 0x11
        /*1502*/ 	.short	(.L_906 - .L_905)
	.align		4
.L_905:
        /*1504*/ 	.word	index@($__internal_10_$__cuda_sm70_shflsync_bfly_p)
        /*1508*/ 	.word	0x00000000


	//----- nvinfo : EIATTR_FRAME_SIZE
	.align		4
.L_906:
        /*150c*/ 	.byte	0x04, 0x11
        /*150e*/ 	.short	(.L_908 - .L_907)
	.align		4
.L_907:
        /*1510*/ 	.word	index@(_ZN10layer_norm13ln_fwd_kernelINS_13Kernel_traitsI13__nv_bfloat16S2_S2_S2_fjLj1536ELj1ELj4ELj1ELj16ENS_18Kernel_traits_baseILj1536ES2_S2_S2_S2_fjLj128EEEEELb1ELb0ELb1ELb0EEEvNS_9FwdParamsE)
        /*1514*/ 	.word	0x00000000


	//----- nvinfo : EIATTR_REGCOUNT
	.align		4
.L_908:
        /*1518*/ 	.byte	0x04, 0x2f
        /*151a*/ 	.short	(.L_910 - .L_909)
	.align		4
.L_909:
        /*151c*/ 	.word	index@(_ZN10layer_norm13ln_fwd_kernelINS_13Kernel_traitsI13__nv_bfloat16S2_S2_S2_fjLj1536ELj1ELj4ELj1ELj16ENS_18Kernel_traits_baseILj1536ES2_S2_S2_S2_fjLj128EEEEELb1ELb0ELb0ELb1EEEvNS_9FwdParamsE)
        /*1520*/ 	.word	0x0000009f


	//----- nvinfo : EIATTR_FRAME_SIZE
	.align		4
.L_910:
        /*1524*/ 	.byte	0x04, 0x11
        /*1526*/ 	.short	(.L_912 - .L_911)
	.align		4
.L_911:
        /*1528*/ 	.word	index@($__internal_9_$__cuda_sm70_shflsync_bfly_p)
        /*152c*/ 	.word	0x00000000


	//----- nvinfo : EIATTR_FRAME_SIZE
	.align		4
.L_912:
        /*1530*/ 	.byte	0x04, 0x11
        /*1532*/ 	.short	(.L_914 - .L_913)
	.align		4
.L_913:
        /*1534*/ 	.word	index@(_ZN10layer_norm13ln_fwd_kernelINS_13Kernel_traitsI13__nv_bfloat16S2_S2_S2_fjLj1536ELj1ELj4ELj1ELj16ENS_18Kernel_traits_baseILj1536ES2_S2_S2_S2_fjLj128EEEEELb1ELb0ELb0ELb1EEEvNS_9FwdParamsE)
        /*1538*/ 	.word	0x00000000


	//----- nvinfo : EIATTR_REGCOUNT
	.align		4
.L_914:
        /*153c*/ 	.byte	0x04, 0x2f
        /*153e*/ 	.short	(.L_916 - .L_915)
	.align		4
.L_915:
        /*1540*/ 	.word	index@(_ZN10layer_norm13ln_fwd_kernelINS_13Kernel_traitsI13__nv_bfloat16S2_S2_S2_fjLj1536ELj1ELj4ELj1ELj16ENS_18Kernel_traits_baseILj1536ES2_S2_S2_S2_fjLj128EEEEELb1ELb0ELb0ELb0EEEvNS_9FwdParamsE)
        /*1544*/ 	.word	0x000000c9


	//----- nvinfo : EIATTR_FRAME_SIZE
	.align		4
.L_916:
        /*1548*/ 	.byte	0x04, 0x11
        /*154a*/ 	.short	(.L_918 - .L_917)
	.align		4
.L_917:
        /*154c*/ 	.word	index@($__internal_8_$__cuda_sm70_shflsync_bfly_p)
        /*1550*/ 	.word	0x00000000


	//----- nvinfo : EIATTR_FRAME_SIZE
	.align		4
.L_918:
        /*1554*/ 	.byte	0x04, 0x11
        /*1556*/ 	.short	(.L_920 - .L_919)
	.align		4
.L_919:
        /*1558*/ 	.word	index@(_ZN10layer_norm13ln_fwd_kernelINS_13Kernel_traitsI13__nv_bfloat16S2_S2_S2_fjLj1536ELj1ELj4ELj1ELj16ENS_18Kernel_traits_baseILj1536ES2_S2_S2_S2_fjLj128EEEEELb1ELb0ELb0ELb0EEEvNS_9FwdParamsE)
        /*155c*/ 	.word	0x00000000


	//----- nvinfo : EIATTR_REGCOUNT
	.align		4
.L_920:
        /*1560*/ 	.byte	0x04, 0x2f
        /*1562*/ 	.short	(.L_922 - .L_921)
	.align		4
.L_921:
        /*1564*/ 	.word	index@(_ZN10layer_norm13ln_fwd_kernelINS_13Kernel_traitsI13__nv_bfloat16S2_S2_S2_fjLj1536ELj1ELj4ELj1ELj16ENS_18Kernel_traits_baseILj1536ES2_S2_S2_S2_fjLj128EEEEELb0ELb1ELb1ELb1EEEvNS_9FwdParamsE)
        /*1568*/ 	.word	0x000000ed


	//----- nvinfo : EIATTR_FRAME_SIZE
	.align		4
.L_922:
        /*156c*/ 	.byte	0x04, 0x11
        /*156e*/ 	.short	(.L_924 - .L_923)
	.align		4
.L_923:
        /*1570*/ 	.word	index@($__internal_7_$__cuda_sm70_shflsync_bfly_p)
        /*1574*/ 	.word	0x00000000


	//----- nvinfo : EIATTR_FRAME_SIZE
	.align		4
.L_924:
        /*1578*/ 	.byte	0x04, 0x11
        /*157a*/ 	.short	(.L_926 - .L_925)
	.align		4
.L_925:
        /*157c*/ 	.word	index@(_ZN10layer_norm13ln_fwd_kernelINS_13Kernel_traitsI13__nv_bfloat16S2_S2_S2_fjLj1536ELj1ELj4ELj1ELj16ENS_18Kernel_traits_baseILj1536ES2_S2_S2_S2_fjLj128EEEEELb0ELb1ELb1ELb1EEEvNS_9FwdParamsE)
        /*1580*/ 	.word	0x00000000


	//----- nvinfo : EIATTR_REGCOUNT
	.align		4
.L_926:
        /*1584*/ 	.byte	0x04, 0x2f
        /*1586*/ 	.short	(.L_928 - .L_927)
	.align		4
.L_927:
        /*1588*/ 	.word	index@(_ZN10layer_norm13ln_fwd_kernelINS_13Kernel_traitsI13__nv_bfloat16S2_S2_S2_fjLj1536ELj1ELj4ELj1ELj16ENS_18Kernel_traits_baseILj1536ES2_S2_S2_S2_fjLj128EEEEELb0ELb1ELb1ELb0EEEvNS_9FwdParamsE)
        /*158c*/ 	.word	0x000000df


	//----- nvinfo : EIATTR_FRAME_SIZE
	.align		4
.L_928:
        /*1590*/ 	.byte	0x04, 0x11
        /*1592*/ 	.short	(.L_930 - .L_929)
	.align		4
.L_929:
        /*1594*/ 	.word	index@($__internal_6_$__cuda_sm70_shflsync_bfly_p)
        /*1598*/ 	.word	0x00000000


	//----- nvinfo : EIATTR_FRAME_SIZE
	.align		4
.L_930:
        /*159c*/ 	.byte	0x04, 0x11
        /*159e*/ 	.short	(.L_932 - .L_931)
	.align		4
.L_931:
        /*15a0*/ 	.word	index@(_ZN10layer_norm13ln_fwd_kernelINS_13Kernel_traitsI13__nv_bfloat16S2_S2_S2_fjLj1536ELj1ELj4ELj1ELj16ENS_18Kernel_traits_baseILj1536ES2_S2_S2_S2_fjLj128EEEEELb0ELb1ELb1ELb0EEEvNS_9FwdParamsE)
        /*15a4*/ 	.word	0x00000000


	//----- nvinfo : EIATTR_REGCOUNT
	.align		4
.L_932:
        /*15a8*/ 	.byte	0x04, 0x2f
        /*15aa*/ 	.short	(.L_934 - .L_933)
	.align		4
.L_933:
        /*15ac*/ 	.word	index@(_ZN10layer_norm13ln_fwd_kernelINS_13Kernel_traitsI13__nv_bfloat16S2_S2_S2_fjLj1536ELj1ELj4ELj1ELj16ENS_18Kernel_traits_baseILj1536ES2_S2_S2_S2_fjLj128EEEEELb0ELb1ELb0ELb1EEEvNS_9FwdParamsE)
        /*15b0*/ 	.word	0x000000fb


	//----- nvinfo : EIATTR_FRAME_SIZE
	.align		4
.L_934:
        /*15b4*/ 	.byte	0x04, 0x11
        /*15b6*/ 	.short	(.L_936 - .L_935)
	.align		4
.L_935:
        /*15b8*/ 	.word	index@($__internal_5_$__cuda_sm70_shflsync_bfly_p)
        /*15bc*/ 	.word	0x00000000


	//----- nvinfo : EIATTR_FRAME_SIZE
	.align		4
.L_936:
        /*15c0*/ 	.byte	0x04, 0x11
        /*15c2*/ 	.short	(.L_938 - .L_937)
	.align		4
.L_937:
        /*15c4*/ 	.word	index@(_ZN10layer_norm13ln_fwd_kernelINS_13Kernel_traitsI13__nv_bfloat16S2_S2_S2_fjLj1536ELj1ELj4ELj1ELj16ENS_18Kernel_traits_baseILj1536ES2_S2_S2_S2_fjLj128EEEEELb0ELb1ELb0ELb1EEEvNS_9FwdParamsE)
        /*15c8*/ 	.word	0x00000000


	//----- nvinfo : EIATTR_REGCOUNT
	.align		4
.L_938:
        /*15cc*/ 	.byte	0x04, 0x2f
        /*15ce*/ 	.short	(.L_940 - .L_939)
	.align		4
.L_939:
        /*15d0*/ 	.word	index@(_ZN10layer_norm13ln_fwd_kernelINS_13Kernel_traitsI13__nv_bfloat16S2_S2_S2_fjLj1536ELj1ELj4ELj1ELj16ENS_18Kernel_traits_baseILj1536ES2_S2_S2_S2_fjLj128EEEEELb0ELb1ELb0ELb0EEEvNS_9FwdParamsE)
        /*15d4*/ 	.word	0x000000db


	//----- nvinfo : EIATTR_FRAME_SIZE
	.align		4
.L_940:
        /*15d8*/ 	.byte	0x04, 0x11
        /*15da*/ 	.short	(.L_942 - .L_941)
	.align		4
.L_941:
        /*15dc*/ 	.word	index@($__internal_4_$__cuda_sm70_shflsync_bfly_p)
        /*15e0*/ 	.word	0x00000000


	//----- nvinfo : EIATTR_FRAME_SIZE
	.align		4
.L_942:
        /*15e4*/ 	.byte	0x04, 0x11
        /*15e6*/ 	.short	(.L_944 - .L_943)
	.align		4
.L_943:
        /*15e8*/ 	.word	index@(_ZN10layer_norm13ln_fwd_kernelINS_13Kernel_traitsI13__nv_bfloat16S2_S2_S2_fjLj1536ELj1ELj4ELj1ELj16ENS_18Kernel_traits_baseILj1536ES2_S2_S2_S2_fjLj128EEEEELb0ELb1ELb0ELb0EEEvNS_9FwdParamsE)
        /*15ec*/ 	.word	0x00000000


	//----- nvinfo : EIATTR_REGCOUNT
	.align		4
.L_944:
        /*15f0*/ 	.byte	0x04, 0x2f
        /*15f2*/ 	.short	(.L_946 - .L_945)
	.align		4
.L_945:
        /*15f4*/ 	.word	index@(_ZN10layer_norm13ln_fwd_kernelINS_13Kernel_traitsI13__nv_bfloat16S2_S2_S2_fjLj1536ELj1ELj4ELj1ELj16ENS_18Kernel_traits_baseILj1536ES2_S2_S2_S2_fjLj128EEEEELb0ELb0ELb1ELb1EEEvNS_9FwdParamsE)
        /*15f8*/ 	.word	0x000000a7


	//----- nvinfo : EIATTR_FRAME_SIZE
	.align		4
.L_946:
        /*15fc*/ 	.byte	0x04, 0x11
        /*15fe*/ 	.short	(.L_948 - .L_947)
	.align		4
.L_947:
        /*1600*/ 	.word	index@($__internal_3_$__cuda_sm70_shflsync_bfly_p)
        /*1604*/ 	.word	0x00000000


	//----- nvinfo : EIATTR_FRAME_SIZE
	.align		4
.L_948:
        /*1608*/ 	.byte	0x04, 0x11
        /*160a*/ 	.short	(.L_950 - .L_949)
	.align		4
.L_949:
        /*160c*/ 	.word	index@(_ZN10layer_norm13ln_fwd_kernelINS_13Kernel_traitsI13__nv_bfloat16S2_S2_S2_fjLj1536ELj1ELj4ELj1ELj16ENS_18Kernel_traits_baseILj1536ES2_S2_S2_S2_fjLj128EEEEELb0ELb0ELb1ELb1EEEvNS_9FwdParamsE)
        /*1610*/ 	.word	0x00000000


	//----- nvinfo : EIATTR_REGCOUNT
	.align		4
.L_950:
        /*1614*/ 	.byte	0x04, 0x2f
        /*1616*/ 	.short	(.L_952 - .L_951)
	.align		4
.L_951:
        /*1618*/ 	.word	index@(_ZN10layer_norm13ln_fwd_kernelINS_13Kernel_traitsI13__nv_bfloat16S2_S2_S2_fjLj1536ELj1ELj4ELj1ELj16ENS_18Kernel_traits_baseILj1536ES2_S2_S2_S2_fjLj128EEEEELb0ELb0ELb1ELb0EEEvNS_9FwdParamsE)
        /*161c*/ 	.word	0x000000a8


	//----- nvinfo : EIATTR_FRAME_SIZE
	.align		4
.L_952:
        /*1620*/ 	.byte	0x04, 0x11
        /*1622*/ 	.short	(.L_954 - .L_953)
	.align		4
.L_953:
        /*1624*/ 	.word	index@($__internal_2_$__cuda_sm70_shflsync_bfly_p)
        /*1628*/ 	.word	0x00000000


	//----- nvinfo : EIATTR_FRAME_SIZE
	.align		4
.L_954:
        /*162c*/ 	.byte	0x04, 0x11
        /*162e*/ 	.short	(.L_956 - .L_955)
	.align		4
.L_955:
        /*1630*/ 	.word	index@(_ZN10layer_norm13ln_fwd_kernelINS_13Kernel_traitsI13__nv_bfloat16S2_S2_S2_fjLj1536ELj1ELj4ELj1ELj16ENS_18Kernel_traits_baseILj1536ES2_S2_S2_S2_fjLj128EEEEELb0ELb0ELb1ELb0EEEvNS_9FwdParamsE)
        /*1634*/ 	.word	0x00000000


	//----- nvinfo : EIATTR_REGCOUNT
	.align		4
.L_956:
        /*1638*/ 	.byte	0x04, 0x2f
        /*163a*/ 	.short	(.L_958 - .L_957)
	.align		4
.L_957:
        /*163c*/ 	.word	index@(_ZN10layer_norm13ln_fwd_kernelINS_13Kernel_traitsI13__nv_bfloat16S2_S2_S2_fjLj1536ELj1ELj4ELj1ELj16ENS_18Kernel_traits_baseILj1536ES2_S2_S2_S2_fjLj128EEEEELb0ELb0ELb0ELb1EEEvNS_9FwdParamsE)
        /*1640*/ 	.word	0x0000009a


	//----- nvinfo : EIATTR_FRAME_SIZE
	.align		4
.L_958:
        /*1644*/ 	.byte	0x04, 0x11
        /*1646*/ 	.short	(.L_960 - .L_959)
	.align		4
.L_959:
        /*1648*/ 	.word	index@($__internal_1_$__cuda_sm70_shflsync_bfly_p)
        /*164c*/ 	.word	0x00000000


	//----- nvinfo : EIATTR_FRAME_SIZE
	.align		4
.L_960:
        /*1650*/ 	.byte	0x04, 0x11
        /*1652*/ 	.short	(.L_962 - .L_961)
	.align		4
.L_961:
        /*1654*/ 	.word	index@(_ZN10layer_norm13ln_fwd_kernelINS_13Kernel_traitsI13__nv_bfloat16S2_S2_S2_fjLj1536ELj1ELj4ELj1ELj16ENS_18Kernel_traits_baseILj1536ES2_S2_S2_S2_fjLj128EEEEELb0ELb0ELb0ELb1EEEvNS_9FwdParamsE)
        /*1658*/ 	.word	0x00000000


	//----- nvinfo : EIATTR_REGCOUNT
	.align		4
.L_962:
        /*165c*/ 	.byte	0x04, 0x2f
        /*165e*/ 	.short	(.L_964 - .L_963)
	.align		4
.L_963:
        /*1660*/ 	.word	index@(_ZN10layer_norm13ln_fwd_kernelINS_13Kernel_traitsI13__nv_bfloat16S2_S2_S2_fjLj1536ELj1ELj4ELj1ELj16ENS_18Kernel_traits_baseILj1536ES2_S2_S2_S2_fjLj128EEEEELb0ELb0ELb0ELb0EEEvNS_9FwdParamsE)
        /*1664*/ 	.word	0x000000a8


	//----- nvinfo : EIATTR_FRAME_SIZE
	.align		4
.L_964:
        /*1668*/ 	.byte	0x04, 0x11
        /*166a*/ 	.short	(.L_966 - .L_965)
	.align		4
.L_965:
        /*166c*/ 	.word	index@($__internal_0_$__cuda_sm70_shflsync_bfly_p)
        /*1670*/ 	.word	0x00000000


	//----- nvinfo : EIATTR_FRAME_SIZE
	.align		4
.L_966:
        /*1674*/ 	.byte	0x04, 0x11
        /*1676*/ 	.short	(.L_968 - .L_967)
	.align		4
.L_967:
        /*1678*/ 	.word	index@(_ZN10layer_norm13ln_fwd_kernelINS_13Kernel_traitsI13__nv_bfloat16S2_S2_S2_fjLj1536ELj1ELj4ELj1ELj16ENS_18Kernel_traits_baseILj1536ES2_S2_S2_S2_fjLj128EEEEELb0ELb0ELb0ELb0EEEvNS_9FwdParamsE)
        /*167c*/ 	.word	0x00000000


	//----- nvinfo : EIATTR_MIN_STACK_SIZE
	.align		4
.L_968:
        /*1680*/ 	.byte	0x04, 0x12
        /*1682*/ 	.short	(.L_970 - .L_969)
	.align		4
.L_969:
        /*1684*/ 	.word	index@(_ZN10layer_norm13ln_fwd_kernelINS_13Kernel_traitsI13__nv_bfloat16S2_S2_S2_fjLj1536ELj1ELj4ELj1ELj16ENS_18Kernel_traits_baseILj1536ES2_S2_S2_S2_fjLj128EEEEELb0ELb0ELb0ELb0EEEvNS_9FwdParamsE)
        /*1688*/ 	.word	0x00000000


	//----- nvinfo : EIATTR_MIN_STACK_SIZE
	.align		4
.L_970:
        /*168c*/ 	.byte	0x04, 0x12
        /*168e*/ 	.short	(.L_972 - .L_971)
	.align		4
.L_971:
        /*1690*/ 	.word	index@(_ZN10layer_norm13ln_fwd_kernelINS_13Kernel_traitsI13__nv_bfloat16S2_S2_S2_fjLj1536ELj1ELj4ELj1ELj16ENS_18Kernel_traits_baseILj1536ES2_S2_S2_S2_fjLj128EEEEELb0ELb0ELb0ELb1EEEvNS_9FwdParamsE)
        /*1694*/ 	.word	0x00000000


	//----- nvinfo : EIATTR_MIN_STACK_SIZE
	.align		4
.L_972:
        /*1698*/ 	.byte	0x04, 0x12
        /*169a*/ 	.short	(.L_974 - .L_973)
	.align		4
.L_973:
        /*169c*/ 	.word	index@(_ZN10layer_norm13ln_fwd_kernelINS_13Kernel_traitsI13__nv_bfloat16S2_S2_S2_fjLj1536ELj1ELj4ELj1ELj16ENS_18Kernel_traits_baseILj1536ES2_S2_S2_S2_fjLj128EEEEELb0ELb0ELb1ELb0EEEvNS_9FwdParamsE)
        /*16a0*/ 	.word	0x00000000


	//----- nvinfo : EIATTR_MIN_STACK_SIZE
	.align		4
.L_974:
        /*16a4*/ 	.byte	0x04, 0x12
        /*16a6*/ 	.short	(.L_976 - .L_975)
	.align		4
.L_975:
        /*16a8*/ 	.word	index@(_ZN10layer_norm13ln_fwd_kernelINS_13Kernel_traitsI13__nv_bfloat16S2_S2_S2_fjLj1536ELj1ELj4ELj1ELj16ENS_18Kernel_traits_baseILj1536ES2_S2_S2_S2_fjLj128EEEEELb0ELb0ELb1ELb1EEEvNS_9FwdParamsE)
        /*16ac*/ 	.word	0x00000000


	//----- nvinfo : EIATTR_MIN_STACK_SIZE
	.align		4
.L_976:
        /*16b0*/ 	.byte	0x04, 0x12
        /*16b2*/ 	.short	(.L_978 - .L_977)
	.align		4
.L_977:
        /*16b4*/ 	.word	index@(_ZN10layer_norm13ln_fwd_kernelINS_13Kernel_traitsI13__nv_bfloat16S2_S2_S2_fjLj1536ELj1ELj4ELj1ELj16ENS_18Kernel_traits_baseILj1536ES2_S2_S2_S2_fjLj128EEEEELb0ELb1ELb0ELb0EEEvNS_9FwdParamsE)
        /*16b8*/ 	.word	0x00000000


	//----- nvinfo : EIATTR_MIN_STACK_SIZE
	.align		4
.L_978:
        /*16bc*/ 	.byte	0x04, 0x12
        /*16be*/ 	.short	(.L_980 - .L_979)
	.align		4
.L_979:
        /*16c0*/ 	.word	index@(_ZN10layer_norm13ln_fwd_kernelINS_13Kernel_traitsI13__nv_bfloat16S2_S2_S2_fjLj1536ELj1ELj4ELj1ELj16ENS_18Kernel_traits_baseILj1536ES2_S2_S2_S2_fjLj128EEEEELb0ELb1ELb0ELb1EEEvNS_9FwdParamsE)
        /*16c4*/ 	.word	0x00000000


	//----- nvinfo : EIATTR_MIN_STACK_SIZE
	.align		4
.L_980:
        /*16c8*/ 	.byte	0x04, 0x12
        /*16ca*/ 	.short	(.L_982 - .L_981)
	.align		4
.L_981:
        /*16cc*/ 	.word	index@(_ZN10layer_norm13ln_fwd_kernelINS_13Kernel_traitsI13__nv_bfloat16S2_S2_S2_fjLj1536ELj1ELj4ELj1ELj16ENS_18Kernel_traits_baseILj1536ES2_S2_S2_S2_fjLj128EEEEELb0ELb1ELb1ELb0EEEvNS_9FwdParamsE)
        /*16d0*/ 	.word	0x00000000


	//----- nvinfo : EIATTR_MIN_STACK_SIZE
	.align		4
.L_982:
        /*16d4*/ 	.byte	0x04, 0x12
        /*16d6*/ 	.short	(.L_984 - .L_983)
	.align		4
.L_983:
        /*16d8*/ 	.word	index@(_ZN10layer_norm13ln_fwd_kernelINS_13Kernel_traitsI13__nv_bfloat16S2_S2_S2_fjLj1536ELj1ELj4ELj1ELj16ENS_18Kernel_traits_baseILj1536ES2_S2_S2_S2_fjLj128EEEEELb0ELb1ELb1ELb1EEEvNS_9FwdParamsE)
        /*16dc*/ 	.word	0x00000000


	//----- nvinfo : EIATTR_MIN_STACK_SIZE
	.align		4
.L_984:
        /*16e0*/ 	.byte	0x04, 0x12
        /*16e2*/ 	.short	(.L_986 - .L_985)
	.align		4
.L_985:
        /*16e4*/ 	.word	index@(_ZN10layer_norm13ln_fwd_kernelINS_13Kernel_traitsI13__nv_bfloat16S2_S2_S2_fjLj1536ELj1ELj4ELj1ELj16ENS_18Kernel_traits_baseILj1536ES2_S2_S2_S2_fjLj128EEEEELb1ELb0ELb0ELb0EEEvNS_9FwdParamsE)
        /*16e8*/ 	.word	0x00000000


	//----- nvinfo : EIATTR_MIN_STACK_SIZE
	.align		4
.L_986:
        /*16ec*/ 	.byte	0x04, 0x12
        /*16ee*/ 	.short	(.L_988 - .L_987)
	.align		4
.L_987:
        /*16f0*/ 	.word	index@(_ZN10layer_norm13ln_fwd_kernelINS_13Kernel_traitsI13__nv_bfloat16S2_S2_S2_fjLj1536ELj1ELj4ELj1ELj16ENS_18Kernel_traits_baseILj1536ES2_S2_S2_S2_fjLj128EEEEELb1ELb0ELb0ELb1EEEvNS_9FwdParamsE)
        /*16f4*/ 	.word	0x00000000


	//----- nvinfo : EIATTR_MIN_STACK_SIZE
	.align		4
.L_988:
        /*16f8*/ 	.byte	0x04, 0x12
        /*16fa*/ 	.short	(.L_990 - .L_989)
	.align		4
.L_989:
        /*16fc*/ 	.word	index@(_ZN10layer_norm13ln_fwd_kernelINS_13Kernel_traitsI13__nv_bfloat16S2_S2_S2_fjLj1536ELj1ELj4ELj1ELj16ENS_18Kernel_traits_baseILj1536ES2_S2_S2_S2_fjLj128EEEEELb1ELb0ELb1ELb0EEEvNS_9FwdParamsE)
        /*1700*/ 	.word	0x00000000


	//----- nvinfo : EIATTR_MIN_STACK_SIZE
	.align		4
.L_990:
        /*1704*/ 	.byte	0x04, 0x12
        /*1706*/ 	.short	(.L_992 - .L_991)
	.align		4
.L_991:
        /*1708*/ 	.word	index@(_ZN10layer_norm13ln_fwd_kernelINS_13Kernel_traitsI13__nv_bfloat16S2_S2_S2_fjLj1536ELj1ELj4ELj1ELj16ENS_18Kernel_traits_baseILj1536ES2_S2_S2_S2_fjLj128EEEEELb1ELb0ELb1ELb1EEEvNS_9FwdParamsE)
        /*170c*/ 	.word	0x00000000


	//----- nvinfo : EIATTR_MIN_STACK_SIZE
	.align		4
.L_992:
        /*1710*/ 	.byte	0x04, 0x12
        /*1712*/ 	.short	(.L_994 - .L_993)
	.align		4
.L_993:
        /*1714*/ 	.word	index@(_ZN10layer_norm13ln_fwd_kernelINS_13Kernel_traitsI13__nv_bfloat16S2_S2_S2_fjLj1536ELj1ELj4ELj1ELj16ENS_18Kernel_traits_baseILj1536ES2_S2_S2_S2_fjLj128EEEEELb1ELb1ELb0ELb0EEEvNS_9FwdParamsE)
        /*1718*/ 	.word	0x00000000


	//----- nvinfo : EIATTR_MIN_STACK_SIZE
	.align		4
.L_994:
        /*171c*/ 	.byte	0x04, 0x12
        /*171e*/ 	.short	(.L_996 - .L_995)
	.align		4
.L_995:
        /*1720*/ 	.word	index@(_ZN10layer_norm13ln_fwd_kernelINS_13Kernel_traitsI13__nv_bfloat16S2_S2_S2_fjLj1536ELj1ELj4ELj1ELj16ENS_18Kernel_traits_baseILj1536ES2_S2_S2_S2_fjLj128EEEEELb1ELb1ELb0ELb1EEEvNS_9FwdParamsE)
        /*1724*/ 	.word	0x00000000


	//----- nvinfo : EIATTR_MIN_STACK_SIZE
	.align		4
.L_996:
        /*1728*/ 	.byte	0x04, 0x12
        /*172a*/ 	.short	(.L_998 - .L_997)
	.align		4
.L_997:
        /*172c*/ 	.word	index@(_ZN10layer_norm13ln_fwd_kernelINS_13Kernel_traitsI13__nv_bfloat16S2_S2_S2_fjLj1536ELj1ELj4ELj1ELj16ENS_18Kernel_traits_baseILj1536ES2_S2_S2_S2_fjLj128EEEEELb1ELb1ELb1ELb0EEEvNS_9FwdParamsE)
        /*1730*/ 	.word	0x00000000


	//----- nvinfo : EIATTR_MIN_STACK_SIZE
	.align		4
.L_998:
        /*1734*/ 	.byte	0x04, 0x12
        /*1736*/ 	.short	(.L_1000 - .L_999)
	.align		4
.L_999:
        /*1738*/ 	.word	index@(_ZN10layer_norm13ln_fwd_kernelINS_13Kernel_traitsI13__nv_bfloat16S2_S2_S2_fjLj1536ELj1ELj4ELj1ELj16ENS_18Kernel_traits_baseILj1536ES2_S2_S2_S2_fjLj128EEEEELb1ELb1ELb1ELb1EEEvNS_9FwdParamsE)
        /*173c*/ 	.word	0x00000000


	//----- nvinfo : EIATTR_MIN_STACK_SIZE
	.align		4
.L_1000:
        /*1740*/ 	.byte	0x04, 0x12
        /*1742*/ 	.short	(.L_1002 - .L_1001)
	.align		4
.L_1001:
        /*1744*/ 	.word	index@(_ZN10layer_norm13ln_fwd_kernelINS_13Kernel_traitsI6__halfS2_S2_S2_fjLj1536ELj1ELj4ELj1ELj16ENS_18Kernel_traits_baseILj1536ES2_S2_S2_S2_fjLj128EEEEELb0ELb0ELb0ELb0EEEvNS_9FwdParamsE)
        /*1748*/ 	.word	0x00000000


	//----- nvinfo : EIATTR_MIN_STACK_SIZE
	.align		4
.L_1002:
        /*174c*/ 	.byte	0x04, 0x12
        /*174e*/ 	.short	(.L_1004 - .L_1003)
	.align		4
.L_1003:
        /*1750*/ 	.word	index@(_ZN10layer_norm13ln_fwd_kernelINS_13Kernel_traitsI6__halfS2_S2_S2_fjLj1536ELj1ELj4ELj1ELj16ENS_18Kernel_traits_baseILj1536ES2_S2_S2_S2_fjLj128EEEEELb0ELb0ELb0ELb1EEEvNS_9FwdParamsE)
        /*1754*/ 	.word	0x00000000


	//----- nvinfo : EIATTR_MIN_STACK_SIZE
	.align		4
.L_1004:
        /*1758*/ 	.byte	0x04, 0x12
        /*175a*/ 	.short	(.L_1006 - .L_1005)
	.align		4
.L_1005:
        /*175c*/ 	.word	index@(_ZN10layer_norm13ln_fwd_kernelINS_13Kernel_traitsI6__halfS2_S2_S2_fjLj1536ELj1ELj4ELj1ELj16ENS_18Kernel_traits_baseILj1536ES2_S2_S2_S2_fjLj128EEEEELb0ELb0ELb1ELb0EEEvNS_9FwdParamsE)
        /*1760*/ 	.word	0x00000000


	//----- nvinfo : EIATTR_MIN_STACK_SIZE
	.align		4
.L_1006:
        /*1764*/ 	.byte	0x04, 0x12
        /*1766*/ 	.short	(.L_1008 - .L_1007)
	.align		4
.L_1007:
        /*1768*/ 	.word	index@(_ZN10layer_norm13ln_fwd_kernelINS_13Kernel_traitsI6__halfS2_S2_S2_fjLj1536ELj1ELj4ELj1ELj16ENS_18Kernel_traits_baseILj1536ES2_S2_S2_S2_fjLj128EEEEELb0ELb0ELb1ELb1EEEvNS_9FwdParamsE)
        /*176c*/ 	.word	0x00000000


	//----- nvinfo : EIATTR_MIN_STACK_SIZE
	.align		4
.L_1008:
        /*1770*/ 	.byte	0x04, 0x12
        /*1772*/ 	.short	(.L_1010 - .L_1009)
	.align		4
.L_1009:
        /*1774*/ 	.word	index@(_ZN10layer_norm13ln_fwd_kernelINS_13Kernel_traitsI6__halfS2_S2_S2_fjLj1536ELj1ELj4ELj1ELj16ENS_18Kernel_traits_baseILj1536ES2_S2_S2_S2_fjLj128EEEEELb0ELb1ELb0ELb0EEEvNS_9FwdParamsE)
        /*1778*/ 	.word	0x00000000


	//----- nvinfo : EIATTR_MIN_STACK_SIZE
	.align		4
.L_1010:
        /*177c*/ 	.byte	0x04, 0x12
        /*177e*/ 	.short	(.L_1012 - .L_1011)
	.align		4
.L_1011:
        /*1780*/ 	.word	index@(_ZN10layer_norm13ln_fwd_kernelINS_13Kernel_traitsI6__halfS2_S2_S2_fjLj1536ELj1ELj4ELj1ELj16ENS_18Kernel_traits_baseILj1536ES2_S2_S2_S2_fjLj128EEEEELb0ELb1ELb0ELb1EEEvNS_9FwdParamsE)
        /*1784*/ 	.word	0x00000000


	//----- nvinfo : EIATTR_MIN_STACK_SIZE
	.align		4
.L_1012:
        /*1788*/ 	.byte	0x04, 0x12
        /*178a*/ 	.short	(.L_1014 - .L_1013)
	.align		4
.L_1013:
        /*178c*/ 	.word	index@(_ZN10layer_norm13ln_fwd_kernelINS_13Kernel_traitsI6__halfS2_S2_S2_fjLj1536ELj1ELj4ELj1ELj16ENS_18Kernel_traits_baseILj1536ES2_S2_S2_S2_fjLj128EEEEELb0ELb1ELb1ELb0EEEvNS_9FwdParamsE)
        /*1790*/ 	.word	0x00000000


	//----- nvinfo : EIATTR_MIN_STACK_SIZE
	.align		4
.L_1014:
        /*1794*/ 	.byte	0x04, 0x12
        /*1796*/ 	.short	(.L_1016 - .L_1015)
	.align		4
.L_1015:
        /*1798*/ 	.word	index@(_ZN10layer_norm13ln_fwd_kernelINS_13Kernel_traitsI6__halfS2_S2_S2_fjLj1536ELj1ELj4ELj1ELj16ENS_18Kernel_traits_baseILj1536ES2_S2_S2_S2_fjLj128EEEEELb0ELb1ELb1ELb1EEEvNS_9FwdParamsE)
        /*179c*/ 	.word	0x00000000


	//----- nvinfo : EIATTR_MIN_STACK_SIZE
	.align		4
.L_1016:
        /*17a0*/ 	.byte	0x04, 0x12
        /*17a2*/ 	.short	(.L_1018 - .L_1017)
	.align		4
.L_1017:
        /*17a4*/ 	.word	index@(_ZN10layer_norm13ln_fwd_kernelINS_13Kernel_traitsI6__halfS2_S2_S2_fjLj1536ELj1ELj4ELj1ELj16ENS_18Kernel_traits_baseILj1536ES2_S2_S2_S2_fjLj128EEEEELb1ELb0ELb0ELb0EEEvNS_9FwdParamsE)
        /*17a8*/ 	.word	0x00000000


	//----- nvinfo : EIATTR_MIN_STACK_SIZE
	.align		4
.L_1018:
        /*17ac*/ 	.byte	0x04, 0x12
        /*17ae*/ 	.short	(.L_1020 - .L_1019)
	.align		4
.L_1019:
        /*17b0*/ 	.word	index@(_ZN10layer_norm13ln_fwd_kernelINS_13Kernel_traitsI6__halfS2_S2_S2_fjLj1536ELj1ELj4ELj1ELj16ENS_18Kernel_traits_baseILj1536ES2_S2_S2_S2_fjLj128EEEEELb1ELb0ELb0ELb1EEEvNS_9FwdParamsE)
        /*17b4*/ 	.word	0x00000000


	//----- nvinfo : EIATTR_MIN_STACK_SIZE
	.align		4
.L_1020:
        /*17b8*/ 	.byte	0x04, 0x12
        /*17ba*/ 	.short	(.L_1022 - .L_1021)
	.align		4
.L_1021:
        /*17bc*/ 	.word	index@(_ZN10layer_norm13ln_fwd_kernelINS_13Kernel_traitsI6__halfS2_S2_S2_fjLj1536ELj1ELj4ELj1ELj16ENS_18Kernel_traits_baseILj1536ES2_S2_S2_S2_fjLj128EEEEELb1ELb0ELb1ELb0EEEvNS_9FwdParamsE)
        /*17c0*/ 	.word	0x00000000


	//----- nvinfo : EIATTR_MIN_STACK_SIZE
	.align		4
.L_1022:
        /*17c4*/ 	.byte	0x04, 0x12
        /*17c6*/ 	.short	(.L_1024 - .L_1023)
	.align		4
.L_1023:
        /*17c8*/ 	.word	index@(_ZN10layer_norm13ln_fwd_kernelINS_13Kernel_traitsI6__halfS2_S2_S2_fjLj1536ELj1ELj4ELj1ELj16ENS_18Kernel_traits_baseILj1536ES2_S2_S2_S2_fjLj128EEEEELb1ELb0ELb1ELb1EEEvNS_9FwdParamsE)
        /*17cc*/ 	.word	0x00000000


	//----- nvinfo : EIATTR_MIN_STACK_SIZE
	.align		4
.L_1024:
        /*17d0*/ 	.byte	0x04, 0x12
        /*17d2*/ 	.short	(.L_1026 - .L_1025)
	.align		4
.L_1025:
        /*17d4*/ 	.word	index@(_ZN10layer_norm13ln_fwd_kernelINS_13Kernel_traitsI6__halfS2_S2_S2_fjLj1536ELj1ELj4ELj1ELj16ENS_18Kernel_traits_baseILj1536ES2_S2_S2_S2_fjLj128EEEEELb1ELb1ELb0ELb0EEEvNS_9FwdParamsE)
        /*17d8*/ 	.word	0x00000000


	//----- nvinfo : EIATTR_MIN_STACK_SIZE
	.align		4
.L_1026:
        /*17dc*/ 	.byte	0x04, 0x12
        /*17de*/ 	.short	(.L_1028 - .L_1027)
	.align		4
.L_1027:
        /*17e0*/ 	.word	index@(_ZN10layer_norm13ln_fwd_kernelINS_13Kernel_traitsI6__halfS2_S2_S2_fjLj1536ELj1ELj4ELj1ELj16ENS_18Kernel_traits_baseILj1536ES2_S2_S2_S2_fjLj128EEEEELb1ELb1ELb0ELb1EEEvNS_9FwdParamsE)
        /*17e4*/ 	.word	0x00000000


	//----- nvinfo : EIATTR_MIN_STACK_SIZE
	.align		4
.L_1028:
        /*17e8*/ 	.byte	0x04, 0x12
        /*17ea*/ 	.short	(.L_1030 - .L_1029)
	.align		4
.L_1029:
        /*17ec*/ 	.word	index@(_ZN10layer_norm13ln_fwd_kernelINS_13Kernel_traitsI6__halfS2_S2_S2_fjLj1536ELj1ELj4ELj1ELj16ENS_18Kernel_traits_baseILj1536ES2_S2_S2_S2_fjLj128EEEEELb1ELb1ELb1ELb0EEEvNS_9FwdParamsE)
        /*17f0*/ 	.word	0x00000000


	//----- nvinfo : EIATTR_MIN_STACK_SIZE
	.align		4
.L_1030:
        /*17f4*/ 	.byte	0x04, 0x12
        /*17f6*/ 	.short	(.L_1032 - .L_1031)
	.align		4
.L_1031:
        /*17f8*/ 	.word	index@(_ZN10layer_norm13ln_fwd_kernelINS_13Kernel_traitsI6__halfS2_S2_S2_fjLj1536ELj1ELj4ELj1ELj16ENS_18Kernel_traits_baseILj1536ES2_S2_S2_S2_fjLj128EEEEELb1ELb1ELb1ELb1EEEvNS_9FwdParamsE)
        /*17fc*/ 	.word	0x00000000


	//----- nvinfo : EIATTR_MIN_STACK_SIZE
	.align		4
.L_1032:
        /*1800*/ 	.byte	0x04, 0x12
        /*1802*/ 	.short	(.L_1034 - .L_1033)
	.align		4
.L_1033:
        /*1804*/ 	.word	index@(_ZN10layer_norm13ln_fwd_kernelINS_13Kernel_traitsIf13__nv_bfloat16S2_S2_fjLj1536ELj1ELj4ELj1ELj16ENS_18Kernel_traits_baseILj1536EfS2_S2_S2_fjLj128EEEEELb0ELb0ELb0ELb0EEEvNS_9FwdParamsE)
        /*1808*/ 	.word	0x00000000


	//----- nvinfo : EIATTR_MIN_STACK_SIZE
	.align		4
.L_1034:
        /*180c*/ 	.byte	0x04, 0x12
        /*180e*/ 	.short	(.L_1036 - .L_1035)
	.align		4
.L_1035:
        /*1810*/ 	.word	index@(_ZN10layer_norm13ln_fwd_kernelINS_13Kernel_traitsIf13__nv_bfloat16S2_S2_fjLj1536ELj1ELj4ELj1ELj16ENS_18Kernel_traits_baseILj1536EfS2_S2_S2_fjLj128EEEEELb0ELb0ELb0ELb1EEEvNS_9FwdParamsE)
        /*1814*/ 	.word	0x00000000


	//----- nvinfo : EIATTR_MIN_STACK_SIZE
	.align		4
.L_1036:
        /*1818*/ 	.byte	0x04, 0x12
        /*181a*/ 	.short	(.L_1038 - .L_1037)
	.align		4
.L_1037:
        /*181c*/ 	.word	index@(_ZN10layer_norm13ln_fwd_kernelINS_13Kernel_traitsIf13__nv_bfloat16S2_S2_fjLj1536ELj1ELj4ELj1ELj16ENS_18Kernel_traits_baseILj1536EfS2_S2_S2_fjLj128EEEEELb0ELb0ELb1ELb0EEEvNS_9FwdParamsE)
        /*1820*/ 	.word	0x00000000


	//----- nvinfo : EIATTR_MIN_STACK_SIZE
	.align		4
.L_1038:
        /*1824*/ 	.byte	0x04, 0x12
        /*1826*/ 	.short	(.L_1040 - .L_1039)
	.align		4
.L_1039:
        /*1828*/ 	.word	index@(_ZN10layer_norm13ln_fwd_kernelINS_13Kernel_traitsIf13__nv_bfloat16S2_S2_fjLj1536ELj1ELj4ELj1ELj16ENS_18Kernel_traits_baseILj1536EfS2_S2_S2_fjLj128EEEEELb0ELb0ELb1ELb1EEEvNS_9FwdParamsE)
        /*182c*/ 	.word	0x00000000


	//----- nvinfo : EIATTR_MIN_STACK_SIZE
	.align		4
.L_1040:
        /*1830*/ 	.byte	0x04, 0x12
        /*1832*/ 	.short	(.L_1042 - .L_1041)
	.align		4
.L_1041:
        /*1834*/ 	.word	index@(_ZN10layer_norm13ln_fwd_kernelINS_13Kernel_traitsIf13__nv_bfloat16S2_S2_fjLj1536ELj1ELj4ELj1ELj16ENS_18Kernel_traits_baseILj1536EfS2_S2_S2_fjLj128EEEEELb0ELb1ELb0ELb0EEEvNS_9FwdParamsE)
        /*1838*/ 	.word	0x00000000


	//----- nvinfo : EIATTR_MIN_STACK_SIZE
	.align		4
.L_1042:
        /*183c*/ 	.byte	0x04, 0x12
        /*183e*/ 	.short	(.L_1044 - .L_1043)
	.align		4
.L_1043:
        /*1840*/ 	.word	index@(_ZN10layer_norm13ln_fwd_kernelINS_13Kernel_traitsIf13__nv_bfloat16S2_S2_fjLj1536ELj1ELj4ELj1ELj16ENS_18Kernel_traits_baseILj1536EfS2_S2_S2_fjLj128EEEEELb0ELb1ELb0ELb1EEEvNS_9FwdParamsE)
        /*1844*/ 	.word	0x00000000


	//----- nvinfo : EIATTR_MIN_STACK_SIZE
	.align		4
.L_1044:
        /*1848*/ 	.byte	0x04, 0x12
        /*184a*/ 	.short	(.L_1046 - .L_1045)
	.align		4
.L_1045:
        /*184c*/ 	.word	index@(_ZN10layer_norm13ln_fwd_kernelINS_13Kernel_traitsIf13__nv_bfloat16S2_S2_fjLj1536ELj1ELj4ELj1ELj16ENS_18Kernel_traits_baseILj1536EfS2_S2_S2_fjLj128EEEEELb0ELb1ELb1ELb0EEEvNS_9FwdParamsE)
        /*1850*/ 	.word	0x00000000


	//----- nvinfo : EIATTR_MIN_STACK_SIZE
	.align		4
.L_1046:
        /*1854*/ 	.byte	0x04, 0x12
        /*1856*/ 	.short	(.L_1048 - .L_1047)
	.align		4
.L_1047:
        /*1858*/ 	.word	index@(_ZN10layer_norm13ln_fwd_kernelINS_13Kernel_traitsIf13__nv_bfloat16S2_S2_fjLj1536ELj1ELj4ELj1ELj16ENS_18Kernel_traits_baseILj1536EfS2_S2_S2_fjLj128EEEEELb0ELb1ELb1ELb1EEEvNS_9FwdParamsE)
        /*185c*/ 	.word	0x00000000


	//----- nvinfo : EIATTR_MIN_STACK_SIZE
	.align		4
.L_1048:
        /*1860*/ 	.byte	0x04, 0x12
        /*1862*/ 	.short	(.L_1050 - .L_1049)
	.align		4
.L_1049:
        /*1864*/ 	.word	index@(_ZN10layer_norm13ln_fwd_kernelINS_13Kernel_traitsIf13__nv_bfloat16S2_S2_fjLj1536ELj1ELj4ELj1ELj16ENS_18Kernel_traits_baseILj1536EfS2_S2_S2_fjLj128EEEEELb1ELb0ELb0ELb0EEEvNS_9FwdParamsE)
        /*1868*/ 	.word	0x00000000


	//----- nvinfo : EIATTR_MIN_STACK_SIZE
	.align		4
.L_1050:
        /*186c*/ 	.byte	0x04, 0x12
        /*186e*/ 	.short	(.L_1052 - .L_1051)
	.align		4
.L_1051:
        /*1870*/ 	.word	index@(_ZN10layer_norm13ln_fwd_kernelINS_13Kernel_traitsIf13__nv_bfloat16S2_S2_fjLj1536ELj1ELj4ELj1ELj16ENS_18Kernel_traits_baseILj1536EfS2_S2_S2_fjLj128EEEEELb1ELb0ELb0ELb1EEEvNS_9FwdParamsE)
        /*1874*/ 	.word	0x00000000


	//----- nvinfo : EIATTR_MIN_STACK_SIZE
	.align		4
.L_1052:
        /*1878*/ 	.byte	0x04, 0x12
        /*187a*/ 	.short	(.L_1054 - .L_1053)
	.align		4
.L_1053:
        /*187c*/ 	.word	index@(_ZN10layer_norm13ln_fwd_kernelINS_13Kernel_traitsIf13__nv_bfloat16S2_S2_fjLj1536ELj1ELj4ELj1ELj16ENS_18Kernel_traits_baseILj1536EfS2_S2_S2_fjLj128EEEEELb1ELb0ELb1ELb0EEEvNS_9FwdParamsE)
        /*1880*/ 	.word	0x00000000


	//----- nvinfo : EIATTR_MIN_STACK_SIZE
	.align		4
.L_1054:
        /*1884*/ 	.byte	0x04, 0x12
        /*1886*/ 	.short	(.L_1056 - .L_1055)
	.align		4
.L_1055:
        /*1888*/ 	.word	index@(_ZN10layer_norm13ln_fwd_kernelINS_13Kernel_traitsIf13__nv_bfloat16S2_S2_fjLj1536ELj1ELj4ELj1ELj16ENS_18Kernel_traits_baseILj1536EfS2_S2_S2_fjLj128EEEEELb1ELb0ELb1ELb1EEEvNS_9FwdParamsE)
        /*188c*/ 	.word	0x00000000


	//----- nvinfo : EIATTR_MIN_STACK_SIZE
	.align		4
.L_1056:
        /*1890*/ 	.byte	0x04, 0x12
        /*1892*/ 	.short	(.L_1058 - .L_1057)
	.align		4
.L_1057:
        /*1894*/ 	.word	index@(_ZN10layer_norm13ln_fwd_kernelINS_13Kernel_traitsIf13__nv_bfloat16S2_S2_fjLj1536ELj1ELj4ELj1ELj16ENS_18Kernel_traits_baseILj1536EfS2_S2_S2_fjLj128EEEEELb1ELb1ELb0ELb0EEEvNS_9FwdParamsE)
        /*1898*/ 	.word	0x00000000


	//----- nvinfo : EIATTR_MIN_STACK_SIZE
	.align		4
.L_1058:
        /*189c*/ 	.byte	0x04, 0x12
        /*189e*/ 	.short	(.L_1060 - .L_1059)
	.align		4
.L_1059:
        /*18a0*/ 	.word	index@(_ZN10layer_norm13ln_fwd_kernelINS_13Kernel_traitsIf13__nv_bfloat16S2_S2_fjLj1536ELj1ELj4ELj1ELj16ENS_18Kernel_traits_baseILj1536EfS2_S2_S2_fjLj128EEEEELb1ELb1ELb0ELb1EEEvNS_9FwdParamsE)
        /*18a4*/ 	.word	0x00000000


	//----- nvinfo : EIATTR_MIN_STACK_SIZE
	.align		4
.L_1060:
        /*18a8*/ 	.byte	0x04, 0x12
        /*18aa*/ 	.short	(.L_1062 - .L_1061)
	.align		4
.L_1061:
        /*18ac*/ 	.word	index@(_ZN10layer_norm13ln_fwd_kernelINS_13Kernel_traitsIf13__nv_bfloat16S2_S2_fjLj1536ELj1ELj4ELj1ELj16ENS_18Kernel_traits_baseILj1536EfS2_S2_S2_fjLj128EEEEELb1ELb1ELb1ELb0EEEvNS_9FwdParamsE)
        /*18b0*/ 	.word	0x00000000


	//----- nvinfo : EIATTR_MIN_STACK_SIZE
	.align		4
.L_1062:
        /*18b4*/ 	.byte	0x04, 0x12
        /*18b6*/ 	.short	(.L_1064 - .L_1063)
	.align		4
.L_1063:
        /*18b8*/ 	.word	index@(_ZN10layer_norm13ln_fwd_kernelINS_13Kernel_traitsIf13__nv_bfloat16S2_S2_fjLj1536ELj1ELj4ELj1ELj16ENS_18Kernel_traits_baseILj1536EfS2_S2_S2_fjLj128EEEEELb1ELb1ELb1ELb1EEEvNS_9FwdParamsE)
        /*18bc*/ 	.word	0x00000000


	//----- nvinfo : EIATTR_MIN_STACK_SIZE
	.align		4
.L_1064:
        /*18c0*/ 	.byte	0x04, 0x12
        /*18c2*/ 	.short	(.L_1066 - .L_1065)
	.align		4
.L_1065:
        /*18c4*/ 	.word	index@(_ZN10layer_norm13ln_fwd_kernelINS_13Kernel_traitsI13__nv_bfloat16S2_fS2_fjLj1536ELj1ELj4ELj1ELj16ENS_18Kernel_traits_baseILj1536ES2_S2_fS2_fjLj128EEEEELb0ELb0ELb0ELb0EEEvNS_9FwdParamsE)
        /*18c8*/ 	.word	0x00000000


	//----- nvinfo : EIATTR_MIN_STACK_SIZE
	.align		4
.L_1066:
        /*18cc*/ 	.byte	0x04, 0x12
        /*18ce*/ 	.short	(.L_1068 - .L_1067)
	.align		4
.L_1067:
        /*18d0*/ 	.word	index@(_ZN10layer_norm13ln_fwd_kernelINS_13Kernel_traitsI13__nv_bfloat16S2_fS2_fjLj1536ELj1ELj4ELj1ELj16ENS_18Kernel_traits_baseILj1536ES2_S2_fS2_fjLj128EEEEELb0ELb0ELb0ELb1EEEvNS_9FwdParamsE)
        /*18d4*/ 	.word	0x00000000


	//----- nvinfo : EIATTR_MIN_STACK_SIZE
	.align		4
.L_1068:
        /*18d8*/ 	.byte	0x04, 0x12
        /*18da*/ 	.short	(.L_1070 - .L_1069)
	.align		4
.L_1069:
        /*18dc*/ 	.word	index@(_ZN10layer_norm13ln_fwd_kernelINS_13Kernel_traitsI13__nv_bfloat16S2_fS2_fjLj1536ELj1ELj4ELj1ELj16ENS_18Kernel_traits_baseILj1536ES2_S2_fS2_fjLj128EEEEELb0ELb0ELb1ELb0EEEvNS_9FwdParamsE)
        /*18e0*/ 	.word	0x00000000


	//----- nvinfo : EIATTR_MIN_STACK_SIZE
	.align		4
.L_1070:
        /*18e4*/ 	.byte	0x04, 0x12
        /*18e6*/ 	.short	(.L_1072 - .L_1071)
	.align		4
.L_1071:
        /*18e8*/ 	.word	index@(_ZN10layer_norm13ln_fwd_kernelINS_13Kernel_traitsI13__nv_bfloat16S2_fS2_fjLj1536ELj1ELj4ELj1ELj16ENS_18Kernel_traits_baseILj1536ES2_S2_fS2_fjLj128EEEEELb0ELb0ELb1ELb1EEEvNS_9FwdParamsE)
        /*18ec*/ 	.word	0x00000000


	//----- nvinfo : EIATTR_MIN_STACK_SIZE
	.align		4
.L_1072:
        /*18f0*/ 	.byte	0x04, 0x12
        /*18f2*/ 	.short	(.L_1074 - .L_1073)
	.align		4
.L_1073:
        /*18f4*/ 	.word	index@(_ZN10layer_norm13ln_fwd_kernelINS_13Kernel_traitsI13__nv_bfloat16S2_fS2_fjLj1536ELj1ELj4ELj1ELj16ENS_18Kernel_traits_baseILj1536ES2_S2_fS2_fjLj128EEEEELb0ELb1ELb0ELb0EEEvNS_9FwdParamsE)
        /*18f8*/ 	.word	0x00000000


	//----- nvinfo : EIATTR_MIN_STACK_SIZE
	.align		4
.L_1074:
        /*18fc*/ 	.byte	0x04, 0x12
        /*18fe*/ 	.short	(.L_1076 - .L_1075)
	.align		4
.L_1075:
        /*1900*/ 	.word	index@(_ZN10layer_norm13ln_fwd_kernelINS_13Kernel_traitsI13__nv_bfloat16S2_fS2_fjLj1536ELj1ELj4ELj1ELj16ENS_18Kernel_traits_baseILj1536ES2_S2_fS2_fjLj128EEEEELb0ELb1ELb0ELb1EEEvNS_9FwdParamsE)
        /*1904*/ 	.word	0x00000000


	//----- nvinfo : EIATTR_MIN_STACK_SIZE
	.align		4
.L_1076:
        /*1908*/ 	.byte	0x04, 0x12
        /*190a*/ 	.short	(.L_1078 - .L_1077)
	.align		4
.L_1077:
        /*190c*/ 	.word	index@(_ZN10layer_norm13ln_fwd_kernelINS_13Kernel_traitsI13__nv_bfloat16S2_fS2_fjLj1536ELj1ELj4ELj1ELj16ENS_18Kernel_traits_baseILj1536ES2_S2_fS2_fjLj128EEEEELb0ELb1ELb1ELb0EEEvNS_9FwdParamsE)
        /*1910*/ 	.word	0x00000000


	//----- nvinfo : EIATTR_MIN_STACK_SIZE
	.align		4
.L_1078:
        /*1914*/ 	.byte	0x04, 0x12
        /*1916*/ 	.short	(.L_1080 - .L_1079)
	.align		4
.L_1079:
        /*1918*/ 	.word	index@(_ZN10layer_norm13ln_fwd_kernelINS_13Kernel_traitsI13__nv_bfloat16S2_fS2_fjLj1536ELj1ELj4ELj1ELj16ENS_18Kernel_traits_baseILj1536ES2_S2_fS2_fjLj128EEEEELb0ELb1ELb1ELb1EEEvNS_9FwdParamsE)
        /*191c*/ 	.word	0x00000000


	//----- nvinfo : EIATTR_MIN_STACK_SIZE
	.align		4
.L_1080:
        /*1920*/ 	.byte	0x04, 0x12
        /*1922*/ 	.short	(.L_1082 - .L_1081)
	.align		4
.L_1081:
        /*1924*/ 	.word	index@(_ZN10layer_norm13ln_fwd_kernelINS_13Kernel_traitsI13__nv_bfloat16S2_fS2_fjLj1536ELj1ELj4ELj1ELj16ENS_18Kernel_traits_baseILj1536ES2_S2_fS2_fjLj128EEEEELb1ELb0ELb0ELb0EEEvNS_9FwdParamsE)
        /*1928*/ 	.word	0x00000000


	//----- nvinfo : EIATTR_MIN_STACK_SIZE
	.align		4
.L_1082:
        /*192c*/ 	.byte	0x04, 0x12
        /*192e*/ 	.short	(.L_1084 - .L_1083)
	.align		4
.L_1083:
        /*1930*/ 	.word	index@(_ZN10layer_norm13ln_fwd_kernelINS_13Kernel_traitsI13__nv_bfloat16S2_fS2_fjLj1536ELj1ELj4ELj1ELj16ENS_18Kernel_traits_baseILj1536ES2_S2_fS2_fjLj128EEEEELb1ELb0ELb0ELb1EEEvNS_9FwdParamsE)
        /*1934*/ 	.word	0x00000000


	//----- nvinfo : EIATTR_MIN_STACK_SIZE
	.align		4
.L_1084:
        /*1938*/ 	.byte	0x04, 0x12
        /*193a*/ 	.short	(.L_1086 - .L_1085)
	.align		4
.L_1085:
        /*193c*/ 	.word	index@(_ZN10layer_norm13ln_fwd_kernelINS_13Kernel_traitsI13__nv_bfloat16S2_fS2_fjLj1536ELj1ELj4ELj1ELj16ENS_18Kernel_traits_baseILj1536ES2_S2_fS2_fjLj128EEEEELb1ELb0ELb1ELb0EEEvNS_9FwdParamsE)
        /*1940*/ 	.word	0x00000000


	//----- nvinfo : EIATTR_MIN_STACK_SIZE
	.align		4
.L_1086:
        /*1944*/ 	.byte	0x04, 0x12
        /*1946*/ 	.short	(.L_1088 - .L_1087)
	.align		4
.L_1087:
        /*1948*/ 	.word	index@(_ZN10layer_norm13ln_fwd_kernelINS_13Kernel_traitsI13__nv_bfloat16S2_fS2_fjLj1536ELj1ELj4ELj1ELj16ENS_18Kernel_traits_baseILj1536ES2_S2_fS2_fjLj128EEEEELb1ELb0ELb1ELb1EEEvNS_9FwdParamsE)
        /*194c*/ 	.word	0x00000000


	//----- nvinfo : EIATTR_MIN_STACK_SIZE
	.align		4
.L_1088:
        /*1950*/ 	.byte	0x04, 0x12
        /*1952*/ 	.short	(.L_1090 - .L_1089)
	.align		4
.L_1089:
        /*1954*/ 	.word	index@(_ZN10layer_norm13ln_fwd_kernelINS_13Kernel_traitsI13__nv_bfloat16S2_fS2_fjLj1536ELj1ELj4ELj1ELj16ENS_18Kernel_traits_baseILj1536ES2_S2_fS2_fjLj128EEEEELb1ELb1ELb0ELb0EEEvNS_9FwdParamsE)
        /*1958*/ 	.word	0x00000000


	//----- nvinfo : EIATTR_MIN_STACK_SIZE
	.align		4
.L_1090:
        /*195c*/ 	.byte	0x04, 0x12
        /*195e*/ 	.short	(.L_1092 - .L_1091)
	.align		4
.L_1091:
        /*1960*/ 	.word	index@(_ZN10layer_norm13ln_fwd_kernelINS_13Kernel_traitsI13__nv_bfloat16S2_fS2_fjLj1536ELj1ELj4ELj1ELj16ENS_18Kernel_traits_baseILj1536ES2_S2_fS2_fjLj128EEEEELb1ELb1ELb0ELb1EEEvNS_9FwdParamsE)
        /*1964*/ 	.word	0x00000000


	//----- nvinfo : EIATTR_MIN_STACK_SIZE
	.align		4
.L_1092:
        /*1968*/ 	.byte	0x04, 0x12
        /*196a*/ 	.short	(.L_1094 - .L_1093)
	.align		4
.L_1093:
        /*196c*/ 	.word	index@(_ZN10layer_norm13ln_fwd_kernelINS_13Kernel_traitsI13__nv_bfloat16S2_fS2_fjLj1536ELj1ELj4ELj1ELj16ENS_18Kernel_traits_baseILj1536ES2_S2_fS2_fjLj128EEEEELb1ELb1ELb1ELb0EEEvNS_9FwdParamsE)
        /*1970*/ 	.word	0x00000000


	//----- nvinfo : EIATTR_MIN_STACK_SIZE
	.align		4
.L_1094:
        /*1974*/ 	.byte	0x04, 0x12
        /*1976*/ 	.short	(.L_1096 - .L_1095)
	.align		4
.L_1095:
        /*1978*/ 	.word	index@(_ZN10layer_norm13ln_fwd_kernelINS_13Kernel_traitsI13__nv_bfloat16S2_fS2_fjLj1536ELj1ELj4ELj1ELj16ENS_18Kernel_traits_baseILj1536ES2_S2_fS2_fjLj128EEEEELb1ELb1ELb1ELb1EEEvNS_9FwdParamsE)
        /*197c*/ 	.word	0x00000000


	//----- nvinfo : EIATTR_MIN_STACK_SIZE
	.align		4
.L_1096:
        /*1980*/ 	.byte	0x04, 0x12
        /*1982*/ 	.short	(.L_1098 - .L_1097)
	.align		4
.L_1097:
        /*1984*/ 	.word	index@(_ZN10layer_norm13ln_fwd_kernelINS_13Kernel_traitsIf13__nv_bfloat16fS2_fjLj1536ELj1ELj4ELj1ELj16ENS_18Kernel_traits_baseILj1536EfS2_fS2_fjLj128EEEEELb0ELb0ELb0ELb0EEEvNS_9FwdParamsE)
        /*1988*/ 	.word	0x00000000


	//----- nvinfo : EIATTR_MIN_STACK_SIZE
	.align		4
.L_1098:
        /*198c*/ 	.byte	0x04, 0x12
        /*198e*/ 	.short	(.L_1100 - .L_1099)
	.align		4
.L_1099:
        /*1990*/ 	.word	index@(_ZN10layer_norm13ln_fwd_kernelINS_13Kernel_traitsIf13__nv_bfloat16fS2_fjLj1536ELj1ELj4ELj1ELj16ENS_18Kernel_traits_baseILj1536EfS2_fS2_fjLj128EEEEELb0ELb0ELb0ELb1EEEvNS_9FwdParamsE)
        /*1994*/ 	.word	0x00000000


	//----- nvinfo : EIATTR_MIN_STACK_SIZE
	.align		4
.L_1100:
        /*1998*/ 	.byte	0x04, 0x12
        /*199a*/ 	.short	(.L_1102 - .L_1101)
	.align		4
.L_1101:
        /*199c*/ 	.word	index@(_ZN10layer_norm13ln_fwd_kernelINS_13Kernel_traitsIf13__nv_bfloat16fS2_fjLj1536ELj1ELj4ELj1ELj16ENS_18Kernel_traits_baseILj1536EfS2_fS2_fjLj128EEEEELb0ELb0ELb1ELb0EEEvNS_9FwdParamsE)
        /*19a0*/ 	.word	0x00000000


	//----- nvinfo : EIATTR_MIN_STACK_SIZE
	.align		4
.L_1102:
        /*19a4*/ 	.byte	0x04, 0x12
        /*19a6*/ 	.short	(.L_1104 - .L_1103)
	.align		4
.L_1103:
        /*19a8*/ 	.word	index@(_ZN10layer_norm13ln_fwd_kernelINS_13Kernel_traitsIf13__nv_bfloat16fS2_fjLj1536ELj1ELj4ELj1ELj16ENS_18Kernel_traits_baseILj1536EfS2_fS2_fjLj128EEEEELb0ELb0ELb1ELb1EEEvNS_9FwdParamsE)
        /*19ac*/ 	.word	0x00000000


	//----- nvinfo : EIATTR_MIN_STACK_SIZE
	.align		4
.L_1104:
        /*19b0*/ 	.byte	0x04, 0x12
        /*19b2*/ 	.short	(.L_1106 - .L_1105)
	.align		4
.L_1105:
        /*19b4*/ 	.word	index@(_ZN10layer_norm13ln_fwd_kernelINS_13Kernel_traitsIf13__nv_bfloat16fS2_fjLj1536ELj1ELj4ELj1ELj16ENS_18Kernel_traits_baseILj1536EfS2_fS2_fjLj128EEEEELb0ELb1ELb0ELb0EEEvNS_9FwdParamsE)
        /*19b8*/ 	.word	0x00000000


	//----- nvinfo : EIATTR_MIN_STACK_SIZE
	.align		4
.L_1106:
        /*19bc*/ 	.byte	0x04, 0x12
        /*19be*/ 	.short	(.L_1108 - .L_1107)
	.align		4
.L_1107:
        /*19c0*/ 	.word	index@(_ZN10layer_norm13ln_fwd_kernelINS_13Kernel_traitsIf13__nv_bfloat16fS2_fjLj1536ELj1ELj4ELj1ELj16ENS_18Kernel_traits_baseILj1536EfS2_fS2_fjLj128EEEEELb0ELb1ELb0ELb1EEEvNS_9FwdParamsE)
        /*19c4*/ 	.word	0x00000000


	//----- nvinfo : EIATTR_MIN_STACK_SIZE
	.align		4
.L_1108:
        /*19c8*/ 	.byte	0x04, 0x12
        /*19ca*/ 	.short	(.L_1110 - .L_1109)
	.align		4
.L_1109:
        /*19cc*/ 	.word	index@(_ZN10layer_norm13ln_fwd_kernelINS_13Kernel_traitsIf13__nv_bfloat16fS2_fjLj1536ELj1ELj4ELj1ELj16ENS_18Kernel_traits_baseILj1536EfS2_fS2_fjLj128EEEEELb0ELb1ELb1ELb0EEEvNS_9FwdParamsE)
        /*19d0*/ 	.word	0x00000000


	//----- nvinfo : EIATTR_MIN_STACK_SIZE
	.align		4
.L_1110:
        /*19d4*/ 	.byte	0x04, 0x12
        /*19d6*/ 	.short	(.L_1112 - .L_1111)
	.align		4
.L_1111:
        /*19d8*/ 	.word	index@(_ZN10layer_norm13ln_fwd_kernelINS_13Kernel_traitsIf13__nv_bfloat16fS2_fjLj1536ELj1ELj4ELj1ELj16ENS_18Kernel_traits_baseILj1536EfS2_fS2_fjLj128EEEEELb0ELb1ELb1ELb1EEEvNS_9FwdParamsE)
        /*19dc*/ 	.word	0x00000000


	//----- nvinfo : EIATTR_MIN_STACK_SIZE
	.align		4
.L_1112:
        /*19e0*/ 	.byte	0x04, 0x12
        /*19e2*/ 	.short	(.L_1114 - .L_1113)
	.align		4
.L_1113:
        /*19e4*/ 	.word	index@(_ZN10layer_norm13ln_fwd_kernelINS_13Kernel_traitsIf13__nv_bfloat16fS2_fjLj1536ELj1ELj4ELj1ELj16ENS_18Kernel_traits_baseILj1536EfS2_fS2_fjLj128EEEEELb1ELb0ELb0ELb0EEEvNS_9FwdParamsE)
        /*19e8*/ 	.word	0x00000000


	//----- nvinfo : EIATTR_MIN_STACK_SIZE
	.align		4
.L_1114:
        /*19ec*/ 	.byte	0x04, 0x12
        /*19ee*/ 	.short	(.L_1116 - .L_1115)
	.align		4
.L_1115:
        /*19f0*/ 	.word	index@(_ZN10layer_norm13ln_fwd_kernelINS_13Kernel_traitsIf13__nv_bfloat16fS2_fjLj1536ELj1ELj4ELj1ELj16ENS_18Kernel_traits_baseILj1536EfS2_fS2_fjLj128EEEEELb1ELb0ELb0ELb1EEEvNS_9FwdParamsE)
        /*19f4*/ 	.word	0x00000000


	//----- nvinfo : EIATTR_MIN_STACK_SIZE
	.align		4
.L_1116:
        /*19f8*/ 	.byte	0x04, 0x12
        /*19fa*/ 	.short	(.L_1118 - .L_1117)
	.align		4
.L_1117:
        /*19fc*/ 	.word	index@(_ZN10layer_norm13ln_fwd_kernelINS_13Kernel_traitsIf13__nv_bfloat16fS2_fjLj1536ELj1ELj4ELj1ELj16ENS_18Kernel_traits_baseILj1536EfS2_fS2_fjLj128EEEEELb1ELb0ELb1ELb0EEEvNS_9FwdParamsE)
        /*1a00*/ 	.word	0x00000000


	//----- nvinfo : EIATTR_MIN_STACK_SIZE
	.align		4
.L_1118:
        /*1a04*/ 	.byte	0x04, 0x12
        /*1a06*/ 	.short	(.L_1120 - .L_1119)
	.align		4
.L_1119:
        /*1a08*/ 	.word	index@(_ZN10layer_norm13ln_fwd_kernelINS_13Kernel_traitsIf13__nv_bfloat16fS2_fjLj1536ELj1ELj4ELj1ELj16ENS_18Kernel_traits_baseILj1536EfS2_fS2_fjLj128EEEEELb1ELb0ELb1ELb1EEEvNS_9FwdParamsE)
        /*1a0c*/ 	.word	0x00000000


	//----- nvinfo : EIATTR_MIN_STACK_SIZE
	.align		4
.L_1120:
        /*1a10*/ 	.byte	0x04, 0x12
        /*1a12*/ 	.short	(.L_1122 - .L_1121)
	.align		4
.L_1121:
        /*1a14*/ 	.word	index@(_ZN10layer_norm13ln_fwd_kernelINS_13Kernel_traitsIf13__nv_bfloat16fS2_fjLj1536ELj1ELj4ELj1ELj16ENS_18Kernel_traits_baseILj1536EfS2_fS2_fjLj128EEEEELb1ELb1ELb0ELb0EEEvNS_9FwdParamsE)
        /*1a18*/ 	.word	0x00000000


	//----- nvinfo : EIATTR_MIN_STACK_SIZE
	.align		4
.L_1122:
        /*1a1c*/ 	.byte	0x04, 0x12
        /*1a1e*/ 	.short	(.L_1124 - .L_1123)
	.align		4
.L_1123:
        /*1a20*/ 	.word	index@(_ZN10layer_norm13ln_fwd_kernelINS_13Kernel_traitsIf13__nv_bfloat16fS2_fjLj1536ELj1ELj4ELj1ELj16ENS_18Kernel_traits_baseILj1536EfS2_fS2_fjLj128EEEEELb1ELb1ELb0ELb1EEEvNS_9FwdParamsE)
        /*1a24*/ 	.word	0x00000000


	//----- nvinfo : EIATTR_MIN_STACK_SIZE
	.align		4
.L_1124:
        /*1a28*/ 	.byte	0x04, 0x12
        /*1a2a*/ 	.short	(.L_1126 - .L_1125)
	.align		4
.L_1125:
        /*1a2c*/ 	.word	index@(_ZN10layer_norm13ln_fwd_kernelINS_13Kernel_traitsIf13__nv_bfloat16fS2_fjLj1536ELj1ELj4ELj1ELj16ENS_18Kernel_traits_baseILj1536EfS2_fS2_fjLj128EEEEELb1ELb1ELb1ELb0EEEvNS_9FwdParamsE)
        /*1a30*/ 	.word	0x00000000


	//----- nvinfo : EIATTR_MIN_STACK_SIZE
	.align		4
.L_1126:
        /*1a34*/ 	.byte	0x04, 0x12
        /*1a36*/ 	.short	(.L_1128 - .L_1127)
	.align		4
.L_1127:
        /*1a38*/ 	.word	index@(_ZN10layer_norm13ln_fwd_kernelINS_13Kernel_traitsIf13__nv_bfloat16fS2_fjLj1536ELj1ELj4ELj1ELj16ENS_18Kernel_traits_baseILj1536EfS2_fS2_fjLj128EEEEELb1ELb1ELb1ELb1EEEvNS_9FwdParamsE)
        /*1a3c*/ 	.word	0x00000000


	//----- nvinfo : EIATTR_MIN_STACK_SIZE
	.align		4
.L_1128:
        /*1a40*/ 	.byte	0x04, 0x12
        /*1a42*/ 	.short	(.L_1130 - .L_1129)
	.align		4
.L_1129:
        /*1a44*/ 	.word	index@(_ZN10layer_norm13ln_fwd_kernelINS_13Kernel_traitsIf6__halfS2_S2_fjLj1536ELj1ELj4ELj1ELj16ENS_18Kernel_traits_baseILj1536EfS2_S2_S2_fjLj128EEEEELb0ELb0ELb0ELb0EEEvNS_9FwdParamsE)
        /*1a48*/ 	.word	0x00000000


	//----- nvinfo : EIATTR_MIN_STACK_SIZE
	.align		4
.L_1130:
        /*1a4c*/ 	.byte	0x04, 0x12
        /*1a4e*/ 	.short	(.L_1132 - .L_1131)
	.align		4
.L_1131:
        /*1a50*/ 	.word	index@(_ZN10layer_norm13ln_fwd_kernelINS_13Kernel_traitsIf6__halfS2_S2_fjLj1536ELj1ELj4ELj1ELj16ENS_18Kernel_traits_baseILj1536EfS2_S2_S2_fjLj128EEEEELb0ELb0ELb0ELb1EEEvNS_9FwdParamsE)
        /*1a54*/ 	.word	0x00000000


	//----- nvinfo : EIATTR_MIN_STACK_SIZE
	.align		4
.L_1132:
        /*1a58*/ 	.byte	0x04, 0x12
        /*1a5a*/ 	.short	(.L_1134 - .L_1133)
	.align		4
.L_1133:
        /*1a5c*/ 	.word	index@(_ZN10layer_norm13ln_fwd_kernelINS_13Kernel_traitsIf6__halfS2_S2_fjLj1536ELj1ELj4ELj1ELj16ENS_18Kernel_traits_baseILj1536EfS2_S2_S2_fjLj128EEEEELb0ELb0ELb1ELb0EEEvNS_9FwdParamsE)
        /*1a60*/ 	.word	0x00000000


	//----- nvinfo : EIATTR_MIN_STACK_SIZE
	.align		4
.L_1134:
        /*1a64*/ 	.byte	0x04, 0x12
        /*1a66*/ 	.short	(.L_1136 - .L_1135)
	.align		4
.L_1135:
        /*1a68*/ 	.word	index@(_ZN10layer_norm13ln_fwd_kernelINS_13Kernel_traitsIf6__halfS2_S2_fjLj1536ELj1ELj4ELj1ELj16ENS_18Kernel_traits_baseILj1536EfS2_S2_S2_fjLj128EEEEELb0ELb0ELb1ELb1EEEvNS_9FwdParamsE)
        /*1a6c*/ 	.word	0x00000000


	//----- nvinfo : EIATTR_MIN_STACK_SIZE
	.align		4
.L_1136:
        /*1a70*/ 	.byte	0x04, 0x12
        /*1a72*/ 	.short	(.L_1138 - .L_1137)
	.align		4
.L_1137:
        /*1a74*/ 	.word	index@(_ZN10layer_norm13ln_fwd_kernelINS_13Kernel_traitsIf6__halfS2_S2_fjLj1536ELj1ELj4ELj1ELj16ENS_18Kernel_traits_baseILj1536EfS2_S2_S2_fjLj128EEEEELb0ELb1ELb0ELb0EEEvNS_9FwdParamsE)
        /*1a78*/ 	.word	0x00000000


	//----- nvinfo : EIATTR_MIN_STACK_SIZE
	.align		4
.L_1138:
        /*1a7c*/ 	.byte	0x04, 0x12
        /*1a7e*/ 	.short	(.L_1140 - .L_1139)
	.align		4
.L_1139:
        /*1a80*/ 	.word	index@(_ZN10layer_norm13ln_fwd_kernelINS_13Kernel_traitsIf6__halfS2_S2_fjLj1536ELj1ELj4ELj1ELj16ENS_18Kernel_traits_baseILj1536EfS2_S2_S2_fjLj128EEEEELb0ELb1ELb0ELb1EEEvNS_9FwdParamsE)
        /*1a84*/ 	.word	0x00000000


	//----- nvinfo : EIATTR_MIN_STACK_SIZE
	.align		4
.L_1140:
        /*1a88*/ 	.byte	0x04, 0x12
        /*1a8a*/ 	.short	(.L_1142 - .L_1141)
	.align		4
.L_1141:
        /*1a8c*/ 	.word	index@(_ZN10layer_norm13ln_fwd_kernelINS_13Kernel_traitsIf6__halfS2_S2_fjLj1536ELj1ELj4ELj1ELj16ENS_18Kernel_traits_baseILj1536EfS2_S2_S2_fjLj128EEEEELb0ELb1ELb1ELb0EEEvNS_9FwdParamsE)
        /*1a90*/ 	.word	0x00000000


	//----- nvinfo : EIATTR_MIN_STACK_SIZE
	.align		4
.L_1142:
        /*1a94*/ 	.byte	0x04, 0x12
        /*1a96*/ 	.short	(.L_1144 - .L_1143)
	.align		4
.L_1143:
        /*1a98*/ 	.word	index@(_ZN10layer_norm13ln_fwd_kernelINS_13Kernel_traitsIf6__halfS2_S2_fjLj1536ELj1ELj4ELj1ELj16ENS_18Kernel_traits_baseILj1536EfS2_S2_S2_fjLj128EEEEELb0ELb1ELb1ELb1EEEvNS_9FwdParamsE)
        /*1a9c*/ 	.word	0x00000000


	//----- nvinfo : EIATTR_MIN_STACK_SIZE
	.align		4
.L_1144:
        /*1aa0*/ 	.byte	0x04, 0x12
        /*1aa2*/ 	.short	(.L_1146 - .L_1145)
	.align		4
.L_1145:
        /*1aa4*/ 	.word	index@(_ZN10layer_norm13ln_fwd_kernelINS_13Kernel_traitsIf6__halfS2_S2_fjLj1536ELj1ELj4ELj1ELj16ENS_18Kernel_traits_baseILj1536EfS2_S2_S2_fjLj128EEEEELb1ELb0ELb0ELb0EEEvNS_9FwdParamsE)
        /*1aa8*/ 	.word	0x00000000


	//----- nvinfo : EIATTR_MIN_STACK_SIZE
	.align		4
.L_1146:
        /*1aac*/ 	.byte	0x04, 0x12
        /*1aae*/ 	.short	(.L_1148 - .L_1147)
	.align		4
.L_1147:
        /*1ab0*/ 	.word	index@(_ZN10layer_norm13ln_fwd_kernelINS_13Kernel_traitsIf6__halfS2_S2_fjLj1536ELj1ELj4ELj1ELj16ENS_18Kernel_traits_baseILj1536EfS2_S2_S2_fjLj128EEEEELb1ELb0ELb0ELb1EEEvNS_9FwdParamsE)
        /*1ab4*/ 	.word	0x00000000


	//----- nvinfo : EIATTR_MIN_STACK_SIZE
	.align		4
.L_1148:
        /*1ab8*/ 	.byte	0x04, 0x12
        /*1aba*/ 	.short	(.L_1150 - .L_1149)
	.align		4
.L_1149:
        /*1abc*/ 	.word	index@(_ZN10layer_norm13ln_fwd_kernelINS_13Kernel_traitsIf6__halfS2_S2_fjLj1536ELj1ELj4ELj1ELj16ENS_18Kernel_traits_baseILj1536EfS2_S2_S2_fjLj128EEEEELb1ELb0ELb1ELb0EEEvNS_9FwdParamsE)
        /*1ac0*/ 	.word	0x00000000


	//----- nvinfo : EIATTR_MIN_STACK_SIZE
	.align		4
.L_1150:
        /*1ac4*/ 	.byte	0x04, 0x12
        /*1ac6*/ 	.short	(.L_1152 - .L_1151)
	.align		4
.L_1151:
        /*1ac8*/ 	.word	index@(_ZN10layer_norm13ln_fwd_kernelINS_13Kernel_traitsIf6__halfS2_S2_fjLj1536ELj1ELj4ELj1ELj16ENS_18Kernel_traits_baseILj1536EfS2_S2_S2_fjLj128EEEEELb1ELb0ELb1ELb1EEEvNS_9FwdParamsE)
        /*1acc*/ 	.word	0x00000000


	//----- nvinfo : EIATTR_MIN_STACK_SIZE
	.align		4
.L_1152:
        /*1ad0*/ 	.byte	0x04, 0x12
        /*1ad2*/ 	.short	(.L_1154 - .L_1153)
	.align		4
.L_1153:
        /*1ad4*/ 	.word	index@(_ZN10layer_norm13ln_fwd_kernelINS_13Kernel_traitsIf6__halfS2_S2_fjLj1536ELj1ELj4ELj1ELj16ENS_18Kernel_traits_baseILj1536EfS2_S2_S2_fjLj128EEEEELb1ELb1ELb0ELb0EEEvNS_9FwdParamsE)
        /*1ad8*/ 	.word	0x00000000


	//----- nvinfo : EIATTR_MIN_STACK_SIZE
	.align		4
.L_1154:
        /*1adc*/ 	.byte	0x04, 0x12
        /*1ade*/ 	.short	(.L_1156 - .L_1155)
	.align		4
.L_1155:
        /*1ae0*/ 	.word	index@(_ZN10layer_norm13ln_fwd_kernelINS_13Kernel_traitsIf6__halfS2_S2_fjLj1536ELj1ELj4ELj1ELj16ENS_18Kernel_traits_baseILj1536EfS2_S2_S2_fjLj128EEEEELb1ELb1ELb0ELb1EEEvNS_9FwdParamsE)
        /*1ae4*/ 	.word	0x00000000


	//----- nvinfo : EIATTR_MIN_STACK_SIZE
	.align		4
.L_1156:
        /*1ae8*/ 	.byte	0x04, 0x12
        /*1aea*/ 	.short	(.L_1158 - .L_1157)
	.align		4
.L_1157:
        /*1aec*/ 	.word	index@(_ZN10layer_norm13ln_fwd_kernelINS_13Kernel_traitsIf6__halfS2_S2_fjLj1536ELj1ELj4ELj1ELj16ENS_18Kernel_traits_baseILj1536EfS2_S2_S2_fjLj128EEEEELb1ELb1ELb1ELb0EEEvNS_9FwdParamsE)
        /*1af0*/ 	.word	0x00000000


	//----- nvinfo : EIATTR_MIN_STACK_SIZE
	.align		4
.L_1158:
        /*1af4*/ 	.byte	0x04, 0x12
        /*1af6*/ 	.short	(.L_1160 - .L_1159)
	.align		4
.L_1159:
        /*1af8*/ 	.word	index@(_ZN10layer_norm13ln_fwd_kernelINS_13Kernel_traitsIf6__halfS2_S2_fjLj1536ELj1ELj4ELj1ELj16ENS_18Kernel_traits_baseILj1536EfS2_S2_S2_fjLj128EEEEELb1ELb1ELb1ELb1EEEvNS_9FwdParamsE)
        /*1afc*/ 	.word	0x00000000


	//----- nvinfo : EIATTR_MIN_STACK_SIZE
	.align		4
.L_1160:
        /*1b00*/ 	.byte	0x04, 0x12
        /*1b02*/ 	.short	(.L_1162 - .L_1161)
	.align		4
.L_1161:
        /*1b04*/ 	.word	index@(_ZN10layer_norm13ln_fwd_kernelINS_13Kernel_traitsI6__halfS2_fS2_fjLj1536ELj1ELj4ELj1ELj16ENS_18Kernel_traits_baseILj1536ES2_S2_fS2_fjLj128EEEEELb0ELb0ELb0ELb0EEEvNS_9FwdParamsE)
        /*1b08*/ 	.word	0x00000000


	//----- nvinfo : EIATTR_MIN_STACK_SIZE
	.align		4
.L_1162:
        /*1b0c*/ 	.byte	0x04, 0x12
        /*1b0e*/ 	.short	(.L_1164 - .L_1163)
	.align		4
.L_1163:
        /*1b10*/ 	.word	index@(_ZN10layer_norm13ln_fwd_kernelINS_13Kernel_traitsI6__halfS2_fS2_fjLj1536ELj1ELj4ELj1ELj16ENS_18Kernel_traits_baseILj1536ES2_S2_fS2_fjLj128EEEEELb0ELb0ELb0ELb1EEEvNS_9FwdParamsE)
        /*1b14*/ 	.word	0x00000000


	//----- nvinfo : EIATTR_MIN_STACK_SIZE
	.align		4
.L_1164:
        /*1b18*/ 	.byte	0x04, 0x12
        /*1b1a*/ 	.short	(.L_1166 - .L_1165)
	.align		4
.L_1165:
        /*1b1c*/ 	.word	index@(_ZN10layer_norm13ln_fwd_kernelINS_13Kernel_traitsI6__halfS2_fS2_fjLj1536ELj1ELj4ELj1ELj16ENS_18Kernel_traits_baseILj1536ES2_S2_fS2_fjLj128EEEEELb0ELb0ELb1ELb0EEEvNS_9FwdParamsE)
        /*1b20*/ 	.word	0x00000000


	//----- nvinfo : EIATTR_MIN_STACK_SIZE
	.align		4
.L_1166:
        /*1b24*/ 	.byte	0x04, 0x12
        /*1b26*/ 	.short	(.L_1168 - .L_1167)
	.align		4
.L_1167:
        /*1b28*/ 	.word	index@(_ZN10layer_norm13ln_fwd_kernelINS_13Kernel_traitsI6__halfS2_fS2_fjLj1536ELj1ELj4ELj1ELj16ENS_18Kernel_traits_baseILj1536ES2_S2_fS2_fjLj128EEEEELb0ELb0ELb1ELb1EEEvNS_9FwdParamsE)
        /*1b2c*/ 	.word	0x00000000


	//----- nvinfo : EIATTR_MIN_STACK_SIZE
	.align		4
.L_1168:
        /*1b30*/ 	.byte	0x04, 0x12
        /*1b32*/ 	.short	(.L_1170 - .L_1169)
	.align		4
.L_1169:
        /*1b34*/ 	.word	index@(_ZN10layer_norm13ln_fwd_kernelINS_13Kernel_traitsI6__halfS2_fS2_fjLj1536ELj1ELj4ELj1ELj16ENS_18Kernel_traits_baseILj1536ES2_S2_fS2_fjLj128EEEEELb0ELb1ELb0ELb0EEEvNS_9FwdParamsE)
        /*1b38*/ 	.word	0x00000000


	//----- nvinfo : EIATTR_MIN_STACK_SIZE
	.align		4
.L_1170:
        /*1b3c*/ 	.byte	0x04, 0x12
        /*1b3e*/ 	.short	(.L_1172 - .L_1171)
	.align		4
.L_1171:
        /*1b40*/ 	.word	index@(_ZN10layer_norm13ln_fwd_kernelINS_13Kernel_traitsI6__halfS2_fS2_fjLj1536ELj1ELj4ELj1ELj16ENS_18Kernel_traits_baseILj1536ES2_S2_fS2_fjLj128EEEEELb0ELb1ELb0ELb1EEEvNS_9FwdParamsE)
        /*1b44*/ 	.word	0x00000000


	//----- nvinfo : EIATTR_MIN_STACK_SIZE
	.align		4
.L_1172:
        /*1b48*/ 	.byte	0x04, 0x12
        /*1b4a*/ 	.short	(.L_1174 - .L_1173)
	.align		4
.L_1173:
        /*1b4c*/ 	.word	index@(_ZN10layer_norm13ln_fwd_kernelINS_13Kernel_traitsI6__halfS2_fS2_fjLj1536ELj1ELj4ELj1ELj16ENS_18Kernel_traits_baseILj1536ES2_S2_fS2_fjLj128EEEEELb0ELb1ELb1ELb0EEEvNS_9FwdParamsE)
        /*1b50*/ 	.word	0x00000000


	//----- nvinfo : EIATTR_MIN_STACK_SIZE
	.align		4
.L_1174:
        /*1b54*/ 	.byte	0x04, 0x12
        /*1b56*/ 	.short	(.L_1176 - .L_1175)
	.align		4
.L_1175:
        /*1b58*/ 	.word	index@(_ZN10layer_norm13ln_fwd_kernelINS_13Kernel_traitsI6__halfS2_fS2_fjLj1536ELj1ELj4ELj1ELj16ENS_18Kernel_traits_baseILj1536ES2_S2_fS2_fjLj128EEEEELb0ELb1ELb1ELb1EEEvNS_9FwdParamsE)
        /*1b5c*/ 	.word	0x00000000


	//----- nvinfo : EIATTR_MIN_STACK_SIZE
	.align		4
.L_1176:
        /*1b60*/ 	.byte	0x04, 0x12
        /*1b62*/ 	.short	(.L_1178 - .L_1177)
	.align		4
.L_1177:
        /*1b64*/ 	.word	index@(_ZN10layer_norm13ln_fwd_kernelINS_13Kernel_traitsI6__halfS2_fS2_fjLj1536ELj1ELj4ELj1ELj16ENS_18Kernel_traits_baseILj1536ES2_S2_fS2_fjLj128EEEEELb1ELb0ELb0ELb0EEEvNS_9FwdParamsE)
        /*1b68*/ 	.word	0x00000000


	//----- nvinfo : EIATTR_MIN_STACK_SIZE
	.align		4
.L_1178:
        /*1b6c*/ 	.byte	0x04, 0x12
        /*1b6e*/ 	.short	(.L_1180 - .L_1179)
	.align		4
.L_1179:
        /*1b70*/ 	.word	index@(_ZN10layer_norm13ln_fwd_kernelINS_13Kernel_traitsI6__halfS2_fS2_fjLj1536ELj1ELj4ELj1ELj16ENS_18Kernel_traits_baseILj1536ES2_S2_fS2_fjLj128EEEEELb1ELb0ELb0ELb1EEEvNS_9FwdParamsE)
        /*1b74*/ 	.word	0x00000000


	//----- nvinfo : EIATTR_MIN_STACK_SIZE
	.align		4
.L_1180:
        /*1b78*/ 	.byte	0x04, 0x12
        /*1b7a*/ 	.short	(.L_1182 - .L_1181)
	.align		4
.L_1181:
        /*1b7c*/ 	.word	index@(_ZN10layer_norm13ln_fwd_kernelINS_13Kernel_traitsI6__halfS2_fS2_fjLj1536ELj1ELj4ELj1ELj16ENS_18Kernel_traits_baseILj1536ES2_S2_fS2_fjLj128EEEEELb1ELb0ELb1ELb0EEEvNS_9FwdParamsE)
        /*1b80*/ 	.word	0x00000000


	//----- nvinfo : EIATTR_MIN_STACK_SIZE
	.align		4
.L_1182:
        /*1b84*/ 	.byte	0x04, 0x12
        /*1b86*/ 	.short	(.L_1184 - .L_1183)
	.align		4
.L_1183:
        /*1b88*/ 	.word	index@(_ZN10layer_norm13ln_fwd_kernelINS_13Kernel_traitsI6__halfS2_fS2_fjLj1536ELj1ELj4ELj1ELj16ENS_18Kernel_traits_baseILj1536ES2_S2_fS2_fjLj128EEEEELb1ELb0ELb1ELb1EEEvNS_9FwdParamsE)
        /*1b8c*/ 	.word	0x00000000


	//----- nvinfo : EIATTR_MIN_STACK_SIZE
	.align		4
.L_1184:
        /*1b90*/ 	.byte	0x04, 0x12
        /*1b92*/ 	.short	(.L_1186 - .L_1185)
	.align		4
.L_1185:
        /*1b94*/ 	.word	index@(_ZN10layer_norm13ln_fwd_kernelINS_13Kernel_traitsI6__halfS2_fS2_fjLj1536ELj1ELj4ELj1ELj16ENS_18Kernel_traits_baseILj1536ES2_S2_fS2_fjLj128EEEEELb1ELb1ELb0ELb0EEEvNS_9FwdParamsE)
        /*1b98*/ 	.word	0x00000000


	//----- nvinfo : EIATTR_MIN_STACK_SIZE
	.align		4
.L_1186:
        /*1b9c*/ 	.byte	0x04, 0x12
        /*1b9e*/ 	.short	(.L_1188 - .L_1187)
	.align		4
.L_1187:
        /*1ba0*/ 	.word	index@(_ZN10layer_norm13ln_fwd_kernelINS_13Kernel_traitsI6__halfS2_fS2_fjLj1536ELj1ELj4ELj1ELj16ENS_18Kernel_traits_baseILj1536ES2_S2_fS2_fjLj128EEEEELb1ELb1ELb0ELb1EEEvNS_9FwdParamsE)
        /*1ba4*/ 	.word	0x00000000


	//----- nvinfo : EIATTR_MIN_STACK_SIZE
	.align		4
.L_1188:
        /*1ba8*/ 	.byte	0x04, 0x12
        /*1baa*/ 	.short	(.L_1190 - .L_1189)
	.align		4
.L_1189:
        /*1bac*/ 	.word	index@(_ZN10layer_norm13ln_fwd_kernelINS_13Kernel_traitsI6__halfS2_fS2_fjLj1536ELj1ELj4ELj1ELj16ENS_18Kernel_traits_baseILj1536ES2_S2_fS2_fjLj128EEEEELb1ELb1ELb1ELb0EEEvNS_9FwdParamsE)
        /*1bb0*/ 	.word	0x00000000


	//----- nvinfo : EIATTR_MIN_STACK_SIZE
	.align		4
.L_1190:
        /*1bb4*/ 	.byte	0x04, 0x12
        /*1bb6*/ 	.short	(.L_1192 - .L_1191)
	.align		4
.L_1191:
        /*1bb8*/ 	.word	index@(_ZN10layer_norm13ln_fwd_kernelINS_13Kernel_traitsI6__halfS2_fS2_fjLj1536ELj1ELj4ELj1ELj16ENS_18Kernel_traits_baseILj1536ES2_S2_fS2_fjLj128EEEEELb1ELb1ELb1ELb1EEEvNS_9FwdParamsE)
        /*1bbc*/ 	.word	0x00000000


	//----- nvinfo : EIATTR_MIN_STACK_SIZE
	.align		4
.L_1192:
        /*1bc0*/ 	.byte	0x04, 0x12
        /*1bc2*/ 	.short	(.L_1194 - .L_1193)
	.align		4
.L_1193:
        /*1bc4*/ 	.word	index@(_ZN10layer_norm13ln_fwd_kernelINS_13Kernel_traitsIf6__halffS2_fjLj1536ELj1ELj4ELj1ELj16ENS_18Kernel_traits_baseILj1536EfS2_fS2_fjLj128EEEEELb0ELb0ELb0ELb0EEEvNS_9FwdParamsE)
        /*1bc8*/ 	.word	0x00000000


	//----- nvinfo : EIATTR_MIN_STACK_SIZE
	.align		4
.L_1194:
        /*1bcc*/ 	.byte	0x04, 0x12
        /*1bce*/ 	.short	(.L_1196 - .L_1195)
	.align		4
.L_1195:
        /*1bd0*/ 	.word	index@(_ZN10layer_norm13ln_fwd_kernelINS_13Kernel_traitsIf6__halffS2_fjLj1536ELj1ELj4ELj1ELj16ENS_18Kernel_traits_baseILj1536EfS2_fS2_fjLj128EEEEELb0ELb0ELb0ELb1EEEvNS_9FwdParamsE)
        /*1bd4*/ 	.word	0x00000000


	//----- nvinfo : EIATTR_MIN_STACK_SIZE
	.align		4
.L_1196:
        /*1bd8*/ 	.byte	0x04, 0x12
        /*1bda*/ 	.short	(.L_1198 - .L_1197)
	.align		4
.L_1197:
        /*1bdc*/ 	.word	index@(_ZN10layer_norm13ln_fwd_kernelINS_13Kernel_traitsIf6__halffS2_fjLj1536ELj1ELj4ELj1ELj16ENS_18Kernel_traits_baseILj1536EfS2_fS2_fjLj128EEEEELb0ELb0ELb1ELb0EEEvNS_9FwdParamsE)
        /*1be0*/ 	.word	0x00000000


	//----- nvinfo : EIATTR_MIN_STACK_SIZE
	.align		4
.L_1198:
        /*1be4*/ 	.byte	0x04, 0x12
        /*1be6*/ 	.short	(.L_1200 - .L_1199)
	.align		4
.L_1199:
        /*1be8*/ 	.word	index@(_ZN10layer_norm13ln_fwd_kernelINS_13Kernel_traitsIf6__halffS2_fjLj1536ELj1ELj4ELj1ELj16ENS_18Kernel_traits_baseILj1536EfS2_fS2_fjLj128EEEEELb0ELb0ELb1ELb1EEEvNS_9FwdParamsE)
        /*1bec*/ 	.word	0x00000000


	//----- nvinfo : EIATTR_MIN_STACK_SIZE
	.align		4
.L_1200:
        /*1bf0*/ 	.byte	0x04, 0x12
        /*1bf2*/ 	.short	(.L_1202 - .L_1201)
	.align		4
.L_1201:
        /*1bf4*/ 	.word	index@(_ZN10layer_norm13ln_fwd_kernelINS_13Kernel_traitsIf6__halffS2_fjLj1536ELj1ELj4ELj1ELj16ENS_18Kernel_traits_baseILj1536EfS2_fS2_fjLj128EEEEELb0ELb1ELb0ELb0EEEvNS_9FwdParamsE)
        /*1bf8*/ 	.word	0x00000000


	//----- nvinfo : EIATTR_MIN_STACK_SIZE
	.align		4
.L_1202:
        /*1bfc*/ 	.byte	0x04, 0x12
        /*1bfe*/ 	.short	(.L_1204 - .L_1203)
	.align		4
.L_1203:
        /*1c00*/ 	.word	index@(_ZN10layer_norm13ln_fwd_kernelINS_13Kernel_traitsIf6__halffS2_fjLj1536ELj1ELj4ELj1ELj16ENS_18Kernel_traits_baseILj1536EfS2_fS2_fjLj128EEEEELb0ELb1ELb0ELb1EEEvNS_9FwdParamsE)
        /*1c04*/ 	.word	0x00000000


	//----- nvinfo : EIATTR_MIN_STACK_SIZE
	.align		4
.L_1204:
        /*1c08*/ 	.byte	0x04, 0x12
        /*1c0a*/ 	.short	(.L_1206 - .L_1205)
	.align		4
.L_1205:
        /*1c0c*/ 	.word	index@(_ZN10layer_norm13ln_fwd_kernelINS_13Kernel_traitsIf6__halffS2_fjLj1536ELj1ELj4ELj1ELj16ENS_18Kernel_traits_baseILj1536EfS2_fS2_fjLj128EEEEELb0ELb1ELb1ELb0EEEvNS_9FwdParamsE)
        /*1c10*/ 	.word	0x00000000


	//----- nvinfo : EIATTR_MIN_STACK_SIZE
	.align		4
.L_1206:
        /*1c14*/ 	.byte	0x04, 0x12
        /*1c16*/ 	.short	(.L_1208 - .L_1207)
	.align		4
.L_1207:
        /*1c18*/ 	.word	index@(_ZN10layer_norm13ln_fwd_kernelINS_13Kernel_traitsIf6__halffS2_fjLj1536ELj1ELj4ELj1ELj16ENS_18Kernel_traits_baseILj1536EfS2_fS2_fjLj128EEEEELb0ELb1ELb1ELb1EEEvNS_9FwdParamsE)
        /*1c1c*/ 	.word	0x00000000


	//----- nvinfo : EIATTR_MIN_STACK_SIZE
	.align		4
.L_1208:
        /*1c20*/ 	.byte	0x04, 0x12
        /*1c22*/ 	.short	(.L_1210 - .L_1209)
	.align		4
.L_1209:
        /*1c24*/ 	.word	index@(_ZN10layer_norm13ln_fwd_kernelINS_13Kernel_traitsIf6__halffS2_fjLj1536ELj1ELj4ELj1ELj16ENS_18Kernel_traits_baseILj1536EfS2_fS2_fjLj128EEEEELb1ELb0ELb0ELb0EEEvNS_9FwdParamsE)
        /*1c28*/ 	.word	0x00000000


	//----- nvinfo : EIATTR_MIN_STACK_SIZE
	.align		4
.L_1210:
        /*1c2c*/ 	.byte	0x04, 0x12
        /*1c2e*/ 	.short	(.L_1212 - .L_1211)
	.align		4
.L_1211:
        /*1c30*/ 	.word	index@(_ZN10layer_norm13ln_fwd_kernelINS_13Kernel_traitsIf6__halffS2_fjLj1536ELj1ELj4ELj1ELj16ENS_18Kernel_traits_baseILj1536EfS2_fS2_fjLj128EEEEELb1ELb0ELb0ELb1EEEvNS_9FwdParamsE)
        /*1c34*/ 	.word	0x00000000


	//----- nvinfo : EIATTR_MIN_STACK_SIZE
	.align		4
.L_1212:
        /*1c38*/ 	.byte	0x04, 0x12
        /*1c3a*/ 	.short	(.L_1214 - .L_1213)
	.align		4
.L_1213:
        /*1c3c*/ 	.word	index@(_ZN10layer_norm13ln_fwd_kernelINS_13Kernel_traitsIf6__halffS2_fjLj1536ELj1ELj4ELj1ELj16ENS_18Kernel_traits_baseILj1536EfS2_fS2_fjLj128EEEEELb1ELb0ELb1ELb0EEEvNS_9FwdParamsE)
        /*1c40*/ 	.word	0x00000000


	//----- nvinfo : EIATTR_MIN_STACK_SIZE
	.align		4
.L_1214:
        /*1c44*/ 	.byte	0x04, 0x12
        /*1c46*/ 	.short	(.L_1216 - .L_1215)
	.align		4
.L_1215:
        /*1c48*/ 	.word	index@(_ZN10layer_norm13ln_fwd_kernelINS_13Kernel_traitsIf6__halffS2_fjLj1536ELj1ELj4ELj1ELj16ENS_18Kernel_traits_baseILj1536EfS2_fS2_fjLj128EEEEELb1ELb0ELb1ELb1EEEvNS_9FwdParamsE)
        /*1c4c*/ 	.word	0x00000000


	//----- nvinfo : EIATTR_MIN_STACK_SIZE
	.align		4
.L_1216:
        /*1c50*/ 	.byte	0x04, 0x12
        /*1c52*/ 	.short	(.L_1218 - .L_1217)
	.align		4
.L_1217:
        /*1c54*/ 	.word	index@(_ZN10layer_norm13ln_fwd_kernelINS_13Kernel_traitsIf6__halffS2_fjLj1536ELj1ELj4ELj1ELj16ENS_18Kernel_traits_baseILj1536EfS2_fS2_fjLj128EEEEELb1ELb1ELb0ELb0EEEvNS_9FwdParamsE)
        /*1c58*/ 	.word	0x00000000


	//----- nvinfo : EIATTR_MIN_STACK_SIZE
	.align		4
.L_1218:
        /*1c5c*/ 	.byte	0x04, 0x12
        /*1c5e*/ 	.short	(.L_1220 - .L_1219)
	.align		4
.L_1219:
        /*1c60*/ 	.word	index@(_ZN10layer_norm13ln_fwd_kernelINS_13Kernel_traitsIf6__halffS2_fjLj1536ELj1ELj4ELj1ELj16ENS_18Kernel_traits_baseILj1536EfS2_fS2_fjLj128EEEEELb1ELb1ELb0ELb1EEEvNS_9FwdParamsE)
        /*1c64*/ 	.word	0x00000000


	//----- nvinfo : EIATTR_MIN_STACK_SIZE
	.align		4
.L_1220:
        /*1c68*/ 	.byte	0x04, 0x12
        /*1c6a*/ 	.short	(.L_1222 - .L_1221)
	.align		4
.L_1221:
        /*1c6c*/ 	.word	index@(_ZN10layer_norm13ln_fwd_kernelINS_13Kernel_traitsIf6__halffS2_fjLj1536ELj1ELj4ELj1ELj16ENS_18Kernel_traits_baseILj1536EfS2_fS2_fjLj128EEEEELb1ELb1ELb1ELb0EEEvNS_9FwdParamsE)
        /*1c70*/ 	.word	0x00000000


	//----- nvinfo : EIATTR_MIN_STACK_SIZE
	.align		4
.L_1222:
        /*1c74*/ 	.byte	0x04, 0x12
        /*1c76*/ 	.short	(.L_1224 - .L_1223)
	.align		4
.L_1223:
        /*1c78*/ 	.word	index@(_ZN10layer_norm13ln_fwd_kernelINS_13Kernel_traitsIf6__halffS2_fjLj1536ELj1ELj4ELj1ELj16ENS_18Kernel_traits_baseILj1536EfS2_fS2_fjLj128EEEEELb1ELb1ELb1ELb1EEEvNS_9FwdParamsE)
        /*1c7c*/ 	.word	0x00000000


	//----- nvinfo : EIATTR_MIN_STACK_SIZE
	.align		4
.L_1224:
        /*1c80*/ 	.byte	0x04, 0x12
        /*1c82*/ 	.short	(.L_1226 - .L_1225)
	.align		4
.L_1225:
        /*1c84*/ 	.word	index@(_ZN10layer_norm13ln_fwd_kernelINS_13Kernel_traitsI6__halfffffjLj1536ELj1ELj4ELj1ELj16ENS_18Kernel_traits_baseILj1536ES2_ffffjLj128EEEEELb0ELb0ELb0ELb0EEEvNS_9FwdParamsE)
        /*1c88*/ 	.word	0x00000000


	//----- nvinfo : EIATTR_MIN_STACK_SIZE
	.align		4
.L_1226:
        /*1c8c*/ 	.byte	0x04, 0x12
        /*1c8e*/ 	.short	(.L_1228 - .L_1227)
	.align		4
.L_1227:
        /*1c90*/ 	.word	index@(_ZN10layer_norm13ln_fwd_kernelINS_13Kernel_traitsI6__halfffffjLj1536ELj1ELj4ELj1ELj16ENS_18Kernel_traits_baseILj1536ES2_ffffjLj128EEEEELb0ELb0ELb0ELb1EEEvNS_9FwdParamsE)
        /*1c94*/ 	.word	0x00000000


	//----- nvinfo : EIATTR_MIN_STACK_SIZE
	.align		4
.L_1228:
        /*1c98*/ 	.byte	0x04, 0x12
        /*1c9a*/ 	.short	(.L_1230 - .L_1229)
	.align		4
.L_1229:
        /*1c9c*/ 	.word	index@(_ZN10layer_norm13ln_fwd_kernelINS_13Kernel_traitsI6__halfffffjLj1536ELj1ELj4ELj1ELj16ENS_18Kernel_traits_baseILj1536ES2_ffffjLj128EEEEELb0ELb0ELb1ELb0EEEvNS_9FwdParamsE)
        /*1ca0*/ 	.word	0x00000000


	//----- nvinfo : EIATTR_MIN_STACK_SIZE
	.align		4
.L_1230:
        /*1ca4*/ 	.byte	0x04, 0x12
        /*1ca6*/ 	.short	(.L_1232 - .L_1231)
	.align		4
.L_1231:
        /*1ca8*/ 	.word	index@(_ZN10layer_norm13ln_fwd_kernelINS_13Kernel_traitsI6__halfffffjLj1536ELj1ELj4ELj1ELj16ENS_18Kernel_traits_baseILj1536ES2_ffffjLj128EEEEELb0ELb0ELb1ELb1EEEvNS_9FwdParamsE)
        /*1cac*/ 	.word	0x00000000


	//----- nvinfo : EIATTR_MIN_STACK_SIZE
	.align		4
.L_1232:
        /*1cb0*/ 	.byte	0x04, 0x12
        /*1cb2*/ 	.short	(.L_1234 - .L_1233)
	.align		4
.L_1233:
        /*1cb4*/ 	.word	index@(_ZN10layer_norm13ln_fwd_kernelINS_13Kernel_traitsI6__halfffffjLj1536ELj1ELj4ELj1ELj16ENS_18Kernel_traits_baseILj1536ES2_ffffjLj128EEEEELb0ELb1ELb0ELb0EEEvNS_9FwdParamsE)
        /*1cb8*/ 	.word	0x00000000


	//----- nvinfo : EIATTR_MIN_STACK_SIZE
	.align		4
.L_1234:
        /*1cbc*/ 	.byte	0x04, 0x12
        /*1cbe*/ 	.short	(.L_1236 - .L_1235)
	.align		4
.L_1235:
        /*1cc0*/ 	.word	index@(_ZN10layer_norm13ln_fwd_kernelINS_13Kernel_traitsI6__halfffffjLj1536ELj1ELj4ELj1ELj16ENS_18Kernel_traits_baseILj1536ES2_ffffjLj128EEEEELb0ELb1ELb0ELb1EEEvNS_9FwdParamsE)
        /*1cc4*/ 	.word	0x00000000


	//----- nvinfo : EIATTR_MIN_STACK_SIZE
	.align		4
.L_1236:
        /*1cc8*/ 	.byte	0x04, 0x12
        /*1cca*/ 	.short	(.L_1238 - .L_1237)
	.align		4
.L_1237:
        /*1ccc*/ 	.word	index@(_ZN10layer_norm13ln_fwd_kernelINS_13Kernel_traitsI6__halfffffjLj1536ELj1ELj4ELj1ELj16ENS_18Kernel_traits_baseILj1536ES2_ffffjLj128EEEEELb0ELb1ELb1ELb0EEEvNS_9FwdParamsE)
        /*1cd0*/ 	.word	0x00000000


	//----- nvinfo : EIATTR_MIN_STACK_SIZE
	.align		4
.L_1238:
        /*1cd4*/ 	.byte	0x04, 0x12
        /*1cd6*/ 	.short	(.L_1240 - .L_1239)
	.align		4
.L_1239:
        /*1cd8*/ 	.word	index@(_ZN10layer_norm13ln_fwd_kernelINS_13Kernel_traitsI6__halfffffjLj1536ELj1ELj4ELj1ELj16ENS_18Kernel_traits_baseILj1536ES2_ffffjLj128EEEEELb0ELb1ELb1ELb1EEEvNS_9FwdParamsE)
        /*1cdc*/ 	.word	0x00000000


	//----- nvinfo : EIATTR_MIN_STACK_SIZE
	.align		4
.L_1240:
        /*1ce0*/ 	.byte	0x04, 0x12
        /*1ce2*/ 	.short	(.L_1242 - .L_1241)
	.align		4
.L_1241:
        /*1ce4*/ 	.word	index@(_ZN10layer_norm13ln_fwd_kernelINS_13Kernel_traitsI6__halfffffjLj1536ELj1ELj4ELj1ELj16ENS_18Kernel_traits_baseILj1536ES2_ffffjLj128EEEEELb1ELb0ELb0ELb0EEEvNS_9FwdParamsE)
        /*1ce8*/ 	.word	0x00000000


	//----- nvinfo : EIATTR_MIN_STACK_SIZE
	.align		4
.L_1242:
        /*1cec*/ 	.byte	0x04, 0x12
        /*1cee*/ 	.short	(.L_1244 - .L_1243)
	.align		4
.L_1243:
        /*1cf0*/ 	.word	index@(_ZN10layer_norm13ln_fwd_kernelINS_13Kernel_traitsI6__halfffffjLj1536ELj1ELj4ELj1ELj16ENS_18Kernel_traits_baseILj1536ES2_ffffjLj128EEEEELb1ELb0ELb0ELb1EEEvNS_9FwdParamsE)
        /*1cf4*/ 	.word	0x00000000


	//----- nvinfo : EIATTR_MIN_STACK_SIZE
	.align		4
.L_1244:
        /*1cf8*/ 	.byte	0x04, 0x12
        /*1cfa*/ 	.short	(.L_1246 - .L_1245)
	.align		4
.L_1245:
        /*1cfc*/ 	.word	index@(_ZN10layer_norm13ln_fwd_kernelINS_13Kernel_traitsI6__halfffffjLj1536ELj1ELj4ELj1ELj16ENS_18Kernel_traits_baseILj1536ES2_ffffjLj128EEEEELb1ELb0ELb1ELb0EEEvNS_9FwdParamsE)
        /*1d00*/ 	.word	0x00000000


	//----- nvinfo : EIATTR_MIN_STACK_SIZE
	.align		4
.L_1246:
        /*1d04*/ 	.byte	0x04, 0x12
        /*1d06*/ 	.short	(.L_1248 - .L_1247)
	.align		4
.L_1247:
        /*1d08*/ 	.word	index@(_ZN10layer_norm13ln_fwd_kernelINS_13Kernel_traitsI6__halfffffjLj1536ELj1ELj4ELj1ELj16ENS_18Kernel_traits_baseILj1536ES2_ffffjLj128EEEEELb1ELb0ELb1ELb1EEEvNS_9FwdParamsE)
        /*1d0c*/ 	.word	0x00000000


	//----- nvinfo : EIATTR_MIN_STACK_SIZE
	.align		4
.L_1248:
        /*1d10*/ 	.byte	0x04, 0x12
        /*1d12*/ 	.short	(.L_1250 - .L_1249)
	.align		4
.L_1249:
        /*1d14*/ 	.word	index@(_ZN10layer_norm13ln_fwd_kernelINS_13Kernel_traitsI6__halfffffjLj1536ELj1ELj4ELj1ELj16ENS_18Kernel_traits_baseILj1536ES2_ffffjLj128EEEEELb1ELb1ELb0ELb0EEEvNS_9FwdParamsE)
        /*1d18*/ 	.word	0x00000000


	//----- nvinfo : EIATTR_MIN_STACK_SIZE
	.align		4
.L_1250:
        /*1d1c*/ 	.byte	0x04, 0x12
        /*1d1e*/ 	.short	(.L_1252 - .L_1251)
	.align		4
.L_1251:
        /*1d20*/ 	.word	index@(_ZN10layer_norm13ln_fwd_kernelINS_13Kernel_traitsI6__halfffffjLj1536ELj1ELj4ELj1ELj16ENS_18Kernel_traits_baseILj1536ES2_ffffjLj128EEEEELb1ELb1ELb0ELb1EEEvNS_9FwdParamsE)
        /*1d24*/ 	.word	0x00000000


	//----- nvinfo : EIATTR_MIN_STACK_SIZE
	.align		4
.L_1252:
        /*1d28*/ 	.byte	0x04, 0x12
        /*1d2a*/ 	.short	(.L_1254 - .L_1253)
	.align		4
.L_1253:
        /*1d2c*/ 	.word	index@(_ZN10layer_norm13ln_fwd_kernelINS_13Kernel_traitsI6__halfffffjLj1536ELj1ELj4ELj1ELj16ENS_18Kernel_traits_baseILj1536ES2_ffffjLj128EEEEELb1ELb1ELb1ELb0EEEvNS_9FwdParamsE)
        /*1d30*/ 	.word	0x00000000


	//----- nvinfo : EIATTR_MIN_STACK_SIZE
	.align		4
.L_1254:
        /*1d34*/ 	.byte	0x04, 0x12
        /*1d36*/ 	.short	(.L_1256 - .L_1255)
	.align		4
.L_1255:
        /*1d38*/ 	.word	index@(_ZN10layer_norm13ln_fwd_kernelINS_13Kernel_traitsI6__halfffffjLj1536ELj1ELj4ELj1ELj16ENS_18Kernel_traits_baseILj1536ES2_ffffjLj128EEEEELb1ELb1ELb1ELb1EEEvNS_9FwdParamsE)
        /*1d3c*/ 	.word	0x00000000


	//----- nvinfo : EIATTR_MIN_STACK_SIZE
	.align		4
.L_1256:
        /*1d40*/ 	.byte	0x04, 0x12
        /*1d42*/ 	.short	(.L_1258 - .L_1257)
	.align		4
.L_1257:
        /*1d44*/ 	.word	index@(_ZN10layer_norm13ln_fwd_kernelINS_13Kernel_traitsIfffffjLj1536ELj1ELj4ELj1ELj16ENS_18Kernel_traits_baseILj1536EfffffjLj128EEEEELb0ELb0ELb0ELb0EEEvNS_9FwdParamsE)
        /*1d48*/ 	.word	0x00000000


	//----- nvinfo : EIATTR_MIN_STACK_SIZE
	.align		4
.L_1258:
        /*1d4c*/ 	.byte	0x04, 0x12
        /*1d4e*/ 	.short	(.L_1260 - .L_1259)
	.align		4
.L_1259:
        /*1d50*/ 	.word	index@(_ZN10layer_norm13ln_fwd_kernelINS_13Kernel_traitsIfffffjLj1536ELj1ELj4ELj1ELj16ENS_18Kernel_traits_baseILj1536EfffffjLj128EEEEELb0ELb0ELb0ELb1EEEvNS_9FwdParamsE)
        /*1d54*/ 	.word	0x00000000


	//----- nvinfo : EIATTR_MIN_STACK_SIZE
	.align		4
.L_1260:
        /*1d58*/ 	.byte	0x04, 0x12
        /*1d5a*/ 	.short	(.L_1262 - .L_1261)
	.align		4
.L_1261:
        /*1d5c*/ 	.word	index@(_ZN10layer_norm13ln_fwd_kernelINS_13Kernel_traitsIfffffjLj1536ELj1ELj4ELj1ELj16ENS_18Kernel_traits_baseILj1536EfffffjLj128EEEEELb0ELb0ELb1ELb0EEEvNS_9FwdParamsE)
        /*1d60*/ 	.word	0x00000000


	//----- nvinfo : EIATTR_MIN_STACK_SIZE
	.align		4
.L_1262:
        /*1d64*/ 	.byte	0x04, 0x12
        /*1d66*/ 	.short	(.L_1264 - .L_1263)
	.align		4
.L_1263:
        /*1d68*/ 	.word	index@(_ZN10layer_norm13ln_fwd_kernelINS_13Kernel_traitsIfffffjLj1536ELj1ELj4ELj1ELj16ENS_18Kernel_traits_baseILj1536EfffffjLj128EEEEELb0ELb0ELb1ELb1EEEvNS_9FwdParamsE)
        /*1d6c*/ 	.word	0x00000000


	//----- nvinfo : EIATTR_MIN_STACK_SIZE
	.align		4
.L_1264:
        /*1d70*/ 	.byte	0x04, 0x12
        /*1d72*/ 	.short	(.L_1266 - .L_1265)
	.align		4
.L_1265:
        /*1d74*/ 	.word	index@(_ZN10layer_norm13ln_fwd_kernelINS_13Kernel_traitsIfffffjLj1536ELj1ELj4ELj1ELj16ENS_18Kernel_traits_baseILj1536EfffffjLj128EEEEELb0ELb1ELb0ELb0EEEvNS_9FwdParamsE)
        /*1d78*/ 	.word	0x00000000


	//----- nvinfo : EIATTR_MIN_STACK_SIZE
	.align		4
.L_1266:
        /*1d7c*/ 	.byte	0x04, 0x12
        /*1d7e*/ 	.short	(.L_1268 - .L_1267)
	.align		4
.L_1267:
        /*1d80*/ 	.word	index@(_ZN10layer_norm13ln_fwd_kernelINS_13Kernel_traitsIfffffjLj1536ELj1ELj4ELj1ELj16ENS_18Kernel_traits_baseILj1536EfffffjLj128EEEEELb0ELb1ELb0ELb1EEEvNS_9FwdParamsE)
        /*1d84*/ 	.word	0x00000000


	//----- nvinfo : EIATTR_MIN_STACK_SIZE
	.align		4
.L_1268:
        /*1d88*/ 	.byte	0x04, 0x12
        /*1d8a*/ 	.short	(.L_1270 - .L_1269)
	.align		4
.L_1269:
        /*1d8c*/ 	.word	index@(_ZN10layer_norm13ln_fwd_kernelINS_13Kernel_traitsIfffffjLj1536ELj1ELj4ELj1ELj16ENS_18Kernel_traits_baseILj1536EfffffjLj128EEEEELb0ELb1ELb1ELb0EEEvNS_9FwdParamsE)
        /*1d90*/ 	.word	0x00000000


	//----- nvinfo : EIATTR_MIN_STACK_SIZE
	.align		4
.L_1270:
        /*1d94*/ 	.byte	0x04, 0x12
        /*1d96*/ 	.short	(.L_1272 - .L_1271)
	.align		4
.L_1271:
        /*1d98*/ 	.word	index@(_ZN10layer_norm13ln_fwd_kernelINS_13Kernel_traitsIfffffjLj1536ELj1ELj4ELj1ELj16ENS_18Kernel_traits_baseILj1536EfffffjLj128EEEEELb0ELb1ELb1ELb1EEEvNS_9FwdParamsE)
        /*1d9c*/ 	.word	0x00000000


	//----- nvinfo : EIATTR_MIN_STACK_SIZE
	.align		4
.L_1272:
        /*1da0*/ 	.byte	0x04, 0x12
        /*1da2*/ 	.short	(.L_1274 - .L_1273)
	.align		4
.L_1273:
        /*1da4*/ 	.word	index@(_ZN10layer_norm13ln_fwd_kernelINS_13Kernel_traitsIfffffjLj1536ELj1ELj4ELj1ELj16ENS_18Kernel_traits_baseILj1536EfffffjLj128EEEEELb1ELb0ELb0ELb0EEEvNS_9FwdParamsE)
        /*1da8*/ 	.word	0x00000000


	//----- nvinfo : EIATTR_MIN_STACK_SIZE
	.align		4
.L_1274:
        /*1dac*/ 	.byte	0x04, 0x12
        /*1dae*/ 	.short	(.L_1276 - .L_1275)
	.align		4
.L_1275:
        /*1db0*/ 	.word	index@(_ZN10layer_norm13ln_fwd_kernelINS_13Kernel_traitsIfffffjLj1536ELj1ELj4ELj1ELj16ENS_18Kernel_traits_baseILj1536EfffffjLj128EEEEELb1ELb0ELb0ELb1EEEvNS_9FwdParamsE)
        /*1db4*/ 	.word	0x00000000


	//----- nvinfo : EIATTR_MIN_STACK_SIZE
	.align		4
.L_1276:
        /*1db8*/ 	.byte	0x04, 0x12
        /*1dba*/ 	.short	(.L_1278 - .L_1277)
	.align		4
.L_1277:
        /*1dbc*/ 	.word	index@(_ZN10layer_norm13ln_fwd_kernelINS_13Kernel_traitsIfffffjLj1536ELj1ELj4ELj1ELj16ENS_18Kernel_traits_baseILj1536EfffffjLj128EEEEELb1ELb0ELb1ELb0EEEvNS_9FwdParamsE)
        /*1dc0*/ 	.word	0x00000000


	//----- nvinfo : EIATTR_MIN_STACK_SIZE
	.align		4
.L_1278:
        /*1dc4*/ 	.byte	0x04, 0x12
        /*1dc6*/ 	.short	(.L_1280 - .L_1279)
	.align		4
.L_1279:
        /*1dc8*/ 	.word	index@(_ZN10layer_norm13ln_fwd_kernelINS_13Kernel_traitsIfffffjLj1536ELj1ELj4ELj1ELj16ENS_18Kernel_traits_baseILj1536EfffffjLj128EEEEELb1ELb0ELb1ELb1EEEvNS_9FwdParamsE)
        /*1dcc*/ 	.word	0x00000000


	//----- nvinfo : EIATTR_MIN_STACK_SIZE
	.align		4
.L_1280:
        /*1dd0*/ 	.byte	0x04, 0x12
        /*1dd2*/ 	.short	(.L_1282 - .L_1281)
	.align		4
.L_1281:
        /*1dd4*/ 	.word	index@(_ZN10layer_norm13ln_fwd_kernelINS_13Kernel_traitsIfffffjLj1536ELj1ELj4ELj1ELj16ENS_18Kernel_traits_baseILj1536EfffffjLj128EEEEELb1ELb1ELb0ELb0EEEvNS_9FwdParamsE)
        /*1dd8*/ 	.word	0x00000000


	//----- nvinfo : EIATTR_MIN_STACK_SIZE
	.align		4
.L_1282:
        /*1ddc*/ 	.byte	0x04, 0x12
        /*1dde*/ 	.short	(.L_1284 - .L_1283)
	.align		4
.L_1283:
        /*1de0*/ 	.word	index@(_ZN10layer_norm13ln_fwd_kernelINS_13Kernel_traitsIfffffjLj1536ELj1ELj4ELj1ELj16ENS_18Kernel_traits_baseILj1536EfffffjLj128EEEEELb1ELb1ELb0ELb1EEEvNS_9FwdParamsE)
        /*1de4*/ 	.word	0x00000000


	//----- nvinfo : EIATTR_MIN_STACK_SIZE
	.align		4
.L_1284:
        /*1de8*/ 	.byte	0x04, 0x12
        /*1dea*/ 	.short	(.L_1286 - .L_1285)
	.align		4
.L_1285:
        /*1dec*/ 	.word	index@(_ZN10layer_norm13ln_fwd_kernelINS_13Kernel_traitsIfffffjLj1536ELj1ELj4ELj1ELj16ENS_18Kernel_traits_baseILj1536EfffffjLj128EEEEELb1ELb1ELb1ELb0EEEvNS_9FwdParamsE)
        /*1df0*/ 	.word	0x00000000


	//----- nvinfo : EIATTR_MIN_STACK_SIZE
	.align		4
.L_1286:
        /*1df4*/ 	.byte	0x04, 0x12
        /*1df6*/ 	.short	(.L_1288 - .L_1287)
	.align		4
.L_1287:
        /*1df8*/ 	.word	index@(_ZN10layer_norm13ln_fwd_kernelINS_13Kernel_traitsIfffffjLj1536ELj1ELj4ELj1ELj16ENS_18Kernel_traits_baseILj1536EfffffjLj128EEEEELb1ELb1ELb1ELb1EEEvNS_9FwdParamsE)
        /*1dfc*/ 	.word	0x00000000
.L_1288:


//--------------------- .nv.info._ZN10layer_norm13ln_fwd_kernelINS_13Kernel_traitsI13__nv_bfloat16S2_S2_S2_fjLj1536ELj1ELj4ELj1ELj16ENS_18Kernel_traits_baseILj1536ES2_S2_S2_S2_fjLj128EEEEELb0ELb0ELb0ELb0EEEvNS_9FwdParamsE --------------------------
	.section	.nv.info._ZN10layer_norm13ln_fwd_kernelINS_13Kernel_traitsI13__nv_bfloat16S2_S2_S2_fjLj1536ELj1ELj4ELj1ELj16ENS_18Kernel_traits_baseILj1536ES2_S2_S2_S2_fjLj128EEEEELb0ELb0ELb0ELb0EEEvNS_9FwdParamsE,"",@"SHT_CUDA_INFO"
	.sectionflags	@""
	.align	4


	//----- nvinfo : EIATTR_CUDA_API_VERSION
	.align		4
        /*0000*/ 	.byte	0x04, 0x37
        /*0002*/ 	.short	(.L_1290 - .L_1289)
.L_1289:
        /*0004*/ 	.word	0x00000082


	//----- nvinfo : EIATTR_SW2861232_WAR
	.align		4
.L_1290:
        /*0008*/ 	.byte	0x01, 0x35
	.zero		2


	//----- nvinfo : EIATTR_PARAM_CBANK
	.align		4
        /*000c*/ 	.byte	0x04, 0x0a
        /*000e*/ 	.short	(.L_1292 - .L_1291)
	.align		4
.L_1291:
        /*0010*/ 	.word	index@(.nv.constant0._ZN10layer_norm13ln_fwd_kernelINS_13Kernel_traitsI13__nv_bfloat16S2_S2_S2_fjLj1536ELj1ELj4ELj1ELj16ENS_18Kernel_traits_baseILj1536ES2_S2_S2_S2_fjLj128EEEEELb0ELb0ELb0ELb0EEEvNS_9FwdParamsE)
        /*0014*/ 	.short	0x0160
        /*0016*/ 	.short	0x00e8


	//----- nvinfo : EIATTR_CBANK_PARAM_SIZE
	.align		4
.L_1292:
        /*0018*/ 	.byte	0x03, 0x19
        /*001a*/ 	.short	0x00e8


	//----- nvinfo : EIATTR_KPARAM_INFO
	.align		4
        /*001c*/ 	.byte	0x04, 0x17
        /*001e*/ 	.short	(.L_1294 - .L_1293)
.L_1293:
        /*0020*/ 	.word	0x00000000
        /*0024*/ 	.short	0x0000
        /*0026*/ 	.short	0x0000
        /*0028*/ 	.byte	0x00, 0xf0, 0xa1, 0x03


	//----- nvinfo : EIATTR_MAXREG_COUNT
	.align		4
.L_1294:
        /*002c*/ 	.byte	0x03, 0x1b
        /*002e*/ 	.short	0x00ff


	//----- nvinfo : EIATTR_MERCURY_ISA_VERSION
	.align		4
        /*0030*/ 	.byte	0x03, 0x5f
        /*0032*/ 	.short	0x0000


	//----- nvinfo : EIATTR_COOP_GROUP_MASK_REGIDS
	.align		4
        /*0034*/ 	.byte	0x04, 0x29
        /*0036*/ 	.short	(.L_1296 - .L_1295)


	//   ....[0]....
.L_1295:
        /*0038*/ 	.word	0xffffffff


	//   ....[1]....
        /*003c*/ 	.word	0xffffffff


	//   ....[2]....
        /*0040*/ 	.word	0xffffffff


	//   ....[3]....
        /*0044*/ 	.word	0xffffffff


	//   ....[4]....
        /*0048*/ 	.word	0xffffffff


	//   ....[5]....
        /*004c*/ 	.word	0xffffffff


	//   ....[6]....
        /*0050*/ 	.word	0xffffffff


	//   ....[7]....
        /*0054*/ 	.word	0xffffffff


	//   ....[8]....
        /*0058*/ 	.word	0xffffffff


	//   ....[9]....
        /*005c*/ 	.word	0xffffffff


	//   ....[10]....
        /*0060*/ 	.word	0xffffffff


	//   ....[11]....
        /*0064*/ 	.word	0xffffffff


	//   ....[12]....
        /*0068*/ 	.word	0xffffffff


	//   ....[13]....
        /*006c*/ 	.word	0xffffffff


	//   ....[14]....
        /*0070*/ 	.word	0xffffffff


	//   ....[15]....
        /*0074*/ 	.word	0xffffffff


	//   ....[16]....
        /*0078*/ 	.word	0xffffffff


	//   ....[17]....
        /*007c*/ 	.word	0xffffffff


	//   ....[18]....
        /*0080*/ 	.word	0xffffffff


	//   ....[19]....
        /*0084*/ 	.word	0xffffffff


	//----- nvinfo : EIATTR_COOP_GROUP_INSTR_OFFSETS
	.align		4
.L_1296:
        /*0088*/ 	.byte	0x04, 0x28
        /*008a*/ 	.short	(.L_1298 - .L_1297)


	//   ....[0]....
.L_1297:
        /*008c*/ 	.word	0x00003320


	//   ....[1]....
        /*0090*/ 	.word	0x00003350


	//   ....[2]....
        /*0094*/ 	.word	0x00003390


	//   ....[3]....
        /*0098*/ 	.word	0x000033b0


	//   ....[4]....
        /*009c*/ 	.word	0x000033d0


	//   ....[5]....
        /*00a0*/ 	.word	0x00003a20


	//   ....[6]....
        /*00a4*/ 	.word	0x00003a40


	//   ....[7]....
        /*00a8*/ 	.word	0x00003a60


	//   ....[8]....
        /*00ac*/ 	.word	0x00003a80


	//   ....[9]....
        /*00b0*/ 	.word	0x00003aa0


	//   ....[10]....
        /*00b4*/ 	.word	0x000049b0


	//   ....[11]....
        /*00b8*/ 	.word	0x00004a10


	//   ....[12]....
        /*00bc*/ 	.word	0x00004a70


	//   ....[13]....
        /*00c0*/ 	.word	0x00004ad0


	//   ....[14]....
        /*00c4*/ 	.word	0x00004b40


	//   ....[15]....
        /*00c8*/ 	.word	0x000051f0


	//   ....[16]....
        /*00cc*/ 	.word	0x00005250


	//   ....[17]....
        /*00d0*/ 	.word	0x000052b0


	//   ....[18]....
        /*00d4*/ 	.word	0x00005310


	//   ....[19]....
        /*00d8*/ 	.word	0x00005370


	//----- nvinfo : EIATTR_EXIT_INSTR_OFFSETS
	.align		4
.L_1298:
        /*00dc*/ 	.byte	0x04, 0x1c
        /*00de*/ 	.short	(.L_1300 - .L_1299)


	//   ....[0]....
.L_1299:
        /*00e0*/ 	.word	0x000006f0


	//   ....[1]....
        /*00e4*/ 	.word	0x00004950


	//----- nvinfo : EIATTR_MAX_THREADS
	.align		4
.L_1300:
        /*00e8*/ 	.byte	0x04, 0x05
        /*00ea*/ 	.short	(.L_1302 - .L_1301)
.L_1301:
        /*00ec*/ 	.word	0x00000080
        /*00f0*/ 	.word	0x00000001
        /*00f4*/ 	.word	0x00000001


	//----- nvinfo : EIATTR_CRS_STACK_SIZE
	.align		4
.L_1302:
        /*00f8*/ 	.byte	0x04, 0x1e
        /*00fa*/ 	.short	(.L_1304 - .L_1303)
.L_1303:
        /*00fc*/ 	.word	0x00000000
.L_1304:


//--------------------- .nv.info._ZN10layer_norm13ln_fwd_kernelINS_13Kernel_traitsI13__nv_bfloat16S2_S2_S2_fjLj1536ELj1ELj4ELj1ELj16ENS_18Kernel_traits_baseILj1536ES2_S2_S2_S2_fjLj128EEEEELb0ELb0ELb0ELb1EEEvNS_9FwdParamsE --------------------------
	.section	.nv.info._ZN10layer_norm13ln_fwd_kernelINS_13Kernel_traitsI13__nv_bfloat16S2_S2_S2_fjLj1536ELj1ELj4ELj1ELj16ENS_18Kernel_traits_baseILj1536ES2_S2_S2_S2_fjLj128EEEEELb0ELb0ELb0ELb1EEEvNS_9FwdParamsE,"",@"SHT_CUDA_INFO"
	.sectionflags	@""
	.align	4


	//----- nvinfo : EIATTR_CUDA_API_VERSION
	.align		4
        /*0000*/ 	.byte	0x04, 0x37
        /*0002*/ 	.short	(.L_1306 - .L_1305)
.L_1305:
        /*0004*/ 	.word	0x00000082


	//----- nvinfo : EIATTR_SW2861232_WAR
	.align		4
.L_1306:
        /*0008*/ 	.byte	0x01, 0x35
	.zero		2


	//----- nvinfo : EIATTR_PARAM_CBANK
	.align		4
        /*000c*/ 	.byte	0x04, 0x0a
        /*000e*/ 	.short	(.L_1308 - .L_1307)
	.align		4
.L_1307:
        /*0010*/ 	.word	index@(.nv.constant0._ZN10layer_norm13ln_fwd_kernelINS_13Kernel_traitsI13__nv_bfloat16S2_S2_S2_fjLj1536ELj1ELj4ELj1ELj16ENS_18Kernel_traits_baseILj1536ES2_S2_S2_S2_fjLj128EEEEELb0ELb0ELb0ELb1EEEvNS_9FwdParamsE)
        /*0014*/ 	.short	0x0160
        /*0016*/ 	.short	0x00e8


	//----- nvinfo : EIATTR_CBANK_PARAM_SIZE
	.align		4
.L_1308:
        /*0018*/ 	.byte	0x03, 0x19
        /*001a*/ 	.short	0x00e8


	//----- nvinfo : EIATTR_KPARAM_INFO
	.align		4
        /*001c*/ 	.byte	0x04, 0x17
        /*001e*/ 	.short	(.L_1310 - .L_1309)
.L_1309:
        /*0020*/ 	.word	0x00000000
        /*0024*/ 	.short	0x0000
        /*0026*/ 	.short	0x0000
        /*0028*/ 	.byte	0x00, 0xf0, 0xa1, 0x03


	//----- nvinfo : EIATTR_MAXREG_COUNT
	.align		4
.L_1310:
        /*002c*/ 	.byte	0x03, 0x1b
        /*002e*/ 	.short	0x00ff


	//----- nvinfo : EIATTR_MERCURY_ISA_VERSION
	.align		4
        /*0030*/ 	.byte	0x03, 0x5f
        /*0032*/ 	.short	0x0000


	//----- nvinfo : EIATTR_COOP_GROUP_MASK_REGIDS
	.align		4
        /*0034*/ 	.byte	0x04, 0x29
        /*0036*/ 	.short	(.L_1312 - .L_1311)


	//   ....[0]....
.L_1311:
        /*0038*/ 	.word	0xffffffff


	//   ....[1]....
        /*003c*/ 	.word	0xffffffff


	//   ....[2]....
        /*0040*/ 	.word	0xffffffff


	//   ....[3]....
        /*0044*/ 	.word	0xffffffff


	//   ....[4]....
        /*0048*/ 	.word	0xffffffff


	//   ....[5]....
        /*004c*/ 	.word	0xffffffff


	//   ....[6]....
        /*0050*/ 	.word	0xffffffff


	//   ....[7]....
        /*0054*/ 	.word	0xffffffff


	//   ....[8]....
        /*0058*/ 	.word	0xffffffff


	//   ....[9]....
        /*005c*/ 	.word	0xffffffff


	//   ....[10]....
        /*0060*/ 	.word	0xffffffff


	//   ....[11]....
        /*0064*/ 	.word	0xffffffff


	//   ....[12]....
        /*0068*/ 	.word	0xffffffff


	//   ....[13]....
        /*006c*/ 	.word	0xffffffff


	//   ....[14]....
        /*0070*/ 	.word	0xffffffff


	//   ....[15]....
        /*0074*/ 	.word	0xffffffff


	//   ....[16]....
        /*0078*/ 	.word	0xffffffff


	//   ....[17]....
        /*007c*/ 	.word	0xffffffff


	//   ....[18]....
        /*0080*/ 	.word	0xffffffff


	//   ....[19]....
        /*0084*/ 	.word	0xffffffff


	//----- nvinfo : EIATTR_COOP_GROUP_INSTR_OFFSETS
	.align		4
.L_1312:
        /*0088*/ 	.byte	0x04, 0x28
        /*008a*/ 	.short	(.L_1314 - .L_1313)


	//   ....[0]....
.L_1313:
        /*008c*/ 	.word	0x00002860


	//   ....[1]....
        /*0090*/ 	.word	0x00002890


	//   ....[2]....
        /*0094*/ 	.word	0x000028b0


	//   ....[3]....
        /*0098*/ 	.word	0x000028d0


	//   ....[4]....
        /*009c*/ 	.word	0x000028f0


	//   ....[5]....
        /*00a0*/ 	.word	0x00002f20


	//   ....[6]....
        /*00a4*/ 	.word	0x00002f40


	//   ....[7]....
        /*00a8*/ 	.word	0x00002f60


	//   ....[8]....
        /*00ac*/ 	.word	0x00002f80


	//   ....[9]....
        /*00b0*/ 	.word	0x00002fa0


	//   ....[10]....
        /*00b4*/ 	.word	0x00004020


	//   ....[11]....
        /*00b8*/ 	.word	0x00004090


	//   ....[12]....
        /*00bc*/ 	.word	0x000040f0


	//   ....[13]....
        /*00c0*/ 	.word	0x00004150


	//   ....[14]....
        /*00c4*/ 	.word	0x000041b0


	//   ....[15]....
        /*00c8*/ 	.word	0x00004820


	//   ....[16]....
        /*00cc*/ 	.word	0x00004880


	//   ....[17]....
        /*00d0*/ 	.word	0x000048e0


	//   ....[18]....
        /*00d4*/ 	.word	0x00004940


	//   ....[19]....
        /*00d8*/ 	.word	0x000049a0


	//----- nvinfo : EIATTR_EXIT_INSTR_OFFSETS
	.align		4
.L_1314:
        /*00dc*/ 	.byte	0x04, 0x1c
        /*00de*/ 	.short	(.L_1316 - .L_1315)


	//   ....[0]....
.L_1315:
        /*00e0*/ 	.word	0x00000150


	//   ....[1]....
        /*00e4*/ 	.word	0x00003fd0


	//----- nvinfo : EIATTR_MAX_THREADS
	.align		4
.L_1316:
        /*00e8*/ 	.byte	0x04, 0x05
        /*00ea*/ 	.short	(.L_1318 - .L_1317)
.L_1317:
        /*00ec*/ 	.word	0x00000080
        /*00f0*/ 	.word	0x00000001
        /*00f4*/ 	.word	0x00000001


	//----- nvinfo : EIATTR_CRS_STACK_SIZE
	.align		4
.L_1318:
        /*00f8*/ 	.byte	0x04, 0x1e
        /*00fa*/ 	.short	(.L_1320 - .L_1319)
.L_1319:
        /*00fc*/ 	.word	0x00000000
.L_1320:


//--------------------- .nv.info._ZN10layer_norm13ln_fwd_kernelINS_13Kernel_traitsI13__nv_bfloat16S2_S2_S2_fjLj1536ELj1ELj4ELj1ELj16ENS_18Kernel_traits_baseILj1536ES2_S2_S2_S2_fjLj128EEEEELb0ELb0ELb1ELb0EEEvNS_9FwdParamsE --------------------------
	.section	.nv.info._ZN10layer_norm13ln_fwd_kernelINS_13Kernel_traitsI13__nv_bfloat16S2_S2_S2_fjLj1536ELj1ELj4ELj1ELj16ENS_18Kernel_traits_baseILj1536ES2_S2_S2_S2_fjLj128EEEEELb0ELb0ELb1ELb0EEEvNS_9FwdParamsE,"",@"SHT_CUDA_INFO"
	.sectionflags	@""
	.align	4


	//----- nvinfo : EIATTR_CUDA_API_VERSION
	.align		4
        /*0000*/ 	.byte	0x04, 0x37
        /*0002*/ 	.short	(.L_1322 - .L_1321)
.L_1321:
        /*0004*/ 	.word	0x00000082


	//----- nvinfo : EIATTR_SW2861232_WAR
	.align		4
.L_1322:
        /*0008*/ 	.byte	0x01, 0x35
	.zero		2


	//----- nvinfo : EIATTR_PARAM_CBANK
	.align		4
        /*000c*/ 	.byte	0x04, 0x0a
        /*000e*/ 	.short	(.L_1324 - .L_1323)
	.align		4
.L_1323:
        /*0010*/ 	.word	index@(.nv.constant0._ZN10layer_norm13ln_fwd_kernelINS_13Kernel_traitsI13__nv_bfloat16S2_S2_S2_fjLj1536ELj1ELj4ELj1ELj16ENS_18Kernel_traits_baseILj1536ES2_S2_S2_S2_fjLj128EEEEELb0ELb0ELb1ELb0EEEvNS_9FwdParamsE)
        /*0014*/ 	.short	0x0160
        /*0016*/ 	.short	0x00e8


	//----- nvinfo : EIATTR_CBANK_PARAM_SIZE
	.align		4
.L_1324:
        /*0018*/ 	.byte	0x03, 0x19
        /*001a*/ 	.short	0x00e8


	//----- nvinfo : EIATTR_KPARAM_INFO
	.align		4
        /*001c*/ 	.byte	0x04, 0x17
        /*001e*/ 	.short	(.L_1326 - .L_1325)
.L_1325:
        /*0020*/ 	.word	0x00000000
        /*0024*/ 	.short	0x0000
        /*0026*/ 	.short	0x0000
        /*0028*/ 	.byte	0x00, 0xf0, 0xa1, 0x03


	//----- nvinfo : EIATTR_MAXREG_COUNT
	.align		4
.L_1326:
        /*002c*/ 	.byte	0x03, 0x1b
        /*002e*/ 	.short	0x00ff


	//----- nvinfo : EIATTR_MERCURY_ISA_VERSION
	.align		4
        /*0030*/ 	.byte	0x03, 0x5f
        /*0032*/ 	.short	0x0000


	//----- nvinfo : EIATTR_COOP_GROUP_MASK_REGIDS
	.align		4
        /*0034*/ 	.byte	0x04, 0x29
        /*0036*/ 	.short	(.L_1328 - .L_1327)


	//   ....[0]....
.L_1327:
        /*0038*/ 	.word	0xffffffff


	//   ....[1]....
        /*003c*/ 	.word	0xffffffff


	//   ....[2]....
        /*0040*/ 	.word	0xffffffff


	//   ....[3]....
        /*0044*/ 	.word	0xffffffff


	//   ....[4]....
        /*0048*/ 	.word	0xffffffff


	//   ....[5]....
        /*004c*/ 	.word	0xffffffff


	//   ....[6]....
        /*0050*/ 	.word	0xffffffff


	//   ....[7]....
        /*0054*/ 	.word	0xffffffff


	//   ....[8]....
        /*0058*/ 	.word	0xffffffff


	//   ....[9]....
        /*005c*/ 	.word	0xffffffff


	//   ....[10]....
        /*0060*/ 	.word	0xffffffff


	//   ....[11]....
        /*0064*/ 	.word	0xffffffff


	//   ....[12]....
        /*0068*/ 	.word	0xffffffff


	//   ....[13]....
        /*006c*/ 	.word	0xffffffff


	//   ....[14]....
        /*0070*/ 	.word	0xffffffff


	//   ....[15]....
        /*0074*/ 	.word	0xffffffff


	//   ....[16]....
        /*0078*/ 	.word	0xffffffff


	//   ....[17]....
        /*007c*/ 	.word	0xffffffff


	//   ....[18]....
        /*0080*/ 	.word	0xffffffff


	//   ....[19]....
        /*0084*/ 	.word	0xffffffff


	//----- nvinfo : EIATTR_COOP_GROUP_INSTR_OFFSETS
	.align		4
.L_1328:
        /*0088*/ 	.byte	0x04, 0x28
        /*008a*/ 	.short	(.L_1330 - .L_1329)


	//   ....[0]....
.L_1329:
        /*008c*/ 	.word	0x00003a70


	//   ....[1]....
        /*0090*/ 	.word	0x00003aa0


	//   ....[2]....
        /*0094*/ 	.word	0x00003ac0


	//   ....[3]....
        /*0098*/ 	.word	0x00003ae0


	//   ....[4]....
        /*009c*/ 	.word	0x00003b00


	//   ....[5]....
        /*00a0*/ 	.word	0x00004140


	//   ....[6]....
        /*00a4*/ 	.word	0x00004160


	//   ....[7]....
        /*00a8*/ 	.word	0x00004180


	//   ....[8]....
        /*00ac*/ 	.word	0x000041a0


	//   ....[9]....
        /*00b0*/ 	.word	0x000041c0


	//   ....[10]....
        /*00b4*/ 	.word	0x00005150


	//   ....[11]....
        /*00b8*/ 	.word	0x000051b0


	//   ....[12]....
        /*00bc*/ 	.word	0x00005210


	//   ....[13]....
        /*00c0*/ 	.word	0x00005270


	//   ....[14]....
        /*00c4*/ 	.word	0x000052d0


	//   ....[15]....
        /*00c8*/ 	.word	0x00005950


	//   ....[16]....
        /*00cc*/ 	.word	0x000059b0


	//   ....[17]....
        /*00d0*/ 	.word	0x00005a10


	//   ....[18]....
        /*00d4*/ 	.word	0x00005a70


	//   ....[19]....
        /*00d8*/ 	.word	0x00005ae0


	//----- nvinfo : EIATTR_EXIT_INSTR_OFFSETS
	.align		4
.L_1330:
        /*00dc*/ 	.byte	0x04, 0x1c
        /*00de*/ 	.short	(.L_1332 - .L_1331)


	//   ....[0]....
.L_1331:
        /*00e0*/ 	.word	0x00000660


	//   ....[1]....
        /*00e4*/ 	.word	0x00005100


	//----- nvinfo : EIATTR_MAX_THREADS
	.align		4
.L_1332:
        /*00e8*/ 	.byte	0x04, 0x05
        /*00ea*/ 	.short	(.L_1334 - .L_1333)
.L_1333:
        /*00ec*/ 	.word	0x00000080
        /*00f0*/ 	.word	0x00000001
        /*00f4*/ 	.word	0x00000001


	//----- nvinfo : EIATTR_CRS_STACK_SIZE
	.align		4
.L_1334:
        /*00f8*/ 	.byte	0x04, 0x1e
        /*00fa*/ 	.short	(.L_1336 - .L_1335)
.L_1335:
        /*00fc*/ 	.word	0x00000000
.L_1336:


//--------------------- .nv.info._ZN10layer_norm13ln_fwd_kernelINS_13Kernel_traitsI13__nv_bfloat16S2_S2_S2_fjLj1536ELj1ELj4ELj1ELj16ENS_18Kernel_traits_baseILj1536ES2_S2_S2_S2_fjLj128EEEEELb0ELb0ELb1ELb1EEEvNS_9FwdParamsE --------------------------
	.section	.nv.info._ZN10layer_norm13ln_fwd_kernelINS_13Kernel_traitsI13__nv_bfloat16S2_S2_S2_fjLj1536ELj1ELj4ELj1ELj16ENS_18Kernel_traits_baseILj1536ES2_S2_S2_S2_fjLj128EEEEELb0ELb0ELb1ELb1EEEvNS_9FwdParamsE,"",@"SHT_CUDA_INFO"
	.sectionflags	@""
	.align	4


	//----- nvinfo : EIATTR_CUDA_API_VERSION
	.align		4
        /*0000*/ 	.byte	0x04, 0x37
        /*0002*/ 	.short	(.L_1338 - .L_1337)
.L_1337:
        /*0004*/ 	.word	0x00000082


	//----- nvinfo : EIATTR_SW2861232_WAR
	.align		4
.L_1338:
        /*0008*/ 	.byte	0x01, 0x35
	.zero		2


	//----- nvinfo : EIATTR_PARAM_CBANK
	.align		4
        /*000c*/ 	.byte	0x04, 0x0a
        /*000e*/ 	.short	(.L_1340 - .L_1339)
	.align		4
.L_1339:
        /*0010*/ 	.word	index@(.nv.constant0._ZN10layer_norm13ln_fwd_kernelINS_13Kernel_traitsI13__nv_bfloat16S2_S2_S2_fjLj1536ELj1ELj4ELj1ELj16ENS_18Kernel_traits_baseILj1536ES2_S2_S2_S2_fjLj128EEEEELb0ELb0ELb1ELb1EEEvNS_9FwdParamsE)
        /*0014*/ 	.short	0x0160
        /*0016*/ 	.short	0x00e8


	//----- nvinfo : EIATTR_CBANK_PARAM_SIZE
	.align		4
.L_1340:
        /*0018*/ 	.byte	0x03, 0x19
        /*001a*/ 	.short	0x00e8


	//----- nvinfo : EIATTR_KPARAM_INFO
	.align		4
        /*001c*/ 	.byte	0x04, 0x17
        /*001e*/ 	.short	(.L_1342 - .L_1341)
.L_1341:
        /*0020*/ 	.word	0x00000000
        /*0024*/ 	.short	0x0000
        /*0026*/ 	.short	0x0000
        /*0028*/ 	.byte	0x00, 0xf0, 0xa1, 0x03


	//----- nvinfo : EIATTR_MAXREG_COUNT
	.align		4
.L_1342:
        /*002c*/ 	.byte	0x03, 0x1b
        /*002e*/ 	.short	0x00ff


	//----- nvinfo : EIATTR_MERCURY_ISA_VERSION
	.align		4
        /*0030*/ 	.byte	0x03, 0x5f
        /*0032*/ 	.short	0x0000


	//----- nvinfo : EIATTR_COOP_GROUP_MASK_REGIDS
	.align		4
        /*0034*/ 	.byte	0x04, 0x29
        /*0036*/ 	.short	(.L_1344 - .L_1343)


	//   ....[0]....
.L_1343:
        /*0038*/ 	.word	0xffffffff


	//   ....[1]....
        /*003c*/ 	.word	0xffffffff


	//   ....[2]....
        /*0040*/ 	.word	0xffffffff


	//   ....[3]....
        /*0044*/ 	.word	0xffffffff


	//   ....[4]....
        /*0048*/ 	.word	0xffffffff


	//   ....[5]....
        /*004c*/ 	.word	0xffffffff


	//   ....[6]....
        /*0050*/ 	.word	0xffffffff


	//   ....[7]....
        /*0054*/ 	.word	0xffffffff


	//   ....[8]....
        /*0058*/ 	.word	0xffffffff


	//   ....[9]....
        /*005c*/ 	.word	0xffffffff


	//   ....[10]....
        /*0060*/ 	.word	0xffffffff


	//   ....[11]....
        /*0064*/ 	.word	0xffffffff


	//   ....[12]....
        /*0068*/ 	.word	0xffffffff


	//   ....[13]....
        /*006c*/ 	.word	0xffffffff


	//   ....[14]....
        /*0070*/ 	.word	0xffffffff


	//   ....[15]....
        /*0074*/ 	.word	0xffffffff


	//   ....[16]....
        /*0078*/ 	.word	0xffffffff


	//   ....[17]....
        /*007c*/ 	.word	0xffffffff


	//   ....[18]....
        /*0080*/ 	.word	0xffffffff


	//   ....[19]....
        /*0084*/ 	.word	0xffffffff


	//----- nvinfo : EIATTR_COOP_GROUP_INSTR_OFFSETS
	.align		4
.L_1344:
        /*0088*/ 	.byte	0x04, 0x28
        /*008a*/ 	.short	(.L_1346 - .L_1345)


	//   ....[0]....
.L_1345:
        /*008c*/ 	.word	0x00003290


	//   ....[1]....
        /*0090*/ 	.word	0x000032c0


	//   ....[2]....
        /*0094*/ 	.word	0x000032e0


	//   ....[3]....
        /*0098*/ 	.word	0x00003300


	//   ....[4]....
        /*009c*/ 	.word	0x00003320


	//   ....[5]....
        /*00a0*/ 	.word	0x00003950


	//   ....[6]....
        /*00a4*/ 	.word	0x00003970


	//   ....[7]....
        /*00a8*/ 	.word	0x00003990


	//   ....[8]....
        /*00ac*/ 	.word	0x000039b0


	//   ....[9]....
        /*00b0*/ 	.word	0x000039d0


	//   ....[10]....
        /*00b4*/ 	.word	0x000047b0


	//   ....[11]....
        /*00b8*/ 	.word	0x00004810


	//   ....[12]....
        /*00bc*/ 	.word	0x00004870


	//   ....[13]....
        /*00c0*/ 	.word	0x000048d0


	//   ....[14]....
        /*00c4*/ 	.word	0x00004930


	//   ....[15]....
        /*00c8*/ 	.word	0x00004fa0


	//   ....[16]....
        /*00cc*/ 	.word	0x00005000


	//   ....[17]....
        /*00d0*/ 	.word	0x00005060


	//   ....[18]....
        /*00d4*/ 	.word	0x000050c0


	//   ....[19]....
        /*00d8*/ 	.word	0x00005120


	//----- nvinfo : EIATTR_EXIT_INSTR_OFFSETS
	.align		4
.L_1346:
        /*00dc*/ 	.byte	0x04, 0x1c
        /*00de*/ 	.short	(.L_1348 - .L_1347)


	//   ....[0]....
.L_1347:
        /*00e0*/ 	.word	0x00000150


	//   ....[1]....
        /*00e4*/ 	.word	0x00004750


	//----- nvinfo : EIATTR_MAX_THREADS
	.align		4
.L_1348:
        /*00e8*/ 	.byte	0x04, 0x05
        /*00ea*/ 	.short	(.L_1350 - .L_1349)
.L_1349:
        /*00ec*/ 	.word	0x00000080
        /*00f0*/ 	.word	0x00000001
        /*00f4*/ 	.word	0x00000001


	//----- nvinfo : EIATTR_CRS_STACK_SIZE
	.align		4
.L_1350:
        /*00f8*/ 	.byte	0x04, 0x1e
        /*00fa*/ 	.short	(.L_1352 - .L_1351)
.L_1351:
        /*00fc*/ 	.word	0x00000000
.L_1352:


//--------------------- .nv.info._ZN10layer_norm13ln_fwd_kernelINS_13Kernel_traitsI13__nv_bfloat16S2_S2_S2_fjLj1536ELj1ELj4ELj1ELj16ENS_18Kernel_traits_baseILj1536ES2_S2_S2_S2_fjLj128EEEEELb0ELb1ELb0ELb0EEEvNS_9FwdParamsE --------------------------
	.section	.nv.info._ZN10layer_norm13ln_fwd_kernelINS_13Kernel_traitsI13__nv_bfloat16S2_S2_S2_fjLj1536ELj1ELj4ELj1ELj16ENS_18Kernel_traits_baseILj1536ES2_S2_S2_S2_fjLj128EEEEELb0ELb1ELb0ELb0EEEvNS_9FwdParamsE,"",@"SHT_CUDA_INFO"
	.sectionflags	@""
	.align	4


	//----- nvinfo : EIATTR_CUDA_API_VERSION
	.align		4
        /*0000*/ 	.byte	0x04, 0x37
        /*0002*/ 	.short	(.L_1354 - .L_1353)
.L_1353:
        /*0004*/ 	.word	0x00000082


	//----- nvinfo : EIATTR_SW2861232_WAR
	.align		4
.L_1354:
        /*0008*/ 	.byte	0x01, 0x35
	.zero		2


	//----- nvinfo : EIATTR_PARAM_CBANK
	.align		4
        /*000c*/ 	.byte	0x04, 0x0a
        /*000e*/ 	.short	(.L_1356 - .L_1355)
	.align		4
.L_1355:
        /*0010*/ 	.word	index@(.nv.constant0._ZN10layer_norm13ln_fwd_kernelINS_13Kernel_traitsI13__nv_bfloat16S2_S2_S2_fjLj1536ELj1ELj4ELj1ELj16ENS_18Kernel_traits_baseILj1536ES2_S2_S2_S2_fjLj128EEEEELb0ELb1ELb0ELb0EEEvNS_9FwdParamsE)
        /*0014*/ 	.short	0x0160
        /*0016*/ 	.short	0x00e8


	//----- nvinfo : EIATTR_CBANK_PARAM_SIZE
	.align		4
.L_1356:
        /*0018*/ 	.byte	0x03, 0x19
        /*001a*/ 	.short	0x00e8


	//----- nvinfo : EIATTR_KPARAM_INFO
	.align		4
        /*001c*/ 	.byte	0x04, 0x17
        /*001e*/ 	.short	(.L_1358 - .L_1357)
.L_1357:
        /*0020*/ 	.word	0x00000000
        /*0024*/ 	.short	0x0000
        /*0026*/ 	.short	0x0000
        /*0028*/ 	.byte	0x00, 0xf0, 0xa1, 0x03


	//----- nvinfo : EIATTR_MAXREG_COUNT
	.align		4
.L_1358:
        /*002c*/ 	.byte	0x03, 0x1b
        /*002e*/ 	.short	0x00ff


	//----- nvinfo : EIATTR_MERCURY_ISA_VERSION
	.align		4
        /*0030*/ 	.byte	0x03, 0x5f
        /*0032*/ 	.short	0x0000


	//----- nvinfo : EIATTR_COOP_GROUP_MASK_REGIDS
	.align		4
        /*0034*/ 	.byte	0x04, 0x29
        /*0036*/ 	.short	(.L_1360 - .L_1359)


	//   ....[0]....
.L_1359:
        /*0038*/ 	.word	0xffffffff


	//   ....[1]....
        /*003c*/ 	.word	0xffffffff


	//   ....[2]....
        /*0040*/ 	.word	0xffffffff


	//   ....[3]....
        /*0044*/ 	.word	0xffffffff


	//   ....[4]....
        /*0048*/ 	.word	0xffffffff


	//   ....[5]....
        /*004c*/ 	.word	0xffffffff


	//   ....[6]....
        /*0050*/ 	.word	0xffffffff


	//   ....[7]....
        /*0054*/ 	.word	0xffffffff


	//   ....[8]....
        /*0058*/ 	.word	0xffffffff


	//   ....[9]....
        /*005c*/ 	.word	0xffffffff


	//   ....[10]....
        /*0060*/ 	.word	0xffffffff


	//   ....[11]....
        /*0064*/ 	.word	0xffffffff


	//   ....[12]....
        /*0068*/ 	.word	0xffffffff


	//   ....[13]....
        /*006c*/ 	.word	0xffffffff


	//   ....[14]....
        /*0070*/ 	.word	0xffffffff


	//   ....[15]....
        /*0074*/ 	.word	0xffffffff


	//   ....[16]....
        /*0078*/ 	.word	0xffffffff


	//   ....[17]....
        /*007c*/ 	.word	0xffffffff


	//   ....[18]....
        /*0080*/ 	.word	0xffffffff


	//   ....[19]....
        /*0084*/ 	.word	0xffffffff


	//----- nvinfo : EIATTR_COOP_GROUP_INSTR_OFFSETS
	.align		4
.L_1360:
        /*0088*/ 	.byte	0x04, 0x28
        /*008a*/ 	.short	(.L_1362 - .L_1361)


	//   ....[0]....
.L_1361:
        /*008c*/ 	.word	0x00002bb0


	//   ....[1]....
        /*0090*/ 	.word	0x00002be0


	//   ....[2]....
        /*0094*/ 	.word	0x00002c00


	//   ....[3]....
        /*0098*/ 	.word	0x00002c20


	//   ....[4]....
        /*009c*/ 	.word	0x00002c40


	//   ....[5]....
        /*00a0*/ 	.word	0x00003280


	//   ....[6]....
        /*00a4*/ 	.word	0x000032a0


	//   ....[7]....
        /*00a8*/ 	.word	0x000032c0


	//   ....[8]....
        /*00ac*/ 	.word	0x000032e0


	//   ....[9]....
        /*00b0*/ 	.word	0x00003300


	//   ....[10]....
        /*00b4*/ 	.word	0x00004200


	//   ....[11]....
        /*00b8*/ 	.word	0x00004280


	//   ....[12]....
        /*00bc*/ 	.word	0x000042e0


	//   ....[13]....
        /*00c0*/ 	.word	0x00004340


	//   ....[14]....
        /*00c4*/ 	.word	0x000043a0


	//   ....[15]....
        /*00c8*/ 	.word	0x00004a20


	//   ....[16]....
        /*00cc*/ 	.word	0x00004a80


	//   ....[17]....
        /*00d0*/ 	.word	0x00004ae0


	//   ....[18]....
        /*00d4*/ 	.word	0x00004b40


	//   ....[19]....
        /*00d8*/ 	.word	0x00004bb0


	//----- nvinfo : EIATTR_EXIT_INSTR_OFFSETS
	.align		4
.L_1362:
        /*00dc*/ 	.byte	0x04, 0x1c
        /*00de*/ 	.short	(.L_1364 - .L_1363)


	//   ....[0]....
.L_1363:
        /*00e0*/ 	.word	0x000007d0


	//   ....[1]....
        /*00e4*/ 	.word	0x000041b0


	//----- nvinfo : EIATTR_MAX_THREADS
	.align		4
.L_1364:
        /*00e8*/ 	.byte	0x04, 0x05
        /*00ea*/ 	.short	(.L_1366 - .L_1365)
.L_1365:
        /*00ec*/ 	.word	0x00000080
        /*00f0*/ 	.word	0x00000001
        /*00f4*/ 	.word	0x00000001


	//----- nvinfo : EIATTR_CRS_STACK_SIZE
	.align		4
.L_1366:
        /*00f8*/ 	.byte	0x04, 0x1e
        /*00fa*/ 	.short	(.L_1368 - .L_1367)
.L_1367:
        /*00fc*/ 	.word	0x00000000
.L_1368:


//--------------------- .nv.info._ZN10layer_norm13ln_fwd_kernelINS_13Kernel_traitsI13__nv_bfloat16S2_S2_S2_fjLj1536ELj1ELj4ELj1ELj16ENS_18Kernel_traits_baseILj1536ES2_S2_S2_S2_fjLj128EEEEELb0ELb1ELb0ELb1EEEvNS_9FwdParamsE --------------------------
	.section	.nv.info._ZN10layer_norm13ln_fwd_kernelINS_13Kernel_traitsI13__nv_bfloat16S2_S2_S2_fjLj1536ELj1ELj4ELj1ELj16ENS_18Kernel_traits_baseILj1536ES2_S2_S2_S2_fjLj128EEEEELb0ELb1ELb0ELb1EEEvNS_9FwdParamsE,"",@"SHT_CUDA_INFO"
	.sectionflags	@""
	.align	4


	//----- nvinfo : EIATTR_CUDA_API_VERSION
	.align		4
        /*0000*/ 	.byte	0x04, 0x37
        /*0002*/ 	.short	(.L_1370 - .L_1369)
.L_1369:
        /*0004*/ 	.word	0x00000082


	//----- nvinfo : EIATTR_SW2861232_WAR
	.align		4
.L_1370:
        /*0008*/ 	.byte	0x01, 0x35
	.zero		2


	//----- nvinfo : EIATTR_PARAM_CBANK
	.align		4
        /*000c*/ 	.byte	0x04, 0x0a
        /*000e*/ 	.short	(.L_1372 - .L_1371)
	.align		4
.L_1371:
        /*0010*/ 	.word	index@(.nv.constant0._ZN10layer_norm13ln_fwd_kernelINS_13Kernel_traitsI13__nv_bfloat16S2_S2_S2_fjLj1536ELj1ELj4ELj1ELj16ENS_18Kernel_traits_baseILj1536ES2_S2_S2_S2_fjLj128EEEEELb0ELb1ELb0ELb1EEEvNS_9FwdParamsE)
        /*0014*/ 	.short	0x0160
        /*0016*/ 	.short	0x00e8


	//----- nvinfo : EIATTR_CBANK_PARAM_SIZE
	.align		4
.L_1372:
        /*0018*/ 	.byte	0x03, 0x19
        /*001a*/ 	.short	0x00e8


	//----- nvinfo : EIATTR_KPARAM_INFO
	.align		4
        /*001c*/ 	.byte	0x04, 0x17
        /*001e*/ 	.short	(.L_1374 - .L_1373)
.L_1373:
        /*0020*/ 	.word	0x00000000
        /*0024*/ 	.short	0x0000
        /*0026*/ 	.short	0x0000
        /*0028*/ 	.byte	0x00, 0xf0, 0xa1, 0x03


	//----- nvinfo : EIATTR_MAXREG_COUNT
	.align		4
.L_1374:
        /*002c*/ 	.byte	0x03, 0x1b
        /*002e*/ 	.short	0x00ff


	//----- nvinfo : EIATTR_MERCURY_ISA_VERSION
	.align		4
        /*0030*/ 	.byte	0x03, 0x5f
        /*0032*/ 	.short	0x0000


	//----- nvinfo : EIATTR_COOP_GROUP_MASK_REGIDS
	.align		4
        /*0034*/ 	.byte	0x04, 0x29
        /*0036*/ 	.short	(.L_1376 - .L_1375)


	//   ....[0]....
.L_1375:
        /*0038*/ 	.word	0xffffffff


	//   ....[1]....
        /*003c*/ 	.word	0xffffffff


	//   ....[2]....
        /*0040*/ 	.word	0xffffffff


	//   ....[3]....
        /*0044*/ 	.word	0xffffffff


	//   ....[4]....
        /*0048*/ 	.word	0xffffffff


	//   ....[5]....
        /*004c*/ 	.word	0xffffffff


	//   ....[6]....
        /*0050*/ 	.word	0xffffffff


	//   ....[7]....
        /*0054*/ 	.word	0xffffffff


	//   ....[8]....
        /*0058*/ 	.word	0xffffffff


	//   ....[9]....
        /*005c*/ 	.word	0xffffffff


	//   ....[10]....
        /*0060*/ 	.word	0xffffffff


	//   ....[11]....
        /*0064*/ 	.word	0xffffffff


	//   ....[12]....
        /*0068*/ 	.word	0xffffffff


	//   ....[13]....
        /*006c*/ 	.word	0xffffffff


	//   ....[14]....
        /*0070*/ 	.word	0xffffffff


	//   ....[15]....
        /*0074*/ 	.word	0xffffffff


	//   ....[16]....
        /*0078*/ 	.word	0xffffffff


	//   ....[17]....
        /*007c*/ 	.word	0xffffffff


	//   ....[18]....
        /*0080*/ 	.word	0xffffffff


	//   ....[19]....
        /*0084*/ 	.word	0xffffffff


	//----- nvinfo : EIATTR_COOP_GROUP_INSTR_OFFSETS
	.align		4
.L_1376:
        /*0088*/ 	.byte	0x04, 0x28
        /*008a*/ 	.short	(.L_1378 - .L_1377)


	//   ....[0]....
.L_1377:
        /*008c*/ 	.word	0x00002380


	//   ....[1]....
        /*0090*/ 	.word	0x000023b0


	//   ....[2]....
        /*0094*/ 	.word	0x000023d0


	//   ....[3]....
        /*0098*/ 	.word	0x000023f0


	//   ....[4]....
        /*009c*/ 	.word	0x00002410


	//   ....[5]....
        /*00a0*/ 	.word	0x00002a40


	//   ....[6]....
        /*00a4*/ 	.word	0x00002a60


	//   ....[7]....
        /*00a8*/ 	.word	0x00002a80


	//   ....[8]....
        /*00ac*/ 	.word	0x00002aa0


	//   ....[9]....
        /*00b0*/ 	.word	0x00002ac0


	//   ....[10]....
        /*00b4*/ 	.word	0x00003920


	//   ....[11]....
        /*00b8*/ 	.word	0x00003990


	//   ....[12]....
        /*00bc*/ 	.word	0x000039f0


	//   ....[13]....
        /*00c0*/ 	.word	0x00003a50


	//   ....[14]....
        /*00c4*/ 	.word	0x00003ab0


	//   ....[15]....
        /*00c8*/ 	.word	0x00004120


	//   ....[16]....
        /*00cc*/ 	.word	0x00004180


	//   ....[17]....
        /*00d0*/ 	.word	0x000041e0


	//   ....[18]....
        /*00d4*/ 	.word	0x00004240


	//   ....[19]....
        /*00d8*/ 	.word	0x000042a0


	//----- nvinfo : EIATTR_EXIT_INSTR_OFFSETS
	.align		4
.L_1378:
        /*00dc*/ 	.byte	0x04, 0x1c
        /*00de*/ 	.short	(.L_1380 - .L_1379)


	//   ....[0]....
.L_1379:
        /*00e0*/ 	.word	0x00000160


	//   ....[1]....
        /*00e4*/ 	.word	0x000038c0


	//----- nvinfo : EIATTR_MAX_THREADS
	.align		4
.L_1380:
        /*00e8*/ 	.byte	0x04, 0x05
        /*00ea*/ 	.short	(.L_1382 - .L_1381)
.L_1381:
        /*00ec*/ 	.word	0x00000080
        /*00f0*/ 	.word	0x00000001
        /*00f4*/ 	.word	0x00000001


	//----- nvinfo : EIATTR_CRS_STACK_SIZE
	.align		4
.L_1382:
        /*00f8*/ 	.byte	0x04, 0x1e
        /*00fa*/ 	.short	(.L_1384 - .L_1383)
.L_1383:
        /*00fc*/ 	.word	0x00000000
.L_1384:


//--------------------- .nv.info._ZN10layer_norm13ln_fwd_kernelINS_13Kernel_traitsI13__nv_bfloat16S2_S2_S2_fjLj1536ELj1ELj4ELj1ELj16ENS_18Kernel_traits_baseILj1536ES2_S2_S2_S2_fjLj128EEEEELb0ELb1ELb1ELb0EEEvNS_9FwdParamsE --------------------------
	.section	.nv.info._ZN10layer_norm13ln_fwd_kernelINS_13Kernel_traitsI13__nv_bfloat16S2_S2_S2_fjLj1536ELj1ELj4ELj1ELj16ENS_18Kernel_traits_baseILj1536ES2_S2_S2_S2_fjLj128EEEEELb0ELb1ELb1ELb0EEEvNS_9FwdParamsE,"",@"SHT_CUDA_INFO"
	.sectionflags	@""
	.align	4


	//----- nvinfo : EIATTR_CUDA_API_VERSION
	.align		4
        /*0000*/ 	.byte	0x04, 0x37
        /*0002*/ 	.short	(.L_1386 - .L_1385)
.L_1385:
        /*0004*/ 	.word	0x00000082


	//----- nvinfo : EIATTR_SW2861232_WAR
	.align		4
.L_1386:
        /*0008*/ 	.byte	0x01, 0x35
	.zero		2


	//----- nvinfo : EIATTR_PARAM_CBANK
	.align		4
        /*000c*/ 	.byte	0x04, 0x0a
        /*000e*/ 	.short	(.L_1388 - .L_1387)
	.align		4
.L_1387:
        /*0010*/ 	.word	index@(.nv.constant0._ZN10layer_norm13ln_fwd_kernelINS_13Kernel_traitsI13__nv_bfloat16S2_S2_S2_fjLj1536ELj1ELj4ELj1ELj16ENS_18Kernel_traits_baseILj1536ES2_S2_S2_S2_fjLj128EEEEELb0ELb1ELb1ELb0EEEvNS_9FwdParamsE)
        /*0014*/ 	.short	0x0160
        /*0016*/ 	.short	0x00e8


	//----- nvinfo : EIATTR_CBANK_PARAM_SIZE
	.align		4
.L_1388:
        /*0018*/ 	.byte	0x03, 0x19
        /*001a*/ 	.short	0x00e8


	//----- nvinfo : EIATTR_KPARAM_INFO
	.align		4
        /*001c*/ 	.byte	0x04, 0x17
        /*001e*/ 	.short	(.L_1390 - .L_1389)
.L_1389:
        /*0020*/ 	.word	0x00000000
        /*0024*/ 	.short	0x0000
        /*0026*/ 	.short	0x0000
        /*0028*/ 	.byte	0x00, 0xf0, 0xa1, 0x03


	//----- nvinfo : EIATTR_MAXREG_COUNT
	.align		4
.L_1390:
        /*002c*/ 	.byte	0x03, 0x1b
        /*002e*/ 	.short	0x00ff


	//----- nvinfo : EIATTR_MERCURY_ISA_VERSION
	.align		4
        /*0030*/ 	.byte	0x03, 0x5f
        /*0032*/ 	.short	0x0000


	//----- nvinfo : EIATTR_COOP_GROUP_MASK_REGIDS
	.align		4
        /*0034*/ 	.byte	0x04, 0x29
        /*0036*/ 	.short	(.L_1392 - .L_1391)


	//   ....[0]....
.L_1391:
        /*0038*/ 	.word	0xffffffff


	//   ....[1]....
        /*003c*/ 	.word	0xffffffff


	//   ....[2]....
        /*0040*/ 	.word	0xffffffff


	//   ....[3]....
        /*0044*/ 	.word	0xffffffff


	//   ....[4]....
        /*0048*/ 	.word	0xffffffff


	//   ....[5]....
        /*004c*/ 	.word	0xffffffff


	//   ....[6]....
        /*0050*/ 	.word	0xffffffff


	//   ....[7]....
        /*0054*/ 	.word	0xffffffff


	//   ....[8]....
        /*0058*/ 	.word	0xffffffff


	//   ....[9]....
        /*005c*/ 	.word	0xffffffff


	//   ....[10]....
        /*0060*/ 	.word	0xffffffff


	//   ....[11]....
        /*0064*/ 	.word	0xffffffff


	//   ....[12]....
        /*0068*/ 	.word	0xffffffff


	//   ....[13]....
        /*006c*/ 	.word	0xffffffff


	//   ....[14]....
        /*0070*/ 	.word	0xffffffff


	//   ....[15]....
        /*0074*/ 	.word	0xffffffff


	//   ....[16]....
        /*0078*/ 	.word	0xffffffff


	//   ....[17]....
        /*007c*/ 	.word	0xffffffff


	//   ....[18]....
        /*0080*/ 	.word	0xffffffff


	//   ....[19]....
        /*0084*/ 	.word	0xffffffff


	//----- nvinfo : EIATTR_COOP_GROUP_INSTR_OFFSETS
	.align		4
.L_1392:
        /*0088*/ 	.byte	0x04, 0x28
        /*008a*/ 	.short	(.L_1394 - .L_1393)


	//   ....[0]....
.L_1393:
        /*008c*/ 	.word	0x000041c0


	//   ....[1]....
        /*0090*/ 	.word	0x000041f0


	//   ....[2]....
        /*0094*/ 	.word	0x00004210


	//   ....[3]....
        /*0098*/ 	.word	0x00004230


	//   ....[4]....
        /*009c*/ 	.word	0x00004250


	//   ....[5]....
        /*00a0*/ 	.word	0x00004890


	//   ....[6]....
        /*00a4*/ 	.word	0x000048b0


	//   ....[7]....
        /*00a8*/ 	.word	0x000048d0


	//   ....[8]....
        /*00ac*/ 	.word	0x000048f0


	//   ....[9]....
        /*00b0*/ 	.word	0x00004910


	//   ....[10]....
        /*00b4*/ 	.word	0x00005890


	//   ....[11]....
        /*00b8*/ 	.word	0x00005910


	//   ....[12]....
        /*00bc*/ 	.word	0x00005970


	//   ....[13]....
        /*00c0*/ 	.word	0x000059d0


	//   ....[14]....
        /*00c4*/ 	.word	0x00005a30


	//   ....[15]....
        /*00c8*/ 	.word	0x000060b0


	//   ....[16]....
        /*00cc*/ 	.word	0x00006110


	//   ....[17]....
        /*00d0*/ 	.word	0x00006170


	//   ....[18]....
        /*00d4*/ 	.word	0x000061d0


	//   ....[19]....
        /*00d8*/ 	.word	0x00006240


	//----- nvinfo : EIATTR_EXIT_INSTR_OFFSETS
	.align		4
.L_1394:
        /*00dc*/ 	.byte	0x04, 0x1c
        /*00de*/ 	.short	(.L_1396 - .L_1395)


	//   ....[0]....
.L_1395:
        /*00e0*/ 	.word	0x000007c0


	//   ....[1]....
        /*00e4*/ 	.word	0x00005840


	//----- nvinfo : EIATTR_MAX_THREADS
	.align		4
.L_1396:
        /*00e8*/ 	.byte	0x04, 0x05
        /*00ea*/ 	.short	(.L_1398 - .L_1397)
.L_1397:
        /*00ec*/ 	.word	0x00000080
        /*00f0*/ 	.word	0x00000001
        /*00f4*/ 	.word	0x00000001


	//----- nvinfo : EIATTR_CRS_STACK_SIZE
	.align		4
.L_1398:
        /*00f8*/ 	.byte	0x04, 0x1e
        /*00fa*/ 	.short	(.L_1400 - .L_1399)
.L_1399:
        /*00fc*/ 	.word	0x00000000
.L_1400:


//--------------------- .nv.info._ZN10layer_norm13ln_fwd_kernelINS_13Kernel_traitsI13__nv_bfloat16S2_S2_S2_fjLj1536ELj1ELj4ELj1ELj16ENS_18Kernel_traits_baseILj1536ES2_S2_S2_S2_fjLj128EEEEELb0ELb1ELb1ELb1EEEvNS_9FwdParamsE --------------------------
	.section	.nv.info._ZN10layer_norm13ln_fwd_kernelINS_13Kernel_traitsI13__nv_bfloat16S2_S2_S2_fjLj1536ELj1ELj4ELj1ELj16ENS_18Kernel_traits_baseILj1536ES2_S2_S2_S2_fjLj128EEEEELb0ELb1ELb1ELb1EEEvNS_9FwdParamsE,"",@"SHT_CUDA_INFO"
	.sectionflags	@""
	.align	4


	//----- nvinfo : EIATTR_CUDA_API_VERSION
	.align		4
        /*0000*/ 	.byte	0x04, 0x37
        /*0002*/ 	.short	(.L_1402 - .L_1401)
.L_1401:
        /*0004*/ 	.word	0x00000082


	//----- nvinfo : EIATTR_SW2861232_WAR
	.align		4
.L_1402:
        /*0008*/ 	.byte	0x01, 0x35
	.zero		2


	//----- nvinfo : EIATTR_PARAM_CBANK
	.align		4
        /*000c*/ 	.byte	0x04, 0x0a
        /*000e*/ 	.short	(.L_1404 - .L_1403)
	.align		4
.L_1403:
        /*0010*/ 	.word	index@(.nv.constant0._ZN10layer_norm13ln_fwd_kernelINS_13Kernel_traitsI13__nv_bfloat16S2_S2_S2_fjLj1536ELj1ELj4ELj1ELj16ENS_18Kernel_traits_baseILj1536ES2_S2_S2_S2_fjLj128EEEEELb0ELb1ELb1ELb1EEEvNS_9FwdParamsE)
        /*0014*/ 	.short	0x0160
        /*0016*/ 	.short	0x00e8


	//----- nvinfo : EIATTR_CBANK_PARAM_SIZE
	.align		4
.L_1404:
        /*0018*/ 	.byte	0x03, 0x19
        /*001a*/ 	.short	0x00e8


	//----- nvinfo : EIATTR_KPARAM_INFO
	.align		4
        /*001c*/ 	.byte	0x04, 0x17
        /*001e*/ 	.short	(.L_1406 - .L_1405)
.L_1405:
        /*0020*/ 	.word	0x00000000
        /*0024*/ 	.short	0x0000
        /*0026*/ 	.short	0x0000
        /*0028*/ 	.byte	0x00, 0xf0, 0xa1, 0x03


	//----- nvinfo : EIATTR_MAXREG_COUNT
	.align		4
.L_1406:
        /*002c*/ 	.byte	0x03, 0x1b
        /*002e*/ 	.short	0x00ff


	//----- nvinfo : EIATTR_MERCURY_ISA_VERSION
	.align		4
        /*0030*/ 	.byte	0x03, 0x5f
        /*0032*/ 	.short	0x0000


	//----- nvinfo : EIATTR_COOP_GROUP_MASK_REGIDS
	.align		4
        /*0034*/ 	.byte	0x04, 0x29
        /*0036*/ 	.short	(.L_1408 - .L_1407)


	//   ....[0]....
.L_1407:
        /*0038*/ 	.word	0xffffffff


	//   ....[1]....
        /*003c*/ 	.word	0xffffffff


	//   ....[2]....
        /*0040*/ 	.word	0xffffffff


	//   ....[3]....
        /*0044*/ 	.word	0xffffffff


	//   ....[4]....
        /*0048*/ 	.word	0xffffffff


	//   ....[5]....
        /*004c*/ 	.word	0xffffffff


	//   ....[6]....
        /*0050*/ 	.word	0xffffffff


	//   ....[7]....
        /*0054*/ 	.word	0xffffffff


	//   ....[8]....
        /*0058*/ 	.word	0xffffffff


	//   ....[9]....
        /*005c*/ 	.word	0xffffffff


	//   ....[10]....
        /*0060*/ 	.word	0xffffffff


	//   ....[11]....
        /*0064*/ 	.word	0xffffffff


	//   ....[12]....
        /*0068*/ 	.word	0xffffffff


	//   ....[13]....
        /*006c*/ 	.word	0xffffffff


	//   ....[14]....
        /*0070*/ 	.word	0xffffffff


	//   ....[15]....
        /*0074*/ 	.word	0xffffffff


	//   ....[16]....
        /*0078*/ 	.word	0xffffffff


	//   ....[17]....
        /*007c*/ 	.word	0xffffffff


	//   ....[18]....
        /*0080*/ 	.word	0xffffffff


	//   ....[19]....
        /*0084*/ 	.word	0xffffffff


	//----- nvinfo : EIATTR_COOP_GROUP_INSTR_OFFSETS
	.align		4
.L_1408:
        /*0088*/ 	.byte	0x04, 0x28
        /*008a*/ 	.short	(.L_1410 - .L_1409)


	//   ....[0]....
.L_1409:
        /*008c*/ 	.word	0x00003800


	//   ....[1]....
        /*0090*/ 	.word	0x00003830


	//   ....[2]....
        /*0094*/ 	.word	0x00003850


	//   ....[3]....
        /*0098*/ 	.word	0x00003870


	//   ....[4]....
        /*009c*/ 	.word	0x00003890


	//   ....[5]....
        /*00a0*/ 	.word	0x00003ec0


	//   ....[6]....
        /*00a4*/ 	.word	0x00003ee0


	//   ....[7]....
        /*00a8*/ 	.word	0x00003f00


	//   ....[8]....
        /*00ac*/ 	.word	0x00003f20


	//   ....[9]....
        /*00b0*/ 	.word	0x00003f40


	//   ....[10]....
        /*00b4*/ 	.word	0x00004e30


	//   ....[11]....
        /*00b8*/ 	.word	0x00004ea0


	//   ....[12]....
        /*00bc*/ 	.word	0x00004f00


	//   ....[13]....
        /*00c0*/ 	.word	0x00004f60


	//   ....[14]....
        /*00c4*/ 	.word	0x00004fc0


	//   ....[15]....
        /*00c8*/ 	.word	0x00005630


	//   ....[16]....
        /*00cc*/ 	.word	0x00005690


	//   ....[17]....
        /*00d0*/ 	.word	0x000056f0


	//   ....[18]....
        /*00d4*/ 	.word	0x00005750


	//   ....[19]....
        /*00d8*/ 	.word	0x000057b0


	//----- nvinfo : EIATTR_EXIT_INSTR_OFFSETS
	.align		4
.L_1410:
        /*00dc*/ 	.byte	0x04, 0x1c
        /*00de*/ 	.short	(.L_1412 - .L_1411)


	//   ....[0]....
.L_1411:
        /*00e0*/ 	.word	0x00000160


	//   ....[1]....
        /*00e4*/ 	.word	0x00004dd0


	//----- nvinfo : EIATTR_MAX_THREADS
	.align		4
.L_1412:
        /*00e8*/ 	.byte	0x04, 0x05
        /*00ea*/ 	.short	(.L_1414 - .L_1413)
.L_1413:
        /*00ec*/ 	.word	0x00000080
        /*00f0*/ 	.word	0x00000001
        /*00f4*/ 	.word	0x00000001


	//----- nvinfo : EIATTR_CRS_STACK_SIZE
	.align		4
.L_1414:
        /*00f8*/ 	.byte	0x04, 0x1e
        /*00fa*/ 	.short	(.L_1416 - .L_1415)
.L_1415:
        /*00fc*/ 	.word	0x00000000
.L_1416:


//--------------------- .nv.info._ZN10layer_norm13ln_fwd_kernelINS_13Kernel_traitsI13__nv_bfloat16S2_S2_S2_fjLj1536ELj1ELj4ELj1ELj16ENS_18Kernel_traits_baseILj1536ES2_S2_S2_S2_fjLj128EEEEELb1ELb0ELb0ELb0EEEvNS_9FwdParamsE --------------------------
	.section	.nv.info._ZN10layer_norm13ln_fwd_kernelINS_13Kernel_traitsI13__nv_bfloat16S2_S2_S2_fjLj1536ELj1ELj4ELj1ELj16ENS_18Kernel_traits_baseILj1536ES2_S2_S2_S2_fjLj128EEEEELb1ELb0ELb0ELb0EEEvNS_9FwdParamsE,"",@"SHT_CUDA_INFO"
	.sectionflags	@""
	.align	4


	//----- nvinfo : EIATTR_CUDA_API_VERSION
	.align		4
        /*0000*/ 	.byte	0x04, 0x37
        /*0002*/ 	.short	(.L_1418 - .L_1417)
.L_1417:
        /*0004*/ 	.word	0x00000082


	//----- nvinfo : EIATTR_SW2861232_WAR
	.align		4
.L_1418:
        /*0008*/ 	.byte	0x01, 0x35
	.zero		2


	//----- nvinfo : EIATTR_PARAM_CBANK
	.align		4
        /*000c*/ 	.byte	0x04, 0x0a
        /*000e*/ 	.short	(.L_1420 - .L_1419)
	.align		4
.L_1419:
        /*0010*/ 	.word	index@(.nv.constant0._ZN10layer_norm13ln_fwd_kernelINS_13Kernel_traitsI13__nv_bfloat16S2_S2_S2_fjLj1536ELj1ELj4ELj1ELj16ENS_18Kernel_traits_baseILj1536ES2_S2_S2_S2_fjLj128EEEEELb1ELb0ELb0ELb0EEEvNS_9FwdParamsE)
        /*0014*/ 	.short	0x0160
        /*0016*/ 	.short	0x00e8


	//----- nvinfo : EIATTR_CBANK_PARAM_SIZE
	.align		4
.L_1420:
        /*0018*/ 	.byte	0x03, 0x19
        /*001a*/ 	.short	0x00e8


	//----- nvinfo : EIATTR_KPARAM_INFO
	.align		4
        /*001c*/ 	.byte	0x04, 0x17
        /*001e*/ 	.short	(.L_1422 - .L_1421)
.L_1421:
        /*0020*/ 	.word	0x00000000
        /*0024*/ 	.short	0x0000
        /*0026*/ 	.short	0x0000
        /*0028*/ 	.byte	0x00, 0xf0, 0xa1, 0x03


	//----- nvinfo : EIATTR_MAXREG_COUNT
	.align		4
.L_1422:
        /*002c*/ 	.byte	0x03, 0x1b
        /*002e*/ 	.short	0x00ff


	//----- nvinfo : EIATTR_MERCURY_ISA_VERSION
	.align		4
        /*0030*/ 	.byte	0x03, 0x5f
        /*0032*/ 	.short	0x0000


	//----- nvinfo : EIATTR_COOP_GROUP_MASK_REGIDS
	.align		4
        /*0034*/ 	.byte	0x04, 0x29
        /*0036*/ 	.short	(.L_1424 - .L_1423)


	//   ....[0]....
.L_1423:
        /*0038*/ 	.word	0xffffffff


	//   ....[1]....
        /*003c*/ 	.word	0xffffffff


	//   ....[2]....
        /*0040*/ 	.word	0xffffffff


	//   ....[3]....
        /*0044*/ 	.word	0xffffffff


	//   ....[4]....
        /*0048*/ 	.word	0xffffffff


	//   ....[5]....
        /*004c*/ 	.word	0xffffffff


	//   ....[6]....
        /*0050*/ 	.word	0xffffffff


	//   ....[7]....
        /*0054*/ 	.word	0xffffffff


	//   ....[8]....
        /*0058*/ 	.word	0xffffffff


	//   ....[9]....
        /*005c*/ 	.word	0xffffffff


	//   ....[10]....
        /*0060*/ 	.word	0xffffffff


	//   ....[11]....
        /*0064*/ 	.word	0xffffffff


	//   ....[12]....
        /*0068*/ 	.word	0xffffffff


	//   ....[13]....
        /*006c*/ 	.word	0xffffffff


	//   ....[14]....
        /*0070*/ 	.word	0xffffffff


	//   ....[15]....
        /*0074*/ 	.word	0xffffffff


	//   ....[16]....
        /*0078*/ 	.word	0xffffffff


	//   ....[17]....
        /*007c*/ 	.word	0xffffffff


	//   ....[18]....
        /*0080*/ 	.word	0xffffffff


	//   ....[19]....
        /*0084*/ 	.word	0xffffffff


	//----- nvinfo : EIATTR_COOP_GROUP_INSTR_OFFSETS
	.align		4
.L_1424:
        /*0088*/ 	.byte	0x04, 0x28
        /*008a*/ 	.short	(.L_1426 - .L_1425)


	//   ....[0]....
.L_1425:
        /*008c*/ 	.word	0x00012790


	//   ....[1]....
        /*0090*/ 	.word	0x000127c0


	//   ....[2]....
        /*0094*/ 	.word	0x000127f0


	//   ....[3]....
        /*0098*/ 	.word	0x00012810


	//   ....[4]....
        /*009c*/ 	.word	0x00012830


	//   ....[5]....
        /*00a0*/ 	.word	0x00012e70


	//   ....[6]....
        /*00a4*/ 	.word	0x00012e90


	//   ....[7]....
        /*00a8*/ 	.word	0x00012eb0


	//   ....[8]....
        /*00ac*/ 	.word	0x00012ed0


	//   ....[9]....
        /*00b0*/ 	.word	0x00012ef0


	//   ....[10]....
        /*00b4*/ 	.word	0x00013e00


	//   ....[11]....
        /*00b8*/ 	.word	0x00013e80


	//   ....[12]....
        /*00bc*/ 	.word	0x00013ee0


	//   ....[13]....
        /*00c0*/ 	.word	0x00013f40


	//   ....[14]....
        /*00c4*/ 	.word	0x00013fa0


	//   ....[15]....
        /*00c8*/ 	.word	0x00014630


	//   ....[16]....
        /*00cc*/ 	.word	0x00014690


	//   ....[17]....
        /*00d0*/ 	.word	0x000146f0


	//   ....[18]....
        /*00d4*/ 	.word	0x00014750


	//   ....[19]....
        /*00d8*/ 	.word	0x000147c0


	//----- nvinfo : EIATTR_EXIT_INSTR_OFFSETS
	.align		4
.L_1426:
        /*00dc*/ 	.byte	0x04, 0x1c
        /*00de*/ 	.short	(.L_1428 - .L_1427)


	//   ....[0]....
.L_1427:
        /*00e0*/ 	.word	0x00000a80


	//   ....[1]....
        /*00e4*/ 	.word	0x00013db0


	//----- nvinfo : EIATTR_MAX_THREADS
	.align		4
.L_1428:
        /*00e8*/ 	.byte	0x04, 0x05
        /*00ea*/ 	.short	(.L_1430 - .L_1429)
.L_1429:
        /*00ec*/ 	.word	0x00000080
        /*00f0*/ 	.word	0x00000001
        /*00f4*/ 	.word	0x00000001


	//----- nvinfo : EIATTR_CRS_STACK_SIZE
	.align		4
.L_1430:
        /*00f8*/ 	.byte	0x04, 0x1e
        /*00fa*/ 	.short	(.L_1432 - .L_1431)
.L_1431:
        /*00fc*/ 	.word	0x00000000
.L_1432:


//--------------------- .nv.info._ZN10layer_norm13ln_fwd_kernelINS_13Kernel_traitsI13__nv_bfloat16S2_S2_S2_fjLj1536ELj1ELj4ELj1ELj16ENS_18Kernel_traits_baseILj1536ES2_S2_S2_S2_fjLj128EEEEELb1ELb0ELb0ELb1EEEvNS_9FwdParamsE --------------------------
	.section	.nv.info._ZN10layer_norm13ln_fwd_kernelINS_13Kernel_traitsI13__nv_bfloat16S2_S2_S2_fjLj1536ELj1ELj4ELj1ELj16ENS_18Kernel_traits_baseILj1536ES2_S2_S2_S2_fjLj128EEEEELb1ELb0ELb0ELb1EEEvNS_9FwdParamsE,"",@"SHT_CUDA_INFO"
	.sectionflags	@""
	.align	4


	//----- nvinfo : EIATTR_CUDA_API_VERSION
	.align		4
        /*0000*/ 	.byte	0x04, 0x37
        /*0002*/ 	.short	(.L_1434 - .L_1433)
.L_1433:
        /*0004*/ 	.word	0x00000082


	//----- nvinfo : EIATTR_SW2861232_WAR
	.align		4
.L_1434:
        /*0008*/ 	.byte	0x01, 0x35
	.zero		2


	//----- nvinfo : EIATTR_PARAM_CBANK
	.align		4
        /*000c*/ 	.byte	0x04, 0x0a
        /*000e*/ 	.short	(.L_1436 - .L_1435)
	.align		4
.L_1435:
        /*0010*/ 	.word	index@(.nv.constant0._ZN10layer_norm13ln_fwd_kernelINS_13Kernel_traitsI13__nv_bfloat16S2_S2_S2_fjLj1536ELj1ELj4ELj1ELj16ENS_18Kernel_traits_baseILj1536ES2_S2_S2_S2_fjLj128EEEEELb1ELb0ELb0ELb1EEEvNS_9FwdParamsE)
        /*0014*/ 	.short	0x0160
        /*0016*/ 	.short	0x00e8


	//----- nvinfo : EIATTR_CBANK_PARAM_SIZE
	.align		4
.L_1436:
        /*0018*/ 	.byte	0x03, 0x19
        /*001a*/ 	.short	0x00e8


	//----- nvinfo : EIATTR_KPARAM_INFO
	.align		4
        /*001c*/ 	.byte	0x04, 0x17
        /*001e*/ 	.short	(.L_1438 - .L_1437)
.L_1437:
        /*0020*/ 	.word	0x00000000
        /*0024*/ 	.short	0x0000
        /*0026*/ 	.short	0x0000
        /*0028*/ 	.byte	0x00, 0xf0, 0xa1, 0x03


	//----- nvinfo : EIATTR_MAXREG_COUNT
	.align		4
.L_1438:
        /*002c*/ 	.byte	0x03, 0x1b
        /*002e*/ 	.short	0x00ff


	//----- nvinfo : EIATTR_MERCURY_ISA_VERSION
	.align		4
        /*0030*/ 	.byte	0x03, 0x5f
        /*0032*/ 	.short	0x0000


	//----- nvinfo : EIATTR_COOP_GROUP_MASK_REGIDS
	.align		4
        /*0034*/ 	.byte	0x04, 0x29
        /*0036*/ 	.short	(.L_1440 - .L_1439)


	//   ....[0]....
.L_1439:
        /*0038*/ 	.word	0xffffffff


	//   ....[1]....
        /*003c*/ 	.word	0xffffffff


	//   ....[2]....
        /*0040*/ 	.word	0xffffffff


	//   ....[3]....
        /*0044*/ 	.word	0xffffffff


	//   ....[4]....
        /*0048*/ 	.word	0xffffffff


	//   ....[5]....
        /*004c*/ 	.word	0xffffffff


	//   ....[6]....
        /*0050*/ 	.word	0xffffffff


	//   ....[7]....
        /*0054*/ 	.word	0xffffffff


	//   ....[8]....
        /*0058*/ 	.word	0xffffffff


	//   ....[9]....
        /*005c*/ 	.word	0xffffffff


	//   ....[10]....
        /*0060*/ 	.word	0xffffffff


	//   ....[11]....
        /*0064*/ 	.word	0xffffffff


	//   ....[12]....
        /*0068*/ 	.word	0xffffffff


	//   ....[13]....
        /*006c*/ 	.word	0xffffffff


	//   ....[14]....
        /*0070*/ 	.word	0xffffffff


	//   ....[15]....
        /*0074*/ 	.word	0xffffffff


	//   ....[16]....
        /*0078*/ 	.word	0xffffffff


	//   ....[17]....
        /*007c*/ 	.word	0xffffffff


	//   ....[18]....
        /*0080*/ 	.word	0xffffffff


	//   ....[19]....
        /*0084*/ 	.word	0xffffffff


	//----- nvinfo : EIATTR_COOP_GROUP_INSTR_OFFSETS
	.align		4
.L_1440:
        /*0088*/ 	.byte	0x04, 0x28
        /*008a*/ 	.short	(.L_1442 - .L_1441)


	//   ....[0]....
.L_1441:
        /*008c*/ 	.word	0x00011b10


	//   ....[1]....
        /*0090*/ 	.word	0x00011b40


	//   ....[2]....
        /*0094*/ 	.word	0x00011b60


	//   ....[3]....
        /*0098*/ 	.word	0x00011b80


	//   ....[4]....
        /*009c*/ 	.word	0x00011ba0


	//   ....[5]....
        /*00a0*/ 	.word	0x000121d0


	//   ....[6]....
        /*00a4*/ 	.word	0x000121f0


	//   ....[7]....
        /*00a8*/ 	.word	0x00012210


	//   ....[8]....
        /*00ac*/ 	.word	0x00012230


	//   ....[9]....
        /*00b0*/ 	.word	0x00012250


	//   ....[10]....
        /*00b4*/ 	.word	0x000132a0


	//   ....[11]....
        /*00b8*/ 	.word	0x00013310


	//   ....[12]....
        /*00bc*/ 	.word	0x00013370


	//   ....[13]....
        /*00c0*/ 	.word	0x000133d0


	//   ....[14]....
        /*00c4*/ 	.word	0x00013430


	//   ....[15]....
        /*00c8*/ 	.word	0x00013aa0


	//   ....[16]....
        /*00cc*/ 	.word	0x00013b00


	//   ....[17]....
        /*00d0*/ 	.word	0x00013b60


	//   ....[18]....
        /*00d4*/ 	.word	0x00013bc0


	//   ....[19]....
        /*00d8*/ 	.word	0x00013c20


	//----- nvinfo : EIATTR_EXIT_INSTR_OFFSETS
	.align		4
.L_1442:
        /*00dc*/ 	.byte	0x04, 0x1c
        /*00de*/ 	.short	(.L_1444 - .L_1443)


	//   ....[0]....
.L_1443:
        /*00e0*/ 	.word	0x000005b0


	//   ....[1]....
        /*00e4*/ 	.word	0x00013240


	//----- nvinfo : EIATTR_MAX_THREADS
	.align		4
.L_1444:
        /*00e8*/ 	.byte	0x04, 0x05
        /*00ea*/ 	.short	(.L_1446 - .L_1445)
.L_1445:
        /*00ec*/ 	.word	0x00000080
        /*00f0*/ 	.word	0x00000001
        /*00f4*/ 	.word	0x00000001


	//----- nvinfo : EIATTR_CRS_STACK_SIZE
	.align		4
.L_1446:
        /*00f8*/ 	.byte	0x04, 0x1e
        /*00fa*/ 	.short	(.L_1448 - .L_1447)
.L_1447:
        /*00fc*/ 	.word	0x00000000
.L_1448:


//--------------------- .nv.info._ZN10layer_norm13ln_fwd_kernelINS_13Kernel_traitsI13__nv_bfloat16S2_S2_S2_fjLj1536ELj1ELj4ELj1ELj16ENS_18Kernel_traits_baseILj1536ES2_S2_S2_S2_fjLj128EEEEELb1ELb0ELb1ELb0EEEvNS_9FwdParamsE --------------------------
	.section	.nv.info._ZN10layer_norm13ln_fwd_kernelINS_13Kernel_traitsI13__nv_bfloat16S2_S2_S2_fjLj1536ELj1ELj4ELj1ELj16ENS_18Kernel_traits_baseILj1536ES2_S2_S2_S2_fjLj128EEEEELb1ELb0ELb1ELb0EEEvNS_9FwdParamsE,"",@"SHT_CUDA_INFO"
	.sectionflags	@""
	.align	4


	//----- nvinfo : EIATTR_CUDA_API_VERSION
	.align		4
        /*0000*/ 	.byte	0x04, 0x37
        /*0002*/ 	.short	(.L_1450 - .L_1449)
.L_1449:
        /*0004*/ 	.word	0x00000082


	//----- nvinfo : EIATTR_SW2861232_WAR
	.align		4
.L_1450:
        /*0008*/ 	.byte	0x01, 0x35
	.zero		2


	//----- nvinfo : EIATTR_PARAM_CBANK
	.align		4
        /*000c*/ 	.byte	0x04, 0x0a
        /*000e*/ 	.short	(.L_1452 - .L_1451)
	.align		4
.L_1451:
        /*0010*/ 	.word	index@(.nv.constant0._ZN10layer_norm13ln_fwd_kernelINS_13Kernel_traitsI13__nv_bfloat16S2_S2_S2_fjLj1536ELj1ELj4ELj1ELj16ENS_18Kernel_traits_baseILj1536ES2_S2_S2_S2_fjLj128EEEEELb1ELb0ELb1ELb0EEEvNS_9FwdParamsE)
        /*0014*/ 	.short	0x0160
        /*0016*/ 	.short	0x00e8


	//----- nvinfo : EIATTR_CBANK_PARAM_SIZE
	.align		4
.L_1452:
        /*0018*/ 	.byte	0x03, 0x19
        /*001a*/ 	.short	0x00e8


	//----- nvinfo : EIATTR_KPARAM_INFO
	.align		4
        /*001c*/ 	.byte	0x04, 0x17
        /*001e*/ 	.short	(.L_1454 - .L_1453)
.L_1453:
        /*0020*/ 	.word	0x00000000
        /*0024*/ 	.short	0x0000
        /*0026*/ 	.short	0x0000
        /*0028*/ 	.byte	0x00, 0xf0, 0xa1, 0x03


	//----- nvinfo : EIATTR_MAXREG_COUNT
	.align		4
.L_1454:
        /*002c*/ 	.byte	0x03, 0x1b
        /*002e*/ 	.short	0x00ff


	//----- nvinfo : EIATTR_MERCURY_ISA_VERSION
	.align		4
        /*0030*/ 	.byte	0x03, 0x5f
        /*0032*/ 	.short	0x0000


	//----- nvinfo : EIATTR_COOP_GROUP_MASK_REGIDS
	.align		4
        /*0034*/ 	.byte	0x04, 0x29
        /*0036*/ 	.short	(.L_1456 - .L_1455)


	//   ....[0]....
.L_1455:
        /*0038*/ 	.word	0xffffffff


	//   ....[1]....
        /*003c*/ 	.word	0xffffffff


	//   ....[2]....
        /*0040*/ 	.word	0xffffffff


	//   ....[3]....
        /*0044*/ 	.word	0xffffffff


	//   ....[4]....
        /*0048*/ 	.word	0xffffffff


	//   ....[5]....
        /*004c*/ 	.word	0xffffffff


	//   ....[6]....
        /*0050*/ 	.word	0xffffffff


	//   ....[7]....
        /*0054*/ 	.word	0xffffffff


	//   ....[8]....
        /*0058*/ 	.word	0xffffffff


	//   ....[9]....
        /*005c*/ 	.word	0xffffffff


	//   ....[10]....
        /*0060*/ 	.word	0xffffffff


	//   ....[11]....
        /*0064*/ 	.word	0xffffffff


	//   ....[12]....
        /*0068*/ 	.word	0xffffffff


	//   ....[13]....
        /*006c*/ 	.word	0xffffffff


	//   ....[14]....
        /*0070*/ 	.word	0xffffffff


	//   ....[15]....
        /*0074*/ 	.word	0xffffffff


	//   ....[16]....
        /*0078*/ 	.word	0xffffffff


	//   ....[17]....
        /*007c*/ 	.word	0xffffffff


	//   ....[18]....
        /*0080*/ 	.word	0xffffffff


	//   ....[19]....
        /*0084*/ 	.word	0xffffffff


	//----- nvinfo : EIATTR_COOP_GROUP_INSTR_OFFSETS
	.align		4
.L_1456:
        /*0088*/ 	.byte	0x04, 0x28
        /*008a*/ 	.short	(.L_1458 - .L_1457)


	//   ....[0]....
.L_1457:
        /*008c*/ 	.word	0x00014710


	//   ....[1]....
        /*0090*/ 	.word	0x00014740


	//   ....[2]....
        /*0094*/ 	.word	0x00014760


	//   ....[3]....
        /*0098*/ 	.word	0x00014780


	//   ....[4]....
        /*009c*/ 	.word	0x000147a0


	//   ....[5]....
        /*00a0*/ 	.word	0x00014de0


	//   ....[6]....
        /*00a4*/ 	.word	0x00014e00


	//   ....[7]....
        /*00a8*/ 	.word	0x00014e20


	//   ....[8]....
        /*00ac*/ 	.word	0x00014e40


	//   ....[9]....
        /*00b0*/ 	.word	0x00014e60


	//   ....[10]....
        /*00b4*/ 	.word	0x00015df0


	//   ....[11]....
        /*00b8*/ 	.word	0x00015e70


	//   ....[12]....
        /*00bc*/ 	.word	0x00015ed0


	//   ....[13]....
        /*00c0*/ 	.word	0x00015f30


	//   ....[14]....
        /*00c4*/ 	.word	0x00015f90


	//   ....[15]....
        /*00c8*/ 	.word	0x00016610


	//   ....[16]....
        /*00cc*/ 	.word	0x00016670


	//   ....[17]....
        /*00d0*/ 	.word	0x000166d0


	//   ....[18]....
        /*00d4*/ 	.word	0x00016730


	//   ....[19]....
        /*00d8*/ 	.word	0x000167a0


	//----- nvinfo : EIATTR_EXIT_INSTR_OFFSETS
	.align		4
.L_1458:
        /*00dc*/ 	.byte	0x04, 0x1c
        /*00de*/ 	.short	(.L_1460 - .L_1459)


	//   ....[0]....
.L_1459:
        /*00e0*/ 	.word	0x00000a00


	//   ....[1]....
        /*00e4*/ 	.word	0x00015d90


	//----- nvinfo : EIATTR_MAX_THREADS
	.align		4
.L_1460:
        /*00e8*/ 	.byte	0x04, 0x05
        /*00ea*/ 	.short	(.L_1462 - .L_1461)
.L_1461:
        /*00ec*/ 	.word	0x00000080
        /*00f0*/ 	.word	0x00000001
        /*00f4*/ 	.word	0x00000001


	//----- nvinfo : EIATTR_CRS_STACK_SIZE
	.align		4
.L_1462:
        /*00f8*/ 	.byte	0x04, 0x1e
        /*00fa*/ 	.short	(.L_1464 - .L_1463)
.L_1463:
        /*00fc*/ 	.word	0x00000000
.L_1464:


//--------------------- .nv.info._ZN10layer_norm13ln_fwd_kernelINS_13Kernel_traitsI13__nv_bfloat16S2_S2_S2_fjLj1536ELj1ELj4ELj1ELj16ENS_18Kernel_traits_baseILj1536ES2_S2_S2_S2_fjLj128EEEEELb1ELb0ELb1ELb1EEEvNS_9FwdParamsE --------------------------
	.section	.nv.info._ZN10layer_norm13ln_fwd_kernelINS_13Kernel_traitsI13__nv_bfloat16S2_S2_S2_fjLj1536ELj1ELj4ELj1ELj16ENS_18Kernel_traits_baseILj1536ES2_S2_S2_S2_fjLj128EEEEELb1ELb0ELb1ELb1EEEvNS_9FwdParamsE,"",@"SHT_CUDA_INFO"
	.sectionflags	@""
	.align	4


	//----- nvinfo : EIATTR_CUDA_API_VERSION
	.align		4
        /*0000*/ 	.byte	0x04, 0x37
        /*0002*/ 	.short	(.L_1466 - .L_1465)
.L_1465:
        /*0004*/ 	.word	0x00000082


	//----- nvinfo : EIATTR_SW2861232_WAR
	.align		4
.L_1466:
        /*0008*/ 	.byte	0x01, 0x35
	.zero		2


	//----- nvinfo : EIATTR_PARAM_CBANK
	.align		4
        /*000c*/ 	.byte	0x04, 0x0a
        /*000e*/ 	.short	(.L_1468 - .L_1467)
	.align		4
.L_1467:
        /*0010*/ 	.word	index@(.nv.constant0._ZN10layer_norm13ln_fwd_kernelINS_13Kernel_traitsI13__nv_bfloat16S2_S2_S2_fjLj1536ELj1ELj4ELj1ELj16ENS_18Kernel_traits_baseILj1536ES2_S2_S2_S2_fjLj128EEEEELb1ELb0ELb1ELb1EEEvNS_9FwdParamsE)
        /*0014*/ 	.short	0x0160
        /*0016*/ 	.short	0x00e8


	//----- nvinfo : EIATTR_CBANK_PARAM_SIZE
	.align		4
.L_1468:
        /*0018*/ 	.byte	0x03, 0x19
        /*001a*/ 	.short	0x00e8


	//----- nvinfo : EIATTR_KPARAM_INFO
	.align		4
        /*001c*/ 	.byte	0x04, 0x17
        /*001e*/ 	.short	(.L_1470 - .L_1469)
.L_1469:
        /*0020*/ 	.word	0x00000000
        /*0024*/ 	.short	0x0000
        /*0026*/ 	.short	0x0000
        /*0028*/ 	.byte	0x00, 0xf0, 0xa1, 0x03


	//----- nvinfo : EIATTR_MAXREG_COUNT
	.align		4
.L_1470:
        /*002c*/ 	.byte	0x03, 0x1b
        /*002e*/ 	.short	0x00ff


	//----- nvinfo : EIATTR_MERCURY_ISA_VERSION
	.align		4
        /*0030*/ 	.byte	0x03, 0x5f
        /*0032*/ 	.short	0x0000


	//----- nvinfo : EIATTR_COOP_GROUP_MASK_REGIDS
	.align		4
        /*0034*/ 	.byte	0x04, 0x29
        /*0036*/ 	.short	(.L_1472 - .L_1471)


	//   ....[0]....
.L_1471:
        /*0038*/ 	.word	0xffffffff


	//   ....[1]....
        /*003c*/ 	.word	0xffffffff


	//   ....[2]....
        /*0040*/ 	.word	0xffffffff


	//   ....[3]....
        /*0044*/ 	.word	0xffffffff


	//   ....[4]....
        /*0048*/ 	.word	0xffffffff


	//   ....[5]....
        /*004c*/ 	.word	0xffffffff


	//   ....[6]....
        /*0050*/ 	.word	0xffffffff


	//   ....[7]....
        /*0054*/ 	.word	0xffffffff


	//   ....[8]....
        /*0058*/ 	.word	0xffffffff


	//   ....[9]....
        /*005c*/ 	.word	0xffffffff


	//   ....[10]....
        /*0060*/ 	.word	0xffffffff


	//   ....[11]....
        /*0064*/ 	.word	0xffffffff


	//   ....[12]....
        /*0068*/ 	.word	0xffffffff


	//   ....[13]....
        /*006c*/ 	.word	0xffffffff


	//   ....[14]....
        /*0070*/ 	.word	0xffffffff


	//   ....[15]....
        /*0074*/ 	.word	0xffffffff


	//   ....[16]....
        /*0078*/ 	.word	0xffffffff


	//   ....[17]....
        /*007c*/ 	.word	0xffffffff


	//   ....[18]....
        /*0080*/ 	.word	0xffffffff


	//   ....[19]....
        /*0084*/ 	.word	0xffffffff


	//----- nvinfo : EIATTR_COOP_GROUP_INSTR_OFFSETS
	.align		4
.L_1472:
        /*0088*/ 	.byte	0x04, 0x28
        /*008a*/ 	.short	(.L_1474 - .L_1473)


	//   ....[0]....
.L_1473:
        /*008c*/ 	.word	0x00013e80


	//   ....[1]....
        /*0090*/ 	.word	0x00013eb0


	//   ....[2]....
        /*0094*/ 	.word	0x00013ed0


	//   ....[3]....
        /*0098*/ 	.word	0x00013ef0


	//   ....[4]....
        /*009c*/ 	.word	0x00013f10


	//   ....[5]....
        /*00a0*/ 	.word	0x00014540


	//   ....[6]....
        /*00a4*/ 	.word	0x00014560


	//   ....[7]....
        /*00a8*/ 	.word	0x00014580


	//   ....[8]....
        /*00ac*/ 	.word	0x000145a0


	//   ....[9]....
        /*00b0*/ 	.word	0x000145c0


	//   ....[10]....
        /*00b4*/ 	.word	0x000156b0


	//   ....[11]....
        /*00b8*/ 	.word	0x00015710


	//   ....[12]....
        /*00bc*/ 	.word	0x00015770


	//   ....[13]....
        /*00c0*/ 	.word	0x000157d0


	//   ....[14]....
        /*00c4*/ 	.word	0x00015830


	//   ....[15]....
        /*00c8*/ 	.word	0x00015ea0


	//   ....[16]....
        /*00cc*/ 	.word	0x00015f00


	//   ....[17]....
        /*00d0*/ 	.word	0x00015f60


	//   ....[18]....
        /*00d4*/ 	.word	0x00015fc0


	//   ....[19]....
        /*00d8*/ 	.word	0x00016020


	//----- nvinfo : EIATTR_EXIT_INSTR_OFFSETS
	.align		4
.L_1474:
        /*00dc*/ 	.byte	0x04, 0x1c
        /*00de*/ 	.short	(.L_1476 - .L_1475)


	//   ....[0]....
.L_1475:
        /*00e0*/ 	.word	0x000005b0


	//   ....[1]....
        /*00e4*/ 	.word	0x00015660


	//----- nvinfo : EIATTR_MAX_THREADS
	.align		4
.L_1476:
        /*00e8*/ 	.byte	0x04, 0x05
        /*00ea*/ 	.short	(.L_1478 - .L_1477)
.L_1477:
        /*00ec*/ 	.word	0x00000080
        /*00f0*/ 	.word	0x00000001
        /*00f4*/ 	.word	0x00000001


	//----- nvinfo : EIATTR_CRS_STACK_SIZE
	.align		4
.L_1478:
        /*00f8*/ 	.byte	0x04, 0x1e
        /*00fa*/ 	.short	(.L_1480 - .L_1479)
.L_1479:
        /*00fc*/ 	.word	0x00000000
.L_1480:


//--------------------- .nv.info._ZN10layer_norm13ln_fwd_kernelINS_13Kernel_traitsI13__nv_bfloat16S2_S2_S2_fjLj1536ELj1ELj4ELj1ELj16ENS_18Kernel_traits_baseILj1536ES2_S2_S2_S2_fjLj128EEEEELb1ELb1ELb0ELb0EEEvNS_9FwdParamsE --------------------------
	.section	.nv.info._ZN10layer_norm13ln_fwd_kernelINS_13Kernel_traitsI13__nv_bfloat16S2_S2_S2_fjLj1536ELj1ELj4ELj1ELj16ENS_18Kernel_traits_baseILj1536ES2_S2_S2_S2_fjLj128EEEEELb1ELb1ELb0ELb0EEEvNS_9FwdParamsE,"",@"SHT_CUDA_INFO"
	.sectionflags	@""
	.align	4


	//----- nvinfo : EIATTR_CUDA_API_VERSION
	.align		4
        /*0000*/ 	.byte	0x04, 0x37
        /*0002*/ 	.short	(.L_1482 - .L_1481)
.L_1481:
        /*0004*/ 	.word	0x00000082


	//----- nvinfo : EIATTR_SW2861232_WAR
	.align		4
.L_1482:
        /*0008*/ 	.byte	0x01, 0x35
	.zero		2


	//----- nvinfo : EIATTR_PARAM_CBANK
	.align		4
        /*000c*/ 	.byte	0x04, 0x0a
        /*000e*/ 	.short	(.L_1484 - .L_1483)
	.align		4
.L_1483:
        /*0010*/ 	.word	index@(.nv.constant0._ZN10layer_norm13ln_fwd_kernelINS_13Kernel_traitsI13__nv_bfloat16S2_S2_S2_fjLj1536ELj1ELj4ELj1ELj16ENS_18Kernel_traits_baseILj1536ES2_S2_S2_S2_fjLj128EEEEELb1ELb1ELb0ELb0EEEvNS_9FwdParamsE)
        /*0014*/ 	.short	0x0160
        /*0016*/ 	.short	0x00e8


	//----- nvinfo : EIATTR_CBANK_PARAM_SIZE
	.align		4
.L_1484:
        /*0018*/ 	.byte	0x03, 0x19
        /*001a*/ 	.short	0x00e8


	//----- nvinfo : EIATTR_KPARAM_INFO
	.align		4
        /*001c*/ 	.byte	0x04, 0x17
        /*001e*/ 	.short	(.L_1486 - .L_1485)
.L_1485:
        /*0020*/ 	.word	0x00000000
        /*0024*/ 	.short	0x0000
        /*0026*/ 	.short	0x0000
        /*0028*/ 	.byte	0x00, 0xf0, 0xa1, 0x03


	//----- nvinfo : EIATTR_MAXREG_COUNT
	.align		4
.L_1486:
        /*002c*/ 	.byte	0x03, 0x1b
        /*002e*/ 	.short	0x00ff


	//----- nvinfo : EIATTR_MERCURY_ISA_VERSION
	.align		4
        /*0030*/ 	.byte	0x03, 0x5f
        /*0032*/ 	.short	0x0000


	//----- nvinfo : EIATTR_COOP_GROUP_MASK_REGIDS
	.align		4
        /*0034*/ 	.byte	0x04, 0x29
        /*0036*/ 	.short	(.L_1488 - .L_1487)


	//   ....[0]....
.L_1487:
        /*0038*/ 	.word	0xffffffff


	//   ....[1]....
        /*003c*/ 	.word	0xffffffff


	//   ....[2]....
        /*0040*/ 	.word	0xffffffff


	//   ....[3]....
        /*0044*/ 	.word	0xffffffff


	//   ....[4]....
        /*0048*/ 	.word	0xffffffff


	//   ....[5]....
        /*004c*/ 	.word	0xffffffff


	//   ....[6]....
        /*0050*/ 	.word	0xffffffff


	//   ....[7]....
        /*0054*/ 	.word	0xffffffff


	//   ....[8]....
        /*0058*/ 	.word	0xffffffff


	//   ....[9]....
        /*005c*/ 	.word	0xffffffff


	//   ....[10]....
        /*0060*/ 	.word	0xffffffff


	//   ....[11]....
        /*0064*/ 	.word	0xffffffff


	//   ....[12]....
        /*0068*/ 	.word	0xffffffff


	//   ....[13]....
        /*006c*/ 	.word	0xffffffff


	//   ....[14]....
        /*0070*/ 	.word	0xffffffff


	//   ....[15]....
        /*0074*/ 	.word	0xffffffff


	//   ....[16]....
        /*0078*/ 	.word	0xffffffff


	//   ....[17]....
        /*007c*/ 	.word	0xffffffff


	//   ....[18]....
        /*0080*/ 	.word	0xffffffff


	//   ....[19]....
        /*0084*/ 	.word	0xffffffff


	//----- nvinfo : EIATTR_COOP_GROUP_INSTR_OFFSETS
	.align		4
.L_1488:
        /*0088*/ 	.byte	0x04, 0x28
        /*008a*/ 	.short	(.L_1490 - .L_1489)


	//   ....[0]....
.L_1489:
        /*008c*/ 	.word	0x00012bf0


	//   ....[1]....
        /*0090*/ 	.word	0x00012c20


	//   ....[2]....
        /*0094*/ 	.word	0x00012c50


	//   ....[3]....
        /*0098*/ 	.word	0x00012c70


	//   ....[4]....
        /*009c*/ 	.word	0x00012c90


	//   ....[5]....
        /*00a0*/ 	.word	0x000132d0


	//   ....[6]....
        /*00a4*/ 	.word	0x000132f0


	//   ....[7]....
        /*00a8*/ 	.word	0x00013310


	//   ....[8]....
        /*00ac*/ 	.word	0x00013330


	//   ....[9]....
        /*00b0*/ 	.word	0x00013350


	//   ....[10]....
        /*00b4*/ 	.word	0x00014270


	//   ....[11]....
        /*00b8*/ 	.word	0x000142f0


	//   ....[12]....
        /*00bc*/ 	.word	0x00014350


	//   ....[13]....
        /*00c0*/ 	.word	0x000143b0


	//   ....[14]....
        /*00c4*/ 	.word	0x00014410


	//   ....[15]....
        /*00c8*/ 	.word	0x00014aa0


	//   ....[16]....
        /*00cc*/ 	.word	0x00014b00


	//   ....[17]....
        /*00d0*/ 	.word	0x00014b60


	//   ....[18]....
        /*00d4*/ 	.word	0x00014bc0


	//   ....[19]....
        /*00d8*/ 	.word	0x00014c30


	//----- nvinfo : EIATTR_EXIT_INSTR_OFFSETS
	.align		4
.L_1490:
        /*00dc*/ 	.byte	0x04, 0x1c
        /*00de*/ 	.short	(.L_1492 - .L_1491)


	//   ....[0]....
.L_1491:
        /*00e0*/ 	.word	0x00000cc0


	//   ....[1]....
        /*00e4*/ 	.word	0x00014220


	//----- nvinfo : EIATTR_MAX_THREADS
	.align		4
.L_1492:
        /*00e8*/ 	.byte	0x04, 0x05
        /*00ea*/ 	.short	(.L_1494 - .L_1493)
.L_1493:
        /*00ec*/ 	.word	0x00000080
        /*00f0*/ 	.word	0x00000001
        /*00f4*/ 	.word	0x00000001


	//----- nvinfo : EIATTR_CRS_STACK_SIZE
	.align		4
.L_1494:
        /*00f8*/ 	.byte	0x04, 0x1e
        /*00fa*/ 	.short	(.L_1496 - .L_1495)
.L_1495:
        /*00fc*/ 	.word	0x00000000
.L_1496:


//--------------------- .nv.info._ZN10layer_norm13ln_fwd_kernelINS_13Kernel_traitsI13__nv_bfloat16S2_S2_S2_fjLj1536ELj1ELj4ELj1ELj16ENS_18Kernel_traits_baseILj1536ES2_S2_S2_S2_fjLj128EEEEELb1ELb1ELb0ELb1EEEvNS_9FwdParamsE --------------------------
	.section	.nv.info._ZN10layer_norm13ln_fwd_kernelINS_13Kernel_traitsI13__nv_bfloat16S2_S2_S2_fjLj1536ELj1ELj4ELj1ELj16ENS_18Kernel_traits_baseILj1536ES2_S2_S2_S2_fjLj128EEEEELb1ELb1ELb0ELb1EEEvNS_9FwdParamsE,"",@"SHT_CUDA_INFO"
	.sectionflags	@""
	.align	4


	//----- nvinfo : EIATTR_CUDA_API_VERSION
	.align		4
        /*0000*/ 	.byte	0x04, 0x37
        /*0002*/ 	.short	(.L_1498 - .L_1497)
.L_1497:
        /*0004*/ 	.word	0x00000082


	//----- nvinfo : EIATTR_SW2861232_WAR
	.align		4
.L_1498:
        /*0008*/ 	.byte	0x01, 0x35
	.zero		2


	//----- nvinfo : EIATTR_PARAM_CBANK
	.align		4
        /*000c*/ 	.byte	0x04, 0x0a
        /*000e*/ 	.short	(.L_1500 - .L_1499)
	.align		4
.L_1499:
        /*0010*/ 	.word	index@(.nv.constant0._ZN10layer_norm13ln_fwd_kernelINS_13Kernel_traitsI13__nv_bfloat16S2_S2_S2_fjLj1536ELj1ELj4ELj1ELj16ENS_18Kernel_traits_baseILj1536ES2_S2_S2_S2_fjLj128EEEEELb1ELb1ELb0ELb1EEEvNS_9FwdParamsE)
        /*0014*/ 	.short	0x0160
        /*0016*/ 	.short	0x00e8


	//----- nvinfo : EIATTR_CBANK_PARAM_SIZE
	.align		4
.L_1500:
        /*0018*/ 	.byte	0x03, 0x19
        /*001a*/ 	.short	0x00e8


	//----- nvinfo : EIATTR_KPARAM_INFO
	.align		4
        /*001c*/ 	.byte	0x04, 0x17
        /*001e*/ 	.short	(.L_1502 - .L_1501)
.L_1501:
        /*0020*/ 	.word	0x00000000
        /*0024*/ 	.short	0x0000
        /*0026*/ 	.short	0x0000
        /*0028*/ 	.byte	0x00, 0xf0, 0xa1, 0x03


	//----- nvinfo : EIATTR_MAXREG_COUNT
	.align		4
.L_1502:
        /*002c*/ 	.byte	0x03, 0x1b
        /*002e*/ 	.short	0x00ff


	//----- nvinfo : EIATTR_MERCURY_ISA_VERSION
	.align		4
        /*0030*/ 	.byte	0x03, 0x5f
        /*0032*/ 	.short	0x0000


	//----- nvinfo : EIATTR_COOP_GROUP_MASK_REGIDS
	.align		4
        /*0034*/ 	.byte	0x04, 0x29
        /*0036*/ 	.short	(.L_1504 - .L_1503)


	//   ....[0]....
.L_1503:
        /*0038*/ 	.word	0xffffffff


	//   ....[1]....
        /*003c*/ 	.word	0xffffffff


	//   ....[2]....
        /*0040*/ 	.word	0xffffffff


	//   ....[3]....
        /*0044*/ 	.word	0xffffffff


	//   ....[4]....
        /*0048*/ 	.word	0xffffffff


	//   ....[5]....
        /*004c*/ 	.word	0xffffffff


	//   ....[6]....
        /*0050*/ 	.word	0xffffffff


	//   ....[7]....
        /*0054*/ 	.word	0xffffffff


	//   ....[8]....
        /*0058*/ 	.word	0xffffffff


	//   ....[9]....
        /*005c*/ 	.word	0xffffffff


	//   ....[10]....
        /*0060*/ 	.word	0xffffffff


	//   ....[11]....
        /*0064*/ 	.word	0xffffffff


	//   ....[12]....
        /*0068*/ 	.word	0xffffffff


	//   ....[13]....
        /*006c*/ 	.word	0xffffffff


	//   ....[14]....
        /*0070*/ 	.word	0xffffffff


	//   ....[15]....
        /*0074*/ 	.word	0xffffffff


	//   ....[16]....
        /*0078*/ 	.word	0xffffffff


	//   ....[17]....
        /*007c*/ 	.word	0xffffffff


	//   ....[18]....
        /*0080*/ 	.word	0xffffffff


	//   ....[19]....
        /*0084*/ 	.word	0xffffffff


	//----- nvinfo : EIATTR_COOP_GROUP_INSTR_OFFSETS
	.align		4
.L_1504:
        /*0088*/ 	.byte	0x04, 0x28
        /*008a*/ 	.short	(.L_1506 - .L_1505)


	//   ....[0]....
.L_1505:
        /*008c*/ 	.word	0x00011ec0


	//   ....[1]....
        /*0090*/ 	.word	0x00011ef0


	//   ....[2]....
        /*0094*/ 	.word	0x00011f10


	//   ....[3]....
        /*0098*/ 	.word	0x00011f30


	//   ....[4]....
        /*009c*/ 	.word	0x00011f50


	//   ....[5]....
        /*00a0*/ 	.word	0x00012580


	//   ....[6]....
        /*00a4*/ 	.word	0x000125a0


	//   ....[7]....
        /*00a8*/ 	.word	0x000125c0


	//   ....[8]....
        /*00ac*/ 	.word	0x000125e0


	//   ....[9]....
        /*00b0*/ 	.word	0x00012600


	//   ....[10]....
        /*00b4*/ 	.word	0x00013650


	//   ....[11]....
        /*00b8*/ 	.word	0x000136c0


	//   ....[12]....
        /*00bc*/ 	.word	0x00013720


	//   ....[13]....
        /*00c0*/ 	.word	0x00013780


	//   ....[14]....
        /*00c4*/ 	.word	0x000137e0


	//   ....[15]....
        /*00c8*/ 	.word	0x00013e50


	//   ....[16]....
        /*00cc*/ 	.word	0x00013eb0


	//   ....[17]....
        /*00d0*/ 	.word	0x00013f10


	//   ....[18]....
        /*00d4*/ 	.word	0x00013f70


	//   ....[19]....
        /*00d8*/ 	.word	0x00013fd0


	//----- nvinfo : EIATTR_EXIT_INSTR_OFFSETS
	.align		4
.L_1506:
        /*00dc*/ 	.byte	0x04, 0x1c
        /*00de*/ 	.short	(.L_1508 - .L_1507)


	//   ....[0]....
.L_1507:
        /*00e0*/ 	.word	0x000001c0


	//   ....[1]....
        /*00e4*/ 	.word	0x000135f0


	//----- nvinfo : EIATTR_MAX_THREADS
	.align		4
.L_1508:
        /*00e8*/ 	.byte	0x04, 0x05
        /*00ea*/ 	.short	(.L_1510 - .L_1509)
.L_1509:
        /*00ec*/ 	.word	0x00000080
        /*00f0*/ 	.word	0x00000001
        /*00f4*/ 	.word	0x00000001


	//----- nvinfo : EIATTR_CRS_STACK_SIZE
	.align		4
.L_1510:
        /*00f8*/ 	.byte	0x04, 0x1e
        /*00fa*/ 	.short	(.L_1512 - .L_1511)
.L_1511:
        /*00fc*/ 	.word	0x00000000
.L_1512:


//--------------------- .nv.info._ZN10layer_norm13ln_fwd_kernelINS_13Kernel_traitsI13__nv_bfloat16S2_S2_S2_fjLj1536ELj1ELj4ELj1ELj16ENS_18Kernel_traits_baseILj1536ES2_S2_S2_S2_fjLj128EEEEELb1ELb1ELb1ELb0EEEvNS_9FwdParamsE --------------------------
	.section	.nv.info._ZN10layer_norm13ln_fwd_kernelINS_13Kernel_traitsI13__nv_bfloat16S2_S2_S2_fjLj1536ELj1ELj4ELj1ELj16ENS_18Kernel_traits_baseILj1536ES2_S2_S2_S2_fjLj128EEEEELb1ELb1ELb1ELb0EEEvNS_9FwdParamsE,"",@"SHT_CUDA_INFO"
	.sectionflags	@""
	.align	4


	//----- nvinfo : EIATTR_CUDA_API_VERSION
	.align		4
        /*0000*/ 	.byte	0x04, 0x37
        /*0002*/ 	.short	(.L_1514 - .L_1513)
.L_1513:
        /*0004*/ 	.word	0x00000082


	//----- nvinfo : EIATTR_SW2861232_WAR
	.align		4
.L_1514:
        /*0008*/ 	.byte	0x01, 0x35
	.zero		2


	//----- nvinfo : EIATTR_PARAM_CBANK
	.align		4
        /*000c*/ 	.byte	0x04, 0x0a
        /*000e*/ 	.short	(.L_1516 - .L_1515)
	.align		4
.L_1515:
        /*0010*/ 	.word	index@(.nv.constant0._ZN10layer_norm13ln_fwd_kernelINS_13Kernel_traitsI13__nv_bfloat16S2_S2_S2_fjLj1536ELj1ELj4ELj1ELj16ENS_18Kernel_traits_baseILj1536ES2_S2_S2_S2_fjLj128EEEEELb1ELb1ELb1ELb0EEEvNS_9FwdParamsE)
        /*0014*/ 	.short	0x0160
        /*0016*/ 	.short	0x00e8


	//----- nvinfo : EIATTR_CBANK_PARAM_SIZE
	.align		4
.L_1516:
        /*0018*/ 	.byte	0x03, 0x19
        /*001a*/ 	.short	0x00e8


	//----- nvinfo : EIATTR_KPARAM_INFO
	.align		4
        /*001c*/ 	.byte	0x04, 0x17
        /*001e*/ 	.short	(.L_1518 - .L_1517)
.L_1517:
        /*0020*/ 	.word	0x00000000
        /*0024*/ 	.short	0x0000
        /*0026*/ 	.short	0x0000
        /*0028*/ 	.byte	0x00, 0xf0, 0xa1, 0x03


	//----- nvinfo : EIATTR_MAXREG_COUNT
	.align		4
.L_1518:
        /*002c*/ 	.byte	0x03, 0x1b
        /*002e*/ 	.short	0x00ff


	//----- nvinfo : EIATTR_MERCURY_ISA_VERSION
	.align		4
        /*0030*/ 	.byte	0x03, 0x5f
        /*0032*/ 	.short	0x0000


	//----- nvinfo : EIATTR_COOP_GROUP_MASK_REGIDS
	.align		4
        /*0034*/ 	.byte	0x04, 0x29
        /*0036*/ 	.short	(.L_1520 - .L_1519)


	//   ....[0]....
.L_1519:
        /*0038*/ 	.word	0xffffffff


	//   ....[1]....
        /*003c*/ 	.word	0xffffffff


	//   ....[2]....
        /*0040*/ 	.word	0xffffffff


	//   ....[3]....
        /*0044*/ 	.word	0xffffffff


	//   ....[4]....
        /*0048*/ 	.word	0xffffffff


	//   ....[5]....
        /*004c*/ 	.word	0xffffffff


	//   ....[6]....
        /*0050*/ 	.word	0xffffffff


	//   ....[7]....
        /*0054*/ 	.word	0xffffffff


	//   ....[8]....
        /*0058*/ 	.word	0xffffffff


	//   ....[9]....
        /*005c*/ 	.word	0xffffffff


	//   ....[10]....
        /*0060*/ 	.word	0xffffffff


	//   ....[11]....
        /*0064*/ 	.word	0xffffffff


	//   ....[12]....
        /*0068*/ 	.word	0xffffffff


	//   ....[13]....
        /*006c*/ 	.word	0xffffffff


	//   ....[14]....
        /*0070*/ 	.word	0xffffffff


	//   ....[15]....
        /*0074*/ 	.word	0xffffffff


	//   ....[16]....
        /*0078*/ 	.word	0xffffffff


	//   ....[17]....
        /*007c*/ 	.word	0xffffffff


	//   ....[18]....
        /*0080*/ 	.word	0xffffffff


	//   ....[19]....
        /*0084*/ 	.word	0xffffffff


	//----- nvinfo : EIATTR_COOP_GROUP_INSTR_OFFSETS
	.align		4
.L_1520:
        /*0088*/ 	.byte	0x04, 0x28
        /*008a*/ 	.short	(.L_1522 - .L_1521)


	//   ....[0]....
.L_1521:
        /*008c*/ 	.word	0x00014cb0


	//   ....[1]....
        /*0090*/ 	.word	0x00014ce0


	//   ....[2]....
        /*0094*/ 	.word	0x00014d00


	//   ....[3]....
        /*0098*/ 	.word	0x00014d20


	//   ....[4]....
        /*009c*/ 	.word	0x00014d40


	//   ....[5]....
        /*00a0*/ 	.word	0x00015380


	//   ....[6]....
        /*00a4*/ 	.word	0x000153a0


	//   ....[7]....
        /*00a8*/ 	.word	0x000153c0


	//   ....[8]....
        /*00ac*/ 	.word	0x000153e0


	//   ....[9]....
        /*00b0*/ 	.word	0x00015400


	//   ....[10]....
        /*00b4*/ 	.word	0x00016390


	//   ....[11]....
        /*00b8*/ 	.word	0x00016410


	//   ....[12]....
        /*00bc*/ 	.word	0x00016470


	//   ....[13]....
        /*00c0*/ 	.word	0x000164d0


	//   ....[14]....
        /*00c4*/ 	.word	0x00016530


	//   ....[15]....
        /*00c8*/ 	.word	0x00016bb0


	//   ....[16]....
        /*00cc*/ 	.word	0x00016c10


	//   ....[17]....
        /*00d0*/ 	.word	0x00016c70


	//   ....[18]....
        /*00d4*/ 	.word	0x00016cd0


	//   ....[19]....
        /*00d8*/ 	.word	0x00016d40


	//----- nvinfo : EIATTR_EXIT_INSTR_OFFSETS
	.align		4
.L_1522:
        /*00dc*/ 	.byte	0x04, 0x1c
        /*00de*/ 	.short	(.L_1524 - .L_1523)


	//   ....[0]....
.L_1523:
        /*00e0*/ 	.word	0x00000c80


	//   ....[1]....
        /*00e4*/ 	.word	0x00016340


	//----- nvinfo : EIATTR_MAX_THREADS
	.align		4
.L_1524:
        /*00e8*/ 	.byte	0x04, 0x05
        /*00ea*/ 	.short	(.L_1526 - .L_1525)
.L_1525:
        /*00ec*/ 	.word	0x00000080
        /*00f0*/ 	.word	0x00000001
        /*00f4*/ 	.word	0x00000001


	//----- nvinfo : EIATTR_CRS_STACK_SIZE
	.align		4
.L_1526:
        /*00f8*/ 	.byte	0x04, 0x1e
        /*00fa*/ 	.short	(.L_1528 - .L_1527)
.L_1527:
        /*00fc*/ 	.word	0x00000000
.L_1528:


//--------------------- .nv.info._ZN10layer_norm13ln_fwd_kernelINS_13Kernel_traitsI13__nv_bfloat16S2_S2_S2_fjLj1536ELj1ELj4ELj1ELj16ENS_18Kernel_traits_baseILj1536ES2_S2_S2_S2_fjLj128EEEEELb1ELb1ELb1ELb1EEEvNS_9FwdParamsE --------------------------
	.section	.nv.info._ZN10layer_norm13ln_fwd_kernelINS_13Kernel_traitsI13__nv_bfloat16S2_S2_S2_fjLj1536ELj1ELj4ELj1ELj16ENS_18Kernel_traits_baseILj1536ES2_S2_S2_S2_fjLj128EEEEELb1ELb1ELb1ELb1EEEvNS_9FwdParamsE,"",@"SHT_CUDA_INFO"
	.sectionflags	@""
	.align	4


	//----- nvinfo : EIATTR_CUDA_API_VERSION
	.align		4
        /*0000*/ 	.byte	0x04, 0x37
        /*0002*/ 	.short	(.L_1530 - .L_1529)
.L_1529:
        /*0004*/ 	.word	0x00000082


	//----- nvinfo : EIATTR_SW2861232_WAR
	.align		4
.L_1530:
        /*0008*/ 	.byte	0x01, 0x35
	.zero		2


	//----- nvinfo : EIATTR_PARAM_CBANK
	.align		4
        /*000c*/ 	.byte	0x04, 0x0a
        /*000e*/ 	.short	(.L_1532 - .L_1531)
	.align		4
.L_1531:
        /*0010*/ 	.word	index@(.nv.constant0._ZN10layer_norm13ln_fwd_kernelINS_13Kernel_traitsI13__nv_bfloat16S2_S2_S2_fjLj1536ELj1ELj4ELj1ELj16ENS_18Kernel_traits_baseILj1536ES2_S2_S2_S2_fjLj128EEEEELb1ELb1ELb1ELb1EEEvNS_9FwdParamsE)
        /*0014*/ 	.short	0x0160
        /*0016*/ 	.short	0x00e8


	//----- nvinfo : EIATTR_CBANK_PARAM_SIZE
	.align		4
.L_1532:
        /*0018*/ 	.byte	0x03, 0x19
        /*001a*/ 	.short	0x00e8


	//----- nvinfo : EIATTR_KPARAM_INFO
	.align		4
        /*001c*/ 	.byte	0x04, 0x17
        /*001e*/ 	.short	(.L_1534 - .L_1533)
.L_1533:
        /*0020*/ 	.word	0x00000000
        /*0024*/ 	.short	0x0000
        /*0026*/ 	.short	0x0000
        /*0028*/ 	.byte	0x00, 0xf0, 0xa1, 0x03


	//----- nvinfo : EIATTR_MAXREG_COUNT
	.align		4
.L_1534:
        /*002c*/ 	.byte	0x03, 0x1b
        /*002e*/ 	.short	0x00ff


	//----- nvinfo : EIATTR_MERCURY_ISA_VERSION
	.align		4
        /*0030*/ 	.byte	0x03, 0x5f
        /*0032*/ 	.short	0x0000


	//----- nvinfo : EIATTR_COOP_GROUP_MASK_REGIDS
	.align		4
        /*0034*/ 	.byte	0x04, 0x29
        /*0036*/ 	.short	(.L_1536 - .L_1535)


	//   ....[0]....
.L_1535:
        /*0038*/ 	.word	0xffffffff


	//   ....[1]....
        /*003c*/ 	.word	0xffffffff


	//   ....[2]....
        /*0040*/ 	.word	0xffffffff


	//   ....[3]....
        /*0044*/ 	.word	0xffffffff


	//   ....[4]....
        /*0048*/ 	.word	0xffffffff


	//   ....[5]....
        /*004c*/ 	.word	0xffffffff


	//   ....[6]....
        /*0050*/ 	.word	0xffffffff


	//   ....[7]....
        /*0054*/ 	.word	0xffffffff


	//   ....[8]....
        /*0058*/ 	.word	0xffffffff


	//   ....[9]....
        /*005c*/ 	.word	0xffffffff


	//   ....[10]....
        /*0060*/ 	.word	0xffffffff


	//   ....[11]....
        /*0064*/ 	.word	0xffffffff


	//   ....[12]....
        /*0068*/ 	.word	0xffffffff


	//   ....[13]....
        /*006c*/ 	.word	0xffffffff


	//   ....[14]....
        /*0070*/ 	.word	0xffffffff


	//   ....[15]....
        /*0074*/ 	.word	0xffffffff


	//   ....[16]....
        /*0078*/ 	.word	0xffffffff


	//   ....[17]....
        /*007c*/ 	.word	0xffffffff


	//   ....[18]....
        /*0080*/ 	.word	0xffffffff


	//   ....[19]....
        /*0084*/ 	.word	0xffffffff


	//----- nvinfo : EIATTR_COOP_GROUP_INSTR_OFFSETS
	.align		4
.L_1536:
        /*0088*/ 	.byte	0x04, 0x28
        /*008a*/ 	.short	(.L_1538 - .L_1537)


	//   ....[0]....
.L_1537:
        /*008c*/ 	.word	0x00013fb0


	//   ....[1]....
        /*0090*/ 	.word	0x00013fe0


	//   ....[2]....
        /*0094*/ 	.word	0x00014000


	//   ....[3]....
        /*0098*/ 	.word	0x00014020


	//   ....[4]....
        /*009c*/ 	.word	0x00014040


	//   ....[5]....
        /*00a0*/ 	.word	0x00014670


	//   ....[6]....
        /*00a4*/ 	.word	0x00014690


	//   ....[7]....
        /*00a8*/ 	.word	0x000146b0


	//   ....[8]....
        /*00ac*/ 	.word	0x000146d0


	//   ....[9]....
        /*00b0*/ 	.word	0x000146f0


	//   ....[10]....
        /*00b4*/ 	.word	0x000157d0


	//   ....[11]....
        /*00b8*/ 	.word	0x00015840


	//   ....[12]....
        /*00bc*/ 	.word	0x000158a0


	//   ....[13]....
        /*00c0*/ 	.word	0x00015900


	//   ....[14]....
        /*00c4*/ 	.word	0x00015960


	//   ....[15]....
        /*00c8*/ 	.word	0x00015fd0


	//   ....[16]....
        /*00cc*/ 	.word	0x00016030


	//   ....[17]....
        /*00d0*/ 	.word	0x00016090


	//   ....[18]....
        /*00d4*/ 	.word	0x000160f0


	//   ....[19]....
        /*00d8*/ 	.word	0x00016150


	//----- nvinfo : EIATTR_EXIT_INSTR_OFFSETS
	.align		4
.L_1538:
        /*00dc*/ 	.byte	0x04, 0x1c
        /*00de*/ 	.short	(.L_1540 - .L_1539)


	//   ....[0]....
.L_1539:
        /*00e0*/ 	.word	0x000001e0


	//   ....[1]....
        /*00e4*/ 	.word	0x00015780


	//----- nvinfo : EIATTR_MAX_THREADS
	.align		4
.L_1540:
        /*00e8*/ 	.byte	0x04, 0x05
        /*00ea*/ 	.short	(.L_1542 - .L_1541)
.L_1541:
        /*00ec*/ 	.word	0x00000080
        /*00f0*/ 	.word	0x00000001
        /*00f4*/ 	.word	0x00000001


	//----- nvinfo : EIATTR_CRS_STACK_SIZE
	.align		4
.L_1542:
        /*00f8*/ 	.byte	0x04, 0x1e
        /*00fa*/ 	.short	(.L_1544 - .L_1543)
.L_1543:
        /*00fc*/ 	.word	0x00000000
.L_1544:


//--------------------- .nv.info._ZN10layer_norm13ln_fwd_kernelINS_13Kernel_traitsI6__halfS2_S2_S2_fjLj1536ELj1ELj4ELj1ELj16ENS_18Kernel_traits_baseILj1536ES2_S2_S2_S2_fjLj128EEEEELb0ELb0ELb0ELb0EEEvNS_9FwdParamsE --------------------------
	.section	.nv.info._ZN10layer_norm13ln_fwd_kernelINS_13Kernel_traitsI6__halfS2_S2_S2_fjLj1536ELj1ELj4ELj1ELj16ENS_18Kernel_traits_baseILj1536ES2_S2_S2_S2_fjLj128EEEEELb0ELb0ELb0ELb0EEEvNS_9FwdParamsE,"",@"SHT_CUDA_INFO"
	.sectionflags	@""
	.align	4


	//----- nvinfo : EIATTR_CUDA_API_VERSION
	.align		4
        /*0000*/ 	.byte	0x04, 0x37
        /*0002*/ 	.short	(.L_1546 - .L_1545)
.L_1545:
        /*0004*/ 	.word	0x00000082


	//----- nvinfo : EIATTR_SW2861232_WAR
	.align		4
.L_1546:
        /*0008*/ 	.byte	0x01, 0x35
	.zero		2


	//----- nvinfo : EIATTR_PARAM_CBANK
	.align		4
        /*000c*/ 	.byte	0x04, 0x0a
        /*000e*/ 	.short	(.L_1548 - .L_1547)
	.align		4
.L_1547:
        /*0010*/ 	.word	index@(.nv.constant0._ZN10layer_norm13ln_fwd_kernelINS_13Kernel_traitsI6__halfS2_S2_S2_fjLj1536ELj1ELj4ELj1ELj16ENS_18Kernel_traits_baseILj1536ES2_S2_S2_S2_fjLj128EEEEELb0ELb0ELb0ELb0EEEvNS_9FwdParamsE)
        /*0014*/ 	.short	0x0160
        /*0016*/ 	.short	0x00e8


	//----- nvinfo : EIATTR_CBANK_PARAM_SIZE
	.align		4
.L_1548:
        /*0018*/ 	.byte	0x03, 0x19
        /*001a*/ 	.short	0x00e8


	//----- nvinfo : EIATTR_KPARAM_INFO
	.align		4
        /*001c*/ 	.byte	0x04, 0x17
        /*001e*/ 	.short	(.L_1550 - .L_1549)
.L_1549:
        /*0020*/ 	.word	0x00000000
        /*0024*/ 	.short	0x0000
        /*0026*/ 	.short	0x0000
        /*0028*/ 	.byte	0x00, 0xf0, 0xa1, 0x03


	//----- nvinfo : EIATTR_MAXREG_COUNT
	.align		4
.L_1550:
        /*002c*/ 	.byte	0x03, 0x1b
        /*002e*/ 	.short	0x00ff


	//----- nvinfo : EIATTR_MERCURY_ISA_VERSION
	.align		4
        /*0030*/ 	.byte	0x03, 0x5f
        /*0032*/ 	.short	0x0000


	//----- nvinfo : EIATTR_COOP_GROUP_MASK_REGIDS
	.align		4
        /*0034*/ 	.byte	0x04, 0x29
        /*0036*/ 	.short	(.L_1552 - .L_1551)


	//   ....[0]....
.L_1551:
        /*0038*/ 	.word	0xffffffff


	//   ....[1]....
        /*003c*/ 	.word	0xffffffff


	//   ....[2]....
        /*0040*/ 	.word	0xffffffff


	//   ....[3]....
        /*0044*/ 	.word	0xffffffff


	//   ....[4]....
        /*0048*/ 	.word	0xffffffff


	//   ....[5]....
        /*004c*/ 	.word	0xffffffff


	//   ....[6]....
        /*0050*/ 	.word	0xffffffff


	//   ....[7]....
        /*0054*/ 	.word	0xffffffff


	//   ....[8]....
        /*0058*/ 	.word	0xffffffff


	//   ....[9]....
        /*005c*/ 	.word	0xffffffff


	//   ....[10]....
        /*0060*/ 	.word	0xffffffff


	//   ....[11]....
        /*0064*/ 	.word	0xffffffff


	//   ....[12]....
        /*0068*/ 	.word	0xffffffff


	//   ....[13]....
        /*006c*/ 	.word	0xffffffff


	//   ....[14]....
        /*0070*/ 	.word	0xffffffff


	//   ....[15]....
        /*0074*/ 	.word	0xffffffff


	//   ....[16]....
        /*0078*/ 	.word	0xffffffff


	//   ....[17]....
        /*007c*/ 	.word	0xffffffff


	//   ....[18]....
        /*0080*/ 	.word	0xffffffff


	//   ....[19]....
        /*0084*/ 	.word	0xffffffff


	//----- nvinfo : EIATTR_COOP_GROUP_INSTR_OFFSETS
	.align		4
.L_1552:
        /*0088*/ 	.byte	0x04, 0x28
        /*008a*/ 	.short	(.L_1554 - .L_1553)


	//   ....[0]....
.L_1553:
        /*008c*/ 	.word	0x00003320


	//   ....[1]....
        /*0090*/ 	.word	0x00003350


	//   ....[2]....
        /*0094*/ 	.word	0x00003390


	//   ....[3]....
        /*0098*/ 	.word	0x000033b0


	//   ....[4]....
        /*009c*/ 	.word	0x000033d0


	//   ....[5]....
        /*00a0*/ 	.word	0x00003a20


	//   ....[6]....
        /*00a4*/ 	.word	0x00003a40


	//   ....[7]....
        /*00a8*/ 	.word	0x00003a60


	//   ....[8]....
        /*00ac*/ 	.word	0x00003a80


	//   ....[9]....
        /*00b0*/ 	.word	0x00003aa0


	//   ....[10]....
        /*00b4*/ 	.word	0x000049b0


	//   ....[11]....
        /*00b8*/ 	.word	0x00004a10


	//   ....[12]....
        /*00bc*/ 	.word	0x00004a70


	//   ....[13]....
        /*00c0*/ 	.word	0x00004ad0


	//   ....[14]....
        /*00c4*/ 	.word	0x00004b40


	//   ....[15]....
        /*00c8*/ 	.word	0x000051f0


	//   ....[16]....
        /*00cc*/ 	.word	0x00005250


	//   ....[17]....
        /*00d0*/ 	.word	0x000052b0


	//   ....[18]....
        /*00d4*/ 	.word	0x00005310


	//   ....[19]....
        /*00d8*/ 	.word	0x00005370


	//----- nvinfo : EIATTR_EXIT_INSTR_OFFSETS
	.align		4
.L_1554:
        /*00dc*/ 	.byte	0x04, 0x1c
        /*00de*/ 	.short	(.L_1556 - .L_1555)


	//   ....[0]....
.L_1555:
        /*00e0*/ 	.word	0x000006f0


	//   ....[1]....
        /*00e4*/ 	.word	0x00004950


	//----- nvinfo : EIATTR_MAX_THREADS
	.align		4
.L_1556:
        /*00e8*/ 	.byte	0x04, 0x05
        /*00ea*/ 	.short	(.L_1558 - .L_1557)
.L_1557:
        /*00ec*/ 	.word	0x00000080
        /*00f0*/ 	.word	0x00000001
        /*00f4*/ 	.word	0x00000001


	//----- nvinfo : EIATTR_CRS_STACK_SIZE
	.align		4
.L_1558:
        /*00f8*/ 	.byte	0x04, 0x1e
        /*00fa*/ 	.short	(.L_1560 - .L_1559)
.L_1559:
        /*00fc*/ 	.word	0x00000000
.L_1560:


//--------------------- .nv.info._ZN10layer_norm13ln_fwd_kernelINS_13Kernel_traitsI6__halfS2_S2_S2_fjLj1536ELj1ELj4ELj1ELj16ENS_18Kernel_traits_baseILj1536ES2_S2_S2_S2_fjLj128EEEEELb0ELb0ELb0ELb1EEEvNS_9FwdParamsE --------------------------
	.section	.nv.info._ZN10layer_norm13ln_fwd_kernelINS_13Kernel_traitsI6__halfS2_S2_S2_fjLj1536ELj1ELj4ELj1ELj16ENS_18Kernel_traits_baseILj1536ES2_S2_S2_S2_fjLj128EEEEELb0ELb0ELb0ELb1EEEvNS_9FwdParamsE,"",@"SHT_CUDA_INFO"
	.sectionflags	@""
	.align	4


	//----- nvinfo : EIATTR_CUDA_API_VERSION
	.align		4
        /*0000*/ 	.byte	0x04, 0x37
        /*0002*/ 	.short	(.L_1562 - .L_1561)
.L_1561:
        /*0004*/ 	.word	0x00000082


	//----- nvinfo : EIATTR_SW2861232_WAR
	.align		4
.L_1562:
        /*0008*/ 	.byte	0x01, 0x35
	.zero		2


	//----- nvinfo : EIATTR_PARAM_CBANK
	.align		4
        /*000c*/ 	.byte	0x04, 0x0a
        /*000e*/ 	.short	(.L_1564 - .L_1563)
	.align		4
.L_1563:
        /*0010*/ 	.word	index@(.nv.constant0._ZN10layer_norm13ln_fwd_kernelINS_13Kernel_traitsI6__halfS2_S2_S2_fjLj1536ELj1ELj4ELj1ELj16ENS_18Kernel_traits_baseILj1536ES2_S2_S2_S2_fjLj128EEEEELb0ELb0ELb0ELb1EEEvNS_9FwdParamsE)
        /*0014*/ 	.short	0x0160
        /*0016*/ 	.short	0x00e8


	//----- nvinfo : EIATTR_CBANK_PARAM_SIZE
	.align		4
.L_1564:
        /*0018*/ 	.byte	0x03, 0x19
        /*001a*/ 	.short	0x00e8


	//----- nvinfo : EIATTR_KPARAM_INFO
	.align		4
        /*001c*/ 	.byte	0x04, 0x17
        /*001e*/ 	.short	(.L_1566 - .L_1565)
.L_1565:
        /*0020*/ 	.word	0x00000000
        /*0024*/ 	.short	0x0000
        /*0026*/ 	.short	0x0000
        /*0028*/ 	.byte	0x00, 0xf0, 0xa1, 0x03


	//----- nvinfo : EIATTR_MAXREG_COUNT
	.align		4
.L_1566:
        /*002c*/ 	.byte	0x03, 0x1b
        /*002e*/ 	.short	0x00ff


	//----- nvinfo : EIATTR_MERCURY_ISA_VERSION
	.align		4
        /*0030*/ 	.byte	0x03, 0x5f
        /*0032*/ 	.short	0x0000


	//----- nvinfo : EIATTR_COOP_GROUP_MASK_REGIDS
	.align		4
        /*0034*/ 	.byte	0x04, 0x29
        /*0036*/ 	.short	(.L_1568 - .L_1567)


	//   ....[0]....
.L_1567:
        /*0038*/ 	.word	0xffffffff


	//   ....[1]....
        /*003c*/ 	.word	0xffffffff


	//   ....[2]....
        /*0040*/ 	.word	0xffffffff


	//   ....[3]....
        /*0044*/ 	.word	0xffffffff


	//   ....[4]....
        /*0048*/ 	.word	0xffffffff


	//   ....[5]....
        /*004c*/ 	.word	0xffffffff


	//   ....[6]....
        /*0050*/ 	.word	0xffffffff


	//   ....[7]....
        /*0054*/ 	.word	0xffffffff


	//   ....[8]....
        /*0058*/ 	.word	0xffffffff


	//   ....[9]....
        /*005c*/ 	.word	0xffffffff


	//   ....[10]....
        /*0060*/ 	.word	0xffffffff


	//   ....[11]....
        /*0064*/ 	.word	0xffffffff


	//   ....[12]....
        /*0068*/ 	.word	0xffffffff


	//   ....[13]....
        /*006c*/ 	.word	0xffffffff


	//   ....[14]....
        /*0070*/ 	.word	0xffffffff


	//   ....[15]....
        /*0074*/ 	.word	0xffffffff


	//   ....[16]....
        /*0078*/ 	.word	0xffffffff


	//   ....[17]....
        /*007c*/ 	.word	0xffffffff


	//   ....[18]....
        /*0080*/ 	.word	0xffffffff


	//   ....[19]....
        /*0084*/ 	.word	0xffffffff


	//----- nvinfo : EIATTR_COOP_GROUP_INSTR_OFFSETS
	.align		4
.L_1568:
        /*0088*/ 	.byte	0x04, 0x28
        /*008a*/ 	.short	(.L_1570 - .L_1569)


	//   ....[0]....
.L_1569:
        /*008c*/ 	.word	0x00002860


	//   ....[1]....
        /*0090*/ 	.word	0x00002890


	//   ....[2]....
        /*0094*/ 	.word	0x000028b0


	//   ....[3]....
        /*0098*/ 	.word	0x000028d0


	//   ....[4]....
        /*009c*/ 	.word	0x000028f0


	//   ....[5]....
        /*00a0*/ 	.word	0x00002f20


	//   ....[6]....
        /*00a4*/ 	.word	0x00002f40


	//   ....[7]....
        /*00a8*/ 	.word	0x00002f60


	//   ....[8]....
        /*00ac*/ 	.word	0x00002f80


	//   ....[9]....
        /*00b0*/ 	.word	0x00002fa0


	//   ....[10]....
        /*00b4*/ 	.word	0x00004020


	//   ....[11]....
        /*00b8*/ 	.word	0x00004090


	//   ....[12]....
        /*00bc*/ 	.word	0x000040f0


	//   ....[13]....
        /*00c0*/ 	.word	0x00004150


	//   ....[14]....
        /*00c4*/ 	.word	0x000041b0


	//   ....[15]....
        /*00c8*/ 	.word	0x00004820


	//   ....[16]....
        /*00cc*/ 	.word	0x00004880


	//   ....[17]....
        /*00d0*/ 	.word	0x000048e0


	//   ....[18]....
        /*00d4*/ 	.word	0x00004940


	//   ....[19]....
        /*00d8*/ 	.word	0x000049a0


	//----- nvinfo : EIATTR_EXIT_INSTR_OFFSETS
	.align		4
.L_1570:
        /*00dc*/ 	.byte	0x04, 0x1c
        /*00de*/ 	.short	(.L_1572 - .L_1571)


	//   ....[0]....
.L_1571:
        /*00e0*/ 	.word	0x00000150


	//   ....[1]....
        /*00e4*/ 	.word	0x00003fd0


	//----- nvinfo : EIATTR_MAX_THREADS
	.align		4
.L_1572:
        /*00e8*/ 	.byte	0x04, 0x05
        /*00ea*/ 	.short	(.L_1574 - .L_1573)
.L_1573:
        /*00ec*/ 	.word	0x00000080
        /*00f0*/ 	.word	0x00000001
        /*00f4*/ 	.word	0x00000001


	//----- nvinfo : EIATTR_CRS_STACK_SIZE
	.align		4
.L_1574:
        /*00f8*/ 	.byte	0x04, 0x1e
        /*00fa*/ 	.short	(.L_1576 - .L_1575)
.L_1575:
        /*00fc*/ 	.word	0x00000000
.L_1576:


//--------------------- .nv.info._ZN10layer_norm13ln_fwd_kernelINS_13Kernel_traitsI6__halfS2_S2_S2_fjLj1536ELj1ELj4ELj1ELj16ENS_18Kernel_traits_baseILj1536ES2_S2_S2_S2_fjLj128EEEEELb0ELb0ELb1ELb0EEEvNS_9FwdParamsE --------------------------
	.section	.nv.info._ZN10layer_norm13ln_fwd_kernelINS_13Kernel_traitsI6__halfS2_S2_S2_fjLj1536ELj1ELj4ELj1ELj16ENS_18Kernel_traits_baseILj1536ES2_S2_S2_S2_fjLj128EEEEELb0ELb0ELb1ELb0EEEvNS_9FwdParamsE,"",@"SHT_CUDA_INFO"
	.sectionflags	@""
	.align	4


	//----- nvinfo : EIATTR_CUDA_API_VERSION
	.align		4
        /*0000*/ 	.byte	0x04, 0x37
        /*0002*/ 	.short	(.L_1578 - .L_1577)
.L_1577:
        /*0004*/ 	.word	0x00000082


	//----- nvinfo : EIATTR_SW2861232_WAR
	.align		4
.L_1578:
        /*0008*/ 	.byte	0x01, 0x35
	.zero		2


	//----- nvinfo : EIATTR_PARAM_CBANK
	.align		4
        /*000c*/ 	.byte	0x04, 0x0a
        /*000e*/ 	.short	(.L_1580 - .L_1579)
	.align		4
.L_1579:
        /*0010*/ 	.word	index@(.nv.constant0._ZN10layer_norm13ln_fwd_kernelINS_13Kernel_traitsI6__halfS2_S2_S2_fjLj1536ELj1ELj4ELj1ELj16ENS_18Kernel_traits_baseILj1536ES2_S2_S2_S2_fjLj128EEEEELb0ELb0ELb1ELb0EEEvNS_9FwdParamsE)
        /*0014*/ 	.short	0x0160
        /*0016*/ 	.short	0x00e8


	//----- nvinfo : EIATTR_CBANK_PARAM_SIZE
	.align		4
.L_1580:
        /*0018*/ 	.byte	0x03, 0x19
        /*001a*/ 	.short	0x00e8


	//----- nvinfo : EIATTR_KPARAM_INFO
	.align		4
        /*001c*/ 	.byte	0x04, 0x17
        /*001e*/ 	.short	(.L_1582 - .L_1581)
.L_1581:
        /*0020*/ 	.word	0x00000000
        /*0024*/ 	.short	0x0000
        /*0026*/ 	.short	0x0000
        /*0028*/ 	.byte	0x00, 0xf0, 0xa1, 0x03


	//----- nvinfo : EIATTR_MAXREG_COUNT
	.align		4
.L_1582:
        /*002c*/ 	.byte	0x03, 0x1b
        /*002e*/ 	.short	0x00ff


	//----- nvinfo : EIATTR_MERCURY_ISA_VERSION
	.align		4
        /*0030*/ 	.byte	0x03, 0x5f
        /*0032*/ 	.short	0x0000


	//----- nvinfo : EIATTR_COOP_GROUP_MASK_REGIDS
	.align		4
        /*0034*/ 	.byte	0x04, 0x29
        /*0036*/ 	.short	(.L_1584 - .L_1583)


	//   ....[0]....
.L_1583:
        /*0038*/ 	.word	0xffffffff


	//   ....[1]....
        /*003c*/ 	.word	0xffffffff


	//   ....[2]....
        /*0040*/ 	.word	0xffffffff


	//   ....[3]....
        /*0044*/ 	.word	0xffffffff


	//   ....[4]....
        /*0048*/ 	.word	0xffffffff


	//   ....[5]....
        /*004c*/ 	.word	0xffffffff


	//   ....[6]....
        /*0050*/ 	.word	0xffffffff


	//   ....[7]....
        /*0054*/ 	.word	0xffffffff


	//   ....[8]....
        /*0058*/ 	.word	0xffffffff


	//   ....[9]....
        /*005c*/ 	.word	0xffffffff


	//   ....[10]....
        /*0060*/ 	.word	0xffffffff


	//   ....[11]....
        /*0064*/ 	.word	0xffffffff


	//   ....[12]....
        /*0068*/ 	.word	0xffffffff


	//   ....[13]....
        /*006c*/ 	.word	0xffffffff


	//   ....[14]....
        /*0070*/ 	.word	0xffffffff


	//   ....[15]....
        /*0074*/ 	.word	0xffffffff


	//   ....[16]....
        /*0078*/ 	.word	0xffffffff


	//   ....[17]....
        /*007c*/ 	.word	0xffffffff


	//   ....[18]....
        /*0080*/ 	.word	0xffffffff


	//   ....[19]....
        /*0084*/ 	.word	0xffffffff


	//----- nvinfo : EIATTR_COOP_GROUP_INSTR_OFFSETS
	.align		4
.L_1584:
        /*0088*/ 	.byte	0x04, 0x28
        /*008a*/ 	.short	(.L_1586 - .L_1585)


	//   ....[0]....
.L_1585:
        /*008c*/ 	.word	0x00003a70


	//   ....[1]....
        /*0090*/ 	.word	0x00003aa0


	//   ....[2]....
        /*0094*/ 	.word	0x00003ac0


	//   ....[3]....
        /*0098*/ 	.word	0x00003ae0


	//   ....[4]....
        /*009c*/ 	.word	0x00003b00


	//   ....[5]....
        /*00a0*/ 	.word	0x00004140


	//   ....[6]....
        /*00a4*/ 	.word	0x00004160


	//   ....[7]....
        /*00a8*/ 	.word	0x00004180


	//   ....[8]....
        /*00ac*/ 	.word	0x000041a0


	//   ....[9]....
        /*00b0*/ 	.word	0x000041c0


	//   ....[10]....
        /*00b4*/ 	.word	0x00005150


	//   ....[11]....
        /*00b8*/ 	.word	0x000051b0


	//   ....[12]....
        /*00bc*/ 	.word	0x00005210


	//   ....[13]....
        /*00c0*/ 	.word	0x00005270


	//   ....[14]....
        /*00c4*/ 	.word	0x000052d0


	//   ....[15]....
        /*00c8*/ 	.word	0x00005950


	//   ....[16]....
        /*00cc*/ 	.word	0x000059b0


	//   ....[17]....
        /*00d0*/ 	.word	0x00005a10


	//   ....[18]....
        /*00d4*/ 	.word	0x00005a70


	//   ....[19]....
        /*00d8*/ 	.word	0x00005ae0


	//----- nvinfo : EIATTR_EXIT_INSTR_OFFSETS
	.align		4
.L_1586:
        /*00dc*/ 	.byte	0x04, 0x1c
        /*00de*/ 	.short	(.L_1588 - .L_1587)


	//   ....[0]....
.L_1587:
        /*00e0*/ 	.word	0x00000660


	//   ....[1]....
        /*00e4*/ 	.word	0x00005100


	//----- nvinfo : EIATTR_MAX_THREADS
	.align		4
.L_1588:
        /*00e8*/ 	.byte	0x04, 0x05
        /*00ea*/ 	.short	(.L_1590 - .L_1589)
.L_1589:
        /*00ec*/ 	.word	0x00000080
        /*00f0*/ 	.word	0x00000001
        /*00f4*/ 	.word	0x00000001


	//----- nvinfo : EIATTR_CRS_STACK_SIZE
	.align		4
.L_1590:
        /*00f8*/ 	.byte	0x04, 0x1e
        /*00fa*/ 	.short	(.L_1592 - .L_1591)
.L_1591:
        /*00fc*/ 	.word	0x00000000
.L_1592:


//--------------------- .nv.info._ZN10layer_norm13ln_fwd_kernelINS_13Kernel_traitsI6__halfS2_S2_S2_fjLj1536ELj1ELj4ELj1ELj16ENS_18Kernel_traits_baseILj1536ES2_S2_S2_S2_fjLj128EEEEELb0ELb0ELb1ELb1EEEvNS_9FwdParamsE --------------------------
	.section	.nv.info._ZN10layer_norm13ln_fwd_kernelINS_13Kernel_traitsI6__halfS2_S2_S2_fjLj1536ELj1ELj4ELj1ELj16ENS_18Kernel_traits_baseILj1536ES2_S2_S2_S2_fjLj128EEEEELb0ELb0ELb1ELb1EEEvNS_9FwdParamsE,"",@"SHT_CUDA_INFO"
	.sectionflags	@""
	.align	4


	//----- nvinfo : EIATTR_CUDA_API_VERSION
	.align		4
        /*0000*/ 	.byte	0x04, 0x37
        /*0002*/ 	.short	(.L_1594 - .L_1593)
.L_1593:
        /*0004*/ 	.word	0x00000082


	//----- nvinfo : EIATTR_SW2861232_WAR
	.align		4
.L_1594:
        /*0008*/ 	.byte	0x01, 0x35
	.zero		2


	//----- nvinfo : EIATTR_PARAM_CBANK
	.align		4
        /*000c*/ 	.byte	0x04, 0x0a
        /*000e*/ 	.short	(.L_1596 - .L_1595)
	.align		4
.L_1595:
        /*0010*/ 	.word	index@(.nv.constant0._ZN10layer_norm13ln_fwd_kernelINS_13Kernel_traitsI6__halfS2_S2_S2_fjLj1536ELj1ELj4ELj1ELj16ENS_18Kernel_traits_baseILj1536ES2_S2_S2_S2_fjLj128EEEEELb0ELb0ELb1ELb1EEEvNS_9FwdParamsE)
        /*0014*/ 	.short	0x0160
        /*0016*/ 	.short	0x00e8


	//----- nvinfo : EIATTR_CBANK_PARAM_SIZE
	.align		4
.L_1596:
        /*0018*/ 	.byte	0x03, 0x19
        /*001a*/ 	.short	0x00e8


	//----- nvinfo : EIATTR_KPARAM_INFO
	.align		4
        /*001c*/ 	.byte	0x04, 0x17
        /*001e*/ 	.short	(.L_1598 - .L_1597)
.L_1597:
        /*0020*/ 	.word	0x00000000
        /*0024*/ 	.short	0x0000
        /*0026*/ 	.short	0x0000
        /*0028*/ 	.byte	0x00, 0xf0, 0xa1, 0x03


	//----- nvinfo : EIATTR_MAXREG_COUNT
	.align		4
.L_1598:
        /*002c*/ 	.byte	0x03, 0x1b
        /*002e*/ 	.short	0x00ff


	//----- nvinfo : EIATTR_MERCURY_ISA_VERSION
	.align		4
        /*0030*/ 	.byte	0x03, 0x5f
        /*0032*/ 	.short	0x0000


	//----- nvinfo : EIATTR_COOP_GROUP_MASK_REGIDS
	.align		4
        /*0034*/ 	.byte	0x04, 0x29
        /*0036*/ 	.short	(.L_1600 - .L_1599)


	//   ....[0]....
.L_1599:
        /*0038*/ 	.word	0xffffffff


	//   ....[1]....
        /*003c*/ 	.word	0xffffffff


	//   ....[2]....
        /*0040*/ 	.word	0xffffffff


	//   ....[3]....
        /*0044*/ 	.word	0xffffffff


	//   ....[4]....
        /*0048*/ 	.word	0xffffffff


	//   ....[5]....
        /*004c*/ 	.word	0xffffffff


	//   ....[6]....
        /*0050*/ 	.word	0xffffffff


	//   ....[7]....
        /*0054*/ 	.word	0xffffffff


	//   ....[8]....
        /*0058*/ 	.word	0xffffffff


	//   ....[9]....
        /*005c*/ 	.word	0xffffffff


	//   ....[10]....
        /*0060*/ 	.word	0xffffffff


	//   ....[11]....
        /*0064*/ 	.word	0xffffffff


	//   ....[12]....
        /*0068*/ 	.word	0xffffffff


	//   ....[13]....
        /*006c*/ 	.word	0xffffffff


	//   ....[14]....
        /*0070*/ 	.word	0xffffffff


	//   ....[15]....
        /*0074*/ 	.word	0xffffffff


	//   ....[16]....
        /*0078*/ 	.word	0xffffffff


	//   ....[17]....
        /*007c*/ 	.word	0xffffffff


	//   ....[18]....
        /*0080*/ 	.word	0xffffffff


	//   ....[19]....
        /*0084*/ 	.word	0xffffffff


	//----- nvinfo : EIATTR_COOP_GROUP_INSTR_OFFSETS
	.align		4
.L_1600:
        /*0088*/ 	.byte	0x04, 0x28
        /*008a*/ 	.short	(.L_1602 - .L_1601)


	//   ....[0]....
.L_1601:
        /*008c*/ 	.word	0x000032a0


	//   ....[1]....
        /*0090*/ 	.word	0x000032d0


	//   ....[2]....
        /*0094*/ 	.word	0x000032f0


	//   ....[3]....
        /*0098*/ 	.word	0x00003310


	//   ....[4]....
        /*009c*/ 	.word	0x00003330


	//   ....[5]....
        /*00a0*/ 	.word	0x00003960


	//   ....[6]....
        /*00a4*/ 	.word	0x00003980


	//   ....[7]....
        /*00a8*/ 	.word	0x000039a0


	//   ....[8]....
        /*00ac*/ 	.word	0x000039c0


	//   ....[9]....
        /*00b0*/ 	.word	0x000039e0


	//   ....[10]....
        /*00b4*/ 	.word	0x000047c0


	//   ....[11]....
        /*00b8*/ 	.word	0x00004820


	//   ....[12]....
        /*00bc*/ 	.word	0x00004880


	//   ....[13]....
        /*00c0*/ 	.word	0x000048e0


	//   ....[14]....
        /*00c4*/ 	.word	0x00004940


	//   ....[15]....
        /*00c8*/ 	.word	0x00004fb0


	//   ....[16]....
        /*00cc*/ 	.word	0x00005010


	//   ....[17]....
        /*00d0*/ 	.word	0x00005070


	//   ....[18]....
        /*00d4*/ 	.word	0x000050d0


	//   ....[19]....
        /*00d8*/ 	.word	0x00005130


	//----- nvinfo : EIATTR_EXIT_INSTR_OFFSETS
	.align		4
.L_1602:
        /*00dc*/ 	.byte	0x04, 0x1c
        /*00de*/ 	.short	(.L_1604 - .L_1603)


	//   ....[0]....
.L_1603:
        /*00e0*/ 	.word	0x00000150


	//   ....[1]....
        /*00e4*/ 	.word	0x00004760


	//----- nvinfo : EIATTR_MAX_THREADS
	.align		4
.L_1604:
        /*00e8*/ 	.byte	0x04, 0x05
        /*00ea*/ 	.short	(.L_1606 - .L_1605)
.L_1605:
        /*00ec*/ 	.word	0x00000080
        /*00f0*/ 	.word	0x00000001
        /*00f4*/ 	.word	0x00000001


	//----- nvinfo : EIATTR_CRS_STACK_SIZE
	.align		4
.L_1606:
        /*00f8*/ 	.byte	0x04, 0x1e
        /*00fa*/ 	.short	(.L_1608 - .L_1607)
.L_1607:
        /*00fc*/ 	.word	0x00000000
.L_1608:


//--------------------- .nv.info._ZN10layer_norm13ln_fwd_kernelINS_13Kernel_traitsI6__halfS2_S2_S2_fjLj1536ELj1ELj4ELj1ELj16ENS_18Kernel_traits_baseILj1536ES2_S2_S2_S2_fjLj128EEEEELb0ELb1ELb0ELb0EEEvNS_9FwdParamsE --------------------------
	.section	.nv.info._ZN10layer_norm13ln_fwd_kernelINS_13Kernel_traitsI6__halfS2_S2_S2_fjLj1536ELj1ELj4ELj1ELj16ENS_18Kernel_traits_baseILj1536ES2_S2_S2_S2_fjLj128EEEEELb0ELb1ELb0ELb0EEEvNS_9FwdParamsE,"",@"SHT_CUDA_INFO"
	.sectionflags	@""
	.align	4


	//----- nvinfo : EIATTR_CUDA_API_VERSION
	.align		4
        /*0000*/ 	.byte	0x04, 0x37
        /*0002*/ 	.short	(.L_1610 - .L_1609)
.L_1609:
        /*0004*/ 	.word	0x00000082


	//----- nvinfo : EIATTR_SW2861232_WAR
	.align		4
.L_1610:
        /*0008*/ 	.byte	0x01, 0x35
	.zero		2


	//----- nvinfo : EIATTR_PARAM_CBANK
	.align		4
        /*000c*/ 	.byte	0x04, 0x0a
        /*000e*/ 	.short	(.L_1612 - .L_1611)
	.align		4
.L_1611:
        /*0010*/ 	.word	index@(.nv.constant0._ZN10layer_norm13ln_fwd_kernelINS_13Kernel_traitsI6__halfS2_S2_S2_fjLj1536ELj1ELj4ELj1ELj16ENS_18Kernel_traits_baseILj1536ES2_S2_S2_S2_fjLj128EEEEELb0ELb1ELb0ELb0EEEvNS_9FwdParamsE)
        /*0014*/ 	.short	0x0160
        /*0016*/ 	.short	0x00e8


	//----- nvinfo : EIATTR_CBANK_PARAM_SIZE
	.align		4
.L_1612:
        /*0018*/ 	.byte	0x03, 0x19
        /*001a*/ 	.short	0x00e8


	//----- nvinfo : EIATTR_KPARAM_INFO
	.align		4
        /*001c*/ 	.byte	0x04, 0x17
        /*001e*/ 	.short	(.L_1614 - .L_1613)
.L_1613:
        /*0020*/ 	.word	0x00000000
        /*0024*/ 	.short	0x0000
        /*0026*/ 	.short	0x0000
        /*0028*/ 	.byte	0x00, 0xf0, 0xa1, 0x03


	//----- nvinfo : EIATTR_MAXREG_COUNT
	.align		4
.L_1614:
        /*002c*/ 	.byte	0x03, 0x1b
        /*002e*/ 	.short	0x00ff


	//----- nvinfo : EIATTR_MERCURY_ISA_VERSION
	.align		4
        /*0030*/ 	.byte	0x03, 0x5f
        /*0032*/ 	.short	0x0000


	//----- nvinfo : EIATTR_COOP_GROUP_MASK_REGIDS
	.align		4
        /*0034*/ 	.byte	0x04, 0x29
        /*0036*/ 	.short	(.L_1616 - .L_1615)


	//   ....[0]....
.L_1615:
        /*0038*/ 	.word	0xffffffff


	//   ....[1]....
        /*003c*/ 	.word	0xffffffff


	//   ....[2]....
        /*0040*/ 	.word	0xffffffff


	//   ....[3]....
        /*0044*/ 	.word	0xffffffff


	//   ....[4]....
        /*0048*/ 	.word	0xffffffff


	//   ....[5]....
        /*004c*/ 	.word	0xffffffff


	//   ....[6]....
        /*0050*/ 	.word	0xffffffff


	//   ....[7]....
        /*0054*/ 	.word	0xffffffff


	//   ....[8]....
        /*0058*/ 	.word	0xffffffff


	//   ....[9]....
        /*005c*/ 	.word	0xffffffff


	//   ....[10]....
        /*0060*/ 	.word	0xffffffff


	//   ....[11]....
        /*0064*/ 	.word	0xffffffff


	//   ....[12]....
        /*0068*/ 	.word	0xffffffff


	//   ....[13]....
        /*006c*/ 	.word	0xffffffff


	//   ....[14]....
        /*0070*/ 	.word	0xffffffff


	//   ....[15]....
        /*0074*/ 	.word	0xffffffff


	//   ....[16]....
        /*0078*/ 	.word	0xffffffff


	//   ....[17]....
        /*007c*/ 	.word	0xffffffff


	//   ....[18]....
        /*0080*/ 	.word	0xffffffff


	//   ....[19]....
        /*0084*/ 	.word	0xffffffff


	//----- nvinfo : EIATTR_COOP_GROUP_INSTR_OFFSETS
	.align		4
.L_1616:
        /*0088*/ 	.byte	0x04, 0x28
        /*008a*/ 	.short	(.L_1618 - .L_1617)


	//   ....[0]....
.L_1617:
        /*008c*/ 	.word	0x00002bb0


	//   ....[1]....
        /*0090*/ 	.word	0x00002be0


	//   ....[2]....
        /*0094*/ 	.word	0x00002c00


	//   ....[3]....
        /*0098*/ 	.word	0x00002c20


	//   ....[4]....
        /*009c*/ 	.word	0x00002c40


	//   ....[5]....
        /*00a0*/ 	.word	0x00003280


	//   ....[6]....
        /*00a4*/ 	.word	0x000032a0


	//   ....[7]....
        /*00a8*/ 	.word	0x000032c0


	//   ....[8]....
        /*00ac*/ 	.word	0x000032e0


	//   ....[9]....
        /*00b0*/ 	.word	0x00003300


	//   ....[10]....
        /*00b4*/ 	.word	0x00004210


	//   ....[11]....
        /*00b8*/ 	.word	0x00004290


	//   ....[12]....
        /*00bc*/ 	.word	0x000042f0


	//   ....[13]....
        /*00c0*/ 	.word	0x00004350


	//   ....[14]....
        /*00c4*/ 	.word	0x000043b0


	//   ....[15]....
        /*00c8*/ 	.word	0x00004a30


	//   ....[16]....
        /*00cc*/ 	.word	0x00004a90


	//   ....[17]....
        /*00d0*/ 	.word	0x00004af0


	//   ....[18]....
        /*00d4*/ 	.word	0x00004b50


	//   ....[19]....
        /*00d8*/ 	.word	0x00004bc0


	//----- nvinfo : EIATTR_EXIT_INSTR_OFFSETS
	.align		4
.L_1618:
        /*00dc*/ 	.byte	0x04, 0x1c
        /*00de*/ 	.short	(.L_1620 - .L_1619)


	//   ....[0]....
.L_1619:
        /*00e0*/ 	.word	0x000007d0


	//   ....[1]....
        /*00e4*/ 	.word	0x000041b0


	//----- nvinfo : EIATTR_MAX_THREADS
	.align		4
.L_1620:
        /*00e8*/ 	.byte	0x04, 0x05
        /*00ea*/ 	.short	(.L_1622 - .L_1621)
.L_1621:
        /*00ec*/ 	.word	0x00000080
        /*00f0*/ 	.word	0x00000001
        /*00f4*/ 	.word	0x00000001


	//----- nvinfo : EIATTR_CRS_STACK_SIZE
	.align		4
.L_1622:
        /*00f8*/ 	.byte	0x04, 0x1e
        /*00fa*/ 	.short	(.L_1624 - .L_1623)
.L_1623:
        /*00fc*/ 	.word	0x00000000
.L_1624:


//--------------------- .nv.info._ZN10layer_norm13ln_fwd_kernelINS_13Kernel_traitsI6__halfS2_S2_S2_fjLj1536ELj1ELj4ELj1ELj16ENS_18Kernel_traits_baseILj1536ES2_S2_S2_S2_fjLj128EEEEELb0ELb1ELb0ELb1EEEvNS_9FwdParamsE --------------------------
	.section	.nv.info._ZN10layer_norm13ln_fwd_kernelINS_13Kernel_traitsI6__halfS2_S2_S2_fjLj1536ELj1ELj4ELj1ELj16ENS_18Kernel_traits_baseILj1536ES2_S2_S2_S2_fjLj128EEEEELb0ELb1ELb0ELb1EEEvNS_9FwdParamsE,"",@"SHT_CUDA_INFO"
	.sectionflags	@""
	.align	4


	//----- nvinfo : EIATTR_CUDA_API_VERSION
	.align		4
        /*0000*/ 	.byte	0x04, 0x37
        /*0002*/ 	.short	(.L_1626 - .L_1625)
.L_1625:
        /*0004*/ 	.word	0x00000082


	//----- nvinfo : EIATTR_SW2861232_WAR
	.align		4
.L_1626:
        /*0008*/ 	.byte	0x01, 0x35
	.zero		2


	//----- nvinfo : EIATTR_PARAM_CBANK
	.align		4
        /*000c*/ 	.byte	0x04, 0x0a
        /*000e*/ 	.short	(.L_1628 - .L_1627)
	.align		4
.L_1627:
        /*0010*/ 	.word	index@(.nv.constant0._ZN10layer_norm13ln_fwd_kernelINS_13Kernel_traitsI6__halfS2_S2_S2_fjLj1536ELj1ELj4ELj1ELj16ENS_18Kernel_traits_baseILj1536ES2_S2_S2_S2_fjLj128EEEEELb0ELb1ELb0ELb1EEEvNS_9FwdParamsE)
        /*0014*/ 	.short	0x0160
        /*0016*/ 	.short	0x00e8


	//----- nvinfo : EIATTR_CBANK_PARAM_SIZE
	.align		4
.L_1628:
        /*0018*/ 	.byte	0x03, 0x19
        /*001a*/ 	.short	0x00e8


	//----- nvinfo : EIATTR_KPARAM_INFO
	.align		4
        /*001c*/ 	.byte	0x04, 0x17
        /*001e*/ 	.short	(.L_1630 - .L_1629)
.L_1629:
        /*0020*/ 	.word	0x00000000
        /*0024*/ 	.short	0x0000
        /*0026*/ 	.short	0x0000
        /*0028*/ 	.byte	0x00, 0xf0, 0xa1, 0x03


	//----- nvinfo : EIATTR_MAXREG_COUNT
	.align		4
.L_1630:
        /*002c*/ 	.byte	0x03, 0x1b
        /*002e*/ 	.short	0x00ff


	//----- nvinfo : EIATTR_MERCURY_ISA_VERSION
	.align		4
        /*0030*/ 	.byte	0x03, 0x5f
        /*0032*/ 	.short	0x0000


	//----- nvinfo : EIATTR_COOP_GROUP_MASK_REGIDS
	.align		4
        /*0034*/ 	.byte	0x04, 0x29
        /*0036*/ 	.short	(.L_1632 - .L_1631)


	//   ....[0]....
.L_1631:
        /*0038*/ 	.word	0xffffffff


	//   ....[1]....
        /*003c*/ 	.word	0xffffffff


	//   ....[2]....
        /*0040*/ 	.word	0xffffffff


	//   ....[3]....
        /*0044*/ 	.word	0xffffffff


	//   ....[4]....
        /*0048*/ 	.word	0xffffffff


	//   ....[5]....
        /*004c*/ 	.word	0xffffffff


	//   ....[6]....
        /*0050*/ 	.word	0xffffffff


	//   ....[7]....
        /*0054*/ 	.word	0xffffffff


	//   ....[8]....
        /*0058*/ 	.word	0xffffffff


	//   ....[9]....
        /*005c*/ 	.word	0xffffffff


	//   ....[10]....
        /*0060*/ 	.word	0xffffffff


	//   ....[11]....
        /*0064*/ 	.word	0xffffffff


	//   ....[12]....
        /*0068*/ 	.word	0xffffffff


	//   ....[13]....
        /*006c*/ 	.word	0xffffffff


	//   ....[14]....
        /*0070*/ 	.word	0xffffffff


	//   ....[15]....
        /*0074*/ 	.word	0xffffffff


	//   ....[16]....
        /*0078*/ 	.word	0xffffffff


	//   ....[17]....
        /*007c*/ 	.word	0xffffffff


	//   ....[18]....
        /*0080*/ 	.word	0xffffffff


	//   ....[19]....
        /*0084*/ 	.word	0xffffffff


	//----- nvinfo : EIATTR_COOP_GROUP_INSTR_OFFSETS
	.align		4
.L_1632:
        /*0088*/ 	.byte	0x04, 0x28
        /*008a*/ 	.short	(.L_1634 - .L_1633)


	//   ....[0]....
.L_1633:
        /*008c*/ 	.word	0x00002380


	//   ....[1]....
        /*0090*/ 	.word	0x000023b0


	//   ....[2]....
        /*0094*/ 	.word	0x000023d0


	//   ....[3]....
        /*0098*/ 	.word	0x000023f0


	//   ....[4]....
        /*009c*/ 	.word	0x00002410


	//   ....[5]....
        /*00a0*/ 	.word	0x00002a40


	//   ....[6]....
        /*00a4*/ 	.word	0x00002a60


	//   ....[7]....
        /*00a8*/ 	.word	0x00002a80


	//   ....[8]....
        /*00ac*/ 	.word	0x00002aa0


	//   ....[9]....
        /*00b0*/ 	.word	0x00002ac0


	//   ....[10]....
        /*00b4*/ 	.word	0x00003920


	//   ....[11]....
        /*00b8*/ 	.word	0x00003990


	//   ....[12]....
        /*00bc*/ 	.word	0x000039f0


	//   ....[13]....
        /*00c0*/ 	.word	0x00003a50


	//   ....[14]....
        /*00c4*/ 	.word	0x00003ab0


	//   ....[15]....
        /*00c8*/ 	.word	0x00004120


	//   ....[16]....
        /*00cc*/ 	.word	0x00004180


	//   ....[17]....
        /*00d0*/ 	.word	0x000041e0


	//   ....[18]....
        /*00d4*/ 	.word	0x00004240


	//   ....[19]....
        /*00d8*/ 	.word	0x000042a0


	//----- nvinfo : EIATTR_EXIT_INSTR_OFFSETS
	.align		4
.L_1634:
        /*00dc*/ 	.byte	0x04, 0x1c
        /*00de*/ 	.short	(.L_1636 - .L_1635)


	//   ....[0]....
.L_1635:
        /*00e0*/ 	.word	0x00000160


	//   ....[1]....
        /*00e4*/ 	.word	0x000038c0


	//----- nvinfo : EIATTR_MAX_THREADS
	.align		4
.L_1636:
        /*00e8*/ 	.byte	0x04, 0x05
        /*00ea*/ 	.short	(.L_1638 - .L_1637)
.L_1637:
        /*00ec*/ 	.word	0x00000080
        /*00f0*/ 	.word	0x00000001
        /*00f4*/ 	.word	0x00000001


	//----- nvinfo : EIATTR_CRS_STACK_SIZE
	.align		4
.L_1638:
        /*00f8*/ 	.byte	0x04, 0x1e
        /*00fa*/ 	.short	(.L_1640 - .L_1639)
.L_1639:
        /*00fc*/ 	.word	0x00000000
.L_1640:


//--------------------- .nv.info._ZN10layer_norm13ln_fwd_kernelINS_13Kernel_traitsI6__halfS2_S2_S2_fjLj1536ELj1ELj4ELj1ELj16ENS_18Kernel_traits_baseILj1536ES2_S2_S2_S2_fjLj128EEEEELb0ELb1ELb1ELb0EEEvNS_9FwdParamsE --------------------------
	.section	.nv.info._ZN10layer_norm13ln_fwd_kernelINS_13Kernel_traitsI6__halfS2_S2_S2_fjLj1536ELj1ELj4ELj1ELj16ENS_18Kernel_traits_baseILj1536ES2_S2_S2_S2_fjLj128EEEEELb0ELb1ELb1ELb0EEEvNS_9FwdParamsE,"",@"SHT_CUDA_INFO"
	.sectionflags	@""
	.align	4


	//----- nvinfo : EIATTR_CUDA_API_VERSION
	.align		4
        /*0000*/ 	.byte	0x04, 0x37
        /*0002*/ 	.short	(.L_1642 - .L_1641)
.L_1641:
        /*0004*/ 	.word	0x00000082


	//----- nvinfo : EIATTR_SW2861232_WAR
	.align		4
.L_1642:
        /*0008*/ 	.byte	0x01, 0x35
	.zero		2


	//----- nvinfo : EIATTR_PARAM_CBANK
	.align		4
        /*000c*/ 	.byte	0x04, 0x0a
        /*000e*/ 	.short	(.L_1644 - .L_1643)
	.align		4
.L_1643:
        /*0010*/ 	.word	index@(.nv.constant0._ZN10layer_norm13ln_fwd_kernelINS_13Kernel_traitsI6__halfS2_S2_S2_fjLj1536ELj1ELj4ELj1ELj16ENS_18Kernel_traits_baseILj1536ES2_S2_S2_S2_fjLj128EEEEELb0ELb1ELb1ELb0EEEvNS_9FwdParamsE)
        /*0014*/ 	.short	0x0160
        /*0016*/ 	.short	0x00e8


	//----- nvinfo : EIATTR_CBANK_PARAM_SIZE
	.align		4
.L_1644:
        /*0018*/ 	.byte	0x03, 0x19
        /*001a*/ 	.short	0x00e8


	//----- nvinfo : EIATTR_KPARAM_INFO
	.align		4
        /*001c*/ 	.byte	0x04, 0x17
        /*001e*/ 	.short	(.L_1646 - .L_1645)
.L_1645:
        /*0020*/ 	.word	0x00000000
        /*0024*/ 	.short	0x0000
        /*0026*/ 	.short	0x0000
        /*0028*/ 	.byte	0x00, 0xf0, 0xa1, 0x03


	//----- nvinfo : EIATTR_MAXREG_COUNT
	.align		4
.L_1646:
        /*002c*/ 	.byte	0x03, 0x1b
        /*002e*/ 	.short	0x00ff


	//----- nvinfo : EIATTR_MERCURY_ISA_VERSION
	.align		4
        /*0030*/ 	.byte	0x03, 0x5f
        /*0032*/ 	.short	0x0000


	//----- nvinfo : EIATTR_COOP_GROUP_MASK_REGIDS
	.align		4
        /*0034*/ 	.byte	0x04, 0x29
        /*0036*/ 	.short	(.L_1648 - .L_1647)


	//   ....[0]....
.L_1647:
        /*0038*/ 	.word	0xffffffff


	//   ....[1]....
        /*003c*/ 	.word	0xffffffff


	//   ....[2]....
        /*0040*/ 	.word	0xffffffff


	//   ....[3]....
        /*0044*/ 	.word	0xffffffff


	//   ....[4]....
        /*0048*/ 	.word	0xffffffff


	//   ....[5]....
        /*004c*/ 	.word	0xffffffff


	//   ....[6]....
        /*0050*/ 	.word	0xffffffff


	//   ....[7]....
        /*0054*/ 	.word	0xffffffff


	//   ....[8]....
        /*0058*/ 	.word	0xffffffff


	//   ....[9]....
        /*005c*/ 	.word	0xffffffff


	//   ....[10]....
        /*0060*/ 	.word	0xffffffff


	//   ....[11]....
        /*0064*/ 	.word	0xffffffff


	//   ....[12]....
        /*0068*/ 	.word	0xffffffff


	//   ....[13]....
        /*006c*/ 	.word	0xffffffff


	//   ....[14]....
        /*0070*/ 	.word	0xffffffff


	//   ....[15]....
        /*0074*/ 	.word	0xffffffff


	//   ....[16]....
        /*0078*/ 	.word	0xffffffff


	//   ....[17]....
        /*007c*/ 	.word	0xffffffff


	//   ....[18]....
        /*0080*/ 	.word	0xffffffff


	//   ....[19]....
        /*0084*/ 	.word	0xffffffff


	//----- nvinfo : EIATTR_COOP_GROUP_INSTR_OFFSETS
	.align		4
.L_1648:
        /*0088*/ 	.byte	0x04, 0x28
        /*008a*/ 	.short	(.L_1650 - .L_1649)


	//   ....[0]....
.L_1649:
        /*008c*/ 	.word	0x000041c0


	//   ....[1]....
        /*0090*/ 	.word	0x000041f0


	//   ....[2]....
        /*0094*/ 	.word	0x00004210


	//   ....[3]....
        /*0098*/ 	.word	0x00004230


	//   ....[4]....
        /*009c*/ 	.word	0x00004250


	//   ....[5]....
        /*00a0*/ 	.word	0x00004890


	//   ....[6]....
        /*00a4*/ 	.word	0x000048b0


	//   ....[7]....
        /*00a8*/ 	.word	0x000048d0


	//   ....[8]....
        /*00ac*/ 	.word	0x000048f0


	//   ....[9]....
        /*00b0*/ 	.word	0x00004910


	//   ....[10]....
        /*00b4*/ 	.word	0x00005890


	//   ....[11]....
        /*00b8*/ 	.word	0x00005910


	//   ....[12]....
        /*00bc*/ 	.word	0x00005970


	//   ....[13]....
        /*00c0*/ 	.word	0x000059d0


	//   ....[14]....
        /*00c4*/ 	.word	0x00005a30


	//   ....[15]....
        /*00c8*/ 	.word	0x000060b0


	//   ....[16]....
        /*00cc*/ 	.word	0x00006110


	//   ....[17]....
        /*00d0*/ 	.word	0x00006170


	//   ....[18]....
        /*00d4*/ 	.word	0x000061d0


	//   ....[19]....
        /*00d8*/ 	.word	0x00006240


	//----- nvinfo : EIATTR_EXIT_INSTR_OFFSETS
	.align		4
.L_1650:
        /*00dc*/ 	.byte	0x04, 0x1c
        /*00de*/ 	.short	(.L_1652 - .L_1651)


	//   ....[0]....
.L_1651:
        /*00e0*/ 	.word	0x000007c0


	//   ....[1]....
        /*00e4*/ 	.word	0x00005840


	//----- nvinfo : EIATTR_MAX_THREADS
	.align		4
.L_1652:
        /*00e8*/ 	.byte	0x04, 0x05
        /*00ea*/ 	.short	(.L_1654 - .L_1653)
.L_1653:
        /*00ec*/ 	.word	0x00000080
        /*00f0*/ 	.word	0x00000001
        /*00f4*/ 	.word	0x00000001


	//----- nvinfo : EIATTR_CRS_STACK_SIZE
	.align		4
.L_1654:
        /*00f8*/ 	.byte	0x04, 0x1e
        /*00fa*/ 	.short	(.L_1656 - .L_1655)
.L_1655:
        /*00fc*/ 	.word	0x00000000
.L_1656:


//--------------------- .nv.info._ZN10layer_norm13ln_fwd_kernelINS_13Kernel_traitsI6__halfS2_S2_S2_fjLj1536ELj1ELj4ELj1ELj16ENS_18Kernel_traits_baseILj1536ES2_S2_S2_S2_fjLj128EEEEELb0ELb1ELb1ELb1EEEvNS_9FwdParamsE --------------------------
	.section	.nv.info._ZN10layer_norm13ln_fwd_kernelINS_13Kernel_traitsI6__halfS2_S2_S2_fjLj1536ELj1ELj4ELj1ELj16ENS_18Kernel_traits_baseILj1536ES2_S2_S2_S2_fjLj128EEEEELb0ELb1ELb1ELb1EEEvNS_9FwdParamsE,"",@"SHT_CUDA_INFO"
	.sectionflags	@""
	.align	4


	//----- nvinfo : EIATTR_CUDA_API_VERSION
	.align		4
        /*0000*/ 	.byte	0x04, 0x37
        /*0002*/ 	.short	(.L_1658 - .L_1657)
.L_1657:
        /*0004*/ 	.word	0x00000082


	//----- nvinfo : EIATTR_SW2861232_WAR
	.align		4
.L_1658:
        /*0008*/ 	.byte	0x01, 0x35
	.zero		2


	//----- nvinfo : EIATTR_PARAM_CBANK
	.align		4
        /*000c*/ 	.byte	0x04, 0x0a
        /*000e*/ 	.short	(.L_1660 - .L_1659)
	.align		4
.L_1659:
        /*0010*/ 	.word	index@(.nv.constant0._ZN10layer_norm13ln_fwd_kernelINS_13Kernel_traitsI6__halfS2_S2_S2_fjLj1536ELj1ELj4ELj1ELj16ENS_18Kernel_traits_baseILj1536ES2_S2_S2_S2_fjLj128EEEEELb0ELb1ELb1ELb1EEEvNS_9FwdParamsE)
        /*0014*/ 	.short	0x0160
        /*0016*/ 	.short	0x00e8


	//----- nvinfo : EIATTR_CBANK_PARAM_SIZE
	.align		4
.L_1660:
        /*0018*/ 	.byte	0x03, 0x19
        /*001a*/ 	.short	0x00e8


	//----- nvinfo : EIATTR_KPARAM_INFO
	.align		4
        /*001c*/ 	.byte	0x04, 0x17
        /*001e*/ 	.short	(.L_1662 - .L_1661)
.L_1661:
        /*0020*/ 	.word	0x00000000
        /*0024*/ 	.short	0x0000
        /*0026*/ 	.short	0x0000
        /*0028*/ 	.byte	0x00, 0xf0, 0xa1, 0x03


	//----- nvinfo : EIATTR_MAXREG_COUNT
	.align		4
.L_1662:
        /*002c*/ 	.byte	0x03, 0x1b
        /*002e*/ 	.short	0x00ff


	//----- nvinfo : EIATTR_MERCURY_ISA_VERSION
	.align		4
        /*0030*/ 	.byte	0x03, 0x5f
        /*0032*/ 	.short	0x0000


	//----- nvinfo : EIATTR_COOP_GROUP_MASK_REGIDS
	.align		4
        /*0034*/ 	.byte	0x04, 0x29
        /*0036*/ 	.short	(.L_1664 - .L_1663)


	//   ....[0]....
.L_1663:
        /*0038*/ 	.word	0xffffffff


	//   ....[1]....
        /*003c*/ 	.word	0xffffffff


	//   ....[2]....
        /*0040*/ 	.word	0xffffffff


	//   ....[3]....
        /*0044*/ 	.word	0xffffffff


	//   ....[4]....
        /*0048*/ 	.word	0xffffffff


	//   ....[5]....
        /*004c*/ 	.word	0xffffffff


	//   ....[6]....
        /*0050*/ 	.word	0xffffffff


	//   ....[7]....
        /*0054*/ 	.word	0xffffffff


	//   ....[8]....
        /*0058*/ 	.word	0xffffffff


	//   ....[9]....
        /*005c*/ 	.word	0xffffffff


	//   ....[10]....
        /*0060*/ 	.word	0xffffffff


	//   ....[11]....
        /*0064*/ 	.word	0xffffffff


	//   ....[12]....
        /*0068*/ 	.word	0xffffffff


	//   ....[13]....
        /*006c*/ 	.word	0xffffffff


	//   ....[14]....
        /*0070*/ 	.word	0xffffffff


	//   ....[15]....
        /*0074*/ 	.word	0xffffffff


	//   ....[16]....
        /*0078*/ 	.word	0xffffffff


	//   ....[17]....
        /*007c*/ 	.word	0xffffffff


	//   ....[18]....
        /*0080*/ 	.word	0xffffffff


	//   ....[19]....
        /*0084*/ 	.word	0xffffffff


	//----- nvinfo : EIATTR_COOP_GROUP_INSTR_OFFSETS
	.align		4
.L_1664:
        /*0088*/ 	.byte	0x04, 0x28
        /*008a*/ 	.short	(.L_1666 - .L_1665)


	//   ....[0]....
.L_1665:
        /*008c*/ 	.word	0x00003800


	//   ....[1]....
        /*0090*/ 	.word	0x00003830


	//   ....[2]....
        /*0094*/ 	.word	0x00003850


	//   ....[3]....
        /*0098*/ 	.word	0x00003870


	//   ....[4]....
        /*009c*/ 	.word	0x00003890


	//   ....[5]....
        /*00a0*/ 	.word	0x00003ec0


	//   ....[6]....
        /*00a4*/ 	.word	0x00003ee0


	//   ....[7]....
        /*00a8*/ 	.word	0x00003f00


	//   ....[8]....
        /*00ac*/ 	.word	0x00003f20


	//   ....[9]....
        /*00b0*/ 	.word	0x00003f40


	//   ....[10]....
        /*00b4*/ 	.word	0x00004e30


	//   ....[11]....
        /*00b8*/ 	.word	0x00004ea0


	//   ....[12]....
        /*00bc*/ 	.word	0x00004f00


	//   ....[13]....
        /*00c0*/ 	.word	0x00004f60


	//   ....[14]....
        /*00c4*/ 	.word	0x00004fc0


	//   ....[15]....
        /*00c8*/ 	.word	0x00005630


	//   ....[16]....
        /*00cc*/ 	.word	0x00005690


	//   ....[17]....
        /*00d0*/ 	.word	0x000056f0


	//   ....[18]....
        /*00d4*/ 	.word	0x00005750


	//   ....[19]....
        /*00d8*/ 	.word	0x000057b0


	//----- nvinfo : EIATTR_EXIT_INSTR_OFFSETS
	.align		4
.L_1666:
        /*00dc*/ 	.byte	0x04, 0x1c
        /*00de*/ 	.short	(.L_1668 - .L_1667)


	//   ....[0]....
.L_1667:
        /*00e0*/ 	.word	0x00000160


	//   ....[1]....
        /*00e4*/ 	.word	0x00004dd0


	//----- nvinfo : EIATTR_MAX_THREADS
	.align		4
.L_1668:
        /*00e8*/ 	.byte	0x04, 0x05
        /*00ea*/ 	.short	(.L_1670 - .L_1669)
.L_1669:
        /*00ec*/ 	.word	0x00000080
        /*00f0*/ 	.word	0x00000001
        /*00f4*/ 	.word	0x00000001


	//----- nvinfo : EIATTR_CRS_STACK_SIZE
	.align		4
.L_1670:
        /*00f8*/ 	.byte	0x04, 0x1e
        /*00fa*/ 	.short	(.L_1672 - .L_1671)
.L_1671:
        /*00fc*/ 	.word	0x00000000
.L_1672:


//--------------------- .nv.info._ZN10layer_norm13ln_fwd_kernelINS_13Kernel_traitsI6__halfS2_S2_S2_fjLj1536ELj1ELj4ELj1ELj16ENS_18Kernel_traits_baseILj1536ES2_S2_S2_S2_fjLj128EEEEELb1ELb0ELb0ELb0EEEvNS_9FwdParamsE --------------------------
	.section	.nv.info._ZN10layer_norm13ln_fwd_kernelINS_13Kernel_traitsI6__halfS2_S2_S2_fjLj1536ELj1ELj4ELj1ELj16ENS_18Kernel_traits_baseILj1536ES2_S2_S2_S2_fjLj128EEEEELb1ELb0ELb0ELb0EEEvNS_9FwdParamsE,"",@"SHT_CUDA_INFO"
	.sectionflags	@""
	.align	4


	//----- nvinfo : EIATTR_CUDA_API_VERSION
	.align		4
        /*0000*/ 	.byte	0x04, 0x37
        /*0002*/ 	.short	(.L_1674 - .L_1673)
.L_1673:
        /*0004*/ 	.word	0x00000082


	//----- nvinfo : EIATTR_SW2861232_WAR
	.align		4
.L_1674:
        /*0008*/ 	.byte	0x01, 0x35
	.zero		2


	//----- nvinfo : EIATTR_PARAM_CBANK
	.align		4
        /*000c*/ 	.byte	0x04, 0x0a
        /*000e*/ 	.short	(.L_1676 - .L_1675)
	.align		4
.L_1675:
        /*0010*/ 	.word	index@(.nv.constant0._ZN10layer_norm13ln_fwd_kernelINS_13Kernel_traitsI6__halfS2_S2_S2_fjLj1536ELj1ELj4ELj1ELj16ENS_18Kernel_traits_baseILj1536ES2_S2_S2_S2_fjLj128EEEEELb1ELb0ELb0ELb0EEEvNS_9FwdParamsE)
        /*0014*/ 	.short	0x0160
        /*0016*/ 	.short	0x00e8


	//----- nvinfo : EIATTR_CBANK_PARAM_SIZE
	.align		4
.L_1676:
        /*0018*/ 	.byte	0x03, 0x19
        /*001a*/ 	.short	0x00e8


	//----- nvinfo : EIATTR_KPARAM_INFO
	.align		4
        /*001c*/ 	.byte	0x04, 0x17
        /*001e*/ 	.short	(.L_1678 - .L_1677)
.L_1677:
        /*0020*/ 	.word	0x00000000
        /*0024*/ 	.short	0x0000
        /*0026*/ 	.short	0x0000
        /*0028*/ 	.byte	0x00, 0xf0, 0xa1, 0x03


	//----- nvinfo : EIATTR_MAXREG_COUNT
	.align		4
.L_1678:
        /*002c*/ 	.byte	0x03, 0x1b
        /*002e*/ 	.short	0x00ff


	//----- nvinfo : EIATTR_MERCURY_ISA_VERSION
	.align		4
        /*0030*/ 	.byte	0x03, 0x5f
        /*0032*/ 	.short	0x0000


	//----- nvinfo : EIATTR_COOP_GROUP_MASK_REGIDS
	.align		4
        /*0034*/ 	.byte	0x04, 0x29
        /*0036*/ 	.short	(.L_1680 - .L_1679)


	//   ....[0]....
.L_1679:
        /*0038*/ 	.word	0xffffffff


	//   ....[1]....
        /*003c*/ 	.word	0xffffffff


	//   ....[2]....
        /*0040*/ 	.word	0xffffffff


	//   ....[3]....
        /*0044*/ 	.word	0xffffffff


	//   ....[4]....
        /*0048*/ 	.word	0xffffffff


	//   ....[5]....
        /*004c*/ 	.word	0xffffffff


	//   ....[6]....
        /*0050*/ 	.word	0xffffffff


	//   ....[7]....
        /*0054*/ 	.word	0xffffffff


	//   ....[8]....
        /*0058*/ 	.word	0xffffffff


	//   ....[9]....
        /*005c*/ 	.word	0xffffffff


	//   ....[10]....
        /*0060*/ 	.word	0xffffffff


	//   ....[11]....
        /*0064*/ 	.word	0xffffffff


	//   ....[12]....
        /*0068*/ 	.word	0xffffffff


	//   ....[13]....
        /*006c*/ 	.word	0xffffffff


	//   ....[14]....
        /*0070*/ 	.word	0xffffffff


	//   ....[15]....
        /*0074*/ 	.word	0xffffffff


	//   ....[16]....
        /*0078*/ 	.word	0xffffffff


	//   ....[17]....
        /*007c*/ 	.word	0xffffffff


	//   ....[18]....
        /*0080*/ 	.word	0xffffffff


	//   ....[19]....
        /*0084*/ 	.word	0xffffffff


	//----- nvinfo : EIATTR_COOP_GROUP_INSTR_OFFSETS
	.align		4
.L_1680:
        /*0088*/ 	.byte	0x04, 0x28
        /*008a*/ 	.short	(.L_1682 - .L_1681)


	//   ....[0]....
.L_1681:
        /*008c*/ 	.word	0x00012490


	//   ....[1]....
        /*0090*/ 	.word	0x000124c0


	//   ....[2]....
        /*0094*/ 	.word	0x000124f0


	//   ....[3]....
        /*0098*/ 	.word	0x00012510


	//   ....[4]....
        /*009c*/ 	.word	0x00012530


	//   ....[5]....
        /*00a0*/ 	.word	0x00012b70


	//   ....[6]....
        /*00a4*/ 	.word	0x00012b90


	//   ....[7]....
        /*00a8*/ 	.word	0x00012bb0


	//   ....[8]....
        /*00ac*/ 	.word	0x00012bd0


	//   ....[9]....
        /*00b0*/ 	.word	0x00012bf0


	//   ....[10]....
        /*00b4*/ 	.word	0x00013b00


	//   ....[11]....
        /*00b8*/ 	.word	0x00013b80


	//   ....[12]....
        /*00bc*/ 	.word	0x00013be0


	//   ....[13]....
        /*00c0*/ 	.word	0x00013c40


	//   ....[14]....
        /*00c4*/ 	.word	0x00013ca0


	//   ....[15]....
        /*00c8*/ 	.word	0x00014330


	//   ....[16]....
        /*00cc*/ 	.word	0x00014390


	//   ....[17]....
        /*00d0*/ 	.word	0x000143f0


	//   ....[18]....
        /*00d4*/ 	.word	0x00014450


	//   ....[19]....
        /*00d8*/ 	.word	0x000144c0


	//----- nvinfo : EIATTR_EXIT_INSTR_OFFSETS
	.align		4
.L_1682:
        /*00dc*/ 	.byte	0x04, 0x1c
        /*00de*/ 	.short	(.L_1684 - .L_1683)


	//   ....[0]....
.L_1683:
        /*00e0*/ 	.word	0x00000a80


	//   ....[1]....
        /*00e4*/ 	.word	0x00013ab0


	//----- nvinfo : EIATTR_MAX_THREADS
	.align		4
.L_1684:
        /*00e8*/ 	.byte	0x04, 0x05
        /*00ea*/ 	.short	(.L_1686 - .L_1685)
.L_1685:
        /*00ec*/ 	.word	0x00000080
        /*00f0*/ 	.word	0x00000001
        /*00f4*/ 	.word	0x00000001


	//----- nvinfo : EIATTR_CRS_STACK_SIZE
	.align		4
.L_1686:
        /*00f8*/ 	.byte	0x04, 0x1e
        /*00fa*/ 	.short	(.L_1688 - .L_1687)
.L_1687:
        /*00fc*/ 	.word	0x00000000
.L_1688:


//--------------------- .nv.info._ZN10layer_norm13ln_fwd_kernelINS_13Kernel_traitsI6__halfS2_S2_S2_fjLj1536ELj1ELj4ELj1ELj16ENS_18Kernel_traits_baseILj1536ES2_S2_S2_S2_fjLj128EEEEELb1ELb0ELb0ELb1EEEvNS_9FwdParamsE --------------------------
	.section	.nv.info._ZN10layer_norm13ln_fwd_kernelINS_13Kernel_traitsI6__halfS2_S2_S2_fjLj1536ELj1ELj4ELj1ELj16ENS_18Kernel_traits_baseILj1536ES2_S2_S2_S2_fjLj128EEEEELb1ELb0ELb0ELb1EEEvNS_9FwdParamsE,"",@"SHT_CUDA_INFO"
	.sectionflags	@""
	.align	4


	//----- nvinfo : EIATTR_CUDA_API_VERSION
	.align		4
        /*0000*/ 	.byte	0x04, 0x37
        /*0002*/ 	.short	(.L_1690 - .L_1689)
.L_1689:
        /*0004*/ 	.word	0x00000082


	//----- nvinfo : EIATTR_SW2861232_WAR
	.align		4
.L_1690:
        /*0008*/ 	.byte	0x01, 0x35
	.zero		2


	//----- nvinfo : EIATTR_PARAM_CBANK
	.align		4
        /*000c*/ 	.byte	0x04, 0x0a
        /*000e*/ 	.short	(.L_1692 - .L_1691)
	.align		4
.L_1691:
        /*0010*/ 	.word	index@(.nv.constant0._ZN10layer_norm13ln_fwd_kernelINS_13Kernel_traitsI6__halfS2_S2_S2_fjLj1536ELj1ELj4ELj1ELj16ENS_18Kernel_traits_baseILj1536ES2_S2_S2_S2_fjLj128EEEEELb1ELb0ELb0ELb1EEEvNS_9FwdParamsE)
        /*0014*/ 	.short	0x0160
        /*0016*/ 	.short	0x00e8


	//----- nvinfo : EIATTR_CBANK_PARAM_SIZE
	.align		4
.L_1692:
        /*0018*/ 	.byte	0x03, 0x19
        /*001a*/ 	.short	0x00e8


	//----- nvinfo : EIATTR_KPARAM_INFO
	.align		4
        /*001c*/ 	.byte	0x04, 0x17
        /*001e*/ 	.short	(.L_1694 - .L_1693)
.L_1693:
        /*0020*/ 	.word	0x00000000
        /*0024*/ 	.short	0x0000
        /*0026*/ 	.short	0x0000
        /*0028*/ 	.byte	0x00, 0xf0, 0xa1, 0x03


	//----- nvinfo : EIATTR_MAXREG_COUNT
	.align		4
.L_1694:
        /*002c*/ 	.byte	0x03, 0x1b
        /*002e*/ 	.short	0x00ff


	//----- nvinfo : EIATTR_MERCURY_ISA_VERSION
	.align		4
        /*0030*/ 	.byte	0x03, 0x5f
        /*0032*/ 	.short	0x0000


	//----- nvinfo : EIATTR_COOP_GROUP_MASK_REGIDS
	.align		4
        /*0034*/ 	.byte	0x04, 0x29
        /*0036*/ 	.short	(.L_1696 - .L_1695)


	//   ....[0]....
.L_1695:
        /*0038*/ 	.word	0xffffffff


	//   ....[1]....
        /*003c*/ 	.word	0xffffffff


	//   ....[2]....
        /*0040*/ 	.word	0xffffffff


	//   ....[3]....
        /*0044*/ 	.word	0xffffffff


	//   ....[4]....
        /*0048*/ 	.word	0xffffffff


	//   ....[5]....
        /*004c*/ 	.word	0xffffffff


	//   ....[6]....
        /*0050*/ 	.word	0xffffffff


	//   ....[7]....
        /*0054*/ 	.word	0xffffffff


	//   ....[8]....
        /*0058*/ 	.word	0xffffffff


	//   ....[9]....
        /*005c*/ 	.word	0xffffffff


	//   ....[10]....
        /*0060*/ 	.word	0xffffffff


	//   ....[11]....
        /*0064*/ 	.word	0xffffffff


	//   ....[12]....
        /*0068*/ 	.word	0xffffffff


	//   ....[13]....
        /*006c*/ 	.word	0xffffffff


	//   ....[14]....
        /*0070*/ 	.word	0xffffffff


	//   ....[15]....
        /*0074*/ 	.word	0xffffffff


	//   ....[16]....
        /*0078*/ 	.word	0xffffffff


	//   ....[17]....
        /*007c*/ 	.word	0xffffffff


	//   ....[18]....
        /*0080*/ 	.word	0xffffffff


	//   ....[19]....
        /*0084*/ 	.word	0xffffffff


	//----- nvinfo : EIATTR_COOP_GROUP_INSTR_OFFSETS
	.align		4
.L_1696:
        /*0088*/ 	.byte	0x04, 0x28
        /*008a*/ 	.short	(.L_1698 - .L_1697)


	//   ....[0]....
.L_1697:
        /*008c*/ 	.word	0x00011b10


	//   ....[1]....
        /*0090*/ 	.word	0x00011b40


	//   ....[2]....
        /*0094*/ 	.word	0x00011b60


	//   ....[3]....
        /*0098*/ 	.word	0x00011b80


	//   ....[4]....
        /*009c*/ 	.word	0x00011ba0


	//   ....[5]....
        /*00a0*/ 	.word	0x000121d0


	//   ....[6]....
        /*00a4*/ 	.word	0x000121f0


	//   ....[7]....
        /*00a8*/ 	.word	0x00012210


	//   ....[8]....
        /*00ac*/ 	.word	0x00012230


	//   ....[9]....
        /*00b0*/ 	.word	0x00012250


	//   ....[10]....
        /*00b4*/ 	.word	0x000132a0


	//   ....[11]....
        /*00b8*/ 	.word	0x00013310


	//   ....[12]....
        /*00bc*/ 	.word	0x00013370


	//   ....[13]....
        /*00c0*/ 	.word	0x000133d0


	//   ....[14]....
        /*00c4*/ 	.word	0x00013430


	//   ....[15]....
        /*00c8*/ 	.word	0x00013aa0


	//   ....[16]....
        /*00cc*/ 	.word	0x00013b00


	//   ....[17]....
        /*00d0*/ 	.word	0x00013b60


	//   ....[18]....
        /*00d4*/ 	.word	0x00013bc0


	//   ....[19]....
        /*00d8*/ 	.word	0x00013c20


	//----- nvinfo : EIATTR_EXIT_INSTR_OFFSETS
	.align		4
.L_1698:
        /*00dc*/ 	.byte	0x04, 0x1c
        /*00de*/ 	.short	(.L_1700 - .L_1699)


	//   ....[0]....
.L_1699:
        /*00e0*/ 	.word	0x000005b0


	//   ....[1]....
        /*00e4*/ 	.word	0x00013240


	//----- nvinfo : EIATTR_MAX_THREADS
	.align		4
.L_1700:
        /*00e8*/ 	.byte	0x04, 0x05
        /*00ea*/ 	.short	(.L_1702 - .L_1701)
.L_1701:
        /*00ec*/ 	.word	0x00000080
        /*00f0*/ 	.word	0x00000001
        /*00f4*/ 	.word	0x00000001


	//----- nvinfo : EIATTR_CRS_STACK_SIZE
	.align		4
.L_1702:
        /*00f8*/ 	.byte	0x04, 0x1e
        /*00fa*/ 	.short	(.L_1704 - .L_1703)
.L_1703:
        /*00fc*/ 	.word	0x00000000
.L_1704:


//--------------------- .nv.info._ZN10layer_norm13ln_fwd_kernelINS_13Kernel_traitsI6__halfS2_S2_S2_fjLj1536ELj1ELj4ELj1ELj16ENS_18Kernel_traits_baseILj1536ES2_S2_S2_S2_fjLj128EEEEELb1ELb0ELb1ELb0EEEvNS_9FwdParamsE --------------------------
	.section	.nv.info._ZN10layer_norm13ln_fwd_kernelINS_13Kernel_traitsI6__halfS2_S2_S2_fjLj1536ELj1ELj4ELj1ELj16ENS_18Kernel_traits_baseILj1536ES2_S2_S2_S2_fjLj128EEEEELb1ELb0ELb1ELb0EEEvNS_9FwdParamsE,"",@"SHT_CUDA_INFO"
	.sectionflags	@""
	.align	4


	//----- nvinfo : EIATTR_CUDA_API_VERSION
	.align		4
        /*0000*/ 	.byte	0x04, 0x37
        /*0002*/ 	.short	(.L_1706 - .L_1705)
.L_1705:
        /*0004*/ 	.word	0x00000082


	//----- nvinfo : EIATTR_SW2861232_WAR
	.align		4
.L_1706:
        /*0008*/ 	.byte	0x01, 0x35
	.zero		2


	//----- nvinfo : EIATTR_PARAM_CBANK
	.align		4
        /*000c*/ 	.byte	0x04, 0x0a
        /*000e*/ 	.short	(.L_1708 - .L_1707)
	.align		4
.L_1707:
        /*0010*/ 	.word	index@(.nv.constant0._ZN10layer_norm13ln_fwd_kernelINS_13Kernel_traitsI6__halfS2_S2_S2_fjLj1536ELj1ELj4ELj1ELj16ENS_18Kernel_traits_baseILj1536ES2_S2_S2_S2_fjLj128EEEEELb1ELb0ELb1ELb0EEEvNS_9FwdParamsE)
        /*0014*/ 	.short	0x0160
        /*0016*/ 	.short	0x00e8


	//----- nvinfo : EIATTR_CBANK_PARAM_SIZE
	.align		4
.L_1708:
        /*0018*/ 	.byte	0x03, 0x19
        /*001a*/ 	.short	0x00e8


	//----- nvinfo : EIATTR_KPARAM_INFO
	.align		4
        /*001c*/ 	.byte	0x04, 0x17
        /*001e*/ 	.short	(.L_1710 - .L_1709)
.L_1709:
        /*0020*/ 	.word	0x00000000
        /*0024*/ 	.short	0x0000
        /*0026*/ 	.short	0x0000
        /*0028*/ 	.byte	0x00, 0xf0, 0xa1, 0x03


	//----- nvinfo : EIATTR_MAXREG_COUNT
	.align		4
.L_1710:
        /*002c*/ 	.byte	0x03, 0x1b
        /*002e*/ 	.short	0x00ff


	//----- nvinfo : EIATTR_MERCURY_ISA_VERSION
	.align		4
        /*0030*/ 	.byte	0x03, 0x5f
        /*0032*/ 	.short	0x0000


	//----- nvinfo : EIATTR_COOP_GROUP_MASK_REGIDS
	.align		4
        /*0034*/ 	.byte	0x04, 0x29
        /*0036*/ 	.short	(.L_1712 - .L_1711)


	//   ....[0]....
.L_1711:
        /*0038*/ 	.word	0xffffffff


	//   ....[1]....
        /*003c*/ 	.word	0xffffffff


	//   ....[2]....
        /*0040*/ 	.word	0xffffffff


	//   ....[3]....
        /*0044*/ 	.word	0xffffffff


	//   ....[4]....
        /*0048*/ 	.word	0xffffffff


	//   ....[5]....
        /*004c*/ 	.word	0xffffffff


	//   ....[6]....
        /*0050*/ 	.word	0xffffffff


	//   ....[7]....
        /*0054*/ 	.word	0xffffffff


	//   ....[8]....
        /*0058*/ 	.word	0xffffffff


	//   ....[9]....
        /*005c*/ 	.word	0xffffffff


	//   ....[10]....
        /*0060*/ 	.word	0xffffffff


	//   ....[11]....
        /*0064*/ 	.word	0xffffffff


	//   ....[12]....
        /*0068*/ 	.word	0xffffffff


	//   ....[13]....
        /*006c*/ 	.word	0xffffffff


	//   ....[14]....
        /*0070*/ 	.word	0xffffffff


	//   ....[15]....
        /*0074*/ 	.word	0xffffffff


	//   ....[16]....
        /*0078*/ 	.word	0xffffffff


	//   ....[17]....
        /*007c*/ 	.word	0xffffffff


	//   ....[18]....
        /*0080*/ 	.word	0xffffffff


	//   ....[19]....
        /*0084*/ 	.word	0xffffffff


	//----- nvinfo : EIATTR_COOP_GROUP_INSTR_OFFSETS
	.align		4
.L_1712:
        /*0088*/ 	.byte	0x04, 0x28
        /*008a*/ 	.short	(.L_1714 - .L_1713)


	//   ....[0]....
.L_1713:
        /*008c*/ 	.word	0x000146f0


	//   ....[1]....
        /*0090*/ 	.word	0x00014720


	//   ....[2]....
        /*0094*/ 	.word	0x00014740


	//   ....[3]....
        /*0098*/ 	.word	0x00014760


	//   ....[4]....
        /*009c*/ 	.word	0x00014780


	//   ....[5]....
        /*00a0*/ 	.word	0x00014dc0


	//   ....[6]....
        /*00a4*/ 	.word	0x00014de0


	//   ....[7]....
        /*00a8*/ 	.word	0x00014e00


	//   ....[8]....
        /*00ac*/ 	.word	0x00014e20


	//   ....[9]....
        /*00b0*/ 	.word	0x00014e40


	//   ....[10]....
        /*00b4*/ 	.word	0x00015dd0


	//   ....[11]....
        /*00b8*/ 	.word	0x00015e50


	//   ....[12]....
        /*00bc*/ 	.word	0x00015eb0


	//   ....[13]....
        /*00c0*/ 	.word	0x00015f10


	//   ....[14]....
        /*00c4*/ 	.word	0x00015f70


	//   ....[15]....
        /*00c8*/ 	.word	0x000165f0


	//   ....[16]....
        /*00cc*/ 	.word	0x00016650


	//   ....[17]....
        /*00d0*/ 	.word	0x000166b0


	//   ....[18]....
        /*00d4*/ 	.word	0x00016710


	//   ....[19]....
        /*00d8*/ 	.word	0x00016780


	//----- nvinfo : EIATTR_EXIT_INSTR_OFFSETS
	.align		4
.L_1714:
        /*00dc*/ 	.byte	0x04, 0x1c
        /*00de*/ 	.short	(.L_1716 - .L_1715)


	//   ....[0]....
.L_1715:
        /*00e0*/ 	.word	0x00000a00


	//   ....[1]....
        /*00e4*/ 	.word	0x00015d70


	//----- nvinfo : EIATTR_MAX_THREADS
	.align		4
.L_1716:
        /*00e8*/ 	.byte	0x04, 0x05
        /*00ea*/ 	.short	(.L_1718 - .L_1717)
.L_1717:
        /*00ec*/ 	.word	0x00000080
        /*00f0*/ 	.word	0x00000001
        /*00f4*/ 	.word	0x00000001


	//----- nvinfo : EIATTR_CRS_STACK_SIZE
	.align		4
.L_1718:
        /*00f8*/ 	.byte	0x04, 0x1e
        /*00fa*/ 	.short	(.L_1720 - .L_1719)
.L_1719:
        /*00fc*/ 	.word	0x00000000
.L_1720:


//--------------------- .nv.info._ZN10layer_norm13ln_fwd_kernelINS_13Kernel_traitsI6__halfS2_S2_S2_fjLj1536ELj1ELj4ELj1ELj16ENS_18Kernel_traits_baseILj1536ES2_S2_S2_S2_fjLj128EEEEELb1ELb0ELb1ELb1EEEvNS_9FwdParamsE --------------------------
	.section	.nv.info._ZN10layer_norm13ln_fwd_kernelINS_13Kernel_traitsI6__halfS2_S2_S2_fjLj1536ELj1ELj4ELj1ELj16ENS_18Kernel_traits_baseILj1536ES2_S2_S2_S2_fjLj128EEEEELb1ELb0ELb1ELb1EEEvNS_9FwdParamsE,"",@"SHT_CUDA_INFO"
	.sectionflags	@""
	.align	4


	//----- nvinfo : EIATTR_CUDA_API_VERSION
	.align		4
        /*0000*/ 	.byte	0x04, 0x37
        /*0002*/ 	.short	(.L_1722 - .L_1721)
.L_1721:
        /*0004*/ 	.word	0x00000082


	//----- nvinfo : EIATTR_SW2861232_WAR
	.align		4
.L_1722:
        /*0008*/ 	.byte	0x01, 0x35
	.zero		2


	//----- nvinfo : EIATTR_PARAM_CBANK
	.align		4
        /*000c*/ 	.byte	0x04, 0x0a
        /*000e*/ 	.short	(.L_1724 - .L_1723)
	.align		4
.L_1723:
        /*0010*/ 	.word	index@(.nv.constant0._ZN10layer_norm13ln_fwd_kernelINS_13Kernel_traitsI6__halfS2_S2_S2_fjLj1536ELj1ELj4ELj1ELj16ENS_18Kernel_traits_baseILj1536ES2_S2_S2_S2_fjLj128EEEEELb1ELb0ELb1ELb1EEEvNS_9FwdParamsE)
        /*0014*/ 	.short	0x0160
        /*0016*/ 	.short	0x00e8


	//----- nvinfo : EIATTR_CBANK_PARAM_SIZE
	.align		4
.L_1724:
        /*0018*/ 	.byte	0x03, 0x19
        /*001a*/ 	.short	0x00e8


	//----- nvinfo : EIATTR_KPARAM_INFO
	.align		4
        /*001c*/ 	.byte	0x04, 0x17
        /*001e*/ 	.short	(.L_1726 - .L_1725)
.L_1725:
        /*0020*/ 	.word	0x00000000
        /*0024*/ 	.short	0x0000
        /*0026*/ 	.short	0x0000
        /*0028*/ 	.byte	0x00, 0xf0, 0xa1, 0x03


	//----- nvinfo : EIATTR_MAXREG_COUNT
	.align		4
.L_1726:
        /*002c*/ 	.byte	0x03, 0x1b
        /*002e*/ 	.short	0x00ff


	//----- nvinfo : EIATTR_MERCURY_ISA_VERSION
	.align		4
        /*0030*/ 	.byte	0x03, 0x5f
        /*0032*/ 	.short	0x0000


	//----- nvinfo : EIATTR_COOP_GROUP_MASK_REGIDS
	.align		4
        /*0034*/ 	.byte	0x04, 0x29
        /*0036*/ 	.short	(.L_1728 - .L_1727)


	//   ....[0]....
.L_1727:
        /*0038*/ 	.word	0xffffffff


	//   ....[1]....
        /*003c*/ 	.word	0xffffffff


	//   ....[2]....
        /*0040*/ 	.word	0xffffffff


	//   ....[3]....
        /*0044*/ 	.word	0xffffffff


	//   ....[4]....
        /*0048*/ 	.word	0xffffffff


	//   ....[5]....
        /*004c*/ 	.word	0xffffffff


	//   ....[6]....
        /*0050*/ 	.word	0xffffffff


	//   ....[7]....
        /*0054*/ 	.word	0xffffffff


	//   ....[8]....
        /*0058*/ 	.word	0xffffffff


	//   ....[9]....
        /*005c*/ 	.word	0xffffffff


	//   ....[10]....
        /*0060*/ 	.word	0xffffffff


	//   ....[11]....
        /*0064*/ 	.word	0xffffffff


	//   ....[12]....
        /*0068*/ 	.word	0xffffffff


	//   ....[13]....
        /*006c*/ 	.word	0xffffffff


	//   ....[14]....
        /*0070*/ 	.word	0xffffffff


	//   ....[15]....
        /*0074*/ 	.word	0xffffffff


	//   ....[16]....
        /*0078*/ 	.word	0xffffffff


	//   ....[17]....
        /*007c*/ 	.word	0xffffffff


	//   ....[18]....
        /*0080*/ 	.word	0xffffffff


	//   ....[19]....
        /*0084*/ 	.word	0xffffffff


	//----- nvinfo : EIATTR_COOP_GROUP_INSTR_OFFSETS
	.align		4
.L_1728:
        /*0088*/ 	.byte	0x04, 0x28
        /*008a*/ 	.short	(.L_1730 - .L_1729)


	//   ....[0]....
.L_1729:
        /*008c*/ 	.word	0x00013e80


	//   ....[1]....
        /*0090*/ 	.word	0x00013eb0


	//   ....[2]....
        /*0094*/ 	.word	0x00013ed0


	//   ....[3]....
        /*0098*/ 	.word	0x00013ef0


	//   ....[4]....
        /*009c*/ 	.word	0x00013f10


	//   ....[5]....
        /*00a0*/ 	.word	0x00014540


	//   ....[6]....
        /*00a4*/ 	.word	0x00014560


	//   ....[7]....
        /*00a8*/ 	.word	0x00014580


	//   ....[8]....
        /*00ac*/ 	.word	0x000145a0


	//   ....[9]....
        /*00b0*/ 	.word	0x000145c0


	//   ....[10]....
        /*00b4*/ 	.word	0x000156b0


	//   ....[11]....
        /*00b8*/ 	.word	0x00015710


	//   ....[12]....
        /*00bc*/ 	.word	0x00015770


	//   ....[13]....
        /*00c0*/ 	.word	0x000157d0


	//   ....[14]....
        /*00c4*/ 	.word	0x00015830


	//   ....[15]....
        /*00c8*/ 	.word	0x00015ea0


	//   ....[16]....
        /*00cc*/ 	.word	0x00015f00


	//   ....[17]....
        /*00d0*/ 	.word	0x00015f60


	//   ....[18]....
        /*00d4*/ 	.word	0x00015fc0


	//   ....[19]....
        /*00d8*/ 	.word	0x00016020


	//----- nvinfo : EIATTR_EXIT_INSTR_OFFSETS
	.align		4
.L_1730:
        /*00dc*/ 	.byte	0x04, 0x1c
        /*00de*/ 	.short	(.L_1732 - .L_1731)


	//   ....[0]....
.L_1731:
        /*00e0*/ 	.word	0x000005b0


	//   ....[1]....
        /*00e4*/ 	.word	0x00015660


	//----- nvinfo : EIATTR_MAX_THREADS
	.align		4
.L_1732:
        /*00e8*/ 	.byte	0x04, 0x05
        /*00ea*/ 	.short	(.L_1734 - .L_1733)
.L_1733:
        /*00ec*/ 	.word	0x00000080
        /*00f0*/ 	.word	0x00000001
        /*00f4*/ 	.word	0x00000001


	//----- nvinfo : EIATTR_CRS_STACK_SIZE
	.align		4
.L_1734:
        /*00f8*/ 	.byte	0x04, 0x1e
        /*00fa*/ 	.short	(.L_1736 - .L_1735)
.L_1735:
        /*00fc*/ 	.word	0x00000000
.L_1736:


//--------------------- .nv.info._ZN10layer_norm13ln_fwd_kernelINS_13Kernel_traitsI6__halfS2_S2_S2_fjLj1536ELj1ELj4ELj1ELj16ENS_18Kernel_traits_baseILj1536ES2_S2_S2_S2_fjLj128EEEEELb1ELb1ELb0ELb0EEEvNS_9FwdParamsE --------------------------
	.section	.nv.info._ZN10layer_norm13ln_fwd_kernelINS_13Kernel_traitsI6__halfS2_S2_S2_fjLj1536ELj1ELj4ELj1ELj16ENS_18Kernel_traits_baseILj1536ES2_S2_S2_S2_fjLj128EEEEELb1ELb1ELb0ELb0EEEvNS_9FwdParamsE,"",@"SHT_CUDA_INFO"
	.sectionflags	@""
	.align	4


	//----- nvinfo : EIATTR_CUDA_API_VERSION
	.align		4
        /*0000*/ 	.byte	0x04, 0x37
        /*0002*/ 	.short	(.L_1738 - .L_1737)
.L_1737:
        /*0004*/ 	.word	0x00000082


	//----- nvinfo : EIATTR_SW2861232_WAR
	.align		4
.L_1738:
        /*0008*/ 	.byte	0x01, 0x35
	.zero		2


	//----- nvinfo : EIATTR_PARAM_CBANK
	.align		4
        /*000c*/ 	.byte	0x04, 0x0a
        /*000e*/ 	.short	(.L_1740 - .L_1739)
	.align		4
.L_1739:
        /*0010*/ 	.word	index@(.nv.constant0._ZN10layer_norm13ln_fwd_kernelINS_13Kernel_traitsI6__halfS2_S2_S2_fjLj1536ELj1ELj4ELj1ELj16ENS_18Kernel_traits_baseILj1536ES2_S2_S2_S2_fjLj128EEEEELb1ELb1ELb0ELb0EEEvNS_9FwdParamsE)
        /*0014*/ 	.short	0x0160
        /*0016*/ 	.short	0x00e8


	//----- nvinfo : EIATTR_CBANK_PARAM_SIZE
	.align		4
.L_1740:
        /*0018*/ 	.byte	0x03, 0x19
        /*001a*/ 	.short	0x00e8


	//----- nvinfo : EIATTR_KPARAM_INFO
	.align		4
        /*001c*/ 	.byte	0x04, 0x17
        /*001e*/ 	.short	(.L_1742 - .L_1741)
.L_1741:
        /*0020*/ 	.word	0x00000000
        /*0024*/ 	.short	0x0000
        /*0026*/ 	.short	0x0000
        /*0028*/ 	.byte	0x00, 0xf0, 0xa1, 0x03


	//----- nvinfo : EIATTR_MAXREG_COUNT
	.align		4
.L_1742:
        /*002c*/ 	.byte	0x03, 0x1b
        /*002e*/ 	.short	0x00ff


	//----- nvinfo : EIATTR_MERCURY_ISA_VERSION
	.align		4
        /*0030*/ 	.byte	0x03, 0x5f
        /*0032*/ 	.short	0x0000


	//----- nvinfo : EIATTR_COOP_GROUP_MASK_REGIDS
	.align		4
        /*0034*/ 	.byte	0x04, 0x29
        /*0036*/ 	.short	(.L_1744 - .L_1743)


	//   ....[0]....
.L_1743:
        /*0038*/ 	.word	0xffffffff


	//   ....[1]....
        /*003c*/ 	.word	0xffffffff


	//   ....[2]....
        /*0040*/ 	.word	0xffffffff


	//   ....[3]....
        /*0044*/ 	.word	0xffffffff


	//   ....[4]....
        /*0048*/ 	.word	0xffffffff


	//   ....[5]....
        /*004c*/ 	.word	0xffffffff


	//   ....[6]....
        /*0050*/ 	.word	0xffffffff


	//   ....[7]....
        /*0054*/ 	.word	0xffffffff


	//   ....[8]....
        /*0058*/ 	.word	0xffffffff


	//   ....[9]....
        /*005c*/ 	.word	0xffffffff


	//   ....[10]....
        /*0060*/ 	.word	0xffffffff


	//   ....[11]....
        /*0064*/ 	.word	0xffffffff


	//   ....[12]....
        /*0068*/ 	.word	0xffffffff


	//   ....[13]....
        /*006c*/ 	.word	0xffffffff


	//   ....[14]....
        /*0070*/ 	.word	0xffffffff


	//   ....[15]....
        /*0074*/ 	.word	0xffffffff


	//   ....[16]....
        /*0078*/ 	.word	0xffffffff


	//   ....[17]....
        /*007c*/ 	.word	0xffffffff


	//   ....[18]....
        /*0080*/ 	.word	0xffffffff


	//   ....[19]....
        /*0084*/ 	.word	0xffffffff


	//----- nvinfo : EIATTR_COOP_GROUP_INSTR_OFFSETS
	.align		4
.L_1744:
        /*0088*/ 	.byte	0x04, 0x28
        /*008a*/ 	.short	(.L_1746 - .L_1745)


	//   ....[0]....
.L_1745:
        /*008c*/ 	.word	0x000128f0


	//   ....[1]....
        /*0090*/ 	.word	0x00012920


	//   ....[2]....
        /*0094*/ 	.word	0x00012950


	//   ....[3]....
        /*0098*/ 	.word	0x00012970


	//   ....[4]....
        /*009c*/ 	.word	0x00012990


	//   ....[5]....
        /*00a0*/ 	.word	0x00012fd0


	//   ....[6]....
        /*00a4*/ 	.word	0x00012ff0


	//   ....[7]....
        /*00a8*/ 	.word	0x00013010


	//   ....[8]....
        /*00ac*/ 	.word	0x00013030


	//   ....[9]....
        /*00b0*/ 	.word	0x00013050


	//   ....[10]....
        /*00b4*/ 	.word	0x00013f80


	//   ....[11]....
        /*00b8*/ 	.word	0x00014000


	//   ....[12]....
        /*00bc*/ 	.word	0x00014060


	//   ....[13]....
        /*00c0*/ 	.word	0x000140c0


	//   ....[14]....
        /*00c4*/ 	.word	0x00014120


	//   ....[15]....
        /*00c8*/ 	.word	0x000147b0


	//   ....[16]....
        /*00cc*/ 	.word	0x00014810


	//   ....[17]....
        /*00d0*/ 	.word	0x00014870


	//   ....[18]....
        /*00d4*/ 	.word	0x000148d0


	//   ....[19]....
        /*00d8*/ 	.word	0x00014940


	//----- nvinfo : EIATTR_EXIT_INSTR_OFFSETS
	.align		4
.L_1746:
        /*00dc*/ 	.byte	0x04, 0x1c
        /*00de*/ 	.short	(.L_1748 - .L_1747)


	//   ....[0]....
.L_1747:
        /*00e0*/ 	.word	0x00000cc0


	//   ....[1]....
        /*00e4*/ 	.word	0x00013f20


	//----- nvinfo : EIATTR_MAX_THREADS
	.align		4
.L_1748:
        /*00e8*/ 	.byte	0x04, 0x05
        /*00ea*/ 	.short	(.L_1750 - .L_1749)
.L_1749:
        /*00ec*/ 	.word	0x00000080
        /*00f0*/ 	.word	0x00000001
        /*00f4*/ 	.word	0x00000001


	//----- nvinfo : EIATTR_CRS_STACK_SIZE
	.align		4
.L_1750:
        /*00f8*/ 	.byte	0x04, 0x1e
        /*00fa*/ 	.short	(.L_1752 - .L_1751)
.L_1751:
        /*00fc*/ 	.word	0x00000000
.L_1752:


//--------------------- .nv.info._ZN10layer_norm13ln_fwd_kernelINS_13Kernel_traitsI6__halfS2_S2_S2_fjLj1536ELj1ELj4ELj1ELj16ENS_18Kernel_traits_baseILj1536ES2_S2_S2_S2_fjLj128EEEEELb1ELb1ELb0ELb1EEEvNS_9FwdParamsE --------------------------
	.section	.nv.info._ZN10layer_norm13ln_fwd_kernelINS_13Kernel_traitsI6__halfS2_S2_S2_fjLj1536ELj1ELj4ELj1ELj16ENS_18Kernel_traits_baseILj1536ES2_S2_S2_S2_fjLj128EEEEELb1ELb1ELb0ELb1EEEvNS_9FwdParamsE,"",@"SHT_CUDA_INFO"
	.sectionflags	@""
	.align	4


	//----- nvinfo : EIATTR_CUDA_API_VERSION
	.align		4
        /*0000*/ 	.byte	0x04, 0x37
        /*0002*/ 	.short	(.L_1754 - .L_1753)
.L_1753:
        /*0004*/ 	.word	0x00000082


	//----- nvinfo : EIATTR_SW2861232_WAR
	.align		4
.L_1754:
        /*0008*/ 	.byte	0x01, 0x35
	.zero		2


	//----- nvinfo : EIATTR_PARAM_CBANK
	.align		4
        /*000c*/ 	.byte	0x04, 0x0a
        /*000e*/ 	.short	(.L_1756 - .L_1755)
	.align		4
.L_1755:
        /*0010*/ 	.word	index@(.nv.constant0._ZN10layer_norm13ln_fwd_kernelINS_13Kernel_traitsI6__halfS2_S2_S2_fjLj1536ELj1ELj4ELj1ELj16ENS_18Kernel_traits_baseILj1536ES2_S2_S2_S2_fjLj128EEEEELb1ELb1ELb0ELb1EEEvNS_9FwdParamsE)
        /*0014*/ 	.short	0x0160
        /*0016*/ 	.short	0x00e8


	//----- nvinfo : EIATTR_CBANK_PARAM_SIZE
	.align		4
.L_1756:
        /*0018*/ 	.byte	0x03, 0x19
        /*001a*/ 	.short	0x00e8


	//----- nvinfo : EIATTR_KPARAM_INFO
	.align		4
        /*001c*/ 	.byte	0x04, 0x17
        /*001e*/ 	.short	(.L_1758 - .L_1757)
.L_1757:
        /*0020*/ 	.word	0x00000000
        /*0024*/ 	.short	0x0000
        /*0026*/ 	.short	0x0000
        /*0028*/ 	.byte	0x00, 0xf0, 0xa1, 0x03


	//----- nvinfo : EIATTR_MAXREG_COUNT
	.align		4
.L_1758:
        /*002c*/ 	.byte	0x03, 0x1b
        /*002e*/ 	.short	0x00ff


	//----- nvinfo : EIATTR_MERCURY_ISA_VERSION
	.align		4
        /*0030*/ 	.byte	0x03, 0x5f
        /*0032*/ 	.short	0x0000


	//----- nvinfo : EIATTR_COOP_GROUP_MASK_REGIDS
	.align		4
        /*0034*/ 	.byte	0x04, 0x29
        /*0036*/ 	.short	(.L_1760 - .L_1759)


	//   ....[0]....
.L_1759:
        /*0038*/ 	.word	0xffffffff


	//   ....[1]....
        /*003c*/ 	.word	0xffffffff


	//   ....[2]....
        /*0040*/ 	.word	0xffffffff


	//   ....[3]....
        /*0044*/ 	.word	0xffffffff


	//   ....[4]....
        /*0048*/ 	.word	0xffffffff


	//   ....[5]....
        /*004c*/ 	.word	0xffffffff


	//   ....[6]....
        /*0050*/ 	.word	0xffffffff


	//   ....[7]....
        /*0054*/ 	.word	0xffffffff


	//   ....[8]....
        /*0058*/ 	.word	0xffffffff


	//   ....[9]....
        /*005c*/ 	.word	0xffffffff


	//   ....[10]....
        /*0060*/ 	.word	0xffffffff


	//   ....[11]....
        /*0064*/ 	.word	0xffffffff


	//   ....[12]....
        /*0068*/ 	.word	0xffffffff


	//   ....[13]....
        /*006c*/ 	.word	0xffffffff


	//   ....[14]....
        /*0070*/ 	.word	0xffffffff


	//   ....[15]....
        /*0074*/ 	.word	0xffffffff


	//   ....[16]....
        /*0078*/ 	.word	0xffffffff


	//   ....[17]....
        /*007c*/ 	.word	0xffffffff


	//   ....[18]....
        /*0080*/ 	.word	0xffffffff


	//   ....[19]....
        /*0084*/ 	.word	0xffffffff


	//----- nvinfo : EIATTR_COOP_GROUP_INSTR_OFFSETS
	.align		4
.L_1760:
        /*0088*/ 	.byte	0x04, 0x28
        /*008a*/ 	.short	(.L_1762 - .L_1761)


	//   ....[0]....
.L_1761:
        /*008c*/ 	.word	0x00011d30


	//   ....[1]....
        /*0090*/ 	.word	0x00011d60


	//   ....[2]....
        /*0094*/ 	.word	0x00011d80


	//   ....[3]....
        /*0098*/ 	.word	0x00011da0


	//   ....[4]....
        /*009c*/ 	.word	0x00011dc0


	//   ....[5]....
        /*00a0*/ 	.word	0x000123f0


	//   ....[6]....
        /*00a4*/ 	.word	0x00012410


	//   ....[7]....
        /*00a8*/ 	.word	0x00012430


	//   ....[8]....
        /*00ac*/ 	.word	0x00012450


	//   ....[9]....
        /*00b0*/ 	.word	0x00012470


	//   ....[10]....
        /*00b4*/ 	.word	0x000134c0


	//   ....[11]....
        /*00b8*/ 	.word	0x00013530


	//   ....[12]....
        /*00bc*/ 	.word	0x00013590


	//   ....[13]....
        /*00c0*/ 	.word	0x000135f0


	//   ....[14]....
        /*00c4*/ 	.word	0x00013650


	//   ....[15]....
        /*00c8*/ 	.word	0x00013cc0


	//   ....[16]....
        /*00cc*/ 	.word	0x00013d20


	//   ....[17]....
        /*00d0*/ 	.word	0x00013d80


	//   ....[18]....
        /*00d4*/ 	.word	0x00013de0


	//   ....[19]....
        /*00d8*/ 	.word	0x00013e40


	//----- nvinfo : EIATTR_EXIT_INSTR_OFFSETS
	.align		4
.L_1762:
        /*00dc*/ 	.byte	0x04, 0x1c
        /*00de*/ 	.short	(.L_1764 - .L_1763)


	//   ....[0]....
.L_1763:
        /*00e0*/ 	.word	0x000001c0


	//   ....[1]....
        /*00e4*/ 	.word	0x00013460


	//----- nvinfo : EIATTR_MAX_THREADS
	.align		4
.L_1764:
        /*00e8*/ 	.byte	0x04, 0x05
        /*00ea*/ 	.short	(.L_1766 - .L_1765)
.L_1765:
        /*00ec*/ 	.word	0x00000080
        /*00f0*/ 	.word	0x00000001
        /*00f4*/ 	.word	0x00000001


	//----- nvinfo : EIATTR_CRS_STACK_SIZE
	.align		4
.L_1766:
        /*00f8*/ 	.byte	0x04, 0x1e
        /*00fa*/ 	.short	(.L_1768 - .L_1767)
.L_1767:
        /*00fc*/ 	.word	0x00000000
.L_1768:


//--------------------- .nv.info._ZN10layer_norm13ln_fwd_kernelINS_13Kernel_traitsI6__halfS2_S2_S2_fjLj1536ELj1ELj4ELj1ELj16ENS_18Kernel_traits_baseILj1536ES2_S2_S2_S2_fjLj128EEEEELb1ELb1ELb1ELb0EEEvNS_9FwdParamsE --------------------------
	.section	.nv.info._ZN10layer_norm13ln_fwd_kernelINS_13Kernel_traitsI6__halfS2_S2_S2_fjLj1536ELj1ELj4ELj1ELj16ENS_18Kernel_traits_baseILj1536ES2_S2_S2_S2_fjLj128EEEEELb1ELb1ELb1ELb0EEEvNS_9FwdParamsE,"",@"SHT_CUDA_INFO"
	.sectionflags	@""
	.align	4


	//----- nvinfo : EIATTR_CUDA_API_VERSION
	.align		4
        /*0000*/ 	.byte	0x04, 0x37
        /*0002*/ 	.short	(.L_1770 - .L_1769)
.L_1769:
        /*0004*/ 	.word	0x00000082


	//----- nvinfo : EIATTR_SW2861232_WAR
	.align		4
.L_1770:
        /*0008*/ 	.byte	0x01, 0x35
	.zero		2


	//----- nvinfo : EIATTR_PARAM_CBANK
	.align		4
        /*000c*/ 	.byte	0x04, 0x0a
        /*000e*/ 	.short	(.L_1772 - .L_1771)
	.align		4
.L_1771:
        /*0010*/ 	.word	index@(.nv.constant0._ZN10layer_norm13ln_fwd_kernelINS_13Kernel_traitsI6__halfS2_S2_S2_fjLj1536ELj1ELj4ELj1ELj16ENS_18Kernel_traits_baseILj1536ES2_S2_S2_S2_fjLj128EEEEELb1ELb1ELb1ELb0EEEvNS_9FwdParamsE)
        /*0014*/ 	.short	0x0160
        /*0016*/ 	.short	0x00e8


	//----- nvinfo : EIATTR_CBANK_PARAM_SIZE
	.align		4
.L_1772:
        /*0018*/ 	.byte	0x03, 0x19
        /*001a*/ 	.short	0x00e8


	//----- nvinfo : EIATTR_KPARAM_INFO
	.align		4
        /*001c*/ 	.byte	0x04, 0x17
        /*001e*/ 	.short	(.L_1774 - .L_1773)
.L_1773:
        /*0020*/ 	.word	0x00000000
        /*0024*/ 	.short	0x0000
        /*0026*/ 	.short	0x0000
        /*0028*/ 	.byte	0x00, 0xf0, 0xa1, 0x03


	//----- nvinfo : EIATTR_MAXREG_COUNT
	.align		4
.L_1774:
        /*002c*/ 	.byte	0x03, 0x1b
        /*002e*/ 	.short	0x00ff


	//----- nvinfo : EIATTR_MERCURY_ISA_VERSION
	.align		4
        /*0030*/ 	.byte	0x03, 0x5f
        /*0032*/ 	.short	0x0000


	//----- nvinfo : EIATTR_COOP_GROUP_MASK_REGIDS
	.align		4
        /*0034*/ 	.byte	0x04, 0x29
        /*0036*/ 	.short	(.L_1776 - .L_1775)


	//   ....[0]....
.L_1775:
        /*0038*/ 	.word	0xffffffff


	//   ....[1]....
        /*003c*/ 	.word	0xffffffff


	//   ....[2]....
        /*0040*/ 	.word	0xffffffff


	//   ....[3]....
        /*0044*/ 	.word	0xffffffff


	//   ....[4]....
        /*0048*/ 	.word	0xffffffff


	//   ....[5]....
        /*004c*/ 	.word	0xffffffff


	//   ....[6]....
        /*0050*/ 	.word	0xffffffff


	//   ....[7]....
        /*0054*/ 	.word	0xffffffff


	//   ....[8]....
        /*0058*/ 	.word	0xffffffff


	//   ....[9]....
        /*005c*/ 	.word	0xffffffff


	//   ....[10]....
        /*0060*/ 	.word	0xffffffff


	//   ....[11]....
        /*0064*/ 	.word	0xffffffff


	//   ....[12]....
        /*0068*/ 	.word	0xffffffff


	//   ....[13]....
        /*006c*/ 	.word	0xffffffff


	//   ....[14]....
        /*0070*/ 	.word	0xffffffff


	//   ....[15]....
        /*0074*/ 	.word	0xffffffff


	//   ....[16]....
        /*0078*/ 	.word	0xffffffff


	//   ....[17]....
        /*007c*/ 	.word	0xffffffff


	//   ....[18]....
        /*0080*/ 	.word	0xffffffff


	//   ....[19]....
        /*0084*/ 	.word	0xffffffff


	//----- nvinfo : EIATTR_COOP_GROUP_INSTR_OFFSETS
	.align		4
.L_1776:
        /*0088*/ 	.byte	0x04, 0x28
        /*008a*/ 	.short	(.L_1778 - .L_1777)


	//   ....[0]....
.L_1777:
        /*008c*/ 	.word	0x00014f10


	//   ....[1]....
        /*0090*/ 	.word	0x00014f40


	//   ....[2]....
        /*0094*/ 	.word	0x00014f60


	//   ....[3]....
        /*0098*/ 	.word	0x00014f80


	//   ....[4]....
        /*009c*/ 	.word	0x00014fa0


	//   ....[5]....
        /*00a0*/ 	.word	0x000155e0


	//   ....[6]....
        /*00a4*/ 	.word	0x00015600


	//   ....[7]....
        /*00a8*/ 	.word	0x00015620


	//   ....[8]....
        /*00ac*/ 	.word	0x00015640


	//   ....[9]....
        /*00b0*/ 	.word	0x00015660


	//   ....[10]....
        /*00b4*/ 	.word	0x000165f0


	//   ....[11]....
        /*00b8*/ 	.word	0x00016670


	//   ....[12]....
        /*00bc*/ 	.word	0x000166d0


	//   ....[13]....
        /*00c0*/ 	.word	0x00016730


	//   ....[14]....
        /*00c4*/ 	.word	0x00016790


	//   ....[15]....
        /*00c8*/ 	.word	0x00016e10


	//   ....[16]....
        /*00cc*/ 	.word	0x00016e70


	//   ....[17]....
        /*00d0*/ 	.word	0x00016ed0


	//   ....[18]....
        /*00d4*/ 	.word	0x00016f30


	//   ....[19]....
        /*00d8*/ 	.word	0x00016fa0


	//----- nvinfo : EIATTR_EXIT_INSTR_OFFSETS
	.align		4
.L_1778:
        /*00dc*/ 	.byte	0x04, 0x1c
        /*00de*/ 	.short	(.L_1780 - .L_1779)


	//   ....[0]....
.L_1779:
        /*00e0*/ 	.word	0x00000c80


	//   ....[1]....
        /*00e4*/ 	.word	0x000165a0


	//----- nvinfo : EIATTR_MAX_THREADS
	.align		4
.L_1780:
        /*00e8*/ 	.byte	0x04, 0x05
        /*00ea*/ 	.short	(.L_1782 - .L_1781)
.L_1781:
        /*00ec*/ 	.word	0x00000080
        /*00f0*/ 	.word	0x00000001
        /*00f4*/ 	.word	0x00000001


	//----- nvinfo : EIATTR_CRS_STACK_SIZE
	.align		4
.L_1782:
        /*00f8*/ 	.byte	0x04, 0x1e
        /*00fa*/ 	.short	(.L_1784 - .L_1783)
.L_1783:
        /*00fc*/ 	.word	0x00000000
.L_1784:


//--------------------- .nv.info._ZN10layer_norm13ln_fwd_kernelINS_13Kernel_traitsI6__halfS2_S2_S2_fjLj1536ELj1ELj4ELj1ELj16ENS_18Kernel_traits_baseILj1536ES2_S2_S2_S2_fjLj128EEEEELb1ELb1ELb1ELb1EEEvNS_9FwdParamsE --------------------------
	.section	.nv.info._ZN10layer_norm13ln_fwd_kernelINS_13Kernel_traitsI6__halfS2_S2_S2_fjLj1536ELj1ELj4ELj1ELj16ENS_18Kernel_traits_baseILj1536ES2_S2_S2_S2_fjLj128EEEEELb1ELb1ELb1ELb1EEEvNS_9FwdParamsE,"",@"SHT_CUDA_INFO"
	.sectionflags	@""
	.align	4


	//----- nvinfo : EIATTR_CUDA_API_VERSION
	.align		4
        /*0000*/ 	.byte	0x04, 0x37
        /*0002*/ 	.short	(.L_1786 - .L_1785)
.L_1785:
        /*0004*/ 	.word	0x00000082


	//----- nvinfo : EIATTR_SW2861232_WAR
	.align		4
.L_1786:
        /*0008*/ 	.byte	0x01, 0x35
	.zero		2


	//----- nvinfo : EIATTR_PARAM_CBANK
	.align		4
        /*000c*/ 	.byte	0x04, 0x0a
        /*000e*/ 	.short	(.L_1788 - .L_1787)
	.align		4
.L_1787:
        /*0010*/ 	.word	index@(.nv.constant0._ZN10layer_norm13ln_fwd_kernelINS_13Kernel_traitsI6__halfS2_S2_S2_fjLj1536ELj1ELj4ELj1ELj16ENS_18Kernel_traits_baseILj1536ES2_S2_S2_S2_fjLj128EEEEELb1ELb1ELb1ELb1EEEvNS_9FwdParamsE)
        /*0014*/ 	.short	0x0160
        /*0016*/ 	.short	0x00e8


	//----- nvinfo : EIATTR_CBANK_PARAM_SIZE
	.align		4
.L_1788:
        /*0018*/ 	.byte	0x03, 0x19
        /*001a*/ 	.short	0x00e8


	//----- nvinfo : EIATTR_KPARAM_INFO
	.align		4
        /*001c*/ 	.byte	0x04, 0x17
        /*001e*/ 	.short	(.L_1790 - .L_1789)
.L_1789:
        /*0020*/ 	.word	0x00000000
        /*0024*/ 	.short	0x0000
        /*0026*/ 	.short	0x0000
        /*0028*/ 	.byte	0x00, 0xf0, 0xa1, 0x03


	//----- nvinfo : EIATTR_MAXREG_COUNT
	.align		4
.L_1790:
        /*002c*/ 	.byte	0x03, 0x1b
        /*002e*/ 	.short	0x00ff


	//----- nvinfo : EIATTR_MERCURY_ISA_VERSION
	.align		4
        /*0030*/ 	.byte	0x03, 0x5f
        /*0032*/ 	.short	0x0000


	//----- nvinfo : EIATTR_COOP_GROUP_MASK_REGIDS
	.align		4
        /*0034*/ 	.byte	0x04, 0x29
        /*0036*/ 	.short	(.L_1792 - .L_1791)


	//   ....[0]....
.L_1791:
        /*0038*/ 	.word	0xffffffff


	//   ....[1]....
        /*003c*/ 	.word	0xffffffff


	//   ....[2]....
        /*0040*/ 	.word	0xffffffff


	//   ....[3]....
        /*0044*/ 	.word	0xffffffff


	//   ....[4]....
        /*0048*/ 	.word	0xffffffff


	//   ....[5]....
        /*004c*/ 	.word	0xffffffff


	//   ....[6]....
        /*0050*/ 	.word	0xffffffff


	//   ....[7]....
        /*0054*/ 	.word	0xffffffff


	//   ....[8]....
        /*0058*/ 	.word	0xffffffff


	//   ....[9]....
        /*005c*/ 	.word	0xffffffff


	//   ....[10]....
        /*0060*/ 	.word	0xffffffff


	//   ....[11]....
        /*0064*/ 	.word	0xffffffff


	//   ....[12]....
        /*0068*/ 	.word	0xffffffff


	//   ....[13]....
        /*006c*/ 	.word	0xffffffff


	//   ....[14]....
        /*0070*/ 	.word	0xffffffff


	//   ....[15]....
        /*0074*/ 	.word	0xffffffff


	//   ....[16]....
        /*0078*/ 	.word	0xffffffff


	//   ....[17]....
        /*007c*/ 	.word	0xffffffff


	//   ....[18]....
        /*0080*/ 	.word	0xffffffff


	//   ....[19]....
        /*0084*/ 	.word	0xffffffff


	//----- nvinfo : EIATTR_COOP_GROUP_INSTR_OFFSETS
	.align		4
.L_1792:
        /*0088*/ 	.byte	0x04, 0x28
        /*008a*/ 	.short	(.L_1794 - .L_1793)


	//   ....[0]....
.L_1793:
        /*008c*/ 	.word	0x00013f10


	//   ....[1]....
        /*0090*/ 	.word	0x00013f40


	//   ....[2]....
        /*0094*/ 	.word	0x00013f60


	//   ....[3]....
        /*0098*/ 	.word	0x00013f80


	//   ....[4]....
        /*009c*/ 	.word	0x00013fa0


	//   ....[5]....
        /*00a0*/ 	.word	0x000145d0


	//   ....[6]....
        /*00a4*/ 	.word	0x000145f0


	//   ....[7]....
        /*00a8*/ 	.word	0x00014610


	//   ....[8]....
        /*00ac*/ 	.word	0x00014630


	//   ....[9]....
        /*00b0*/ 	.word	0x00014650


	//   ....[10]....
        /*00b4*/ 	.word	0x00015730


	//   ....[11]....
        /*00b8*/ 	.word	0x000157a0


	//   ....[12]....
        /*00bc*/ 	.word	0x00015800


	//   ....[13]....
        /*00c0*/ 	.word	0x00015860


	//   ....[14]....
        /*00c4*/ 	.word	0x000158c0


	//   ....[15]....
        /*00c8*/ 	.word	0x00015f30


	//   ....[16]....
        /*00cc*/ 	.word	0x00015f90


	//   ....[17]....
        /*00d0*/ 	.word	0x00015ff0


	//   ....[18]....
        /*00d4*/ 	.word	0x00016050


	//   ....[19]....
        /*00d8*/ 	.word	0x000160b0


	//----- nvinfo : EIATTR_EXIT_INSTR_OFFSETS
	.align		4
.L_1794:
        /*00dc*/ 	.byte	0x04, 0x1c
        /*00de*/ 	.short	(.L_1796 - .L_1795)


	//   ....[0]....
.L_1795:
        /*00e0*/ 	.word	0x000001e0


	//   ....[1]....
        /*00e4*/ 	.word	0x000156e0


	//----- nvinfo : EIATTR_MAX_THREADS
	.align		4
.L_1796:
        /*00e8*/ 	.byte	0x04, 0x05
        /*00ea*/ 	.short	(.L_1798 - .L_1797)
.L_1797:
        /*00ec*/ 	.word	0x00000080
        /*00f0*/ 	.word	0x00000001
        /*00f4*/ 	.word	0x00000001


	//----- nvinfo : EIATTR_CRS_STACK_SIZE
	.align		4
.L_1798:
        /*00f8*/ 	.byte	0x04, 0x1e
        /*00fa*/ 	.short	(.L_1800 - .L_1799)
.L_1799:
        /*00fc*/ 	.word	0x00000000
.L_1800:


//--------------------- .nv.info._ZN10layer_norm13ln_fwd_kernelINS_13Kernel_traitsIf13__nv_bfloat16S2_S2_fjLj1536ELj1ELj4ELj1ELj16ENS_18Kernel_traits_baseILj1536EfS2_S2_S2_fjLj128EEEEELb0ELb0ELb0ELb0EEEvNS_9FwdParamsE --------------------------
	.section	.nv.info._ZN10layer_norm13ln_fwd_kernelINS_13Kernel_traitsIf13__nv_bfloat16S2_S2_fjLj1536ELj1ELj4ELj1ELj16ENS_18Kernel_traits_baseILj1536EfS2_S2_S2_fjLj128EEEEELb0ELb0ELb0ELb0EEEvNS_9FwdParamsE,"",@"SHT_CUDA_INFO"
	.sectionflags	@""
	.align	4


	//----- nvinfo : EIATTR_CUDA_API_VERSION
	.align		4
        /*0000*/ 	.byte	0x04, 0x37
        /*0002*/ 	.short	(.L_1802 - .L_1801)
.L_1801:
        /*0004*/ 	.word	0x00000082


	//----- nvinfo : EIATTR_SW2861232_WAR
	.align		4
.L_1802:
        /*0008*/ 	.byte	0x01, 0x35
	.zero		2


	//----- nvinfo : EIATTR_PARAM_CBANK
	.align		4
        /*000c*/ 	.byte	0x04, 0x0a
        /*000e*/ 	.short	(.L_1804 - .L_1803)
	.align		4
.L_1803:
        /*0010*/ 	.word	index@(.nv.constant0._ZN10layer_norm13ln_fwd_kernelINS_13Kernel_traitsIf13__nv_bfloat16S2_S2_fjLj1536ELj1ELj4ELj1ELj16ENS_18Kernel_traits_baseILj1536EfS2_S2_S2_fjLj128EEEEELb0ELb0ELb0ELb0EEEvNS_9FwdParamsE)
        /*0014*/ 	.short	0x0160
        /*0016*/ 	.short	0x00e8


	//----- nvinfo : EIATTR_CBANK_PARAM_SIZE
	.align		4
.L_1804:
        /*0018*/ 	.byte	0x03, 0x19
        /*001a*/ 	.short	0x00e8


	//----- nvinfo : EIATTR_KPARAM_INFO
	.align		4
        /*001c*/ 	.byte	0x04, 0x17
        /*001e*/ 	.short	(.L_1806 - .L_1805)
.L_1805:
        /*0020*/ 	.word	0x00000000
        /*0024*/ 	.short	0x0000
        /*0026*/ 	.short	0x0000
        /*0028*/ 	.byte	0x00, 0xf0, 0xa1, 0x03


	//----- nvinfo : EIATTR_MAXREG_COUNT
	.align		4
.L_1806:
        /*002c*/ 	.byte	0x03, 0x1b
        /*002e*/ 	.short	0x00ff


	//----- nvinfo : EIATTR_MERCURY_ISA_VERSION
	.align		4
        /*0030*/ 	.byte	0x03, 0x5f
        /*0032*/ 	.short	0x0000


	//----- nvinfo : EIATTR_COOP_GROUP_MASK_REGIDS
	.align		4
        /*0034*/ 	.byte	0x04, 0x29
        /*0036*/ 	.short	(.L_1808 - .L_1807)


	//   ....[0]....
.L_1807:
        /*0038*/ 	.word	0xffffffff


	//   ....[1]....
        /*003c*/ 	.word	0xffffffff


	//   ....[2]....
        /*0040*/ 	.word	0xffffffff


	//   ....[3]....
        /*0044*/ 	.word	0xffffffff


	//   ....[4]....
        /*0048*/ 	.word	0xffffffff


	//   ....[5]....
        /*004c*/ 	.word	0xffffffff


	//   ....[6]....
        /*0050*/ 	.word	0xffffffff


	//   ....[7]....
        /*0054*/ 	.word	0xffffffff


	//   ....[8]....
        /*0058*/ 	.word	0xffffffff


	//   ....[9]....
        /*005c*/ 	.word	0xffffffff


	//   ....[10]....
        /*0060*/ 	.word	0xffffffff


	//   ....[11]....
        /*0064*/ 	.word	0xffffffff


	//   ....[12]....
        /*0068*/ 	.word	0xffffffff


	//   ....[13]....
        /*006c*/ 	.word	0xffffffff


	//   ....[14]....
        /*0070*/ 	.word	0xffffffff


	//   ....[15]....
        /*0074*/ 	.word	0xffffffff


	//   ....[16]....
        /*0078*/ 	.word	0xffffffff


	//   ....[17]....
        /*007c*/ 	.word	0xffffffff


	//   ....[18]....
        /*0080*/ 	.word	0xffffffff


	//   ....[19]....
        /*0084*/ 	.word	0xffffffff


	//----- nvinfo : EIATTR_COOP_GROUP_INSTR_OFFSETS
	.align		4
.L_1808:
        /*0088*/ 	.byte	0x04, 0x28
        /*008a*/ 	.short	(.L_1810 - .L_1809)


	//   ....[0]....
.L_1809:
        /*008c*/ 	.word	0x00002ea0


	//   ....[1]....
        /*0090*/ 	.word	0x00002ed0


	//   ....[2]....
        /*0094*/ 	.word	0x00002f10


	//   ....[3]....
        /*0098*/ 	.word	0x00002f30


	//   ....[4]....
        /*009c*/ 	.word	0x00002f50


	//   ....[5]....
        /*00a0*/ 	.word	0x000035a0


	//   ....[6]....
        /*00a4*/ 	.word	0x000035c0


	//   ....[7]....
        /*00a8*/ 	.word	0x000035e0


	//   ....[8]....
        /*00ac*/ 	.word	0x00003600


	//   ....[9]....
        /*00b0*/ 	.word	0x00003620


	//   ....[10]....
        /*00b4*/ 	.word	0x00004530


	//   ....[11]....
        /*00b8*/ 	.word	0x00004590


	//   ....[12]....
        /*00bc*/ 	.word	0x000045f0


	//   ....[13]....
        /*00c0*/ 	.word	0x00004650


	//   ....[14]....
        /*00c4*/ 	.word	0x000046c0


	//   ....[15]....
        /*00c8*/ 	.word	0x00004d70


	//   ....[16]....
        /*00cc*/ 	.word	0x00004dd0


	//   ....[17]....
        /*00d0*/ 	.word	0x00004e30


	//   ....[18]....
        /*00d4*/ 	.word	0x00004e90


	//   ....[19]....
        /*00d8*/ 	.word	0x00004ef0


	//----- nvinfo : EIATTR_EXIT_INSTR_OFFSETS
	.align		4
.L_1810:
        /*00dc*/ 	.byte	0x04, 0x1c
        /*00de*/ 	.short	(.L_1812 - .L_1811)


	//   ....[0]....
.L_1811:
        /*00e0*/ 	.word	0x00000870


	//   ....[1]....
        /*00e4*/ 	.word	0x000044d0


	//----- nvinfo : EIATTR_MAX_THREADS
	.align		4
.L_1812:
        /*00e8*/ 	.byte	0x04, 0x05
        /*00ea*/ 	.short	(.L_1814 - .L_1813)
.L_1813:
        /*00ec*/ 	.word	0x00000080
        /*00f0*/ 	.word	0x00000001
        /*00f4*/ 	.word	0x00000001


	//----- nvinfo : EIATTR_CRS_STACK_SIZE
	.align		4
.L_1814:
        /*00f8*/ 	.byte	0x04, 0x1e
        /*00fa*/ 	.short	(.L_1816 - .L_1815)
.L_1815:
        /*00fc*/ 	.word	0x00000000
.L_1816:


//--------------------- .nv.info._ZN10layer_norm13ln_fwd_kernelINS_13Kernel_traitsIf13__nv_bfloat16S2_S2_fjLj1536ELj1ELj4ELj1ELj16ENS_18Kernel_traits_baseILj1536EfS2_S2_S2_fjLj128EEEEELb0ELb0ELb0ELb1EEEvNS_9FwdParamsE --------------------------
	.section	.nv.info._ZN10layer_norm13ln_fwd_kernelINS_13Kernel_traitsIf13__nv_bfloat16S2_S2_fjLj1536ELj1ELj4ELj1ELj16ENS_18Kernel_traits_baseILj1536EfS2_S2_S2_fjLj128EEEEELb0ELb0ELb0ELb1EEEvNS_9FwdParamsE,"",@"SHT_CUDA_INFO"
	.sectionflags	@""
	.align	4


	//----- nvinfo : EIATTR_CUDA_API_VERSION
	.align		4
        /*0000*/ 	.byte	0x04, 0x37
        /*0002*/ 	.short	(.L_1818 - .L_1817)
.L_1817:
        /*0004*/ 	.word	0x00000082


	//----- nvinfo : EIATTR_SW2861232_WAR
	.align		4
.L_1818:
        /*0008*/ 	.byte	0x01, 0x35
	.zero		2


	//----- nvinfo : EIATTR_PARAM_CBANK
	.align		4
        /*000c*/ 	.byte	0x04, 0x0a
        /*000e*/ 	.short	(.L_1820 - .L_1819)
	.align		4
.L_1819:
        /*0010*/ 	.word	index@(.nv.constant0._ZN10layer_norm13ln_fwd_kernelINS_13Kernel_traitsIf13__nv_bfloat16S2_S2_fjLj1536ELj1ELj4ELj1ELj16ENS_18Kernel_traits_baseILj1536EfS2_S2_S2_fjLj128EEEEELb0ELb0ELb0ELb1EEEvNS_9FwdParamsE)
        /*0014*/ 	.short	0x0160
        /*0016*/ 	.short	0x00e8


	//----- nvinfo : EIATTR_CBANK_PARAM_SIZE
	.align		4
.L_1820:
        /*0018*/ 	.byte	0x03, 0x19
        /*001a*/ 	.short	0x00e8


	//----- nvinfo : EIATTR_KPARAM_INFO
	.align		4
        /*001c*/ 	.byte	0x04, 0x17
        /*001e*/ 	.short	(.L_1822 - .L_1821)
.L_1821:
        /*0020*/ 	.word	0x00000000
        /*0024*/ 	.short	0x0000
        /*0026*/ 	.short	0x0000
        /*0028*/ 	.byte	0x00, 0xf0, 0xa1, 0x03


	//----- nvinfo : EIATTR_MAXREG_COUNT
	.align		4
.L_1822:
        /*002c*/ 	.byte	0x03, 0x1b
        /*002e*/ 	.short	0x00ff


	//----- nvinfo : EIATTR_MERCURY_ISA_VERSION
	.align		4
        /*0030*/ 	.byte	0x03, 0x5f
        /*0032*/ 	.short	0x0000


	//----- nvinfo : EIATTR_COOP_GROUP_MASK_REGIDS
	.align		4
        /*0034*/ 	.byte	0x04, 0x29
        /*0036*/ 	.short	(.L_1824 - .L_1823)


	//   ....[0]....
.L_1823:
        /*0038*/ 	.word	0xffffffff


	//   ....[1]....
        /*003c*/ 	.word	0xffffffff


	//   ....[2]....
        /*0040*/ 	.word	0xffffffff


	//   ....[3]....
        /*0044*/ 	.word	0xffffffff


	//   ....[4]....
        /*0048*/ 	.word	0xffffffff


	//   ....[5]....
        /*004c*/ 	.word	0xffffffff


	//   ....[6]....
        /*0050*/ 	.word	0xffffffff


	//   ....[7]....
        /*0054*/ 	.word	0xffffffff


	//   ....[8]....
        /*0058*/ 	.word	0xffffffff


	//   ....[9]....
        /*005c*/ 	.word	0xffffffff


	//   ....[10]....
        /*0060*/ 	.word	0xffffffff


	//   ....[11]....
        /*0064*/ 	.word	0xffffffff


	//   ....[12]....
        /*0068*/ 	.word	0xffffffff


	//   ....[13]....
        /*006c*/ 	.word	0xffffffff


	//   ....[14]....
        /*0070*/ 	.word	0xffffffff


	//   ....[15]....
        /*0074*/ 	.word	0xffffffff


	//   ....[16]....
        /*0078*/ 	.word	0xffffffff


	//   ....[17]....
        /*007c*/ 	.word	0xffffffff


	//   ....[18]....
        /*0080*/ 	.word	0xffffffff


	//   ....[19]....
        /*0084*/ 	.word	0xffffffff


	//----- nvinfo : EIATTR_COOP_GROUP_INSTR_OFFSETS
	.align		4
.L_1824:
        /*0088*/ 	.byte	0x04, 0x28
        /*008a*/ 	.short	(.L_1826 - .L_1825)


	//   ....[0]....
.L_1825:
        /*008c*/ 	.word	0x00002670


	//   ....[1]....
        /*0090*/ 	.word	0x000026a0


	//   ....[2]....
        /*0094*/ 	.word	0x000026c0


	//   ....[3]....
        /*0098*/ 	.word	0x000026e0


	//   ....[4]....
        /*009c*/ 	.word	0x00002700


	//   ....[5]....
        /*00a0*/ 	.word	0x00002d30


	//   ....[6]....
        /*00a4*/ 	.word	0x00002d50


	//   ....[7]....
        /*00a8*/ 	.word	0x00002d70


	//   ....[8]....
        /*00ac*/ 	.word	0x00002d90


	//   ....[9]....
        /*00b0*/ 	.word	0x00002db0


	//   ....[10]....
        /*00b4*/ 	.word	0x00003b00


	//   ....[11]....
        /*00b8*/ 	.word	0x00003b60


	//   ....[12]....
        /*00bc*/ 	.word	0x00003bc0


	//   ....[13]....
        /*00c0*/ 	.word	0x00003c20


	//   ....[14]....
        /*00c4*/ 	.word	0x00003c80


	//   ....[15]....
        /*00c8*/ 	.word	0x000042f0


	//   ....[16]....
        /*00cc*/ 	.word	0x00004350


	//   ....[17]....
        /*00d0*/ 	.word	0x000043b0


	//   ....[18]....
        /*00d4*/ 	.word	0x00004410


	//   ....[19]....
        /*00d8*/ 	.word	0x00004470


	//----- nvinfo : EIATTR_EXIT_INSTR_OFFSETS
	.align		4
.L_1826:
        /*00dc*/ 	.byte	0x04, 0x1c
        /*00de*/ 	.short	(.L_1828 - .L_1827)


	//   ....[0]....
.L_1827:
        /*00e0*/ 	.word	0x00000330


	//   ....[1]....
        /*00e4*/ 	.word	0x00003aa0


	//----- nvinfo : EIATTR_MAX_THREADS
	.align		4
.L_1828:
        /*00e8*/ 	.byte	0x04, 0x05
        /*00ea*/ 	.short	(.L_1830 - .L_1829)
.L_1829:
        /*00ec*/ 	.word	0x00000080
        /*00f0*/ 	.word	0x00000001
        /*00f4*/ 	.word	0x00000001


	//----- nvinfo : EIATTR_CRS_STACK_SIZE
	.align		4
.L_1830:
        /*00f8*/ 	.byte	0x04, 0x1e
        /*00fa*/ 	.short	(.L_1832 - .L_1831)
.L_1831:
        /*00fc*/ 	.word	0x00000000
.L_1832:


//--------------------- .nv.info._ZN10layer_norm13ln_fwd_kernelINS_13Kernel_traitsIf13__nv_bfloat16S2_S2_fjLj1536ELj1ELj4ELj1ELj16ENS_18Kernel_traits_baseILj1536EfS2_S2_S2_fjLj128EEEEELb0ELb0ELb1ELb0EEEvNS_9FwdParamsE --------------------------
	.section	.nv.info._ZN10layer_norm13ln_fwd_kernelINS_13Kernel_traitsIf13__nv_bfloat16S2_S2_fjLj1536ELj1ELj4ELj1ELj16ENS_18Kernel_traits_baseILj1536EfS2_S2_S2_fjLj128EEEEELb0ELb0ELb1ELb0EEEvNS_9FwdParamsE,"",@"SHT_CUDA_INFO"
	.sectionflags	@""
	.align	4


	//----- nvinfo : EIATTR_CUDA_API_VERSION
	.align		4
        /*0000*/ 	.byte	0x04, 0x37
        /*0002*/ 	.short	(.L_1834 - .L_1833)
.L_1833:
        /*0004*/ 	.word	0x00000082


	//----- nvinfo : EIATTR_SW2861232_WAR
	.align		4
.L_1834:
        /*0008*/ 	.byte	0x01, 0x35
	.zero		2


	//----- nvinfo : EIATTR_PARAM_CBANK
	.align		4
        /*000c*/ 	.byte	0x04, 0x0a
        /*000e*/ 	.short	(.L_1836 - .L_1835)
	.align		4
.L_1835:
        /*0010*/ 	.word	index@(.nv.constant0._ZN10layer_norm13ln_fwd_kernelINS_13Kernel_traitsIf13__nv_bfloat16S2_S2_fjLj1536ELj1ELj4ELj1ELj16ENS_18Kernel_traits_baseILj1536EfS2_S2_S2_fjLj128EEEEELb0ELb0ELb1ELb0EEEvNS_9FwdParamsE)
        /*0014*/ 	.short	0x0160
        /*0016*/ 	.short	0x00e8


	//----- nvinfo : EIATTR_CBANK_PARAM_SIZE
	.align		4
.L_1836:
        /*0018*/ 	.byte	0x03, 0x19
        /*001a*/ 	.short	0x00e8


	//----- nvinfo : EIATTR_KPARAM_INFO
	.align		4
        /*001c*/ 	.byte	0x04, 0x17
        /*001e*/ 	.short	(.L_1838 - .L_1837)
.L_1837:
        /*0020*/ 	.word	0x00000000
        /*0024*/ 	.short	0x0000
        /*0026*/ 	.short	0x0000
        /*0028*/ 	.byte	0x00, 0xf0, 0xa1, 0x03


	//----- nvinfo : EIATTR_MAXREG_COUNT
	.align		4
.L_1838:
        /*002c*/ 	.byte	0x03, 0x1b
        /*002e*/ 	.short	0x00ff


	//----- nvinfo : EIATTR_MERCURY_ISA_VERSION
	.align		4
        /*0030*/ 	.byte	0x03, 0x5f
        /*0032*/ 	.short	0x0000


	//----- nvinfo : EIATTR_COOP_GROUP_MASK_REGIDS
	.align		4
        /*0034*/ 	.byte	0x04, 0x29
        /*0036*/ 	.short	(.L_1840 - .L_1839)


	//   ....[0]....
.L_1839:
        /*0038*/ 	.word	0xffffffff


	//   ....[1]....
        /*003c*/ 	.word	0xffffffff


	//   ....[2]....
        /*0040*/ 	.word	0xffffffff


	//   ....[3]....
        /*0044*/ 	.word	0xffffffff


	//   ....[4]....
        /*0048*/ 	.word	0xffffffff


	//   ....[5]....
        /*004c*/ 	.word	0xffffffff


	//   ....[6]....
        /*0050*/ 	.word	0xffffffff


	//   ....[7]....
        /*0054*/ 	.word	0xffffffff


	//   ....[8]....
        /*0058*/ 	.word	0xffffffff


	//   ....[9]....
        /*005c*/ 	.word	0xffffffff


	//   ....[10]....
        /*0060*/ 	.word	0xffffffff


	//   ....[11]....
        /*0064*/ 	.word	0xffffffff


	//   ....[12]....
        /*0068*/ 	.word	0xffffffff


	//   ....[13]....
        /*006c*/ 	.word	0xffffffff


	//   ....[14]....
        /*0070*/ 	.word	0xffffffff


	//   ....[15]....
        /*0074*/ 	.word	0xffffffff


	//   ....[16]....
        /*0078*/ 	.word	0xffffffff


	//   ....[17]....
        /*007c*/ 	.word	0xffffffff


	//   ....[18]....
        /*0080*/ 	.word	0xffffffff


	//   ....[19]....
        /*0084*/ 	.word	0xffffffff


	//----- nvinfo : EIATTR_COOP_GROUP_INSTR_OFFSETS
	.align		4
.L_1840:
        /*0088*/ 	.byte	0x04, 0x28
        /*008a*/ 	.short	(.L_1842 - .L_1841)


	//   ....[0]....
.L_1841:
        /*008c*/ 	.word	0x000035f0


	//   ....[1]....
        /*0090*/ 	.word	0x00003620


	//   ....[2]....
        /*0094*/ 	.word	0x00003640


	//   ....[3]....
        /*0098*/ 	.word	0x00003660


	//   ....[4]....
        /*009c*/ 	.word	0x00003680


	//   ....[5]....
        /*00a0*/ 	.word	0x00003cc0


	//   ....[6]....
        /*00a4*/ 	.word	0x00003ce0


	//   ....[7]....
        /*00a8*/ 	.word	0x00003d00


	//   ....[8]....
        /*00ac*/ 	.word	0x00003d20


	//   ....[9]....
        /*00b0*/ 	.word	0x00003d40


	//   ....[10]....
        /*00b4*/ 	.word	0x00004ce0


	//   ....[11]....
        /*00b8*/ 	.word	0x00004d40


	//   ....[12]....
        /*00bc*/ 	.word	0x00004da0


	//   ....[13]....
        /*00c0*/ 	.word	0x00004e00


	//   ....[14]....
        /*00c4*/ 	.word	0x00004e60


	//   ....[15]....
        /*00c8*/ 	.word	0x000054e0


	//   ....[16]....
        /*00cc*/ 	.word	0x00005540


	//   ....[17]....
        /*00d0*/ 	.word	0x000055a0


	//   ....[18]....
        /*00d4*/ 	.word	0x00005600


	//   ....[19]....
        /*00d8*/ 	.word	0x00005670


	//----- nvinfo : EIATTR_EXIT_INSTR_OFFSETS
	.align		4
.L_1842:
        /*00dc*/ 	.byte	0x04, 0x1c
        /*00de*/ 	.short	(.L_1844 - .L_1843)


	//   ....[0]....
.L_1843:
        /*00e0*/ 	.word	0x000007e0


	//   ....[1]....
        /*00e4*/ 	.word	0x00004c90


	//----- nvinfo : EIATTR_MAX_THREADS
	.align		4
.L_1844:
        /*00e8*/ 	.byte	0x04, 0x05
        /*00ea*/ 	.short	(.L_1846 - .L_1845)
.L_1845:
        /*00ec*/ 	.word	0x00000080
        /*00f0*/ 	.word	0x00000001
        /*00f4*/ 	.word	0x00000001


	//----- nvinfo : EIATTR_CRS_STACK_SIZE
	.align		4
.L_1846:
        /*00f8*/ 	.byte	0x04, 0x1e
        /*00fa*/ 	.short	(.L_1848 - .L_1847)
.L_1847:
        /*00fc*/ 	.word	0x00000000
.L_1848:


//--------------------- .nv.info._ZN10layer_norm13ln_fwd_kernelINS_13Kernel_traitsIf13__nv_bfloat16S2_S2_fjLj1536ELj1ELj4ELj1ELj16ENS_18Kernel_traits_baseILj1536EfS2_S2_S2_fjLj128EEEEELb0ELb0ELb1ELb1EEEvNS_9FwdParamsE --------------------------
	.section	.nv.info._ZN10layer_norm13ln_fwd_kernelINS_13Kernel_traitsIf13__nv_bfloat16S2_S2_fjLj1536ELj1ELj4ELj1ELj16ENS_18Kernel_traits_baseILj1536EfS2_S2_S2_fjLj128EEEEELb0ELb0ELb1ELb1EEEvNS_9FwdParamsE,"",@"SHT_CUDA_INFO"
	.sectionflags	@""
	.align	4


	//----- nvinfo : EIATTR_CUDA_API_VERSION
	.align		4
        /*0000*/ 	.byte	0x04, 0x37
        /*0002*/ 	.short	(.L_1850 - .L_1849)
.L_1849:
        /*0004*/ 	.word	0x00000082


	//----- nvinfo : EIATTR_SW2861232_WAR
	.align		4
.L_1850:
        /*0008*/ 	.byte	0x01, 0x35
	.zero		2


	//----- nvinfo : EIATTR_PARAM_CBANK
	.align		4
        /*000c*/ 	.byte	0x04, 0x0a
        /*000e*/ 	.short	(.L_1852 - .L_1851)
	.align		4
.L_1851:
        /*0010*/ 	.word	index@(.nv.constant0._ZN10layer_norm13ln_fwd_kernelINS_13Kernel_traitsIf13__nv_bfloat16S2_S2_fjLj1536ELj1ELj4ELj1ELj16ENS_18Kernel_traits_baseILj1536EfS2_S2_S2_fjLj128EEEEELb0ELb0ELb1ELb1EEEvNS_9FwdParamsE)
        /*0014*/ 	.short	0x0160
        /*0016*/ 	.short	0x00e8


	//----- nvinfo : EIATTR_CBANK_PARAM_SIZE
	.align		4
.L_1852:
        /*0018*/ 	.byte	0x03, 0x19
        /*001a*/ 	.short	0x00e8


	//----- nvinfo : EIATTR_KPARAM_INFO
	.align		4
        /*001c*/ 	.byte	0x04, 0x17
        /*001e*/ 	.short	(.L_1854 - .L_1853)
.L_1853:
        /*0020*/ 	.word	0x00000000
        /*0024*/ 	.short	0x0000
        /*0026*/ 	.short	0x0000
        /*0028*/ 	.byte	0x00, 0xf0, 0xa1, 0x03


	//----- nvinfo : EIATTR_MAXREG_COUNT
	.align		4
.L_1854:
        /*002c*/ 	.byte	0x03, 0x1b
        /*002e*/ 	.short	0x00ff


	//----- nvinfo : EIATTR_MERCURY_ISA_VERSION
	.align		4
        /*0030*/ 	.byte	0x03, 0x5f
        /*0032*/ 	.short	0x0000


	//----- nvinfo : EIATTR_COOP_GROUP_MASK_REGIDS
	.align		4
        /*0034*/ 	.byte	0x04, 0x29
        /*0036*/ 	.short	(.L_1856 - .L_1855)


	//   ....[0]....
.L_1855:
        /*0038*/ 	.word	0xffffffff


	//   ....[1]....
        /*003c*/ 	.word	0xffffffff


	//   ....[2]....
        /*0040*/ 	.word	0xffffffff


	//   ....[3]....
        /*0044*/ 	.word	0xffffffff


	//   ....[4]....
        /*0048*/ 	.word	0xffffffff


	//   ....[5]....
        /*004c*/ 	.word	0xffffffff


	//   ....[6]....
        /*0050*/ 	.word	0xffffffff


	//   ....[7]....
        /*0054*/ 	.word	0xffffffff


	//   ....[8]....
        /*0058*/ 	.word	0xffffffff


	//   ....[9]....
        /*005c*/ 	.word	0xffffffff


	//   ....[10]....
        /*0060*/ 	.word	0xffffffff


	//   ....[11]....
        /*0064*/ 	.word	0xffffffff


	//   ....[12]....
        /*0068*/ 	.word	0xffffffff


	//   ....[13]....
        /*006c*/ 	.word	0xffffffff


	//   ....[14]....
        /*0070*/ 	.word	0xffffffff


	//   ....[15]....
        /*0074*/ 	.word	0xffffffff


	//   ....[16]....
        /*0078*/ 	.word	0xffffffff


	//   ....[17]....
        /*007c*/ 	.word	0xffffffff


	//   ....[18]....
        /*0080*/ 	.word	0xffffffff


	//   ....[19]....
        /*0084*/ 	.word	0xffffffff


	//----- nvinfo : EIATTR_COOP_GROUP_INSTR_OFFSETS
	.align		4
.L_1856:
        /*0088*/ 	.byte	0x04, 0x28
        /*008a*/ 	.short	(.L_1858 - .L_1857)


	//   ....[0]....
.L_1857:
        /*008c*/ 	.word	0x00002e20


	//   ....[1]....
        /*0090*/ 	.word	0x00002e50


	//   ....[2]....
        /*0094*/ 	.word	0x00002e70


	//   ....[3]....
        /*0098*/ 	.word	0x00002e90


	//   ....[4]....
        /*009c*/ 	.word	0x00002eb0


	//   ....[5]....
        /*00a0*/ 	.word	0x000034e0


	//   ....[6]....
        /*00a4*/ 	.word	0x00003500


	//   ....[7]....
        /*00a8*/ 	.word	0x00003520


	//   ....[8]....
        /*00ac*/ 	.word	0x00003540


	//   ....[9]....
        /*00b0*/ 	.word	0x00003560


	//   ....[10]....
        /*00b4*/ 	.word	0x00004340


	//   ....[11]....
        /*00b8*/ 	.word	0x000043a0


	//   ....[12]....
        /*00bc*/ 	.word	0x00004400


	//   ....[13]....
        /*00c0*/ 	.word	0x00004460


	//   ....[14]....
        /*00c4*/ 	.word	0x000044c0


	//   ....[15]....
        /*00c8*/ 	.word	0x00004b30


	//   ....[16]....
        /*00cc*/ 	.word	0x00004b90


	//   ....[17]....
        /*00d0*/ 	.word	0x00004bf0


	//   ....[18]....
        /*00d4*/ 	.word	0x00004c50


	//   ....[19]....
        /*00d8*/ 	.word	0x00004cb0


	//----- nvinfo : EIATTR_EXIT_INSTR_OFFSETS
	.align		4
.L_1858:
        /*00dc*/ 	.byte	0x04, 0x1c
        /*00de*/ 	.short	(.L_1860 - .L_1859)


	//   ....[0]....
.L_1859:
        /*00e0*/ 	.word	0x00000330


	//   ....[1]....
        /*00e4*/ 	.word	0x000042e0


	//----- nvinfo : EIATTR_MAX_THREADS
	.align		4
.L_1860:
        /*00e8*/ 	.byte	0x04, 0x05
        /*00ea*/ 	.short	(.L_1862 - .L_1861)
.L_1861:
        /*00ec*/ 	.word	0x00000080
        /*00f0*/ 	.word	0x00000001
        /*00f4*/ 	.word	0x00000001


	//----- nvinfo : EIATTR_CRS_STACK_SIZE
	.align		4
.L_1862:
        /*00f8*/ 	.byte	0x04, 0x1e
        /*00fa*/ 	.short	(.L_1864 - .L_1863)
.L_1863:
        /*00fc*/ 	.word	0x00000000
.L_1864:


//--------------------- .nv.info._ZN10layer_norm13ln_fwd_kernelINS_13Kernel_traitsIf13__nv_bfloat16S2_S2_fjLj1536ELj1ELj4ELj1ELj16ENS_18Kernel_traits_baseILj1536EfS2_S2_S2_fjLj128EEEEELb0ELb1ELb0ELb0EEEvNS_9FwdParamsE --------------------------
	.section	.nv.info._ZN10layer_norm13ln_fwd_kernelINS_13Kernel_traitsIf13__nv_bfloat16S2_S2_fjLj1536ELj1ELj4ELj1ELj16ENS_18Kernel_traits_baseILj1536EfS2_S2_S2_fjLj128EEEEELb0ELb1ELb0ELb0EEEvNS_9FwdParamsE,"",@"SHT_CUDA_INFO"
	.sectionflags	@""
	.align	4


	//----- nvinfo : EIATTR_CUDA_API_VERSION
	.align		4
        /*0000*/ 	.byte	0x04, 0x37
        /*0002*/ 	.short	(.L_1866 - .L_1865)
.L_1865:
        /*0004*/ 	.word	0x00000082


	//----- nvinfo : EIATTR_SW2861232_WAR
	.align		4
.L_1866:
        /*0008*/ 	.byte	0x01, 0x35
	.zero		2


	//----- nvinfo : EIATTR_PARAM_CBANK
	.align		4
        /*000c*/ 	.byte	0x04, 0x0a
        /*000e*/ 	.short	(.L_1868 - .L_1867)
	.align		4
.L_1867:
        /*0010*/ 	.word	index@(.nv.constant0._ZN10layer_norm13ln_fwd_kernelINS_13Kernel_traitsIf13__nv_bfloat16S2_S2_fjLj1536ELj1ELj4ELj1ELj16ENS_18Kernel_traits_baseILj1536EfS2_S2_S2_fjLj128EEEEELb0ELb1ELb0ELb0EEEvNS_9FwdParamsE)
        /*0014*/ 	.short	0x0160
        /*0016*/ 	.short	0x00e8


	//----- nvinfo : EIATTR_CBANK_PARAM_SIZE
	.align		4
.L_1868:
        /*0018*/ 	.byte	0x03, 0x19
        /*001a*/ 	.short	0x00e8


	//----- nvinfo : EIATTR_KPARAM_INFO
	.align		4
        /*001c*/ 	.byte	0x04, 0x17
        /*001e*/ 	.short	(.L_1870 - .L_1869)
.L_1869:
        /*0020*/ 	.word	0x00000000
        /*0024*/ 	.short	0x0000
        /*0026*/ 	.short	0x0000
        /*0028*/ 	.byte	0x00, 0xf0, 0xa1, 0x03


	//----- nvinfo : EIATTR_MAXREG_COUNT
	.align		4
.L_1870:
        /*002c*/ 	.byte	0x03, 0x1b
        /*002e*/ 	.short	0x00ff


	//----- nvinfo : EIATTR_MERCURY_ISA_VERSION
	.align		4
        /*0030*/ 	.byte	0x03, 0x5f
        /*0032*/ 	.short	0x0000


	//----- nvinfo : EIATTR_COOP_GROUP_MASK_REGIDS
	.align		4
        /*0034*/ 	.byte	0x04, 0x29
        /*0036*/ 	.short	(.L_1872 - .L_1871)


	//   ....[0]....
.L_1871:
        /*0038*/ 	.word	0xffffffff


	//   ....[1]....
        /*003c*/ 	.word	0xffffffff


	//   ....[2]....
        /*0040*/ 	.word	0xffffffff


	//   ....[3]....
        /*0044*/ 	.word	0xffffffff


	//   ....[4]....
        /*0048*/ 	.word	0xffffffff


	//   ....[5]....
        /*004c*/ 	.word	0xffffffff


	//   ....[6]....
        /*0050*/ 	.word	0xffffffff


	//   ....[7]....
        /*0054*/ 	.word	0xffffffff


	//   ....[8]....
        /*0058*/ 	.word	0xffffffff


	//   ....[9]....
        /*005c*/ 	.word	0xffffffff


	//   ....[10]....
        /*0060*/ 	.word	0xffffffff


	//   ....[11]....
        /*0064*/ 	.word	0xffffffff


	//   ....[12]....
        /*0068*/ 	.word	0xffffffff


	//   ....[13]....
        /*006c*/ 	.word	0xffffffff


	//   ....[14]....
        /*0070*/ 	.word	0xffffffff


	//   ....[15]....
        /*0074*/ 	.word	0xffffffff


	//   ....[16]....
        /*0078*/ 	.word	0xffffffff


	//   ....[17]....
        /*007c*/ 	.word	0xffffffff


	//   ....[18]....
        /*0080*/ 	.word	0xffffffff


	//   ....[19]....
        /*0084*/ 	.word	0xffffffff


	//----- nvinfo : EIATTR_COOP_GROUP_INSTR_OFFSETS
	.align		4
.L_1872:
        /*0088*/ 	.byte	0x04, 0x28
        /*008a*/ 	.short	(.L_1874 - .L_1873)


	//   ....[0]....
.L_1873:
        /*008c*/ 	.word	0x00002490


	//   ....[1]....
        /*0090*/ 	.word	0x000024c0


	//   ....[2]....
        /*0094*/ 	.word	0x000024e0


	//   ....[3]....
        /*0098*/ 	.word	0x00002500


	//   ....[4]....
        /*009c*/ 	.word	0x00002520


	//   ....[5]....
        /*00a0*/ 	.word	0x00002b60


	//   ....[6]....
        /*00a4*/ 	.word	0x00002b80


	//   ....[7]....
        /*00a8*/ 	.word	0x00002ba0


	//   ....[8]....
        /*00ac*/ 	.word	0x00002bc0


	//   ....[9]....
        /*00b0*/ 	.word	0x00002be0


	//   ....[10]....
        /*00b4*/ 	.word	0x00003af0


	//   ....[11]....
        /*00b8*/ 	.word	0x00003b70


	//   ....[12]....
        /*00bc*/ 	.word	0x00003bd0


	//   ....[13]....
        /*00c0*/ 	.word	0x00003c30


	//   ....[14]....
        /*00c4*/ 	.word	0x00003c90


	//   ....[15]....
        /*00c8*/ 	.word	0x00004310


	//   ....[16]....
        /*00cc*/ 	.word	0x00004370


	//   ....[17]....
        /*00d0*/ 	.word	0x000043d0


	//   ....[18]....
        /*00d4*/ 	.word	0x00004430


	//   ....[19]....
        /*00d8*/ 	.word	0x000044a0


	//----- nvinfo : EIATTR_EXIT_INSTR_OFFSETS
	.align		4
.L_1874:
        /*00dc*/ 	.byte	0x04, 0x1c
        /*00de*/ 	.short	(.L_1876 - .L_1875)


	//   ....[0]....
.L_1875:
        /*00e0*/ 	.word	0x000009b0


	//   ....[1]....
        /*00e4*/ 	.word	0x00003a90


	//----- nvinfo : EIATTR_MAX_THREADS
	.align		4
.L_1876:
        /*00e8*/ 	.byte	0x04, 0x05
        /*00ea*/ 	.short	(.L_1878 - .L_1877)
.L_1877:
        /*00ec*/ 	.word	0x00000080
        /*00f0*/ 	.word	0x00000001
        /*00f4*/ 	.word	0x00000001


	//----- nvinfo : EIATTR_CRS_STACK_SIZE
	.align		4
.L_1878:
        /*00f8*/ 	.byte	0x04, 0x1e
        /*00fa*/ 	.short	(.L_1880 - .L_1879)
.L_1879:
        /*00fc*/ 	.word	0x00000000
.L_1880:


//--------------------- .nv.info._ZN10layer_norm13ln_fwd_kernelINS_13Kernel_traitsIf13__nv_bfloat16S2_S2_fjLj1536ELj1ELj4ELj1ELj16ENS_18Kernel_traits_baseILj1536EfS2_S2_S2_fjLj128EEEEELb0ELb1ELb0ELb1EEEvNS_9FwdParamsE --------------------------
	.section	.nv.info._ZN10layer_norm13ln_fwd_kernelINS_13Kernel_traitsIf13__nv_bfloat16S2_S2_fjLj1536ELj1ELj4ELj1ELj16ENS_18Kernel_traits_baseILj1536EfS2_S2_S2_fjLj128EEEEELb0ELb1ELb0ELb1EEEvNS_9FwdParamsE,"",@"SHT_CUDA_INFO"
	.sectionflags	@""
	.align	4


	//----- nvinfo : EIATTR_CUDA_API_VERSION
	.align		4
        /*0000*/ 	.byte	0x04, 0x37
        /*0002*/ 	.short	(.L_1882 - .L_1881)
.L_1881:
        /*0004*/ 	.word	0x00000082


	//----- nvinfo : EIATTR_SW2861232_WAR
	.align		4
.L_1882:
        /*0008*/ 	.byte	0x01, 0x35
	.zero		2


	//----- nvinfo : EIATTR_PARAM_CBANK
	.align		4
        /*000c*/ 	.byte	0x04, 0x0a
        /*000e*/ 	.short	(.L_1884 - .L_1883)
	.align		4
.L_1883:
        /*0010*/ 	.word	index@(.nv.constant0._ZN10layer_norm13ln_fwd_kernelINS_13Kernel_traitsIf13__nv_bfloat16S2_S2_fjLj1536ELj1ELj4ELj1ELj16ENS_18Kernel_traits_baseILj1536EfS2_S2_S2_fjLj128EEEEELb0ELb1ELb0ELb1EEEvNS_9FwdParamsE)
        /*0014*/ 	.short	0x0160
        /*0016*/ 	.short	0x00e8


	//----- nvinfo : EIATTR_CBANK_PARAM_SIZE
	.align		4
.L_1884:
        /*0018*/ 	.byte	0x03, 0x19
        /*001a*/ 	.short	0x00e8


	//----- nvinfo : EIATTR_KPARAM_INFO
	.align		4
        /*001c*/ 	.byte	0x04, 0x17
        /*001e*/ 	.short	(.L_1886 - .L_1885)
.L_1885:
        /*0020*/ 	.word	0x00000000
        /*0024*/ 	.short	0x0000
        /*0026*/ 	.short	0x0000
        /*0028*/ 	.byte	0x00, 0xf0, 0xa1, 0x03


	//----- nvinfo : EIATTR_MAXREG_COUNT
	.align		4
.L_1886:
        /*002c*/ 	.byte	0x03, 0x1b
        /*002e*/ 	.short	0x00ff


	//----- nvinfo : EIATTR_MERCURY_ISA_VERSION
	.align		4
        /*0030*/ 	.byte	0x03, 0x5f
        /*0032*/ 	.short	0x0000


	//----- nvinfo : EIATTR_COOP_GROUP_MASK_REGIDS
	.align		4
        /*0034*/ 	.byte	0x04, 0x29
        /*0036*/ 	.short	(.L_1888 - .L_1887)


	//   ....[0]....
.L_1887:
        /*0038*/ 	.word	0xffffffff


	//   ....[1]....
        /*003c*/ 	.word	0xffffffff


	//   ....[2]....
        /*0040*/ 	.word	0xffffffff


	//   ....[3]....
        /*0044*/ 	.word	0xffffffff


	//   ....[4]....
        /*0048*/ 	.word	0xffffffff


	//   ....[5]....
        /*004c*/ 	.word	0xffffffff


	//   ....[6]....
        /*0050*/ 	.word	0xffffffff


	//   ....[7]....
        /*0054*/ 	.word	0xffffffff


	//   ....[8]....
        /*0058*/ 	.word	0xffffffff


	//   ....[9]....
        /*005c*/ 	.word	0xffffffff


	//   ....[10]....
        /*0060*/ 	.word	0xffffffff


	//   ....[11]....
        /*0064*/ 	.word	0xffffffff


	//   ....[12]....
        /*0068*/ 	.word	0xffffffff


	//   ....[13]....
        /*006c*/ 	.word	0xffffffff


	//   ....[14]....
        /*0070*/ 	.word	0xffffffff


	//   ....[15]....
        /*0074*/ 	.word	0xffffffff


	//   ....[16]....
        /*0078*/ 	.word	0xffffffff


	//   ....[17]....
        /*007c*/ 	.word	0xffffffff


	//   ....[18]....
        /*0080*/ 	.word	0xffffffff


	//   ....[19]....
        /*0084*/ 	.word	0xffffffff


	//----- nvinfo : EIATTR_COOP_GROUP_INSTR_OFFSETS
	.align		4
.L_1888:
        /*0088*/ 	.byte	0x04, 0x28
        /*008a*/ 	.short	(.L_1890 - .L_1889)


	//   ....[0]....
.L_1889:
        /*008c*/ 	.word	0x00001d90


	//   ....[1]....
        /*0090*/ 	.word	0x00001dc0


	//   ....[2]....
        /*0094*/ 	.word	0x00001de0


	//   ....[3]....
        /*0098*/ 	.word	0x00001e00


	//   ....[4]....
        /*009c*/ 	.word	0x00001e20


	//   ....[5]....
        /*00a0*/ 	.word	0x00002450


	//   ....[6]....
        /*00a4*/ 	.word	0x00002470


	//   ....[7]....
        /*00a8*/ 	.word	0x00002490


	//   ....[8]....
        /*00ac*/ 	.word	0x000024b0


	//   ....[9]....
        /*00b0*/ 	.word	0x000024d0


	//   ....[10]....
        /*00b4*/ 	.word	0x00003260


	//   ....[11]....
        /*00b8*/ 	.word	0x000032d0


	//   ....[12]....
        /*00bc*/ 	.word	0x00003330


	//   ....[13]....
        /*00c0*/ 	.word	0x00003390


	//   ....[14]....
        /*00c4*/ 	.word	0x000033f0


	//   ....[15]....
        /*00c8*/ 	.word	0x00003a60


	//   ....[16]....
        /*00cc*/ 	.word	0x00003ac0


	//   ....[17]....
        /*00d0*/ 	.word	0x00003b20


	//   ....[18]....
        /*00d4*/ 	.word	0x00003b80


	//   ....[19]....
        /*00d8*/ 	.word	0x00003be0


	//----- nvinfo : EIATTR_EXIT_INSTR_OFFSETS
	.align		4
.L_1890:
        /*00dc*/ 	.byte	0x04, 0x1c
        /*00de*/ 	.short	(.L_1892 - .L_1891)


	//   ....[0]....
.L_1891:
        /*00e0*/ 	.word	0x00000360


	//   ....[1]....
        /*00e4*/ 	.word	0x00003200


	//----- nvinfo : EIATTR_MAX_THREADS
	.align		4
.L_1892:
        /*00e8*/ 	.byte	0x04, 0x05
        /*00ea*/ 	.short	(.L_1894 - .L_1893)
.L_1893:
        /*00ec*/ 	.word	0x00000080
        /*00f0*/ 	.word	0x00000001
        /*00f4*/ 	.word	0x00000001


	//----- nvinfo : EIATTR_CRS_STACK_SIZE
	.align		4
.L_1894:
        /*00f8*/ 	.byte	0x04, 0x1e
        /*00fa*/ 	.short	(.L_1896 - .L_1895)
.L_1895:
        /*00fc*/ 	.word	0x00000000
.L_1896:


//--------------------- .nv.info._ZN10layer_norm13ln_fwd_kernelINS_13Kernel_traitsIf13__nv_bfloat16S2_S2_fjLj1536ELj1ELj4ELj1ELj16ENS_18Kernel_traits_baseILj1536EfS2_S2_S2_fjLj128EEEEELb0ELb1ELb1ELb0EEEvNS_9FwdParamsE --------------------------
	.section	.nv.info._ZN10layer_norm13ln_fwd_kernelINS_13Kernel_traitsIf13__nv_bfloat16S2_S2_fjLj1536ELj1ELj4ELj1ELj16ENS_18Kernel_traits_baseILj1536EfS2_S2_S2_fjLj128EEEEELb0ELb1ELb1ELb0EEEvNS_9FwdParamsE,"",@"SHT_CUDA_INFO"
	.sectionflags	@""
	.align	4


	//----- nvinfo : EIATTR_CUDA_API_VERSION
	.align		4
        /*0000*/ 	.byte	0x04, 0x37
        /*0002*/ 	.short	(.L_1898 - .L_1897)
.L_1897:
        /*0004*/ 	.word	0x00000082


	//----- nvinfo : EIATTR_SW2861232_WAR
	.align		4
.L_1898:
        /*0008*/ 	.byte	0x01, 0x35
	.zero		2


	//----- nvinfo : EIATTR_PARAM_CBANK
	.align		4
        /*000c*/ 	.byte	0x04, 0x0a
        /*000e*/ 	.short	(.L_1900 - .L_1899)
	.align		4
.L_1899:
        /*0010*/ 	.word	index@(.nv.constant0._ZN10layer_norm13ln_fwd_kernelINS_13Kernel_traitsIf13__nv_bfloat16S2_S2_fjLj1536ELj1ELj4ELj1ELj16ENS_18Kernel_traits_baseILj1536EfS2_S2_S2_fjLj128EEEEELb0ELb1ELb1ELb0EEEvNS_9FwdParamsE)
        /*0014*/ 	.short	0x0160
        /*0016*/ 	.short	0x00e8


	//----- nvinfo : EIATTR_CBANK_PARAM_SIZE
	.align		4
.L_1900:
        /*0018*/ 	.byte	0x03, 0x19
        /*001a*/ 	.short	0x00e8


	//----- nvinfo : EIATTR_KPARAM_INFO
	.align		4
        /*001c*/ 	.byte	0x04, 0x17
        /*001e*/ 	.short	(.L_1902 - .L_1901)
.L_1901:
        /*0020*/ 	.word	0x00000000
        /*0024*/ 	.short	0x0000
        /*0026*/ 	.short	0x0000
        /*0028*/ 	.byte	0x00, 0xf0, 0xa1, 0x03


	//----- nvinfo : EIATTR_MAXREG_COUNT
	.align		4
.L_1902:
        /*002c*/ 	.byte	0x03, 0x1b
        /*002e*/ 	.short	0x00ff


	//----- nvinfo : EIATTR_MERCURY_ISA_VERSION
	.align		4
        /*0030*/ 	.byte	0x03, 0x5f
        /*0032*/ 	.short	0x0000


	//----- nvinfo : EIATTR_COOP_GROUP_MASK_REGIDS
	.align		4
        /*0034*/ 	.byte	0x04, 0x29
        /*0036*/ 	.short	(.L_1904 - .L_1903)


	//   ....[0]....
.L_1903:
        /*0038*/ 	.word	0xffffffff


	//   ....[1]....
        /*003c*/ 	.word	0xffffffff


	//   ....[2]....
        /*0040*/ 	.word	0xffffffff


	//   ....[3]....
        /*0044*/ 	.word	0xffffffff


	//   ....[4]....
        /*0048*/ 	.word	0xffffffff


	//   ....[5]....
        /*004c*/ 	.word	0xffffffff


	//   ....[6]....
        /*0050*/ 	.word	0xffffffff


	//   ....[7]....
        /*0054*/ 	.word	0xffffffff


	//   ....[8]....
        /*0058*/ 	.word	0xffffffff


	//   ....[9]....
        /*005c*/ 	.word	0xffffffff


	//   ....[10]....
        /*0060*/ 	.word	0xffffffff


	//   ....[11]....
        /*0064*/ 	.word	0xffffffff


	//   ....[12]....
        /*0068*/ 	.word	0xffffffff


	//   ....[13]....
        /*006c*/ 	.word	0xffffffff


	//   ....[14]....
        /*0070*/ 	.word	0xffffffff


	//   ....[15]....
        /*0074*/ 	.word	0xffffffff


	//   ....[16]....
        /*0078*/ 	.word	0xffffffff


	//   ....[17]....
        /*007c*/ 	.word	0xffffffff


	//   ....[18]....
        /*0080*/ 	.word	0xffffffff


	//   ....[19]....
        /*0084*/ 	.word	0xffffffff


	//----- nvinfo : EIATTR_COOP_GROUP_INSTR_OFFSETS
	.align		4
.L_1904:
        /*0088*/ 	.byte	0x04, 0x28
        /*008a*/ 	.short	(.L_1906 - .L_1905)


	//   ....[0]....
.L_1905:
        /*008c*/ 	.word	0x00003ab0


	//   ....[1]....
        /*0090*/ 	.word	0x00003ae0


	//   ....[2]....
        /*0094*/ 	.word	0x00003b00


	//   ....[3]....
        /*0098*/ 	.word	0x00003b20


	//   ....[4]....
        /*009c*/ 	.word	0x00003b40


	//   ....[5]....
        /*00a0*/ 	.word	0x00004180


	//   ....[6]....
        /*00a4*/ 	.word	0x000041a0


	//   ....[7]....
        /*00a8*/ 	.word	0x000041c0


	//   ....[8]....
        /*00ac*/ 	.word	0x000041e0


	//   ....[9]....
        /*00b0*/ 	.word	0x00004200


	//   ....[10]....
        /*00b4*/ 	.word	0x00005180


	//   ....[11]....
        /*00b8*/ 	.word	0x00005200


	//   ....[12]....
        /*00bc*/ 	.word	0x00005260


	//   ....[13]....
        /*00c0*/ 	.word	0x000052c0


	//   ....[14]....
        /*00c4*/ 	.word	0x00005320


	//   ....[15]....
        /*00c8*/ 	.word	0x000059a0


	//   ....[16]....
        /*00cc*/ 	.word	0x00005a00


	//   ....[17]....
        /*00d0*/ 	.word	0x00005a60


	//   ....[18]....
        /*00d4*/ 	.word	0x00005ac0


	//   ....[19]....
        /*00d8*/ 	.word	0x00005b30


	//----- nvinfo : EIATTR_EXIT_INSTR_OFFSETS
	.align		4
.L_1906:
        /*00dc*/ 	.byte	0x04, 0x1c
        /*00de*/ 	.short	(.L_1908 - .L_1907)


	//   ....[0]....
.L_1907:
        /*00e0*/ 	.word	0x000009a0


	//   ....[1]....
        /*00e4*/ 	.word	0x00005130


	//----- nvinfo : EIATTR_MAX_THREADS
	.align		4
.L_1908:
        /*00e8*/ 	.byte	0x04, 0x05
        /*00ea*/ 	.short	(.L_1910 - .L_1909)
.L_1909:
        /*00ec*/ 	.word	0x00000080
        /*00f0*/ 	.word	0x00000001
        /*00f4*/ 	.word	0x00000001


	//----- nvinfo : EIATTR_CRS_STACK_SIZE
	.align		4
.L_1910:
        /*00f8*/ 	.byte	0x04, 0x1e
        /*00fa*/ 	.short	(.L_1912 - .L_1911)
.L_1911:
        /*00fc*/ 	.word	0x00000000
.L_1912:


//--------------------- .nv.info._ZN10layer_norm13ln_fwd_kernelINS_13Kernel_traitsIf13__nv_bfloat16S2_S2_fjLj1536ELj1ELj4ELj1ELj16ENS_18Kernel_traits_baseILj1536EfS2_S2_S2_fjLj128EEEEELb0ELb1ELb1ELb1EEEvNS_9FwdParamsE --------------------------
	.section	.nv.info._ZN10layer_norm13ln_fwd_kernelINS_13Kernel_traitsIf13__nv_bfloat16S2_S2_fjLj1536ELj1ELj4ELj1ELj16ENS_18Kernel_traits_baseILj1536EfS2_S2_S2_fjLj128EEEEELb0ELb1ELb1ELb1EEEvNS_9FwdParamsE,"",@"SHT_CUDA_INFO"
	.sectionflags	@""
	.align	4


	//----- nvinfo : EIATTR_CUDA_API_VERSION
	.align		4
        /*0000*/ 	.byte	0x04, 0x37
        /*0002*/ 	.short	(.L_1914 - .L_1913)
.L_1913:
        /*0004*/ 	.word	0x00000082


	//----- nvinfo : EIATTR_SW2861232_WAR
	.align		4
.L_1914:
        /*0008*/ 	.byte	0x01, 0x35
	.zero		2


	//----- nvinfo : EIATTR_PARAM_CBANK
	.align		4
        /*000c*/ 	.byte	0x04, 0x0a
        /*000e*/ 	.short	(.L_1916 - .L_1915)
	.align		4
.L_1915:
        /*0010*/ 	.word	index@(.nv.constant0._ZN10layer_norm13ln_fwd_kernelINS_13Kernel_traitsIf13__nv_bfloat16S2_S2_fjLj1536ELj1ELj4ELj1ELj16ENS_18Kernel_traits_baseILj1536EfS2_S2_S2_fjLj128EEEEELb0ELb1ELb1ELb1EEEvNS_9FwdParamsE)
        /*0014*/ 	.short	0x0160
        /*0016*/ 	.short	0x00e8


	//----- nvinfo : EIATTR_CBANK_PARAM_SIZE
	.align		4
.L_1916:
        /*0018*/ 	.byte	0x03, 0x19
        /*001a*/ 	.short	0x00e8


	//----- nvinfo : EIATTR_KPARAM_INFO
	.align		4
        /*001c*/ 	.byte	0x04, 0x17
        /*001e*/ 	.short	(.L_1918 - .L_1917)
.L_1917:
        /*0020*/ 	.word	0x00000000
        /*0024*/ 	.short	0x0000
        /*0026*/ 	.short	0x0000
        /*0028*/ 	.byte	0x00, 0xf0, 0xa1, 0x03


	//----- nvinfo : EIATTR_MAXREG_COUNT
	.align		4
.L_1918:
        /*002c*/ 	.byte	0x03, 0x1b
        /*002e*/ 	.short	0x00ff


	//----- nvinfo : EIATTR_MERCURY_ISA_VERSION
	.align		4
        /*0030*/ 	.byte	0x03, 0x5f
        /*0032*/ 	.short	0x0000


	//----- nvinfo : EIATTR_COOP_GROUP_MASK_REGIDS
	.align		4
        /*0034*/ 	.byte	0x04, 0x29
        /*0036*/ 	.short	(.L_1920 - .L_1919)


	//   ....[0]....
.L_1919:
        /*0038*/ 	.word	0xffffffff


	//   ....[1]....
        /*003c*/ 	.word	0xffffffff


	//   ....[2]....
        /*0040*/ 	.word	0xffffffff


	//   ....[3]....
        /*0044*/ 	.word	0xffffffff


	//   ....[4]....
        /*0048*/ 	.word	0xffffffff


	//   ....[5]....
        /*004c*/ 	.word	0xffffffff


	//   ....[6]....
        /*0050*/ 	.word	0xffffffff


	//   ....[7]....
        /*0054*/ 	.word	0xffffffff


	//   ....[8]....
        /*0058*/ 	.word	0xffffffff


	//   ....[9]....
        /*005c*/ 	.word	0xffffffff


	//   ....[10]....
        /*0060*/ 	.word	0xffffffff


	//   ....[11]....
        /*0064*/ 	.word	0xffffffff


	//   ....[12]....
        /*0068*/ 	.word	0xffffffff


	//   ....[13]....
        /*006c*/ 	.word	0xffffffff


	//   ....[14]....
        /*0070*/ 	.word	0xffffffff


	//   ....[15]....
        /*0074*/ 	.word	0xffffffff


	//   ....[16]....
        /*0078*/ 	.word	0xffffffff


	//   ....[17]....
        /*007c*/ 	.word	0xffffffff


	//   ....[18]....
        /*0080*/ 	.word	0xffffffff


	//   ....[19]....
        /*0084*/ 	.word	0xffffffff


	//----- nvinfo : EIATTR_COOP_GROUP_INSTR_OFFSETS
	.align		4
.L_1920:
        /*0088*/ 	.byte	0x04, 0x28
        /*008a*/ 	.short	(.L_1922 - .L_1921)


	//   ....[0]....
.L_1921:
        /*008c*/ 	.word	0x000031f0


	//   ....[1]....
        /*0090*/ 	.word	0x00003220


	//   ....[2]....
        /*0094*/ 	.word	0x00003240


	//   ....[3]....
        /*0098*/ 	.word	0x00003260


	//   ....[4]....
        /*009c*/ 	.word	0x00003280


	//   ....[5]....
        /*00a0*/ 	.word	0x000038b0


	//   ....[6]....
        /*00a4*/ 	.word	0x000038d0


	//   ....[7]....
        /*00a8*/ 	.word	0x000038f0


	//   ....[8]....
        /*00ac*/ 	.word	0x00003910


	//   ....[9]....
        /*00b0*/ 	.word	0x00003930


	//   ....[10]....
        /*00b4*/ 	.word	0x00004700


	//   ....[11]....
        /*00b8*/ 	.word	0x00004770


	//   ....[12]....
        /*00bc*/ 	.word	0x000047d0


	//   ....[13]....
        /*00c0*/ 	.word	0x00004830


	//   ....[14]....
        /*00c4*/ 	.word	0x00004890


	//   ....[15]....
        /*00c8*/ 	.word	0x00004f00


	//   ....[16]....
        /*00cc*/ 	.word	0x00004f60


	//   ....[17]....
        /*00d0*/ 	.word	0x00004fc0


	//   ....[18]....
        /*00d4*/ 	.word	0x00005020


	//   ....[19]....
        /*00d8*/ 	.word	0x00005080


	//----- nvinfo : EIATTR_EXIT_INSTR_OFFSETS
	.align		4
.L_1922:
        /*00dc*/ 	.byte	0x04, 0x1c
        /*00de*/ 	.short	(.L_1924 - .L_1923)


	//   ....[0]....
.L_1923:
        /*00e0*/ 	.word	0x00000360


	//   ....[1]....
        /*00e4*/ 	.word	0x000046b0


	//----- nvinfo : EIATTR_MAX_THREADS
	.align		4
.L_1924:
        /*00e8*/ 	.byte	0x04, 0x05
        /*00ea*/ 	.short	(.L_1926 - .L_1925)
.L_1925:
        /*00ec*/ 	.word	0x00000080
        /*00f0*/ 	.word	0x00000001
        /*00f4*/ 	.word	0x00000001


	//----- nvinfo : EIATTR_CRS_STACK_SIZE
	.align		4
.L_1926:
        /*00f8*/ 	.byte	0x04, 0x1e
        /*00fa*/ 	.short	(.L_1928 - .L_1927)
.L_1927:
        /*00fc*/ 	.word	0x00000000
.L_1928:


//--------------------- .nv.info._ZN10layer_norm13ln_fwd_kernelINS_13Kernel_traitsIf13__nv_bfloat16S2_S2_fjLj1536ELj1ELj4ELj1ELj16ENS_18Kernel_traits_baseILj1536EfS2_S2_S2_fjLj128EEEEELb1ELb0ELb0ELb0EEEvNS_9FwdParamsE --------------------------
	.section	.nv.info._ZN10layer_norm13ln_fwd_kernelINS_13Kernel_traitsIf13__nv_bfloat16S2_S2_fjLj1536ELj1ELj4ELj1ELj16ENS_18Kernel_traits_baseILj1536EfS2_S2_S2_fjLj128EEEEELb1ELb0ELb0ELb0EEEvNS_9FwdParamsE,"",@"SHT_CUDA_INFO"
	.sectionflags	@""
	.align	4


	//----- nvinfo : EIATTR_CUDA_API_VERSION
	.align		4
        /*0000*/ 	.byte	0x04, 0x37
        /*0002*/ 	.short	(.L_1930 - .L_1929)
.L_1929:
        /*0004*/ 	.word	0x00000082


	//----- nvinfo : EIATTR_SW2861232_WAR
	.align		4
.L_1930:
        /*0008*/ 	.byte	0x01, 0x35
	.zero		2


	//----- nvinfo : EIATTR_PARAM_CBANK
	.align		4
        /*000c*/ 	.byte	0x04, 0x0a
        /*000e*/ 	.short	(.L_1932 - .L_1931)
	.align		4
.L_1931:
        /*0010*/ 	.word	index@(.nv.constant0._ZN10layer_norm13ln_fwd_kernelINS_13Kernel_traitsIf13__nv_bfloat16S2_S2_fjLj1536ELj1ELj4ELj1ELj16ENS_18Kernel_traits_baseILj1536EfS2_S2_S2_fjLj128EEEEELb1ELb0ELb0ELb0EEEvNS_9FwdParamsE)
        /*0014*/ 	.short	0x0160
        /*0016*/ 	.short	0x00e8


	//----- nvinfo : EIATTR_CBANK_PARAM_SIZE
	.align		4
.L_1932:
        /*0018*/ 	.byte	0x03, 0x19
        /*001a*/ 	.short	0x00e8


	//----- nvinfo : EIATTR_KPARAM_INFO
	.align		4
        /*001c*/ 	.byte	0x04, 0x17
        /*001e*/ 	.short	(.L_1934 - .L_1933)
.L_1933:
        /*0020*/ 	.word	0x00000000
        /*0024*/ 	.short	0x0000
        /*0026*/ 	.short	0x0000
        /*0028*/ 	.byte	0x00, 0xf0, 0xa1, 0x03


	//----- nvinfo : EIATTR_MAXREG_COUNT
	.align		4
.L_1934:
        /*002c*/ 	.byte	0x03, 0x1b
        /*002e*/ 	.short	0x00ff


	//----- nvinfo : EIATTR_MERCURY_ISA_VERSION
	.align		4
        /*0030*/ 	.byte	0x03, 0x5f
        /*0032*/ 	.short	0x0000


	//----- nvinfo : EIATTR_COOP_GROUP_MASK_REGIDS
	.align		4
        /*0034*/ 	.byte	0x04, 0x29
        /*0036*/ 	.short	(.L_1936 - .L_1935)


	//   ....[0]....
.L_1935:
        /*0038*/ 	.word	0xffffffff


	//   ....[1]....
        /*003c*/ 	.word	0xffffffff


	//   ....[2]....
        /*0040*/ 	.word	0xffffffff


	//   ....[3]....
        /*0044*/ 	.word	0xffffffff


	//   ....[4]....
        /*0048*/ 	.word	0xffffffff


	//   ....[5]....
        /*004c*/ 	.word	0xffffffff


	//   ....[6]....
        /*0050*/ 	.word	0xffffffff


	//   ....[7]....
        /*0054*/ 	.word	0xffffffff


	//   ....[8]....
        /*0058*/ 	.word	0xffffffff


	//   ....[9]....
        /*005c*/ 	.word	0xffffffff


	//   ....[10]....
        /*0060*/ 	.word	0xffffffff


	//   ....[11]....
        /*0064*/ 	.word	0xffffffff


	//   ....[12]....
        /*0068*/ 	.word	0xffffffff


	//   ....[13]....
        /*006c*/ 	.word	0xffffffff


	//   ....[14]....
        /*0070*/ 	.word	0xffffffff


	//   ....[15]....
        /*0074*/ 	.word	0xffffffff


	//   ....[16]....
        /*0078*/ 	.word	0xffffffff


	//   ....[17]....
        /*007c*/ 	.word	0xffffffff


	//   ....[18]....
        /*0080*/ 	.word	0xffffffff


	//   ....[19]....
        /*0084*/ 	.word	0xffffffff


	//----- nvinfo : EIATTR_COOP_GROUP_INSTR_OFFSETS
	.align		4
.L_1936:
        /*0088*/ 	.byte	0x04, 0x28
        /*008a*/ 	.short	(.L_1938 - .L_1937)


	//   ....[0]....
.L_1937:
        /*008c*/ 	.word	0x00011d10


	//   ....[1]....
        /*0090*/ 	.word	0x00011d40


	//   ....[2]....
        /*0094*/ 	.word	0x00011d70


	//   ....[3]....
        /*0098*/ 	.word	0x00011d90


	//   ....[4]....
        /*009c*/ 	.word	0x00011db0


	//   ....[5]....
        /*00a0*/ 	.word	0x000123f0


	//   ....[6]....
        /*00a4*/ 	.word	0x00012410


	//   ....[7]....
        /*00a8*/ 	.word	0x00012430


	//   ....[8]....
        /*00ac*/ 	.word	0x00012450


	//   ....[9]....
        /*00b0*/ 	.word	0x00012470


	//   ....[10]....
        /*00b4*/ 	.word	0x00013390


	//   ....[11]....
        /*00b8*/ 	.word	0x00013410


	//   ....[12]....
        /*00bc*/ 	.word	0x00013470


	//   ....[13]....
        /*00c0*/ 	.word	0x000134d0


	//   ....[14]....
        /*00c4*/ 	.word	0x00013530


	//   ....[15]....
        /*00c8*/ 	.word	0x00013bc0


	//   ....[16]....
        /*00cc*/ 	.word	0x00013c20


	//   ....[17]....
        /*00d0*/ 	.word	0x00013c80


	//   ....[18]....
        /*00d4*/ 	.word	0x00013ce0


	//   ....[19]....
        /*00d8*/ 	.word	0x00013d50


	//----- nvinfo : EIATTR_EXIT_INSTR_OFFSETS
	.align		4
.L_1938:
        /*00dc*/ 	.byte	0x04, 0x1c
        /*00de*/ 	.short	(.L_1940 - .L_1939)


	//   ....[0]....
.L_1939:
        /*00e0*/ 	.word	0x00000ce0


	//   ....[1]....
        /*00e4*/ 	.word	0x00013330


	//----- nvinfo : EIATTR_MAX_THREADS
	.align		4
.L_1940:
        /*00e8*/ 	.byte	0x04, 0x05
        /*00ea*/ 	.short	(.L_1942 - .L_1941)
.L_1941:
        /*00ec*/ 	.word	0x00000080
        /*00f0*/ 	.word	0x00000001
        /*00f4*/ 	.word	0x00000001


	//----- nvinfo : EIATTR_CRS_STACK_SIZE
	.align		4
.L_1942:
        /*00f8*/ 	.byte	0x04, 0x1e
        /*00fa*/ 	.short	(.L_1944 - .L_1943)
.L_1943:
        /*00fc*/ 	.word	0x00000000
.L_1944:


//--------------------- .nv.info._ZN10layer_norm13ln_fwd_kernelINS_13Kernel_traitsIf13__nv_bfloat16S2_S2_fjLj1536ELj1ELj4ELj1ELj16ENS_18Kernel_traits_baseILj1536EfS2_S2_S2_fjLj128EEEEELb1ELb0ELb0ELb1EEEvNS_9FwdParamsE --------------------------
	.section	.nv.info._ZN10layer_norm13ln_fwd_kernelINS_13Kernel_traitsIf13__nv_bfloat16S2_S2_fjLj1536ELj1ELj4ELj1ELj16ENS_18Kernel_traits_baseILj1536EfS2_S2_S2_fjLj128EEEEELb1ELb0ELb0ELb1EEEvNS_9FwdParamsE,"",@"SHT_CUDA_INFO"
	.sectionflags	@""
	.align	4


	//----- nvinfo : EIATTR_CUDA_API_VERSION
	.align		4
        /*0000*/ 	.byte	0x04, 0x37
        /*0002*/ 	.short	(.L_1946 - .L_1945)
.L_1945:
        /*0004*/ 	.word	0x00000082


	//----- nvinfo : EIATTR_SW2861232_WAR
	.align		4
.L_1946:
        /*0008*/ 	.byte	0x01, 0x35
	.zero		2


	//----- nvinfo : EIATTR_PARAM_CBANK
	.align		4
        /*000c*/ 	.byte	0x04, 0x0a
        /*000e*/ 	.short	(.L_1948 - .L_1947)
	.align		4
.L_1947:
        /*0010*/ 	.word	index@(.nv.constant0._ZN10layer_norm13ln_fwd_kernelINS_13Kernel_traitsIf13__nv_bfloat16S2_S2_fjLj1536ELj1ELj4ELj1ELj16ENS_18Kernel_traits_baseILj1536EfS2_S2_S2_fjLj128EEEEELb1ELb0ELb0ELb1EEEvNS_9FwdParamsE)
        /*0014*/ 	.short	0x0160
        /*0016*/ 	.short	0x00e8


	//----- nvinfo : EIATTR_CBANK_PARAM_SIZE
	.align		4
.L_1948:
        /*0018*/ 	.byte	0x03, 0x19
        /*001a*/ 	.short	0x00e8


	//----- nvinfo : EIATTR_KPARAM_INFO
	.align		4
        /*001c*/ 	.byte	0x04, 0x17
        /*001e*/ 	.short	(.L_1950 - .L_1949)
.L_1949:
        /*0020*/ 	.word	0x00000000
        /*0024*/ 	.short	0x0000
        /*0026*/ 	.short	0x0000
        /*0028*/ 	.byte	0x00, 0xf0, 0xa1, 0x03


	//----- nvinfo : EIATTR_MAXREG_COUNT
	.align		4
.L_1950:
        /*002c*/ 	.byte	0x03, 0x1b
        /*002e*/ 	.short	0x00ff


	//----- nvinfo : EIATTR_MERCURY_ISA_VERSION
	.align		4
        /*0030*/ 	.byte	0x03, 0x5f
        /*0032*/ 	.short	0x0000


	//----- nvinfo : EIATTR_COOP_GROUP_MASK_REGIDS
	.align		4
        /*0034*/ 	.byte	0x04, 0x29
        /*0036*/ 	.short	(.L_1952 - .L_1951)


	//   ....[0]....
.L_1951:
        /*0038*/ 	.word	0xffffffff


	//   ....[1]....
        /*003c*/ 	.word	0xffffffff


	//   ....[2]....
        /*0040*/ 	.word	0xffffffff


	//   ....[3]....
        /*0044*/ 	.word	0xffffffff


	//   ....[4]....
        /*0048*/ 	.word	0xffffffff


	//   ....[5]....
        /*004c*/ 	.word	0xffffffff


	//   ....[6]....
        /*0050*/ 	.word	0xffffffff


	//   ....[7]....
        /*0054*/ 	.word	0xffffffff


	//   ....[8]....
        /*0058*/ 	.word	0xffffffff


	//   ....[9]....
        /*005c*/ 	.word	0xffffffff


	//   ....[10]....
        /*0060*/ 	.word	0xffffffff


	//   ....[11]....
        /*0064*/ 	.word	0xffffffff


	//   ....[12]....
        /*0068*/ 	.word	0xffffffff


	//   ....[13]....
        /*006c*/ 	.word	0xffffffff


	//   ....[14]....
        /*0070*/ 	.word	0xffffffff


	//   ....[15]....
        /*0074*/ 	.word	0xffffffff


	//   ....[16]....
        /*0078*/ 	.word	0xffffffff


	//   ....[17]....
        /*007c*/ 	.word	0xffffffff


	//   ....[18]....
        /*0080*/ 	.word	0xffffffff


	//   ....[19]....
        /*0084*/ 	.word	0xffffffff


	//----- nvinfo : EIATTR_COOP_GROUP_INSTR_OFFSETS
	.align		4
.L_1952:
        /*0088*/ 	.byte	0x04, 0x28
        /*008a*/ 	.short	(.L_1954 - .L_1953)


	//   ....[0]....
.L_1953:
        /*008c*/ 	.word	0x00011a50


	//   ....[1]....
        /*0090*/ 	.word	0x00011a80


	//   ....[2]....
        /*0094*/ 	.word	0x00011aa0


	//   ....[3]....
        /*0098*/ 	.word	0x00011ac0


	//   ....[4]....
        /*009c*/ 	.word	0x00011ae0


	//   ....[5]....
        /*00a0*/ 	.word	0x00012110


	//   ....[6]....
        /*00a4*/ 	.word	0x00012130


	//   ....[7]....
        /*00a8*/ 	.word	0x00012150


	//   ....[8]....
        /*00ac*/ 	.word	0x00012170


	//   ....[9]....
        /*00b0*/ 	.word	0x00012190


	//   ....[10]....
        /*00b4*/ 	.word	0x00012ee0


	//   ....[11]....
        /*00b8*/ 	.word	0x00012f50


	//   ....[12]....
        /*00bc*/ 	.word	0x00012fb0


	//   ....[13]....
        /*00c0*/ 	.word	0x00013010


	//   ....[14]....
        /*00c4*/ 	.word	0x00013070


	//   ....[15]....
        /*00c8*/ 	.word	0x000136e0


	//   ....[16]....
        /*00cc*/ 	.word	0x00013740


	//   ....[17]....
        /*00d0*/ 	.word	0x000137a0


	//   ....[18]....
        /*00d4*/ 	.word	0x00013800


	//   ....[19]....
        /*00d8*/ 	.word	0x00013860


	//----- nvinfo : EIATTR_EXIT_INSTR_OFFSETS
	.align		4
.L_1954:
        /*00dc*/ 	.byte	0x04, 0x1c
        /*00de*/ 	.short	(.L_1956 - .L_1955)


	//   ....[0]....
.L_1955:
        /*00e0*/ 	.word	0x00000790


	//   ....[1]....
        /*00e4*/ 	.word	0x00012e80


	//----- nvinfo : EIATTR_MAX_THREADS
	.align		4
.L_1956:
        /*00e8*/ 	.byte	0x04, 0x05
        /*00ea*/ 	.short	(.L_1958 - .L_1957)
.L_1957:
        /*00ec*/ 	.word	0x00000080
        /*00f0*/ 	.word	0x00000001
        /*00f4*/ 	.word	0x00000001


	//----- nvinfo : EIATTR_CRS_STACK_SIZE
	.align		4
.L_1958:
        /*00f8*/ 	.byte	0x04, 0x1e
        /*00fa*/ 	.short	(.L_1960 - .L_1959)
.L_1959:
        /*00fc*/ 	.word	0x00000000
.L_1960:


//--------------------- .nv.info._ZN10layer_norm13ln_fwd_kernelINS_13Kernel_traitsIf13__nv_bfloat16S2_S2_fjLj1536ELj1ELj4ELj1ELj16ENS_18Kernel_traits_baseILj1536EfS2_S2_S2_fjLj128EEEEELb1ELb0ELb1ELb0EEEvNS_9FwdParamsE --------------------------
	.section	.nv.info._ZN10layer_norm13ln_fwd_kernelINS_13Kernel_traitsIf13__nv_bfloat16S2_S2_fjLj1536ELj1ELj4ELj1ELj16ENS_18Kernel_traits_baseILj1536EfS2_S2_S2_fjLj128EEEEELb1ELb0ELb1ELb0EEEvNS_9FwdParamsE,"",@"SHT_CUDA_INFO"
	.sectionflags	@""
	.align	4


	//----- nvinfo : EIATTR_CUDA_API_VERSION
	.align		4
        /*0000*/ 	.byte	0x04, 0x37
        /*0002*/ 	.short	(.L_1962 - .L_1961)
.L_1961:
        /*0004*/ 	.word	0x00000082


	//----- nvinfo : EIATTR_SW2861232_WAR
	.align		4
.L_1962:
        /*0008*/ 	.byte	0x01, 0x35
	.zero		2


	//----- nvinfo : EIATTR_PARAM_CBANK
	.align		4
        /*000c*/ 	.byte	0x04, 0x0a
        /*000e*/ 	.short	(.L_1964 - .L_1963)
	.align		4
.L_1963:
        /*0010*/ 	.word	index@(.nv.constant0._ZN10layer_norm13ln_fwd_kernelINS_13Kernel_traitsIf13__nv_bfloat16S2_S2_fjLj1536ELj1ELj4ELj1ELj16ENS_18Kernel_traits_baseILj1536EfS2_S2_S2_fjLj128EEEEELb1ELb0ELb1ELb0EEEvNS_9FwdParamsE)
        /*0014*/ 	.short	0x0160
        /*0016*/ 	.short	0x00e8


	//----- nvinfo : EIATTR_CBANK_PARAM_SIZE
	.align		4
.L_1964:
        /*0018*/ 	.byte	0x03, 0x19
        /*001a*/ 	.short	0x00e8


	//----- nvinfo : EIATTR_KPARAM_INFO
	.align		4
        /*001c*/ 	.byte	0x04, 0x17
        /*001e*/ 	.short	(.L_1966 - .L_1965)
.L_1965:
        /*0020*/ 	.word	0x00000000
        /*0024*/ 	.short	0x0000
        /*0026*/ 	.short	0x0000
        /*0028*/ 	.byte	0x00, 0xf0, 0xa1, 0x03


	//----- nvinfo : EIATTR_MAXREG_COUNT
	.align		4
.L_1966:
        /*002c*/ 	.byte	0x03, 0x1b
        /*002e*/ 	.short	0x00ff


	//----- nvinfo : EIATTR_MERCURY_ISA_VERSION
	.align		4
        /*0030*/ 	.byte	0x03, 0x5f
        /*0032*/ 	.short	0x0000


	//----- nvinfo : EIATTR_COOP_GROUP_MASK_REGIDS
	.align		4
        /*0034*/ 	.byte	0x04, 0x29
        /*0036*/ 	.short	(.L_1968 - .L_1967)


	//   ....[0]....
.L_1967:
        /*0038*/ 	.word	0xffffffff


	//   ....[1]....
        /*003c*/ 	.word	0xffffffff


	//   ....[2]....
        /*0040*/ 	.word	0xffffffff


	//   ....[3]....
        /*0044*/ 	.word	0xffffffff


	//   ....[4]....
        /*0048*/ 	.word	0xffffffff


	//   ....[5]....
        /*004c*/ 	.word	0xffffffff


	//   ....[6]....
        /*0050*/ 	.word	0xffffffff


	//   ....[7]....
        /*0054*/ 	.word	0xffffffff


	//   ....[8]....
        /*0058*/ 	.word	0xffffffff


	//   ....[9]....
        /*005c*/ 	.word	0xffffffff


	//   ....[10]....
        /*0060*/ 	.word	0xffffffff


	//   ....[11]....
        /*0064*/ 	.word	0xffffffff


	//   ....[12]....
        /*0068*/ 	.word	0xffffffff


	//   ....[13]....
        /*006c*/ 	.word	0xffffffff


	//   ....[14]....
        /*0070*/ 	.word	0xffffffff


	//   ....[15]....
        /*0074*/ 	.word	0xffffffff


	//   ....[16]....
        /*0078*/ 	.word	0xffffffff


	//   ....[17]....
        /*007c*/ 	.word	0xffffffff


	//   ....[18]....
        /*0080*/ 	.word	0xffffffff


	//   ....[19]....
        /*0084*/ 	.word	0xffffffff


	//----- nvinfo : EIATTR_COOP_GROUP_INSTR_OFFSETS
	.align		4
.L_1968:
        /*0088*/ 	.byte	0x04, 0x28
        /*008a*/ 	.short	(.L_1970 - .L_1969)


	//   ....[0]....
.L_1969:
        /*008c*/ 	.word	0x00014450


	//   ....[1]....
        /*0090*/ 	.word	0x00014480


	//   ....[2]....
        /*0094*/ 	.word	0x000144a0


	//   ....[3]....
        /*0098*/ 	.word	0x000144c0


	//   ....[4]....
        /*009c*/ 	.word	0x000144e0


	//   ....[5]....
        /*00a0*/ 	.word	0x00014b20


	//   ....[6]....
        /*00a4*/ 	.word	0x00014b40


	//   ....[7]....
        /*00a8*/ 	.word	0x00014b60


	//   ....[8]....
        /*00ac*/ 	.word	0x00014b80


	//   ....[9]....
        /*00b0*/ 	.word	0x00014ba0


	//   ....[10]....
        /*00b4*/ 	.word	0x00015b30


	//   ....[11]....
        /*00b8*/ 	.word	0x00015bb0


	//   ....[12]....
        /*00bc*/ 	.word	0x00015c10


	//   ....[13]....
        /*00c0*/ 	.word	0x00015c70


	//   ....[14]....
        /*00c4*/ 	.word	0x00015cd0


	//   ....[15]....
        /*00c8*/ 	.word	0x00016350


	//   ....[16]....
        /*00cc*/ 	.word	0x000163b0


	//   ....[17]....
        /*00d0*/ 	.word	0x00016410


	//   ....[18]....
        /*00d4*/ 	.word	0x00016470


	//   ....[19]....
        /*00d8*/ 	.word	0x000164e0


	//----- nvinfo : EIATTR_EXIT_INSTR_OFFSETS
	.align		4
.L_1970:
        /*00dc*/ 	.byte	0x04, 0x1c
        /*00de*/ 	.short	(.L_1972 - .L_1971)


	//   ....[0]....
.L_1971:
        /*00e0*/ 	.word	0x00000c60


	//   ....[1]....
        /*00e4*/ 	.word	0x00015ad0


	//----- nvinfo : EIATTR_MAX_THREADS
	.align		4
.L_1972:
        /*00e8*/ 	.byte	0x04, 0x05
        /*00ea*/ 	.short	(.L_1974 - .L_1973)
.L_1973:
        /*00ec*/ 	.word	0x00000080
        /*00f0*/ 	.word	0x00000001
        /*00f4*/ 	.word	0x00000001


	//----- nvinfo : EIATTR_CRS_STACK_SIZE
	.align		4
.L_1974:
        /*00f8*/ 	.byte	0x04, 0x1e
        /*00fa*/ 	.short	(.L_1976 - .L_1975)
.L_1975:
        /*00fc*/ 	.word	0x00000000
.L_1976:


//--------------------- .nv.info._ZN10layer_norm13ln_fwd_kernelINS_13Kernel_traitsIf13__nv_bfloat16S2_S2_fjLj1536ELj1ELj4ELj1ELj16ENS_18Kernel_traits_baseILj1536EfS2_S2_S2_fjLj128EEEEELb1ELb0ELb1ELb1EEEvNS_9FwdParamsE --------------------------
	.section	.nv.info._ZN10layer_norm13ln_fwd_kernelINS_13Kernel_traitsIf13__nv_bfloat16S2_S2_fjLj1536ELj1ELj4ELj1ELj16ENS_18Kernel_traits_baseILj1536EfS2_S2_S2_fjLj128EEEEELb1ELb0ELb1ELb1EEEvNS_9FwdParamsE,"",@"SHT_CUDA_INFO"
	.sectionflags	@""
	.align	4


	//----- nvinfo : EIATTR_CUDA_API_VERSION
	.align		4
        /*0000*/ 	.byte	0x04, 0x37
        /*0002*/ 	.short	(.L_1978 - .L_1977)
.L_1977:
        /*0004*/ 	.word	0x00000082


	//----- nvinfo : EIATTR_SW2861232_WAR
	.align		4
.L_1978:
        /*0008*/ 	.byte	0x01, 0x35
	.zero		2


	//----- nvinfo : EIATTR_PARAM_CBANK
	.align		4
        /*000c*/ 	.byte	0x04, 0x0a
        /*000e*/ 	.short	(.L_1980 - .L_1979)
	.align		4
.L_1979:
        /*0010*/ 	.word	index@(.nv.constant0._ZN10layer_norm13ln_fwd_kernelINS_13Kernel_traitsIf13__nv_bfloat16S2_S2_fjLj1536ELj1ELj4ELj1ELj16ENS_18Kernel_traits_baseILj1536EfS2_S2_S2_fjLj128EEEEELb1ELb0ELb1ELb1EEEvNS_9FwdParamsE)
        /*0014*/ 	.short	0x0160
        /*0016*/ 	.short	0x00e8


	//----- nvinfo : EIATTR_CBANK_PARAM_SIZE
	.align		4
.L_1980:
        /*0018*/ 	.byte	0x03, 0x19
        /*001a*/ 	.short	0x00e8


	//----- nvinfo : EIATTR_KPARAM_INFO
	.align		4
        /*001c*/ 	.byte	0x04, 0x17
        /*001e*/ 	.short	(.L_1982 - .L_1981)
.L_1981:
        /*0020*/ 	.word	0x00000000
        /*0024*/ 	.short	0x0000
        /*0026*/ 	.short	0x0000
        /*0028*/ 	.byte	0x00, 0xf0, 0xa1, 0x03


	//----- nvinfo : EIATTR_MAXREG_COUNT
	.align		4
.L_1982:
        /*002c*/ 	.byte	0x03, 0x1b
        /*002e*/ 	.short	0x00ff


	//----- nvinfo : EIATTR_MERCURY_ISA_VERSION
	.align		4
        /*0030*/ 	.byte	0x03, 0x5f
        /*0032*/ 	.short	0x0000


	//----- nvinfo : EIATTR_COOP_GROUP_MASK_REGIDS
	.align		4
        /*0034*/ 	.byte	0x04, 0x29
        /*0036*/ 	.short	(.L_1984 - .L_1983)


	//   ....[0]....
.L_1983:
        /*0038*/ 	.word	0xffffffff


	//   ....[1]....
        /*003c*/ 	.word	0xffffffff


	//   ....[2]....
        /*0040*/ 	.word	0xffffffff


	//   ....[3]....
        /*0044*/ 	.word	0xffffffff


	//   ....[4]....
        /*0048*/ 	.word	0xffffffff


	//   ....[5]....
        /*004c*/ 	.word	0xffffffff


	//   ....[6]....
        /*0050*/ 	.word	0xffffffff


	//   ....[7]....
        /*0054*/ 	.word	0xffffffff


	//   ....[8]....
        /*0058*/ 	.word	0xffffffff


	//   ....[9]....
        /*005c*/ 	.word	0xffffffff


	//   ....[10]....
        /*0060*/ 	.word	0xffffffff


	//   ....[11]....
        /*0064*/ 	.word	0xffffffff


	//   ....[12]....
        /*0068*/ 	.word	0xffffffff


	//   ....[13]....
        /*006c*/ 	.word	0xffffffff


	//   ....[14]....
        /*0070*/ 	.word	0xffffffff


	//   ....[15]....
        /*0074*/ 	.word	0xffffffff


	//   ....[16]....
        /*0078*/ 	.word	0xffffffff


	//   ....[17]....
        /*007c*/ 	.word	0xffffffff


	//   ....[18]....
        /*0080*/ 	.word	0xffffffff


	//   ....[19]....
        /*0084*/ 	.word	0xffffffff


	//----- nvinfo : EIATTR_COOP_GROUP_INSTR_OFFSETS
	.align		4
.L_1984:
        /*0088*/ 	.byte	0x04, 0x28
        /*008a*/ 	.short	(.L_1986 - .L_1985)


	//   ....[0]....
.L_1985:
        /*008c*/ 	.word	0x00013780


	//   ....[1]....
        /*0090*/ 	.word	0x000137b0


	//   ....[2]....
        /*0094*/ 	.word	0x000137d0


	//   ....[3]....
        /*0098*/ 	.word	0x000137f0


	//   ....[4]....
        /*009c*/ 	.word	0x00013810


	//   ....[5]....
        /*00a0*/ 	.word	0x00013e40


	//   ....[6]....
        /*00a4*/ 	.word	0x00013e60


	//   ....[7]....
        /*00a8*/ 	.word	0x00013e80


	//   ....[8]....
        /*00ac*/ 	.word	0x00013ea0


	//   ....[9]....
        /*00b0*/ 	.word	0x00013ec0


	//   ....[10]....
        /*00b4*/ 	.word	0x00014ca0


	//   ....[11]....
        /*00b8*/ 	.word	0x00014d10


	//   ....[12]....
        /*00bc*/ 	.word	0x00014d70


	//   ....[13]....
        /*00c0*/ 	.word	0x00014dd0


	//   ....[14]....
        /*00c4*/ 	.word	0x00014e30


	//   ....[15]....
        /*00c8*/ 	.word	0x000154a0


	//   ....[16]....
        /*00cc*/ 	.word	0x00015500


	//   ....[17]....
        /*00d0*/ 	.word	0x00015560


	//   ....[18]....
        /*00d4*/ 	.word	0x000155c0


	//   ....[19]....
        /*00d8*/ 	.word	0x00015620


	//----- nvinfo : EIATTR_EXIT_INSTR_OFFSETS
	.align		4
.L_1986:
        /*00dc*/ 	.byte	0x04, 0x1c
        /*00de*/ 	.short	(.L_1988 - .L_1987)


	//   ....[0]....
.L_1987:
        /*00e0*/ 	.word	0x000003d0


	//   ....[1]....
        /*00e4*/ 	.word	0x00014c50


	//----- nvinfo : EIATTR_MAX_THREADS
	.align		4
.L_1988:
        /*00e8*/ 	.byte	0x04, 0x05
        /*00ea*/ 	.short	(.L_1990 - .L_1989)
.L_1989:
        /*00ec*/ 	.word	0x00000080
        /*00f0*/ 	.word	0x00000001
        /*00f4*/ 	.word	0x00000001


	//----- nvinfo : EIATTR_CRS_STACK_SIZE
	.align		4
.L_1990:
        /*00f8*/ 	.byte	0x04, 0x1e
        /*00fa*/ 	.short	(.L_1992 - .L_1991)
.L_1991:
        /*00fc*/ 	.word	0x00000000
.L_1992:


//--------------------- .nv.info._ZN10layer_norm13ln_fwd_kernelINS_13Kernel_traitsIf13__nv_bfloat16S2_S2_fjLj1536ELj1ELj4ELj1ELj16ENS_18Kernel_traits_baseILj1536EfS2_S2_S2_fjLj128EEEEELb1ELb1ELb0ELb0EEEvNS_9FwdParamsE --------------------------
	.section	.nv.info._ZN10layer_norm13ln_fwd_kernelINS_13Kernel_traitsIf13__nv_bfloat16S2_S2_fjLj1536ELj1ELj4ELj1ELj16ENS_18Kernel_traits_baseILj1536EfS2_S2_S2_fjLj128EEEEELb1ELb1ELb0ELb0EEEvNS_9FwdParamsE,"",@"SHT_CUDA_INFO"
	.sectionflags	@""
	.align	4


	//----- nvinfo : EIATTR_CUDA_API_VERSION
	.align		4
        /*0000*/ 	.byte	0x04, 0x37
        /*0002*/ 	.short	(.L_1994 - .L_1993)
.L_1993:
        /*0004*/ 	.word	0x00000082


	//----- nvinfo : EIATTR_SW2861232_WAR
	.align		4
.L_1994:
        /*0008*/ 	.byte	0x01, 0x35
	.zero		2


	//----- nvinfo : EIATTR_PARAM_CBANK
	.align		4
        /*000c*/ 	.byte	0x04, 0x0a
        /*000e*/ 	.short	(.L_1996 - .L_1995)
	.align		4
.L_1995:
        /*0010*/ 	.word	index@(.nv.constant0._ZN10layer_norm13ln_fwd_kernelINS_13Kernel_traitsIf13__nv_bfloat16S2_S2_fjLj1536ELj1ELj4ELj1ELj16ENS_18Kernel_traits_baseILj1536EfS2_S2_S2_fjLj128EEEEELb1ELb1ELb0ELb0EEEvNS_9FwdParamsE)
        /*0014*/ 	.short	0x0160
        /*0016*/ 	.short	0x00e8


	//----- nvinfo : EIATTR_CBANK_PARAM_SIZE
	.align		4
.L_1996:
        /*0018*/ 	.byte	0x03, 0x19
        /*001a*/ 	.short	0x00e8


	//----- nvinfo : EIATTR_KPARAM_INFO
	.align		4
        /*001c*/ 	.byte	0x04, 0x17
        /*001e*/ 	.short	(.L_1998 - .L_1997)
.L_1997:
        /*0020*/ 	.word	0x00000000
        /*0024*/ 	.short	0x0000
        /*0026*/ 	.short	0x0000
        /*0028*/ 	.byte	0x00, 0xf0, 0xa1, 0x03


	//----- nvinfo : EIATTR_MAXREG_COUNT
	.align		4
.L_1998:
        /*002c*/ 	.byte	0x03, 0x1b
        /*002e*/ 	.short	0x00ff


	//----- nvinfo : EIATTR_MERCURY_ISA_VERSION
	.align		4
        /*0030*/ 	.byte	0x03, 0x5f
        /*0032*/ 	.short	0x0000


	//----- nvinfo : EIATTR_COOP_GROUP_MASK_REGIDS
	.align		4
        /*0034*/ 	.byte	0x04, 0x29
        /*0036*/ 	.short	(.L_2000 - .L_1999)


	//   ....[0]....
.L_1999:
        /*0038*/ 	.word	0xffffffff


	//   ....[1]....
        /*003c*/ 	.word	0xffffffff


	//   ....[2]....
        /*0040*/ 	.word	0xffffffff


	//   ....[3]....
        /*0044*/ 	.word	0xffffffff


	//   ....[4]....
        /*0048*/ 	.word	0xffffffff


	//   ....[5]....
        /*004c*/ 	.word	0xffffffff


	//   ....[6]....
        /*0050*/ 	.word	0xffffffff


	//   ....[7]....
        /*0054*/ 	.word	0xffffffff


	//   ....[8]....
        /*0058*/ 	.word	0xffffffff


	//   ....[9]....
        /*005c*/ 	.word	0xffffffff


	//   ....[10]....
        /*0060*/ 	.word	0xffffffff


	//   ....[11]....
        /*0064*/ 	.word	0xffffffff


	//   ....[12]....
        /*0068*/ 	.word	0xffffffff


	//   ....[13]....
        /*006c*/ 	.word	0xffffffff


	//   ....[14]....
        /*0070*/ 	.word	0xffffffff


	//   ....[15]....
        /*0074*/ 	.word	0xffffffff


	//   ....[16]....
        /*0078*/ 	.word	0xffffffff


	//   ....[17]....
        /*007c*/ 	.word	0xffffffff


	//   ....[18]....
        /*0080*/ 	.word	0xffffffff


	//   ....[19]....
        /*0084*/ 	.word	0xffffffff


	//----- nvinfo : EIATTR_COOP_GROUP_INSTR_OFFSETS
	.align		4
.L_2000:
        /*0088*/ 	.byte	0x04, 0x28
        /*008a*/ 	.short	(.L_2002 - .L_2001)


	//   ....[0]....
.L_2001:
        /*008c*/ 	.word	0x000121c0


	//   ....[1]....
        /*0090*/ 	.word	0x000121f0


	//   ....[2]....
        /*0094*/ 	.word	0x00012220


	//   ....[3]....
        /*0098*/ 	.word	0x00012240


	//   ....[4]....
        /*009c*/ 	.word	0x00012260


	//   ....[5]....
        /*00a0*/ 	.word	0x000128a0


	//   ....[6]....
        /*00a4*/ 	.word	0x000128c0


	//   ....[7]....
        /*00a8*/ 	.word	0x000128e0


	//   ....[8]....
        /*00ac*/ 	.word	0x00012900


	//   ....[9]....
        /*00b0*/ 	.word	0x00012920


	//   ....[10]....
        /*00b4*/ 	.word	0x00013840


	//   ....[11]....
        /*00b8*/ 	.word	0x000138c0


	//   ....[12]....
        /*00bc*/ 	.word	0x00013920


	//   ....[13]....
        /*00c0*/ 	.word	0x00013980


	//   ....[14]....
        /*00c4*/ 	.word	0x000139e0


	//   ....[15]....
        /*00c8*/ 	.word	0x00014070


	//   ....[16]....
        /*00cc*/ 	.word	0x000140d0


	//   ....[17]....
        /*00d0*/ 	.word	0x00014130


	//   ....[18]....
        /*00d4*/ 	.word	0x00014190


	//   ....[19]....
        /*00d8*/ 	.word	0x00014200


	//----- nvinfo : EIATTR_EXIT_INSTR_OFFSETS
	.align		4
.L_2002:
        /*00dc*/ 	.byte	0x04, 0x1c
        /*00de*/ 	.short	(.L_2004 - .L_2003)


	//   ....[0]....
.L_2003:
        /*00e0*/ 	.word	0x00000e90


	//   ....[1]....
        /*00e4*/ 	.word	0x000137f0


	//----- nvinfo : EIATTR_MAX_THREADS
	.align		4
.L_2004:
        /*00e8*/ 	.byte	0x04, 0x05
        /*00ea*/ 	.short	(.L_2006 - .L_2005)
.L_2005:
        /*00ec*/ 	.word	0x00000080
        /*00f0*/ 	.word	0x00000001
        /*00f4*/ 	.word	0x00000001


	//----- nvinfo : EIATTR_CRS_STACK_SIZE
	.align		4
.L_2006:
        /*00f8*/ 	.byte	0x04, 0x1e
        /*00fa*/ 	.short	(.L_2008 - .L_2007)
.L_2007:
        /*00fc*/ 	.word	0x00000000
.L_2008:


//--------------------- .nv.info._ZN10layer_norm13ln_fwd_kernelINS_13Kernel_traitsIf13__nv_bfloat16S2_S2_fjLj1536ELj1ELj4ELj1ELj16ENS_18Kernel_traits_baseILj1536EfS2_S2_S2_fjLj128EEEEELb1ELb1ELb0ELb1EEEvNS_9FwdParamsE --------------------------
	.section	.nv.info._ZN10layer_norm13ln_fwd_kernelINS_13Kernel_traitsIf13__nv_bfloat16S2_S2_fjLj1536ELj1ELj4ELj1ELj16ENS_18Kernel_traits_baseILj1536EfS2_S2_S2_fjLj128EEEEELb1ELb1ELb0ELb1EEEvNS_9FwdParamsE,"",@"SHT_CUDA_INFO"
	.sectionflags	@""
	.align	4


	//----- nvinfo : EIATTR_CUDA_API_VERSION
	.align		4
        /*0000*/ 	.byte	0x04, 0x37
        /*0002*/ 	.short	(.L_2010 - .L_2009)
.L_2009:
        /*0004*/ 	.word	0x00000082


	//----- nvinfo : EIATTR_SW2861232_WAR
	.align		4
.L_2010:
        /*0008*/ 	.byte	0x01, 0x35
	.zero		2


	//----- nvinfo : EIATTR_PARAM_CBANK
	.align		4
        /*000c*/ 	.byte	0x04, 0x0a
        /*000e*/ 	.short	(.L_2012 - .L_2011)
	.align		4
.L_2011:
        /*0010*/ 	.word	index@(.nv.constant0._ZN10layer_norm13ln_fwd_kernelINS_13Kernel_traitsIf13__nv_bfloat16S2_S2_fjLj1536ELj1ELj4ELj1ELj16ENS_18Kernel_traits_baseILj1536EfS2_S2_S2_fjLj128EEEEELb1ELb1ELb0ELb1EEEvNS_9FwdParamsE)
        /*0014*/ 	.short	0x0160
        /*0016*/ 	.short	0x00e8


	//----- nvinfo : EIATTR_CBANK_PARAM_SIZE
	.align		4
.L_2012:
        /*0018*/ 	.byte	0x03, 0x19
        /*001a*/ 	.short	0x00e8


	//----- nvinfo : EIATTR_KPARAM_INFO
	.align		4
        /*001c*/ 	.byte	0x04, 0x17
        /*001e*/ 	.short	(.L_2014 - .L_2013)
.L_2013:
        /*0020*/ 	.word	0x00000000
        /*0024*/ 	.short	0x0000
        /*0026*/ 	.short	0x0000
        /*0028*/ 	.byte	0x00, 0xf0, 0xa1, 0x03


	//----- nvinfo : EIATTR_MAXREG_COUNT
	.align		4
.L_2014:
        /*002c*/ 	.byte	0x03, 0x1b
        /*002e*/ 	.short	0x00ff


	//----- nvinfo : EIATTR_MERCURY_ISA_VERSION
	.align		4
        /*0030*/ 	.byte	0x03, 0x5f
        /*0032*/ 	.short	0x0000


	//----- nvinfo : EIATTR_COOP_GROUP_MASK_REGIDS
	.align		4
        /*0034*/ 	.byte	0x04, 0x29
        /*0036*/ 	.short	(.L_2016 - .L_2015)


	//   ....[0]....
.L_2015:
        /*0038*/ 	.word	0xffffffff


	//   ....[1]....
        /*003c*/ 	.word	0xffffffff


	//   ....[2]....
        /*0040*/ 	.word	0xffffffff


	//   ....[3]....
        /*0044*/ 	.word	0xffffffff


	//   ....[4]....
        /*0048*/ 	.word	0xffffffff


	//   ....[5]....
        /*004c*/ 	.word	0xffffffff


	//   ....[6]....
        /*0050*/ 	.word	0xffffffff


	//   ....[7]....
        /*0054*/ 	.word	0xffffffff


	//   ....[8]....
        /*0058*/ 	.word	0xffffffff


	//   ....[9]....
        /*005c*/ 	.word	0xffffffff


	//   ....[10]....
        /*0060*/ 	.word	0xffffffff


	//   ....[11]....
        /*0064*/ 	.word	0xffffffff


	//   ....[12]....
        /*0068*/ 	.word	0xffffffff


	//   ....[13]....
        /*006c*/ 	.word	0xffffffff


	//   ....[14]....
        /*0070*/ 	.word	0xffffffff


	//   ....[15]....
        /*0074*/ 	.word	0xffffffff


	//   ....[16]....
        /*0078*/ 	.word	0xffffffff


	//   ....[17]....
        /*007c*/ 	.word	0xffffffff


	//   ....[18]....
        /*0080*/ 	.word	0xffffffff


	//   ....[19]....
        /*0084*/ 	.word	0xffffffff


	//----- nvinfo : EIATTR_COOP_GROUP_INSTR_OFFSETS
	.align		4
.L_2016:
        /*0088*/ 	.byte	0x04, 0x28
        /*008a*/ 	.short	(.L_2018 - .L_2017)


	//   ....[0]....
.L_2017:
        /*008c*/ 	.word	0x00011ad0


	//   ....[1]....
        /*0090*/ 	.word	0x00011b00


	//   ....[2]....
        /*0094*/ 	.word	0x00011b20


	//   ....[3]....
        /*0098*/ 	.word	0x00011b40


	//   ....[4]....
        /*009c*/ 	.word	0x00011b60


	//   ....[5]....
        /*00a0*/ 	.word	0x00012190


	//   ....[6]....
        /*00a4*/ 	.word	0x000121b0


	//   ....[7]....
        /*00a8*/ 	.word	0x000121d0


	//   ....[8]....
        /*00ac*/ 	.word	0x000121f0


	//   ....[9]....
        /*00b0*/ 	.word	0x00012210


	//   ....[10]....
        /*00b4*/ 	.word	0x00012f60


	//   ....[11]....
        /*00b8*/ 	.word	0x00012fc0


	//   ....[12]....
        /*00bc*/ 	.word	0x00013020


	//   ....[13]....
        /*00c0*/ 	.word	0x00013080


	//   ....[14]....
        /*00c4*/ 	.word	0x000130e0


	//   ....[15]....
        /*00c8*/ 	.word	0x00013750


	//   ....[16]....
        /*00cc*/ 	.word	0x000137b0


	//   ....[17]....
        /*00d0*/ 	.word	0x00013810


	//   ....[18]....
        /*00d4*/ 	.word	0x00013870


	//   ....[19]....
        /*00d8*/ 	.word	0x000138d0


	//----- nvinfo : EIATTR_EXIT_INSTR_OFFSETS
	.align		4
.L_2018:
        /*00dc*/ 	.byte	0x04, 0x1c
        /*00de*/ 	.short	(.L_2020 - .L_2019)


	//   ....[0]....
.L_2019:
        /*00e0*/ 	.word	0x000007c0


	//   ....[1]....
        /*00e4*/ 	.word	0x00012f00


	//----- nvinfo : EIATTR_MAX_THREADS
	.align		4
.L_2020:
        /*00e8*/ 	.byte	0x04, 0x05
        /*00ea*/ 	.short	(.L_2022 - .L_2021)
.L_2021:
        /*00ec*/ 	.word	0x00000080
        /*00f0*/ 	.word	0x00000001
        /*00f4*/ 	.word	0x00000001


	//----- nvinfo : EIATTR_CRS_STACK_SIZE
	.align		4
.L_2022:
        /*00f8*/ 	.byte	0x04, 0x1e
        /*00fa*/ 	.short	(.L_2024 - .L_2023)
.L_2023:
        /*00fc*/ 	.word	0x00000000
.L_2024:


//--------------------- .nv.info._ZN10layer_norm13ln_fwd_kernelINS_13Kernel_traitsIf13__nv_bfloat16S2_S2_fjLj1536ELj1ELj4ELj1ELj16ENS_18Kernel_traits_baseILj1536EfS2_S2_S2_fjLj128EEEEELb1ELb1ELb1ELb0EEEvNS_9FwdParamsE --------------------------
	.section	.nv.info._ZN10layer_norm13ln_fwd_kernelINS_13Kernel_traitsIf13__nv_bfloat16S2_S2_fjLj1536ELj1ELj4ELj1ELj16ENS_18Kernel_traits_baseILj1536EfS2_S2_S2_fjLj128EEEEELb1ELb1ELb1ELb0EEEvNS_9FwdParamsE,"",@"SHT_CUDA_INFO"
	.sectionflags	@""
	.align	4


	//----- nvinfo : EIATTR_CUDA_API_VERSION
	.align		4
        /*0000*/ 	.byte	0x04, 0x37
        /*0002*/ 	.short	(.L_2026 - .L_2025)
.L_2025:
        /*0004*/ 	.word	0x00000082


	//----- nvinfo : EIATTR_SW2861232_WAR
	.align		4
.L_2026:
        /*0008*/ 	.byte	0x01, 0x35
	.zero		2


	//----- nvinfo : EIATTR_PARAM_CBANK
	.align		4
        /*000c*/ 	.byte	0x04, 0x0a
        /*000e*/ 	.short	(.L_2028 - .L_2027)
	.align		4
.L_2027:
        /*0010*/ 	.word	index@(.nv.constant0._ZN10layer_norm13ln_fwd_kernelINS_13Kernel_traitsIf13__nv_bfloat16S2_S2_fjLj1536ELj1ELj4ELj1ELj16ENS_18Kernel_traits_baseILj1536EfS2_S2_S2_fjLj128EEEEELb1ELb1ELb1ELb0EEEvNS_9FwdParamsE)
        /*0014*/ 	.short	0x0160
        /*0016*/ 	.short	0x00e8


	//----- nvinfo : EIATTR_CBANK_PARAM_SIZE
	.align		4
.L_2028:
        /*0018*/ 	.byte	0x03, 0x19
        /*001a*/ 	.short	0x00e8


	//----- nvinfo : EIATTR_KPARAM_INFO
	.align		4
        /*001c*/ 	.byte	0x04, 0x17
        /*001e*/ 	.short	(.L_2030 - .L_2029)
.L_2029:
        /*0020*/ 	.word	0x00000000
        /*0024*/ 	.short	0x0000
        /*0026*/ 	.short	0x0000
        /*0028*/ 	.byte	0x00, 0xf0, 0xa1, 0x03


	//----- nvinfo : EIATTR_MAXREG_COUNT
	.align		4
.L_2030:
        /*002c*/ 	.byte	0x03, 0x1b
        /*002e*/ 	.short	0x00ff


	//----- nvinfo : EIATTR_MERCURY_ISA_VERSION
	.align		4
        /*0030*/ 	.byte	0x03, 0x5f
        /*0032*/ 	.short	0x0000


	//----- nvinfo : EIATTR_COOP_GROUP_MASK_REGIDS
	.align		4
        /*0034*/ 	.byte	0x04, 0x29
        /*0036*/ 	.short	(.L_2032 - .L_2031)


	//   ....[0]....
.L_2031:
        /*0038*/ 	.word	0xffffffff


	//   ....[1]....
        /*003c*/ 	.word	0xffffffff


	//   ....[2]....
        /*0040*/ 	.word	0xffffffff


	//   ....[3]....
        /*0044*/ 	.word	0xffffffff


	//   ....[4]....
        /*0048*/ 	.word	0xffffffff


	//   ....[5]....
        /*004c*/ 	.word	0xffffffff


	//   ....[6]....
        /*0050*/ 	.word	0xffffffff


	//   ....[7]....
        /*0054*/ 	.word	0xffffffff


	//   ....[8]....
        /*0058*/ 	.word	0xffffffff


	//   ....[9]....
        /*005c*/ 	.word	0xffffffff


	//   ....[10]....
        /*0060*/ 	.word	0xffffffff


	//   ....[11]....
        /*0064*/ 	.word	0xffffffff


	//   ....[12]....
        /*0068*/ 	.word	0xffffffff


	//   ....[13]....
        /*006c*/ 	.word	0xffffffff


	//   ....[14]....
        /*0070*/ 	.word	0xffffffff


	//   ....[15]....
        /*0074*/ 	.word	0xffffffff


	//   ....[16]....
        /*0078*/ 	.word	0xffffffff


	//   ....[17]....
        /*007c*/ 	.word	0xffffffff


	//   ....[18]....
        /*0080*/ 	.word	0xffffffff


	//   ....[19]....
        /*0084*/ 	.word	0xffffffff


	//----- nvinfo : EIATTR_COOP_GROUP_INSTR_OFFSETS
	.align		4
.L_2032:
        /*0088*/ 	.byte	0x04, 0x28
        /*008a*/ 	.short	(.L_2034 - .L_2033)


	//   ....[0]....
.L_2033:
        /*008c*/ 	.word	0x00014890


	//   ....[1]....
        /*0090*/ 	.word	0x000148c0


	//   ....[2]....
        /*0094*/ 	.word	0x000148e0


	//   ....[3]....
        /*0098*/ 	.word	0x00014900


	//   ....[4]....
        /*009c*/ 	.word	0x00014920


	//   ....[5]....
        /*00a0*/ 	.word	0x00014f60


	//   ....[6]....
        /*00a4*/ 	.word	0x00014f80


	//   ....[7]....
        /*00a8*/ 	.word	0x00014fa0


	//   ....[8]....
        /*00ac*/ 	.word	0x00014fc0


	//   ....[9]....
        /*00b0*/ 	.word	0x00014fe0


	//   ....[10]....
        /*00b4*/ 	.word	0x00015f70


	//   ....[11]....
        /*00b8*/ 	.word	0x00015ff0


	//   ....[12]....
        /*00bc*/ 	.word	0x00016050


	//   ....[13]....
        /*00c0*/ 	.word	0x000160b0


	//   ....[14]....
        /*00c4*/ 	.word	0x00016110


	//   ....[15]....
        /*00c8*/ 	.word	0x00016790


	//   ....[16]....
        /*00cc*/ 	.word	0x000167f0


	//   ....[17]....
        /*00d0*/ 	.word	0x00016850


	//   ....[18]....
        /*00d4*/ 	.word	0x000168b0


	//   ....[19]....
        /*00d8*/ 	.word	0x00016920


	//----- nvinfo : EIATTR_EXIT_INSTR_OFFSETS
	.align		4
.L_2034:
        /*00dc*/ 	.byte	0x04, 0x1c
        /*00de*/ 	.short	(.L_2036 - .L_2035)


	//   ....[0]....
.L_2035:
        /*00e0*/ 	.word	0x00000e40


	//   ....[1]....
        /*00e4*/ 	.word	0x00015f20


	//----- nvinfo : EIATTR_MAX_THREADS
	.align		4
.L_2036:
        /*00e8*/ 	.byte	0x04, 0x05
        /*00ea*/ 	.short	(.L_2038 - .L_2037)
.L_2037:
        /*00ec*/ 	.word	0x00000080
        /*00f0*/ 	.word	0x00000001
        /*00f4*/ 	.word	0x00000001


	//----- nvinfo : EIATTR_CRS_STACK_SIZE
	.align		4
.L_2038:
        /*00f8*/ 	.byte	0x04, 0x1e
        /*00fa*/ 	.short	(.L_2040 - .L_2039)
.L_2039:
        /*00fc*/ 	.word	0x00000000
.L_2040:


//--------------------- .nv.info._ZN10layer_norm13ln_fwd_kernelINS_13Kernel_traitsIf13__nv_bfloat16S2_S2_fjLj1536ELj1ELj4ELj1ELj16ENS_18Kernel_traits_baseILj1536EfS2_S2_S2_fjLj128EEEEELb1ELb1ELb1ELb1EEEvNS_9FwdParamsE --------------------------
	.section	.nv.info._ZN10layer_norm13ln_fwd_kernelINS_13Kernel_traitsIf13__nv_bfloat16S2_S2_fjLj1536ELj1ELj4ELj1ELj16ENS_18Kernel_traits_baseILj1536EfS2_S2_S2_fjLj128EEEEELb1ELb1ELb1ELb1EEEvNS_9FwdParamsE,"",@"SHT_CUDA_INFO"
	.sectionflags	@""
	.align	4


	//----- nvinfo : EIATTR_CUDA_API_VERSION
	.align		4
        /*0000*/ 	.byte	0x04, 0x37
        /*0002*/ 	.short	(.L_2042 - .L_2041)
.L_2041:
        /*0004*/ 	.word	0x00000082


	//----- nvinfo : EIATTR_SW2861232_WAR
	.align		4
.L_2042:
        /*0008*/ 	.byte	0x01, 0x35
	.zero		2


	//----- nvinfo : EIATTR_PARAM_CBANK
	.align		4
        /*000c*/ 	.byte	0x04, 0x0a
        /*000e*/ 	.short	(.L_2044 - .L_2043)
	.align		4
.L_2043:
        /*0010*/ 	.word	index@(.nv.constant0._ZN10layer_norm13ln_fwd_kernelINS_13Kernel_traitsIf13__nv_bfloat16S2_S2_fjLj1536ELj1ELj4ELj1ELj16ENS_18Kernel_traits_baseILj1536EfS2_S2_S2_fjLj128EEEEELb1ELb1ELb1ELb1EEEvNS_9FwdParamsE)
        /*0014*/ 	.short	0x0160
        /*0016*/ 	.short	0x00e8


	//----- nvinfo : EIATTR_CBANK_PARAM_SIZE
	.align		4
.L_2044:
        /*0018*/ 	.byte	0x03, 0x19
        /*001a*/ 	.short	0x00e8


	//----- nvinfo : EIATTR_KPARAM_INFO
	.align		4
        /*001c*/ 	.byte	0x04, 0x17
        /*001e*/ 	.short	(.L_2046 - .L_2045)
.L_2045:
        /*0020*/ 	.word	0x00000000
        /*0024*/ 	.short	0x0000
        /*0026*/ 	.short	0x0000
        /*0028*/ 	.byte	0x00, 0xf0, 0xa1, 0x03


	//----- nvinfo : EIATTR_MAXREG_COUNT
	.align		4
.L_2046:
        /*002c*/ 	.byte	0x03, 0x1b
        /*002e*/ 	.short	0x00ff


	//----- nvinfo : EIATTR_MERCURY_ISA_VERSION
	.align		4
        /*0030*/ 	.byte	0x03, 0x5f
        /*0032*/ 	.short	0x0000


	//----- nvinfo : EIATTR_COOP_GROUP_MASK_REGIDS
	.align		4
        /*0034*/ 	.byte	0x04, 0x29
        /*0036*/ 	.short	(.L_2048 - .L_2047)


	//   ....[0]....
.L_2047:
        /*0038*/ 	.word	0xffffffff


	//   ....[1]....
        /*003c*/ 	.word	0xffffffff


	//   ....[2]....
        /*0040*/ 	.word	0xffffffff


	//   ....[3]....
        /*0044*/ 	.word	0xffffffff


	//   ....[4]....
        /*0048*/ 	.word	0xffffffff


	//   ....[5]....
        /*004c*/ 	.word	0xffffffff


	//   ....[6]....
        /*0050*/ 	.word	0xffffffff


	//   ....[7]....
        /*0054*/ 	.word	0xffffffff


	//   ....[8]....
        /*0058*/ 	.word	0xffffffff


	//   ....[9]....
        /*005c*/ 	.word	0xffffffff


	//   ....[10]....
        /*0060*/ 	.word	0xffffffff


	//   ....[11]....
        /*0064*/ 	.word	0xffffffff


	//   ....[12]....
        /*0068*/ 	.word	0xffffffff


	//   ....[13]....
        /*006c*/ 	.word	0xffffffff


	//   ....[14]....
        /*0070*/ 	.word	0xffffffff


	//   ....[15]....
        /*0074*/ 	.word	0xffffffff


	//   ....[16]....
        /*0078*/ 	.word	0xffffffff


	//   ....[17]....
        /*007c*/ 	.word	0xffffffff


	//   ....[18]....
        /*0080*/ 	.word	0xffffffff


	//   ....[19]....
        /*0084*/ 	.word	0xffffffff


	//----- nvinfo : EIATTR_COOP_GROUP_INSTR_OFFSETS
	.align		4
.L_2048:
        /*0088*/ 	.byte	0x04, 0x28
        /*008a*/ 	.short	(.L_2050 - .L_2049)


	//   ....[0]....
.L_2049:
        /*008c*/ 	.word	0x00013c00


	//   ....[1]....
        /*0090*/ 	.word	0x00013c30


	//   ....[2]....
        /*0094*/ 	.word	0x00013c50


	//   ....[3]....
        /*0098*/ 	.word	0x00013c70


	//   ....[4]....
        /*009c*/ 	.word	0x00013c90


	//   ....[5]....
        /*00a0*/ 	.word	0x000142c0


	//   ....[6]....
        /*00a4*/ 	.word	0x000142e0


	//   ....[7]....
        /*00a8*/ 	.word	0x00014300


	//   ....[8]....
        /*00ac*/ 	.word	0x00014320


	//   ....[9]....
        /*00b0*/ 	.word	0x00014340


	//   ....[10]....
        /*00b4*/ 	.word	0x00015120


	//   ....[11]....
        /*00b8*/ 	.word	0x00015190


	//   ....[12]....
        /*00bc*/ 	.word	0x000151f0


	//   ....[13]....
        /*00c0*/ 	.word	0x00015250


	//   ....[14]....
        /*00c4*/ 	.word	0x000152b0


	//   ....[15]....
        /*00c8*/ 	.word	0x00015920


	//   ....[16]....
        /*00cc*/ 	.word	0x00015980


	//   ....[17]....
        /*00d0*/ 	.word	0x000159e0


	//   ....[18]....
        /*00d4*/ 	.word	0x00015a40


	//   ....[19]....
        /*00d8*/ 	.word	0x00015aa0


	//----- nvinfo : EIATTR_EXIT_INSTR_OFFSETS
	.align		4
.L_2050:
        /*00dc*/ 	.byte	0x04, 0x1c
        /*00de*/ 	.short	(.L_2052 - .L_2051)


	//   ....[0]....
.L_2051:
        /*00e0*/ 	.word	0x000007c0


	//   ....[1]....
        /*00e4*/ 	.word	0x000150d0


	//----- nvinfo : EIATTR_MAX_THREADS
	.align		4
.L_2052:
        /*00e8*/ 	.byte	0x04, 0x05
        /*00ea*/ 	.short	(.L_2054 - .L_2053)
.L_2053:
        /*00ec*/ 	.word	0x00000080
        /*00f0*/ 	.word	0x00000001
        /*00f4*/ 	.word	0x00000001


	//----- nvinfo : EIATTR_CRS_STACK_SIZE
	.align		4
.L_2054:
        /*00f8*/ 	.byte	0x04, 0x1e
        /*00fa*/ 	.short	(.L_2056 - .L_2055)
.L_2055:
        /*00fc*/ 	.word	0x00000000
.L_2056:


//--------------------- .nv.info._ZN10layer_norm13ln_fwd_kernelINS_13Kernel_traitsI13__nv_bfloat16S2_fS2_fjLj1536ELj1ELj4ELj1ELj16ENS_18Kernel_traits_baseILj1536ES2_S2_fS2_fjLj128EEEEELb0ELb0ELb0ELb0EEEvNS_9FwdParamsE --------------------------
	.section	.nv.info._ZN10layer_norm13ln_fwd_kernelINS_13Kernel_traitsI13__nv_bfloat16S2_fS2_fjLj1536ELj1ELj4ELj1ELj16ENS_18Kernel_traits_baseILj1536ES2_S2_fS2_fjLj128EEEEELb0ELb0ELb0ELb0EEEvNS_9FwdParamsE,"",@"SHT_CUDA_INFO"
	.sectionflags	@""
	.align	4


	//----- nvinfo : EIATTR_CUDA_API_VERSION
	.align		4
        /*0000*/ 	.byte	0x04, 0x37
        /*0002*/ 	.short	(.L_2058 - .L_2057)
.L_2057:
        /*0004*/ 	.word	0x00000082


	//----- nvinfo : EIATTR_SW2861232_WAR
	.align		4
.L_2058:
        /*0008*/ 	.byte	0x01, 0x35
	.zero		2


	//----- nvinfo : EIATTR_PARAM_CBANK
	.align		4
        /*000c*/ 	.byte	0x04, 0x0a
        /*000e*/ 	.short	(.L_2060 - .L_2059)
	.align		4
.L_2059:
        /*0010*/ 	.word	index@(.nv.constant0._ZN10layer_norm13ln_fwd_kernelINS_13Kernel_traitsI13__nv_bfloat16S2_fS2_fjLj1536ELj1ELj4ELj1ELj16ENS_18Kernel_traits_baseILj1536ES2_S2_fS2_fjLj128EEEEELb0ELb0ELb0ELb0EEEvNS_9FwdParamsE)
        /*0014*/ 	.short	0x0160
        /*0016*/ 	.short	0x00e8


	//----- nvinfo : EIATTR_CBANK_PARAM_SIZE
	.align		4
.L_2060:
        /*0018*/ 	.byte	0x03, 0x19
        /*001a*/ 	.short	0x00e8


	//----- nvinfo : EIATTR_KPARAM_INFO
	.align		4
        /*001c*/ 	.byte	0x04, 0x17
        /*001e*/ 	.short	(.L_2062 - .L_2061)
.L_2061:
        /*0020*/ 	.word	0x00000000
        /*0024*/ 	.short	0x0000
        /*0026*/ 	.short	0x0000
        /*0028*/ 	.byte	0x00, 0xf0, 0xa1, 0x03


	//----- nvinfo : EIATTR_MAXREG_COUNT
	.align		4
.L_2062:
        /*002c*/ 	.byte	0x03, 0x1b
        /*002e*/ 	.short	0x00ff


	//----- nvinfo : EIATTR_MERCURY_ISA_VERSION
	.align		4
        /*0030*/ 	.byte	0x03, 0x5f
        /*0032*/ 	.short	0x0000


	//----- nvinfo : EIATTR_COOP_GROUP_MASK_REGIDS
	.align		4
        /*0034*/ 	.byte	0x04, 0x29
        /*0036*/ 	.short	(.L_2064 - .L_2063)


	//   ....[0]....
.L_2063:
        /*0038*/ 	.word	0xffffffff


	//   ....[1]....
        /*003c*/ 	.word	0xffffffff


	//   ....[2]....
        /*0040*/ 	.word	0xffffffff


	//   ....[3]....
        /*0044*/ 	.word	0xffffffff


	//   ....[4]....
        /*0048*/ 	.word	0xffffffff


	//   ....[5]....
        /*004c*/ 	.word	0xffffffff


	//   ....[6]....
        /*0050*/ 	.word	0xffffffff


	//   ....[7]....
        /*0054*/ 	.word	0xffffffff


	//   ....[8]....
        /*0058*/ 	.word	0xffffffff


	//   ....[9]....
        /*005c*/ 	.word	0xffffffff


	//   ....[10]....
        /*0060*/ 	.word	0xffffffff


	//   ....[11]....
        /*0064*/ 	.word	0xffffffff


	//   ....[12]....
        /*0068*/ 	.word	0xffffffff


	//   ....[13]....
        /*006c*/ 	.word	0xffffffff


	//   ....[14]....
        /*0070*/ 	.word	0xffffffff


	//   ....[15]....
        /*0074*/ 	.word	0xffffffff


	//   ....[16]....
        /*0078*/ 	.word	0xffffffff


	//   ....[17]....
        /*007c*/ 	.word	0xffffffff


	//   ....[18]....
        /*0080*/ 	.word	0xffffffff


	//   ....[19]....
        /*0084*/ 	.word	0xffffffff


	//----- nvinfo : EIATTR_COOP_GROUP_INSTR_OFFSETS
	.align		4
.L_2064:
        /*0088*/ 	.byte	0x04, 0x28
        /*008a*/ 	.short	(.L_2066 - .L_2065)


	//   ....[0]....
.L_2065:
        /*008c*/ 	.word	0x00002190


	//   ....[1]....
        /*0090*/ 	.word	0x000021c0


	//   ....[2]....
        /*0094*/ 	.word	0x000021e0


	//   ....[3]....
        /*0098*/ 	.word	0x00002200


	//   ....[4]....
        /*009c*/ 	.word	0x00002220


	//   ....[5]....
        /*00a0*/ 	.word	0x00002860


	//   ....[6]....
        /*00a4*/ 	.word	0x00002880


	//   ....[7]....
        /*00a8*/ 	.word	0x000028a0


	//   ....[8]....
        /*00ac*/ 	.word	0x000028c0


	//   ....[9]....
        /*00b0*/ 	.word	0x000028e0


	//   ....[10]....
        /*00b4*/ 	.word	0x000037f0


	//   ....[11]....
        /*00b8*/ 	.word	0x00003850


	//   ....[12]....
        /*00bc*/ 	.word	0x000038b0


	//   ....[13]....
        /*00c0*/ 	.word	0x00003910


	//   ....[14]....
        /*00c4*/ 	.word	0x00003970


	//   ....[15]....
        /*00c8*/ 	.word	0x00003ff0


	//   ....[16]....
        /*00cc*/ 	.word	0x00004050


	//   ....[17]....
        /*00d0*/ 	.word	0x000040b0


	//   ....[18]....
        /*00d4*/ 	.word	0x00004110


	//   ....[19]....
        /*00d8*/ 	.word	0x00004180


	//----- nvinfo : EIATTR_EXIT_INSTR_OFFSETS
	.align		4
.L_2066:
        /*00dc*/ 	.byte	0x04, 0x1c
        /*00de*/ 	.short	(.L_2068 - .L_2067)


	//   ....[0]....
.L_2067:
        /*00e0*/ 	.word	0x000006b0


	//   ....[1]....
        /*00e4*/ 	.word	0x00003790


	//----- nvinfo : EIATTR_MAX_THREADS
	.align		4
.L_2068:
        /*00e8*/ 	.byte	0x04, 0x05
        /*00ea*/ 	.short	(.L_2070 - .L_2069)
.L_2069:
        /*00ec*/ 	.word	0x00000080
        /*00f0*/ 	.word	0x00000001
        /*00f4*/ 	.word	0x00000001


	//----- nvinfo : EIATTR_CRS_STACK_SIZE
	.align		4
.L_2070:
        /*00f8*/ 	.byte	0x04, 0x1e
        /*00fa*/ 	.short	(.L_2072 - .L_2071)
.L_2071:
        /*00fc*/ 	.word	0x00000000
.L_2072:


//--------------------- .nv.info._ZN10layer_norm13ln_fwd_kernelINS_13Kernel_traitsI13__nv_bfloat16S2_fS2_fjLj1536ELj1ELj4ELj1ELj16ENS_18Kernel_traits_baseILj1536ES2_S2_fS2_fjLj128EEEEELb0ELb0ELb0ELb1EEEvNS_9FwdParamsE --------------------------
	.section	.nv.info._ZN10layer_norm13ln_fwd_kernelINS_13Kernel_traitsI13__nv_bfloat16S2_fS2_fjLj1536ELj1ELj4ELj1ELj16ENS_18Kernel_traits_baseILj1536ES2_S2_fS2_fjLj128EEEEELb0ELb0ELb0ELb1EEEvNS_9FwdParamsE,"",@"SHT_CUDA_INFO"
	.sectionflags	@""
	.align	4


	//----- nvinfo : EIATTR_CUDA_API_VERSION
	.align		4
        /*0000*/ 	.byte	0x04, 0x37
        /*0002*/ 	.short	(.L_2074 - .L_2073)
.L_2073:
        /*0004*/ 	.word	0x00000082


	//----- nvinfo : EIATTR_SW2861232_WAR
	.align		4
.L_2074:
        /*0008*/ 	.byte	0x01, 0x35
	.zero		2


	//----- nvinfo : EIATTR_PARAM_CBANK
	.align		4
        /*000c*/ 	.byte	0x04, 0x0a
        /*000e*/ 	.short	(.L_2076 - .L_2075)
	.align		4
.L_2075:
        /*0010*/ 	.word	index@(.nv.constant0._ZN10layer_norm13ln_fwd_kernelINS_13Kernel_traitsI13__nv_bfloat16S2_fS2_fjLj1536ELj1ELj4ELj1ELj16ENS_18Kernel_traits_baseILj1536ES2_S2_fS2_fjLj128EEEEELb0ELb0ELb0ELb1EEEvNS_9FwdParamsE)
        /*0014*/ 	.short	0x0160
        /*0016*/ 	.short	0x00e8


	//----- nvinfo : EIATTR_CBANK_PARAM_SIZE
	.align		4
.L_2076:
        /*0018*/ 	.byte	0x03, 0x19
        /*001a*/ 	.short	0x00e8


	//----- nvinfo : EIATTR_KPARAM_INFO
	.align		4
        /*001c*/ 	.byte	0x04, 0x17
        /*001e*/ 	.short	(.L_2078 - .L_2077)
.L_2077:
        /*0020*/ 	.word	0x00000000
        /*0024*/ 	.short	0x0000
        /*0026*/ 	.short	0x0000
        /*0028*/ 	.byte	0x00, 0xf0, 0xa1, 0x03


	//----- nvinfo : EIATTR_MAXREG_COUNT
	.align		4
.L_2078:
        /*002c*/ 	.byte	0x03, 0x1b
        /*002e*/ 	.short	0x00ff


	//----- nvinfo : EIATTR_MERCURY_ISA_VERSION
	.align		4
        /*0030*/ 	.byte	0x03, 0x5f
        /*0032*/ 	.short	0x0000


	//----- nvinfo : EIATTR_COOP_GROUP_MASK_REGIDS
	.align		4
        /*0034*/ 	.byte	0x04, 0x29
        /*0036*/ 	.short	(.L_2080 - .L_2079)


	//   ....[0]....
.L_2079:
        /*0038*/ 	.word	0xffffffff


	//   ....[1]....
        /*003c*/ 	.word	0xffffffff


	//   ....[2]....
        /*0040*/ 	.word	0xffffffff


	//   ....[3]....
        /*0044*/ 	.word	0xffffffff


	//   ....[4]....
        /*0048*/ 	.word	0xffffffff


	//   ....[5]....
        /*004c*/ 	.word	0xffffffff


	//   ....[6]....
        /*0050*/ 	.word	0xffffffff


	//   ....[7]....
        /*0054*/ 	.word	0xffffffff


	//   ....[8]....
        /*0058*/ 	.word	0xffffffff


	//   ....[9]....
        /*005c*/ 	.word	0xffffffff


	//   ....[10]....
        /*0060*/ 	.word	0xffffffff


	//   ....[11]....
        /*0064*/ 	.word	0xffffffff


	//   ....[12]....
        /*0068*/ 	.word	0xffffffff


	//   ....[13]....
        /*006c*/ 	.word	0xffffffff


	//   ....[14]....
        /*0070*/ 	.word	0xffffffff


	//   ....[15]....
        /*0074*/ 	.word	0xffffffff


	//   ....[16]....
        /*0078*/ 	.word	0xffffffff


	//   ....[17]....
        /*007c*/ 	.word	0xffffffff


	//   ....[18]....
        /*0080*/ 	.word	0xffffffff


	//   ....[19]....
        /*0084*/ 	.word	0xffffffff


	//----- nvinfo : EIATTR_COOP_GROUP_INSTR_OFFSETS
	.align		4
.L_2080:
        /*0088*/ 	.byte	0x04, 0x28
        /*008a*/ 	.short	(.L_2082 - .L_2081)


	//   ....[0]....
.L_2081:
        /*008c*/ 	.word	0x00001930


	//   ....[1]....
        /*0090*/ 	.word	0x00001960


	//   ....[2]....
        /*0094*/ 	.word	0x00001980


	//   ....[3]....
        /*0098*/ 	.word	0x000019a0


	//   ....[4]....
        /*009c*/ 	.word	0x000019c0


	//   ....[5]....
        /*00a0*/ 	.word	0x00001ff0


	//   ....[6]....
        /*00a4*/ 	.word	0x00002010


	//   ....[7]....
        /*00a8*/ 	.word	0x00002030


	//   ....[8]....
        /*00ac*/ 	.word	0x00002050


	//   ....[9]....
        /*00b0*/ 	.word	0x00002070


	//   ....[10]....
        /*00b4*/ 	.word	0x00003040


	//   ....[11]....
        /*00b8*/ 	.word	0x000030b0


	//   ....[12]....
        /*00bc*/ 	.word	0x00003110


	//   ....[13]....
        /*00c0*/ 	.word	0x00003170


	//   ....[14]....
        /*00c4*/ 	.word	0x000031d0


	//   ....[15]....
        /*00c8*/ 	.word	0x00003840


	//   ....[16]....
        /*00cc*/ 	.word	0x000038a0


	//   ....[17]....
        /*00d0*/ 	.word	0x00003900


	//   ....[18]....
        /*00d4*/ 	.word	0x00003960


	//   ....[19]....
        /*00d8*/ 	.word	0x000039c0


	//----- nvinfo : EIATTR_EXIT_INSTR_OFFSETS
	.align		4
.L_2082:
        /*00dc*/ 	.byte	0x04, 0x1c
        /*00de*/ 	.short	(.L_2084 - .L_2083)


	//   ....[0]....
.L_2083:
        /*00e0*/ 	.word	0x00000150


	//   ....[1]....
        /*00e4*/ 	.word	0x00002ff0


	//----- nvinfo : EIATTR_MAX_THREADS
	.align		4
.L_2084:
        /*00e8*/ 	.byte	0x04, 0x05
        /*00ea*/ 	.short	(.L_2086 - .L_2085)
.L_2085:
        /*00ec*/ 	.word	0x00000080
        /*00f0*/ 	.word	0x00000001
        /*00f4*/ 	.word	0x00000001


	//----- nvinfo : EIATTR_CRS_STACK_SIZE
	.align		4
.L_2086:
        /*00f8*/ 	.byte	0x04, 0x1e
        /*00fa*/ 	.short	(.L_2088 - .L_2087)
.L_2087:
        /*00fc*/ 	.word	0x00000000
.L_2088:


//--------------------- .nv.info._ZN10layer_norm13ln_fwd_kernelINS_13Kernel_traitsI13__nv_bfloat16S2_fS2_fjLj1536ELj1ELj4ELj1ELj16ENS_18Kernel_traits_baseILj1536ES2_S2_fS2_fjLj128EEEEELb0ELb0ELb1ELb0EEEvNS_9FwdParamsE --------------------------
	.section	.nv.info._ZN10layer_norm13ln_fwd_kernelINS_13Kernel_traitsI13__nv_bfloat16S2_fS2_fjLj1536ELj1ELj4ELj1ELj16ENS_18Kernel_traits_baseILj1536ES2_S2_fS2_fjLj128EEEEELb0ELb0ELb1ELb0EEEvNS_9FwdParamsE,"",@"SHT_CUDA_INFO"
	.sectionflags	@""
	.align	4


	//----- nvinfo : EIATTR_CUDA_API_VERSION
	.align		4
        /*0000*/ 	.byte	0x04, 0x37
        /*0002*/ 	.short	(.L_2090 - .L_2089)
.L_2089:
        /*0004*/ 	.word	0x00000082


	//----- nvinfo : EIATTR_SW2861232_WAR
	.align		4
.L_2090:
        /*0008*/ 	.byte	0x01, 0x35
	.zero		2


	//----- nvinfo : EIATTR_PARAM_CBANK
	.align		4
        /*000c*/ 	.byte	0x04, 0x0a
        /*000e*/ 	.short	(.L_2092 - .L_2091)
	.align		4
.L_2091:
        /*0010*/ 	.word	index@(.nv.constant0._ZN10layer_norm13ln_fwd_kernelINS_13Kernel_traitsI13__nv_bfloat16S2_fS2_fjLj1536ELj1ELj4ELj1ELj16ENS_18Kernel_traits_baseILj1536ES2_S2_fS2_fjLj128EEEEELb0ELb0ELb1ELb0EEEvNS_9FwdParamsE)
        /*0014*/ 	.short	0x0160
        /*0016*/ 	.short	0x00e8


	//----- nvinfo : EIATTR_CBANK_PARAM_SIZE
	.align		4
.L_2092:
        /*0018*/ 	.byte	0x03, 0x19
        /*001a*/ 	.short	0x00e8


	//----- nvinfo : EIATTR_KPARAM_INFO
	.align		4
        /*001c*/ 	.byte	0x04, 0x17
        /*001e*/ 	.short	(.L_2094 - .L_2093)
.L_2093:
        /*0020*/ 	.word	0x00000000
        /*0024*/ 	.short	0x0000
        /*0026*/ 	.short	0x0000
        /*0028*/ 	.byte	0x00, 0xf0, 0xa1, 0x03


	//----- nvinfo : EIATTR_MAXREG_COUNT
	.align		4
.L_2094:
        /*002c*/ 	.byte	0x03, 0x1b
        /*002e*/ 	.short	0x00ff


	//----- nvinfo : EIATTR_MERCURY_ISA_VERSION
	.align		4
        /*0030*/ 	.byte	0x03, 0x5f
        /*0032*/ 	.short	0x0000


	//----- nvinfo : EIATTR_COOP_GROUP_MASK_REGIDS
	.align		4
        /*0034*/ 	.byte	0x04, 0x29
        /*0036*/ 	.short	(.L_2096 - .L_2095)


	//   ....[0]....
.L_2095:
        /*0038*/ 	.word	0xffffffff


	//   ....[1]....
        /*003c*/ 	.word	0xffffffff


	//   ....[2]....
        /*0040*/ 	.word	0xffffffff


	//   ....[3]....
        /*0044*/ 	.word	0xffffffff


	//   ....[4]....
        /*0048*/ 	.word	0xffffffff


	//   ....[5]....
        /*004c*/ 	.word	0xffffffff


	//   ....[6]....
        /*0050*/ 	.word	0xffffffff


	//   ....[7]....
        /*0054*/ 	.word	0xffffffff


	//   ....[8]....
        /*0058*/ 	.word	0xffffffff


	//   ....[9]....
        /*005c*/ 	.word	0xffffffff


	//   ....[10]....
        /*0060*/ 	.word	0xffffffff


	//   ....[11]....
        /*0064*/ 	.word	0xffffffff


	//   ....[12]....
        /*0068*/ 	.word	0xffffffff


	//   ....[13]....
        /*006c*/ 	.word	0xffffffff


	//   ....[14]....
        /*0070*/ 	.word	0xffffffff


	//   ....[15]....
        /*0074*/ 	.word	0xffffffff


	//   ....[16]....
        /*0078*/ 	.word	0xffffffff


	//   ....[17]....
        /*007c*/ 	.word	0xffffffff


	//   ....[18]....
        /*0080*/ 	.word	0xffffffff


	//   ....[19]....
        /*0084*/ 	.word	0xffffffff


	//----- nvinfo : EIATTR_COOP_GROUP_INSTR_OFFSETS
	.align		4
.L_2096:
        /*0088*/ 	.byte	0x04, 0x28
        /*008a*/ 	.short	(.L_2098 - .L_2097)


	//   ....[0]....
.L_2097:
        /*008c*/ 	.word	0x000033e0


	//   ....[1]....
        /*0090*/ 	.word	0x00003410


	//   ....[2]....
        /*0094*/ 	.word	0x00003430


	//   ....[3]....
        /*0098*/ 	.word	0x00003450


	//   ....[4]....
        /*009c*/ 	.word	0x00003470


	//   ....[5]....
        /*00a0*/ 	.word	0x00003ab0


	//   ....[6]....
        /*00a4*/ 	.word	0x00003ad0


	//   ....[7]....
        /*00a8*/ 	.word	0x00003af0


	//   ....[8]....
        /*00ac*/ 	.word	0x00003b10


	//   ....[9]....
        /*00b0*/ 	.word	0x00003b30


	//   ....[10]....
        /*00b4*/ 	.word	0x00004ac0


	//   ....[11]....
        /*00b8*/ 	.word	0x00004b40


	//   ....[12]....
        /*00bc*/ 	.word	0x00004ba0


	//   ....[13]....
        /*00c0*/ 	.word	0x00004c00


	//   ....[14]....
        /*00c4*/ 	.word	0x00004c60


	//   ....[15]....
        /*00c8*/ 	.word	0x000052e0


	//   ....[16]....
        /*00cc*/ 	.word	0x00005340


	//   ....[17]....
        /*00d0*/ 	.word	0x000053a0


	//   ....[18]....
        /*00d4*/ 	.word	0x00005400


	//   ....[19]....
        /*00d8*/ 	.word	0x00005470


	//----- nvinfo : EIATTR_EXIT_INSTR_OFFSETS
	.align		4
.L_2098:
        /*00dc*/ 	.byte	0x04, 0x1c
        /*00de*/ 	.short	(.L_2100 - .L_2099)


	//   ....[0]....
.L_2099:
        /*00e0*/ 	.word	0x000006a0


	//   ....[1]....
        /*00e4*/ 	.word	0x00004a60


	//----- nvinfo : EIATTR_MAX_THREADS
	.align		4
.L_2100:
        /*00e8*/ 	.byte	0x04, 0x05
        /*00ea*/ 	.short	(.L_2102 - .L_2101)
.L_2101:
        /*00ec*/ 	.word	0x00000080
        /*00f0*/ 	.word	0x00000001
        /*00f4*/ 	.word	0x00000001


	//----- nvinfo : EIATTR_CRS_STACK_SIZE
	.align		4
.L_2102:
        /*00f8*/ 	.byte	0x04, 0x1e
        /*00fa*/ 	.short	(.L_2104 - .L_2103)
.L_2103:
        /*00fc*/ 	.word	0x00000000
.L_2104:


//--------------------- .nv.info._ZN10layer_norm13ln_fwd_kernelINS_13Kernel_traitsI13__nv_bfloat16S2_fS2_fjLj1536ELj1ELj4ELj1ELj16ENS_18Kernel_traits_baseILj1536ES2_S2_fS2_fjLj128EEEEELb0ELb0ELb1ELb1EEEvNS_9FwdParamsE --------------------------
	.section	.nv.info._ZN10layer_norm13ln_fwd_kernelINS_13Kernel_traitsI13__nv_bfloat16S2_fS2_fjLj1536ELj1ELj4ELj1ELj16ENS_18Kernel_traits_baseILj1536ES2_S2_fS2_fjLj128EEEEELb0ELb0ELb1ELb1EEEvNS_9FwdParamsE,"",@"SHT_CUDA_INFO"
	.sectionflags	@""
	.align	4


	//----- nvinfo : EIATTR_CUDA_API_VERSION
	.align		4
        /*0000*/ 	.byte	0x04, 0x37
        /*0002*/ 	.short	(.L_2106 - .L_2105)
.L_2105:
        /*0004*/ 	.word	0x00000082


	//----- nvinfo : EIATTR_SW2861232_WAR
	.align		4
.L_2106:
        /*0008*/ 	.byte	0x01, 0x35
	.zero		2


	//----- nvinfo : EIATTR_PARAM_CBANK
	.align		4
        /*000c*/ 	.byte	0x04, 0x0a
        /*000e*/ 	.short	(.L_2108 - .L_2107)
	.align		4
.L_2107:
        /*0010*/ 	.word	index@(.nv.constant0._ZN10layer_norm13ln_fwd_kernelINS_13Kernel_traitsI13__nv_bfloat16S2_fS2_fjLj1536ELj1ELj4ELj1ELj16ENS_18Kernel_traits_baseILj1536ES2_S2_fS2_fjLj128EEEEELb0ELb0ELb1ELb1EEEvNS_9FwdParamsE)
        /*0014*/ 	.short	0x0160
        /*0016*/ 	.short	0x00e8


	//----- nvinfo : EIATTR_CBANK_PARAM_SIZE
	.align		4
.L_2108:
        /*0018*/ 	.byte	0x03, 0x19
        /*001a*/ 	.short	0x00e8


	//----- nvinfo : EIATTR_KPARAM_INFO
	.align		4
        /*001c*/ 	.byte	0x04, 0x17
        /*001e*/ 	.short	(.L_2110 - .L_2109)
.L_2109:
        /*0020*/ 	.word	0x00000000
        /*0024*/ 	.short	0x0000
        /*0026*/ 	.short	0x0000
        /*0028*/ 	.byte	0x00, 0xf0, 0xa1, 0x03


	//----- nvinfo : EIATTR_MAXREG_COUNT
	.align		4
.L_2110:
        /*002c*/ 	.byte	0x03, 0x1b
        /*002e*/ 	.short	0x00ff


	//----- nvinfo : EIATTR_MERCURY_ISA_VERSION
	.align		4
        /*0030*/ 	.byte	0x03, 0x5f
        /*0032*/ 	.short	0x0000


	//----- nvinfo : EIATTR_COOP_GROUP_MASK_REGIDS
	.align		4
        /*0034*/ 	.byte	0x04, 0x29
        /*0036*/ 	.short	(.L_2112 - .L_2111)


	//   ....[0]....
.L_2111:
        /*0038*/ 	.word	0xffffffff


	//   ....[1]....
        /*003c*/ 	.word	0xffffffff


	//   ....[2]....
        /*0040*/ 	.word	0xffffffff


	//   ....[3]....
        /*0044*/ 	.word	0xffffffff


	//   ....[4]....
        /*0048*/ 	.word	0xffffffff


	//   ....[5]....
        /*004c*/ 	.word	0xffffffff


	//   ....[6]....
        /*0050*/ 	.word	0xffffffff


	//   ....[7]....
        /*0054*/ 	.word	0xffffffff


	//   ....[8]....
        /*0058*/ 	.word	0xffffffff


	//   ....[9]....
        /*005c*/ 	.word	0xffffffff


	//   ....[10]....
        /*0060*/ 	.word	0xffffffff


	//   ....[11]....
        /*0064*/ 	.word	0xffffffff


	//   ....[12]....
        /*0068*/ 	.word	0xffffffff


	//   ....[13]....
        /*006c*/ 	.word	0xffffffff


	//   ....[14]....
        /*0070*/ 	.word	0xffffffff


	//   ....[15]....
        /*0074*/ 	.word	0xffffffff


	//   ....[16]....
        /*0078*/ 	.word	0xffffffff


	//   ....[17]....
        /*007c*/ 	.word	0xffffffff


	//   ....[18]....
        /*0080*/ 	.word	0xffffffff


	//   ....[19]....
        /*0084*/ 	.word	0xffffffff


	//----- nvinfo : EIATTR_COOP_GROUP_INSTR_OFFSETS
	.align		4
.L_2112:
        /*0088*/ 	.byte	0x04, 0x28
        /*008a*/ 	.short	(.L_2114 - .L_2113)


	//   ....[0]....
.L_2113:
        /*008c*/ 	.word	0x00002c20


	//   ....[1]....
        /*0090*/ 	.word	0x00002c50


	//   ....[2]....
        /*0094*/ 	.word	0x00002c70


	//   ....[3]....
        /*0098*/ 	.word	0x00002c90


	//   ....[4]....
        /*009c*/ 	.word	0x00002cb0


	//   ....[5]....
        /*00a0*/ 	.word	0x000032e0


	//   ....[6]....
        /*00a4*/ 	.word	0x00003300


	//   ....[7]....
        /*00a8*/ 	.word	0x00003320


	//   ....[8]....
        /*00ac*/ 	.word	0x00003340


	//   ....[9]....
        /*00b0*/ 	.word	0x00003360


	//   ....[10]....
        /*00b4*/ 	.word	0x00004120


	//   ....[11]....
        /*00b8*/ 	.word	0x00004170


	//   ....[12]....
        /*00bc*/ 	.word	0x000041c0


	//   ....[13]....
        /*00c0*/ 	.word	0x00004210


	//   ....[14]....
        /*00c4*/ 	.word	0x00004260


	//   ....[15]....
        /*00c8*/ 	.word	0x000048c0


	//   ....[16]....
        /*00cc*/ 	.word	0x00004910


	//   ....[17]....
        /*00d0*/ 	.word	0x00004960


	//   ....[18]....
        /*00d4*/ 	.word	0x000049b0


	//   ....[19]....
        /*00d8*/ 	.word	0x00004a00


	//----- nvinfo : EIATTR_EXIT_INSTR_OFFSETS
	.align		4
.L_2114:
        /*00dc*/ 	.byte	0x04, 0x1c
        /*00de*/ 	.short	(.L_2116 - .L_2115)


	//   ....[0]....
.L_2115:
        /*00e0*/ 	.word	0x00000150


	//   ....[1]....
        /*00e4*/ 	.word	0x000040e0


	//----- nvinfo : EIATTR_MAX_THREADS
	.align		4
.L_2116:
        /*00e8*/ 	.byte	0x04, 0x05
        /*00ea*/ 	.short	(.L_2118 - .L_2117)
.L_2117:
        /*00ec*/ 	.word	0x00000080
        /*00f0*/ 	.word	0x00000001
        /*00f4*/ 	.word	0x00000001


	//----- nvinfo : EIATTR_CRS_STACK_SIZE
	.align		4
.L_2118:
        /*00f8*/ 	.byte	0x04, 0x1e
        /*00fa*/ 	.short	(.L_2120 - .L_2119)
.L_2119:
        /*00fc*/ 	.word	0x00000000
.L_2120:


//--------------------- .nv.info._ZN10layer_norm13ln_fwd_kernelINS_13Kernel_traitsI13__nv_bfloat16S2_fS2_fjLj1536ELj1ELj4ELj1ELj16ENS_18Kernel_traits_baseILj1536ES2_S2_fS2_fjLj128EEEEELb0ELb1ELb0ELb0EEEvNS_9FwdParamsE --------------------------
	.section	.nv.info._ZN10layer_norm13ln_fwd_kernelINS_13Kernel_traitsI13__nv_bfloat16S2_fS2_fjLj1536ELj1ELj4ELj1ELj16ENS_18Kernel_traits_baseILj1536ES2_S2_fS2_fjLj128EEEEELb0ELb1ELb0ELb0EEEvNS_9FwdParamsE,"",@"SHT_CUDA_INFO"
	.sectionflags	@""
	.align	4


	//----- nvinfo : EIATTR_CUDA_API_VERSION
	.align		4
        /*0000*/ 	.byte	0x04, 0x37
        /*0002*/ 	.short	(.L_2122 - .L_2121)
.L_2121:
        /*0004*/ 	.word	0x00000082


	//----- nvinfo : EIATTR_SW2861232_WAR
	.align		4
.L_2122:
        /*0008*/ 	.byte	0x01, 0x35
	.zero		2


	//----- nvinfo : EIATTR_PARAM_CBANK
	.align		4
        /*000c*/ 	.byte	0x04, 0x0a
        /*000e*/ 	.short	(.L_2124 - .L_2123)
	.align		4
.L_2123:
        /*0010*/ 	.word	index@(.nv.constant0._ZN10layer_norm13ln_fwd_kernelINS_13Kernel_traitsI13__nv_bfloat16S2_fS2_fjLj1536ELj1ELj4ELj1ELj16ENS_18Kernel_traits_baseILj1536ES2_S2_fS2_fjLj128EEEEELb0ELb1ELb0ELb0EEEvNS_9FwdParamsE)
        /*0014*/ 	.short	0x0160
        /*0016*/ 	.short	0x00e8


	//----- nvinfo : EIATTR_CBANK_PARAM_SIZE
	.align		4
.L_2124:
        /*0018*/ 	.byte	0x03, 0x19
        /*001a*/ 	.short	0x00e8


	//----- nvinfo : EIATTR_KPARAM_INFO
	.align		4
        /*001c*/ 	.byte	0x04, 0x17
        /*001e*/ 	.short	(.L_2126 - .L_2125)
.L_2125:
        /*0020*/ 	.word	0x00000000
        /*0024*/ 	.short	0x0000
        /*0026*/ 	.short	0x0000
        /*0028*/ 	.byte	0x00, 0xf0, 0xa1, 0x03


	//----- nvinfo : EIATTR_MAXREG_COUNT
	.align		4
.L_2126:
        /*002c*/ 	.byte	0x03, 0x1b
        /*002e*/ 	.short	0x00ff


	//----- nvinfo : EIATTR_MERCURY_ISA_VERSION
	.align		4
        /*0030*/ 	.byte	0x03, 0x5f
        /*0032*/ 	.short	0x0000


	//----- nvinfo : EIATTR_COOP_GROUP_MASK_REGIDS
	.align		4
        /*0034*/ 	.byte	0x04, 0x29
        /*0036*/ 	.short	(.L_2128 - .L_2127)


	//   ....[0]....
.L_2127:
        /*0038*/ 	.word	0xffffffff


	//   ....[1]....
        /*003c*/ 	.word	0xffffffff


	//   ....[2]....
        /*0040*/ 	.word	0xffffffff


	//   ....[3]....
        /*0044*/ 	.word	0xffffffff


	//   ....[4]....
        /*0048*/ 	.word	0xffffffff


	//   ....[5]....
        /*004c*/ 	.word	0xffffffff


	//   ....[6]....
        /*0050*/ 	.word	0xffffffff


	//   ....[7]....
        /*0054*/ 	.word	0xffffffff


	//   ....[8]....
        /*0058*/ 	.word	0xffffffff


	//   ....[9]....
        /*005c*/ 	.word	0xffffffff


	//   ....[10]....
        /*0060*/ 	.word	0xffffffff


	//   ....[11]....
        /*0064*/ 	.word	0xffffffff


	//   ....[12]....
        /*0068*/ 	.word	0xffffffff


	//   ....[13]....
        /*006c*/ 	.word	0xffffffff


	//   ....[14]....
        /*0070*/ 	.word	0xffffffff


	//   ....[15]....
        /*0074*/ 	.word	0xffffffff


	//   ....[16]....
        /*0078*/ 	.word	0xffffffff


	//   ....[17]....
        /*007c*/ 	.word	0xffffffff


	//   ....[18]....
        /*0080*/ 	.word	0xffffffff


	//   ....[19]....
        /*0084*/ 	.word	0xffffffff


	//----- nvinfo : EIATTR_COOP_GROUP_INSTR_OFFSETS
	.align		4
.L_2128:
        /*0088*/ 	.byte	0x04, 0x28
        /*008a*/ 	.short	(.L_2130 - .L_2129)


	//   ....[0]....
.L_2129:
        /*008c*/ 	.word	0x000028b0


	//   ....[1]....
        /*0090*/ 	.word	0x000028e0


	//   ....[2]....
        /*0094*/ 	.word	0x00002900


	//   ....[3]....
        /*0098*/ 	.word	0x00002920


	//   ....[4]....
        /*009c*/ 	.word	0x00002940


	//   ....[5]....
        /*00a0*/ 	.word	0x00002f80


	//   ....[6]....
        /*00a4*/ 	.word	0x00002fa0


	//   ....[7]....
        /*00a8*/ 	.word	0x00002fc0


	//   ....[8]....
        /*00ac*/ 	.word	0x00002fe0


	//   ....[9]....
        /*00b0*/ 	.word	0x00003000


	//   ....[10]....
        /*00b4*/ 	.word	0x00003f10


	//   ....[11]....
        /*00b8*/ 	.word	0x00003f90


	//   ....[12]....
        /*00bc*/ 	.word	0x00003ff0


	//   ....[13]....
        /*00c0*/ 	.word	0x00004050


	//   ....[14]....
        /*00c4*/ 	.word	0x000040b0


	//   ....[15]....
        /*00c8*/ 	.word	0x00004730


	//   ....[16]....
        /*00cc*/ 	.word	0x00004790


	//   ....[17]....
        /*00d0*/ 	.word	0x000047f0


	//   ....[18]....
        /*00d4*/ 	.word	0x00004850


	//   ....[19]....
        /*00d8*/ 	.word	0x000048c0


	//----- nvinfo : EIATTR_EXIT_INSTR_OFFSETS
	.align		4
.L_2130:
        /*00dc*/ 	.byte	0x04, 0x1c
        /*00de*/ 	.short	(.L_2132 - .L_2131)


	//   ....[0]....
.L_2131:
        /*00e0*/ 	.word	0x000007d0


	//   ....[1]....
        /*00e4*/ 	.word	0x00003eb0


	//----- nvinfo : EIATTR_MAX_THREADS
	.align		4
.L_2132:
        /*00e8*/ 	.byte	0x04, 0x05
        /*00ea*/ 	.short	(.L_2134 - .L_2133)
.L_2133:
        /*00ec*/ 	.word	0x00000080
        /*00f0*/ 	.word	0x00000001
        /*00f4*/ 	.word	0x00000001


	//----- nvinfo : EIATTR_CRS_STACK_SIZE
	.align		4
.L_2134:
        /*00f8*/ 	.byte	0x04, 0x1e
        /*00fa*/ 	.short	(.L_2136 - .L_2135)
.L_2135:
        /*00fc*/ 	.word	0x00000000
.L_2136:


//--------------------- .nv.info._ZN10layer_norm13ln_fwd_kernelINS_13Kernel_traitsI13__nv_bfloat16S2_fS2_fjLj1536ELj1ELj4ELj1ELj16ENS_18Kernel_traits_baseILj1536ES2_S2_fS2_fjLj128EEEEELb0ELb1ELb0ELb1EEEvNS_9FwdParamsE --------------------------
	.section	.nv.info._ZN10layer_norm13ln_fwd_kernelINS_13Kernel_traitsI13__nv_bfloat16S2_fS2_fjLj1536ELj1ELj4ELj1ELj16ENS_18Kernel_traits_baseILj1536ES2_S2_fS2_fjLj128EEEEELb0ELb1ELb0ELb1EEEvNS_9FwdParamsE,"",@"SHT_CUDA_INFO"
	.sectionflags	@""
	.align	4


	//----- nvinfo : EIATTR_CUDA_API_VERSION
	.align		4
        /*0000*/ 	.byte	0x04, 0x37
        /*0002*/ 	.short	(.L_2138 - .L_2137)
.L_2137:
        /*0004*/ 	.word	0x00000082


	//----- nvinfo : EIATTR_SW2861232_WAR
	.align		4
.L_2138:
        /*0008*/ 	.byte	0x01, 0x35
	.zero		2


	//----- nvinfo : EIATTR_PARAM_CBANK
	.align		4
        /*000c*/ 	.byte	0x04, 0x0a
        /*000e*/ 	.short	(.L_2140 - .L_2139)
	.align		4
.L_2139:
        /*0010*/ 	.word	index@(.nv.constant0._ZN10layer_norm13ln_fwd_kernelINS_13Kernel_traitsI13__nv_bfloat16S2_fS2_fjLj1536ELj1ELj4ELj1ELj16ENS_18Kernel_traits_baseILj1536ES2_S2_fS2_fjLj128EEEEELb0ELb1ELb0ELb1EEEvNS_9FwdParamsE)
        /*0014*/ 	.short	0x0160
        /*0016*/ 	.short	0x00e8


	//----- nvinfo : EIATTR_CBANK_PARAM_SIZE
	.align		4
.L_2140:
        /*0018*/ 	.byte	0x03, 0x19
        /*001a*/ 	.short	0x00e8


	//----- nvinfo : EIATTR_KPARAM_INFO
	.align		4
        /*001c*/ 	.byte	0x04, 0x17
        /*001e*/ 	.short	(.L_2142 - .L_2141)
.L_2141:
        /*0020*/ 	.word	0x00000000
        /*0024*/ 	.short	0x0000
        /*0026*/ 	.short	0x0000
        /*0028*/ 	.byte	0x00, 0xf0, 0xa1, 0x03


	//----- nvinfo : EIATTR_MAXREG_COUNT
	.align		4
.L_2142:
        /*002c*/ 	.byte	0x03, 0x1b
        /*002e*/ 	.short	0x00ff


	//----- nvinfo : EIATTR_MERCURY_ISA_VERSION
	.align		4
        /*0030*/ 	.byte	0x03, 0x5f
        /*0032*/ 	.short	0x0000


	//----- nvinfo : EIATTR_COOP_GROUP_MASK_REGIDS
	.align		4
        /*0034*/ 	.byte	0x04, 0x29
        /*0036*/ 	.short	(.L_2144 - .L_2143)


	//   ....[0]....
.L_2143:
        /*0038*/ 	.word	0xffffffff


	//   ....[1]....
        /*003c*/ 	.word	0xffffffff


	//   ....[2]....
        /*0040*/ 	.word	0xffffffff


	//   ....[3]....
        /*0044*/ 	.word	0xffffffff


	//   ....[4]....
        /*0048*/ 	.word	0xffffffff


	//   ....[5]....
        /*004c*/ 	.word	0xffffffff


	//   ....[6]....
        /*0050*/ 	.word	0xffffffff


	//   ....[7]....
        /*0054*/ 	.word	0xffffffff


	//   ....[8]....
        /*0058*/ 	.word	0xffffffff


	//   ....[9]....
        /*005c*/ 	.word	0xffffffff


	//   ....[10]....
        /*0060*/ 	.word	0xffffffff


	//   ....[11]....
        /*0064*/ 	.word	0xffffffff


	//   ....[12]....
        /*0068*/ 	.word	0xffffffff


	//   ....[13]....
        /*006c*/ 	.word	0xffffffff


	//   ....[14]....
        /*0070*/ 	.word	0xffffffff


	//   ....[15]....
        /*0074*/ 	.word	0xffffffff


	//   ....[16]....
        /*0078*/ 	.word	0xffffffff


	//   ....[17]....
        /*007c*/ 	.word	0xffffffff


	//   ....[18]....
        /*0080*/ 	.word	0xffffffff


	//   ....[19]....
        /*0084*/ 	.word	0xffffffff


	//----- nvinfo : EIATTR_COOP_GROUP_INSTR_OFFSETS
	.align		4
.L_2144:
        /*0088*/ 	.byte	0x04, 0x28
        /*008a*/ 	.short	(.L_2146 - .L_2145)


	//   ....[0]....
.L_2145:
        /*008c*/ 	.word	0x00001fc0


	//   ....[1]....
        /*0090*/ 	.word	0x00001ff0


	//   ....[2]....
        /*0094*/ 	.word	0x00002010


	//   ....[3]....
        /*0098*/ 	.word	0x00002030


	//   ....[4]....
        /*009c*/ 	.word	0x00002050


	//   ....[5]....
        /*00a0*/ 	.word	0x00002680


	//   ....[6]....
        /*00a4*/ 	.word	0x000026a0


	//   ....[7]....
        /*00a8*/ 	.word	0x000026c0


	//   ....[8]....
        /*00ac*/ 	.word	0x000026e0


	//   ....[9]....
        /*00b0*/ 	.word	0x00002700


	//   ....[10]....
        /*00b4*/ 	.word	0x000036d0


	//   ....[11]....
        /*00b8*/ 	.word	0x00003740


	//   ....[12]....
        /*00bc*/ 	.word	0x000037a0


	//   ....[13]....
        /*00c0*/ 	.word	0x00003800


	//   ....[14]....
        /*00c4*/ 	.word	0x00003860


	//   ....[15]....
        /*00c8*/ 	.word	0x00003ed0


	//   ....[16]....
        /*00cc*/ 	.word	0x00003f30


	//   ....[17]....
        /*00d0*/ 	.word	0x00003f90


	//   ....[18]....
        /*00d4*/ 	.word	0x00003ff0


	//   ....[19]....
        /*00d8*/ 	.word	0x00004050


	//----- nvinfo : EIATTR_EXIT_INSTR_OFFSETS
	.align		4
.L_2146:
        /*00dc*/ 	.byte	0x04, 0x1c
        /*00de*/ 	.short	(.L_2148 - .L_2147)


	//   ....[0]....
.L_2147:
        /*00e0*/ 	.word	0x000001a0


	//   ....[1]....
        /*00e4*/ 	.word	0x00003680


	//----- nvinfo : EIATTR_MAX_THREADS
	.align		4
.L_2148:
        /*00e8*/ 	.byte	0x04, 0x05
        /*00ea*/ 	.short	(.L_2150 - .L_2149)
.L_2149:
        /*00ec*/ 	.word	0x00000080
        /*00f0*/ 	.word	0x00000001
        /*00f4*/ 	.word	0x00000001


	//----- nvinfo : EIATTR_CRS_STACK_SIZE
	.align		4
.L_2150:
        /*00f8*/ 	.byte	0x04, 0x1e
        /*00fa*/ 	.short	(.L_2152 - .L_2151)
.L_2151:
        /*00fc*/ 	.word	0x00000000
.L_2152:


//--------------------- .nv.info._ZN10layer_norm13ln_fwd_kernelINS_13Kernel_traitsI13__nv_bfloat16S2_fS2_fjLj1536ELj1ELj4ELj1ELj16ENS_18Kernel_traits_baseILj1536ES2_S2_fS2_fjLj128EEEEELb0ELb1ELb1ELb0EEEvNS_9FwdParamsE --------------------------
	.section	.nv.info._ZN10layer_norm13ln_fwd_kernelINS_13Kernel_traitsI13__nv_bfloat16S2_fS2_fjLj1536ELj1ELj4ELj1ELj16ENS_18Kernel_traits_baseILj1536ES2_S2_fS2_fjLj128EEEEELb0ELb1ELb1ELb0EEEvNS_9FwdParamsE,"",@"SHT_CUDA_INFO"
	.sectionflags	@""
	.align	4


	//----- nvinfo : EIATTR_CUDA_API_VERSION
	.align		4
        /*0000*/ 	.byte	0x04, 0x37
        /*0002*/ 	.short	(.L_2154 - .L_2153)
.L_2153:
        /*0004*/ 	.word	0x00000082


	//----- nvinfo : EIATTR_SW2861232_WAR
	.align		4
.L_2154:
        /*0008*/ 	.byte	0x01, 0x35
	.zero		2


	//----- nvinfo : EIATTR_PARAM_CBANK
	.align		4
        /*000c*/ 	.byte	0x04, 0x0a
        /*000e*/ 	.short	(.L_2156 - .L_2155)
	.align		4
.L_2155:
        /*0010*/ 	.word	index@(.nv.constant0._ZN10layer_norm13ln_fwd_kernelINS_13Kernel_traitsI13__nv_bfloat16S2_fS2_fjLj1536ELj1ELj4ELj1ELj16ENS_18Kernel_traits_baseILj1536ES2_S2_fS2_fjLj128EEEEELb0ELb1ELb1ELb0EEEvNS_9FwdParamsE)
        /*0014*/ 	.short	0x0160
        /*0016*/ 	.short	0x00e8


	//----- nvinfo : EIATTR_CBANK_PARAM_SIZE
	.align		4
.L_2156:
        /*0018*/ 	.byte	0x03, 0x19
        /*001a*/ 	.short	0x00e8


	//----- nvinfo : EIATTR_KPARAM_INFO
	.align		4
        /*001c*/ 	.byte	0x04, 0x17
        /*001e*/ 	.short	(.L_2158 - .L_2157)
.L_2157:
        /*0020*/ 	.word	0x00000000
        /*0024*/ 	.short	0x0000
        /*0026*/ 	.short	0x0000
        /*0028*/ 	.byte	0x00, 0xf0, 0xa1, 0x03


	//----- nvinfo : EIATTR_MAXREG_COUNT
	.align		4
.L_2158:
        /*002c*/ 	.byte	0x03, 0x1b
        /*002e*/ 	.short	0x00ff


	//----- nvinfo : EIATTR_MERCURY_ISA_VERSION
	.align		4
        /*0030*/ 	.byte	0x03, 0x5f
        /*0032*/ 	.short	0x0000


	//----- nvinfo : EIATTR_COOP_GROUP_MASK_REGIDS
	.align		4
        /*0034*/ 	.byte	0x04, 0x29
        /*0036*/ 	.short	(.L_2160 - .L_2159)


	//   ....[0]....
.L_2159:
        /*0038*/ 	.word	0xffffffff


	//   ....[1]....
        /*003c*/ 	.word	0xffffffff


	//   ....[2]....
        /*0040*/ 	.word	0xffffffff


	//   ....[3]....
        /*0044*/ 	.word	0xffffffff


	//   ....[4]....
        /*0048*/ 	.word	0xffffffff


	//   ....[5]....
        /*004c*/ 	.word	0xffffffff


	//   ....[6]....
        /*0050*/ 	.word	0xffffffff


	//   ....[7]....
        /*0054*/ 	.word	0xffffffff


	//   ....[8]....
        /*0058*/ 	.word	0xffffffff


	//   ....[9]....
        /*005c*/ 	.word	0xffffffff


	//   ....[10]....
        /*0060*/ 	.word	0xffffffff


	//   ....[11]....
        /*0064*/ 	.word	0xffffffff


	//   ....[12]....
        /*0068*/ 	.word	0xffffffff


	//   ....[13]....
        /*006c*/ 	.word	0xffffffff


	//   ....[14]....
        /*0070*/ 	.word	0xffffffff


	//   ....[15]....
        /*0074*/ 	.word	0xffffffff


	//   ....[16]....
        /*0078*/ 	.word	0xffffffff


	//   ....[17]....
        /*007c*/ 	.word	0xffffffff


	//   ....[18]....
        /*0080*/ 	.word	0xffffffff


	//   ....[19]....
        /*0084*/ 	.word	0xffffffff


	//----- nvinfo : EIATTR_COOP_GROUP_INSTR_OFFSETS
	.align		4
.L_2160:
        /*0088*/ 	.byte	0x04, 0x28
        /*008a*/ 	.short	(.L_2162 - .L_2161)


	//   ....[0]....
.L_2161:
        /*008c*/ 	.word	0x00003b00


	//   ....[1]....
        /*0090*/ 	.word	0x00003b30


	//   ....[2]....
        /*0094*/ 	.word	0x00003b50


	//   ....[3]....
        /*0098*/ 	.word	0x00003b70


	//   ....[4]....
        /*009c*/ 	.word	0x00003b90


	//   ....[5]....
        /*00a0*/ 	.word	0x000041d0


	//   ....[6]....
        /*00a4*/ 	.word	0x000041f0


	//   ....[7]....
        /*00a8*/ 	.word	0x00004210


	//   ....[8]....
        /*00ac*/ 	.word	0x00004230


	//   ....[9]....
        /*00b0*/ 	.word	0x00004250


	//   ....[10]....
        /*00b4*/ 	.word	0x000051e0


	//   ....[11]....
        /*00b8*/ 	.word	0x00005260


	//   ....[12]....
        /*00bc*/ 	.word	0x000052c0


	//   ....[13]....
        /*00c0*/ 	.word	0x00005320


	//   ....[14]....
        /*00c4*/ 	.word	0x00005380


	//   ....[15]....
        /*00c8*/ 	.word	0x00005a00


	//   ....[16]....
        /*00cc*/ 	.word	0x00005a60


	//   ....[17]....
        /*00d0*/ 	.word	0x00005ac0


	//   ....[18]....
        /*00d4*/ 	.word	0x00005b20


	//   ....[19]....
        /*00d8*/ 	.word	0x00005b90


	//----- nvinfo : EIATTR_EXIT_INSTR_OFFSETS
	.align		4
.L_2162:
        /*00dc*/ 	.byte	0x04, 0x1c
        /*00de*/ 	.short	(.L_2164 - .L_2163)


	//   ....[0]....
.L_2163:
        /*00e0*/ 	.word	0x000007c0


	//   ....[1]....
        /*00e4*/ 	.word	0x00005180


	//----- nvinfo : EIATTR_MAX_THREADS
	.align		4
.L_2164:
        /*00e8*/ 	.byte	0x04, 0x05
        /*00ea*/ 	.short	(.L_2166 - .L_2165)
.L_2165:
        /*00ec*/ 	.word	0x00000080
        /*00f0*/ 	.word	0x00000001
        /*00f4*/ 	.word	0x00000001


	//----- nvinfo : EIATTR_CRS_STACK_SIZE
	.align		4
.L_2166:
        /*00f8*/ 	.byte	0x04, 0x1e
        /*00fa*/ 	.short	(.L_2168 - .L_2167)
.L_2167:
        /*00fc*/ 	.word	0x00000000
.L_2168:


//--------------------- .nv.info._ZN10layer_norm13ln_fwd_kernelINS_13Kernel_traitsI13__nv_bfloat16S2_fS2_fjLj1536ELj1ELj4ELj1ELj16ENS_18Kernel_traits_baseILj1536ES2_S2_fS2_fjLj128EEEEELb0ELb1ELb1ELb1EEEvNS_9FwdParamsE --------------------------
	.section	.nv.info._ZN10layer_norm13ln_fwd_kernelINS_13Kernel_traitsI13__nv_bfloat16S2_fS2_fjLj1536ELj1ELj4ELj1ELj16ENS_18Kernel_traits_baseILj1536ES2_S2_fS2_fjLj128EEEEELb0ELb1ELb1ELb1EEEvNS_9FwdParamsE,"",@"SHT_CUDA_INFO"
	.sectionflags	@""
	.align	4


	//----- nvinfo : EIATTR_CUDA_API_VERSION
	.align		4
        /*0000*/ 	.byte	0x04, 0x37
        /*0002*/ 	.short	(.L_2170 - .L_2169)
.L_2169:
        /*0004*/ 	.word	0x00000082


	//----- nvinfo : EIATTR_SW2861232_WAR
	.align		4
.L_2170:
        /*0008*/ 	.byte	0x01, 0x35
	.zero		2


	//----- nvinfo : EIATTR_PARAM_CBANK
	.align		4
        /*000c*/ 	.byte	0x04, 0x0a
        /*000e*/ 	.short	(.L_2172 - .L_2171)
	.align		4
.L_2171:
        /*0010*/ 	.word	index@(.nv.constant0._ZN10layer_norm13ln_fwd_kernelINS_13Kernel_traitsI13__nv_bfloat16S2_fS2_fjLj1536ELj1ELj4ELj1ELj16ENS_18Kernel_traits_baseILj1536ES2_S2_fS2_fjLj128EEEEELb0ELb1ELb1ELb1EEEvNS_9FwdParamsE)
        /*0014*/ 	.short	0x0160
        /*0016*/ 	.short	0x00e8


	//----- nvinfo : EIATTR_CBANK_PARAM_SIZE
	.align		4
.L_2172:
        /*0018*/ 	.byte	0x03, 0x19
        /*001a*/ 	.short	0x00e8


	//----- nvinfo : EIATTR_KPARAM_INFO
	.align		4
        /*001c*/ 	.byte	0x04, 0x17
        /*001e*/ 	.short	(.L_2174 - .L_2173)
.L_2173:
        /*0020*/ 	.word	0x00000000
        /*0024*/ 	.short	0x0000
        /*0026*/ 	.short	0x0000
        /*0028*/ 	.byte	0x00, 0xf0, 0xa1, 0x03


	//----- nvinfo : EIATTR_MAXREG_COUNT
	.align		4
.L_2174:
        /*002c*/ 	.byte	0x03, 0x1b
        /*002e*/ 	.short	0x00ff


	//----- nvinfo : EIATTR_MERCURY_ISA_VERSION
	.align		4
        /*0030*/ 	.byte	0x03, 0x5f
        /*0032*/ 	.short	0x0000


	//----- nvinfo : EIATTR_COOP_GROUP_MASK_REGIDS
	.align		4
        /*0034*/ 	.byte	0x04, 0x29
        /*0036*/ 	.short	(.L_2176 - .L_2175)


	//   ....[0]....
.L_2175:
        /*0038*/ 	.word	0xffffffff


	//   ....[1]....
        /*003c*/ 	.word	0xffffffff


	//   ....[2]....
        /*0040*/ 	.word	0xffffffff


	//   ....[3]....
        /*0044*/ 	.word	0xffffffff


	//   ....[4]....
        /*0048*/ 	.word	0xffffffff


	//   ....[5]....
        /*004c*/ 	.word	0xffffffff


	//   ....[6]....
        /*0050*/ 	.word	0xffffffff


	//   ....[7]....
        /*0054*/ 	.word	0xffffffff


	//   ....[8]....
        /*0058*/ 	.word	0xffffffff


	//   ....[9]....
        /*005c*/ 	.word	0xffffffff


	//   ....[10]....
        /*0060*/ 	.word	0xffffffff


	//   ....[11]....
        /*0064*/ 	.word	0xffffffff


	//   ....[12]....
        /*0068*/ 	.word	0xffffffff


	//   ....[13]....
        /*006c*/ 	.word	0xffffffff


	//   ....[14]....
        /*0070*/ 	.word	0xffffffff


	//   ....[15]....
        /*0074*/ 	.word	0xffffffff


	//   ....[16]....
        /*0078*/ 	.word	0xffffffff


	//   ....[17]....
        /*007c*/ 	.word	0xffffffff


	//   ....[18]....
        /*0080*/ 	.word	0xffffffff


	//   ....[19]....
        /*0084*/ 	.word	0xffffffff


	//----- nvinfo : EIATTR_COOP_GROUP_INSTR_OFFSETS
	.align		4
.L_2176:
        /*0088*/ 	.byte	0x04, 0x28
        /*008a*/ 	.short	(.L_2178 - .L_2177)


	//   ....[0]....
.L_2177:
        /*008c*/ 	.word	0x00003140


	//   ....[1]....
        /*0090*/ 	.word	0x00003170


	//   ....[2]....
        /*0094*/ 	.word	0x00003190


	//   ....[3]....
        /*0098*/ 	.word	0x000031b0


	//   ....[4]....
        /*009c*/ 	.word	0x000031d0


	//   ....[5]....
        /*00a0*/ 	.word	0x00003800


	//   ....[6]....
        /*00a4*/ 	.word	0x00003820


	//   ....[7]....
        /*00a8*/ 	.word	0x00003840


	//   ....[8]....
        /*00ac*/ 	.word	0x00003860


	//   ....[9]....
        /*00b0*/ 	.word	0x00003880


	//   ....[10]....
        /*00b4*/ 	.word	0x000047b0


	//   ....[11]....
        /*00b8*/ 	.word	0x00004830


	//   ....[12]....
        /*00bc*/ 	.word	0x00004890


	//   ....[13]....
        /*00c0*/ 	.word	0x000048f0


	//   ....[14]....
        /*00c4*/ 	.word	0x00004950


	//   ....[15]....
        /*00c8*/ 	.word	0x00004fc0


	//   ....[16]....
        /*00cc*/ 	.word	0x00005020


	//   ....[17]....
        /*00d0*/ 	.word	0x00005080


	//   ....[18]....
        /*00d4*/ 	.word	0x000050e0


	//   ....[19]....
        /*00d8*/ 	.word	0x00005140


	//----- nvinfo : EIATTR_EXIT_INSTR_OFFSETS
	.align		4
.L_2178:
        /*00dc*/ 	.byte	0x04, 0x1c
        /*00de*/ 	.short	(.L_2180 - .L_2179)


	//   ....[0]....
.L_2179:
        /*00e0*/ 	.word	0x00000160


	//   ....[1]....
        /*00e4*/ 	.word	0x00004760


	//----- nvinfo : EIATTR_MAX_THREADS
	.align		4
.L_2180:
        /*00e8*/ 	.byte	0x04, 0x05
        /*00ea*/ 	.short	(.L_2182 - .L_2181)
.L_2181:
        /*00ec*/ 	.word	0x00000080
        /*00f0*/ 	.word	0x00000001
        /*00f4*/ 	.word	0x00000001


	//----- nvinfo : EIATTR_CRS_STACK_SIZE
	.align		4
.L_2182:
        /*00f8*/ 	.byte	0x04, 0x1e
        /*00fa*/ 	.short	(.L_2184 - .L_2183)
.L_2183:
        /*00fc*/ 	.word	0x00000000
.L_2184:


//--------------------- .nv.info._ZN10layer_norm13ln_fwd_kernelINS_13Kernel_traitsI13__nv_bfloat16S2_fS2_fjLj1536ELj1ELj4ELj1ELj16ENS_18Kernel_traits_baseILj1536ES2_S2_fS2_fjLj128EEEEELb1ELb0ELb0ELb0EEEvNS_9FwdParamsE --------------------------
	.section	.nv.info._ZN10layer_norm13ln_fwd_kernelINS_13Kernel_traitsI13__nv_bfloat16S2_fS2_fjLj1536ELj1ELj4ELj1ELj16ENS_18Kernel_traits_baseILj1536ES2_S2_fS2_fjLj128EEEEELb1ELb0ELb0ELb0EEEvNS_9FwdParamsE,"",@"SHT_CUDA_INFO"
	.sectionflags	@""
	.align	4


	//----- nvinfo : EIATTR_CUDA_API_VERSION
	.align		4
        /*0000*/ 	.byte	0x04, 0x37
        /*0002*/ 	.short	(.L_2186 - .L_2185)
.L_2185:
        /*0004*/ 	.word	0x00000082


	//----- nvinfo : EIATTR_SW2861232_WAR
	.align		4
.L_2186:
        /*0008*/ 	.byte	0x01, 0x35
	.zero		2


	//----- nvinfo : EIATTR_PARAM_CBANK
	.align		4
        /*000c*/ 	.byte	0x04, 0x0a
        /*000e*/ 	.short	(.L_2188 - .L_2187)
	.align		4
.L_2187:
        /*0010*/ 	.word	index@(.nv.constant0._ZN10layer_norm13ln_fwd_kernelINS_13Kernel_traitsI13__nv_bfloat16S2_fS2_fjLj1536ELj1ELj4ELj1ELj16ENS_18Kernel_traits_baseILj1536ES2_S2_fS2_fjLj128EEEEELb1ELb0ELb0ELb0EEEvNS_9FwdParamsE)
        /*0014*/ 	.short	0x0160
        /*0016*/ 	.short	0x00e8


	//----- nvinfo : EIATTR_CBANK_PARAM_SIZE
	.align		4
.L_2188:
        /*0018*/ 	.byte	0x03, 0x19
        /*001a*/ 	.short	0x00e8


	//----- nvinfo : EIATTR_KPARAM_INFO
	.align		4
        /*001c*/ 	.byte	0x04, 0x17
        /*001e*/ 	.short	(.L_2190 - .L_2189)
.L_2189:
        /*0020*/ 	.word	0x00000000
        /*0024*/ 	.short	0x0000
        /*0026*/ 	.short	0x0000
        /*0028*/ 	.byte	0x00, 0xf0, 0xa1, 0x03


	//----- nvinfo : EIATTR_MAXREG_COUNT
	.align		4
.L_2190:
        /*002c*/ 	.byte	0x03, 0x1b
        /*002e*/ 	.short	0x00ff


	//----- nvinfo : EIATTR_MERCURY_ISA_VERSION
	.align		4
        /*0030*/ 	.byte	0x03, 0x5f
        /*0032*/ 	.short	0x0000


	//----- nvinfo : EIATTR_COOP_GROUP_MASK_REGIDS
	.align		4
        /*0034*/ 	.byte	0x04, 0x29
        /*0036*/ 	.short	(.L_2192 - .L_2191)


	//   ....[0]....
.L_2191:
        /*0038*/ 	.word	0xffffffff


	//   ....[1]....
        /*003c*/ 	.word	0xffffffff


	//   ....[2]....
        /*0040*/ 	.word	0xffffffff


	//   ....[3]....
        /*0044*/ 	.word	0xffffffff


	//   ....[4]....
        /*0048*/ 	.word	0xffffffff


	//   ....[5]....
        /*004c*/ 	.word	0xffffffff


	//   ....[6]....
        /*0050*/ 	.word	0xffffffff


	//   ....[7]....
        /*0054*/ 	.word	0xffffffff


	//   ....[8]....
        /*0058*/ 	.word	0xffffffff


	//   ....[9]....
        /*005c*/ 	.word	0xffffffff


	//   ....[10]....
        /*0060*/ 	.word	0xffffffff


	//   ....[11]....
        /*0064*/ 	.word	0xffffffff


	//   ....[12]....
        /*0068*/ 	.word	0xffffffff


	//   ....[13]....
        /*006c*/ 	.word	0xffffffff


	//   ....[14]....
        /*0070*/ 	.word	0xffffffff


	//   ....[15]....
        /*0074*/ 	.word	0xffffffff


	//   ....[16]....
        /*0078*/ 	.word	0xffffffff


	//   ....[17]....
        /*007c*/ 	.word	0xffffffff


	//   ....[18]....
        /*0080*/ 	.word	0xffffffff


	//   ....[19]....
        /*0084*/ 	.word	0xffffffff


	//----- nvinfo : EIATTR_COOP_GROUP_INSTR_OFFSETS
	.align		4
.L_2192:
        /*0088*/ 	.byte	0x04, 0x28
        /*008a*/ 	.short	(.L_2194 - .L_2193)


	//   ....[0]....
.L_2193:
        /*008c*/ 	.word	0x00012190


	//   ....[1]....
        /*0090*/ 	.word	0x000121c0


	//   ....[2]....
        /*0094*/ 	.word	0x000121f0


	//   ....[3]....
        /*0098*/ 	.word	0x00012210


	//   ....[4]....
        /*009c*/ 	.word	0x00012230


	//   ....[5]....
        /*00a0*/ 	.word	0x00012870


	//   ....[6]....
        /*00a4*/ 	.word	0x00012890


	//   ....[7]....
        /*00a8*/ 	.word	0x000128b0


	//   ....[8]....
        /*00ac*/ 	.word	0x000128d0


	//   ....[9]....
        /*00b0*/ 	.word	0x000128f0


	//   ....[10]....
        /*00b4*/ 	.word	0x00013810


	//   ....[11]....
        /*00b8*/ 	.word	0x00013890


	//   ....[12]....
        /*00bc*/ 	.word	0x000138f0


	//   ....[13]....
        /*00c0*/ 	.word	0x00013950


	//   ....[14]....
        /*00c4*/ 	.word	0x000139b0


	//   ....[15]....
        /*00c8*/ 	.word	0x00014040


	//   ....[16]....
        /*00cc*/ 	.word	0x000140a0


	//   ....[17]....
        /*00d0*/ 	.word	0x00014100


	//   ....[18]....
        /*00d4*/ 	.word	0x00014160


	//   ....[19]....
        /*00d8*/ 	.word	0x000141d0


	//----- nvinfo : EIATTR_EXIT_INSTR_OFFSETS
	.align		4
.L_2194:
        /*00dc*/ 	.byte	0x04, 0x1c
        /*00de*/ 	.short	(.L_2196 - .L_2195)


	//   ....[0]....
.L_2195:
        /*00e0*/ 	.word	0x00000a80


	//   ....[1]....
        /*00e4*/ 	.word	0x000137b0


	//----- nvinfo : EIATTR_MAX_THREADS
	.align		4
.L_2196:
        /*00e8*/ 	.byte	0x04, 0x05
        /*00ea*/ 	.short	(.L_2198 - .L_2197)
.L_2197:
        /*00ec*/ 	.word	0x00000080
        /*00f0*/ 	.word	0x00000001
        /*00f4*/ 	.word	0x00000001


	//----- nvinfo : EIATTR_CRS_STACK_SIZE
	.align		4
.L_2198:
        /*00f8*/ 	.byte	0x04, 0x1e
        /*00fa*/ 	.short	(.L_2200 - .L_2199)
.L_2199:
        /*00fc*/ 	.word	0x00000000
.L_2200:


//--------------------- .nv.info._ZN10layer_norm13ln_fwd_kernelINS_13Kernel_traitsI13__nv_bfloat16S2_fS2_fjLj1536ELj1ELj4ELj1ELj16ENS_18Kernel_traits_baseILj1536ES2_S2_fS2_fjLj128EEEEELb1ELb0ELb0ELb1EEEvNS_9FwdParamsE --------------------------
	.section	.nv.info._ZN10layer_norm13ln_fwd_kernelINS_13Kernel_traitsI13__nv_bfloat16S2_fS2_fjLj1536ELj1ELj4ELj1ELj16ENS_18Kernel_traits_baseILj1536ES2_S2_fS2_fjLj128EEEEELb1ELb0ELb0ELb1EEEvNS_9FwdParamsE,"",@"SHT_CUDA_INFO"
	.sectionflags	@""
	.align	4


	//----- nvinfo : EIATTR_CUDA_API_VERSION
	.align		4
        /*0000*/ 	.byte	0x04, 0x37
        /*0002*/ 	.short	(.L_2202 - .L_2201)
.L_2201:
        /*0004*/ 	.word	0x00000082


	//----- nvinfo : EIATTR_SW2861232_WAR
	.align		4
.L_2202:
        /*0008*/ 	.byte	0x01, 0x35
	.zero		2


	//----- nvinfo : EIATTR_PARAM_CBANK
	.align		4
        /*000c*/ 	.byte	0x04, 0x0a
        /*000e*/ 	.short	(.L_2204 - .L_2203)
	.align		4
.L_2203:
        /*0010*/ 	.word	index@(.nv.constant0._ZN10layer_norm13ln_fwd_kernelINS_13Kernel_traitsI13__nv_bfloat16S2_fS2_fjLj1536ELj1ELj4ELj1ELj16ENS_18Kernel_traits_baseILj1536ES2_S2_fS2_fjLj128EEEEELb1ELb0ELb0ELb1EEEvNS_9FwdParamsE)
        /*0014*/ 	.short	0x0160
        /*0016*/ 	.short	0x00e8


	//----- nvinfo : EIATTR_CBANK_PARAM_SIZE
	.align		4
.L_2204:
        /*0018*/ 	.byte	0x03, 0x19
        /*001a*/ 	.short	0x00e8


	//----- nvinfo : EIATTR_KPARAM_INFO
	.align		4
        /*001c*/ 	.byte	0x04, 0x17
        /*001e*/ 	.short	(.L_2206 - .L_2205)
.L_2205:
        /*0020*/ 	.word	0x00000000
        /*0024*/ 	.short	0x0000
        /*0026*/ 	.short	0x0000
        /*0028*/ 	.byte	0x00, 0xf0, 0xa1, 0x03


	//----- nvinfo : EIATTR_MAXREG_COUNT
	.align		4
.L_2206:
        /*002c*/ 	.byte	0x03, 0x1b
        /*002e*/ 	.short	0x00ff


	//----- nvinfo : EIATTR_MERCURY_ISA_VERSION
	.align		4
        /*0030*/ 	.byte	0x03, 0x5f
        /*0032*/ 	.short	0x0000


	//----- nvinfo : EIATTR_COOP_GROUP_MASK_REGIDS
	.align		4
        /*0034*/ 	.byte	0x04, 0x29
        /*0036*/ 	.short	(.L_2208 - .L_2207)


	//   ....[0]....
.L_2207:
        /*0038*/ 	.word	0xffffffff


	//   ....[1]....
        /*003c*/ 	.word	0xffffffff


	//   ....[2]....
        /*0040*/ 	.word	0xffffffff


	//   ....[3]....
        /*0044*/ 	.word	0xffffffff


	//   ....[4]....
        /*0048*/ 	.word	0xffffffff


	//   ....[5]....
        /*004c*/ 	.word	0xffffffff


	//   ....[6]....
        /*0050*/ 	.word	0xffffffff


	//   ....[7]....
        /*0054*/ 	.word	0xffffffff


	//   ....[8]....
        /*0058*/ 	.word	0xffffffff


	//   ....[9]....
        /*005c*/ 	.word	0xffffffff


	//   ....[10]....
        /*0060*/ 	.word	0xffffffff


	//   ....[11]....
        /*0064*/ 	.word	0xffffffff


	//   ....[12]....
        /*0068*/ 	.word	0xffffffff


	//   ....[13]....
        /*006c*/ 	.word	0xffffffff


	//   ....[14]....
        /*0070*/ 	.word	0xffffffff


	//   ....[15]....
        /*0074*/ 	.word	0xffffffff


	//   ....[16]....
        /*0078*/ 	.word	0xffffffff


	//   ....[17]....
        /*007c*/ 	.word	0xffffffff


	//   ....[18]....
        /*0080*/ 	.word	0xffffffff


	//   ....[19]....
        /*0084*/ 	.word	0xffffffff


	//----- nvinfo : EIATTR_COOP_GROUP_INSTR_OFFSETS
	.align		4
.L_2208:
        /*0088*/ 	.byte	0x04, 0x28
        /*008a*/ 	.short	(.L_2210 - .L_2209)


	//   ....[0]....
.L_2209:
        /*008c*/ 	.word	0x00011800


	//   ....[1]....
        /*0090*/ 	.word	0x00011830


	//   ....[2]....
        /*0094*/ 	.word	0x00011850


	//   ....[3]....
        /*0098*/ 	.word	0x00011870


	//   ....[4]....
        /*009c*/ 	.word	0x00011890


	//   ....[5]....
        /*00a0*/ 	.word	0x00011ec0


	//   ....[6]....
        /*00a4*/ 	.word	0x00011ee0


	//   ....[7]....
        /*00a8*/ 	.word	0x00011f00


	//   ....[8]....
        /*00ac*/ 	.word	0x00011f20


	//   ....[9]....
        /*00b0*/ 	.word	0x00011f40


	//   ....[10]....
        /*00b4*/ 	.word	0x00012f90


	//   ....[11]....
        /*00b8*/ 	.word	0x00012ff0


	//   ....[12]....
        /*00bc*/ 	.word	0x00013050


	//   ....[13]....
        /*00c0*/ 	.word	0x000130b0


	//   ....[14]....
        /*00c4*/ 	.word	0x00013110


	//   ....[15]....
        /*00c8*/ 	.word	0x00013780


	//   ....[16]....
        /*00cc*/ 	.word	0x000137e0


	//   ....[17]....
        /*00d0*/ 	.word	0x00013840


	//   ....[18]....
        /*00d4*/ 	.word	0x000138a0


	//   ....[19]....
        /*00d8*/ 	.word	0x00013900


	//----- nvinfo : EIATTR_EXIT_INSTR_OFFSETS
	.align		4
.L_2210:
        /*00dc*/ 	.byte	0x04, 0x1c
        /*00de*/ 	.short	(.L_2212 - .L_2211)


	//   ....[0]....
.L_2211:
        /*00e0*/ 	.word	0x000005b0


	//   ....[1]....
        /*00e4*/ 	.word	0x00012f30


	//----- nvinfo : EIATTR_MAX_THREADS
	.align		4
.L_2212:
        /*00e8*/ 	.byte	0x04, 0x05
        /*00ea*/ 	.short	(.L_2214 - .L_2213)
.L_2213:
        /*00ec*/ 	.word	0x00000080
        /*00f0*/ 	.word	0x00000001
        /*00f4*/ 	.word	0x00000001


	//----- nvinfo : EIATTR_CRS_STACK_SIZE
	.align		4
.L_2214:
        /*00f8*/ 	.byte	0x04, 0x1e
        /*00fa*/ 	.short	(.L_2216 - .L_2215)
.L_2215:
        /*00fc*/ 	.word	0x00000000
.L_2216:


//--------------------- .nv.info._ZN10layer_norm13ln_fwd_kernelINS_13Kernel_traitsI13__nv_bfloat16S2_fS2_fjLj1536ELj1ELj4ELj1ELj16ENS_18Kernel_traits_baseILj1536ES2_S2_fS2_fjLj128EEEEELb1ELb0ELb1ELb0EEEvNS_9FwdParamsE --------------------------
	.section	.nv.info._ZN10layer_norm13ln_fwd_kernelINS_13Kernel_traitsI13__nv_bfloat16S2_fS2_fjLj1536ELj1ELj4ELj1ELj16ENS_18Kernel_traits_baseILj1536ES2_S2_fS2_fjLj128EEEEELb1ELb0ELb1ELb0EEEvNS_9FwdParamsE,"",@"SHT_CUDA_INFO"
	.sectionflags	@""
	.align	4


	//----- nvinfo : EIATTR_CUDA_API_VERSION
	.align		4
        /*0000*/ 	.byte	0x04, 0x37
        /*0002*/ 	.short	(.L_2218 - .L_2217)
.L_2217:
        /*0004*/ 	.word	0x00000082


	//----- nvinfo : EIATTR_SW2861232_WAR
	.align		4
.L_2218:
        /*0008*/ 	.byte	0x01, 0x35
	.zero		2


	//----- nvinfo : EIATTR_PARAM_CBANK
	.align		4
        /*000c*/ 	.byte	0x04, 0x0a
        /*000e*/ 	.short	(.L_2220 - .L_2219)
	.align		4
.L_2219:
        /*0010*/ 	.word	index@(.nv.constant0._ZN10layer_norm13ln_fwd_kernelINS_13Kernel_traitsI13__nv_bfloat16S2_fS2_fjLj1536ELj1ELj4ELj1ELj16ENS_18Kernel_traits_baseILj1536ES2_S2_fS2_fjLj128EEEEELb1ELb0ELb1ELb0EEEvNS_9FwdParamsE)
        /*0014*/ 	.short	0x0160
        /*0016*/ 	.short	0x00e8


	//----- nvinfo : EIATTR_CBANK_PARAM_SIZE
	.align		4
.L_2220:
        /*0018*/ 	.byte	0x03, 0x19
        /*001a*/ 	.short	0x00e8


	//----- nvinfo : EIATTR_KPARAM_INFO
	.align		4
        /*001c*/ 	.byte	0x04, 0x17
        /*001e*/ 	.short	(.L_2222 - .L_2221)
.L_2221:
        /*0020*/ 	.word	0x00000000
        /*0024*/ 	.short	0x0000
        /*0026*/ 	.short	0x0000
        /*0028*/ 	.byte	0x00, 0xf0, 0xa1, 0x03


	//----- nvinfo : EIATTR_MAXREG_COUNT
	.align		4
.L_2222:
        /*002c*/ 	.byte	0x03, 0x1b
        /*002e*/ 	.short	0x00ff


	//----- nvinfo : EIATTR_MERCURY_ISA_VERSION
	.align		4
        /*0030*/ 	.byte	0x03, 0x5f
        /*0032*/ 	.short	0x0000


	//----- nvinfo : EIATTR_COOP_GROUP_MASK_REGIDS
	.align		4
        /*0034*/ 	.byte	0x04, 0x29
        /*0036*/ 	.short	(.L_2224 - .L_2223)


	//   ....[0]....
.L_2223:
        /*0038*/ 	.word	0xffffffff


	//   ....[1]....
        /*003c*/ 	.word	0xffffffff


	//   ....[2]....
        /*0040*/ 	.word	0xffffffff


	//   ....[3]....
        /*0044*/ 	.word	0xffffffff


	//   ....[4]....
        /*0048*/ 	.word	0xffffffff


	//   ....[5]....
        /*004c*/ 	.word	0xffffffff


	//   ....[6]....
        /*0050*/ 	.word	0xffffffff


	//   ....[7]....
        /*0054*/ 	.word	0xffffffff


	//   ....[8]....
        /*0058*/ 	.word	0xffffffff


	//   ....[9]....
        /*005c*/ 	.word	0xffffffff


	//   ....[10]....
        /*0060*/ 	.word	0xffffffff


	//   ....[11]....
        /*0064*/ 	.word	0xffffffff


	//   ....[12]....
        /*0068*/ 	.word	0xffffffff


	//   ....[13]....
        /*006c*/ 	.word	0xffffffff


	//   ....[14]....
        /*0070*/ 	.word	0xffffffff


	//   ....[15]....
        /*0074*/ 	.word	0xffffffff


	//   ....[16]....
        /*0078*/ 	.word	0xffffffff


	//   ....[17]....
        /*007c*/ 	.word	0xffffffff


	//   ....[18]....
        /*0080*/ 	.word	0xffffffff


	//   ....[19]....
        /*0084*/ 	.word	0xffffffff


	//----- nvinfo : EIATTR_COOP_GROUP_INSTR_OFFSETS
	.align		4
.L_2224:
        /*0088*/ 	.byte	0x04, 0x28
        /*008a*/ 	.short	(.L_2226 - .L_2225)


	//   ....[0]....
.L_2225:
        /*008c*/ 	.word	0x00013a50


	//   ....[1]....
        /*0090*/ 	.word	0x00013a80


	//   ....[2]....
        /*0094*/ 	.word	0x00013aa0


	//   ....[3]....
        /*0098*/ 	.word	0x00013ac0


	//   ....[4]....
        /*009c*/ 	.word	0x00013ae0


	//   ....[5]....
        /*00a0*/ 	.word	0x00014120


	//   ....[6]....
        /*00a4*/ 	.word	0x00014140


	//   ....[7]....
        /*00a8*/ 	.word	0x00014160


	//   ....[8]....
        /*00ac*/ 	.word	0x00014180


	//   ....[9]....
        /*00b0*/ 	.word	0x000141a0


	//   ....[10]....
        /*00b4*/ 	.word	0x00015130


	//   ....[11]....
        /*00b8*/ 	.word	0x000151b0


	//   ....[12]....
        /*00bc*/ 	.word	0x00015210


	//   ....[13]....
        /*00c0*/ 	.word	0x00015270


	//   ....[14]....
        /*00c4*/ 	.word	0x000152d0


	//   ....[15]....
        /*00c8*/ 	.word	0x00015950


	//   ....[16]....
        /*00cc*/ 	.word	0x000159b0


	//   ....[17]....
        /*00d0*/ 	.word	0x00015a10


	//   ....[18]....
        /*00d4*/ 	.word	0x00015a70


	//   ....[19]....
        /*00d8*/ 	.word	0x00015ae0


	//----- nvinfo : EIATTR_EXIT_INSTR_OFFSETS
	.align		4
.L_2226:
        /*00dc*/ 	.byte	0x04, 0x1c
        /*00de*/ 	.short	(.L_2228 - .L_2227)


	//   ....[0]....
.L_2227:
        /*00e0*/ 	.word	0x00000a00


	//   ....[1]....
        /*00e4*/ 	.word	0x000150d0


	//----- nvinfo : EIATTR_MAX_THREADS
	.align		4
.L_2228:
        /*00e8*/ 	.byte	0x04, 0x05
        /*00ea*/ 	.short	(.L_2230 - .L_2229)
.L_2229:
        /*00ec*/ 	.word	0x00000080
        /*00f0*/ 	.word	0x00000001
        /*00f4*/ 	.word	0x00000001


	//----- nvinfo : EIATTR_CRS_STACK_SIZE
	.align		4
.L_2230:
        /*00f8*/ 	.byte	0x04, 0x1e
        /*00fa*/ 	.short	(.L_2232 - .L_2231)
.L_2231:
        /*00fc*/ 	.word	0x00000000
.L_2232:


//--------------------- .nv.info._ZN10layer_norm13ln_fwd_kernelINS_13Kernel_traitsI13__nv_bfloat16S2_fS2_fjLj1536ELj1ELj4ELj1ELj16ENS_18Kernel_traits_baseILj1536ES2_S2_fS2_fjLj128EEEEELb1ELb0ELb1ELb1EEEvNS_9FwdParamsE --------------------------
	.section	.nv.info._ZN10layer_norm13ln_fwd_kernelINS_13Kernel_traitsI13__nv_bfloat16S2_fS2_fjLj1536ELj1ELj4ELj1ELj16ENS_18Kernel_traits_baseILj1536ES2_S2_fS2_fjLj128EEEEELb1ELb0ELb1ELb1EEEvNS_9FwdParamsE,"",@"SHT_CUDA_INFO"
	.sectionflags	@""
	.align	4


	//----- nvinfo : EIATTR_CUDA_API_VERSION
	.align		4
        /*0000*/ 	.byte	0x04, 0x37
        /*0002*/ 	.short	(.L_2234 - .L_2233)
.L_2233:
        /*0004*/ 	.word	0x00000082


	//----- nvinfo : EIATTR_SW2861232_WAR
	.align		4
.L_2234:
        /*0008*/ 	.byte	0x01, 0x35
	.zero		2


	//----- nvinfo : EIATTR_PARAM_CBANK
	.align		4
        /*000c*/ 	.byte	0x04, 0x0a
        /*000e*/ 	.short	(.L_2236 - .L_2235)
	.align		4
.L_2235:
        /*0010*/ 	.word	index@(.nv.constant0._ZN10layer_norm13ln_fwd_kernelINS_13Kernel_traitsI13__nv_bfloat16S2_fS2_fjLj1536ELj1ELj4ELj1ELj16ENS_18Kernel_traits_baseILj1536ES2_S2_fS2_fjLj128EEEEELb1ELb0ELb1ELb1EEEvNS_9FwdParamsE)
        /*0014*/ 	.short	0x0160
        /*0016*/ 	.short	0x00e8


	//----- nvinfo : EIATTR_CBANK_PARAM_SIZE
	.align		4
.L_2236:
        /*0018*/ 	.byte	0x03, 0x19
        /*001a*/ 	.short	0x00e8


	//----- nvinfo : EIATTR_KPARAM_INFO
	.align		4
        /*001c*/ 	.byte	0x04, 0x17
        /*001e*/ 	.short	(.L_2238 - .L_2237)
.L_2237:
        /*0020*/ 	.word	0x00000000
        /*0024*/ 	.short	0x0000
        /*0026*/ 	.short	0x0000
        /*0028*/ 	.byte	0x00, 0xf0, 0xa1, 0x03


	//----- nvinfo : EIATTR_MAXREG_COUNT
	.align		4
.L_2238:
        /*002c*/ 	.byte	0x03, 0x1b
        /*002e*/ 	.short	0x00ff


	//----- nvinfo : EIATTR_MERCURY_ISA_VERSION
	.align		4
        /*0030*/ 	.byte	0x03, 0x5f
        /*0032*/ 	.short	0x0000


	//----- nvinfo : EIATTR_COOP_GROUP_MASK_REGIDS
	.align		4
        /*0034*/ 	.byte	0x04, 0x29
        /*0036*/ 	.short	(.L_2240 - .L_2239)


	//   ....[0]....
.L_2239:
        /*0038*/ 	.word	0xffffffff


	//   ....[1]....
        /*003c*/ 	.word	0xffffffff


	//   ....[2]....
        /*0040*/ 	.word	0xffffffff


	//   ....[3]....
        /*0044*/ 	.word	0xffffffff


	//   ....[4]....
        /*0048*/ 	.word	0xffffffff


	//   ....[5]....
        /*004c*/ 	.word	0xffffffff


	//   ....[6]....
        /*0050*/ 	.word	0xffffffff


	//   ....[7]....
        /*0054*/ 	.word	0xffffffff


	//   ....[8]....
        /*0058*/ 	.word	0xffffffff


	//   ....[9]....
        /*005c*/ 	.word	0xffffffff


	//   ....[10]....
        /*0060*/ 	.word	0xffffffff


	//   ....[11]....
        /*0064*/ 	.word	0xffffffff


	//   ....[12]....
        /*0068*/ 	.word	0xffffffff


	//   ....[13]....
        /*006c*/ 	.word	0xffffffff


	//   ....[14]....
        /*0070*/ 	.word	0xffffffff


	//   ....[15]....
        /*0074*/ 	.word	0xffffffff


	//   ....[16]....
        /*0078*/ 	.word	0xffffffff


	//   ....[17]....
        /*007c*/ 	.word	0xffffffff


	//   ....[18]....
        /*0080*/ 	.word	0xffffffff


	//   ....[19]....
        /*0084*/ 	.word	0xffffffff


	//----- nvinfo : EIATTR_COOP_GROUP_INSTR_OFFSETS
	.align		4
.L_2240:
        /*0088*/ 	.byte	0x04, 0x28
        /*008a*/ 	.short	(.L_2242 - .L_2241)


	//   ....[0]....
.L_2241:
        /*008c*/ 	.word	0x00013300


	//   ....[1]....
        /*0090*/ 	.word	0x00013330


	//   ....[2]....
        /*0094*/ 	.word	0x00013350


	//   ....[3]....
        /*0098*/ 	.word	0x00013370


	//   ....[4]....
        /*009c*/ 	.word	0x00013390


	//   ....[5]....
        /*00a0*/ 	.word	0x000139c0


	//   ....[6]....
        /*00a4*/ 	.word	0x000139e0


	//   ....[7]....
        /*00a8*/ 	.word	0x00013a00


	//   ....[8]....
        /*00ac*/ 	.word	0x00013a20


	//   ....[9]....
        /*00b0*/ 	.word	0x00013a40


	//   ....[10]....
        /*00b4*/ 	.word	0x00014b30


	//   ....[11]....
        /*00b8*/ 	.word	0x00014b90


	//   ....[12]....
        /*00bc*/ 	.word	0x00014bf0


	//   ....[13]....
        /*00c0*/ 	.word	0x00014c50


	//   ....[14]....
        /*00c4*/ 	.word	0x00014cb0


	//   ....[15]....
        /*00c8*/ 	.word	0x00015320


	//   ....[16]....
        /*00cc*/ 	.word	0x00015380


	//   ....[17]....
        /*00d0*/ 	.word	0x000153e0


	//   ....[18]....
        /*00d4*/ 	.word	0x00015440


	//   ....[19]....
        /*00d8*/ 	.word	0x000154a0


	//----- nvinfo : EIATTR_EXIT_INSTR_OFFSETS
	.align		4
.L_2242:
        /*00dc*/ 	.byte	0x04, 0x1c
        /*00de*/ 	.short	(.L_2244 - .L_2243)


	//   ....[0]....
.L_2243:
        /*00e0*/ 	.word	0x000005b0


	//   ....[1]....
        /*00e4*/ 	.word	0x00014ae0


	//----- nvinfo : EIATTR_MAX_THREADS
	.align		4
.L_2244:
        /*00e8*/ 	.byte	0x04, 0x05
        /*00ea*/ 	.short	(.L_2246 - .L_2245)
.L_2245:
        /*00ec*/ 	.word	0x00000080
        /*00f0*/ 	.word	0x00000001
        /*00f4*/ 	.word	0x00000001


	//----- nvinfo : EIATTR_CRS_STACK_SIZE
	.align		4
.L_2246:
        /*00f8*/ 	.byte	0x04, 0x1e
        /*00fa*/ 	.short	(.L_2248 - .L_2247)
.L_2247:
        /*00fc*/ 	.word	0x00000000
.L_2248:


//--------------------- .nv.info._ZN10layer_norm13ln_fwd_kernelINS_13Kernel_traitsI13__nv_bfloat16S2_fS2_fjLj1536ELj1ELj4ELj1ELj16ENS_18Kernel_traits_baseILj1536ES2_S2_fS2_fjLj128EEEEELb1ELb1ELb0ELb0EEEvNS_9FwdParamsE --------------------------
	.section	.nv.info._ZN10layer_norm13ln_fwd_kernelINS_13Kernel_traitsI13__nv_bfloat16S2_fS2_fjLj1536ELj1ELj4ELj1ELj16ENS_18Kernel_traits_baseILj1536ES2_S2_fS2_fjLj128EEEEELb1ELb1ELb0ELb0EEEvNS_9FwdParamsE,"",@"SHT_CUDA_INFO"
	.sectionflags	@""
	.align	4


	//----- nvinfo : EIATTR_CUDA_API_VERSION
	.align		4
        /*0000*/ 	.byte	0x04, 0x37
        /*0002*/ 	.short	(.L_2250 - .L_2249)
.L_2249:
        /*0004*/ 	.word	0x00000082


	//----- nvinfo : EIATTR_SW2861232_WAR
	.align		4
.L_2250:
        /*0008*/ 	.byte	0x01, 0x35
	.zero		2


	//----- nvinfo : EIATTR_PARAM_CBANK
	.align		4
        /*000c*/ 	.byte	0x04, 0x0a
        /*000e*/ 	.short	(.L_2252 - .L_2251)
	.align		4
.L_2251:
        /*0010*/ 	.word	index@(.nv.constant0._ZN10layer_norm13ln_fwd_kernelINS_13Kernel_traitsI13__nv_bfloat16S2_fS2_fjLj1536ELj1ELj4ELj1ELj16ENS_18Kernel_traits_baseILj1536ES2_S2_fS2_fjLj128EEEEELb1ELb1ELb0ELb0EEEvNS_9FwdParamsE)
        /*0014*/ 	.short	0x0160
        /*0016*/ 	.short	0x00e8


	//----- nvinfo : EIATTR_CBANK_PARAM_SIZE
	.align		4
.L_2252:
        /*0018*/ 	.byte	0x03, 0x19
        /*001a*/ 	.short	0x00e8


	//----- nvinfo : EIATTR_KPARAM_INFO
	.align		4
        /*001c*/ 	.byte	0x04, 0x17
        /*001e*/ 	.short	(.L_2254 - .L_2253)
.L_2253:
        /*0020*/ 	.word	0x00000000
        /*0024*/ 	.short	0x0000
        /*0026*/ 	.short	0x0000
        /*0028*/ 	.byte	0x00, 0xf0, 0xa1, 0x03


	//----- nvinfo : EIATTR_MAXREG_COUNT
	.align		4
.L_2254:
        /*002c*/ 	.byte	0x03, 0x1b
        /*002e*/ 	.short	0x00ff


	//----- nvinfo : EIATTR_MERCURY_ISA_VERSION
	.align		4
        /*0030*/ 	.byte	0x03, 0x5f
        /*0032*/ 	.short	0x0000


	//----- nvinfo : EIATTR_COOP_GROUP_MASK_REGIDS
	.align		4
        /*0034*/ 	.byte	0x04, 0x29
        /*0036*/ 	.short	(.L_2256 - .L_2255)


	//   ....[0]....
.L_2255:
        /*0038*/ 	.word	0xffffffff


	//   ....[1]....
        /*003c*/ 	.word	0xffffffff


	//   ....[2]....
        /*0040*/ 	.word	0xffffffff


	//   ....[3]....
        /*0044*/ 	.word	0xffffffff


	//   ....[4]....
        /*0048*/ 	.word	0xffffffff


	//   ....[5]....
        /*004c*/ 	.word	0xffffffff


	//   ....[6]....
        /*0050*/ 	.word	0xffffffff


	//   ....[7]....
        /*0054*/ 	.word	0xffffffff


	//   ....[8]....
        /*0058*/ 	.word	0xffffffff


	//   ....[9]....
        /*005c*/ 	.word	0xffffffff


	//   ....[10]....
        /*0060*/ 	.word	0xffffffff


	//   ....[11]....
        /*0064*/ 	.word	0xffffffff


	//   ....[12]....
        /*0068*/ 	.word	0xffffffff


	//   ....[13]....
        /*006c*/ 	.word	0xffffffff


	//   ....[14]....
        /*0070*/ 	.word	0xffffffff


	//   ....[15]....
        /*0074*/ 	.word	0xffffffff


	//   ....[16]....
        /*0078*/ 	.word	0xffffffff


	//   ....[17]....
        /*007c*/ 	.word	0xffffffff


	//   ....[18]....
        /*0080*/ 	.word	0xffffffff


	//   ....[19]....
        /*0084*/ 	.word	0xffffffff


	//----- nvinfo : EIATTR_COOP_GROUP_INSTR_OFFSETS
	.align		4
.L_2256:
        /*0088*/ 	.byte	0x04, 0x28
        /*008a*/ 	.short	(.L_2258 - .L_2257)


	//   ....[0]....
.L_2257:
        /*008c*/ 	.word	0x00012bf0


	//   ....[1]....
        /*0090*/ 	.word	0x00012c20


	//   ....[2]....
        /*0094*/ 	.word	0x00012c50


	//   ....[3]....
        /*0098*/ 	.word	0x00012c70


	//   ....[4]....
        /*009c*/ 	.word	0x00012c90


	//   ....[5]....
        /*00a0*/ 	.word	0x000132d0


	//   ....[6]....
        /*00a4*/ 	.word	0x000132f0


	//   ....[7]....
        /*00a8*/ 	.word	0x00013310


	//   ....[8]....
        /*00ac*/ 	.word	0x00013330


	//   ....[9]....
        /*00b0*/ 	.word	0x00013350


	//   ....[10]....
        /*00b4*/ 	.word	0x00014280


	//   ....[11]....
        /*00b8*/ 	.word	0x00014300


	//   ....[12]....
        /*00bc*/ 	.word	0x00014360


	//   ....[13]....
        /*00c0*/ 	.word	0x000143c0


	//   ....[14]....
        /*00c4*/ 	.word	0x00014420


	//   ....[15]....
        /*00c8*/ 	.word	0x00014ab0


	//   ....[16]....
        /*00cc*/ 	.word	0x00014b10


	//   ....[17]....
        /*00d0*/ 	.word	0x00014b70


	//   ....[18]....
        /*00d4*/ 	.word	0x00014bd0


	//   ....[19]....
        /*00d8*/ 	.word	0x00014c40


	//----- nvinfo : EIATTR_EXIT_INSTR_OFFSETS
	.align		4
.L_2258:
        /*00dc*/ 	.byte	0x04, 0x1c
        /*00de*/ 	.short	(.L_2260 - .L_2259)


	//   ....[0]....
.L_2259:
        /*00e0*/ 	.word	0x00000cc0


	//   ....[1]....
        /*00e4*/ 	.word	0x00014220


	//----- nvinfo : EIATTR_MAX_THREADS
	.align		4
.L_2260:
        /*00e8*/ 	.byte	0x04, 0x05
        /*00ea*/ 	.short	(.L_2262 - .L_2261)
.L_2261:
        /*00ec*/ 	.word	0x00000080
        /*00f0*/ 	.word	0x00000001
        /*00f4*/ 	.word	0x00000001


	//----- nvinfo : EIATTR_CRS_STACK_SIZE
	.align		4
.L_2262:
        /*00f8*/ 	.byte	0x04, 0x1e
        /*00fa*/ 	.short	(.L_2264 - .L_2263)
.L_2263:
        /*00fc*/ 	.word	0x00000000
.L_2264:


//--------------------- .nv.info._ZN10layer_norm13ln_fwd_kernelINS_13Kernel_traitsI13__nv_bfloat16S2_fS2_fjLj1536ELj1ELj4ELj1ELj16ENS_18Kernel_traits_baseILj1536ES2_S2_fS2_fjLj128EEEEELb1ELb1ELb0ELb1EEEvNS_9FwdParamsE --------------------------
	.section	.nv.info._ZN10layer_norm13ln_fwd_kernelINS_13Kernel_traitsI13__nv_bfloat16S2_fS2_fjLj1536ELj1ELj4ELj1ELj16ENS_18Kernel_traits_baseILj1536ES2_S2_fS2_fjLj128EEEEELb1ELb1ELb0ELb1EEEvNS_9FwdParamsE,"",@"SHT_CUDA_INFO"
	.sectionflags	@""
	.align	4


	//----- nvinfo : EIATTR_CUDA_API_VERSION
	.align		4
        /*0000*/ 	.byte	0x04, 0x37
        /*0002*/ 	.short	(.L_2266 - .L_2265)
.L_2265:
        /*0004*/ 	.word	0x00000082


	//----- nvinfo : EIATTR_SW2861232_WAR
	.align		4
.L_2266:
        /*0008*/ 	.byte	0x01, 0x35
	.zero		2


	//----- nvinfo : EIATTR_PARAM_CBANK
	.align		4
        /*000c*/ 	.byte	0x04, 0x0a
        /*000e*/ 	.short	(.L_2268 - .L_2267)
	.align		4
.L_2267:
        /*0010*/ 	.word	index@(.nv.constant0._ZN10layer_norm13ln_fwd_kernelINS_13Kernel_traitsI13__nv_bfloat16S2_fS2_fjLj1536ELj1ELj4ELj1ELj16ENS_18Kernel_traits_baseILj1536ES2_S2_fS2_fjLj128EEEEELb1ELb1ELb0ELb1EEEvNS_9FwdParamsE)
        /*0014*/ 	.short	0x0160
        /*0016*/ 	.short	0x00e8


	//----- nvinfo : EIATTR_CBANK_PARAM_SIZE
	.align		4
.L_2268:
        /*0018*/ 	.byte	0x03, 0x19
        /*001a*/ 	.short	0x00e8


	//----- nvinfo : EIATTR_KPARAM_INFO
	.align		4
        /*001c*/ 	.byte	0x04, 0x17
        /*001e*/ 	.short	(.L_2270 - .L_2269)
.L_2269:
        /*0020*/ 	.word	0x00000000
        /*0024*/ 	.short	0x0000
        /*0026*/ 	.short	0x0000
        /*0028*/ 	.byte	0x00, 0xf0, 0xa1, 0x03


	//----- nvinfo : EIATTR_MAXREG_COUNT
	.align		4
.L_2270:
        /*002c*/ 	.byte	0x03, 0x1b
        /*002e*/ 	.short	0x00ff


	//----- nvinfo : EIATTR_MERCURY_ISA_VERSION
	.align		4
        /*0030*/ 	.byte	0x03, 0x5f
        /*0032*/ 	.short	0x0000


	//----- nvinfo : EIATTR_COOP_GROUP_MASK_REGIDS
	.align		4
        /*0034*/ 	.byte	0x04, 0x29
        /*0036*/ 	.short	(.L_2272 - .L_2271)


	//   ....[0]....
.L_2271:
        /*0038*/ 	.word	0xffffffff


	//   ....[1]....
        /*003c*/ 	.word	0xffffffff


	//   ....[2]....
        /*0040*/ 	.word	0xffffffff


	//   ....[3]....
        /*0044*/ 	.word	0xffffffff


	//   ....[4]....
        /*0048*/ 	.word	0xffffffff


	//   ....[5]....
        /*004c*/ 	.word	0xffffffff


	//   ....[6]....
        /*0050*/ 	.word	0xffffffff


	//   ....[7]....
        /*0054*/ 	.word	0xffffffff


	//   ....[8]....
        /*0058*/ 	.word	0xffffffff


	//   ....[9]....
        /*005c*/ 	.word	0xffffffff


	//   ....[10]....
        /*0060*/ 	.word	0xffffffff


	//   ....[11]....
        /*0064*/ 	.word	0xffffffff


	//   ....[12]....
        /*0068*/ 	.word	0xffffffff


	//   ....[13]....
        /*006c*/ 	.word	0xffffffff


	//   ....[14]....
        /*0070*/ 	.word	0xffffffff


	//   ....[15]....
        /*0074*/ 	.word	0xffffffff


	//   ....[16]....
        /*0078*/ 	.word	0xffffffff


	//   ....[17]....
        /*007c*/ 	.word	0xffffffff


	//   ....[18]....
        /*0080*/ 	.word	0xffffffff


	//   ....[19]....
        /*0084*/ 	.word	0xffffffff


	//----- nvinfo : EIATTR_COOP_GROUP_INSTR_OFFSETS
	.align		4
.L_2272:
        /*0088*/ 	.byte	0x04, 0x28
        /*008a*/ 	.short	(.L_2274 - .L_2273)


	//   ....[0]....
.L_2273:
        /*008c*/ 	.word	0x000118f0


	//   ....[1]....
        /*0090*/ 	.word	0x00011920


	//   ....[2]....
        /*0094*/ 	.word	0x00011940


	//   ....[3]....
        /*0098*/ 	.word	0x00011960


	//   ....[4]....
        /*009c*/ 	.word	0x00011980


	//   ....[5]....
        /*00a0*/ 	.word	0x00011fb0


	//   ....[6]....
        /*00a4*/ 	.word	0x00011fd0


	//   ....[7]....
        /*00a8*/ 	.word	0x00011ff0


	//   ....[8]....
        /*00ac*/ 	.word	0x00012010


	//   ....[9]....
        /*00b0*/ 	.word	0x00012030


	//   ....[10]....
        /*00b4*/ 	.word	0x00013070


	//   ....[11]....
        /*00b8*/ 	.word	0x000130e0


	//   ....[12]....
        /*00bc*/ 	.word	0x00013140


	//   ....[13]....
        /*00c0*/ 	.word	0x000131a0


	//   ....[14]....
        /*00c4*/ 	.word	0x00013200


	//   ....[15]....
        /*00c8*/ 	.word	0x00013870


	//   ....[16]....
        /*00cc*/ 	.word	0x000138d0


	//   ....[17]....
        /*00d0*/ 	.word	0x00013930


	//   ....[18]....
        /*00d4*/ 	.word	0x00013990


	//   ....[19]....
        /*00d8*/ 	.word	0x000139f0


	//----- nvinfo : EIATTR_EXIT_INSTR_OFFSETS
	.align		4
.L_2274:
        /*00dc*/ 	.byte	0x04, 0x1c
        /*00de*/ 	.short	(.L_2276 - .L_2275)


	//   ....[0]....
.L_2275:
        /*00e0*/ 	.word	0x000001c0


	//   ....[1]....
        /*00e4*/ 	.word	0x00013020


	//----- nvinfo : EIATTR_MAX_THREADS
	.align		4
.L_2276:
        /*00e8*/ 	.byte	0x04, 0x05
        /*00ea*/ 	.short	(.L_2278 - .L_2277)
.L_2277:
        /*00ec*/ 	.word	0x00000080
        /*00f0*/ 	.word	0x00000001
        /*00f4*/ 	.word	0x00000001


	//----- nvinfo : EIATTR_CRS_STACK_SIZE
	.align		4
.L_2278:
        /*00f8*/ 	.byte	0x04, 0x1e
        /*00fa*/ 	.short	(.L_2280 - .L_2279)
.L_2279:
        /*00fc*/ 	.word	0x00000000
.L_2280:


//--------------------- .nv.info._ZN10layer_norm13ln_fwd_kernelINS_13Kernel_traitsI13__nv_bfloat16S2_fS2_fjLj1536ELj1ELj4ELj1ELj16ENS_18Kernel_traits_baseILj1536ES2_S2_fS2_fjLj128EEEEELb1ELb1ELb1ELb0EEEvNS_9FwdParamsE --------------------------
	.section	.nv.info._ZN10layer_norm13ln_fwd_kernelINS_13Kernel_traitsI13__nv_bfloat16S2_fS2_fjLj1536ELj1ELj4ELj1ELj16ENS_18Kernel_traits_baseILj1536ES2_S2_fS2_fjLj128EEEEELb1ELb1ELb1ELb0EEEvNS_9FwdParamsE,"",@"SHT_CUDA_INFO"
	.sectionflags	@""
	.align	4


	//----- nvinfo : EIATTR_CUDA_API_VERSION
	.align		4
        /*0000*/ 	.byte	0x04, 0x37
        /*0002*/ 	.short	(.L_2282 - .L_2281)
.L_2281:
        /*0004*/ 	.word	0x00000082


	//----- nvinfo : EIATTR_SW2861232_WAR
	.align		4
.L_2282:
        /*0008*/ 	.byte	0x01, 0x35
	.zero		2


	//----- nvinfo : EIATTR_PARAM_CBANK
	.align		4
        /*000c*/ 	.byte	0x04, 0x0a
        /*000e*/ 	.short	(.L_2284 - .L_2283)
	.align		4
.L_2283:
        /*0010*/ 	.word	index@(.nv.constant0._ZN10layer_norm13ln_fwd_kernelINS_13Kernel_traitsI13__nv_bfloat16S2_fS2_fjLj1536ELj1ELj4ELj1ELj16ENS_18Kernel_traits_baseILj1536ES2_S2_fS2_fjLj128EEEEELb1ELb1ELb1ELb0EEEvNS_9FwdParamsE)
        /*0014*/ 	.short	0x0160
        /*0016*/ 	.short	0x00e8


	//----- nvinfo : EIATTR_CBANK_PARAM_SIZE
	.align		4
.L_2284:
        /*0018*/ 	.byte	0x03, 0x19
        /*001a*/ 	.short	0x00e8


	//----- nvinfo : EIATTR_KPARAM_INFO
	.align		4
        /*001c*/ 	.byte	0x04, 0x17
        /*001e*/ 	.short	(.L_2286 - .L_2285)
.L_2285:
        /*0020*/ 	.word	0x00000000
        /*0024*/ 	.short	0x0000
        /*0026*/ 	.short	0x0000
        /*0028*/ 	.byte	0x00, 0xf0, 0xa1, 0x03


	//----- nvinfo : EIATTR_MAXREG_COUNT
	.align		4
.L_2286:
        /*002c*/ 	.byte	0x03, 0x1b
        /*002e*/ 	.short	0x00ff


	//----- nvinfo : EIATTR_MERCURY_ISA_VERSION
	.align		4
        /*0030*/ 	.byte	0x03, 0x5f
        /*0032*/ 	.short	0x0000


	//----- nvinfo : EIATTR_COOP_GROUP_MASK_REGIDS
	.align		4
        /*0034*/ 	.byte	0x04, 0x29
        /*0036*/ 	.short	(.L_2288 - .L_2287)


	//   ....[0]....
.L_2287:
        /*0038*/ 	.word	0xffffffff


	//   ....[1]....
        /*003c*/ 	.word	0xffffffff


	//   ....[2]....
        /*0040*/ 	.word	0xffffffff


	//   ....[3]....
        /*0044*/ 	.word	0xffffffff


	//   ....[4]....
        /*0048*/ 	.word	0xffffffff


	//   ....[5]....
        /*004c*/ 	.word	0xffffffff


	//   ....[6]....
        /*0050*/ 	.word	0xffffffff


	//   ....[7]....
        /*0054*/ 	.word	0xffffffff


	//   ....[8]....
        /*0058*/ 	.word	0xffffffff


	//   ....[9]....
        /*005c*/ 	.word	0xffffffff


	//   ....[10]....
        /*0060*/ 	.word	0xffffffff


	//   ....[11]....
        /*0064*/ 	.word	0xffffffff


	//   ....[12]....
        /*0068*/ 	.word	0xffffffff


	//   ....[13]....
        /*006c*/ 	.word	0xffffffff


	//   ....[14]....
        /*0070*/ 	.word	0xffffffff


	//   ....[15]....
        /*0074*/ 	.word	0xffffffff


	//   ....[16]....
        /*0078*/ 	.word	0xffffffff


	//   ....[17]....
        /*007c*/ 	.word	0xffffffff


	//   ....[18]....
        /*0080*/ 	.word	0xffffffff


	//   ....[19]....
        /*0084*/ 	.word	0xffffffff


	//----- nvinfo : EIATTR_COOP_GROUP_INSTR_OFFSETS
	.align		4
.L_2288:
        /*0088*/ 	.byte	0x04, 0x28
        /*008a*/ 	.short	(.L_2290 - .L_2289)


	//   ....[0]....
.L_2289:
        /*008c*/ 	.word	0x00014550


	//   ....[1]....
        /*0090*/ 	.word	0x00014580


	//   ....[2]....
        /*0094*/ 	.word	0x000145a0


	//   ....[3]....
        /*0098*/ 	.word	0x000145c0


	//   ....[4]....
        /*009c*/ 	.word	0x000145e0


	//   ....[5]....
        /*00a0*/ 	.word	0x00014c20


	//   ....[6]....
        /*00a4*/ 	.word	0x00014c40


	//   ....[7]....
        /*00a8*/ 	.word	0x00014c60


	//   ....[8]....
        /*00ac*/ 	.word	0x00014c80


	//   ....[9]....
        /*00b0*/ 	.word	0x00014ca0


	//   ....[10]....
        /*00b4*/ 	.word	0x00015c40


	//   ....[11]....
        /*00b8*/ 	.word	0x00015cc0


	//   ....[12]....
        /*00bc*/ 	.word	0x00015d20


	//   ....[13]....
        /*00c0*/ 	.word	0x00015d80


	//   ....[14]....
        /*00c4*/ 	.word	0x00015de0


	//   ....[15]....
        /*00c8*/ 	.word	0x00016460


	//   ....[16]....
        /*00cc*/ 	.word	0x000164c0


	//   ....[17]....
        /*00d0*/ 	.word	0x00016520


	//   ....[18]....
        /*00d4*/ 	.word	0x00016580


	//   ....[19]....
        /*00d8*/ 	.word	0x000165f0


	//----- nvinfo : EIATTR_EXIT_INSTR_OFFSETS
	.align		4
.L_2290:
        /*00dc*/ 	.byte	0x04, 0x1c
        /*00de*/ 	.short	(.L_2292 - .L_2291)


	//   ....[0]....
.L_2291:
        /*00e0*/ 	.word	0x00000c80


	//   ....[1]....
        /*00e4*/ 	.word	0x00015be0


	//----- nvinfo : EIATTR_MAX_THREADS
	.align		4
.L_2292:
        /*00e8*/ 	.byte	0x04, 0x05
        /*00ea*/ 	.short	(.L_2294 - .L_2293)
.L_2293:
        /*00ec*/ 	.word	0x00000080
        /*00f0*/ 	.word	0x00000001
        /*00f4*/ 	.word	0x00000001


	//----- nvinfo : EIATTR_CRS_STACK_SIZE
	.align		4
.L_2294:
        /*00f8*/ 	.byte	0x04, 0x1e
        /*00fa*/ 	.short	(.L_2296 - .L_2295)
.L_2295:
        /*00fc*/ 	.word	0x00000000
.L_2296:


//--------------------- .nv.info._ZN10layer_norm13ln_fwd_kernelINS_13Kernel_traitsI13__nv_bfloat16S2_fS2_fjLj1536ELj1ELj4ELj1ELj16ENS_18Kernel_traits_baseILj1536ES2_S2_fS2_fjLj128EEEEELb1ELb1ELb1ELb1EEEvNS_9FwdParamsE --------------------------
	.section	.nv.info._ZN10layer_norm13ln_fwd_kernelINS_13Kernel_traitsI13__nv_bfloat16S2_fS2_fjLj1536ELj1ELj4ELj1ELj16ENS_18Kernel_traits_baseILj1536ES2_S2_fS2_fjLj128EEEEELb1ELb1ELb1ELb1EEEvNS_9FwdParamsE,"",@"SHT_CUDA_INFO"
	.sectionflags	@""
	.align	4


	//----- nvinfo : EIATTR_CUDA_API_VERSION
	.align		4
        /*0000*/ 	.byte	0x04, 0x37
        /*0002*/ 	.short	(.L_2298 - .L_2297)
.L_2297:
        /*0004*/ 	.word	0x00000082


	//----- nvinfo : EIATTR_SW2861232_WAR
	.align		4
.L_2298:
        /*0008*/ 	.byte	0x01, 0x35
	.zero		2


	//----- nvinfo : EIATTR_PARAM_CBANK
	.align		4
        /*000c*/ 	.byte	0x04, 0x0a
        /*000e*/ 	.short	(.L_2300 - .L_2299)
	.align		4
.L_2299:
        /*0010*/ 	.word	index@(.nv.constant0._ZN10layer_norm13ln_fwd_kernelINS_13Kernel_traitsI13__nv_bfloat16S2_fS2_fjLj1536ELj1ELj4ELj1ELj16ENS_18Kernel_traits_baseILj1536ES2_S2_fS2_fjLj128EEEEELb1ELb1ELb1ELb1EEEvNS_9FwdParamsE)
        /*0014*/ 	.short	0x0160
        /*0016*/ 	.short	0x00e8


	//----- nvinfo : EIATTR_CBANK_PARAM_SIZE
	.align		4
.L_2300:
        /*0018*/ 	.byte	0x03, 0x19
        /*001a*/ 	.short	0x00e8


	//----- nvinfo : EIATTR_KPARAM_INFO
	.align		4
        /*001c*/ 	.byte	0x04, 0x17
        /*001e*/ 	.short	(.L_2302 - .L_2301)
.L_2301:
        /*0020*/ 	.word	0x00000000
        /*0024*/ 	.short	0x0000
        /*0026*/ 	.short	0x0000
        /*0028*/ 	.byte	0x00, 0xf0, 0xa1, 0x03


	//----- nvinfo : EIATTR_MAXREG_COUNT
	.align		4
.L_2302:
        /*002c*/ 	.byte	0x03, 0x1b
        /*002e*/ 	.short	0x00ff


	//----- nvinfo : EIATTR_MERCURY_ISA_VERSION
	.align		4
        /*0030*/ 	.byte	0x03, 0x5f
        /*0032*/ 	.short	0x0000


	//----- nvinfo : EIATTR_COOP_GROUP_MASK_REGIDS
	.align		4
        /*0034*/ 	.byte	0x04, 0x29
        /*0036*/ 	.short	(.L_2304 - .L_2303)


	//   ....[0]....
.L_2303:
        /*0038*/ 	.word	0xffffffff


	//   ....[1]....
        /*003c*/ 	.word	0xffffffff


	//   ....[2]....
        /*0040*/ 	.word	0xffffffff


	//   ....[3]....
        /*0044*/ 	.word	0xffffffff


	//   ....[4]....
        /*0048*/ 	.word	0xffffffff


	//   ....[5]....
        /*004c*/ 	.word	0xffffffff


	//   ....[6]....
        /*0050*/ 	.word	0xffffffff


	//   ....[7]....
        /*0054*/ 	.word	0xffffffff


	//   ....[8]....
        /*0058*/ 	.word	0xffffffff


	//   ....[9]....
        /*005c*/ 	.word	0xffffffff


	//   ....[10]....
        /*0060*/ 	.word	0xffffffff


	//   ....[11]....
        /*0064*/ 	.word	0xffffffff


	//   ....[12]....
        /*0068*/ 	.word	0xffffffff


	//   ....[13]....
        /*006c*/ 	.word	0xffffffff


	//   ....[14]....
        /*0070*/ 	.word	0xffffffff


	//   ....[15]....
        /*0074*/ 	.word	0xffffffff


	//   ....[16]....
        /*0078*/ 	.word	0xffffffff


	//   ....[17]....
        /*007c*/ 	.word	0xffffffff


	//   ....[18]....
        /*0080*/ 	.word	0xffffffff


	//   ....[19]....
        /*0084*/ 	.word	0xffffffff


	//----- nvinfo : EIATTR_COOP_GROUP_INSTR_OFFSETS
	.align		4
.L_2304:
        /*0088*/ 	.byte	0x04, 0x28
        /*008a*/ 	.short	(.L_2306 - .L_2305)


	//   ....[0]....
.L_2305:
        /*008c*/ 	.word	0x00013660


	//   ....[1]....
        /*0090*/ 	.word	0x00013690


	//   ....[2]....
        /*0094*/ 	.word	0x000136b0


	//   ....[3]....
        /*0098*/ 	.word	0x000136d0


	//   ....[4]....
        /*009c*/ 	.word	0x000136f0


	//   ....[5]....
        /*00a0*/ 	.word	0x00013d20


	//   ....[6]....
        /*00a4*/ 	.word	0x00013d40


	//   ....[7]....
        /*00a8*/ 	.word	0x00013d60


	//   ....[8]....
        /*00ac*/ 	.word	0x00013d80


	//   ....[9]....
        /*00b0*/ 	.word	0x00013da0


	//   ....[10]....
        /*00b4*/ 	.word	0x00014e80


	//   ....[11]....
        /*00b8*/ 	.word	0x00014ef0


	//   ....[12]....
        /*00bc*/ 	.word	0x00014f50


	//   ....[13]....
        /*00c0*/ 	.word	0x00014fb0


	//   ....[14]....
        /*00c4*/ 	.word	0x00015010


	//   ....[15]....
        /*00c8*/ 	.word	0x00015680


	//   ....[16]....
        /*00cc*/ 	.word	0x000156e0


	//   ....[17]....
        /*00d0*/ 	.word	0x00015740


	//   ....[18]....
        /*00d4*/ 	.word	0x000157a0


	//   ....[19]....
        /*00d8*/ 	.word	0x00015800


	//----- nvinfo : EIATTR_EXIT_INSTR_OFFSETS
	.align		4
.L_2306:
        /*00dc*/ 	.byte	0x04, 0x1c
        /*00de*/ 	.short	(.L_2308 - .L_2307)


	//   ....[0]....
.L_2307:
        /*00e0*/ 	.word	0x000001e0


	//   ....[1]....
        /*00e4*/ 	.word	0x00014e30


	//----- nvinfo : EIATTR_MAX_THREADS
	.align		4
.L_2308:
        /*00e8*/ 	.byte	0x04, 0x05
        /*00ea*/ 	.short	(.L_2310 - .L_2309)
.L_2309:
        /*00ec*/ 	.word	0x00000080
        /*00f0*/ 	.word	0x00000001
        /*00f4*/ 	.word	0x00000001


	//----- nvinfo : EIATTR_CRS_STACK_SIZE
	.align		4
.L_2310:
        /*00f8*/ 	.byte	0x04, 0x1e
        /*00fa*/ 	.short	(.L_2312 - .L_2311)
.L_2311:
        /*00fc*/ 	.word	0x00000000
.L_2312:


//--------------------- .nv.info._ZN10layer_norm13ln_fwd_kernelINS_13Kernel_traitsIf13__nv_bfloat16fS2_fjLj1536ELj1ELj4ELj1ELj16ENS_18Kernel_traits_baseILj1536EfS2_fS2_fjLj128EEEEELb0ELb0ELb0ELb0EEEvNS_9FwdParamsE --------------------------
	.section	.nv.info._ZN10layer_norm13ln_fwd_kernelINS_13Kernel_traitsIf13__nv_bfloat16fS2_fjLj1536ELj1ELj4ELj1ELj16ENS_18Kernel_traits_baseILj1536EfS2_fS2_fjLj128EEEEELb0ELb0ELb0ELb0EEEvNS_9FwdParamsE,"",@"SHT_CUDA_INFO"
	.sectionflags	@""
	.align	4


	//----- nvinfo : EIATTR_CUDA_API_VERSION
	.align		4
        /*0000*/ 	.byte	0x04, 0x37
        /*0002*/ 	.short	(.L_2314 - .L_2313)
.L_2313:
        /*0004*/ 	.word	0x00000082


	//----- nvinfo : EIATTR_SW2861232_WAR
	.align		4
.L_2314:
        /*0008*/ 	.byte	0x01, 0x35
	.zero		2


	//----- nvinfo : EIATTR_PARAM_CBANK
	.align		4
        /*000c*/ 	.byte	0x04, 0x0a
        /*000e*/ 	.short	(.L_2316 - .L_2315)
	.align		4
.L_2315:
        /*0010*/ 	.word	index@(.nv.constant0._ZN10layer_norm13ln_fwd_kernelINS_13Kernel_traitsIf13__nv_bfloat16fS2_fjLj1536ELj1ELj4ELj1ELj16ENS_18Kernel_traits_baseILj1536EfS2_fS2_fjLj128EEEEELb0ELb0ELb0ELb0EEEvNS_9FwdParamsE)
        /*0014*/ 	.short	0x0160
        /*0016*/ 	.short	0x00e8


	//----- nvinfo : EIATTR_CBANK_PARAM_SIZE
	.align		4
.L_2316:
        /*0018*/ 	.byte	0x03, 0x19
        /*001a*/ 	.short	0x00e8


	//----- nvinfo : EIATTR_KPARAM_INFO
	.align		4
        /*001c*/ 	.byte	0x04, 0x17
        /*001e*/ 	.short	(.L_2318 - .L_2317)
.L_2317:
        /*0020*/ 	.word	0x00000000
        /*0024*/ 	.short	0x0000
        /*0026*/ 	.short	0x0000
        /*0028*/ 	.byte	0x00, 0xf0, 0xa1, 0x03


	//----- nvinfo : EIATTR_MAXREG_COUNT
	.align		4
.L_2318:
        /*002c*/ 	.byte	0x03, 0x1b
        /*002e*/ 	.short	0x00ff


	//----- nvinfo : EIATTR_MERCURY_ISA_VERSION
	.align		4
        /*0030*/ 	.byte	0x03, 0x5f
        /*0032*/ 	.short	0x0000


	//----- nvinfo : EIATTR_COOP_GROUP_MASK_REGIDS
	.align		4
        /*0034*/ 	.byte	0x04, 0x29
        /*0036*/ 	.short	(.L_2320 - .L_2319)


	//   ....[0]....
.L_2319:
        /*0038*/ 	.word	0xffffffff


	//   ....[1]....
        /*003c*/ 	.word	0xffffffff


	//   ....[2]....
        /*0040*/ 	.word	0xffffffff


	//   ....[3]....
        /*0044*/ 	.word	0xffffffff


	//   ....[4]....
        /*0048*/ 	.word	0xffffffff


	//   ....[5]....
        /*004c*/ 	.word	0xffffffff


	//   ....[6]....
        /*0050*/ 	.word	0xffffffff


	//   ....[7]....
        /*0054*/ 	.word	0xffffffff


	//   ....[8]....
        /*0058*/ 	.word	0xffffffff


	//   ....[9]....
        /*005c*/ 	.word	0xffffffff


	//   ....[10]....
        /*0060*/ 	.word	0xffffffff


	//   ....[11]....
        /*0064*/ 	.word	0xffffffff


	//   ....[12]....
        /*0068*/ 	.word	0xffffffff


	//   ....[13]....
        /*006c*/ 	.word	0xffffffff


	//   ....[14]....
        /*0070*/ 	.word	0xffffffff


	//   ....[15]....
        /*0074*/ 	.word	0xffffffff


	//   ....[16]....
        /*0078*/ 	.word	0xffffffff


	//   ....[17]....
        /*007c*/ 	.word	0xffffffff


	//   ....[18]....
        /*0080*/ 	.word	0xffffffff


	//   ....[19]....
        /*0084*/ 	.word	0xffffffff


	//----- nvinfo : EIATTR_COOP_GROUP_INSTR_OFFSETS
	.align		4
.L_2320:
        /*0088*/ 	.byte	0x04, 0x28
        /*008a*/ 	.short	(.L_2322 - .L_2321)


	//   ....[0]....
.L_2321:
        /*008c*/ 	.word	0x00001d10


	//   ....[1]....
        /*0090*/ 	.word	0x00001d40


	//   ....[2]....
        /*0094*/ 	.word	0x00001d60


	//   ....[3]....
        /*0098*/ 	.word	0x00001d80


	//   ....[4]....
        /*009c*/ 	.word	0x00001da0


	//   ....[5]....
        /*00a0*/ 	.word	0x000023e0


	//   ....[6]....
        /*00a4*/ 	.word	0x00002400


	//   ....[7]....
        /*00a8*/ 	.word	0x00002420


	//   ....[8]....
        /*00ac*/ 	.word	0x00002440


	//   ....[9]....
        /*00b0*/ 	.word	0x00002460


	//   ....[10]....
        /*00b4*/ 	.word	0x00003370


	//   ....[11]....
        /*00b8*/ 	.word	0x000033d0


	//   ....[12]....
        /*00bc*/ 	.word	0x00003430


	//   ....[13]....
        /*00c0*/ 	.word	0x00003490


	//   ....[14]....
        /*00c4*/ 	.word	0x000034f0


	//   ....[15]....
        /*00c8*/ 	.word	0x00003b70


	//   ....[16]....
        /*00cc*/ 	.word	0x00003bd0


	//   ....[17]....
        /*00d0*/ 	.word	0x00003c30


	//   ....[18]....
        /*00d4*/ 	.word	0x00003c90


	//   ....[19]....
        /*00d8*/ 	.word	0x00003d00


	//----- nvinfo : EIATTR_EXIT_INSTR_OFFSETS
	.align		4
.L_2322:
        /*00dc*/ 	.byte	0x04, 0x1c
        /*00de*/ 	.short	(.L_2324 - .L_2323)


	//   ....[0]....
.L_2323:
        /*00e0*/ 	.word	0x00000830


	//   ....[1]....
        /*00e4*/ 	.word	0x00003310


	//----- nvinfo : EIATTR_MAX_THREADS
	.align		4
.L_2324:
        /*00e8*/ 	.byte	0x04, 0x05
        /*00ea*/ 	.short	(.L_2326 - .L_2325)
.L_2325:
        /*00ec*/ 	.word	0x00000080
        /*00f0*/ 	.word	0x00000001
        /*00f4*/ 	.word	0x00000001


	//----- nvinfo : EIATTR_CRS_STACK_SIZE
	.align		4
.L_2326:
        /*00f8*/ 	.byte	0x04, 0x1e
        /*00fa*/ 	.short	(.L_2328 - .L_2327)
.L_2327:
        /*00fc*/ 	.word	0x00000000
.L_2328:


//--------------------- .nv.info._ZN10layer_norm13ln_fwd_kernelINS_13Kernel_traitsIf13__nv_bfloat16fS2_fjLj1536ELj1ELj4ELj1ELj16ENS_18Kernel_traits_baseILj1536EfS2_fS2_fjLj128EEEEELb0ELb0ELb0ELb1EEEvNS_9FwdParamsE --------------------------
	.section	.nv.info._ZN10layer_norm13ln_fwd_kernelINS_13Kernel_traitsIf13__nv_bfloat16fS2_fjLj1536ELj1ELj4ELj1ELj16ENS_18Kernel_traits_baseILj1536EfS2_fS2_fjLj128EEEEELb0ELb0ELb0ELb1EEEvNS_9FwdParamsE,"",@"SHT_CUDA_INFO"
	.sectionflags	@""
	.align	4


	//----- nvinfo : EIATTR_CUDA_API_VERSION
	.align		4
        /*0000*/ 	.byte	0x04, 0x37
        /*0002*/ 	.short	(.L_2330 - .L_2329)
.L_2329:
        /*0004*/ 	.word	0x00000082


	//----- nvinfo : EIATTR_SW2861232_WAR
	.align		4
.L_2330:
        /*0008*/ 	.byte	0x01, 0x35
	.zero		2


	//----- nvinfo : EIATTR_PARAM_CBANK
	.align		4
        /*000c*/ 	.byte	0x04, 0x0a
        /*000e*/ 	.short	(.L_2332 - .L_2331)
	.align		4
.L_2331:
        /*0010*/ 	.word	index@(.nv.constant0._ZN10layer_norm13ln_fwd_kernelINS_13Kernel_traitsIf13__nv_bfloat16fS2_fjLj1536ELj1ELj4ELj1ELj16ENS_18Kernel_traits_baseILj1536EfS2_fS2_fjLj128EEEEELb0ELb0ELb0ELb1EEEvNS_9FwdParamsE)
        /*0014*/ 	.short	0x0160
        /*0016*/ 	.short	0x00e8


	//----- nvinfo : EIATTR_CBANK_PARAM_SIZE
	.align		4
.L_2332:
        /*0018*/ 	.byte	0x03, 0x19
        /*001a*/ 	.short	0x00e8


	//----- nvinfo : EIATTR_KPARAM_INFO
	.align		4
        /*001c*/ 	.byte	0x04, 0x17
        /*001e*/ 	.short	(.L_2334 - .L_2333)
.L_2333:
        /*0020*/ 	.word	0x00000000
        /*0024*/ 	.short	0x0000
        /*0026*/ 	.short	0x0000
        /*0028*/ 	.byte	0x00, 0xf0, 0xa1, 0x03


	//----- nvinfo : EIATTR_MAXREG_COUNT
	.align		4
.L_2334:
        /*002c*/ 	.byte	0x03, 0x1b
        /*002e*/ 	.short	0x00ff


	//----- nvinfo : EIATTR_MERCURY_ISA_VERSION
	.align		4
        /*0030*/ 	.byte	0x03, 0x5f
        /*0032*/ 	.short	0x0000


	//----- nvinfo : EIATTR_COOP_GROUP_MASK_REGIDS
	.align		4
        /*0034*/ 	.byte	0x04, 0x29
        /*0036*/ 	.short	(.L_2336 - .L_2335)


	//   ....[0]....
.L_2335:
        /*0038*/ 	.word	0xffffffff


	//   ....[1]....
        /*003c*/ 	.word	0xffffffff


	//   ....[2]....
        /*0040*/ 	.word	0xffffffff


	//   ....[3]....
        /*0044*/ 	.word	0xffffffff


	//   ....[4]....
        /*0048*/ 	.word	0xffffffff


	//   ....[5]....
        /*004c*/ 	.word	0xffffffff


	//   ....[6]....
        /*0050*/ 	.word	0xffffffff


	//   ....[7]....
        /*0054*/ 	.word	0xffffffff


	//   ....[8]....
        /*0058*/ 	.word	0xffffffff


	//   ....[9]....
        /*005c*/ 	.word	0xffffffff


	//   ....[10]....
        /*0060*/ 	.word	0xffffffff


	//   ....[11]....
        /*0064*/ 	.word	0xffffffff


	//   ....[12]....
        /*0068*/ 	.word	0xffffffff


	//   ....[13]....
        /*006c*/ 	.word	0xffffffff


	//   ....[14]....
        /*0070*/ 	.word	0xffffffff


	//   ....[15]....
        /*0074*/ 	.word	0xffffffff


	//   ....[16]....
        /*0078*/ 	.word	0xffffffff


	//   ....[17]....
        /*007c*/ 	.word	0xffffffff


	//   ....[18]....
        /*0080*/ 	.word	0xffffffff


	//   ....[19]....
        /*0084*/ 	.word	0xffffffff


	//----- nvinfo : EIATTR_COOP_GROUP_INSTR_OFFSETS
	.align		4
.L_2336:
        /*0088*/ 	.byte	0x04, 0x28
        /*008a*/ 	.short	(.L_2338 - .L_2337)


	//   ....[0]....
.L_2337:
        /*008c*/ 	.word	0x000017c0


	//   ....[1]....
        /*0090*/ 	.word	0x000017f0


	//   ....[2]....
        /*0094*/ 	.word	0x00001810


	//   ....[3]....
        /*0098*/ 	.word	0x00001830


	//   ....[4]....
        /*009c*/ 	.word	0x00001850


	//   ....[5]....
        /*00a0*/ 	.word	0x00001e80


	//   ....[6]....
        /*00a4*/ 	.word	0x00001ea0


	//   ....[7]....
        /*00a8*/ 	.word	0x00001ec0


	//   ....[8]....
        /*00ac*/ 	.word	0x00001ee0


	//   ....[9]....
        /*00b0*/ 	.word	0x00001f00


	//   ....[10]....
        /*00b4*/ 	.word	0x00002bd0


	//   ....[11]....
        /*00b8*/ 	.word	0x00002c40


	//   ....[12]....
        /*00bc*/ 	.word	0x00002ca0


	//   ....[13]....
        /*00c0*/ 	.word	0x00002d00


	//   ....[14]....
        /*00c4*/ 	.word	0x00002d60


	//   ....[15]....
        /*00c8*/ 	.word	0x000033d0


	//   ....[16]....
        /*00cc*/ 	.word	0x00003430


	//   ....[17]....
        /*00d0*/ 	.word	0x00003490


	//   ....[18]....
        /*00d4*/ 	.word	0x000034f0


	//   ....[19]....
        /*00d8*/ 	.word	0x00003550


	//----- nvinfo : EIATTR_EXIT_INSTR_OFFSETS
	.align		4
.L_2338:
        /*00dc*/ 	.byte	0x04, 0x1c
        /*00de*/ 	.short	(.L_2340 - .L_2339)


	//   ....[0]....
.L_2339:
        /*00e0*/ 	.word	0x00000330


	//   ....[1]....
        /*00e4*/ 	.word	0x00002b80


	//----- nvinfo : EIATTR_MAX_THREADS
	.align		4
.L_2340:
        /*00e8*/ 	.byte	0x04, 0x05
        /*00ea*/ 	.short	(.L_2342 - .L_2341)
.L_2341:
        /*00ec*/ 	.word	0x00000080
        /*00f0*/ 	.word	0x00000001
        /*00f4*/ 	.word	0x00000001


	//----- nvinfo : EIATTR_CRS_STACK_SIZE
	.align		4
.L_2342:
        /*00f8*/ 	.byte	0x04, 0x1e
        /*00fa*/ 	.short	(.L_2344 - .L_2343)
.L_2343:
        /*00fc*/ 	.word	0x00000000
.L_2344:


//--------------------- .nv.info._ZN10layer_norm13ln_fwd_kernelINS_13Kernel_traitsIf13__nv_bfloat16fS2_fjLj1536ELj1ELj4ELj1ELj16ENS_18Kernel_traits_baseILj1536EfS2_fS2_fjLj128EEEEELb0ELb0ELb1ELb0EEEvNS_9FwdParamsE --------------------------
	.section	.nv.info._ZN10layer_norm13ln_fwd_kernelINS_13Kernel_traitsIf13__nv_bfloat16fS2_fjLj1536ELj1ELj4ELj1ELj16ENS_18Kernel_traits_baseILj1536EfS2_fS2_fjLj128EEEEELb0ELb0ELb1ELb0EEEvNS_9FwdParamsE,"",@"SHT_CUDA_INFO"
	.sectionflags	@""
	.align	4


	//----- nvinfo : EIATTR_CUDA_API_VERSION
	.align		4
        /*0000*/ 	.byte	0x04, 0x37
        /*0002*/ 	.short	(.L_2346 - .L_2345)
.L_2345:
        /*0004*/ 	.word	0x00000082


	//----- nvinfo : EIATTR_SW2861232_WAR
	.align		4
.L_2346:
        /*0008*/ 	.byte	0x01, 0x35
	.zero		2


	//----- nvinfo : EIATTR_PARAM_CBANK
	.align		4
        /*000c*/ 	.byte	0x04, 0x0a
        /*000e*/ 	.short	(.L_2348 - .L_2347)
	.align		4
.L_2347:
        /*0010*/ 	.word	index@(.nv.constant0._ZN10layer_norm13ln_fwd_kernelINS_13Kernel_traitsIf13__nv_bfloat16fS2_fjLj1536ELj1ELj4ELj1ELj16ENS_18Kernel_traits_baseILj1536EfS2_fS2_fjLj128EEEEELb0ELb0ELb1ELb0EEEvNS_9FwdParamsE)
        /*0014*/ 	.short	0x0160
        /*0016*/ 	.short	0x00e8


	//----- nvinfo : EIATTR_CBANK_PARAM_SIZE
	.align		4
.L_2348:
        /*0018*/ 	.byte	0x03, 0x19
        /*001a*/ 	.short	0x00e8


	//----- nvinfo : EIATTR_KPARAM_INFO
	.align		4
        /*001c*/ 	.byte	0x04, 0x17
        /*001e*/ 	.short	(.L_2350 - .L_2349)
.L_2349:
        /*0020*/ 	.word	0x00000000
        /*0024*/ 	.short	0x0000
        /*0026*/ 	.short	0x0000
        /*0028*/ 	.byte	0x00, 0xf0, 0xa1, 0x03


	//----- nvinfo : EIATTR_MAXREG_COUNT
	.align		4
.L_2350:
        /*002c*/ 	.byte	0x03, 0x1b
        /*002e*/ 	.short	0x00ff


	//----- nvinfo : EIATTR_MERCURY_ISA_VERSION
	.align		4
        /*0030*/ 	.byte	0x03, 0x5f
        /*0032*/ 	.short	0x0000


	//----- nvinfo : EIATTR_COOP_GROUP_MASK_REGIDS
	.align		4
        /*0034*/ 	.byte	0x04, 0x29
        /*0036*/ 	.short	(.L_2352 - .L_2351)


	//   ....[0]....
.L_2351:
        /*0038*/ 	.word	0xffffffff


	//   ....[1]....
        /*003c*/ 	.word	0xffffffff


	//   ....[2]....
        /*0040*/ 	.word	0xffffffff


	//   ....[3]....
        /*0044*/ 	.word	0xffffffff


	//   ....[4]....
        /*0048*/ 	.word	0xffffffff


	//   ....[5]....
        /*004c*/ 	.word	0xffffffff


	//   ....[6]....
        /*0050*/ 	.word	0xffffffff


	//   ....[7]....
        /*0054*/ 	.word	0xffffffff


	//   ....[8]....
        /*0058*/ 	.word	0xffffffff


	//   ....[9]....
        /*005c*/ 	.word	0xffffffff


	//   ....[10]....
        /*0060*/ 	.word	0xffffffff


	//   ....[11]....
        /*0064*/ 	.word	0xffffffff


	//   ....[12]....
        /*0068*/ 	.word	0xffffffff


	//   ....[13]....
        /*006c*/ 	.word	0xffffffff


	//   ....[14]....
        /*0070*/ 	.word	0xffffffff


	//   ....[15]....
        /*0074*/ 	.word	0xffffffff


	//   ....[16]....
        /*0078*/ 	.word	0xffffffff


	//   ....[17]....
        /*007c*/ 	.word	0xffffffff


	//   ....[18]....
        /*0080*/ 	.word	0xffffffff


	//   ....[19]....
        /*0084*/ 	.word	0xffffffff


	//----- nvinfo : EIATTR_COOP_GROUP_INSTR_OFFSETS
	.align		4
.L_2352:
        /*0088*/ 	.byte	0x04, 0x28
        /*008a*/ 	.short	(.L_2354 - .L_2353)


	//   ....[0]....
.L_2353:
        /*008c*/ 	.word	0x00002f70


	//   ....[1]....
        /*0090*/ 	.word	0x00002fa0


	//   ....[2]....
        /*0094*/ 	.word	0x00002fc0


	//   ....[3]....
        /*0098*/ 	.word	0x00002fe0


	//   ....[4]....
        /*009c*/ 	.word	0x00003000


	//   ....[5]....
        /*00a0*/ 	.word	0x00003640


	//   ....[6]....
        /*00a4*/ 	.word	0x00003660


	//   ....[7]....
        /*00a8*/ 	.word	0x00003680


	//   ....[8]....
        /*00ac*/ 	.word	0x000036a0


	//   ....[9]....
        /*00b0*/ 	.word	0x000036c0


	//   ....[10]....
        /*00b4*/ 	.word	0x00004640


	//   ....[11]....
        /*00b8*/ 	.word	0x000046b0


	//   ....[12]....
        /*00bc*/ 	.word	0x00004710


	//   ....[13]....
        /*00c0*/ 	.word	0x00004770


	//   ....[14]....
        /*00c4*/ 	.word	0x000047d0


	//   ....[15]....
        /*00c8*/ 	.word	0x00004e60


	//   ....[16]....
        /*00cc*/ 	.word	0x00004ec0


	//   ....[17]....
        /*00d0*/ 	.word	0x00004f20


	//   ....[18]....
        /*00d4*/ 	.word	0x00004f80


	//   ....[19]....
        /*00d8*/ 	.word	0x00004ff0


	//----- nvinfo : EIATTR_EXIT_INSTR_OFFSETS
	.align		4
.L_2354:
        /*00dc*/ 	.byte	0x04, 0x1c
        /*00de*/ 	.short	(.L_2356 - .L_2355)


	//   ....[0]....
.L_2355:
        /*00e0*/ 	.word	0x00000820


	//   ....[1]....
        /*00e4*/ 	.word	0x000045f0


	//----- nvinfo : EIATTR_MAX_THREADS
	.align		4
.L_2356:
        /*00e8*/ 	.byte	0x04, 0x05
        /*00ea*/ 	.short	(.L_2358 - .L_2357)
.L_2357:
        /*00ec*/ 	.word	0x00000080
        /*00f0*/ 	.word	0x00000001
        /*00f4*/ 	.word	0x00000001


	//----- nvinfo : EIATTR_CRS_STACK_SIZE
	.align		4
.L_2358:
        /*00f8*/ 	.byte	0x04, 0x1e
        /*00fa*/ 	.short	(.L_2360 - .L_2359)
.L_2359:
        /*00fc*/ 	.word	0x00000000
.L_2360:


//--------------------- .nv.info._ZN10layer_norm13ln_fwd_kernelINS_13Kernel_traitsIf13__nv_bfloat16fS2_fjLj1536ELj1ELj4ELj1ELj16ENS_18Kernel_traits_baseILj1536EfS2_fS2_fjLj128EEEEELb0ELb0ELb1ELb1EEEvNS_9FwdParamsE --------------------------
	.section	.nv.info._ZN10layer_norm13ln_fwd_kernelINS_13Kernel_traitsIf13__nv_bfloat16fS2_fjLj1536ELj1ELj4ELj1ELj16ENS_18Kernel_traits_baseILj1536EfS2_fS2_fjLj128EEEEELb0ELb0ELb1ELb1EEEvNS_9FwdParamsE,"",@"SHT_CUDA_INFO"
	.sectionflags	@""
	.align	4


	//----- nvinfo : EIATTR_CUDA_API_VERSION
	.align		4
        /*0000*/ 	.byte	0x04, 0x37
        /*0002*/ 	.short	(.L_2362 - .L_2361)
.L_2361:
        /*0004*/ 	.word	0x00000082


	//----- nvinfo : EIATTR_SW2861232_WAR
	.align		4
.L_2362:
        /*0008*/ 	.byte	0x01, 0x35
	.zero		2


	//----- nvinfo : EIATTR_PARAM_CBANK
	.align		4
        /*000c*/ 	.byte	0x04, 0x0a
        /*000e*/ 	.short	(.L_2364 - .L_2363)
	.align		4
.L_2363:
        /*0010*/ 	.word	index@(.nv.constant0._ZN10layer_norm13ln_fwd_kernelINS_13Kernel_traitsIf13__nv_bfloat16fS2_fjLj1536ELj1ELj4ELj1ELj16ENS_18Kernel_traits_baseILj1536EfS2_fS2_fjLj128EEEEELb0ELb0ELb1ELb1EEEvNS_9FwdParamsE)
        /*0014*/ 	.short	0x0160
        /*0016*/ 	.short	0x00e8


	//----- nvinfo : EIATTR_CBANK_PARAM_SIZE
	.align		4
.L_2364:
        /*0018*/ 	.byte	0x03, 0x19
        /*001a*/ 	.short	0x00e8


	//----- nvinfo : EIATTR_KPARAM_INFO
	.align		4
        /*001c*/ 	.byte	0x04, 0x17
        /*001e*/ 	.short	(.L_2366 - .L_2365)
.L_2365:
        /*0020*/ 	.word	0x00000000
        /*0024*/ 	.short	0x0000
        /*0026*/ 	.short	0x0000
        /*0028*/ 	.byte	0x00, 0xf0, 0xa1, 0x03


	//----- nvinfo : EIATTR_MAXREG_COUNT
	.align		4
.L_2366:
        /*002c*/ 	.byte	0x03, 0x1b
        /*002e*/ 	.short	0x00ff


	//----- nvinfo : EIATTR_MERCURY_ISA_VERSION
	.align		4
        /*0030*/ 	.byte	0x03, 0x5f
        /*0032*/ 	.short	0x0000


	//----- nvinfo : EIATTR_COOP_GROUP_MASK_REGIDS
	.align		4
        /*0034*/ 	.byte	0x04, 0x29
        /*0036*/ 	.short	(.L_2368 - .L_2367)


	//   ....[0]....
.L_2367:
        /*0038*/ 	.word	0xffffffff


	//   ....[1]....
        /*003c*/ 	.word	0xffffffff


	//   ....[2]....
        /*0040*/ 	.word	0xffffffff


	//   ....[3]....
        /*0044*/ 	.word	0xffffffff


	//   ....[4]....
        /*0048*/ 	.word	0xffffffff


	//   ....[5]....
        /*004c*/ 	.word	0xffffffff


	//   ....[6]....
        /*0050*/ 	.word	0xffffffff


	//   ....[7]....
        /*0054*/ 	.word	0xffffffff


	//   ....[8]....
        /*0058*/ 	.word	0xffffffff


	//   ....[9]....
        /*005c*/ 	.word	0xffffffff


	//   ....[10]....
        /*0060*/ 	.word	0xffffffff


	//   ....[11]....
        /*0064*/ 	.word	0xffffffff


	//   ....[12]....
        /*0068*/ 	.word	0xffffffff


	//   ....[13]....
        /*006c*/ 	.word	0xffffffff


	//   ....[14]....
        /*0070*/ 	.word	0xffffffff


	//   ....[15]....
        /*0074*/ 	.word	0xffffffff


	//   ....[16]....
        /*0078*/ 	.word	0xffffffff


	//   ....[17]....
        /*007c*/ 	.word	0xffffffff


	//   ....[18]....
        /*0080*/ 	.word	0xffffffff


	//   ....[19]....
        /*0084*/ 	.word	0xffffffff


	//----- nvinfo : EIATTR_COOP_GROUP_INSTR_OFFSETS
	.align		4
.L_2368:
        /*0088*/ 	.byte	0x04, 0x28
        /*008a*/ 	.short	(.L_2370 - .L_2369)


	//   ....[0]....
.L_2369:
        /*008c*/ 	.word	0x000027b0


	//   ....[1]....
        /*0090*/ 	.word	0x000027e0


	//   ....[2]....
        /*0094*/ 	.word	0x00002800


	//   ....[3]....
        /*0098*/ 	.word	0x00002820


	//   ....[4]....
        /*009c*/ 	.word	0x00002840


	//   ....[5]....
        /*00a0*/ 	.word	0x00002e70


	//   ....[6]....
        /*00a4*/ 	.word	0x00002e90


	//   ....[7]....
        /*00a8*/ 	.word	0x00002eb0


	//   ....[8]....
        /*00ac*/ 	.word	0x00002ed0


	//   ....[9]....
        /*00b0*/ 	.word	0x00002ef0


	//   ....[10]....
        /*00b4*/ 	.word	0x00003cc0


	//   ....[11]....
        /*00b8*/ 	.word	0x00003d30


	//   ....[12]....
        /*00bc*/ 	.word	0x00003d90


	//   ....[13]....
        /*00c0*/ 	.word	0x00003df0


	//   ....[14]....
        /*00c4*/ 	.word	0x00003e50


	//   ....[15]....
        /*00c8*/ 	.word	0x000044c0


	//   ....[16]....
        /*00cc*/ 	.word	0x00004520


	//   ....[17]....
        /*00d0*/ 	.word	0x00004580


	//   ....[18]....
        /*00d4*/ 	.word	0x000045e0


	//   ....[19]....
        /*00d8*/ 	.word	0x00004640


	//----- nvinfo : EIATTR_EXIT_INSTR_OFFSETS
	.align		4
.L_2370:
        /*00dc*/ 	.byte	0x04, 0x1c
        /*00de*/ 	.short	(.L_2372 - .L_2371)


	//   ....[0]....
.L_2371:
        /*00e0*/ 	.word	0x00000330


	//   ....[1]....
        /*00e4*/ 	.word	0x00003c70


	//----- nvinfo : EIATTR_MAX_THREADS
	.align		4
.L_2372:
        /*00e8*/ 	.byte	0x04, 0x05
        /*00ea*/ 	.short	(.L_2374 - .L_2373)
.L_2373:
        /*00ec*/ 	.word	0x00000080
        /*00f0*/ 	.word	0x00000001
        /*00f4*/ 	.word	0x00000001


	//----- nvinfo : EIATTR_CRS_STACK_SIZE
	.align		4
.L_2374:
        /*00f8*/ 	.byte	0x04, 0x1e
        /*00fa*/ 	.short	(.L_2376 - .L_2375)
.L_2375:
        /*00fc*/ 	.word	0x00000000
.L_2376:


//--------------------- .nv.info._ZN10layer_norm13ln_fwd_kernelINS_13Kernel_traitsIf13__nv_bfloat16fS2_fjLj1536ELj1ELj4ELj1ELj16ENS_18Kernel_traits_baseILj1536EfS2_fS2_fjLj128EEEEELb0ELb1ELb0ELb0EEEvNS_9FwdParamsE --------------------------
	.section	.nv.info._ZN10layer_norm13ln_fwd_kernelINS_13Kernel_traitsIf13__nv_bfloat16fS2_fjLj1536ELj1ELj4ELj1ELj16ENS_18Kernel_traits_baseILj1536EfS2_fS2_fjLj128EEEEELb0ELb1ELb0ELb0EEEvNS_9FwdParamsE,"",@"SHT_CUDA_INFO"
	.sectionflags	@""
	.align	4


	//----- nvinfo : EIATTR_CUDA_API_VERSION
	.align		4
        /*0000*/ 	.byte	0x04, 0x37
        /*0002*/ 	.short	(.L_2378 - .L_2377)
.L_2377:
        /*0004*/ 	.word	0x00000082


	//----- nvinfo : EIATTR_SW2861232_WAR
	.align		4
.L_2378:
        /*0008*/ 	.byte	0x01, 0x35
	.zero		2


	//----- nvinfo : EIATTR_PARAM_CBANK
	.align		4
        /*000c*/ 	.byte	0x04, 0x0a
        /*000e*/ 	.short	(.L_2380 - .L_2379)
	.align		4
.L_2379:
        /*0010*/ 	.word	index@(.nv.constant0._ZN10layer_norm13ln_fwd_kernelINS_13Kernel_traitsIf13__nv_bfloat16fS2_fjLj1536ELj1ELj4ELj1ELj16ENS_18Kernel_traits_baseILj1536EfS2_fS2_fjLj128EEEEELb0ELb1ELb0ELb0EEEvNS_9FwdParamsE)
        /*0014*/ 	.short	0x0160
        /*0016*/ 	.short	0x00e8


	//----- nvinfo : EIATTR_CBANK_PARAM_SIZE
	.align		4
.L_2380:
        /*0018*/ 	.byte	0x03, 0x19
        /*001a*/ 	.short	0x00e8


	//----- nvinfo : EIATTR_KPARAM_INFO
	.align		4
        /*001c*/ 	.byte	0x04, 0x17
        /*001e*/ 	.short	(.L_2382 - .L_2381)
.L_2381:
        /*0020*/ 	.word	0x00000000
        /*0024*/ 	.short	0x0000
        /*0026*/ 	.short	0x0000
        /*0028*/ 	.byte	0x00, 0xf0, 0xa1, 0x03


	//----- nvinfo : EIATTR_MAXREG_COUNT
	.align		4
.L_2382:
        /*002c*/ 	.byte	0x03, 0x1b
        /*002e*/ 	.short	0x00ff


	//----- nvinfo : EIATTR_MERCURY_ISA_VERSION
	.align		4
        /*0030*/ 	.byte	0x03, 0x5f
        /*0032*/ 	.short	0x0000


	//----- nvinfo : EIATTR_COOP_GROUP_MASK_REGIDS
	.align		4
        /*0034*/ 	.byte	0x04, 0x29
        /*0036*/ 	.short	(.L_2384 - .L_2383)


	//   ....[0]....
.L_2383:
        /*0038*/ 	.word	0xffffffff


	//   ....[1]....
        /*003c*/ 	.word	0xffffffff


	//   ....[2]....
        /*0040*/ 	.word	0xffffffff


	//   ....[3]....
        /*0044*/ 	.word	0xffffffff


	//   ....[4]....
        /*0048*/ 	.word	0xffffffff


	//   ....[5]....
        /*004c*/ 	.word	0xffffffff


	//   ....[6]....
        /*0050*/ 	.word	0xffffffff


	//   ....[7]....
        /*0054*/ 	.word	0xffffffff


	//   ....[8]....
        /*0058*/ 	.word	0xffffffff


	//   ....[9]....
        /*005c*/ 	.word	0xffffffff


	//   ....[10]....
        /*0060*/ 	.word	0xffffffff


	//   ....[11]....
        /*0064*/ 	.word	0xffffffff


	//   ....[12]....
        /*0068*/ 	.word	0xffffffff


	//   ....[13]....
        /*006c*/ 	.word	0xffffffff


	//   ....[14]....
        /*0070*/ 	.word	0xffffffff


	//   ....[15]....
        /*0074*/ 	.word	0xffffffff


	//   ....[16]....
        /*0078*/ 	.word	0xffffffff


	//   ....[17]....
        /*007c*/ 	.word	0xffffffff


	//   ....[18]....
        /*0080*/ 	.word	0xffffffff


	//   ....[19]....
        /*0084*/ 	.word	0xffffffff


	//----- nvinfo : EIATTR_COOP_GROUP_INSTR_OFFSETS
	.align		4
.L_2384:
        /*0088*/ 	.byte	0x04, 0x28
        /*008a*/ 	.short	(.L_2386 - .L_2385)


	//   ....[0]....
.L_2385:
        /*008c*/ 	.word	0x000021a0


	//   ....[1]....
        /*0090*/ 	.word	0x000021d0


	//   ....[2]....
        /*0094*/ 	.word	0x000021f0


	//   ....[3]....
        /*0098*/ 	.word	0x00002210


	//   ....[4]....
        /*009c*/ 	.word	0x00002230


	//   ....[5]....
        /*00a0*/ 	.word	0x00002870


	//   ....[6]....
        /*00a4*/ 	.word	0x00002890


	//   ....[7]....
        /*00a8*/ 	.word	0x000028b0


	//   ....[8]....
        /*00ac*/ 	.word	0x000028d0


	//   ....[9]....
        /*00b0*/ 	.word	0x000028f0


	//   ....[10]....
        /*00b4*/ 	.word	0x000037f0


	//   ....[11]....
        /*00b8*/ 	.word	0x00003860


	//   ....[12]....
        /*00bc*/ 	.word	0x000038c0


	//   ....[13]....
        /*00c0*/ 	.word	0x00003920


	//   ....[14]....
        /*00c4*/ 	.word	0x00003980


	//   ....[15]....
        /*00c8*/ 	.word	0x00004000


	//   ....[16]....
        /*00cc*/ 	.word	0x00004060


	//   ....[17]....
        /*00d0*/ 	.word	0x000040c0


	//   ....[18]....
        /*00d4*/ 	.word	0x00004120


	//   ....[19]....
        /*00d8*/ 	.word	0x00004190


	//----- nvinfo : EIATTR_EXIT_INSTR_OFFSETS
	.align		4
.L_2386:
        /*00dc*/ 	.byte	0x04, 0x1c
        /*00de*/ 	.short	(.L_2388 - .L_2387)


	//   ....[0]....
.L_2387:
        /*00e0*/ 	.word	0x000009b0


	//   ....[1]....
        /*00e4*/ 	.word	0x000037a0


	//----- nvinfo : EIATTR_MAX_THREADS
	.align		4
.L_2388:
        /*00e8*/ 	.byte	0x04, 0x05
        /*00ea*/ 	.short	(.L_2390 - .L_2389)
.L_2389:
        /*00ec*/ 	.word	0x00000080
        /*00f0*/ 	.word	0x00000001
        /*00f4*/ 	.word	0x00000001


	//----- nvinfo : EIATTR_CRS_STACK_SIZE
	.align		4
.L_2390:
        /*00f8*/ 	.byte	0x04, 0x1e
        /*00fa*/ 	.short	(.L_2392 - .L_2391)
.L_2391:
        /*00fc*/ 	.word	0x00000000
.L_2392:


//--------------------- .nv.info._ZN10layer_norm13ln_fwd_kernelINS_13Kernel_traitsIf13__nv_bfloat16fS2_fjLj1536ELj1ELj4ELj1ELj16ENS_18Kernel_traits_baseILj1536EfS2_fS2_fjLj128EEEEELb0ELb1ELb0ELb1EEEvNS_9FwdParamsE --------------------------
	.section	.nv.info._ZN10layer_norm13ln_fwd_kernelINS_13Kernel_traitsIf13__nv_bfloat16fS2_fjLj1536ELj1ELj4ELj1ELj16ENS_18Kernel_traits_baseILj1536EfS2_fS2_fjLj128EEEEELb0ELb1ELb0ELb1EEEvNS_9FwdParamsE,"",@"SHT_CUDA_INFO"
	.sectionflags	@""
	.align	4


	//----- nvinfo : EIATTR_CUDA_API_VERSION
	.align		4
        /*0000*/ 	.byte	0x04, 0x37
        /*0002*/ 	.short	(.L_2394 - .L_2393)
.L_2393:
        /*0004*/ 	.word	0x00000082


	//----- nvinfo : EIATTR_SW2861232_WAR
	.align		4
.L_2394:
        /*0008*/ 	.byte	0x01, 0x35
	.zero		2


	//----- nvinfo : EIATTR_PARAM_CBANK
	.align		4
        /*000c*/ 	.byte	0x04, 0x0a
        /*000e*/ 	.short	(.L_2396 - .L_2395)
	.align		4
.L_2395:
        /*0010*/ 	.word	index@(.nv.constant0._ZN10layer_norm13ln_fwd_kernelINS_13Kernel_traitsIf13__nv_bfloat16fS2_fjLj1536ELj1ELj4ELj1ELj16ENS_18Kernel_traits_baseILj1536EfS2_fS2_fjLj128EEEEELb0ELb1ELb0ELb1EEEvNS_9FwdParamsE)
        /*0014*/ 	.short	0x0160
        /*0016*/ 	.short	0x00e8


	//----- nvinfo : EIATTR_CBANK_PARAM_SIZE
	.align		4
.L_2396:
        /*0018*/ 	.byte	0x03, 0x19
        /*001a*/ 	.short	0x00e8


	//----- nvinfo : EIATTR_KPARAM_INFO
	.align		4
        /*001c*/ 	.byte	0x04, 0x17
        /*001e*/ 	.short	(.L_2398 - .L_2397)
.L_2397:
        /*0020*/ 	.word	0x00000000
        /*0024*/ 	.short	0x0000
        /*0026*/ 	.short	0x0000
        /*0028*/ 	.byte	0x00, 0xf0, 0xa1, 0x03


	//----- nvinfo : EIATTR_MAXREG_COUNT
	.align		4
.L_2398:
        /*002c*/ 	.byte	0x03, 0x1b
        /*002e*/ 	.short	0x00ff


	//----- nvinfo : EIATTR_MERCURY_ISA_VERSION
	.align		4
        /*0030*/ 	.byte	0x03, 0x5f
        /*0032*/ 	.short	0x0000


	//----- nvinfo : EIATTR_COOP_GROUP_MASK_REGIDS
	.align		4
        /*0034*/ 	.byte	0x04, 0x29
        /*0036*/ 	.short	(.L_2400 - .L_2399)


	//   ....[0]....
.L_2399:
        /*0038*/ 	.word	0xffffffff


	//   ....[1]....
        /*003c*/ 	.word	0xffffffff


	//   ....[2]....
        /*0040*/ 	.word	0xffffffff


	//   ....[3]....
        /*0044*/ 	.word	0xffffffff


	//   ....[4]....
        /*0048*/ 	.word	0xffffffff


	//   ....[5]....
        /*004c*/ 	.word	0xffffffff


	//   ....[6]....
        /*0050*/ 	.word	0xffffffff


	//   ....[7]....
        /*0054*/ 	.word	0xffffffff


	//   ....[8]....
        /*0058*/ 	.word	0xffffffff


	//   ....[9]....
        /*005c*/ 	.word	0xffffffff


	//   ....[10]....
        /*0060*/ 	.word	0xffffffff


	//   ....[11]....
        /*0064*/ 	.word	0xffffffff


	//   ....[12]....
        /*0068*/ 	.word	0xffffffff


	//   ....[13]....
        /*006c*/ 	.word	0xffffffff


	//   ....[14]....
        /*0070*/ 	.word	0xffffffff


	//   ....[15]....
        /*0074*/ 	.word	0xffffffff


	//   ....[16]....
        /*0078*/ 	.word	0xffffffff


	//   ....[17]....
        /*007c*/ 	.word	0xffffffff


	//   ....[18]....
        /*0080*/ 	.word	0xffffffff


	//   ....[19]....
        /*0084*/ 	.word	0xffffffff


	//----- nvinfo : EIATTR_COOP_GROUP_INSTR_OFFSETS
	.align		4
.L_2400:
        /*0088*/ 	.byte	0x04, 0x28
        /*008a*/ 	.short	(.L_2402 - .L_2401)


	//   ....[0]....
.L_2401:
        /*008c*/ 	.word	0x00001b90


	//   ....[1]....
        /*0090*/ 	.word	0x00001bc0


	//   ....[2]....
        /*0094*/ 	.word	0x00001be0


	//   ....[3]....
        /*0098*/ 	.word	0x00001c00


	//   ....[4]....
        /*009c*/ 	.word	0x00001c20


	//   ....[5]....
        /*00a0*/ 	.word	0x00002250


	//   ....[6]....
        /*00a4*/ 	.word	0x00002270


	//   ....[7]....
        /*00a8*/ 	.word	0x00002290


	//   ....[8]....
        /*00ac*/ 	.word	0x000022b0


	//   ....[9]....
        /*00b0*/ 	.word	0x000022d0


	//   ....[10]....
        /*00b4*/ 	.word	0x00002fa0


	//   ....[11]....
        /*00b8*/ 	.word	0x00003010


	//   ....[12]....
        /*00bc*/ 	.word	0x00003070


	//   ....[13]....
        /*00c0*/ 	.word	0x000030d0


	//   ....[14]....
        /*00c4*/ 	.word	0x00003130


	//   ....[15]....
        /*00c8*/ 	.word	0x000037a0


	//   ....[16]....
        /*00cc*/ 	.word	0x00003800


	//   ....[17]....
        /*00d0*/ 	.word	0x00003860


	//   ....[18]....
        /*00d4*/ 	.word	0x000038c0


	//   ....[19]....
        /*00d8*/ 	.word	0x00003920


	//----- nvinfo : EIATTR_EXIT_INSTR_OFFSETS
	.align		4
.L_2402:
        /*00dc*/ 	.byte	0x04, 0x1c
        /*00de*/ 	.short	(.L_2404 - .L_2403)


	//   ....[0]....
.L_2403:
        /*00e0*/ 	.word	0x00000360


	//   ....[1]....
        /*00e4*/ 	.word	0x00002f50


	//----- nvinfo : EIATTR_MAX_THREADS
	.align		4
.L_2404:
        /*00e8*/ 	.byte	0x04, 0x05
        /*00ea*/ 	.short	(.L_2406 - .L_2405)
.L_2405:
        /*00ec*/ 	.word	0x00000080
        /*00f0*/ 	.word	0x00000001
        /*00f4*/ 	.word	0x00000001


	//----- nvinfo : EIATTR_CRS_STACK_SIZE
	.align		4
.L_2406:
        /*00f8*/ 	.byte	0x04, 0x1e
        /*00fa*/ 	.short	(.L_2408 - .L_2407)
.L_2407:
        /*00fc*/ 	.word	0x00000000
.L_2408:


//--------------------- .nv.info._ZN10layer_norm13ln_fwd_kernelINS_13Kernel_traitsIf13__nv_bfloat16fS2_fjLj1536ELj1ELj4ELj1ELj16ENS_18Kernel_traits_baseILj1536EfS2_fS2_fjLj128EEEEELb0ELb1ELb1ELb0EEEvNS_9FwdParamsE --------------------------
	.section	.nv.info._ZN10layer_norm13ln_fwd_kernelINS_13Kernel_traitsIf13__nv_bfloat16fS2_fjLj1536ELj1ELj4ELj1ELj16ENS_18Kernel_traits_baseILj1536EfS2_fS2_fjLj128EEEEELb0ELb1ELb1ELb0EEEvNS_9FwdParamsE,"",@"SHT_CUDA_INFO"
	.sectionflags	@""
	.align	4


	//----- nvinfo : EIATTR_CUDA_API_VERSION
	.align		4
        /*0000*/ 	.byte	0x04, 0x37
        /*0002*/ 	.short	(.L_2410 - .L_2409)
.L_2409:
        /*0004*/ 	.word	0x00000082


	//----- nvinfo : EIATTR_SW2861232_WAR
	.align		4
.L_2410:
        /*0008*/ 	.byte	0x01, 0x35
	.zero		2


	//----- nvinfo : EIATTR_PARAM_CBANK
	.align		4
        /*000c*/ 	.byte	0x04, 0x0a
        /*000e*/ 	.short	(.L_2412 - .L_2411)
	.align		4
.L_2411:
        /*0010*/ 	.word	index@(.nv.constant0._ZN10layer_norm13ln_fwd_kernelINS_13Kernel_traitsIf13__nv_bfloat16fS2_fjLj1536ELj1ELj4ELj1ELj16ENS_18Kernel_traits_baseILj1536EfS2_fS2_fjLj128EEEEELb0ELb1ELb1ELb0EEEvNS_9FwdParamsE)
        /*0014*/ 	.short	0x0160
        /*0016*/ 	.short	0x00e8


	//----- nvinfo : EIATTR_CBANK_PARAM_SIZE
	.align		4
.L_2412:
        /*0018*/ 	.byte	0x03, 0x19
        /*001a*/ 	.short	0x00e8


	//----- nvinfo : EIATTR_KPARAM_INFO
	.align		4
        /*001c*/ 	.byte	0x04, 0x17
        /*001e*/ 	.short	(.L_2414 - .L_2413)
.L_2413:
        /*0020*/ 	.word	0x00000000
        /*0024*/ 	.short	0x0000
        /*0026*/ 	.short	0x0000
        /*0028*/ 	.byte	0x00, 0xf0, 0xa1, 0x03


	//----- nvinfo : EIATTR_MAXREG_COUNT
	.align		4
.L_2414:
        /*002c*/ 	.byte	0x03, 0x1b
        /*002e*/ 	.short	0x00ff


	//----- nvinfo : EIATTR_MERCURY_ISA_VERSION
	.align		4
        /*0030*/ 	.byte	0x03, 0x5f
        /*0032*/ 	.short	0x0000


	//----- nvinfo : EIATTR_COOP_GROUP_MASK_REGIDS
	.align		4
        /*0034*/ 	.byte	0x04, 0x29
        /*0036*/ 	.short	(.L_2416 - .L_2415)


	//   ....[0]....
.L_2415:
        /*0038*/ 	.word	0xffffffff


	//   ....[1]....
        /*003c*/ 	.word	0xffffffff


	//   ....[2]....
        /*0040*/ 	.word	0xffffffff


	//   ....[3]....
        /*0044*/ 	.word	0xffffffff


	//   ....[4]....
        /*0048*/ 	.word	0xffffffff


	//   ....[5]....
        /*004c*/ 	.word	0xffffffff


	//   ....[6]....
        /*0050*/ 	.word	0xffffffff


	//   ....[7]....
        /*0054*/ 	.word	0xffffffff


	//   ....[8]....
        /*0058*/ 	.word	0xffffffff


	//   ....[9]....
        /*005c*/ 	.word	0xffffffff


	//   ....[10]....
        /*0060*/ 	.word	0xffffffff


	//   ....[11]....
        /*0064*/ 	.word	0xffffffff


	//   ....[12]....
        /*0068*/ 	.word	0xffffffff


	//   ....[13]....
        /*006c*/ 	.word	0xffffffff


	//   ....[14]....
        /*0070*/ 	.word	0xffffffff


	//   ....[15]....
        /*0074*/ 	.word	0xffffffff


	//   ....[16]....
        /*0078*/ 	.word	0xffffffff


	//   ....[17]....
        /*007c*/ 	.word	0xffffffff


	//   ....[18]....
        /*0080*/ 	.word	0xffffffff


	//   ....[19]....
        /*0084*/ 	.word	0xffffffff


	//----- nvinfo : EIATTR_COOP_GROUP_INSTR_OFFSETS
	.align		4
.L_2416:
        /*0088*/ 	.byte	0x04, 0x28
        /*008a*/ 	.short	(.L_2418 - .L_2417)


	//   ....[0]....
.L_2417:
        /*008c*/ 	.word	0x000033f0


	//   ....[1]....
        /*0090*/ 	.word	0x00003420


	//   ....[2]....
        /*0094*/ 	.word	0x00003440


	//   ....[3]....
        /*0098*/ 	.word	0x00003460


	//   ....[4]....
        /*009c*/ 	.word	0x00003480


	//   ....[5]....
        /*00a0*/ 	.word	0x00003ac0


	//   ....[6]....
        /*00a4*/ 	.word	0x00003ae0


	//   ....[7]....
        /*00a8*/ 	.word	0x00003b00


	//   ....[8]....
        /*00ac*/ 	.word	0x00003b20


	//   ....[9]....
        /*00b0*/ 	.word	0x00003b40


	//   ....[10]....
        /*00b4*/ 	.word	0x00004ac0


	//   ....[11]....
        /*00b8*/ 	.word	0x00004b30


	//   ....[12]....
        /*00bc*/ 	.word	0x00004b90


	//   ....[13]....
        /*00c0*/ 	.word	0x00004bf0


	//   ....[14]....
        /*00c4*/ 	.word	0x00004c50


	//   ....[15]....
        /*00c8*/ 	.word	0x000052d0


	//   ....[16]....
        /*00cc*/ 	.word	0x00005330


	//   ....[17]....
        /*00d0*/ 	.word	0x00005390


	//   ....[18]....
        /*00d4*/ 	.word	0x000053f0


	//   ....[19]....
        /*00d8*/ 	.word	0x00005460


	//----- nvinfo : EIATTR_EXIT_INSTR_OFFSETS
	.align		4
.L_2418:
        /*00dc*/ 	.byte	0x04, 0x1c
        /*00de*/ 	.short	(.L_2420 - .L_2419)


	//   ....[0]....
.L_2419:
        /*00e0*/ 	.word	0x000009a0


	//   ....[1]....
        /*00e4*/ 	.word	0x00004a70


	//----- nvinfo : EIATTR_MAX_THREADS
	.align		4
.L_2420:
        /*00e8*/ 	.byte	0x04, 0x05
        /*00ea*/ 	.short	(.L_2422 - .L_2421)
.L_2421:
        /*00ec*/ 	.word	0x00000080
        /*00f0*/ 	.word	0x00000001
        /*00f4*/ 	.word	0x00000001


	//----- nvinfo : EIATTR_CRS_STACK_SIZE
	.align		4
.L_2422:
        /*00f8*/ 	.byte	0x04, 0x1e
        /*00fa*/ 	.short	(.L_2424 - .L_2423)
.L_2423:
        /*00fc*/ 	.word	0x00000000
.L_2424:


//--------------------- .nv.info._ZN10layer_norm13ln_fwd_kernelINS_13Kernel_traitsIf13__nv_bfloat16fS2_fjLj1536ELj1ELj4ELj1ELj16ENS_18Kernel_traits_baseILj1536EfS2_fS2_fjLj128EEEEELb0ELb1ELb1ELb1EEEvNS_9FwdParamsE --------------------------
	.section	.nv.info._ZN10layer_norm13ln_fwd_kernelINS_13Kernel_traitsIf13__nv_bfloat16fS2_fjLj1536ELj1ELj4ELj1ELj16ENS_18Kernel_traits_baseILj1536EfS2_fS2_fjLj128EEEEELb0ELb1ELb1ELb1EEEvNS_9FwdParamsE,"",@"SHT_CUDA_INFO"
	.sectionflags	@""
	.align	4


	//----- nvinfo : EIATTR_CUDA_API_VERSION
	.align		4
        /*0000*/ 	.byte	0x04, 0x37
        /*0002*/ 	.short	(.L_2426 - .L_2425)
.L_2425:
        /*0004*/ 	.word	0x00000082


	//----- nvinfo : EIATTR_SW2861232_WAR
	.align		4
.L_2426:
        /*0008*/ 	.byte	0x01, 0x35
	.zero		2


	//----- nvinfo : EIATTR_PARAM_CBANK
	.align		4
        /*000c*/ 	.byte	0x04, 0x0a
        /*000e*/ 	.short	(.L_2428 - .L_2427)
	.align		4
.L_2427:
        /*0010*/ 	.word	index@(.nv.constant0._ZN10layer_norm13ln_fwd_kernelINS_13Kernel_traitsIf13__nv_bfloat16fS2_fjLj1536ELj1ELj4ELj1ELj16ENS_18Kernel_traits_baseILj1536EfS2_fS2_fjLj128EEEEELb0ELb1ELb1ELb1EEEvNS_9FwdParamsE)
        /*0014*/ 	.short	0x0160
        /*0016*/ 	.short	0x00e8


	//----- nvinfo : EIATTR_CBANK_PARAM_SIZE
	.align		4
.L_2428:
        /*0018*/ 	.byte	0x03, 0x19
        /*001a*/ 	.short	0x00e8


	//----- nvinfo : EIATTR_KPARAM_INFO
	.align		4
        /*001c*/ 	.byte	0x04, 0x17
        /*001e*/ 	.short	(.L_2430 - .L_2429)
.L_2429:
        /*0020*/ 	.word	0x00000000
        /*0024*/ 	.short	0x0000
        /*0026*/ 	.short	0x0000
        /*0028*/ 	.byte	0x00, 0xf0, 0xa1, 0x03


	//----- nvinfo : EIATTR_MAXREG_COUNT
	.align		4
.L_2430:
        /*002c*/ 	.byte	0x03, 0x1b
        /*002e*/ 	.short	0x00ff


	//----- nvinfo : EIATTR_MERCURY_ISA_VERSION
	.align		4
        /*0030*/ 	.byte	0x03, 0x5f
        /*0032*/ 	.short	0x0000


	//----- nvinfo : EIATTR_COOP_GROUP_MASK_REGIDS
	.align		4
        /*0034*/ 	.byte	0x04, 0x29
        /*0036*/ 	.short	(.L_2432 - .L_2431)


	//   ....[0]....
.L_2431:
        /*0038*/ 	.word	0xffffffff


	//   ....[1]....
        /*003c*/ 	.word	0xffffffff


	//   ....[2]....
        /*0040*/ 	.word	0xffffffff


	//   ....[3]....
        /*0044*/ 	.word	0xffffffff


	//   ....[4]....
        /*0048*/ 	.word	0xffffffff


	//   ....[5]....
        /*004c*/ 	.word	0xffffffff


	//   ....[6]....
        /*0050*/ 	.word	0xffffffff


	//   ....[7]....
        /*0054*/ 	.word	0xffffffff


	//   ....[8]....
        /*0058*/ 	.word	0xffffffff


	//   ....[9]....
        /*005c*/ 	.word	0xffffffff


	//   ....[10]....
        /*0060*/ 	.word	0xffffffff


	//   ....[11]....
        /*0064*/ 	.word	0xffffffff


	//   ....[12]....
        /*0068*/ 	.word	0xffffffff


	//   ....[13]....
        /*006c*/ 	.word	0xffffffff


	//   ....[14]....
        /*0070*/ 	.word	0xffffffff


	//   ....[15]....
        /*0074*/ 	.word	0xffffffff


	//   ....[16]....
        /*0078*/ 	.word	0xffffffff


	//   ....[17]....
        /*007c*/ 	.word	0xffffffff


	//   ....[18]....
        /*0080*/ 	.word	0xffffffff


	//   ....[19]....
        /*0084*/ 	.word	0xffffffff


	//----- nvinfo : EIATTR_COOP_GROUP_INSTR_OFFSETS
	.align		4
.L_2432:
        /*0088*/ 	.byte	0x04, 0x28
        /*008a*/ 	.short	(.L_2434 - .L_2433)


	//   ....[0]....
.L_2433:
        /*008c*/ 	.word	0x00002b90


	//   ....[1]....
        /*0090*/ 	.word	0x00002bc0


	//   ....[2]....
        /*0094*/ 	.word	0x00002be0


	//   ....[3]....
        /*0098*/ 	.word	0x00002c00


	//   ....[4]....
        /*009c*/ 	.word	0x00002c20


	//   ....[5]....
        /*00a0*/ 	.word	0x00003250


	//   ....[6]....
        /*00a4*/ 	.word	0x00003270


	//   ....[7]....
        /*00a8*/ 	.word	0x00003290


	//   ....[8]....
        /*00ac*/ 	.word	0x000032b0


	//   ....[9]....
        /*00b0*/ 	.word	0x000032d0


	//   ....[10]....
        /*00b4*/ 	.word	0x000040b0


	//   ....[11]....
        /*00b8*/ 	.word	0x00004120


	//   ....[12]....
        /*00bc*/ 	.word	0x00004180


	//   ....[13]....
        /*00c0*/ 	.word	0x000041e0


	//   ....[14]....
        /*00c4*/ 	.word	0x00004240


	//   ....[15]....
        /*00c8*/ 	.word	0x000048b0


	//   ....[16]....
        /*00cc*/ 	.word	0x00004910


	//   ....[17]....
        /*00d0*/ 	.word	0x00004970


	//   ....[18]....
        /*00d4*/ 	.word	0x000049d0


	//   ....[19]....
        /*00d8*/ 	.word	0x00004a30


	//----- nvinfo : EIATTR_EXIT_INSTR_OFFSETS
	.align		4
.L_2434:
        /*00dc*/ 	.byte	0x04, 0x1c
        /*00de*/ 	.short	(.L_2436 - .L_2435)


	//   ....[0]....
.L_2435:
        /*00e0*/ 	.word	0x00000360


	//   ....[1]....
        /*00e4*/ 	.word	0x00004050


	//----- nvinfo : EIATTR_MAX_THREADS
	.align		4
.L_2436:
        /*00e8*/ 	.byte	0x04, 0x05
        /*00ea*/ 	.short	(.L_2438 - .L_2437)
.L_2437:
        /*00ec*/ 	.word	0x00000080
        /*00f0*/ 	.word	0x00000001
        /*00f4*/ 	.word	0x00000001


	//----- nvinfo : EIATTR_CRS_STACK_SIZE
	.align		4
.L_2438:
        /*00f8*/ 	.byte	0x04, 0x1e
        /*00fa*/ 	.short	(.L_2440 - .L_2439)
.L_2439:
        /*00fc*/ 	.word	0x00000000
.L_2440:


//--------------------- .nv.info._ZN10layer_norm13ln_fwd_kernelINS_13Kernel_traitsIf13__nv_bfloat16fS2_fjLj1536ELj1ELj4ELj1ELj16ENS_18Kernel_traits_baseILj1536EfS2_fS2_fjLj128EEEEELb1ELb0ELb0ELb0EEEvNS_9FwdParamsE --------------------------
	.section	.nv.info._ZN10layer_norm13ln_fwd_kernelINS_13Kernel_traitsIf13__nv_bfloat16fS2_fjLj1536ELj1ELj4ELj1ELj16ENS_18Kernel_traits_baseILj1536EfS2_fS2_fjLj128EEEEELb1ELb0ELb0ELb0EEEvNS_9FwdParamsE,"",@"SHT_CUDA_INFO"
	.sectionflags	@""
	.align	4


	//----- nvinfo : EIATTR_CUDA_API_VERSION
	.align		4
        /*0000*/ 	.byte	0x04, 0x37
        /*0002*/ 	.short	(.L_2442 - .L_2441)
.L_2441:
        /*0004*/ 	.word	0x00000082


	//----- nvinfo : EIATTR_SW2861232_WAR
	.align		4
.L_2442:
        /*0008*/ 	.byte	0x01, 0x35
	.zero		2


	//----- nvinfo : EIATTR_PARAM_CBANK
	.align		4
        /*000c*/ 	.byte	0x04, 0x0a
        /*000e*/ 	.short	(.L_2444 - .L_2443)
	.align		4
.L_2443:
        /*0010*/ 	.word	index@(.nv.constant0._ZN10layer_norm13ln_fwd_kernelINS_13Kernel_traitsIf13__nv_bfloat16fS2_fjLj1536ELj1ELj4ELj1ELj16ENS_18Kernel_traits_baseILj1536EfS2_fS2_fjLj128EEEEELb1ELb0ELb0ELb0EEEvNS_9FwdParamsE)
        /*0014*/ 	.short	0x0160
        /*0016*/ 	.short	0x00e8


	//----- nvinfo : EIATTR_CBANK_PARAM_SIZE
	.align		4
.L_2444:
        /*0018*/ 	.byte	0x03, 0x19
        /*001a*/ 	.short	0x00e8


	//----- nvinfo : EIATTR_KPARAM_INFO
	.align		4
        /*001c*/ 	.byte	0x04, 0x17
        /*001e*/ 	.short	(.L_2446 - .L_2445)
.L_2445:
        /*0020*/ 	.word	0x00000000
        /*0024*/ 	.short	0x0000
        /*0026*/ 	.short	0x0000
        /*0028*/ 	.byte	0x00, 0xf0, 0xa1, 0x03


	//----- nvinfo : EIATTR_MAXREG_COUNT
	.align		4
.L_2446:
        /*002c*/ 	.byte	0x03, 0x1b
        /*002e*/ 	.short	0x00ff


	//----- nvinfo : EIATTR_MERCURY_ISA_VERSION
	.align		4
        /*0030*/ 	.byte	0x03, 0x5f
        /*0032*/ 	.short	0x0000


	//----- nvinfo : EIATTR_COOP_GROUP_MASK_REGIDS
	.align		4
        /*0034*/ 	.byte	0x04, 0x29
        /*0036*/ 	.short	(.L_2448 - .L_2447)


	//   ....[0]....
.L_2447:
        /*0038*/ 	.word	0xffffffff


	//   ....[1]....
        /*003c*/ 	.word	0xffffffff


	//   ....[2]....
        /*0040*/ 	.word	0xffffffff


	//   ....[3]....
        /*0044*/ 	.word	0xffffffff


	//   ....[4]....
        /*0048*/ 	.word	0xffffffff


	//   ....[5]....
        /*004c*/ 	.word	0xffffffff


	//   ....[6]....
        /*0050*/ 	.word	0xffffffff


	//   ....[7]....
        /*0054*/ 	.word	0xffffffff


	//   ....[8]....
        /*0058*/ 	.word	0xffffffff


	//   ....[9]....
        /*005c*/ 	.word	0xffffffff


	//   ....[10]....
        /*0060*/ 	.word	0xffffffff


	//   ....[11]....
        /*0064*/ 	.word	0xffffffff


	//   ....[12]....
        /*0068*/ 	.word	0xffffffff


	//   ....[13]....
        /*006c*/ 	.word	0xffffffff


	//   ....[14]....
        /*0070*/ 	.word	0xffffffff


	//   ....[15]....
        /*0074*/ 	.word	0xffffffff


	//   ....[16]....
        /*0078*/ 	.word	0xffffffff


	//   ....[17]....
        /*007c*/ 	.word	0xffffffff


	//   ....[18]....
        /*0080*/ 	.word	0xffffffff


	//   ....[19]....
        /*0084*/ 	.word	0xffffffff


	//----- nvinfo : EIATTR_COOP_GROUP_INSTR_OFFSETS
	.align		4
.L_2448:
        /*0088*/ 	.byte	0x04, 0x28
        /*008a*/ 	.short	(.L_2450 - .L_2449)


	//   ....[0]....
.L_2449:
        /*008c*/ 	.word	0x00012010


	//   ....[1]....
        /*0090*/ 	.word	0x00012040


	//   ....[2]....
        /*0094*/ 	.word	0x00012070


	//   ....[3]....
        /*0098*/ 	.word	0x00012090


	//   ....[4]....
        /*009c*/ 	.word	0x000120b0


	//   ....[5]....
        /*00a0*/ 	.word	0x000126f0


	//   ....[6]....
        /*00a4*/ 	.word	0x00012710


	//   ....[7]....
        /*00a8*/ 	.word	0x00012730


	//   ....[8]....
        /*00ac*/ 	.word	0x00012750


	//   ....[9]....
        /*00b0*/ 	.word	0x00012770


	//   ....[10]....
        /*00b4*/ 	.word	0x00013680


	//   ....[11]....
        /*00b8*/ 	.word	0x000136f0


	//   ....[12]....
        /*00bc*/ 	.word	0x00013750


	//   ....[13]....
        /*00c0*/ 	.word	0x000137b0


	//   ....[14]....
        /*00c4*/ 	.word	0x00013810


	//   ....[15]....
        /*00c8*/ 	.word	0x00013ea0


	//   ....[16]....
        /*00cc*/ 	.word	0x00013f00


	//   ....[17]....
        /*00d0*/ 	.word	0x00013f60


	//   ....[18]....
        /*00d4*/ 	.word	0x00013fc0


	//   ....[19]....
        /*00d8*/ 	.word	0x00014030


	//----- nvinfo : EIATTR_EXIT_INSTR_OFFSETS
	.align		4
.L_2450:
        /*00dc*/ 	.byte	0x04, 0x1c
        /*00de*/ 	.short	(.L_2452 - .L_2451)


	//   ....[0]....
.L_2451:
        /*00e0*/ 	.word	0x00000ce0


	//   ....[1]....
        /*00e4*/ 	.word	0x00013630


	//----- nvinfo : EIATTR_MAX_THREADS
	.align		4
.L_2452:
        /*00e8*/ 	.byte	0x04, 0x05
        /*00ea*/ 	.short	(.L_2454 - .L_2453)
.L_2453:
        /*00ec*/ 	.word	0x00000080
        /*00f0*/ 	.word	0x00000001
        /*00f4*/ 	.word	0x00000001


	//----- nvinfo : EIATTR_CRS_STACK_SIZE
	.align		4
.L_2454:
        /*00f8*/ 	.byte	0x04, 0x1e
        /*00fa*/ 	.short	(.L_2456 - .L_2455)
.L_2455:
        /*00fc*/ 	.word	0x00000000
.L_2456:


//--------------------- .nv.info._ZN10layer_norm13ln_fwd_kernelINS_13Kernel_traitsIf13__nv_bfloat16fS2_fjLj1536ELj1ELj4ELj1ELj16ENS_18Kernel_traits_baseILj1536EfS2_fS2_fjLj128EEEEELb1ELb0ELb0ELb1EEEvNS_9FwdParamsE --------------------------
	.section	.nv.info._ZN10layer_norm13ln_fwd_kernelINS_13Kernel_traitsIf13__nv_bfloat16fS2_fjLj1536ELj1ELj4ELj1ELj16ENS_18Kernel_traits_baseILj1536EfS2_fS2_fjLj128EEEEELb1ELb0ELb0ELb1EEEvNS_9FwdParamsE,"",@"SHT_CUDA_INFO"
	.sectionflags	@""
	.align	4


	//----- nvinfo : EIATTR_CUDA_API_VERSION
	.align		4
        /*0000*/ 	.byte	0x04, 0x37
        /*0002*/ 	.short	(.L_2458 - .L_2457)
.L_2457:
        /*0004*/ 	.word	0x00000082


	//----- nvinfo : EIATTR_SW2861232_WAR
	.align		4
.L_2458:
        /*0008*/ 	.byte	0x01, 0x35
	.zero		2


	//----- nvinfo : EIATTR_PARAM_CBANK
	.align		4
        /*000c*/ 	.byte	0x04, 0x0a
        /*000e*/ 	.short	(.L_2460 - .L_2459)
	.align		4
.L_2459:
        /*0010*/ 	.word	index@(.nv.constant0._ZN10layer_norm13ln_fwd_kernelINS_13Kernel_traitsIf13__nv_bfloat16fS2_fjLj1536ELj1ELj4ELj1ELj16ENS_18Kernel_traits_baseILj1536EfS2_fS2_fjLj128EEEEELb1ELb0ELb0ELb1EEEvNS_9FwdParamsE)
        /*0014*/ 	.short	0x0160
        /*0016*/ 	.short	0x00e8


	//----- nvinfo : EIATTR_CBANK_PARAM_SIZE
	.align		4
.L_2460:
        /*0018*/ 	.byte	0x03, 0x19
        /*001a*/ 	.short	0x00e8


	//----- nvinfo : EIATTR_KPARAM_INFO
	.align		4
        /*001c*/ 	.byte	0x04, 0x17
        /*001e*/ 	.short	(.L_2462 - .L_2461)
.L_2461:
        /*0020*/ 	.word	0x00000000
        /*0024*/ 	.short	0x0000
        /*0026*/ 	.short	0x0000
        /*0028*/ 	.byte	0x00, 0xf0, 0xa1, 0x03


	//----- nvinfo : EIATTR_MAXREG_COUNT
	.align		4
.L_2462:
        /*002c*/ 	.byte	0x03, 0x1b
        /*002e*/ 	.short	0x00ff


	//----- nvinfo : EIATTR_MERCURY_ISA_VERSION
	.align		4
        /*0030*/ 	.byte	0x03, 0x5f
        /*0032*/ 	.short	0x0000


	//----- nvinfo : EIATTR_COOP_GROUP_MASK_REGIDS
	.align		4
        /*0034*/ 	.byte	0x04, 0x29
        /*0036*/ 	.short	(.L_2464 - .L_2463)


	//   ....[0]....
.L_2463:
        /*0038*/ 	.word	0xffffffff


	//   ....[1]....
        /*003c*/ 	.word	0xffffffff


	//   ....[2]....
        /*0040*/ 	.word	0xffffffff


	//   ....[3]....
        /*0044*/ 	.word	0xffffffff


	//   ....[4]....
        /*0048*/ 	.word	0xffffffff


	//   ....[5]....
        /*004c*/ 	.word	0xffffffff


	//   ....[6]....
        /*0050*/ 	.word	0xffffffff


	//   ....[7]....
        /*0054*/ 	.word	0xffffffff


	//   ....[8]....
        /*0058*/ 	.word	0xffffffff


	//   ....[9]....
        /*005c*/ 	.word	0xffffffff


	//   ....[10]....
        /*0060*/ 	.word	0xffffffff


	//   ....[11]....
        /*0064*/ 	.word	0xffffffff


	//   ....[12]....
        /*0068*/ 	.word	0xffffffff


	//   ....[13]....
        /*006c*/ 	.word	0xffffffff


	//   ....[14]....
        /*0070*/ 	.word	0xffffffff


	//   ....[15]....
        /*0074*/ 	.word	0xffffffff


	//   ....[16]....
        /*0078*/ 	.word	0xffffffff


	//   ....[17]....
        /*007c*/ 	.word	0xffffffff


	//   ....[18]....
        /*0080*/ 	.word	0xffffffff


	//   ....[19]....
        /*0084*/ 	.word	0xffffffff


	//----- nvinfo : EIATTR_COOP_GROUP_INSTR_OFFSETS
	.align		4
.L_2464:
        /*0088*/ 	.byte	0x04, 0x28
        /*008a*/ 	.short	(.L_2466 - .L_2465)


	//   ....[0]....
.L_2465:
        /*008c*/ 	.word	0x000116c0


	//   ....[1]....
        /*0090*/ 	.word	0x000116f0


	//   ....[2]....
        /*0094*/ 	.word	0x00011710


	//   ....[3]....
        /*0098*/ 	.word	0x00011730


	//   ....[4]....
        /*009c*/ 	.word	0x00011750


	//   ....[5]....
        /*00a0*/ 	.word	0x00011d80


	//   ....[6]....
        /*00a4*/ 	.word	0x00011da0


	//   ....[7]....
        /*00a8*/ 	.word	0x00011dc0


	//   ....[8]....
        /*00ac*/ 	.word	0x00011de0


	//   ....[9]....
        /*00b0*/ 	.word	0x00011e00


	//   ....[10]....
        /*00b4*/ 	.word	0x00012b40


	//   ....[11]....
        /*00b8*/ 	.word	0x00012bb0


	//   ....[12]....
        /*00bc*/ 	.word	0x00012c10


	//   ....[13]....
        /*00c0*/ 	.word	0x00012c70


	//   ....[14]....
        /*00c4*/ 	.word	0x00012cd0


	//   ....[15]....
        /*00c8*/ 	.word	0x00013340


	//   ....[16]....
        /*00cc*/ 	.word	0x000133a0


	//   ....[17]....
        /*00d0*/ 	.word	0x00013400


	//   ....[18]....
        /*00d4*/ 	.word	0x00013460


	//   ....[19]....
        /*00d8*/ 	.word	0x000134c0


	//----- nvinfo : EIATTR_EXIT_INSTR_OFFSETS
	.align		4
.L_2466:
        /*00dc*/ 	.byte	0x04, 0x1c
        /*00de*/ 	.short	(.L_2468 - .L_2467)


	//   ....[0]....
.L_2467:
        /*00e0*/ 	.word	0x000003d0


	//   ....[1]....
        /*00e4*/ 	.word	0x00012ae0


	//----- nvinfo : EIATTR_MAX_THREADS
	.align		4
.L_2468:
        /*00e8*/ 	.byte	0x04, 0x05
        /*00ea*/ 	.short	(.L_2470 - .L_2469)
.L_2469:
        /*00ec*/ 	.word	0x00000080
        /*00f0*/ 	.word	0x00000001
        /*00f4*/ 	.word	0x00000001


	//----- nvinfo : EIATTR_CRS_STACK_SIZE
	.align		4
.L_2470:
        /*00f8*/ 	.byte	0x04, 0x1e
        /*00fa*/ 	.short	(.L_2472 - .L_2471)
.L_2471:
        /*00fc*/ 	.word	0x00000000
.L_2472:


//--------------------- .nv.info._ZN10layer_norm13ln_fwd_kernelINS_13Kernel_traitsIf13__nv_bfloat16fS2_fjLj1536ELj1ELj4ELj1ELj16ENS_18Kernel_traits_baseILj1536EfS2_fS2_fjLj128EEEEELb1ELb0ELb1ELb0EEEvNS_9FwdParamsE --------------------------
	.section	.nv.info._ZN10layer_norm13ln_fwd_kernelINS_13Kernel_traitsIf13__nv_bfloat16fS2_fjLj1536ELj1ELj4ELj1ELj16ENS_18Kernel_traits_baseILj1536EfS2_fS2_fjLj128EEEEELb1ELb0ELb1ELb0EEEvNS_9FwdParamsE,"",@"SHT_CUDA_INFO"
	.sectionflags	@""
	.align	4


	//----- nvinfo : EIATTR_CUDA_API_VERSION
	.align		4
        /*0000*/ 	.byte	0x04, 0x37
        /*0002*/ 	.short	(.L_2474 - .L_2473)
.L_2473:
        /*0004*/ 	.word	0x00000082


	//----- nvinfo : EIATTR_SW2861232_WAR
	.align		4
.L_2474:
        /*0008*/ 	.byte	0x01, 0x35
	.zero		2


	//----- nvinfo : EIATTR_PARAM_CBANK
	.align		4
        /*000c*/ 	.byte	0x04, 0x0a
        /*000e*/ 	.short	(.L_2476 - .L_2475)
	.align		4
.L_2475:
        /*0010*/ 	.word	index@(.nv.constant0._ZN10layer_norm13ln_fwd_kernelINS_13Kernel_traitsIf13__nv_bfloat16fS2_fjLj1536ELj1ELj4ELj1ELj16ENS_18Kernel_traits_baseILj1536EfS2_fS2_fjLj128EEEEELb1ELb0ELb1ELb0EEEvNS_9FwdParamsE)
        /*0014*/ 	.short	0x0160
        /*0016*/ 	.short	0x00e8


	//----- nvinfo : EIATTR_CBANK_PARAM_SIZE
	.align		4
.L_2476:
        /*0018*/ 	.byte	0x03, 0x19
        /*001a*/ 	.short	0x00e8


	//----- nvinfo : EIATTR_KPARAM_INFO
	.align		4
        /*001c*/ 	.byte	0x04, 0x17
        /*001e*/ 	.short	(.L_2478 - .L_2477)
.L_2477:
        /*0020*/ 	.word	0x00000000
        /*0024*/ 	.short	0x0000
        /*0026*/ 	.short	0x0000
        /*0028*/ 	.byte	0x00, 0xf0, 0xa1, 0x03


	//----- nvinfo : EIATTR_MAXREG_COUNT
	.align		4
.L_2478:
        /*002c*/ 	.byte	0x03, 0x1b
        /*002e*/ 	.short	0x00ff


	//----- nvinfo : EIATTR_MERCURY_ISA_VERSION
	.align		4
        /*0030*/ 	.byte	0x03, 0x5f
        /*0032*/ 	.short	0x0000


	//----- nvinfo : EIATTR_COOP_GROUP_MASK_REGIDS
	.align		4
        /*0034*/ 	.byte	0x04, 0x29
        /*0036*/ 	.short	(.L_2480 - .L_2479)


	//   ....[0]....
.L_2479:
        /*0038*/ 	.word	0xffffffff


	//   ....[1]....
        /*003c*/ 	.word	0xffffffff


	//   ....[2]....
        /*0040*/ 	.word	0xffffffff


	//   ....[3]....
        /*0044*/ 	.word	0xffffffff


	//   ....[4]....
        /*0048*/ 	.word	0xffffffff


	//   ....[5]....
        /*004c*/ 	.word	0xffffffff


	//   ....[6]....
        /*0050*/ 	.word	0xffffffff


	//   ....[7]....
        /*0054*/ 	.word	0xffffffff


	//   ....[8]....
        /*0058*/ 	.word	0xffffffff


	//   ....[9]....
        /*005c*/ 	.word	0xffffffff


	//   ....[10]....
        /*0060*/ 	.word	0xffffffff


	//   ....[11]....
        /*0064*/ 	.word	0xffffffff


	//   ....[12]....
        /*0068*/ 	.word	0xffffffff


	//   ....[13]....
        /*006c*/ 	.word	0xffffffff


	//   ....[14]....
        /*0070*/ 	.word	0xffffffff


	//   ....[15]....
        /*0074*/ 	.word	0xffffffff


	//   ....[16]....
        /*0078*/ 	.word	0xffffffff


	//   ....[17]....
        /*007c*/ 	.word	0xffffffff


	//   ....[18]....
        /*0080*/ 	.word	0xffffffff


	//   ....[19]....
        /*0084*/ 	.word	0xffffffff


	//----- nvinfo : EIATTR_COOP_GROUP_INSTR_OFFSETS
	.align		4
.L_2480:
        /*0088*/ 	.byte	0x04, 0x28
        /*008a*/ 	.short	(.L_2482 - .L_2481)


	//   ....[0]....
.L_2481:
        /*008c*/ 	.word	0x00013810


	//   ....[1]....
        /*0090*/ 	.word	0x00013840


	//   ....[2]....
        /*0094*/ 	.word	0x00013860


	//   ....[3]....
        /*0098*/ 	.word	0x00013880


	//   ....[4]....
        /*009c*/ 	.word	0x000138a0


	//   ....[5]....
        /*00a0*/ 	.word	0x00013ee0


	//   ....[6]....
        /*00a4*/ 	.word	0x00013f00


	//   ....[7]....
        /*00a8*/ 	.word	0x00013f20


	//   ....[8]....
        /*00ac*/ 	.word	0x00013f40


	//   ....[9]....
        /*00b0*/ 	.word	0x00013f60


	//   ....[10]....
        /*00b4*/ 	.word	0x00014ef0


	//   ....[11]....
        /*00b8*/ 	.word	0x00014f70


	//   ....[12]....
        /*00bc*/ 	.word	0x00014fd0


	//   ....[13]....
        /*00c0*/ 	.word	0x00015030


	//   ....[14]....
        /*00c4*/ 	.word	0x00015090


	//   ....[15]....
        /*00c8*/ 	.word	0x00015710


	//   ....[16]....
        /*00cc*/ 	.word	0x00015770


	//   ....[17]....
        /*00d0*/ 	.word	0x000157d0


	//   ....[18]....
        /*00d4*/ 	.word	0x00015830


	//   ....[19]....
        /*00d8*/ 	.word	0x000158a0


	//----- nvinfo : EIATTR_EXIT_INSTR_OFFSETS
	.align		4
.L_2482:
        /*00dc*/ 	.byte	0x04, 0x1c
        /*00de*/ 	.short	(.L_2484 - .L_2483)


	//   ....[0]....
.L_2483:
        /*00e0*/ 	.word	0x00000c60


	//   ....[1]....
        /*00e4*/ 	.word	0x00014e90


	//----- nvinfo : EIATTR_MAX_THREADS
	.align		4
.L_2484:
        /*00e8*/ 	.byte	0x04, 0x05
        /*00ea*/ 	.short	(.L_2486 - .L_2485)
.L_2485:
        /*00ec*/ 	.word	0x00000080
        /*00f0*/ 	.word	0x00000001
        /*00f4*/ 	.word	0x00000001


	//----- nvinfo : EIATTR_CRS_STACK_SIZE
	.align		4
.L_2486:
        /*00f8*/ 	.byte	0x04, 0x1e
        /*00fa*/ 	.short	(.L_2488 - .L_2487)
.L_2487:
        /*00fc*/ 	.word	0x00000000
.L_2488:


//--------------------- .nv.info._ZN10layer_norm13ln_fwd_kernelINS_13Kernel_traitsIf13__nv_bfloat16fS2_fjLj1536ELj1ELj4ELj1ELj16ENS_18Kernel_traits_baseILj1536EfS2_fS2_fjLj128EEEEELb1ELb0ELb1ELb1EEEvNS_9FwdParamsE --------------------------
	.section	.nv.info._ZN10layer_norm13ln_fwd_kernelINS_13Kernel_traitsIf13__nv_bfloat16fS2_fjLj1536ELj1ELj4ELj1ELj16ENS_18Kernel_traits_baseILj1536EfS2_fS2_fjLj128EEEEELb1ELb0ELb1ELb1EEEvNS_9FwdParamsE,"",@"SHT_CUDA_INFO"
	.sectionflags	@""
	.align	4


	//----- nvinfo : EIATTR_CUDA_API_VERSION
	.align		4
        /*0000*/ 	.byte	0x04, 0x37
        /*0002*/ 	.short	(.L_2490 - .L_2489)
.L_2489:
        /*0004*/ 	.word	0x00000082


	//----- nvinfo : EIATTR_SW2861232_WAR
	.align		4
.L_2490:
        /*0008*/ 	.byte	0x01, 0x35
	.zero		2


	//----- nvinfo : EIATTR_PARAM_CBANK
	.align		4
        /*000c*/ 	.byte	0x04, 0x0a
        /*000e*/ 	.short	(.L_2492 - .L_2491)
	.align		4
.L_2491:
        /*0010*/ 	.word	index@(.nv.constant0._ZN10layer_norm13ln_fwd_kernelINS_13Kernel_traitsIf13__nv_bfloat16fS2_fjLj1536ELj1ELj4ELj1ELj16ENS_18Kernel_traits_baseILj1536EfS2_fS2_fjLj128EEEEELb1ELb0ELb1ELb1EEEvNS_9FwdParamsE)
        /*0014*/ 	.short	0x0160
        /*0016*/ 	.short	0x00e8


	//----- nvinfo : EIATTR_CBANK_PARAM_SIZE
	.align		4
.L_2492:
        /*0018*/ 	.byte	0x03, 0x19
        /*001a*/ 	.short	0x00e8


	//----- nvinfo : EIATTR_KPARAM_INFO
	.align		4
        /*001c*/ 	.byte	0x04, 0x17
        /*001e*/ 	.short	(.L_2494 - .L_2493)
.L_2493:
        /*0020*/ 	.word	0x00000000
        /*0024*/ 	.short	0x0000
        /*0026*/ 	.short	0x0000
        /*0028*/ 	.byte	0x00, 0xf0, 0xa1, 0x03


	//----- nvinfo : EIATTR_MAXREG_COUNT
	.align		4
.L_2494:
        /*002c*/ 	.byte	0x03, 0x1b
        /*002e*/ 	.short	0x00ff


	//----- nvinfo : EIATTR_MERCURY_ISA_VERSION
	.align		4
        /*0030*/ 	.byte	0x03, 0x5f
        /*0032*/ 	.short	0x0000


	//----- nvinfo : EIATTR_COOP_GROUP_MASK_REGIDS
	.align		4
        /*0034*/ 	.byte	0x04, 0x29
        /*0036*/ 	.short	(.L_2496 - .L_2495)


	//   ....[0]....
.L_2495:
        /*0038*/ 	.word	0xffffffff


	//   ....[1]....
        /*003c*/ 	.word	0xffffffff


	//   ....[2]....
        /*0040*/ 	.word	0xffffffff


	//   ....[3]....
        /*0044*/ 	.word	0xffffffff


	//   ....[4]....
        /*0048*/ 	.word	0xffffffff


	//   ....[5]....
        /*004c*/ 	.word	0xffffffff


	//   ....[6]....
        /*0050*/ 	.word	0xffffffff


	//   ....[7]....
        /*0054*/ 	.word	0xffffffff


	//   ....[8]....
        /*0058*/ 	.word	0xffffffff


	//   ....[9]....
        /*005c*/ 	.word	0xffffffff


	//   ....[10]....
        /*0060*/ 	.word	0xffffffff


	//   ....[11]....
        /*0064*/ 	.word	0xffffffff


	//   ....[12]....
        /*0068*/ 	.word	0xffffffff


	//   ....[13]....
        /*006c*/ 	.word	0xffffffff


	//   ....[14]....
        /*0070*/ 	.word	0xffffffff


	//   ....[15]....
        /*0074*/ 	.word	0xffffffff


	//   ....[16]....
        /*0078*/ 	.word	0xffffffff


	//   ....[17]....
        /*007c*/ 	.word	0xffffffff


	//   ....[18]....
        /*0080*/ 	.word	0xffffffff


	//   ....[19]....
        /*0084*/ 	.word	0xffffffff


	//----- nvinfo : EIATTR_COOP_GROUP_INSTR_OFFSETS
	.align		4
.L_2496:
        /*0088*/ 	.byte	0x04, 0x28
        /*008a*/ 	.short	(.L_2498 - .L_2497)


	//   ....[0]....
.L_2497:
        /*008c*/ 	.word	0x00013140


	//   ....[1]....
        /*0090*/ 	.word	0x00013170


	//   ....[2]....
        /*0094*/ 	.word	0x00013190


	//   ....[3]....
        /*0098*/ 	.word	0x000131b0


	//   ....[4]....
        /*009c*/ 	.word	0x000131d0


	//   ....[5]....
        /*00a0*/ 	.word	0x00013800


	//   ....[6]....
        /*00a4*/ 	.word	0x00013820


	//   ....[7]....
        /*00a8*/ 	.word	0x00013840


	//   ....[8]....
        /*00ac*/ 	.word	0x00013860


	//   ....[9]....
        /*00b0*/ 	.word	0x00013880


	//   ....[10]....
        /*00b4*/ 	.word	0x00014660


	//   ....[11]....
        /*00b8*/ 	.word	0x000146c0


	//   ....[12]....
        /*00bc*/ 	.word	0x00014720


	//   ....[13]....
        /*00c0*/ 	.word	0x00014780


	//   ....[14]....
        /*00c4*/ 	.word	0x000147e0


	//   ....[15]....
        /*00c8*/ 	.word	0x00014e50


	//   ....[16]....
        /*00cc*/ 	.word	0x00014eb0


	//   ....[17]....
        /*00d0*/ 	.word	0x00014f10


	//   ....[18]....
        /*00d4*/ 	.word	0x00014f70


	//   ....[19]....
        /*00d8*/ 	.word	0x00014fd0


	//----- nvinfo : EIATTR_EXIT_INSTR_OFFSETS
	.align		4
.L_2498:
        /*00dc*/ 	.byte	0x04, 0x1c
        /*00de*/ 	.short	(.L_2500 - .L_2499)


	//   ....[0]....
.L_2499:
        /*00e0*/ 	.word	0x000003d0


	//   ....[1]....
        /*00e4*/ 	.word	0x00014610


	//----- nvinfo : EIATTR_MAX_THREADS
	.align		4
.L_2500:
        /*00e8*/ 	.byte	0x04, 0x05
        /*00ea*/ 	.short	(.L_2502 - .L_2501)
.L_2501:
        /*00ec*/ 	.word	0x00000080
        /*00f0*/ 	.word	0x00000001
        /*00f4*/ 	.word	0x00000001


	//----- nvinfo : EIATTR_CRS_STACK_SIZE
	.align		4
.L_2502:
        /*00f8*/ 	.byte	0x04, 0x1e
        /*00fa*/ 	.short	(.L_2504 - .L_2503)
.L_2503:
        /*00fc*/ 	.word	0x00000000
.L_2504:


//--------------------- .nv.info._ZN10layer_norm13ln_fwd_kernelINS_13Kernel_traitsIf13__nv_bfloat16fS2_fjLj1536ELj1ELj4ELj1ELj16ENS_18Kernel_traits_baseILj1536EfS2_fS2_fjLj128EEEEELb1ELb1ELb0ELb0EEEvNS_9FwdParamsE --------------------------
	.section	.nv.info._ZN10layer_norm13ln_fwd_kernelINS_13Kernel_traitsIf13__nv_bfloat16fS2_fjLj1536ELj1ELj4ELj1ELj16ENS_18Kernel_traits_baseILj1536EfS2_fS2_fjLj128EEEEELb1ELb1ELb0ELb0EEEvNS_9FwdParamsE,"",@"SHT_CUDA_INFO"
	.sectionflags	@""
	.align	4


	//----- nvinfo : EIATTR_CUDA_API_VERSION
	.align		4
        /*0000*/ 	.byte	0x04, 0x37
        /*0002*/ 	.short	(.L_2506 - .L_2505)
.L_2505:
        /*0004*/ 	.word	0x00000082


	//----- nvinfo : EIATTR_SW2861232_WAR
	.align		4
.L_2506:
        /*0008*/ 	.byte	0x01, 0x35
	.zero		2


	//----- nvinfo : EIATTR_PARAM_CBANK
	.align		4
        /*000c*/ 	.byte	0x04, 0x0a
        /*000e*/ 	.short	(.L_2508 - .L_2507)
	.align		4
.L_2507:
        /*0010*/ 	.word	index@(.nv.constant0._ZN10layer_norm13ln_fwd_kernelINS_13Kernel_traitsIf13__nv_bfloat16fS2_fjLj1536ELj1ELj4ELj1ELj16ENS_18Kernel_traits_baseILj1536EfS2_fS2_fjLj128EEEEELb1ELb1ELb0ELb0EEEvNS_9FwdParamsE)
        /*0014*/ 	.short	0x0160
        /*0016*/ 	.short	0x00e8


	//----- nvinfo : EIATTR_CBANK_PARAM_SIZE
	.align		4
.L_2508:
        /*0018*/ 	.byte	0x03, 0x19
        /*001a*/ 	.short	0x00e8


	//----- nvinfo : EIATTR_KPARAM_INFO
	.align		4
        /*001c*/ 	.byte	0x04, 0x17
        /*001e*/ 	.short	(.L_2510 - .L_2509)
.L_2509:
        /*0020*/ 	.word	0x00000000
        /*0024*/ 	.short	0x0000
        /*0026*/ 	.short	0x0000
        /*0028*/ 	.byte	0x00, 0xf0, 0xa1, 0x03


	//----- nvinfo : EIATTR_MAXREG_COUNT
	.align		4
.L_2510:
        /*002c*/ 	.byte	0x03, 0x1b
        /*002e*/ 	.short	0x00ff


	//----- nvinfo : EIATTR_MERCURY_ISA_VERSION
	.align		4
        /*0030*/ 	.byte	0x03, 0x5f
        /*0032*/ 	.short	0x0000


	//----- nvinfo : EIATTR_COOP_GROUP_MASK_REGIDS
	.align		4
        /*0034*/ 	.byte	0x04, 0x29
        /*0036*/ 	.short	(.L_2512 - .L_2511)


	//   ....[0]....
.L_2511:
        /*0038*/ 	.word	0xffffffff


	//   ....[1]....
        /*003c*/ 	.word	0xffffffff


	//   ....[2]....
        /*0040*/ 	.word	0xffffffff


	//   ....[3]....
        /*0044*/ 	.word	0xffffffff


	//   ....[4]....
        /*0048*/ 	.word	0xffffffff


	//   ....[5]....
        /*004c*/ 	.word	0xffffffff


	//   ....[6]....
        /*0050*/ 	.word	0xffffffff


	//   ....[7]....
        /*0054*/ 	.word	0xffffffff


	//   ....[8]....
        /*0058*/ 	.word	0xffffffff


	//   ....[9]....
        /*005c*/ 	.word	0xffffffff


	//   ....[10]....
        /*0060*/ 	.word	0xffffffff


	//   ....[11]....
        /*0064*/ 	.word	0xffffffff


	//   ....[12]....
        /*0068*/ 	.word	0xffffffff


	//   ....[13]....
        /*006c*/ 	.word	0xffffffff


	//   ....[14]....
        /*0070*/ 	.word	0xffffffff


	//   ....[15]....
        /*0074*/ 	.word	0xffffffff


	//   ....[16]....
        /*0078*/ 	.word	0xffffffff


	//   ....[17]....
        /*007c*/ 	.word	0xffffffff


	//   ....[18]....
        /*0080*/ 	.word	0xffffffff


	//   ....[19]....
        /*0084*/ 	.word	0xffffffff


	//----- nvinfo : EIATTR_COOP_GROUP_INSTR_OFFSETS
	.align		4
.L_2512:
        /*0088*/ 	.byte	0x04, 0x28
        /*008a*/ 	.short	(.L_2514 - .L_2513)


	//   ....[0]....
.L_2513:
        /*008c*/ 	.word	0x00012100


	//   ....[1]....
        /*0090*/ 	.word	0x00012130


	//   ....[2]....
        /*0094*/ 	.word	0x00012160


	//   ....[3]....
        /*0098*/ 	.word	0x00012180


	//   ....[4]....
        /*009c*/ 	.word	0x000121a0


	//   ....[5]....
        /*00a0*/ 	.word	0x000127e0


	//   ....[6]....
        /*00a4*/ 	.word	0x00012800


	//   ....[7]....
        /*00a8*/ 	.word	0x00012820


	//   ....[8]....
        /*00ac*/ 	.word	0x00012840


	//   ....[9]....
        /*00b0*/ 	.word	0x00012860


	//   ....[10]....
        /*00b4*/ 	.word	0x00013780


	//   ....[11]....
        /*00b8*/ 	.word	0x000137f0


	//   ....[12]....
        /*00bc*/ 	.word	0x00013850


	//   ....[13]....
        /*00c0*/ 	.word	0x000138b0


	//   ....[14]....
        /*00c4*/ 	.word	0x00013910


	//   ....[15]....
        /*00c8*/ 	.word	0x00013fa0


	//   ....[16]....
        /*00cc*/ 	.word	0x00014000


	//   ....[17]....
        /*00d0*/ 	.word	0x00014060


	//   ....[18]....
        /*00d4*/ 	.word	0x000140c0


	//   ....[19]....
        /*00d8*/ 	.word	0x00014130


	//----- nvinfo : EIATTR_EXIT_INSTR_OFFSETS
	.align		4
.L_2514:
        /*00dc*/ 	.byte	0x04, 0x1c
        /*00de*/ 	.short	(.L_2516 - .L_2515)


	//   ....[0]....
.L_2515:
        /*00e0*/ 	.word	0x00000e90


	//   ....[1]....
        /*00e4*/ 	.word	0x00013730


	//----- nvinfo : EIATTR_MAX_THREADS
	.align		4
.L_2516:
        /*00e8*/ 	.byte	0x04, 0x05
        /*00ea*/ 	.short	(.L_2518 - .L_2517)
.L_2517:
        /*00ec*/ 	.word	0x00000080
        /*00f0*/ 	.word	0x00000001
        /*00f4*/ 	.word	0x00000001


	//----- nvinfo : EIATTR_CRS_STACK_SIZE
	.align		4
.L_2518:
        /*00f8*/ 	.byte	0x04, 0x1e
        /*00fa*/ 	.short	(.L_2520 - .L_2519)
.L_2519:
        /*00fc*/ 	.word	0x00000000
.L_2520:


//--------------------- .nv.info._ZN10layer_norm13ln_fwd_kernelINS_13Kernel_traitsIf13__nv_bfloat16fS2_fjLj1536ELj1ELj4ELj1ELj16ENS_18Kernel_traits_baseILj1536EfS2_fS2_fjLj128EEEEELb1ELb1ELb0ELb1EEEvNS_9FwdParamsE --------------------------
	.section	.nv.info._ZN10layer_norm13ln_fwd_kernelINS_13Kernel_traitsIf13__nv_bfloat16fS2_fjLj1536ELj1ELj4ELj1ELj16ENS_18Kernel_traits_baseILj1536EfS2_fS2_fjLj128EEEEELb1ELb1ELb0ELb1EEEvNS_9FwdParamsE,"",@"SHT_CUDA_INFO"
	.sectionflags	@""
	.align	4


	//----- nvinfo : EIATTR_CUDA_API_VERSION
	.align		4
        /*0000*/ 	.byte	0x04, 0x37
        /*0002*/ 	.short	(.L_2522 - .L_2521)
.L_2521:
        /*0004*/ 	.word	0x00000082


	//----- nvinfo : EIATTR_SW2861232_WAR
	.align		4
.L_2522:
        /*0008*/ 	.byte	0x01, 0x35
	.zero		2


	//----- nvinfo : EIATTR_PARAM_CBANK
	.align		4
        /*000c*/ 	.byte	0x04, 0x0a
        /*000e*/ 	.short	(.L_2524 - .L_2523)
	.align		4
.L_2523:
        /*0010*/ 	.word	index@(.nv.constant0._ZN10layer_norm13ln_fwd_kernelINS_13Kernel_traitsIf13__nv_bfloat16fS2_fjLj1536ELj1ELj4ELj1ELj16ENS_18Kernel_traits_baseILj1536EfS2_fS2_fjLj128EEEEELb1ELb1ELb0ELb1EEEvNS_9FwdParamsE)
        /*0014*/ 	.short	0x0160
        /*0016*/ 	.short	0x00e8


	//----- nvinfo : EIATTR_CBANK_PARAM_SIZE
	.align		4
.L_2524:
        /*0018*/ 	.byte	0x03, 0x19
        /*001a*/ 	.short	0x00e8


	//----- nvinfo : EIATTR_KPARAM_INFO
	.align		4
        /*001c*/ 	.byte	0x04, 0x17
        /*001e*/ 	.short	(.L_2526 - .L_2525)
.L_2525:
        /*0020*/ 	.word	0x00000000
        /*0024*/ 	.short	0x0000
        /*0026*/ 	.short	0x0000
        /*0028*/ 	.byte	0x00, 0xf0, 0xa1, 0x03


	//----- nvinfo : EIATTR_MAXREG_COUNT
	.align		4
.L_2526:
        /*002c*/ 	.byte	0x03, 0x1b
        /*002e*/ 	.short	0x00ff


	//----- nvinfo : EIATTR_MERCURY_ISA_VERSION
	.align		4
        /*0030*/ 	.byte	0x03, 0x5f
        /*0032*/ 	.short	0x0000


	//----- nvinfo : EIATTR_COOP_GROUP_MASK_REGIDS
	.align		4
        /*0034*/ 	.byte	0x04, 0x29
        /*0036*/ 	.short	(.L_2528 - .L_2527)


	//   ....[0]....
.L_2527:
        /*0038*/ 	.word	0xffffffff


	//   ....[1]....
        /*003c*/ 	.word	0xffffffff


	//   ....[2]....
        /*0040*/ 	.word	0xffffffff


	//   ....[3]....
        /*0044*/ 	.word	0xffffffff


	//   ....[4]....
        /*0048*/ 	.word	0xffffffff


	//   ....[5]....
        /*004c*/ 	.word	0xffffffff


	//   ....[6]....
        /*0050*/ 	.word	0xffffffff


	//   ....[7]....
        /*0054*/ 	.word	0xffffffff


	//   ....[8]....
        /*0058*/ 	.word	0xffffffff


	//   ....[9]....
        /*005c*/ 	.word	0xffffffff


	//   ....[10]....
        /*0060*/ 	.word	0xffffffff


	//   ....[11]....
        /*0064*/ 	.word	0xffffffff


	//   ....[12]....
        /*0068*/ 	.word	0xffffffff


	//   ....[13]....
        /*006c*/ 	.word	0xffffffff


	//   ....[14]....
        /*0070*/ 	.word	0xffffffff


	//   ....[15]....
        /*0074*/ 	.word	0xffffffff


	//   ....[16]....
        /*0078*/ 	.word	0xffffffff


	//   ....[17]....
        /*007c*/ 	.word	0xffffffff


	//   ....[18]....
        /*0080*/ 	.word	0xffffffff


	//   ....[19]....
        /*0084*/ 	.word	0xffffffff


	//----- nvinfo : EIATTR_COOP_GROUP_INSTR_OFFSETS
	.align		4
.L_2528:
        /*0088*/ 	.byte	0x04, 0x28
        /*008a*/ 	.short	(.L_2530 - .L_2529)


	//   ....[0]....
.L_2529:
        /*008c*/ 	.word	0x00011ac0


	//   ....[1]....
        /*0090*/ 	.word	0x00011af0


	//   ....[2]....
        /*0094*/ 	.word	0x00011b10


	//   ....[3]....
        /*0098*/ 	.word	0x00011b30


	//   ....[4]....
        /*009c*/ 	.word	0x00011b50


	//   ....[5]....
        /*00a0*/ 	.word	0x00012180


	//   ....[6]....
        /*00a4*/ 	.word	0x000121a0


	//   ....[7]....
        /*00a8*/ 	.word	0x000121c0


	//   ....[8]....
        /*00ac*/ 	.word	0x000121e0


	//   ....[9]....
        /*00b0*/ 	.word	0x00012200


	//   ....[10]....
        /*00b4*/ 	.word	0x00012f40


	//   ....[11]....
        /*00b8*/ 	.word	0x00012fb0


	//   ....[12]....
        /*00bc*/ 	.word	0x00013010


	//   ....[13]....
        /*00c0*/ 	.word	0x00013070


	//   ....[14]....
        /*00c4*/ 	.word	0x000130d0


	//   ....[15]....
        /*00c8*/ 	.word	0x00013740


	//   ....[16]....
        /*00cc*/ 	.word	0x000137a0


	//   ....[17]....
        /*00d0*/ 	.word	0x00013800


	//   ....[18]....
        /*00d4*/ 	.word	0x00013860


	//   ....[19]....
        /*00d8*/ 	.word	0x000138c0


	//----- nvinfo : EIATTR_EXIT_INSTR_OFFSETS
	.align		4
.L_2530:
        /*00dc*/ 	.byte	0x04, 0x1c
        /*00de*/ 	.short	(.L_2532 - .L_2531)


	//   ....[0]....
.L_2531:
        /*00e0*/ 	.word	0x000007c0


	//   ....[1]....
        /*00e4*/ 	.word	0x00012ef0


	//----- nvinfo : EIATTR_MAX_THREADS
	.align		4
.L_2532:
        /*00e8*/ 	.byte	0x04, 0x05
        /*00ea*/ 	.short	(.L_2534 - .L_2533)
.L_2533:
        /*00ec*/ 	.word	0x00000080
        /*00f0*/ 	.word	0x00000001
        /*00f4*/ 	.word	0x00000001


	//----- nvinfo : EIATTR_CRS_STACK_SIZE
	.align		4
.L_2534:
        /*00f8*/ 	.byte	0x04, 0x1e
        /*00fa*/ 	.short	(.L_2536 - .L_2535)
.L_2535:
        /*00fc*/ 	.word	0x00000000
.L_2536:


//--------------------- .nv.info._ZN10layer_norm13ln_fwd_kernelINS_13Kernel_traitsIf13__nv_bfloat16fS2_fjLj1536ELj1ELj4ELj1ELj16ENS_18Kernel_traits_baseILj1536EfS2_fS2_fjLj128EEEEELb1ELb1ELb1ELb0EEEvNS_9FwdParamsE --------------------------
	.section	.nv.info._ZN10layer_norm13ln_fwd_kernelINS_13Kernel_traitsIf13__nv_bfloat16fS2_fjLj1536ELj1ELj4ELj1ELj16ENS_18Kernel_traits_baseILj1536EfS2_fS2_fjLj128EEEEELb1ELb1ELb1ELb0EEEvNS_9FwdParamsE,"",@"SHT_CUDA_INFO"
	.sectionflags	@""
	.align	4


	//----- nvinfo : EIATTR_CUDA_API_VERSION
	.align		4
        /*0000*/ 	.byte	0x04, 0x37
        /*0002*/ 	.short	(.L_2538 - .L_2537)
.L_2537:
        /*0004*/ 	.word	0x00000082


	//----- nvinfo : EIATTR_SW2861232_WAR
	.align		4
.L_2538:
        /*0008*/ 	.byte	0x01, 0x35
	.zero		2


	//----- nvinfo : EIATTR_PARAM_CBANK
	.align		4
        /*000c*/ 	.byte	0x04, 0x0a
        /*000e*/ 	.short	(.L_2540 - .L_2539)
	.align		4
.L_2539:
        /*0010*/ 	.word	index@(.nv.constant0._ZN10layer_norm13ln_fwd_kernelINS_13Kernel_traitsIf13__nv_bfloat16fS2_fjLj1536ELj1ELj4ELj1ELj16ENS_18Kernel_traits_baseILj1536EfS2_fS2_fjLj128EEEEELb1ELb1ELb1ELb0EEEvNS_9FwdParamsE)
        /*0014*/ 	.short	0x0160
        /*0016*/ 	.short	0x00e8


	//----- nvinfo : EIATTR_CBANK_PARAM_SIZE
	.align		4
.L_2540:
        /*0018*/ 	.byte	0x03, 0x19
        /*001a*/ 	.short	0x00e8


	//----- nvinfo : EIATTR_KPARAM_INFO
	.align		4
        /*001c*/ 	.byte	0x04, 0x17
        /*001e*/ 	.short	(.L_2542 - .L_2541)
.L_2541:
        /*0020*/ 	.word	0x00000000
        /*0024*/ 	.short	0x0000
        /*0026*/ 	.short	0x0000
        /*0028*/ 	.byte	0x00, 0xf0, 0xa1, 0x03


	//----- nvinfo : EIATTR_MAXREG_COUNT
	.align		4
.L_2542:
        /*002c*/ 	.byte	0x03, 0x1b
        /*002e*/ 	.short	0x00ff


	//----- nvinfo : EIATTR_MERCURY_ISA_VERSION
	.align		4
        /*0030*/ 	.byte	0x03, 0x5f
        /*0032*/ 	.short	0x0000


	//----- nvinfo : EIATTR_COOP_GROUP_MASK_REGIDS
	.align		4
        /*0034*/ 	.byte	0x04, 0x29
        /*0036*/ 	.short	(.L_2544 - .L_2543)


	//   ....[0]....
.L_2543:
        /*0038*/ 	.word	0xffffffff


	//   ....[1]....
        /*003c*/ 	.word	0xffffffff


	//   ....[2]....
        /*0040*/ 	.word	0xffffffff


	//   ....[3]....
        /*0044*/ 	.word	0xffffffff


	//   ....[4]....
        /*0048*/ 	.word	0xffffffff


	//   ....[5]....
        /*004c*/ 	.word	0xffffffff


	//   ....[6]....
        /*0050*/ 	.word	0xffffffff


	//   ....[7]....
        /*0054*/ 	.word	0xffffffff


	//   ....[8]....
        /*0058*/ 	.word	0xffffffff


	//   ....[9]....
        /*005c*/ 	.word	0xffffffff


	//   ....[10]....
        /*0060*/ 	.word	0xffffffff


	//   ....[11]....
        /*0064*/ 	.word	0xffffffff


	//   ....[12]....
        /*0068*/ 	.word	0xffffffff


	//   ....[13]....
        /*006c*/ 	.word	0xffffffff


	//   ....[14]....
        /*0070*/ 	.word	0xffffffff


	//   ....[15]....
        /*0074*/ 	.word	0xffffffff


	//   ....[16]....
        /*0078*/ 	.word	0xffffffff


	//   ....[17]....
        /*007c*/ 	.word	0xffffffff


	//   ....[18]....
        /*0080*/ 	.word	0xffffffff


	//   ....[19]....
        /*0084*/ 	.word	0xffffffff


	//----- nvinfo : EIATTR_COOP_GROUP_INSTR_OFFSETS
	.align		4
.L_2544:
        /*0088*/ 	.byte	0x04, 0x28
        /*008a*/ 	.short	(.L_2546 - .L_2545)


	//   ....[0]....
.L_2545:
        /*008c*/ 	.word	0x00013dc0


	//   ....[1]....
        /*0090*/ 	.word	0x00013df0


	//   ....[2]....
        /*0094*/ 	.word	0x00013e10


	//   ....[3]....
        /*0098*/ 	.word	0x00013e30


	//   ....[4]....
        /*009c*/ 	.word	0x00013e50


	//   ....[5]....
        /*00a0*/ 	.word	0x00014490


	//   ....[6]....
        /*00a4*/ 	.word	0x000144b0


	//   ....[7]....
        /*00a8*/ 	.word	0x000144d0


	//   ....[8]....
        /*00ac*/ 	.word	0x000144f0


	//   ....[9]....
        /*00b0*/ 	.word	0x00014510


	//   ....[10]....
        /*00b4*/ 	.word	0x000154b0


	//   ....[11]....
        /*00b8*/ 	.word	0x00015530


	//   ....[12]....
        /*00bc*/ 	.word	0x00015590


	//   ....[13]....
        /*00c0*/ 	.word	0x000155f0


	//   ....[14]....
        /*00c4*/ 	.word	0x00015650


	//   ....[15]....
        /*00c8*/ 	.word	0x00015cd0


	//   ....[16]....
        /*00cc*/ 	.word	0x00015d30


	//   ....[17]....
        /*00d0*/ 	.word	0x00015d90


	//   ....[18]....
        /*00d4*/ 	.word	0x00015df0


	//   ....[19]....
        /*00d8*/ 	.word	0x00015e60


	//----- nvinfo : EIATTR_EXIT_INSTR_OFFSETS
	.align		4
.L_2546:
        /*00dc*/ 	.byte	0x04, 0x1c
        /*00de*/ 	.short	(.L_2548 - .L_2547)


	//   ....[0]....
.L_2547:
        /*00e0*/ 	.word	0x00000e40


	//   ....[1]....
        /*00e4*/ 	.word	0x00015450


	//----- nvinfo : EIATTR_MAX_THREADS
	.align		4
.L_2548:
        /*00e8*/ 	.byte	0x04, 0x05
        /*00ea*/ 	.short	(.L_2550 - .L_2549)
.L_2549:
        /*00ec*/ 	.word	0x00000080
        /*00f0*/ 	.word	0x00000001
        /*00f4*/ 	.word	0x00000001


	//----- nvinfo : EIATTR_CRS_STACK_SIZE
	.align		4
.L_2550:
        /*00f8*/ 	.byte	0x04, 0x1e
        /*00fa*/ 	.short	(.L_2552 - .L_2551)
.L_2551:
        /*00fc*/ 	.word	0x00000000
.L_2552:


//--------------------- .nv.info._ZN10layer_norm13ln_fwd_kernelINS_13Kernel_traitsIf13__nv_bfloat16fS2_fjLj1536ELj1ELj4ELj1ELj16ENS_18Kernel_traits_baseILj1536EfS2_fS2_fjLj128EEEEELb1ELb1ELb1ELb1EEEvNS_9FwdParamsE --------------------------
	.section	.nv.info._ZN10layer_norm13ln_fwd_kernelINS_13Kernel_traitsIf13__nv_bfloat16fS2_fjLj1536ELj1ELj4ELj1ELj16ENS_18Kernel_traits_baseILj1536EfS2_fS2_fjLj128EEEEELb1ELb1ELb1ELb1EEEvNS_9FwdParamsE,"",@"SHT_CUDA_INFO"
	.sectionflags	@""
	.align	4


	//----- nvinfo : EIATTR_CUDA_API_VERSION
	.align		4
        /*0000*/ 	.byte	0x04, 0x37
        /*0002*/ 	.short	(.L_2554 - .L_2553)
.L_2553:
        /*0004*/ 	.word	0x00000082


	//----- nvinfo : EIATTR_SW2861232_WAR
	.align		4
.L_2554:
        /*0008*/ 	.byte	0x01, 0x35
	.zero		2


	//----- nvinfo : EIATTR_PARAM_CBANK
	.align		4
        /*000c*/ 	.byte	0x04, 0x0a
        /*000e*/ 	.short	(.L_2556 - .L_2555)
	.align		4
.L_2555:
        /*0010*/ 	.word	index@(.nv.constant0._ZN10layer_norm13ln_fwd_kernelINS_13Kernel_traitsIf13__nv_bfloat16fS2_fjLj1536ELj1ELj4ELj1ELj16ENS_18Kernel_traits_baseILj1536EfS2_fS2_fjLj128EEEEELb1ELb1ELb1ELb1EEEvNS_9FwdParamsE)
        /*0014*/ 	.short	0x0160
        /*0016*/ 	.short	0x00e8


	//----- nvinfo : EIATTR_CBANK_PARAM_SIZE
	.align		4
.L_2556:
        /*0018*/ 	.byte	0x03, 0x19
        /*001a*/ 	.short	0x00e8


	//----- nvinfo : EIATTR_KPARAM_INFO
	.align		4
        /*001c*/ 	.byte	0x04, 0x17
        /*001e*/ 	.short	(.L_2558 - .L_2557)
.L_2557:
        /*0020*/ 	.word	0x00000000
        /*0024*/ 	.short	0x0000
        /*0026*/ 	.short	0x0000
        /*0028*/ 	.byte	0x00, 0xf0, 0xa1, 0x03


	//----- nvinfo : EIATTR_MAXREG_COUNT
	.align		4
.L_2558:
        /*002c*/ 	.byte	0x03, 0x1b
        /*002e*/ 	.short	0x00ff


	//----- nvinfo : EIATTR_MERCURY_ISA_VERSION
	.align		4
        /*0030*/ 	.byte	0x03, 0x5f
        /*0032*/ 	.short	0x0000


	//----- nvinfo : EIATTR_COOP_GROUP_MASK_REGIDS
	.align		4
        /*0034*/ 	.byte	0x04, 0x29
        /*0036*/ 	.short	(.L_2560 - .L_2559)


	//   ....[0]....
.L_2559:
        /*0038*/ 	.word	0xffffffff


	//   ....[1]....
        /*003c*/ 	.word	0xffffffff


	//   ....[2]....
        /*0040*/ 	.word	0xffffffff


	//   ....[3]....
        /*0044*/ 	.word	0xffffffff


	//   ....[4]....
        /*0048*/ 	.word	0xffffffff


	//   ....[5]....
        /*004c*/ 	.word	0xffffffff


	//   ....[6]....
        /*0050*/ 	.word	0xffffffff


	//   ....[7]....
        /*0054*/ 	.word	0xffffffff


	//   ....[8]....
        /*0058*/ 	.word	0xffffffff


	//   ....[9]....
        /*005c*/ 	.word	0xffffffff


	//   ....[10]....
        /*0060*/ 	.word	0xffffffff


	//   ....[11]....
        /*0064*/ 	.word	0xffffffff


	//   ....[12]....
        /*0068*/ 	.word	0xffffffff


	//   ....[13]....
        /*006c*/ 	.word	0xffffffff


	//   ....[14]....
        /*0070*/ 	.word	0xffffffff


	//   ....[15]....
        /*0074*/ 	.word	0xffffffff


	//   ....[16]....
        /*0078*/ 	.word	0xffffffff


	//   ....[17]....
        /*007c*/ 	.word	0xffffffff


	//   ....[18]....
        /*0080*/ 	.word	0xffffffff


	//   ....[19]....
        /*0084*/ 	.word	0xffffffff


	//----- nvinfo : EIATTR_COOP_GROUP_INSTR_OFFSETS
	.align		4
.L_2560:
        /*0088*/ 	.byte	0x04, 0x28
        /*008a*/ 	.short	(.L_2562 - .L_2561)


	//   ....[0]....
.L_2561:
        /*008c*/ 	.word	0x000134b0


	//   ....[1]....
        /*0090*/ 	.word	0x000134e0


	//   ....[2]....
        /*0094*/ 	.word	0x00013500


	//   ....[3]....
        /*0098*/ 	.word	0x00013520


	//   ....[4]....
        /*009c*/ 	.word	0x00013540


	//   ....[5]....
        /*00a0*/ 	.word	0x00013b70


	//   ....[6]....
        /*00a4*/ 	.word	0x00013b90


	//   ....[7]....
        /*00a8*/ 	.word	0x00013bb0


	//   ....[8]....
        /*00ac*/ 	.word	0x00013bd0


	//   ....[9]....
        /*00b0*/ 	.word	0x00013bf0


	//   ....[10]....
        /*00b4*/ 	.word	0x000149d0


	//   ....[11]....
        /*00b8*/ 	.word	0x00014a40


	//   ....[12]....
        /*00bc*/ 	.word	0x00014aa0


	//   ....[13]....
        /*00c0*/ 	.word	0x00014b00


	//   ....[14]....
        /*00c4*/ 	.word	0x00014b60


	//   ....[15]....
        /*00c8*/ 	.word	0x000151d0


	//   ....[16]....
        /*00cc*/ 	.word	0x00015230


	//   ....[17]....
        /*00d0*/ 	.word	0x00015290


	//   ....[18]....
        /*00d4*/ 	.word	0x000152f0


	//   ....[19]....
        /*00d8*/ 	.word	0x00015350


	//----- nvinfo : EIATTR_EXIT_INSTR_OFFSETS
	.align		4
.L_2562:
        /*00dc*/ 	.byte	0x04, 0x1c
        /*00de*/ 	.short	(.L_2564 - .L_2563)


	//   ....[0]....
.L_2563:
        /*00e0*/ 	.word	0x000007c0


	//   ....[1]....
        /*00e4*/ 	.word	0x00014980


	//----- nvinfo : EIATTR_MAX_THREADS
	.align		4
.L_2564:
        /*00e8*/ 	.byte	0x04, 0x05
        /*00ea*/ 	.short	(.L_2566 - .L_2565)
.L_2565:
        /*00ec*/ 	.word	0x00000080
        /*00f0*/ 	.word	0x00000001
        /*00f4*/ 	.word	0x00000001


	//----- nvinfo : EIATTR_CRS_STACK_SIZE
	.align		4
.L_2566:
        /*00f8*/ 	.byte	0x04, 0x1e
        /*00fa*/ 	.short	(.L_2568 - .L_2567)
.L_2567:
        /*00fc*/ 	.word	0x00000000
.L_2568:


//--------------------- .nv.info._ZN10layer_norm13ln_fwd_kernelINS_13Kernel_traitsIf6__halfS2_S2_fjLj1536ELj1ELj4ELj1ELj16ENS_18Kernel_traits_baseILj1536EfS2_S2_S2_fjLj128EEEEELb0ELb0ELb0ELb0EEEvNS_9FwdParamsE --------------------------
	.section	.nv.info._ZN10layer_norm13ln_fwd_kernelINS_13Kernel_traitsIf6__halfS2_S2_fjLj1536ELj1ELj4ELj1ELj16ENS_18Kernel_traits_baseILj1536EfS2_S2_S2_fjLj128EEEEELb0ELb0ELb0ELb0EEEvNS_9FwdParamsE,"",@"SHT_CUDA_INFO"
	.sectionflags	@""
	.align	4


	//----- nvinfo : EIATTR_CUDA_API_VERSION
	.align		4
        /*0000*/ 	.byte	0x04, 0x37
        /*0002*/ 	.short	(.L_2570 - .L_2569)
.L_2569:
        /*0004*/ 	.word	0x00000082


	//----- nvinfo : EIATTR_SW2861232_WAR
	.align		4
.L_2570:
        /*0008*/ 	.byte	0x01, 0x35
	.zero		2


	//----- nvinfo : EIATTR_PARAM_CBANK
	.align		4
        /*000c*/ 	.byte	0x04, 0x0a
        /*000e*/ 	.short	(.L_2572 - .L_2571)
	.align		4
.L_2571:
        /*0010*/ 	.word	index@(.nv.constant0._ZN10layer_norm13ln_fwd_kernelINS_13Kernel_traitsIf6__halfS2_S2_fjLj1536ELj1ELj4ELj1ELj16ENS_18Kernel_traits_baseILj1536EfS2_S2_S2_fjLj128EEEEELb0ELb0ELb0ELb0EEEvNS_9FwdParamsE)
        /*0014*/ 	.short	0x0160
        /*0016*/ 	.short	0x00e8


	//----- nvinfo : EIATTR_CBANK_PARAM_SIZE
	.align		4
.L_2572:
        /*0018*/ 	.byte	0x03, 0x19
        /*001a*/ 	.short	0x00e8


	//----- nvinfo : EIATTR_KPARAM_INFO
	.align		4
        /*001c*/ 	.byte	0x04, 0x17
        /*001e*/ 	.short	(.L_2574 - .L_2573)
.L_2573:
        /*0020*/ 	.word	0x00000000
        /*0024*/ 	.short	0x0000
        /*0026*/ 	.short	0x0000
        /*0028*/ 	.byte	0x00, 0xf0, 0xa1, 0x03


	//----- nvinfo : EIATTR_MAXREG_COUNT
	.align		4
.L_2574:
        /*002c*/ 	.byte	0x03, 0x1b
        /*002e*/ 	.short	0x00ff


	//----- nvinfo : EIATTR_MERCURY_ISA_VERSION
	.align		4
        /*0030*/ 	.byte	0x03, 0x5f
        /*0032*/ 	.short	0x0000


	//----- nvinfo : EIATTR_COOP_GROUP_MASK_REGIDS
	.align		4
        /*0034*/ 	.byte	0x04, 0x29
        /*0036*/ 	.short	(.L_2576 - .L_2575)


	//   ....[0]....
.L_2575:
        /*0038*/ 	.word	0xffffffff


	//   ....[1]....
        /*003c*/ 	.word	0xffffffff


	//   ....[2]....
        /*0040*/ 	.word	0xffffffff


	//   ....[3]....
        /*0044*/ 	.word	0xffffffff


	//   ....[4]....
        /*0048*/ 	.word	0xffffffff


	//   ....[5]....
        /*004c*/ 	.word	0xffffffff


	//   ....[6]....
        /*0050*/ 	.word	0xffffffff


	//   ....[7]....
        /*0054*/ 	.word	0xffffffff


	//   ....[8]....
        /*0058*/ 	.word	0xffffffff


	//   ....[9]....
        /*005c*/ 	.word	0xffffffff


	//   ....[10]....
        /*0060*/ 	.word	0xffffffff


	//   ....[11]....
        /*0064*/ 	.word	0xffffffff


	//   ....[12]....
        /*0068*/ 	.word	0xffffffff


	//   ....[13]....
        /*006c*/ 	.word	0xffffffff


	//   ....[14]....
        /*0070*/ 	.word	0xffffffff


	//   ....[15]....
        /*0074*/ 	.word	0xffffffff


	//   ....[16]....
        /*0078*/ 	.word	0xffffffff


	//   ....[17]....
        /*007c*/ 	.word	0xffffffff


	//   ....[18]....
        /*0080*/ 	.word	0xffffffff


	//   ....[19]....
        /*0084*/ 	.word	0xffffffff


	//----- nvinfo : EIATTR_COOP_GROUP_INSTR_OFFSETS
	.align		4
.L_2576:
        /*0088*/ 	.byte	0x04, 0x28
        /*008a*/ 	.short	(.L_2578 - .L_2577)


	//   ....[0]....
.L_2577:
        /*008c*/ 	.word	0x00002ea0


	//   ....[1]....
        /*0090*/ 	.word	0x00002ed0


	//   ....[2]....
        /*0094*/ 	.word	0x00002f10


	//   ....[3]....
        /*0098*/ 	.word	0x00002f30


	//   ....[4]....
        /*009c*/ 	.word	0x00002f50


	//   ....[5]....
        /*00a0*/ 	.word	0x000035a0


	//   ....[6]....
        /*00a4*/ 	.word	0x000035c0


	//   ....[7]....
        /*00a8*/ 	.word	0x000035e0


	//   ....[8]....
        /*00ac*/ 	.word	0x00003600


	//   ....[9]....
        /*00b0*/ 	.word	0x00003620


	//   ....[10]....
        /*00b4*/ 	.word	0x00004530


	//   ....[11]....
        /*00b8*/ 	.word	0x00004590


	//   ....[12]....
        /*00bc*/ 	.word	0x000045f0


	//   ....[13]....
        /*00c0*/ 	.word	0x00004650


	//   ....[14]....
        /*00c4*/ 	.word	0x000046c0


	//   ....[15]....
        /*00c8*/ 	.word	0x00004d70


	//   ....[16]....
        /*00cc*/ 	.word	0x00004dd0


	//   ....[17]....
        /*00d0*/ 	.word	0x00004e30


	//   ....[18]....
        /*00d4*/ 	.word	0x00004e90


	//   ....[19]....
        /*00d8*/ 	.word	0x00004ef0


	//----- nvinfo : EIATTR_EXIT_INSTR_OFFSETS
	.align		4
.L_2578:
        /*00dc*/ 	.byte	0x04, 0x1c
        /*00de*/ 	.short	(.L_2580 - .L_2579)


	//   ....[0]....
.L_2579:
        /*00e0*/ 	.word	0x00000870


	//   ....[1]....
        /*00e4*/ 	.word	0x000044d0


	//----- nvinfo : EIATTR_MAX_THREADS
	.align		4
.L_2580:
        /*00e8*/ 	.byte	0x04, 0x05
        /*00ea*/ 	.short	(.L_2582 - .L_2581)
.L_2581:
        /*00ec*/ 	.word	0x00000080
        /*00f0*/ 	.word	0x00000001
        /*00f4*/ 	.word	0x00000001


	//----- nvinfo : EIATTR_CRS_STACK_SIZE
	.align		4
.L_2582:
        /*00f8*/ 	.byte	0x04, 0x1e
        /*00fa*/ 	.short	(.L_2584 - .L_2583)
.L_2583:
        /*00fc*/ 	.word	0x00000000
.L_2584:


//--------------------- .nv.info._ZN10layer_norm13ln_fwd_kernelINS_13Kernel_traitsIf6__halfS2_S2_fjLj1536ELj1ELj4ELj1ELj16ENS_18Kernel_traits_baseILj1536EfS2_S2_S2_fjLj128EEEEELb0ELb0ELb0ELb1EEEvNS_9FwdParamsE --------------------------
	.section	.nv.info._ZN10layer_norm13ln_fwd_kernelINS_13Kernel_traitsIf6__halfS2_S2_fjLj1536ELj1ELj4ELj1ELj16ENS_18Kernel_traits_baseILj1536EfS2_S2_S2_fjLj128EEEEELb0ELb0ELb0ELb1EEEvNS_9FwdParamsE,"",@"SHT_CUDA_INFO"
	.sectionflags	@""
	.align	4


	//----- nvinfo : EIATTR_CUDA_API_VERSION
	.align		4
        /*0000*/ 	.byte	0x04, 0x37
        /*0002*/ 	.short	(.L_2586 - .L_2585)
.L_2585:
        /*0004*/ 	.word	0x00000082


	//----- nvinfo : EIATTR_SW2861232_WAR
	.align		4
.L_2586:
        /*0008*/ 	.byte	0x01, 0x35
	.zero		2


	//----- nvinfo : EIATTR_PARAM_CBANK
	.align		4
        /*000c*/ 	.byte	0x04, 0x0a
        /*000e*/ 	.short	(.L_2588 - .L_2587)
	.align		4
.L_2587:
        /*0010*/ 	.word	index@(.nv.constant0._ZN10layer_norm13ln_fwd_kernelINS_13Kernel_traitsIf6__halfS2_S2_fjLj1536ELj1ELj4ELj1ELj16ENS_18Kernel_traits_baseILj1536EfS2_S2_S2_fjLj128EEEEELb0ELb0ELb0ELb1EEEvNS_9FwdParamsE)
        /*0014*/ 	.short	0x0160
        /*0016*/ 	.short	0x00e8


	//----- nvinfo : EIATTR_CBANK_PARAM_SIZE
	.align		4
.L_2588:
        /*0018*/ 	.byte	0x03, 0x19
        /*001a*/ 	.short	0x00e8


	//----- nvinfo : EIATTR_KPARAM_INFO
	.align		4
        /*001c*/ 	.byte	0x04, 0x17
        /*001e*/ 	.short	(.L_2590 - .L_2589)
.L_2589:
        /*0020*/ 	.word	0x00000000
        /*0024*/ 	.short	0x0000
        /*0026*/ 	.short	0x0000
        /*0028*/ 	.byte	0x00, 0xf0, 0xa1, 0x03


	//----- nvinfo : EIATTR_MAXREG_COUNT
	.align		4
.L_2590:
        /*002c*/ 	.byte	0x03, 0x1b
        /*002e*/ 	.short	0x00ff


	//----- nvinfo : EIATTR_MERCURY_ISA_VERSION
	.align		4
        /*0030*/ 	.byte	0x03, 0x5f
        /*0032*/ 	.short	0x0000


	//----- nvinfo : EIATTR_COOP_GROUP_MASK_REGIDS
	.align		4
        /*0034*/ 	.byte	0x04, 0x29
        /*0036*/ 	.short	(.L_2592 - .L_2591)


	//   ....[0]....
.L_2591:
        /*0038*/ 	.word	0xffffffff


	//   ....[1]....
        /*003c*/ 	.word	0xffffffff


	//   ....[2]....
        /*0040*/ 	.word	0xffffffff


	//   ....[3]....
        /*0044*/ 	.word	0xffffffff


	//   ....[4]....
        /*0048*/ 	.word	0xffffffff


	//   ....[5]....
        /*004c*/ 	.word	0xffffffff


	//   ....[6]....
        /*0050*/ 	.word	0xffffffff


	//   ....[7]....
        /*0054*/ 	.word	0xffffffff


	//   ....[8]....
        /*0058*/ 	.word	0xffffffff


	//   ....[9]....
        /*005c*/ 	.word	0xffffffff


	//   ....[10]....
        /*0060*/ 	.word	0xffffffff


	//   ....[11]....
        /*0064*/ 	.word	0xffffffff


	//   ....[12]....
        /*0068*/ 	.word	0xffffffff


	//   ....[13]....
        /*006c*/ 	.word	0xffffffff


	//   ....[14]....
        /*0070*/ 	.word	0xffffffff


	//   ....[15]....
        /*0074*/ 	.word	0xffffffff


	//   ....[16]....
        /*0078*/ 	.word	0xffffffff


	//   ....[17]....
        /*007c*/ 	.word	0xffffffff


	//   ....[18]....
        /*0080*/ 	.word	0xffffffff


	//   ....[19]....
        /*0084*/ 	.word	0xffffffff


	//----- nvinfo : EIATTR_COOP_GROUP_INSTR_OFFSETS
	.align		4
.L_2592:
        /*0088*/ 	.byte	0x04, 0x28
        /*008a*/ 	.short	(.L_2594 - .L_2593)


	//   ....[0]....
.L_2593:
        /*008c*/ 	.word	0x00002670


	//   ....[1]....
        /*0090*/ 	.word	0x000026a0


	//   ....[2]....
        /*0094*/ 	.word	0x000026c0


	//   ....[3]....
        /*0098*/ 	.word	0x000026e0


	//   ....[4]....
        /*009c*/ 	.word	0x00002700


	//   ....[5]....
        /*00a0*/ 	.word	0x00002d30


	//   ....[6]....
        /*00a4*/ 	.word	0x00002d50


	//   ....[7]....
        /*00a8*/ 	.word	0x00002d70


	//   ....[8]....
        /*00ac*/ 	.word	0x00002d90


	//   ....[9]....
        /*00b0*/ 	.word	0x00002db0


	//   ....[10]....
        /*00b4*/ 	.word	0x00003b00


	//   ....[11]....
        /*00b8*/ 	.word	0x00003b60


	//   ....[12]....
        /*00bc*/ 	.word	0x00003bc0


	//   ....[13]....
        /*00c0*/ 	.word	0x00003c20


	//   ....[14]....
        /*00c4*/ 	.word	0x00003c80


	//   ....[15]....
        /*00c8*/ 	.word	0x000042f0


	//   ....[16]....
        /*00cc*/ 	.word	0x00004350


	//   ....[17]....
        /*00d0*/ 	.word	0x000043b0


	//   ....[18]....
        /*00d4*/ 	.word	0x00004410


	//   ....[19]....
        /*00d8*/ 	.word	0x00004470


	//----- nvinfo : EIATTR_EXIT_INSTR_OFFSETS
	.align		4
.L_2594:
        /*00dc*/ 	.byte	0x04, 0x1c
        /*00de*/ 	.short	(.L_2596 - .L_2595)


	//   ....[0]....
.L_2595:
        /*00e0*/ 	.word	0x00000330


	//   ....[1]....
        /*00e4*/ 	.word	0x00003aa0


	//----- nvinfo : EIATTR_MAX_THREADS
	.align		4
.L_2596:
        /*00e8*/ 	.byte	0x04, 0x05
        /*00ea*/ 	.short	(.L_2598 - .L_2597)
.L_2597:
        /*00ec*/ 	.word	0x00000080
        /*00f0*/ 	.word	0x00000001
        /*00f4*/ 	.word	0x00000001


	//----- nvinfo : EIATTR_CRS_STACK_SIZE
	.align		4
.L_2598:
        /*00f8*/ 	.byte	0x04, 0x1e
        /*00fa*/ 	.short	(.L_2600 - .L_2599)
.L_2599:
        /*00fc*/ 	.word	0x00000000
.L_2600:


//--------------------- .nv.info._ZN10layer_norm13ln_fwd_kernelINS_13Kernel_traitsIf6__halfS2_S2_fjLj1536ELj1ELj4ELj1ELj16ENS_18Kernel_traits_baseILj1536EfS2_S2_S2_fjLj128EEEEELb0ELb0ELb1ELb0EEEvNS_9FwdParamsE --------------------------
	.section	.nv.info._ZN10layer_norm13ln_fwd_kernelINS_13Kernel_traitsIf6__halfS2_S2_fjLj1536ELj1ELj4ELj1ELj16ENS_18Kernel_traits_baseILj1536EfS2_S2_S2_fjLj128EEEEELb0ELb0ELb1ELb0EEEvNS_9FwdParamsE,"",@"SHT_CUDA_INFO"
	.sectionflags	@""
	.align	4


	//----- nvinfo : EIATTR_CUDA_API_VERSION
	.align		4
        /*0000*/ 	.byte	0x04, 0x37
        /*0002*/ 	.short	(.L_2602 - .L_2601)
.L_2601:
        /*0004*/ 	.word	0x00000082


	//----- nvinfo : EIATTR_SW2861232_WAR
	.align		4
.L_2602:
        /*0008*/ 	.byte	0x01, 0x35
	.zero		2


	//----- nvinfo : EIATTR_PARAM_CBANK
	.align		4
        /*000c*/ 	.byte	0x04, 0x0a
        /*000e*/ 	.short	(.L_2604 - .L_2603)
	.align		4
.L_2603:
        /*0010*/ 	.word	index@(.nv.constant0._ZN10layer_norm13ln_fwd_kernelINS_13Kernel_traitsIf6__halfS2_S2_fjLj1536ELj1ELj4ELj1ELj16ENS_18Kernel_traits_baseILj1536EfS2_S2_S2_fjLj128EEEEELb0ELb0ELb1ELb0EEEvNS_9FwdParamsE)
        /*0014*/ 	.short	0x0160
        /*0016*/ 	.short	0x00e8


	//----- nvinfo : EIATTR_CBANK_PARAM_SIZE
	.align		4
.L_2604:
        /*0018*/ 	.byte	0x03, 0x19
        /*001a*/ 	.short	0x00e8


	//----- nvinfo : EIATTR_KPARAM_INFO
	.align		4
        /*001c*/ 	.byte	0x04, 0x17
        /*001e*/ 	.short	(.L_2606 - .L_2605)
.L_2605:
        /*0020*/ 	.word	0x00000000
        /*0024*/ 	.short	0x0000
        /*0026*/ 	.short	0x0000
        /*0028*/ 	.byte	0x00, 0xf0, 0xa1, 0x03


	//----- nvinfo : EIATTR_MAXREG_COUNT
	.align		4
.L_2606:
        /*002c*/ 	.byte	0x03, 0x1b
        /*002e*/ 	.short	0x00ff


	//----- nvinfo : EIATTR_MERCURY_ISA_VERSION
	.align		4
        /*0030*/ 	.byte	0x03, 0x5f
        /*0032*/ 	.short	0x0000


	//----- nvinfo : EIATTR_COOP_GROUP_MASK_REGIDS
	.align		4
        /*0034*/ 	.byte	0x04, 0x29
        /*0036*/ 	.short	(.L_2608 - .L_2607)


	//   ....[0]....
.L_2607:
        /*0038*/ 	.word	0xffffffff


	//   ....[1]....
        /*003c*/ 	.word	0xffffffff


	//   ....[2]....
        /*0040*/ 	.word	0xffffffff


	//   ....[3]....
        /*0044*/ 	.word	0xffffffff


	//   ....[4]....
        /*0048*/ 	.word	0xffffffff


	//   ....[5]....
        /*004c*/ 	.word	0xffffffff


	//   ....[6]....
        /*0050*/ 	.word	0xffffffff


	//   ....[7]....
        /*0054*/ 	.word	0xffffffff


	//   ....[8]....
        /*0058*/ 	.word	0xffffffff


	//   ....[9]....
        /*005c*/ 	.word	0xffffffff


	//   ....[10]....
        /*0060*/ 	.word	0xffffffff


	//   ....[11]....
        /*0064*/ 	.word	0xffffffff


	//   ....[12]....
        /*0068*/ 	.word	0xffffffff


	//   ....[13]....
        /*006c*/ 	.word	0xffffffff


	//   ....[14]....
        /*0070*/ 	.word	0xffffffff


	//   ....[15]....
        /*0074*/ 	.word	0xffffffff


	//   ....[16]....
        /*0078*/ 	.word	0xffffffff


	//   ....[17]....
        /*007c*/ 	.word	0xffffffff


	//   ....[18]....
        /*0080*/ 	.word	0xffffffff


	//   ....[19]....
        /*0084*/ 	.word	0xffffffff


	//----- nvinfo : EIATTR_COOP_GROUP_INSTR_OFFSETS
	.align		4
.L_2608:
        /*0088*/ 	.byte	0x04, 0x28
        /*008a*/ 	.short	(.L_2610 - .L_2609)


	//   ....[0]....
.L_2609:
        /*008c*/ 	.word	0x000035f0


	//   ....[1]....
        /*0090*/ 	.word	0x00003620


	//   ....[2]....
        /*0094*/ 	.word	0x00003640


	//   ....[3]....
        /*0098*/ 	.word	0x00003660


	//   ....[4]....
        /*009c*/ 	.word	0x00003680


	//   ....[5]....
        /*00a0*/ 	.word	0x00003cc0


	//   ....[6]....
        /*00a4*/ 	.word	0x00003ce0


	//   ....[7]....
        /*00a8*/ 	.word	0x00003d00


	//   ....[8]....
        /*00ac*/ 	.word	0x00003d20


	//   ....[9]....
        /*00b0*/ 	.word	0x00003d40


	//   ....[10]....
        /*00b4*/ 	.word	0x00004ce0


	//   ....[11]....
        /*00b8*/ 	.word	0x00004d40


	//   ....[12]....
        /*00bc*/ 	.word	0x00004da0


	//   ....[13]....
        /*00c0*/ 	.word	0x00004e00


	//   ....[14]....
        /*00c4*/ 	.word	0x00004e60


	//   ....[15]....
        /*00c8*/ 	.word	0x000054e0


	//   ....[16]....
        /*00cc*/ 	.word	0x00005540


	//   ....[17]....
        /*00d0*/ 	.word	0x000055a0


	//   ....[18]....
        /*00d4*/ 	.word	0x00005600


	//   ....[19]....
        /*00d8*/ 	.word	0x00005670


	//----- nvinfo : EIATTR_EXIT_INSTR_OFFSETS
	.align		4
.L_2610:
        /*00dc*/ 	.byte	0x04, 0x1c
        /*00de*/ 	.short	(.L_2612 - .L_2611)


	//   ....[0]....
.L_2611:
        /*00e0*/ 	.word	0x000007e0


	//   ....[1]....
        /*00e4*/ 	.word	0x00004c90


	//----- nvinfo : EIATTR_MAX_THREADS
	.align		4
.L_2612:
        /*00e8*/ 	.byte	0x04, 0x05
        /*00ea*/ 	.short	(.L_2614 - .L_2613)
.L_2613:
        /*00ec*/ 	.word	0x00000080
        /*00f0*/ 	.word	0x00000001
        /*00f4*/ 	.word	0x00000001


	//----- nvinfo : EIATTR_CRS_STACK_SIZE
	.align		4
.L_2614:
        /*00f8*/ 	.byte	0x04, 0x1e
        /*00fa*/ 	.short	(.L_2616 - .L_2615)
.L_2615:
        /*00fc*/ 	.word	0x00000000
.L_2616:


//--------------------- .nv.info._ZN10layer_norm13ln_fwd_kernelINS_13Kernel_traitsIf6__halfS2_S2_fjLj1536ELj1ELj4ELj1ELj16ENS_18Kernel_traits_baseILj1536EfS2_S2_S2_fjLj128EEEEELb0ELb0ELb1ELb1EEEvNS_9FwdParamsE --------------------------
	.section	.nv.info._ZN10layer_norm13ln_fwd_kernelINS_13Kernel_traitsIf6__halfS2_S2_fjLj1536ELj1ELj4ELj1ELj16ENS_18Kernel_traits_baseILj1536EfS2_S2_S2_fjLj128EEEEELb0ELb0ELb1ELb1EEEvNS_9FwdParamsE,"",@"SHT_CUDA_INFO"
	.sectionflags	@""
	.align	4


	//----- nvinfo : EIATTR_CUDA_API_VERSION
	.align		4
        /*0000*/ 	.byte	0x04, 0x37
        /*0002*/ 	.short	(.L_2618 - .L_2617)
.L_2617:
        /*0004*/ 	.word	0x00000082


	//----- nvinfo : EIATTR_SW2861232_WAR
	.align		4
.L_2618:
        /*0008*/ 	.byte	0x01, 0x35
	.zero		2


	//----- nvinfo : EIATTR_PARAM_CBANK
	.align		4
        /*000c*/ 	.byte	0x04, 0x0a
        /*000e*/ 	.short	(.L_2620 - .L_2619)
	.align		4
.L_2619:
        /*0010*/ 	.word	index@(.nv.constant0._ZN10layer_norm13ln_fwd_kernelINS_13Kernel_traitsIf6__halfS2_S2_fjLj1536ELj1ELj4ELj1ELj16ENS_18Kernel_traits_baseILj1536EfS2_S2_S2_fjLj128EEEEELb0ELb0ELb1ELb1EEEvNS_9FwdParamsE)
        /*0014*/ 	.short	0x0160
        /*0016*/ 	.short	0x00e8


	//----- nvinfo : EIATTR_CBANK_PARAM_SIZE
	.align		4
.L_2620:
        /*0018*/ 	.byte	0x03, 0x19
        /*001a*/ 	.short	0x00e8


	//----- nvinfo : EIATTR_KPARAM_INFO
	.align		4
        /*001c*/ 	.byte	0x04, 0x17
        /*001e*/ 	.short	(.L_2622 - .L_2621)
.L_2621:
        /*0020*/ 	.word	0x00000000
        /*0024*/ 	.short	0x0000
        /*0026*/ 	.short	0x0000
        /*0028*/ 	.byte	0x00, 0xf0, 0xa1, 0x03


	//----- nvinfo : EIATTR_MAXREG_COUNT
	.align		4
.L_2622:
        /*002c*/ 	.byte	0x03, 0x1b
        /*002e*/ 	.short	0x00ff


	//----- nvinfo : EIATTR_MERCURY_ISA_VERSION
	.align		4
        /*0030*/ 	.byte	0x03, 0x5f
        /*0032*/ 	.short	0x0000


	//----- nvinfo : EIATTR_COOP_GROUP_MASK_REGIDS
	.align		4
        /*0034*/ 	.byte	0x04, 0x29
        /*0036*/ 	.short	(.L_2624 - .L_2623)


	//   ....[0]....
.L_2623:
        /*0038*/ 	.word	0xffffffff


	//   ....[1]....
        /*003c*/ 	.word	0xffffffff


	//   ....[2]....
        /*0040*/ 	.word	0xffffffff


	//   ....[3]....
        /*0044*/ 	.word	0xffffffff


	//   ....[4]....
        /*0048*/ 	.word	0xffffffff


	//   ....[5]....
        /*004c*/ 	.word	0xffffffff


	//   ....[6]....
        /*0050*/ 	.word	0xffffffff


	//   ....[7]....
        /*0054*/ 	.word	0xffffffff


	//   ....[8]....
        /*0058*/ 	.word	0xffffffff


	//   ....[9]....
        /*005c*/ 	.word	0xffffffff


	//   ....[10]....
        /*0060*/ 	.word	0xffffffff


	//   ....[11]....
        /*0064*/ 	.word	0xffffffff


	//   ....[12]....
        /*0068*/ 	.word	0xffffffff


	//   ....[13]....
        /*006c*/ 	.word	0xffffffff


	//   ....[14]....
        /*0070*/ 	.word	0xffffffff


	//   ....[15]....
        /*0074*/ 	.word	0xffffffff


	//   ....[16]....
        /*0078*/ 	.word	0xffffffff


	//   ....[17]....
        /*007c*/ 	.word	0xffffffff


	//   ....[18]....
        /*0080*/ 	.word	0xffffffff


	//   ....[19]....
        /*0084*/ 	.word	0xffffffff


	//----- nvinfo : EIATTR_COOP_GROUP_INSTR_OFFSETS
	.align		4
.L_2624:
        /*0088*/ 	.byte	0x04, 0x28
        /*008a*/ 	.short	(.L_2626 - .L_2625)


	//   ....[0]....
.L_2625:
        /*008c*/ 	.word	0x00002e20


	//   ....[1]....
        /*0090*/ 	.word	0x00002e50


	//   ....[2]....
        /*0094*/ 	.word	0x00002e70


	//   ....[3]....
        /*0098*/ 	.word	0x00002e90


	//   ....[4]....
        /*009c*/ 	.word	0x00002eb0


	//   ....[5]....
        /*00a0*/ 	.word	0x000034e0


	//   ....[6]....
        /*00a4*/ 	.word	0x00003500


	//   ....[7]....
        /*00a8*/ 	.word	0x00003520


	//   ....[8]....
        /*00ac*/ 	.word	0x00003540


	//   ....[9]....
        /*00b0*/ 	.word	0x00003560


	//   ....[10]....
        /*00b4*/ 	.word	0x00004340


	//   ....[11]....
        /*00b8*/ 	.word	0x000043a0


	//   ....[12]....
        /*00bc*/ 	.word	0x00004400


	//   ....[13]....
        /*00c0*/ 	.word	0x00004460


	//   ....[14]....
        /*00c4*/ 	.word	0x000044c0


	//   ....[15]....
        /*00c8*/ 	.word	0x00004b30


	//   ....[16]....
        /*00cc*/ 	.word	0x00004b90


	//   ....[17]....
        /*00d0*/ 	.word	0x00004bf0


	//   ....[18]....
        /*00d4*/ 	.word	0x00004c50


	//   ....[19]....
        /*00d8*/ 	.word	0x00004cb0


	//----- nvinfo : EIATTR_EXIT_INSTR_OFFSETS
	.align		4
.L_2626:
        /*00dc*/ 	.byte	0x04, 0x1c
        /*00de*/ 	.short	(.L_2628 - .L_2627)


	//   ....[0]....
.L_2627:
        /*00e0*/ 	.word	0x00000330


	//   ....[1]....
        /*00e4*/ 	.word	0x000042e0


	//----- nvinfo : EIATTR_MAX_THREADS
	.align		4
.L_2628:
        /*00e8*/ 	.byte	0x04, 0x05
        /*00ea*/ 	.short	(.L_2630 - .L_2629)
.L_2629:
        /*00ec*/ 	.word	0x00000080
        /*00f0*/ 	.word	0x00000001
        /*00f4*/ 	.word	0x00000001


	//----- nvinfo : EIATTR_CRS_STACK_SIZE
	.align		4
.L_2630:
        /*00f8*/ 	.byte	0x04, 0x1e
        /*00fa*/ 	.short	(.L_2632 - .L_2631)
.L_2631:
        /*00fc*/ 	.word	0x00000000
.L_2632:


//--------------------- .nv.info._ZN10layer_norm13ln_fwd_kernelINS_13Kernel_traitsIf6__halfS2_S2_fjLj1536ELj1ELj4ELj1ELj16ENS_18Kernel_traits_baseILj1536EfS2_S2_S2_fjLj128EEEEELb0ELb1ELb0ELb0EEEvNS_9FwdParamsE --------------------------
	.section	.nv.info._ZN10layer_norm13ln_fwd_kernelINS_13Kernel_traitsIf6__halfS2_S2_fjLj1536ELj1ELj4ELj1ELj16ENS_18Kernel_traits_baseILj1536EfS2_S2_S2_fjLj128EEEEELb0ELb1ELb0ELb0EEEvNS_9FwdParamsE,"",@"SHT_CUDA_INFO"
	.sectionflags	@""
	.align	4


	//----- nvinfo : EIATTR_CUDA_API_VERSION
	.align		4
        /*0000*/ 	.byte	0x04, 0x37
        /*0002*/ 	.short	(.L_2634 - .L_2633)
.L_2633:
        /*0004*/ 	.word	0x00000082


	//----- nvinfo : EIATTR_SW2861232_WAR
	.align		4
.L_2634:
        /*0008*/ 	.byte	0x01, 0x35
	.zero		2


	//----- nvinfo : EIATTR_PARAM_CBANK
	.align		4
        /*000c*/ 	.byte	0x04, 0x0a
        /*000e*/ 	.short	(.L_2636 - .L_2635)
	.align		4
.L_2635:
        /*0010*/ 	.word	index@(.nv.constant0._ZN10layer_norm13ln_fwd_kernelINS_13Kernel_traitsIf6__halfS2_S2_fjLj1536ELj1ELj4ELj1ELj16ENS_18Kernel_traits_baseILj1536EfS2_S2_S2_fjLj128EEEEELb0ELb1ELb0ELb0EEEvNS_9FwdParamsE)
        /*0014*/ 	.short	0x0160
        /*0016*/ 	.short	0x00e8


	//----- nvinfo : EIATTR_CBANK_PARAM_SIZE
	.align		4
.L_2636:
        /*0018*/ 	.byte	0x03, 0x19
        /*001a*/ 	.short	0x00e8


	//----- nvinfo : EIATTR_KPARAM_INFO
	.align		4
        /*001c*/ 	.byte	0x04, 0x17
        /*001e*/ 	.short	(.L_2638 - .L_2637)
.L_2637:
        /*0020*/ 	.word	0x00000000
        /*0024*/ 	.short	0x0000
        /*0026*/ 	.short	0x0000
        /*0028*/ 	.byte	0x00, 0xf0, 0xa1, 0x03


	//----- nvinfo : EIATTR_MAXREG_COUNT
	.align		4
.L_2638:
        /*002c*/ 	.byte	0x03, 0x1b
        /*002e*/ 	.short	0x00ff


	//----- nvinfo : EIATTR_MERCURY_ISA_VERSION
	.align		4
        /*0030*/ 	.byte	0x03, 0x5f
        /*0032*/ 	.short	0x0000


	//----- nvinfo : EIATTR_COOP_GROUP_MASK_REGIDS
	.align		4
        /*0034*/ 	.byte	0x04, 0x29
        /*0036*/ 	.short	(.L_2640 - .L_2639)


	//   ....[0]....
.L_2639:
        /*0038*/ 	.word	0xffffffff


	//   ....[1]....
        /*003c*/ 	.word	0xffffffff


	//   ....[2]....
        /*0040*/ 	.word	0xffffffff


	//   ....[3]....
        /*0044*/ 	.word	0xffffffff


	//   ....[4]....
        /*0048*/ 	.word	0xffffffff


	//   ....[5]....
        /*004c*/ 	.word	0xffffffff


	//   ....[6]....
        /*0050*/ 	.word	0xffffffff


	//   ....[7]....
        /*0054*/ 	.word	0xffffffff


	//   ....[8]....
        /*0058*/ 	.word	0xffffffff


	//   ....[9]....
        /*005c*/ 	.word	0xffffffff


	//   ....[10]....
        /*0060*/ 	.word	0xffffffff


	//   ....[11]....
        /*0064*/ 	.word	0xffffffff


	//   ....[12]....
        /*0068*/ 	.word	0xffffffff


	//   ....[13]....
        /*006c*/ 	.word	0xffffffff


	//   ....[14]....
        /*0070*/ 	.word	0xffffffff


	//   ....[15]....
        /*0074*/ 	.word	0xffffffff


	//   ....[16]....
        /*0078*/ 	.word	0xffffffff


	//   ....[17]....
        /*007c*/ 	.word	0xffffffff


	//   ....[18]....
        /*0080*/ 	.word	0xffffffff


	//   ....[19]....
        /*0084*/ 	.word	0xffffffff


	//----- nvinfo : EIATTR_COOP_GROUP_INSTR_OFFSETS
	.align		4
.L_2640:
        /*0088*/ 	.byte	0x04, 0x28
        /*008a*/ 	.short	(.L_2642 - .L_2641)


	//   ....[0]....
.L_2641:
        /*008c*/ 	.word	0x00002490


	//   ....[1]....
        /*0090*/ 	.word	0x000024c0


	//   ....[2]....
        /*0094*/ 	.word	0x000024e0


	//   ....[3]....
        /*0098*/ 	.word	0x00002500


	//   ....[4]....
        /*009c*/ 	.word	0x00002520


	//   ....[5]....
        /*00a0*/ 	.word	0x00002b60


	//   ....[6]....
        /*00a4*/ 	.word	0x00002b80


	//   ....[7]....
        /*00a8*/ 	.word	0x00002ba0


	//   ....[8]....
        /*00ac*/ 	.word	0x00002bc0


	//   ....[9]....
        /*00b0*/ 	.word	0x00002be0


	//   ....[10]....
        /*00b4*/ 	.word	0x00003ae0


	//   ....[11]....
        /*00b8*/ 	.word	0x00003b60


	//   ....[12]....
        /*00bc*/ 	.word	0x00003bc0


	//   ....[13]....
        /*00c0*/ 	.word	0x00003c20


	//   ....[14]....
        /*00c4*/ 	.word	0x00003c80


	//   ....[15]....
        /*00c8*/ 	.word	0x00004300


	//   ....[16]....
        /*00cc*/ 	.word	0x00004360


	//   ....[17]....
        /*00d0*/ 	.word	0x000043c0


	//   ....[18]....
        /*00d4*/ 	.word	0x00004420


	//   ....[19]....
        /*00d8*/ 	.word	0x00004490


	//----- nvinfo : EIATTR_EXIT_INSTR_OFFSETS
	.align		4
.L_2642:
        /*00dc*/ 	.byte	0x04, 0x1c
        /*00de*/ 	.short	(.L_2644 - .L_2643)


	//   ....[0]....
.L_2643:
        /*00e0*/ 	.word	0x000009b0


	//   ....[1]....
        /*00e4*/ 	.word	0x00003a90


	//----- nvinfo : EIATTR_MAX_THREADS
	.align		4
.L_2644:
        /*00e8*/ 	.byte	0x04, 0x05
        /*00ea*/ 	.short	(.L_2646 - .L_2645)
.L_2645:
        /*00ec*/ 	.word	0x00000080
        /*00f0*/ 	.word	0x00000001
        /*00f4*/ 	.word	0x00000001


	//----- nvinfo : EIATTR_CRS_STACK_SIZE
	.align		4
.L_2646:
        /*00f8*/ 	.byte	0x04, 0x1e
        /*00fa*/ 	.short	(.L_2648 - .L_2647)
.L_2647:
        /*00fc*/ 	.word	0x00000000
.L_2648:


//--------------------- .nv.info._ZN10layer_norm13ln_fwd_kernelINS_13Kernel_traitsIf6__halfS2_S2_fjLj1536ELj1ELj4ELj1ELj16ENS_18Kernel_traits_baseILj1536EfS2_S2_S2_fjLj128EEEEELb0ELb1ELb0ELb1EEEvNS_9FwdParamsE --------------------------
	.section	.nv.info._ZN10layer_norm13ln_fwd_kernelINS_13Kernel_traitsIf6__halfS2_S2_fjLj1536ELj1ELj4ELj1ELj16ENS_18Kernel_traits_baseILj1536EfS2_S2_S2_fjLj128EEEEELb0ELb1ELb0ELb1EEEvNS_9FwdParamsE,"",@"SHT_CUDA_INFO"
	.sectionflags	@""
	.align	4


	//----- nvinfo : EIATTR_CUDA_API_VERSION
	.align		4
        /*0000*/ 	.byte	0x04, 0x37
        /*0002*/ 	.short	(.L_2650 - .L_2649)
.L_2649:
        /*0004*/ 	.word	0x00000082


	//----- nvinfo : EIATTR_SW2861232_WAR
	.align		4
.L_2650:
        /*0008*/ 	.byte	0x01, 0x35
	.zero		2


	//----- nvinfo : EIATTR_PARAM_CBANK
	.align		4
        /*000c*/ 	.byte	0x04, 0x0a
        /*000e*/ 	.short	(.L_2652 - .L_2651)
	.align		4
.L_2651:
        /*0010*/ 	.word	index@(.nv.constant0._ZN10layer_norm13ln_fwd_kernelINS_13Kernel_traitsIf6__halfS2_S2_fjLj1536ELj1ELj4ELj1ELj16ENS_18Kernel_traits_baseILj1536EfS2_S2_S2_fjLj128EEEEELb0ELb1ELb0ELb1EEEvNS_9FwdParamsE)
        /*0014*/ 	.short	0x0160
        /*0016*/ 	.short	0x00e8


	//----- nvinfo : EIATTR_CBANK_PARAM_SIZE
	.align		4
.L_2652:
        /*0018*/ 	.byte	0x03, 0x19
        /*001a*/ 	.short	0x00e8


	//----- nvinfo : EIATTR_KPARAM_INFO
	.align		4
        /*001c*/ 	.byte	0x04, 0x17
        /*001e*/ 	.short	(.L_2654 - .L_2653)
.L_2653:
        /*0020*/ 	.word	0x00000000
        /*0024*/ 	.short	0x0000
        /*0026*/ 	.short	0x0000
        /*0028*/ 	.byte	0x00, 0xf0, 0xa1, 0x03


	//----- nvinfo : EIATTR_MAXREG_COUNT
	.align		4
.L_2654:
        /*002c*/ 	.byte	0x03, 0x1b
        /*002e*/ 	.short	0x00ff


	//----- nvinfo : EIATTR_MERCURY_ISA_VERSION
	.align		4
        /*0030*/ 	.byte	0x03, 0x5f
        /*0032*/ 	.short	0x0000


	//----- nvinfo : EIATTR_COOP_GROUP_MASK_REGIDS
	.align		4
        /*0034*/ 	.byte	0x04, 0x29
        /*0036*/ 	.short	(.L_2656 - .L_2655)


	//   ....[0]....
.L_2655:
        /*0038*/ 	.word	0xffffffff


	//   ....[1]....
        /*003c*/ 	.word	0xffffffff


	//   ....[2]....
        /*0040*/ 	.word	0xffffffff


	//   ....[3]....
        /*0044*/ 	.word	0xffffffff


	//   ....[4]....
        /*0048*/ 	.word	0xffffffff


	//   ....[5]....
        /*004c*/ 	.word	0xffffffff


	//   ....[6]....
        /*0050*/ 	.word	0xffffffff


	//   ....[7]....
        /*0054*/ 	.word	0xffffffff


	//   ....[8]....
        /*0058*/ 	.word	0xffffffff


	//   ....[9]....
        /*005c*/ 	.word	0xffffffff


	//   ....[10]....
        /*0060*/ 	.word	0xffffffff


	//   ....[11]....
        /*0064*/ 	.word	0xffffffff


	//   ....[12]....
        /*0068*/ 	.word	0xffffffff


	//   ....[13]....
        /*006c*/ 	.word	0xffffffff


	//   ....[14]....
        /*0070*/ 	.word	0xffffffff


	//   ....[15]....
        /*0074*/ 	.word	0xffffffff


	//   ....[16]....
        /*0078*/ 	.word	0xffffffff


	//   ....[17]....
        /*007c*/ 	.word	0xffffffff


	//   ....[18]....
        /*0080*/ 	.word	0xffffffff


	//   ....[19]....
        /*0084*/ 	.word	0xffffffff


	//----- nvinfo : EIATTR_COOP_GROUP_INSTR_OFFSETS
	.align		4
.L_2656:
        /*0088*/ 	.byte	0x04, 0x28
        /*008a*/ 	.short	(.L_2658 - .L_2657)


	//   ....[0]....
.L_2657:
        /*008c*/ 	.word	0x00001d90


	//   ....[1]....
        /*0090*/ 	.word	0x00001dc0


	//   ....[2]....
        /*0094*/ 	.word	0x00001de0


	//   ....[3]....
        /*0098*/ 	.word	0x00001e00


	//   ....[4]....
        /*009c*/ 	.word	0x00001e20


	//   ....[5]....
        /*00a0*/ 	.word	0x00002450


	//   ....[6]....
        /*00a4*/ 	.word	0x00002470


	//   ....[7]....
        /*00a8*/ 	.word	0x00002490


	//   ....[8]....
        /*00ac*/ 	.word	0x000024b0


	//   ....[9]....
        /*00b0*/ 	.word	0x000024d0


	//   ....[10]....
        /*00b4*/ 	.word	0x00003260


	//   ....[11]....
        /*00b8*/ 	.word	0x000032d0


	//   ....[12]....
        /*00bc*/ 	.word	0x00003330


	//   ....[13]....
        /*00c0*/ 	.word	0x00003390


	//   ....[14]....
        /*00c4*/ 	.word	0x000033f0


	//   ....[15]....
        /*00c8*/ 	.word	0x00003a60


	//   ....[16]....
        /*00cc*/ 	.word	0x00003ac0


	//   ....[17]....
        /*00d0*/ 	.word	0x00003b20


	//   ....[18]....
        /*00d4*/ 	.word	0x00003b80


	//   ....[19]....
        /*00d8*/ 	.word	0x00003be0


	//----- nvinfo : EIATTR_EXIT_INSTR_OFFSETS
	.align		4
.L_2658:
        /*00dc*/ 	.byte	0x04, 0x1c
        /*00de*/ 	.short	(.L_2660 - .L_2659)


	//   ....[0]....
.L_2659:
        /*00e0*/ 	.word	0x00000360


	//   ....[1]....
        /*00e4*/ 	.word	0x00003200


	//----- nvinfo : EIATTR_MAX_THREADS
	.align		4
.L_2660:
        /*00e8*/ 	.byte	0x04, 0x05
        /*00ea*/ 	.short	(.L_2662 - .L_2661)
.L_2661:
        /*00ec*/ 	.word	0x00000080
        /*00f0*/ 	.word	0x00000001
        /*00f4*/ 	.word	0x00000001


	//----- nvinfo : EIATTR_CRS_STACK_SIZE
	.align		4
.L_2662:
        /*00f8*/ 	.byte	0x04, 0x1e
        /*00fa*/ 	.short	(.L_2664 - .L_2663)
.L_2663:
        /*00fc*/ 	.word	0x00000000
.L_2664:


//--------------------- .nv.info._ZN10layer_norm13ln_fwd_kernelINS_13Kernel_traitsIf6__halfS2_S2_fjLj1536ELj1ELj4ELj1ELj16ENS_18Kernel_traits_baseILj1536EfS2_S2_S2_fjLj128EEEEELb0ELb1ELb1ELb0EEEvNS_9FwdParamsE --------------------------
	.section	.nv.info._ZN10layer_norm13ln_fwd_kernelINS_13Kernel_traitsIf6__halfS2_S2_fjLj1536ELj1ELj4ELj1ELj16ENS_18Kernel_traits_baseILj1536EfS2_S2_S2_fjLj128EEEEELb0ELb1ELb1ELb0EEEvNS_9FwdParamsE,"",@"SHT_CUDA_INFO"
	.sectionflags	@""
	.align	4


	//----- nvinfo : EIATTR_CUDA_API_VERSION
	.align		4
        /*0000*/ 	.byte	0x04, 0x37
        /*0002*/ 	.short	(.L_2666 - .L_2665)
.L_2665:
        /*0004*/ 	.word	0x00000082


	//----- nvinfo : EIATTR_SW2861232_WAR
	.align		4
.L_2666:
        /*0008*/ 	.byte	0x01, 0x35
	.zero		2


	//----- nvinfo : EIATTR_PARAM_CBANK
	.align		4
        /*000c*/ 	.byte	0x04, 0x0a
        /*000e*/ 	.short	(.L_2668 - .L_2667)
	.align		4
.L_2667:
        /*0010*/ 	.word	index@(.nv.constant0._ZN10layer_norm13ln_fwd_kernelINS_13Kernel_traitsIf6__halfS2_S2_fjLj1536ELj1ELj4ELj1ELj16ENS_18Kernel_traits_baseILj1536EfS2_S2_S2_fjLj128EEEEELb0ELb1ELb1ELb0EEEvNS_9FwdParamsE)
        /*0014*/ 	.short	0x0160
        /*0016*/ 	.short	0x00e8


	//----- nvinfo : EIATTR_CBANK_PARAM_SIZE
	.align		4
.L_2668:
        /*0018*/ 	.byte	0x03, 0x19
        /*001a*/ 	.short	0x00e8


	//----- nvinfo : EIATTR_KPARAM_INFO
	.align		4
        /*001c*/ 	.byte	0x04, 0x17
        /*001e*/ 	.short	(.L_2670 - .L_2669)
.L_2669:
        /*0020*/ 	.word	0x00000000
        /*0024*/ 	.short	0x0000
        /*0026*/ 	.short	0x0000
        /*0028*/ 	.byte	0x00, 0xf0, 0xa1, 0x03


	//----- nvinfo : EIATTR_MAXREG_COUNT
	.align		4
.L_2670:
        /*002c*/ 	.byte	0x03, 0x1b
        /*002e*/ 	.short	0x00ff


	//----- nvinfo : EIATTR_MERCURY_ISA_VERSION
	.align		4
        /*0030*/ 	.byte	0x03, 0x5f
        /*0032*/ 	.short	0x0000


	//----- nvinfo : EIATTR_COOP_GROUP_MASK_REGIDS
	.align		4
        /*0034*/ 	.byte	0x04, 0x29
        /*0036*/ 	.short	(.L_2672 - .L_2671)


	//   ....[0]....
.L_2671:
        /*0038*/ 	.word	0xffffffff


	//   ....[1]....
        /*003c*/ 	.word	0xffffffff


	//   ....[2]....
        /*0040*/ 	.word	0xffffffff


	//   ....[3]....
        /*0044*/ 	.word	0xffffffff


	//   ....[4]....
        /*0048*/ 	.word	0xffffffff


	//   ....[5]....
        /*004c*/ 	.word	0xffffffff


	//   ....[6]....
        /*0050*/ 	.word	0xffffffff


	//   ....[7]....
        /*0054*/ 	.word	0xffffffff


	//   ....[8]....
        /*0058*/ 	.word	0xffffffff


	//   ....[9]....
        /*005c*/ 	.word	0xffffffff


	//   ....[10]....
        /*0060*/ 	.word	0xffffffff


	//   ....[11]....
        /*0064*/ 	.word	0xffffffff


	//   ....[12]....
        /*0068*/ 	.word	0xffffffff


	//   ....[13]....
        /*006c*/ 	.word	0xffffffff


	//   ....[14]....
        /*0070*/ 	.word	0xffffffff


	//   ....[15]....
        /*0074*/ 	.word	0xffffffff


	//   ....[16]....
        /*0078*/ 	.word	0xffffffff


	//   ....[17]....
        /*007c*/ 	.word	0xffffffff


	//   ....[18]....
        /*0080*/ 	.word	0xffffffff


	//   ....[19]....
        /*0084*/ 	.word	0xffffffff


	//----- nvinfo : EIATTR_COOP_GROUP_INSTR_OFFSETS
	.align		4
.L_2672:
        /*0088*/ 	.byte	0x04, 0x28
        /*008a*/ 	.short	(.L_2674 - .L_2673)


	//   ....[0]....
.L_2673:
        /*008c*/ 	.word	0x00003ab0


	//   ....[1]....
        /*0090*/ 	.word	0x00003ae0


	//   ....[2]....
        /*0094*/ 	.word	0x00003b00


	//   ....[3]....
        /*0098*/ 	.word	0x00003b20


	//   ....[4]....
        /*009c*/ 	.word	0x00003b40


	//   ....[5]....
        /*00a0*/ 	.word	0x00004180


	//   ....[6]....
        /*00a4*/ 	.word	0x000041a0


	//   ....[7]....
        /*00a8*/ 	.word	0x000041c0


	//   ....[8]....
        /*00ac*/ 	.word	0x000041e0


	//   ....[9]....
        /*00b0*/ 	.word	0x00004200


	//   ....[10]....
        /*00b4*/ 	.word	0x00005180


	//   ....[11]....
        /*00b8*/ 	.word	0x00005200


	//   ....[12]....
        /*00bc*/ 	.word	0x00005260


	//   ....[13]....
        /*00c0*/ 	.word	0x000052c0


	//   ....[14]....
        /*00c4*/ 	.word	0x00005320


	//   ....[15]....
        /*00c8*/ 	.word	0x000059a0


	//   ....[16]....
        /*00cc*/ 	.word	0x00005a00


	//   ....[17]....
        /*00d0*/ 	.word	0x00005a60


	//   ....[18]....
        /*00d4*/ 	.word	0x00005ac0


	//   ....[19]....
        /*00d8*/ 	.word	0x00005b30


	//----- nvinfo : EIATTR_EXIT_INSTR_OFFSETS
	.align		4
.L_2674:
        /*00dc*/ 	.byte	0x04, 0x1c
        /*00de*/ 	.short	(.L_2676 - .L_2675)


	//   ....[0]....
.L_2675:
        /*00e0*/ 	.word	0x000009a0


	//   ....[1]....
        /*00e4*/ 	.word	0x00005130


	//----- nvinfo : EIATTR_MAX_THREADS
	.align		4
.L_2676:
        /*00e8*/ 	.byte	0x04, 0x05
        /*00ea*/ 	.short	(.L_2678 - .L_2677)
.L_2677:
        /*00ec*/ 	.word	0x00000080
        /*00f0*/ 	.word	0x00000001
        /*00f4*/ 	.word	0x00000001


	//----- nvinfo : EIATTR_CRS_STACK_SIZE
	.align		4
.L_2678:
        /*00f8*/ 	.byte	0x04, 0x1e
        /*00fa*/ 	.short	(.L_2680 - .L_2679)
.L_2679:
        /*00fc*/ 	.word	0x00000000
.L_2680:


//--------------------- .nv.info._ZN10layer_norm13ln_fwd_kernelINS_13Kernel_traitsIf6__halfS2_S2_fjLj1536ELj1ELj4ELj1ELj16ENS_18Kernel_traits_baseILj1536EfS2_S2_S2_fjLj128EEEEELb0ELb1ELb1ELb1EEEvNS_9FwdParamsE --------------------------
	.section	.nv.info._ZN10layer_norm13ln_fwd_kernelINS_13Kernel_traitsIf6__halfS2_S2_fjLj1536ELj1ELj4ELj1ELj16ENS_18Kernel_traits_baseILj1536EfS2_S2_S2_fjLj128EEEEELb0ELb1ELb1ELb1EEEvNS_9FwdParamsE,"",@"SHT_CUDA_INFO"
	.sectionflags	@""
	.align	4


	//----- nvinfo : EIATTR_CUDA_API_VERSION
	.align		4
        /*0000*/ 	.byte	0x04, 0x37
        /*0002*/ 	.short	(.L_2682 - .L_2681)
.L_2681:
        /*0004*/ 	.word	0x00000082


	//----- nvinfo : EIATTR_SW2861232_WAR
	.align		4
.L_2682:
        /*0008*/ 	.byte	0x01, 0x35
	.zero		2


	//----- nvinfo : EIATTR_PARAM_CBANK
	.align		4
        /*000c*/ 	.byte	0x04, 0x0a
        /*000e*/ 	.short	(.L_2684 - .L_2683)
	.align		4
.L_2683:
        /*0010*/ 	.word	index@(.nv.constant0._ZN10layer_norm13ln_fwd_kernelINS_13Kernel_traitsIf6__halfS2_S2_fjLj1536ELj1ELj4ELj1ELj16ENS_18Kernel_traits_baseILj1536EfS2_S2_S2_fjLj128EEEEELb0ELb1ELb1ELb1EEEvNS_9FwdParamsE)
        /*0014*/ 	.short	0x0160
        /*0016*/ 	.short	0x00e8


	//----- nvinfo : EIATTR_CBANK_PARAM_SIZE
	.align		4
.L_2684:
        /*0018*/ 	.byte	0x03, 0x19
        /*001a*/ 	.short	0x00e8


	//----- nvinfo : EIATTR_KPARAM_INFO
	.align		4
        /*001c*/ 	.byte	0x04, 0x17
        /*001e*/ 	.short	(.L_2686 - .L_2685)
.L_2685:
        /*0020*/ 	.word	0x00000000
        /*0024*/ 	.short	0x0000
        /*0026*/ 	.short	0x0000
        /*0028*/ 	.byte	0x00, 0xf0, 0xa1, 0x03


	//----- nvinfo : EIATTR_MAXREG_COUNT
	.align		4
.L_2686:
        /*002c*/ 	.byte	0x03, 0x1b
        /*002e*/ 	.short	0x00ff


	//----- nvinfo : EIATTR_MERCURY_ISA_VERSION
	.align		4
        /*0030*/ 	.byte	0x03, 0x5f
        /*0032*/ 	.short	0x0000


	//----- nvinfo : EIATTR_COOP_GROUP_MASK_REGIDS
	.align		4
        /*0034*/ 	.byte	0x04, 0x29
        /*0036*/ 	.short	(.L_2688 - .L_2687)


	//   ....[0]....
.L_2687:
        /*0038*/ 	.word	0xffffffff


	//   ....[1]....
        /*003c*/ 	.word	0xffffffff


	//   ....[2]....
        /*0040*/ 	.word	0xffffffff


	//   ....[3]....
        /*0044*/ 	.word	0xffffffff


	//   ....[4]....
        /*0048*/ 	.word	0xffffffff


	//   ....[5]....
        /*004c*/ 	.word	0xffffffff


	//   ....[6]....
        /*0050*/ 	.word	0xffffffff


	//   ....[7]....
        /*0054*/ 	.word	0xffffffff


	//   ....[8]....
        /*0058*/ 	.word	0xffffffff


	//   ....[9]....
        /*005c*/ 	.word	0xffffffff


	//   ....[10]....
        /*0060*/ 	.word	0xffffffff


	//   ....[11]....
        /*0064*/ 	.word	0xffffffff


	//   ....[12]....
        /*0068*/ 	.word	0xffffffff


	//   ....[13]....
        /*006c*/ 	.word	0xffffffff


	//   ....[14]....
        /*0070*/ 	.word	0xffffffff


	//   ....[15]....
        /*0074*/ 	.word	0xffffffff


	//   ....[16]....
        /*0078*/ 	.word	0xffffffff


	//   ....[17]....
        /*007c*/ 	.word	0xffffffff


	//   ....[18]....
        /*0080*/ 	.word	0xffffffff


	//   ....[19]....
        /*0084*/ 	.word	0xffffffff


	//----- nvinfo : EIATTR_COOP_GROUP_INSTR_OFFSETS
	.align		4
.L_2688:
        /*0088*/ 	.byte	0x04, 0x28
        /*008a*/ 	.short	(.L_2690 - .L_2689)


	//   ....[0]....
.L_2689:
        /*008c*/ 	.word	0x000031f0


	//   ....[1]....
        /*0090*/ 	.word	0x00003220


	//   ....[2]....
        /*0094*/ 	.word	0x00003240


	//   ....[3]....
        /*0098*/ 	.word	0x00003260


	//   ....[4]....
        /*009c*/ 	.word	0x00003280


	//   ....[5]....
        /*00a0*/ 	.word	0x000038b0


	//   ....[6]....
        /*00a4*/ 	.word	0x000038d0


	//   ....[7]....
        /*00a8*/ 	.word	0x000038f0


	//   ....[8]....
        /*00ac*/ 	.word	0x00003910


	//   ....[9]....
        /*00b0*/ 	.word	0x00003930


	//   ....[10]....
        /*00b4*/ 	.word	0x00004700


	//   ....[11]....
        /*00b8*/ 	.word	0x00004770


	//   ....[12]....
        /*00bc*/ 	.word	0x000047d0


	//   ....[13]....
        /*00c0*/ 	.word	0x00004830


	//   ....[14]....
        /*00c4*/ 	.word	0x00004890


	//   ....[15]....
        /*00c8*/ 	.word	0x00004f00


	//   ....[16]....
        /*00cc*/ 	.word	0x00004f60


	//   ....[17]....
        /*00d0*/ 	.word	0x00004fc0


	//   ....[18]....
        /*00d4*/ 	.word	0x00005020


	//   ....[19]....
        /*00d8*/ 	.word	0x00005080


	//----- nvinfo : EIATTR_EXIT_INSTR_OFFSETS
	.align		4
.L_2690:
        /*00dc*/ 	.byte	0x04, 0x1c
        /*00de*/ 	.short	(.L_2692 - .L_2691)


	//   ....[0]....
.L_2691:
        /*00e0*/ 	.word	0x00000360


	//   ....[1]....
        /*00e4*/ 	.word	0x000046b0


	//----- nvinfo : EIATTR_MAX_THREADS
	.align		4
.L_2692:
        /*00e8*/ 	.byte	0x04, 0x05
        /*00ea*/ 	.short	(.L_2694 - .L_2693)
.L_2693:
        /*00ec*/ 	.word	0x00000080
        /*00f0*/ 	.word	0x00000001
        /*00f4*/ 	.word	0x00000001


	//----- nvinfo : EIATTR_CRS_STACK_SIZE
	.align		4
.L_2694:
        /*00f8*/ 	.byte	0x04, 0x1e
        /*00fa*/ 	.short	(.L_2696 - .L_2695)
.L_2695:
        /*00fc*/ 	.word	0x00000000
.L_2696:


//--------------------- .nv.info._ZN10layer_norm13ln_fwd_kernelINS_13Kernel_traitsIf6__halfS2_S2_fjLj1536ELj1ELj4ELj1ELj16ENS_18Kernel_traits_baseILj1536EfS2_S2_S2_fjLj128EEEEELb1ELb0ELb0ELb0EEEvNS_9FwdParamsE --------------------------
	.section	.nv.info._ZN10layer_norm13ln_fwd_kernelINS_13Kernel_traitsIf6__halfS2_S2_fjLj1536ELj1ELj4ELj1ELj16ENS_18Kernel_traits_baseILj1536EfS2_S2_S2_fjLj128EEEEELb1ELb0ELb0ELb0EEEvNS_9FwdParamsE,"",@"SHT_CUDA_INFO"
	.sectionflags	@""
	.align	4


	//----- nvinfo : EIATTR_CUDA_API_VERSION
	.align		4
        /*0000*/ 	.byte	0x04, 0x37
        /*0002*/ 	.short	(.L_2698 - .L_2697)
.L_2697:
        /*0004*/ 	.word	0x00000082


	//----- nvinfo : EIATTR_SW2861232_WAR
	.align		4
.L_2698:
        /*0008*/ 	.byte	0x01, 0x35
	.zero		2


	//----- nvinfo : EIATTR_PARAM_CBANK
	.align		4
        /*000c*/ 	.byte	0x04, 0x0a
        /*000e*/ 	.short	(.L_2700 - .L_2699)
	.align		4
.L_2699:
        /*0010*/ 	.word	index@(.nv.constant0._ZN10layer_norm13ln_fwd_kernelINS_13Kernel_traitsIf6__halfS2_S2_fjLj1536ELj1ELj4ELj1ELj16ENS_18Kernel_traits_baseILj1536EfS2_S2_S2_fjLj128EEEEELb1ELb0ELb0ELb0EEEvNS_9FwdParamsE)
        /*0014*/ 	.short	0x0160
        /*0016*/ 	.short	0x00e8


	//----- nvinfo : EIATTR_CBANK_PARAM_SIZE
	.align		4
.L_2700:
        /*0018*/ 	.byte	0x03, 0x19
        /*001a*/ 	.short	0x00e8


	//----- nvinfo : EIATTR_KPARAM_INFO
	.align		4
        /*001c*/ 	.byte	0x04, 0x17
        /*001e*/ 	.short	(.L_2702 - .L_2701)
.L_2701:
        /*0020*/ 	.word	0x00000000
        /*0024*/ 	.short	0x0000
        /*0026*/ 	.short	0x0000
        /*0028*/ 	.byte	0x00, 0xf0, 0xa1, 0x03


	//----- nvinfo : EIATTR_MAXREG_COUNT
	.align		4
.L_2702:
        /*002c*/ 	.byte	0x03, 0x1b
        /*002e*/ 	.short	0x00ff


	//----- nvinfo : EIATTR_MERCURY_ISA_VERSION
	.align		4
        /*0030*/ 	.byte	0x03, 0x5f
        /*0032*/ 	.short	0x0000


	//----- nvinfo : EIATTR_COOP_GROUP_MASK_REGIDS
	.align		4
        /*0034*/ 	.byte	0x04, 0x29
        /*0036*/ 	.short	(.L_2704 - .L_2703)


	//   ....[0]....
.L_2703:
        /*0038*/ 	.word	0xffffffff


	//   ....[1]....
        /*003c*/ 	.word	0xffffffff


	//   ....[2]....
        /*0040*/ 	.word	0xffffffff


	//   ....[3]....
        /*0044*/ 	.word	0xffffffff


	//   ....[4]....
        /*0048*/ 	.word	0xffffffff


	//   ....[5]....
        /*004c*/ 	.word	0xffffffff


	//   ....[6]....
        /*0050*/ 	.word	0xffffffff


	//   ....[7]....
        /*0054*/ 	.word	0xffffffff


	//   ....[8]....
        /*0058*/ 	.word	0xffffffff


	//   ....[9]....
        /*005c*/ 	.word	0xffffffff


	//   ....[10]....
        /*0060*/ 	.word	0xffffffff


	//   ....[11]....
        /*0064*/ 	.word	0xffffffff


	//   ....[12]....
        /*0068*/ 	.word	0xffffffff


	//   ....[13]....
        /*006c*/ 	.word	0xffffffff


	//   ....[14]....
        /*0070*/ 	.word	0xffffffff


	//   ....[15]....
        /*0074*/ 	.word	0xffffffff


	//   ....[16]....
        /*0078*/ 	.word	0xffffffff


	//   ....[17]....
        /*007c*/ 	.word	0xffffffff


	//   ....[18]....
        /*0080*/ 	.word	0xffffffff


	//   ....[19]....
        /*0084*/ 	.word	0xffffffff


	//----- nvinfo : EIATTR_COOP_GROUP_INSTR_OFFSETS
	.align		4
.L_2704:
        /*0088*/ 	.byte	0x04, 0x28
        /*008a*/ 	.short	(.L_2706 - .L_2705)


	//   ....[0]....
.L_2705:
        /*008c*/ 	.word	0x00011d10


	//   ....[1]....
        /*0090*/ 	.word	0x00011d40


	//   ....[2]....
        /*0094*/ 	.word	0x00011d70


	//   ....[3]....
        /*0098*/ 	.word	0x00011d90


	//   ....[4]....
        /*009c*/ 	.word	0x00011db0


	//   ....[5]....
        /*00a0*/ 	.word	0x000123f0


	//   ....[6]....
        /*00a4*/ 	.word	0x00012410


	//   ....[7]....
        /*00a8*/ 	.word	0x00012430


	//   ....[8]....
        /*00ac*/ 	.word	0x00012450


	//   ....[9]....
        /*00b0*/ 	.word	0x00012470


	//   ....[10]....
        /*00b4*/ 	.word	0x00013390


	//   ....[11]....
        /*00b8*/ 	.word	0x00013410


	//   ....[12]....
        /*00bc*/ 	.word	0x00013470


	//   ....[13]....
        /*00c0*/ 	.word	0x000134d0


	//   ....[14]....
        /*00c4*/ 	.word	0x00013530


	//   ....[15]....
        /*00c8*/ 	.word	0x00013bc0


	//   ....[16]....
        /*00cc*/ 	.word	0x00013c20


	//   ....[17]....
        /*00d0*/ 	.word	0x00013c80


	//   ....[18]....
        /*00d4*/ 	.word	0x00013ce0


	//   ....[19]....
        /*00d8*/ 	.word	0x00013d50


	//----- nvinfo : EIATTR_EXIT_INSTR_OFFSETS
	.align		4
.L_2706:
        /*00dc*/ 	.byte	0x04, 0x1c
        /*00de*/ 	.short	(.L_2708 - .L_2707)


	//   ....[0]....
.L_2707:
        /*00e0*/ 	.word	0x00000ce0


	//   ....[1]....
        /*00e4*/ 	.word	0x00013330


	//----- nvinfo : EIATTR_MAX_THREADS
	.align		4
.L_2708:
        /*00e8*/ 	.byte	0x04, 0x05
        /*00ea*/ 	.short	(.L_2710 - .L_2709)
.L_2709:
        /*00ec*/ 	.word	0x00000080
        /*00f0*/ 	.word	0x00000001
        /*00f4*/ 	.word	0x00000001


	//----- nvinfo : EIATTR_CRS_STACK_SIZE
	.align		4
.L_2710:
        /*00f8*/ 	.byte	0x04, 0x1e
        /*00fa*/ 	.short	(.L_2712 - .L_2711)
.L_2711:
        /*00fc*/ 	.word	0x00000000
.L_2712:


//--------------------- .nv.info._ZN10layer_norm13ln_fwd_kernelINS_13Kernel_traitsIf6__halfS2_S2_fjLj1536ELj1ELj4ELj1ELj16ENS_18Kernel_traits_baseILj1536EfS2_S2_S2_fjLj128EEEEELb1ELb0ELb0ELb1EEEvNS_9FwdParamsE --------------------------
	.section	.nv.info._ZN10layer_norm13ln_fwd_kernelINS_13Kernel_traitsIf6__halfS2_S2_fjLj1536ELj1ELj4ELj1ELj16ENS_18Kernel_traits_baseILj1536EfS2_S2_S2_fjLj128EEEEELb1ELb0ELb0ELb1EEEvNS_9FwdParamsE,"",@"SHT_CUDA_INFO"
	.sectionflags	@""
	.align	4


	//----- nvinfo : EIATTR_CUDA_API_VERSION
	.align		4
        /*0000*/ 	.byte	0x04, 0x37
        /*0002*/ 	.short	(.L_2714 - .L_2713)
.L_2713:
        /*0004*/ 	.word	0x00000082


	//----- nvinfo : EIATTR_SW2861232_WAR
	.align		4
.L_2714:
        /*0008*/ 	.byte	0x01, 0x35
	.zero		2


	//----- nvinfo : EIATTR_PARAM_CBANK
	.align		4
        /*000c*/ 	.byte	0x04, 0x0a
        /*000e*/ 	.short	(.L_2716 - .L_2715)
	.align		4
.L_2715:
        /*0010*/ 	.word	index@(.nv.constant0._ZN10layer_norm13ln_fwd_kernelINS_13Kernel_traitsIf6__halfS2_S2_fjLj1536ELj1ELj4ELj1ELj16ENS_18Kernel_traits_baseILj1536EfS2_S2_S2_fjLj128EEEEELb1ELb0ELb0ELb1EEEvNS_9FwdParamsE)
        /*0014*/ 	.short	0x0160
        /*0016*/ 	.short	0x00e8


	//----- nvinfo : EIATTR_CBANK_PARAM_SIZE
	.align		4
.L_2716:
        /*0018*/ 	.byte	0x03, 0x19
        /*001a*/ 	.short	0x00e8


	//----- nvinfo : EIATTR_KPARAM_INFO
	.align		4
        /*001c*/ 	.byte	0x04, 0x17
        /*001e*/ 	.short	(.L_2718 - .L_2717)
.L_2717:
        /*0020*/ 	.word	0x00000000
        /*0024*/ 	.short	0x0000
        /*0026*/ 	.short	0x0000
        /*0028*/ 	.byte	0x00, 0xf0, 0xa1, 0x03


	//----- nvinfo : EIATTR_MAXREG_COUNT
	.align		4
.L_2718:
        /*002c*/ 	.byte	0x03, 0x1b
        /*002e*/ 	.short	0x00ff


	//----- nvinfo : EIATTR_MERCURY_ISA_VERSION
	.align		4
        /*0030*/ 	.byte	0x03, 0x5f
        /*0032*/ 	.short	0x0000


	//----- nvinfo : EIATTR_COOP_GROUP_MASK_REGIDS
	.align		4
        /*0034*/ 	.byte	0x04, 0x29
        /*0036*/ 	.short	(.L_2720 - .L_2719)


	//   ....[0]....
.L_2719:
        /*0038*/ 	.word	0xffffffff


	//   ....[1]....
        /*003c*/ 	.word	0xffffffff


	//   ....[2]....
        /*0040*/ 	.word	0xffffffff


	//   ....[3]....
        /*0044*/ 	.word	0xffffffff


	//   ....[4]....
        /*0048*/ 	.word	0xffffffff


	//   ....[5]....
        /*004c*/ 	.word	0xffffffff


	//   ....[6]....
        /*0050*/ 	.word	0xffffffff


	//   ....[7]....
        /*0054*/ 	.word	0xffffffff


	//   ....[8]....
        /*0058*/ 	.word	0xffffffff


	//   ....[9]....
        /*005c*/ 	.word	0xffffffff


	//   ....[10]....
        /*0060*/ 	.word	0xffffffff


	//   ....[11]....
        /*0064*/ 	.word	0xffffffff


	//   ....[12]....
        /*0068*/ 	.word	0xffffffff


	//   ....[13]....
        /*006c*/ 	.word	0xffffffff


	//   ....[14]....
        /*0070*/ 	.word	0xffffffff


	//   ....[15]....
        /*0074*/ 	.word	0xffffffff


	//   ....[16]....
        /*0078*/ 	.word	0xffffffff


	//   ....[17]....
        /*007c*/ 	.word	0xffffffff


	//   ....[18]....
        /*0080*/ 	.word	0xffffffff


	//   ....[19]....
        /*0084*/ 	.word	0xffffffff


	//----- nvinfo : EIATTR_COOP_GROUP_INSTR_OFFSETS
	.align		4
.L_2720:
        /*0088*/ 	.byte	0x04, 0x28
        /*008a*/ 	.short	(.L_2722 - .L_2721)


	//   ....[0]....
.L_2721:
        /*008c*/ 	.word	0x00011a50


	//   ....[1]....
        /*0090*/ 	.word	0x00011a80


	//   ....[2]....
        /*0094*/ 	.word	0x00011aa0


	//   ....[3]....
        /*0098*/ 	.word	0x00011ac0


	//   ....[4]....
        /*009c*/ 	.word	0x00011ae0


	//   ....[5]....
        /*00a0*/ 	.word	0x00012110


	//   ....[6]....
        /*00a4*/ 	.word	0x00012130


	//   ....[7]....
        /*00a8*/ 	.word	0x00012150


	//   ....[8]....
        /*00ac*/ 	.word	0x00012170


	//   ....[9]....
        /*00b0*/ 	.word	0x00012190


	//   ....[10]....
        /*00b4*/ 	.word	0x00012ee0


	//   ....[11]....
        /*00b8*/ 	.word	0x00012f50


	//   ....[12]....
        /*00bc*/ 	.word	0x00012fb0


	//   ....[13]....
        /*00c0*/ 	.word	0x00013010


	//   ....[14]....
        /*00c4*/ 	.word	0x00013070


	//   ....[15]....
        /*00c8*/ 	.word	0x000136e0


	//   ....[16]....
        /*00cc*/ 	.word	0x00013740


	//   ....[17]....
        /*00d0*/ 	.word	0x000137a0


	//   ....[18]....
        /*00d4*/ 	.word	0x00013800


	//   ....[19]....
        /*00d8*/ 	.word	0x00013860


	//----- nvinfo : EIATTR_EXIT_INSTR_OFFSETS
	.align		4
.L_2722:
        /*00dc*/ 	.byte	0x04, 0x1c
        /*00de*/ 	.short	(.L_2724 - .L_2723)


	//   ....[0]....
.L_2723:
        /*00e0*/ 	.word	0x00000790


	//   ....[1]....
        /*00e4*/ 	.word	0x00012e80


	//----- nvinfo : EIATTR_MAX_THREADS
	.align		4
.L_2724:
        /*00e8*/ 	.byte	0x04, 0x05
        /*00ea*/ 	.short	(.L_2726 - .L_2725)
.L_2725:
        /*00ec*/ 	.word	0x00000080
        /*00f0*/ 	.word	0x00000001
        /*00f4*/ 	.word	0x00000001


	//----- nvinfo : EIATTR_CRS_STACK_SIZE
	.align		4
.L_2726:
        /*00f8*/ 	.byte	0x04, 0x1e
        /*00fa*/ 	.short	(.L_2728 - .L_2727)
.L_2727:
        /*00fc*/ 	.word	0x00000000
.L_2728:


//--------------------- .nv.info._ZN10layer_norm13ln_fwd_kernelINS_13Kernel_traitsIf6__halfS2_S2_fjLj1536ELj1ELj4ELj1ELj16ENS_18Kernel_traits_baseILj1536EfS2_S2_S2_fjLj128EEEEELb1ELb0ELb1ELb0EEEvNS_9FwdParamsE --------------------------
	.section	.nv.info._ZN10layer_norm13ln_fwd_kernelINS_13Kernel_traitsIf6__halfS2_S2_fjLj1536ELj1ELj4ELj1ELj16ENS_18Kernel_traits_baseILj1536EfS2_S2_S2_fjLj128EEEEELb1ELb0ELb1ELb0EEEvNS_9FwdParamsE,"",@"SHT_CUDA_INFO"
	.sectionflags	@""
	.align	4


	//----- nvinfo : EIATTR_CUDA_API_VERSION
	.align		4
        /*0000*/ 	.byte	0x04, 0x37
        /*0002*/ 	.short	(.L_2730 - .L_2729)
.L_2729:
        /*0004*/ 	.word	0x00000082


	//----- nvinfo : EIATTR_SW2861232_WAR
	.align		4
.L_2730:
        /*0008*/ 	.byte	0x01, 0x35
	.zero		2


	//----- nvinfo : EIATTR_PARAM_CBANK
	.align		4
        /*000c*/ 	.byte	0x04, 0x0a
        /*000e*/ 	.short	(.L_2732 - .L_2731)
	.align		4
.L_2731:
        /*0010*/ 	.word	index@(.nv.constant0._ZN10layer_norm13ln_fwd_kernelINS_13Kernel_traitsIf6__halfS2_S2_fjLj1536ELj1ELj4ELj1ELj16ENS_18Kernel_traits_baseILj1536EfS2_S2_S2_fjLj128EEEEELb1ELb0ELb1ELb0EEEvNS_9FwdParamsE)
        /*0014*/ 	.short	0x0160
        /*0016*/ 	.short	0x00e8


	//----- nvinfo : EIATTR_CBANK_PARAM_SIZE
	.align		4
.L_2732:
        /*0018*/ 	.byte	0x03, 0x19
        /*001a*/ 	.short	0x00e8


	//----- nvinfo : EIATTR_KPARAM_INFO
	.align		4
        /*001c*/ 	.byte	0x04, 0x17
        /*001e*/ 	.short	(.L_2734 - .L_2733)
.L_2733:
        /*0020*/ 	.word	0x00000000
        /*0024*/ 	.short	0x0000
        /*0026*/ 	.short	0x0000
        /*0028*/ 	.byte	0x00, 0xf0, 0xa1, 0x03


	//----- nvinfo : EIATTR_MAXREG_COUNT
	.align		4
.L_2734:
        /*002c*/ 	.byte	0x03, 0x1b
        /*002e*/ 	.short	0x00ff


	//----- nvinfo : EIATTR_MERCURY_ISA_VERSION
	.align		4
        /*0030*/ 	.byte	0x03, 0x5f
        /*0032*/ 	.short	0x0000


	//----- nvinfo : EIATTR_COOP_GROUP_MASK_REGIDS
	.align		4
        /*0034*/ 	.byte	0x04, 0x29
        /*0036*/ 	.short	(.L_2736 - .L_2735)


	//   ....[0]....
.L_2735:
        /*0038*/ 	.word	0xffffffff


	//   ....[1]....
        /*003c*/ 	.word	0xffffffff


	//   ....[2]....
        /*0040*/ 	.word	0xffffffff


	//   ....[3]....
        /*0044*/ 	.word	0xffffffff


	//   ....[4]....
        /*0048*/ 	.word	0xffffffff


	//   ....[5]....
        /*004c*/ 	.word	0xffffffff


	//   ....[6]....
        /*0050*/ 	.word	0xffffffff


	//   ....[7]....
        /*0054*/ 	.word	0xffffffff


	//   ....[8]....
        /*0058*/ 	.word	0xffffffff


	//   ....[9]....
        /*005c*/ 	.word	0xffffffff


	//   ....[10]....
        /*0060*/ 	.word	0xffffffff


	//   ....[11]....
        /*0064*/ 	.word	0xffffffff


	//   ....[12]....
        /*0068*/ 	.word	0xffffffff


	//   ....[13]....
        /*006c*/ 	.word	0xffffffff


	//   ....[14]....
        /*0070*/ 	.word	0xffffffff


	//   ....[15]....
        /*0074*/ 	.word	0xffffffff


	//   ....[16]....
        /*0078*/ 	.word	0xffffffff


	//   ....[17]....
        /*007c*/ 	.word	0xffffffff


	//   ....[18]....
        /*0080*/ 	.word	0xffffffff


	//   ....[19]....
        /*0084*/ 	.word	0xffffffff


	//----- nvinfo : EIATTR_COOP_GROUP_INSTR_OFFSETS
	.align		4
.L_2736:
        /*0088*/ 	.byte	0x04, 0x28
        /*008a*/ 	.short	(.L_2738 - .L_2737)


	//   ....[0]....
.L_2737:
        /*008c*/ 	.word	0x00014450


	//   ....[1]....
        /*0090*/ 	.word	0x00014480


	//   ....[2]....
        /*0094*/ 	.word	0x000144a0


	//   ....[3]....
        /*0098*/ 	.word	0x000144c0


	//   ....[4]....
        /*009c*/ 	.word	0x000144e0


	//   ....[5]....
        /*00a0*/ 	.word	0x00014b20


	//   ....[6]....
        /*00a4*/ 	.word	0x00014b40


	//   ....[7]....
        /*00a8*/ 	.word	0x00014b60


	//   ....[8]....
        /*00ac*/ 	.word	0x00014b80


	//   ....[9]....
        /*00b0*/ 	.word	0x00014ba0


	//   ....[10]....
        /*00b4*/ 	.word	0x00015b30


	//   ....[11]....
        /*00b8*/ 	.word	0x00015bb0


	//   ....[12]....
        /*00bc*/ 	.word	0x00015c10


	//   ....[13]....
        /*00c0*/ 	.word	0x00015c70


	//   ....[14]....
        /*00c4*/ 	.word	0x00015cd0


	//   ....[15]....
        /*00c8*/ 	.word	0x00016350


	//   ....[16]....
        /*00cc*/ 	.word	0x000163b0


	//   ....[17]....
        /*00d0*/ 	.word	0x00016410


	//   ....[18]....
        /*00d4*/ 	.word	0x00016470


	//   ....[19]....
        /*00d8*/ 	.word	0x000164e0


	//----- nvinfo : EIATTR_EXIT_INSTR_OFFSETS
	.align		4
.L_2738:
        /*00dc*/ 	.byte	0x04, 0x1c
        /*00de*/ 	.short	(.L_2740 - .L_2739)


	//   ....[0]....
.L_2739:
        /*00e0*/ 	.word	0x00000c60


	//   ....[1]....
        /*00e4*/ 	.word	0x00015ad0


	//----- nvinfo : EIATTR_MAX_THREADS
	.align		4
.L_2740:
        /*00e8*/ 	.byte	0x04, 0x05
        /*00ea*/ 	.short	(.L_2742 - .L_2741)
.L_2741:
        /*00ec*/ 	.word	0x00000080
        /*00f0*/ 	.word	0x00000001
        /*00f4*/ 	.word	0x00000001


	//----- nvinfo : EIATTR_CRS_STACK_SIZE
	.align		4
.L_2742:
        /*00f8*/ 	.byte	0x04, 0x1e
        /*00fa*/ 	.short	(.L_2744 - .L_2743)
.L_2743:
        /*00fc*/ 	.word	0x00000000
.L_2744:


//--------------------- .nv.info._ZN10layer_norm13ln_fwd_kernelINS_13Kernel_traitsIf6__halfS2_S2_fjLj1536ELj1ELj4ELj1ELj16ENS_18Kernel_traits_baseILj1536EfS2_S2_S2_fjLj128EEEEELb1ELb0ELb1ELb1EEEvNS_9FwdParamsE --------------------------
	.section	.nv.info._ZN10layer_norm13ln_fwd_kernelINS_13Kernel_traitsIf6__halfS2_S2_fjLj1536ELj1ELj4ELj1ELj16ENS_18Kernel_traits_baseILj1536EfS2_S2_S2_fjLj128EEEEELb1ELb0ELb1ELb1EEEvNS_9FwdParamsE,"",@"SHT_CUDA_INFO"
	.sectionflags	@""
	.align	4


	//----- nvinfo : EIATTR_CUDA_API_VERSION
	.align		4
        /*0000*/ 	.byte	0x04, 0x37
        /*0002*/ 	.short	(.L_2746 - .L_2745)
.L_2745:
        /*0004*/ 	.word	0x00000082


	//----- nvinfo : EIATTR_SW2861232_WAR
	.align		4
.L_2746:
        /*0008*/ 	.byte	0x01, 0x35
	.zero		2


	//----- nvinfo : EIATTR_PARAM_CBANK
	.align		4
        /*000c*/ 	.byte	0x04, 0x0a
        /*000e*/ 	.short	(.L_2748 - .L_2747)
	.align		4
.L_2747:
        /*0010*/ 	.word	index@(.nv.constant0._ZN10layer_norm13ln_fwd_kernelINS_13Kernel_traitsIf6__halfS2_S2_fjLj1536ELj1ELj4ELj1ELj16ENS_18Kernel_traits_baseILj1536EfS2_S2_S2_fjLj128EEEEELb1ELb0ELb1ELb1EEEvNS_9FwdParamsE)
        /*0014*/ 	.short	0x0160
        /*0016*/ 	.short	0x00e8


	//----- nvinfo : EIATTR_CBANK_PARAM_SIZE
	.align		4
.L_2748:
        /*0018*/ 	.byte	0x03, 0x19
        /*001a*/ 	.short	0x00e8


	//----- nvinfo : EIATTR_KPARAM_INFO
	.align		4
        /*001c*/ 	.byte	0x04, 0x17
        /*001e*/ 	.short	(.L_2750 - .L_2749)
.L_2749:
        /*0020*/ 	.word	0x00000000
        /*0024*/ 	.short	0x0000
        /*0026*/ 	.short	0x0000
        /*0028*/ 	.byte	0x00, 0xf0, 0xa1, 0x03


	//----- nvinfo : EIATTR_MAXREG_COUNT
	.align		4
.L_2750:
        /*002c*/ 	.byte	0x03, 0x1b
        /*002e*/ 	.short	0x00ff


	//----- nvinfo : EIATTR_MERCURY_ISA_VERSION
	.align		4
        /*0030*/ 	.byte	0x03, 0x5f
        /*0032*/ 	.short	0x0000


	//----- nvinfo : EIATTR_COOP_GROUP_MASK_REGIDS
	.align		4
        /*0034*/ 	.byte	0x04, 0x29
        /*0036*/ 	.short	(.L_2752 - .L_2751)


	//   ....[0]....
.L_2751:
        /*0038*/ 	.word	0xffffffff


	//   ....[1]....
        /*003c*/ 	.word	0xffffffff


	//   ....[2]....
        /*0040*/ 	.word	0xffffffff


	//   ....[3]....
        /*0044*/ 	.word	0xffffffff


	//   ....[4]....
        /*0048*/ 	.word	0xffffffff


	//   ....[5]....
        /*004c*/ 	.word	0xffffffff


	//   ....[6]....
        /*0050*/ 	.word	0xffffffff


	//   ....[7]....
        /*0054*/ 	.word	0xffffffff


	//   ....[8]....
        /*0058*/ 	.word	0xffffffff


	//   ....[9]....
        /*005c*/ 	.word	0xffffffff


	//   ....[10]....
        /*0060*/ 	.word	0xffffffff


	//   ....[11]....
        /*0064*/ 	.word	0xffffffff


	//   ....[12]....
        /*0068*/ 	.word	0xffffffff


	//   ....[13]....
        /*006c*/ 	.word	0xffffffff


	//   ....[14]....
        /*0070*/ 	.word	0xffffffff


	//   ....[15]....
        /*0074*/ 	.word	0xffffffff


	//   ....[16]....
        /*0078*/ 	.word	0xffffffff


	//   ....[17]....
        /*007c*/ 	.word	0xffffffff


	//   ....[18]....
        /*0080*/ 	.word	0xffffffff


	//   ....[19]....
        /*0084*/ 	.word	0xffffffff


	//----- nvinfo : EIATTR_COOP_GROUP_INSTR_OFFSETS
	.align		4
.L_2752:
        /*0088*/ 	.byte	0x04, 0x28
        /*008a*/ 	.short	(.L_2754 - .L_2753)


	//   ....[0]....
.L_2753:
        /*008c*/ 	.word	0x00013780


	//   ....[1]....
        /*0090*/ 	.word	0x000137b0


	//   ....[2]....
        /*0094*/ 	.word	0x000137d0


	//   ....[3]....
        /*0098*/ 	.word	0x000137f0


	//   ....[4]....
        /*009c*/ 	.word	0x00013810


	//   ....[5]....
        /*00a0*/ 	.word	0x00013e40


	//   ....[6]....
        /*00a4*/ 	.word	0x00013e60


	//   ....[7]....
        /*00a8*/ 	.word	0x00013e80


	//   ....[8]....
        /*00ac*/ 	.word	0x00013ea0


	//   ....[9]....
        /*00b0*/ 	.word	0x00013ec0


	//   ....[10]....
        /*00b4*/ 	.word	0x00014ca0


	//   ....[11]....
        /*00b8*/ 	.word	0x00014d10


	//   ....[12]....
        /*00bc*/ 	.word	0x00014d70


	//   ....[13]....
        /*00c0*/ 	.word	0x00014dd0


	//   ....[14]....
        /*00c4*/ 	.word	0x00014e30


	//   ....[15]....
        /*00c8*/ 	.word	0x000154a0


	//   ....[16]....
        /*00cc*/ 	.word	0x00015500


	//   ....[17]....
        /*00d0*/ 	.word	0x00015560


	//   ....[18]....
        /*00d4*/ 	.word	0x000155c0


	//   ....[19]....
        /*00d8*/ 	.word	0x00015620


	//----- nvinfo : EIATTR_EXIT_INSTR_OFFSETS
	.align		4
.L_2754:
        /*00dc*/ 	.byte	0x04, 0x1c
        /*00de*/ 	.short	(.L_2756 - .L_2755)


	//   ....[0]....
.L_2755:
        /*00e0*/ 	.word	0x000003d0


	//   ....[1]....
        /*00e4*/ 	.word	0x00014c50


	//----- nvinfo : EIATTR_MAX_THREADS
	.align		4
.L_2756:
        /*00e8*/ 	.byte	0x04, 0x05
        /*00ea*/ 	.short	(.L_2758 - .L_2757)
.L_2757:
        /*00ec*/ 	.word	0x00000080
        /*00f0*/ 	.word	0x00000001
        /*00f4*/ 	.word	0x00000001


	//----- nvinfo : EIATTR_CRS_STACK_SIZE
	.align		4
.L_2758:
        /*00f8*/ 	.byte	0x04, 0x1e
        /*00fa*/ 	.short	(.L_2760 - .L_2759)
.L_2759:
        /*00fc*/ 	.word	0x00000000
.L_2760:


//--------------------- .nv.info._ZN10layer_norm13ln_fwd_kernelINS_13Kernel_traitsIf6__halfS2_S2_fjLj1536ELj1ELj4ELj1ELj16ENS_18Kernel_traits_baseILj1536EfS2_S2_S2_fjLj128EEEEELb1ELb1ELb0ELb0EEEvNS_9FwdParamsE --------------------------
	.section	.nv.info._ZN10layer_norm13ln_fwd_kernelINS_13Kernel_traitsIf6__halfS2_S2_fjLj1536ELj1ELj4ELj1ELj16ENS_18Kernel_traits_baseILj1536EfS2_S2_S2_fjLj128EEEEELb1ELb1ELb0ELb0EEEvNS_9FwdParamsE,"",@"SHT_CUDA_INFO"
	.sectionflags	@""
	.align	4


	//----- nvinfo : EIATTR_CUDA_API_VERSION
	.align		4
        /*0000*/ 	.byte	0x04, 0x37
        /*0002*/ 	.short	(.L_2762 - .L_2761)
.L_2761:
        /*0004*/ 	.word	0x00000082


	//----- nvinfo : EIATTR_SW2861232_WAR
	.align		4
.L_2762:
        /*0008*/ 	.byte	0x01, 0x35
	.zero		2


	//----- nvinfo : EIATTR_PARAM_CBANK
	.align		4
        /*000c*/ 	.byte	0x04, 0x0a
        /*000e*/ 	.short	(.L_2764 - .L_2763)
	.align		4
.L_2763:
        /*0010*/ 	.word	index@(.nv.constant0._ZN10layer_norm13ln_fwd_kernelINS_13Kernel_traitsIf6__halfS2_S2_fjLj1536ELj1ELj4ELj1ELj16ENS_18Kernel_traits_baseILj1536EfS2_S2_S2_fjLj128EEEEELb1ELb1ELb0ELb0EEEvNS_9FwdParamsE)
        /*0014*/ 	.short	0x0160
        /*0016*/ 	.short	0x00e8


	//----- nvinfo : EIATTR_CBANK_PARAM_SIZE
	.align		4
.L_2764:
        /*0018*/ 	.byte	0x03, 0x19
        /*001a*/ 	.short	0x00e8


	//----- nvinfo : EIATTR_KPARAM_INFO
	.align		4
        /*001c*/ 	.byte	0x04, 0x17
        /*001e*/ 	.short	(.L_2766 - .L_2765)
.L_2765:
        /*0020*/ 	.word	0x00000000
        /*0024*/ 	.short	0x0000
        /*0026*/ 	.short	0x0000
        /*0028*/ 	.byte	0x00, 0xf0, 0xa1, 0x03


	//----- nvinfo : EIATTR_MAXREG_COUNT
	.align		4
.L_2766:
        /*002c*/ 	.byte	0x03, 0x1b
        /*002e*/ 	.short	0x00ff


	//----- nvinfo : EIATTR_MERCURY_ISA_VERSION
	.align		4
        /*0030*/ 	.byte	0x03, 0x5f
        /*0032*/ 	.short	0x0000


	//----- nvinfo : EIATTR_COOP_GROUP_MASK_REGIDS
	.align		4
        /*0034*/ 	.byte	0x04, 0x29
        /*0036*/ 	.short	(.L_2768 - .L_2767)


	//   ....[0]....
.L_2767:
        /*0038*/ 	.word	0xffffffff


	//   ....[1]....
        /*003c*/ 	.word	0xffffffff


	//   ....[2]....
        /*0040*/ 	.word	0xffffffff


	//   ....[3]....
        /*0044*/ 	.word	0xffffffff


	//   ....[4]....
        /*0048*/ 	.word	0xffffffff


	//   ....[5]....
        /*004c*/ 	.word	0xffffffff


	//   ....[6]....
        /*0050*/ 	.word	0xffffffff


	//   ....[7]....
        /*0054*/ 	.word	0xffffffff


	//   ....[8]....
        /*0058*/ 	.word	0xffffffff


	//   ....[9]....
        /*005c*/ 	.word	0xffffffff


	//   ....[10]....
        /*0060*/ 	.word	0xffffffff


	//   ....[11]....
        /*0064*/ 	.word	0xffffffff


	//   ....[12]....
        /*0068*/ 	.word	0xffffffff


	//   ....[13]....
        /*006c*/ 	.word	0xffffffff


	//   ....[14]....
        /*0070*/ 	.word	0xffffffff


	//   ....[15]....
        /*0074*/ 	.word	0xffffffff


	//   ....[16]....
        /*0078*/ 	.word	0xffffffff


	//   ....[17]....
        /*007c*/ 	.word	0xffffffff


	//   ....[18]....
        /*0080*/ 	.word	0xffffffff


	//   ....[19]....
        /*0084*/ 	.word	0xffffffff


	//----- nvinfo : EIATTR_COOP_GROUP_INSTR_OFFSETS
	.align		4
.L_2768:
        /*0088*/ 	.byte	0x04, 0x28
        /*008a*/ 	.short	(.L_2770 - .L_2769)


	//   ....[0]....
.L_2769:
        /*008c*/ 	.word	0x000121c0


	//   ....[1]....
        /*0090*/ 	.word	0x000121f0


	//   ....[2]....
        /*0094*/ 	.word	0x00012220


	//   ....[3]....
        /*0098*/ 	.word	0x00012240


	//   ....[4]....
        /*009c*/ 	.word	0x00012260


	//   ....[5]....
        /*00a0*/ 	.word	0x000128a0


	//   ....[6]....
        /*00a4*/ 	.word	0x000128c0


	//   ....[7]....
        /*00a8*/ 	.word	0x000128e0


	//   ....[8]....
        /*00ac*/ 	.word	0x00012900


	//   ....[9]....
        /*00b0*/ 	.word	0x00012920


	//   ....[10]....
        /*00b4*/ 	.word	0x00013840


	//   ....[11]....
        /*00b8*/ 	.word	0x000138c0


	//   ....[12]....
        /*00bc*/ 	.word	0x00013920


	//   ....[13]....
        /*00c0*/ 	.word	0x00013980


	//   ....[14]....
        /*00c4*/ 	.word	0x000139e0


	//   ....[15]....
        /*00c8*/ 	.word	0x00014070


	//   ....[16]....
        /*00cc*/ 	.word	0x000140d0


	//   ....[17]....
        /*00d0*/ 	.word	0x00014130


	//   ....[18]....
        /*00d4*/ 	.word	0x00014190


	//   ....[19]....
        /*00d8*/ 	.word	0x00014200


	//----- nvinfo : EIATTR_EXIT_INSTR_OFFSETS
	.align		4
.L_2770:
        /*00dc*/ 	.byte	0x04, 0x1c
        /*00de*/ 	.short	(.L_2772 - .L_2771)


	//   ....[0]....
.L_2771:
        /*00e0*/ 	.word	0x00000e90


	//   ....[1]....
        /*00e4*/ 	.word	0x000137f0


	//----- nvinfo : EIATTR_MAX_THREADS
	.align		4
.L_2772:
        /*00e8*/ 	.byte	0x04, 0x05
        /*00ea*/ 	.short	(.L_2774 - .L_2773)
.L_2773:
        /*00ec*/ 	.word	0x00000080
        /*00f0*/ 	.word	0x00000001
        /*00f4*/ 	.word	0x00000001


	//----- nvinfo : EIATTR_CRS_STACK_SIZE
	.align		4
.L_2774:
        /*00f8*/ 	.byte	0x04, 0x1e
        /*00fa*/ 	.short	(.L_2776 - .L_2775)
.L_2775:
        /*00fc*/ 	.word	0x00000000
.L_2776:


//--------------------- .nv.info._ZN10layer_norm13ln_fwd_kernelINS_13Kernel_traitsIf6__halfS2_S2_fjLj1536ELj1ELj4ELj1ELj16ENS_18Kernel_traits_baseILj1536EfS2_S2_S2_fjLj128EEEEELb1ELb1ELb0ELb1EEEvNS_9FwdParamsE --------------------------
	.section	.nv.info._ZN10layer_norm13ln_fwd_kernelINS_13Kernel_traitsIf6__halfS2_S2_fjLj1536ELj1ELj4ELj1ELj16ENS_18Kernel_traits_baseILj1536EfS2_S2_S2_fjLj128EEEEELb1ELb1ELb0ELb1EEEvNS_9FwdParamsE,"",@"SHT_CUDA_INFO"
	.sectionflags	@""
	.align	4


	//----- nvinfo : EIATTR_CUDA_API_VERSION
	.align		4
        /*0000*/ 	.byte	0x04, 0x37
        /*0002*/ 	.short	(.L_2778 - .L_2777)
.L_2777:
        /*0004*/ 	.word	0x00000082


	//----- nvinfo : EIATTR_SW2861232_WAR
	.align		4
.L_2778:
        /*0008*/ 	.byte	0x01, 0x35
	.zero		2


	//----- nvinfo : EIATTR_PARAM_CBANK
	.align		4
        /*000c*/ 	.byte	0x04, 0x0a
        /*000e*/ 	.short	(.L_2780 - .L_2779)
	.align		4
.L_2779:
        /*0010*/ 	.word	index@(.nv.constant0._ZN10layer_norm13ln_fwd_kernelINS_13Kernel_traitsIf6__halfS2_S2_fjLj1536ELj1ELj4ELj1ELj16ENS_18Kernel_traits_baseILj1536EfS2_S2_S2_fjLj128EEEEELb1ELb1ELb0ELb1EEEvNS_9FwdParamsE)
        /*0014*/ 	.short	0x0160
        /*0016*/ 	.short	0x00e8


	//----- nvinfo : EIATTR_CBANK_PARAM_SIZE
	.align		4
.L_2780:
        /*0018*/ 	.byte	0x03, 0x19
        /*001a*/ 	.short	0x00e8


	//----- nvinfo : EIATTR_KPARAM_INFO
	.align		4
        /*001c*/ 	.byte	0x04, 0x17
        /*001e*/ 	.short	(.L_2782 - .L_2781)
.L_2781:
        /*0020*/ 	.word	0x00000000
        /*0024*/ 	.short	0x0000
        /*0026*/ 	.short	0x0000
        /*0028*/ 	.byte	0x00, 0xf0, 0xa1, 0x03


	//----- nvinfo : EIATTR_MAXREG_COUNT
	.align		4
.L_2782:
        /*002c*/ 	.byte	0x03, 0x1b
        /*002e*/ 	.short	0x00ff


	//----- nvinfo : EIATTR_MERCURY_ISA_VERSION
	.align		4
        /*0030*/ 	.byte	0x03, 0x5f
        /*0032*/ 	.short	0x0000


	//----- nvinfo : EIATTR_COOP_GROUP_MASK_REGIDS
	.align		4
        /*0034*/ 	.byte	0x04, 0x29
        /*0036*/ 	.short	(.L_2784 - .L_2783)


	//   ....[0]....
.L_2783:
        /*0038*/ 	.word	0xffffffff


	//   ....[1]....
        /*003c*/ 	.word	0xffffffff


	//   ....[2]....
        /*0040*/ 	.word	0xffffffff


	//   ....[3]....
        /*0044*/ 	.word	0xffffffff


	//   ....[4]....
        /*0048*/ 	.word	0xffffffff


	//   ....[5]....
        /*004c*/ 	.word	0xffffffff


	//   ....[6]....
        /*0050*/ 	.word	0xffffffff


	//   ....[7]....
        /*0054*/ 	.word	0xffffffff


	//   ....[8]....
        /*0058*/ 	.word	0xffffffff


	//   ....[9]....
        /*005c*/ 	.word	0xffffffff


	//   ....[10]....
        /*0060*/ 	.word	0xffffffff


	//   ....[11]....
        /*0064*/ 	.word	0xffffffff


	//   ....[12]....
        /*0068*/ 	.word	0xffffffff


	//   ....[13]....
        /*006c*/ 	.word	0xffffffff


	//   ....[14]....
        /*0070*/ 	.word	0xffffffff


	//   ....[15]....
        /*0074*/ 	.word	0xffffffff


	//   ....[16]....
        /*0078*/ 	.word	0xffffffff


	//   ....[17]....
        /*007c*/ 	.word	0xffffffff


	//   ....[18]....
        /*0080*/ 	.word	0xffffffff


	//   ....[19]....
        /*0084*/ 	.word	0xffffffff


	//----- nvinfo : EIATTR_COOP_GROUP_INSTR_OFFSETS
	.align		4
.L_2784:
        /*0088*/ 	.byte	0x04, 0x28
        /*008a*/ 	.short	(.L_2786 - .L_2785)


	//   ....[0]....
.L_2785:
        /*008c*/ 	.word	0x00011ad0


	//   ....[1]....
        /*0090*/ 	.word	0x00011b00


	//   ....[2]....
        /*0094*/ 	.word	0x00011b20


	//   ....[3]....
        /*0098*/ 	.word	0x00011b40


	//   ....[4]....
        /*009c*/ 	.word	0x00011b60


	//   ....[5]....
        /*00a0*/ 	.word	0x00012190


	//   ....[6]....
        /*00a4*/ 	.word	0x000121b0


	//   ....[7]....
        /*00a8*/ 	.word	0x000121d0


	//   ....[8]....
        /*00ac*/ 	.word	0x000121f0


	//   ....[9]....
        /*00b0*/ 	.word	0x00012210


	//   ....[10]....
        /*00b4*/ 	.word	0x00012f60


	//   ....[11]....
        /*00b8*/ 	.word	0x00012fc0


	//   ....[12]....
        /*00bc*/ 	.word	0x00013020


	//   ....[13]....
        /*00c0*/ 	.word	0x00013080


	//   ....[14]....
        /*00c4*/ 	.word	0x000130e0


	//   ....[15]....
        /*00c8*/ 	.word	0x00013750


	//   ....[16]....
        /*00cc*/ 	.word	0x000137b0


	//   ....[17]....
        /*00d0*/ 	.word	0x00013810


	//   ....[18]....
        /*00d4*/ 	.word	0x00013870


	//   ....[19]....
        /*00d8*/ 	.word	0x000138d0


	//----- nvinfo : EIATTR_EXIT_INSTR_OFFSETS
	.align		4
.L_2786:
        /*00dc*/ 	.byte	0x04, 0x1c
        /*00de*/ 	.short	(.L_2788 - .L_2787)


	//   ....[0]....
.L_2787:
        /*00e0*/ 	.word	0x000007c0


	//   ....[1]....
        /*00e4*/ 	.word	0x00012f00


	//----- nvinfo : EIATTR_MAX_THREADS
	.align		4
.L_2788:
        /*00e8*/ 	.byte	0x04, 0x05
        /*00ea*/ 	.short	(.L_2790 - .L_2789)
.L_2789:
        /*00ec*/ 	.word	0x00000080
        /*00f0*/ 	.word	0x00000001
        /*00f4*/ 	.word	0x00000001


	//----- nvinfo : EIATTR_CRS_STACK_SIZE
	.align		4
.L_2790:
        /*00f8*/ 	.byte	0x04, 0x1e
        /*00fa*/ 	.short	(.L_2792 - .L_2791)
.L_2791:
        /*00fc*/ 	.word	0x00000000
.L_2792:


//--------------------- .nv.info._ZN10layer_norm13ln_fwd_kernelINS_13Kernel_traitsIf6__halfS2_S2_fjLj1536ELj1ELj4ELj1ELj16ENS_18Kernel_traits_baseILj1536EfS2_S2_S2_fjLj128EEEEELb1ELb1ELb1ELb0EEEvNS_9FwdParamsE --------------------------
	.section	.nv.info._ZN10layer_norm13ln_fwd_kernelINS_13Kernel_traitsIf6__halfS2_S2_fjLj1536ELj1ELj4ELj1ELj16ENS_18Kernel_traits_baseILj1536EfS2_S2_S2_fjLj128EEEEELb1ELb1ELb1ELb0EEEvNS_9FwdParamsE,"",@"SHT_CUDA_INFO"
	.sectionflags	@""
	.align	4


	//----- nvinfo : EIATTR_CUDA_API_VERSION
	.align		4
        /*0000*/ 	.byte	0x04, 0x37
        /*0002*/ 	.short	(.L_2794 - .L_2793)
.L_2793:
        /*0004*/ 	.word	0x00000082


	//----- nvinfo : EIATTR_SW2861232_WAR
	.align		4
.L_2794:
        /*0008*/ 	.byte	0x01, 0x35
	.zero		2


	//----- nvinfo : EIATTR_PARAM_CBANK
	.align		4
        /*000c*/ 	.byte	0x04, 0x0a
        /*000e*/ 	.short	(.L_2796 - .L_2795)
	.align		4
.L_2795:
        /*0010*/ 	.word	index@(.nv.constant0._ZN10layer_norm13ln_fwd_kernelINS_13Kernel_traitsIf6__halfS2_S2_fjLj1536ELj1ELj4ELj1ELj16ENS_18Kernel_traits_baseILj1536EfS2_S2_S2_fjLj128EEEEELb1ELb1ELb1ELb0EEEvNS_9FwdParamsE)
        /*0014*/ 	.short	0x0160
        /*0016*/ 	.short	0x00e8


	//----- nvinfo : EIATTR_CBANK_PARAM_SIZE
	.align		4
.L_2796:
        /*0018*/ 	.byte	0x03, 0x19
        /*001a*/ 	.short	0x00e8


	//----- nvinfo : EIATTR_KPARAM_INFO
	.align		4
        /*001c*/ 	.byte	0x04, 0x17
        /*001e*/ 	.short	(.L_2798 - .L_2797)
.L_2797:
        /*0020*/ 	.word	0x00000000
        /*0024*/ 	.short	0x0000
        /*0026*/ 	.short	0x0000
        /*0028*/ 	.byte	0x00, 0xf0, 0xa1, 0x03


	//----- nvinfo : EIATTR_MAXREG_COUNT
	.align		4
.L_2798:
        /*002c*/ 	.byte	0x03, 0x1b
        /*002e*/ 	.short	0x00ff


	//----- nvinfo : EIATTR_MERCURY_ISA_VERSION
	.align		4
        /*0030*/ 	.byte	0x03, 0x5f
        /*0032*/ 	.short	0x0000


	//----- nvinfo : EIATTR_COOP_GROUP_MASK_REGIDS
	.align		4
        /*0034*/ 	.byte	0x04, 0x29
        /*0036*/ 	.short	(.L_2800 - .L_2799)


	//   ....[0]....
.L_2799:
        /*0038*/ 	.word	0xffffffff


	//   ....[1]....
        /*003c*/ 	.word	0xffffffff


	//   ....[2]....
        /*0040*/ 	.word	0xffffffff


	//   ....[3]....
        /*0044*/ 	.word	0xffffffff


	//   ....[4]....
        /*0048*/ 	.word	0xffffffff


	//   ....[5]....
        /*004c*/ 	.word	0xffffffff


	//   ....[6]....
        /*0050*/ 	.word	0xffffffff


	//   ....[7]....
        /*0054*/ 	.word	0xffffffff


	//   ....[8]....
        /*0058*/ 	.word	0xffffffff


	//   ....[9]....
        /*005c*/ 	.word	0xffffffff


	//   ....[10]....
        /*0060*/ 	.word	0xffffffff


	//   ....[11]....
        /*0064*/ 	.word	0xffffffff


	//   ....[12]....
        /*0068*/ 	.word	0xffffffff


	//   ....[13]....
        /*006c*/ 	.word	0xffffffff


	//   ....[14]....
        /*0070*/ 	.word	0xffffffff


	//   ....[15]....
        /*0074*/ 	.word	0xffffffff


	//   ....[16]....
        /*0078*/ 	.word	0xffffffff


	//   ....[17]....
        /*007c*/ 	.word	0xffffffff


	//   ....[18]....
        /*0080*/ 	.word	0xffffffff


	//   ....[19]....
        /*0084*/ 	.word	0xffffffff


	//----- nvinfo : EIATTR_COOP_GROUP_INSTR_OFFSETS
	.align		4
.L_2800:
        /*0088*/ 	.byte	0x04, 0x28
        /*008a*/ 	.short	(.L_2802 - .L_2801)


	//   ....[0]....
.L_2801:
        /*008c*/ 	.word	0x00014890


	//   ....[1]....
        /*0090*/ 	.word	0x000148c0


	//   ....[2]....
        /*0094*/ 	.word	0x000148e0


	//   ....[3]....
        /*0098*/ 	.word	0x00014900


	//   ....[4]....
        /*009c*/ 	.word	0x00014920


	//   ....[5]....
        /*00a0*/ 	.word	0x00014f60


	//   ....[6]....
        /*00a4*/ 	.word	0x00014f80


	//   ....[7]....
        /*00a8*/ 	.word	0x00014fa0


	//   ....[8]....
        /*00ac*/ 	.word	0x00014fc0


	//   ....[9]....
        /*00b0*/ 	.word	0x00014fe0


	//   ....[10]....
        /*00b4*/ 	.word	0x00015f70


	//   ....[11]....
        /*00b8*/ 	.word	0x00015ff0


	//   ....[12]....
        /*00bc*/ 	.word	0x00016050


	//   ....[13]....
        /*00c0*/ 	.word	0x000160b0


	//   ....[14]....
        /*00c4*/ 	.word	0x00016110


	//   ....[15]....
        /*00c8*/ 	.word	0x00016790


	//   ....[16]....
        /*00cc*/ 	.word	0x000167f0


	//   ....[17]....
        /*00d0*/ 	.word	0x00016850


	//   ....[18]....
        /*00d4*/ 	.word	0x000168b0


	//   ....[19]....
        /*00d8*/ 	.word	0x00016920


	//----- nvinfo : EIATTR_EXIT_INSTR_OFFSETS
	.align		4
.L_2802:
        /*00dc*/ 	.byte	0x04, 0x1c
        /*00de*/ 	.short	(.L_2804 - .L_2803)


	//   ....[0]....
.L_2803:
        /*00e0*/ 	.word	0x00000e40


	//   ....[1]....
        /*00e4*/ 	.word	0x00015f20


	//----- nvinfo : EIATTR_MAX_THREADS
	.align		4
.L_2804:
        /*00e8*/ 	.byte	0x04, 0x05
        /*00ea*/ 	.short	(.L_2806 - .L_2805)
.L_2805:
        /*00ec*/ 	.word	0x00000080
        /*00f0*/ 	.word	0x00000001
        /*00f4*/ 	.word	0x00000001


	//----- nvinfo : EIATTR_CRS_STACK_SIZE
	.align		4
.L_2806:
        /*00f8*/ 	.byte	0x04, 0x1e
        /*00fa*/ 	.short	(.L_2808 - .L_2807)
.L_2807:
        /*00fc*/ 	.word	0x00000000
.L_2808:


//--------------------- .nv.info._ZN10layer_norm13ln_fwd_kernelINS_13Kernel_traitsIf6__halfS2_S2_fjLj1536ELj1ELj4ELj1ELj16ENS_18Kernel_traits_baseILj1536EfS2_S2_S2_fjLj128EEEEELb1ELb1ELb1ELb1EEEvNS_9FwdParamsE --------------------------
	.section	.nv.info._ZN10layer_norm13ln_fwd_kernelINS_13Kernel_traitsIf6__halfS2_S2_fjLj1536ELj1ELj4ELj1ELj16ENS_18Kernel_traits_baseILj1536EfS2_S2_S2_fjLj128EEEEELb1ELb1ELb1ELb1EEEvNS_9FwdParamsE,"",@"SHT_CUDA_INFO"
	.sectionflags	@""
	.align	4


	//----- nvinfo : EIATTR_CUDA_API_VERSION
	.align		4
        /*0000*/ 	.byte	0x04, 0x37
        /*0002*/ 	.short	(.L_2810 - .L_2809)
.L_2809:
        /*0004*/ 	.word	0x00000082


	//----- nvinfo : EIATTR_SW2861232_WAR
	.align		4
.L_2810:
        /*0008*/ 	.byte	0x01, 0x35
	.zero		2


	//----- nvinfo : EIATTR_PARAM_CBANK
	.align		4
        /*000c*/ 	.byte	0x04, 0x0a
        /*000e*/ 	.short	(.L_2812 - .L_2811)
	.align		4
.L_2811:
        /*0010*/ 	.word	index@(.nv.constant0._ZN10layer_norm13ln_fwd_kernelINS_13Kernel_traitsIf6__halfS2_S2_fjLj1536ELj1ELj4ELj1ELj16ENS_18Kernel_traits_baseILj1536EfS2_S2_S2_fjLj128EEEEELb1ELb1ELb1ELb1EEEvNS_9FwdParamsE)
        /*0014*/ 	.short	0x0160
        /*0016*/ 	.short	0x00e8


	//----- nvinfo : EIATTR_CBANK_PARAM_SIZE
	.align		4
.L_2812:
        /*0018*/ 	.byte	0x03, 0x19
        /*001a*/ 	.short	0x00e8


	//----- nvinfo : EIATTR_KPARAM_INFO
	.align		4
        /*001c*/ 	.byte	0x04, 0x17
        /*001e*/ 	.short	(.L_2814 - .L_2813)
.L_2813:
        /*0020*/ 	.word	0x00000000
        /*0024*/ 	.short	0x0000
        /*0026*/ 	.short	0x0000
        /*0028*/ 	.byte	0x00, 0xf0, 0xa1, 0x03


	//----- nvinfo : EIATTR_MAXREG_COUNT
	.align		4
.L_2814:
        /*002c*/ 	.byte	0x03, 0x1b
        /*002e*/ 	.short	0x00ff


	//----- nvinfo : EIATTR_MERCURY_ISA_VERSION
	.align		4
        /*0030*/ 	.byte	0x03, 0x5f
        /*0032*/ 	.short	0x0000


	//----- nvinfo : EIATTR_COOP_GROUP_MASK_REGIDS
	.align		4
        /*0034*/ 	.byte	0x04, 0x29
        /*0036*/ 	.short	(.L_2816 - .L_2815)


	//   ....[0]....
.L_2815:
        /*0038*/ 	.word	0xffffffff


	//   ....[1]....
        /*003c*/ 	.word	0xffffffff


	//   ....[2]....
        /*0040*/ 	.word	0xffffffff


	//   ....[3]....
        /*0044*/ 	.word	0xffffffff


	//   ....[4]....
        /*0048*/ 	.word	0xffffffff


	//   ....[5]....
        /*004c*/ 	.word	0xffffffff


	//   ....[6]....
        /*0050*/ 	.word	0xffffffff


	//   ....[7]....
        /*0054*/ 	.word	0xffffffff


	//   ....[8]....
        /*0058*/ 	.word	0xffffffff


	//   ....[9]....
        /*005c*/ 	.word	0xffffffff


	//   ....[10]....
        /*0060*/ 	.word	0xffffffff


	//   ....[11]....
        /*0064*/ 	.word	0xffffffff


	//   ....[12]....
        /*0068*/ 	.word	0xffffffff


	//   ....[13]....
        /*006c*/ 	.word	0xffffffff


	//   ....[14]....
        /*0070*/ 	.word	0xffffffff


	//   ....[15]....
        /*0074*/ 	.word	0xffffffff


	//   ....[16]....
        /*0078*/ 	.word	0xffffffff


	//   ....[17]....
        /*007c*/ 	.word	0xffffffff


	//   ....[18]....
        /*0080*/ 	.word	0xffffffff


	//   ....[19]....
        /*0084*/ 	.word	0xffffffff


	//----- nvinfo : EIATTR_COOP_GROUP_INSTR_OFFSETS
	.align		4
.L_2816:
        /*0088*/ 	.byte	0x04, 0x28
        /*008a*/ 	.short	(.L_2818 - .L_2817)


	//   ....[0]....
.L_2817:
        /*008c*/ 	.word	0x00013c00


	//   ....[1]....
        /*0090*/ 	.word	0x00013c30


	//   ....[2]....
        /*0094*/ 	.word	0x00013c50


	//   ....[3]....
        /*0098*/ 	.word	0x00013c70


	//   ....[4]....
        /*009c*/ 	.word	0x00013c90


	//   ....[5]....
        /*00a0*/ 	.word	0x000142c0


	//   ....[6]....
        /*00a4*/ 	.word	0x000142e0


	//   ....[7]....
        /*00a8*/ 	.word	0x00014300


	//   ....[8]....
        /*00ac*/ 	.word	0x00014320


	//   ....[9]....
        /*00b0*/ 	.word	0x00014340


	//   ....[10]....
        /*00b4*/ 	.word	0x00015120


	//   ....[11]....
        /*00b8*/ 	.word	0x00015190


	//   ....[12]....
        /*00bc*/ 	.word	0x000151f0


	//   ....[13]....
        /*00c0*/ 	.word	0x00015250


	//   ....[14]....
        /*00c4*/ 	.word	0x000152b0


	//   ....[15]....
        /*00c8*/ 	.word	0x00015920


	//   ....[16]....
        /*00cc*/ 	.word	0x00015980


	//   ....[17]....
        /*00d0*/ 	.word	0x000159e0


	//   ....[18]....
        /*00d4*/ 	.word	0x00015a40


	//   ....[19]....
        /*00d8*/ 	.word	0x00015aa0


	//----- nvinfo : EIATTR_EXIT_INSTR_OFFSETS
	.align		4
.L_2818:
        /*00dc*/ 	.byte	0x04, 0x1c
        /*00de*/ 	.short	(.L_2820 - .L_2819)


	//   ....[0]....
.L_2819:
        /*00e0*/ 	.word	0x000007c0


	//   ....[1]....
        /*00e4*/ 	.word	0x000150d0


	//----- nvinfo : EIATTR_MAX_THREADS
	.align		4
.L_2820:
        /*00e8*/ 	.byte	0x04, 0x05
        /*00ea*/ 	.short	(.L_2822 - .L_2821)
.L_2821:
        /*00ec*/ 	.word	0x00000080
        /*00f0*/ 	.word	0x00000001
        /*00f4*/ 	.word	0x00000001


	//----- nvinfo : EIATTR_CRS_STACK_SIZE
	.align		4
.L_2822:
        /*00f8*/ 	.byte	0x04, 0x1e
        /*00fa*/ 	.short	(.L_2824 - .L_2823)
.L_2823:
        /*00fc*/ 	.word	0x00000000
.L_2824:


//--------------------- .nv.info._ZN10layer_norm13ln_fwd_kernelINS_13Kernel_traitsI6__halfS2_fS2_fjLj1536ELj1ELj4ELj1ELj16ENS_18Kernel_traits_baseILj1536ES2_S2_fS2_fjLj128EEEEELb0ELb0ELb0ELb0EEEvNS_9FwdParamsE --------------------------
	.section	.nv.info._ZN10layer_norm13ln_fwd_kernelINS_13Kernel_traitsI6__halfS2_fS2_fjLj1536ELj1ELj4ELj1ELj16ENS_18Kernel_traits_baseILj1536ES2_S2_fS2_fjLj128EEEEELb0ELb0ELb0ELb0EEEvNS_9FwdParamsE,"",@"SHT_CUDA_INFO"
	.sectionflags	@""
	.align	4


	//----- nvinfo : EIATTR_CUDA_API_VERSION
	.align		4
        /*0000*/ 	.byte	0x04, 0x37
        /*0002*/ 	.short	(.L_2826 - .L_2825)
.L_2825:
        /*0004*/ 	.word	0x00000082


	//----- nvinfo : EIATTR_SW2861232_WAR
	.align		4
.L_2826:
        /*0008*/ 	.byte	0x01, 0x35
	.zero		2


	//----- nvinfo : EIATTR_PARAM_CBANK
	.align		4
        /*000c*/ 	.byte	0x04, 0x0a
        /*000e*/ 	.short	(.L_2828 - .L_2827)
	.align		4
.L_2827:
        /*0010*/ 	.word	index@(.nv.constant0._ZN10layer_norm13ln_fwd_kernelINS_13Kernel_traitsI6__halfS2_fS2_fjLj1536ELj1ELj4ELj1ELj16ENS_18Kernel_traits_baseILj1536ES2_S2_fS2_fjLj128EEEEELb0ELb0ELb0ELb0EEEvNS_9FwdParamsE)
        /*0014*/ 	.short	0x0160
        /*0016*/ 	.short	0x00e8


	//----- nvinfo : EIATTR_CBANK_PARAM_SIZE
	.align		4
.L_2828:
        /*0018*/ 	.byte	0x03, 0x19
        /*001a*/ 	.short	0x00e8


	//----- nvinfo : EIATTR_KPARAM_INFO
	.align		4
        /*001c*/ 	.byte	0x04, 0x17
        /*001e*/ 	.short	(.L_2830 - .L_2829)
.L_2829:
        /*0020*/ 	.word	0x00000000
        /*0024*/ 	.short	0x0000
        /*0026*/ 	.short	0x0000
        /*0028*/ 	.byte	0x00, 0xf0, 0xa1, 0x03


	//----- nvinfo : EIATTR_MAXREG_COUNT
	.align		4
.L_2830:
        /*002c*/ 	.byte	0x03, 0x1b
        /*002e*/ 	.short	0x00ff


	//----- nvinfo : EIATTR_MERCURY_ISA_VERSION
	.align		4
        /*0030*/ 	.byte	0x03, 0x5f
        /*0032*/ 	.short	0x0000


	//----- nvinfo : EIATTR_COOP_GROUP_MASK_REGIDS
	.align		4
        /*0034*/ 	.byte	0x04, 0x29
        /*0036*/ 	.short	(.L_2832 - .L_2831)


	//   ....[0]....
.L_2831:
        /*0038*/ 	.word	0xffffffff


	//   ....[1]....
        /*003c*/ 	.word	0xffffffff


	//   ....[2]....
        /*0040*/ 	.word	0xffffffff


	//   ....[3]....
        /*0044*/ 	.word	0xffffffff


	//   ....[4]....
        /*0048*/ 	.word	0xffffffff


	//   ....[5]....
        /*004c*/ 	.word	0xffffffff


	//   ....[6]....
        /*0050*/ 	.word	0xffffffff


	//   ....[7]....
        /*0054*/ 	.word	0xffffffff


	//   ....[8]....
        /*0058*/ 	.word	0xffffffff


	//   ....[9]....
        /*005c*/ 	.word	0xffffffff


	//   ....[10]....
        /*0060*/ 	.word	0xffffffff


	//   ....[11]....
        /*0064*/ 	.word	0xffffffff


	//   ....[12]....
        /*0068*/ 	.word	0xffffffff


	//   ....[13]....
        /*006c*/ 	.word	0xffffffff


	//   ....[14]....
        /*0070*/ 	.word	0xffffffff


	//   ....[15]....
        /*0074*/ 	.word	0xffffffff


	//   ....[16]....
        /*0078*/ 	.word	0xffffffff


	//   ....[17]....
        /*007c*/ 	.word	0xffffffff


	//   ....[18]....
        /*0080*/ 	.word	0xffffffff


	//   ....[19]....
        /*0084*/ 	.word	0xffffffff


	//----- nvinfo : EIATTR_COOP_GROUP_INSTR_OFFSETS
	.align		4
.L_2832:
        /*0088*/ 	.byte	0x04, 0x28
        /*008a*/ 	.short	(.L_2834 - .L_2833)


	//   ....[0]....
.L_2833:
        /*008c*/ 	.word	0x00002190


	//   ....[1]....
        /*0090*/ 	.word	0x000021c0


	//   ....[2]....
        /*0094*/ 	.word	0x000021e0


	//   ....[3]....
        /*0098*/ 	.word	0x00002200


	//   ....[4]....
        /*009c*/ 	.word	0x00002220


	//   ....[5]....
        /*00a0*/ 	.word	0x00002860


	//   ....[6]....
        /*00a4*/ 	.word	0x00002880


	//   ....[7]....
        /*00a8*/ 	.word	0x000028a0


	//   ....[8]....
        /*00ac*/ 	.word	0x000028c0


	//   ....[9]....
        /*00b0*/ 	.word	0x000028e0


	//   ....[10]....
        /*00b4*/ 	.word	0x000037f0


	//   ....[11]....
        /*00b8*/ 	.word	0x00003850


	//   ....[12]....
        /*00bc*/ 	.word	0x000038b0


	//   ....[13]....
        /*00c0*/ 	.word	0x00003910


	//   ....[14]....
        /*00c4*/ 	.word	0x00003970


	//   ....[15]....
        /*00c8*/ 	.word	0x00003ff0


	//   ....[16]....
        /*00cc*/ 	.word	0x00004050


	//   ....[17]....
        /*00d0*/ 	.word	0x000040b0


	//   ....[18]....
        /*00d4*/ 	.word	0x00004110


	//   ....[19]....
        /*00d8*/ 	.word	0x00004180


	//----- nvinfo : EIATTR_EXIT_INSTR_OFFSETS
	.align		4
.L_2834:
        /*00dc*/ 	.byte	0x04, 0x1c
        /*00de*/ 	.short	(.L_2836 - .L_2835)


	//   ....[0]....
.L_2835:
        /*00e0*/ 	.word	0x000006b0


	//   ....[1]....
        /*00e4*/ 	.word	0x00003790


	//----- nvinfo : EIATTR_MAX_THREADS
	.align		4
.L_2836:
        /*00e8*/ 	.byte	0x04, 0x05
        /*00ea*/ 	.short	(.L_2838 - .L_2837)
.L_2837:
        /*00ec*/ 	.word	0x00000080
        /*00f0*/ 	.word	0x00000001
        /*00f4*/ 	.word	0x00000001


	//----- nvinfo : EIATTR_CRS_STACK_SIZE
	.align		4
.L_2838:
        /*00f8*/ 	.byte	0x04, 0x1e
        /*00fa*/ 	.short	(.L_2840 - .L_2839)
.L_2839:
        /*00fc*/ 	.word	0x00000000
.L_2840:


//--------------------- .nv.info._ZN10layer_norm13ln_fwd_kernelINS_13Kernel_traitsI6__halfS2_fS2_fjLj1536ELj1ELj4ELj1ELj16ENS_18Kernel_traits_baseILj1536ES2_S2_fS2_fjLj128EEEEELb0ELb0ELb0ELb1EEEvNS_9FwdParamsE --------------------------
	.section	.nv.info._ZN10layer_norm13ln_fwd_kernelINS_13Kernel_traitsI6__halfS2_fS2_fjLj1536ELj1ELj4ELj1ELj16ENS_18Kernel_traits_baseILj1536ES2_S2_fS2_fjLj128EEEEELb0ELb0ELb0ELb1EEEvNS_9FwdParamsE,"",@"SHT_CUDA_INFO"
	.sectionflags	@""
	.align	4


	//----- nvinfo : EIATTR_CUDA_API_VERSION
	.align		4
        /*0000*/ 	.byte	0x04, 0x37
        /*0002*/ 	.short	(.L_2842 - .L_2841)
.L_2841:
        /*0004*/ 	.word	0x00000082


	//----- nvinfo : EIATTR_SW2861232_WAR
	.align		4
.L_2842:
        /*0008*/ 	.byte	0x01, 0x35
	.zero		2


	//----- nvinfo : EIATTR_PARAM_CBANK
	.align		4
        /*000c*/ 	.byte	0x04, 0x0a
        /*000e*/ 	.short	(.L_2844 - .L_2843)
	.align		4
.L_2843:
        /*0010*/ 	.word	index@(.nv.constant0._ZN10layer_norm13ln_fwd_kernelINS_13Kernel_traitsI6__halfS2_fS2_fjLj1536ELj1ELj4ELj1ELj16ENS_18Kernel_traits_baseILj1536ES2_S2_fS2_fjLj128EEEEELb0ELb0ELb0ELb1EEEvNS_9FwdParamsE)
        /*0014*/ 	.short	0x0160
        /*0016*/ 	.short	0x00e8


	//----- nvinfo : EIATTR_CBANK_PARAM_SIZE
	.align		4
.L_2844:
        /*0018*/ 	.byte	0x03, 0x19
        /*001a*/ 	.short	0x00e8


	//----- nvinfo : EIATTR_KPARAM_INFO
	.align		4
        /*001c*/ 	.byte	0x04, 0x17
        /*001e*/ 	.short	(.L_2846 - .L_2845)
.L_2845:
        /*0020*/ 	.word	0x00000000
        /*0024*/ 	.short	0x0000
        /*0026*/ 	.short	0x0000
        /*0028*/ 	.byte	0x00, 0xf0, 0xa1, 0x03


	//----- nvinfo : EIATTR_MAXREG_COUNT
	.align		4
.L_2846:
        /*002c*/ 	.byte	0x03, 0x1b
        /*002e*/ 	.short	0x00ff


	//----- nvinfo : EIATTR_MERCURY_ISA_VERSION
	.align		4
        /*0030*/ 	.byte	0x03, 0x5f
        /*0032*/ 	.short	0x0000


	//----- nvinfo : EIATTR_COOP_GROUP_MASK_REGIDS
	.align		4
        /*0034*/ 	.byte	0x04, 0x29
        /*0036*/ 	.short	(.L_2848 - .L_2847)


	//   ....[0]....
.L_2847:
        /*0038*/ 	.word	0xffffffff


	//   ....[1]....
        /*003c*/ 	.word	0xffffffff


	//   ....[2]....
        /*0040*/ 	.word	0xffffffff


	//   ....[3]....
        /*0044*/ 	.word	0xffffffff


	//   ....[4]....
        /*0048*/ 	.word	0xffffffff


	//   ....[5]....
        /*004c*/ 	.word	0xffffffff


	//   ....[6]....
        /*0050*/ 	.word	0xffffffff


	//   ....[7]....
        /*0054*/ 	.word	0xffffffff


	//   ....[8]....
        /*0058*/ 	.word	0xffffffff


	//   ....[9]....
        /*005c*/ 	.word	0xffffffff


	//   ....[10]....
        /*0060*/ 	.word	0xffffffff


	//   ....[11]....
        /*0064*/ 	.word	0xffffffff


	//   ....[12]....
        /*0068*/ 	.word	0xffffffff


	//   ....[13]....
        /*006c*/ 	.word	0xffffffff


	//   ....[14]....
        /*0070*/ 	.word	0xffffffff


	//   ....[15]....
        /*0074*/ 	.word	0xffffffff


	//   ....[16]....
        /*0078*/ 	.word	0xffffffff


	//   ....[17]....
        /*007c*/ 	.word	0xffffffff


	//   ....[18]....
        /*0080*/ 	.word	0xffffffff


	//   ....[19]....
        /*0084*/ 	.word	0xffffffff


	//----- nvinfo : EIATTR_COOP_GROUP_INSTR_OFFSETS
	.align		4
.L_2848:
        /*0088*/ 	.byte	0x04, 0x28
        /*008a*/ 	.short	(.L_2850 - .L_2849)


	//   ....[0]....
.L_2849:
        /*008c*/ 	.word	0x00001930


	//   ....[1]....
        /*0090*/ 	.word	0x00001960


	//   ....[2]....
        /*0094*/ 	.word	0x00001980


	//   ....[3]....
        /*0098*/ 	.word	0x000019a0


	//   ....[4]....
        /*009c*/ 	.word	0x000019c0


	//   ....[5]....
        /*00a0*/ 	.word	0x00001ff0


	//   ....[6]....
        /*00a4*/ 	.word	0x00002010


	//   ....[7]....
        /*00a8*/ 	.word	0x00002030


	//   ....[8]....
        /*00ac*/ 	.word	0x00002050


	//   ....[9]....
        /*00b0*/ 	.word	0x00002070


	//   ....[10]....
        /*00b4*/ 	.word	0x00003040


	//   ....[11]....
        /*00b8*/ 	.word	0x000030b0


	//   ....[12]....
        /*00bc*/ 	.word	0x00003110


	//   ....[13]....
        /*00c0*/ 	.word	0x00003170


	//   ....[14]....
        /*00c4*/ 	.word	0x000031d0


	//   ....[15]....
        /*00c8*/ 	.word	0x00003840


	//   ....[16]....
        /*00cc*/ 	.word	0x000038a0


	//   ....[17]....
        /*00d0*/ 	.word	0x00003900


	//   ....[18]....
        /*00d4*/ 	.word	0x00003960


	//   ....[19]....
        /*00d8*/ 	.word	0x000039c0


	//----- nvinfo : EIATTR_EXIT_INSTR_OFFSETS
	.align		4
.L_2850:
        /*00dc*/ 	.byte	0x04, 0x1c
        /*00de*/ 	.short	(.L_2852 - .L_2851)


	//   ....[0]....
.L_2851:
        /*00e0*/ 	.word	0x00000150


	//   ....[1]....
        /*00e4*/ 	.word	0x00002ff0


	//----- nvinfo : EIATTR_MAX_THREADS
	.align		4
.L_2852:
        /*00e8*/ 	.byte	0x04, 0x05
        /*00ea*/ 	.short	(.L_2854 - .L_2853)
.L_2853:
        /*00ec*/ 	.word	0x00000080
        /*00f0*/ 	.word	0x00000001
        /*00f4*/ 	.word	0x00000001


	//----- nvinfo : EIATTR_CRS_STACK_SIZE
	.align		4
.L_2854:
        /*00f8*/ 	.byte	0x04, 0x1e
        /*00fa*/ 	.short	(.L_2856 - .L_2855)
.L_2855:
        /*00fc*/ 	.word	0x00000000
.L_2856:


//--------------------- .nv.info._ZN10layer_norm13ln_fwd_kernelINS_13Kernel_traitsI6__halfS2_fS2_fjLj1536ELj1ELj4ELj1ELj16ENS_18Kernel_traits_baseILj1536ES2_S2_fS2_fjLj128EEEEELb0ELb0ELb1ELb0EEEvNS_9FwdParamsE --------------------------
	.section	.nv.info._ZN10layer_norm13ln_fwd_kernelINS_13Kernel_traitsI6__halfS2_fS2_fjLj1536ELj1ELj4ELj1ELj16ENS_18Kernel_traits_baseILj1536ES2_S2_fS2_fjLj128EEEEELb0ELb0ELb1ELb0EEEvNS_9FwdParamsE,"",@"SHT_CUDA_INFO"
	.sectionflags	@""
	.align	4


	//----- nvinfo : EIATTR_CUDA_API_VERSION
	.align		4
        /*0000*/ 	.byte	0x04, 0x37
        /*0002*/ 	.short	(.L_2858 - .L_2857)
.L_2857:
        /*0004*/ 	.word	0x00000082


	//----- nvinfo : EIATTR_SW2861232_WAR
	.align		4
.L_2858:
        /*0008*/ 	.byte	0x01, 0x35
	.zero		2


	//----- nvinfo : EIATTR_PARAM_CBANK
	.align		4
        /*000c*/ 	.byte	0x04, 0x0a
        /*000e*/ 	.short	(.L_2860 - .L_2859)
	.align		4
.L_2859:
        /*0010*/ 	.word	index@(.nv.constant0._ZN10layer_norm13ln_fwd_kernelINS_13Kernel_traitsI6__halfS2_fS2_fjLj1536ELj1ELj4ELj1ELj16ENS_18Kernel_traits_baseILj1536ES2_S2_fS2_fjLj128EEEEELb0ELb0ELb1ELb0EEEvNS_9FwdParamsE)
        /*0014*/ 	.short	0x0160
        /*0016*/ 	.short	0x00e8


	//----- nvinfo : EIATTR_CBANK_PARAM_SIZE
	.align		4
.L_2860:
        /*0018*/ 	.byte	0x03, 0x19
        /*001a*/ 	.short	0x00e8


	//----- nvinfo : EIATTR_KPARAM_INFO
	.align		4
        /*001c*/ 	.byte	0x04, 0x17
        /*001e*/ 	.short	(.L_2862 - .L_2861)
.L_2861:
        /*0020*/ 	.word	0x00000000
        /*0024*/ 	.short	0x0000
        /*0026*/ 	.short	0x0000
        /*0028*/ 	.byte	0x00, 0xf0, 0xa1, 0x03


	//----- nvinfo : EIATTR_MAXREG_COUNT
	.align		4
.L_2862:
        /*002c*/ 	.byte	0x03, 0x1b
        /*002e*/ 	.short	0x00ff


	//----- nvinfo : EIATTR_MERCURY_ISA_VERSION
	.align		4
        /*0030*/ 	.byte	0x03, 0x5f
        /*0032*/ 	.short	0x0000


	//----- nvinfo : EIATTR_COOP_GROUP_MASK_REGIDS
	.align		4
        /*0034*/ 	.byte	0x04, 0x29
        /*0036*/ 	.short	(.L_2864 - .L_2863)


	//   ....[0]....
.L_2863:
        /*0038*/ 	.word	0xffffffff


	//   ....[1]....
        /*003c*/ 	.word	0xffffffff


	//   ....[2]....
        /*0040*/ 	.word	0xffffffff


	//   ....[3]....
        /*0044*/ 	.word	0xffffffff


	//   ....[4]....
        /*0048*/ 	.word	0xffffffff


	//   ....[5]....
        /*004c*/ 	.word	0xffffffff


	//   ....[6]....
        /*0050*/ 	.word	0xffffffff


	//   ....[7]....
        /*0054*/ 	.word	0xffffffff


	//   ....[8]....
        /*0058*/ 	.word	0xffffffff


	//   ....[9]....
        /*005c*/ 	.word	0xffffffff


	//   ....[10]....
        /*0060*/ 	.word	0xffffffff


	//   ....[11]....
        /*0064*/ 	.word	0xffffffff


	//   ....[12]....
        /*0068*/ 	.word	0xffffffff


	//   ....[13]....
        /*006c*/ 	.word	0xffffffff


	//   ....[14]....
        /*0070*/ 	.word	0xffffffff


	//   ....[15]....
        /*0074*/ 	.word	0xffffffff


	//   ....[16]....
        /*0078*/ 	.word	0xffffffff


	//   ....[17]....
        /*007c*/ 	.word	0xffffffff


	//   ....[18]....
        /*0080*/ 	.word	0xffffffff


	//   ....[19]....
        /*0084*/ 	.word	0xffffffff


	//----- nvinfo : EIATTR_COOP_GROUP_INSTR_OFFSETS
	.align		4
.L_2864:
        /*0088*/ 	.byte	0x04, 0x28
        /*008a*/ 	.short	(.L_2866 - .L_2865)


	//   ....[0]....
.L_2865:
        /*008c*/ 	.word	0x000033e0


	//   ....[1]....
        /*0090*/ 	.word	0x00003410


	//   ....[2]....
        /*0094*/ 	.word	0x00003430


	//   ....[3]....
        /*0098*/ 	.word	0x00003450


	//   ....[4]....
        /*009c*/ 	.word	0x00003470


	//   ....[5]....
        /*00a0*/ 	.word	0x00003ab0


	//   ....[6]....
        /*00a4*/ 	.word	0x00003ad0


	//   ....[7]....
        /*00a8*/ 	.word	0x00003af0


	//   ....[8]....
        /*00ac*/ 	.word	0x00003b10


	//   ....[9]....
        /*00b0*/ 	.word	0x00003b30


	//   ....[10]....
        /*00b4*/ 	.word	0x00004ac0


	//   ....[11]....
        /*00b8*/ 	.word	0x00004b40


	//   ....[12]....
        /*00bc*/ 	.word	0x00004ba0


	//   ....[13]....
        /*00c0*/ 	.word	0x00004c00


	//   ....[14]....
        /*00c4*/ 	.word	0x00004c60


	//   ....[15]....
        /*00c8*/ 	.word	0x000052e0


	//   ....[16]....
        /*00cc*/ 	.word	0x00005340


	//   ....[17]....
        /*00d0*/ 	.word	0x000053a0


	//   ....[18]....
        /*00d4*/ 	.word	0x00005400


	//   ....[19]....
        /*00d8*/ 	.word	0x00005470


	//----- nvinfo : EIATTR_EXIT_INSTR_OFFSETS
	.align		4
.L_2866:
        /*00dc*/ 	.byte	0x04, 0x1c
        /*00de*/ 	.short	(.L_2868 - .L_2867)


	//   ....[0]....
.L_2867:
        /*00e0*/ 	.word	0x000006a0


	//   ....[1]....
        /*00e4*/ 	.word	0x00004a60


	//----- nvinfo : EIATTR_MAX_THREADS
	.align		4
.L_2868:
        /*00e8*/ 	.byte	0x04, 0x05
        /*00ea*/ 	.short	(.L_2870 - .L_2869)
.L_2869:
        /*00ec*/ 	.word	0x00000080
        /*00f0*/ 	.word	0x00000001
        /*00f4*/ 	.word	0x00000001


	//----- nvinfo : EIATTR_CRS_STACK_SIZE
	.align		4
.L_2870:
        /*00f8*/ 	.byte	0x04, 0x1e
        /*00fa*/ 	.short	(.L_2872 - .L_2871)
.L_2871:
        /*00fc*/ 	.word	0x00000000
.L_2872:


//--------------------- .nv.info._ZN10layer_norm13ln_fwd_kernelINS_13Kernel_traitsI6__halfS2_fS2_fjLj1536ELj1ELj4ELj1ELj16ENS_18Kernel_traits_baseILj1536ES2_S2_fS2_fjLj128EEEEELb0ELb0ELb1ELb1EEEvNS_9FwdParamsE --------------------------
	.section	.nv.info._ZN10layer_norm13ln_fwd_kernelINS_13Kernel_traitsI6__halfS2_fS2_fjLj1536ELj1ELj4ELj1ELj16ENS_18Kernel_traits_baseILj1536ES2_S2_fS2_fjLj128EEEEELb0ELb0ELb1ELb1EEEvNS_9FwdParamsE,"",@"SHT_CUDA_INFO"
	.sectionflags	@""
	.align	4


	//----- nvinfo : EIATTR_CUDA_API_VERSION
	.align		4
        /*0000*/ 	.byte	0x04, 0x37
        /*0002*/ 	.short	(.L_2874 - .L_2873)
.L_2873:
        /*0004*/ 	.word	0x00000082


	//----- nvinfo : EIATTR_SW2861232_WAR
	.align		4
.L_2874:
        /*0008*/ 	.byte	0x01, 0x35
	.zero		2


	//----- nvinfo : EIATTR_PARAM_CBANK
	.align		4
        /*000c*/ 	.byte	0x04, 0x0a
        /*000e*/ 	.short	(.L_2876 - .L_2875)
	.align		4
.L_2875:
        /*0010*/ 	.word	index@(.nv.constant0._ZN10layer_norm13ln_fwd_kernelINS_13Kernel_traitsI6__halfS2_fS2_fjLj1536ELj1ELj4ELj1ELj16ENS_18Kernel_traits_baseILj1536ES2_S2_fS2_fjLj128EEEEELb0ELb0ELb1ELb1EEEvNS_9FwdParamsE)
        /*0014*/ 	.short	0x0160
        /*0016*/ 	.short	0x00e8


	//----- nvinfo : EIATTR_CBANK_PARAM_SIZE
	.align		4
.L_2876:
        /*0018*/ 	.byte	0x03, 0x19
        /*001a*/ 	.short	0x00e8


	//----- nvinfo : EIATTR_KPARAM_INFO
	.align		4
        /*001c*/ 	.byte	0x04, 0x17
        /*001e*/ 	.short	(.L_2878 - .L_2877)
.L_2877:
        /*0020*/ 	.word	0x00000000
        /*0024*/ 	.short	0x0000
        /*0026*/ 	.short	0x0000
        /*0028*/ 	.byte	0x00, 0xf0, 0xa1, 0x03


	//----- nvinfo : EIATTR_MAXREG_COUNT
	.align		4
.L_2878:
        /*002c*/ 	.byte	0x03, 0x1b
        /*002e*/ 	.short	0x00ff


	//----- nvinfo : EIATTR_MERCURY_ISA_VERSION
	.align		4
        /*0030*/ 	.byte	0x03, 0x5f
        /*0032*/ 	.short	0x0000


	//----- nvinfo : EIATTR_COOP_GROUP_MASK_REGIDS
	.align		4
        /*0034*/ 	.byte	0x04, 0x29
        /*0036*/ 	.short	(.L_2880 - .L_2879)


	//   ....[0]....
.L_2879:
        /*0038*/ 	.word	0xffffffff


	//   ....[1]....
        /*003c*/ 	.word	0xffffffff


	//   ....[2]....
        /*0040*/ 	.word	0xffffffff


	//   ....[3]....
        /*0044*/ 	.word	0xffffffff


	//   ....[4]....
        /*0048*/ 	.word	0xffffffff


	//   ....[5]....
        /*004c*/ 	.word	0xffffffff


	//   ....[6]....
        /*0050*/ 	.word	0xffffffff


	//   ....[7]....
        /*0054*/ 	.word	0xffffffff


	//   ....[8]....
        /*0058*/ 	.word	0xffffffff


	//   ....[9]....
        /*005c*/ 	.word	0xffffffff


	//   ....[10]....
        /*0060*/ 	.word	0xffffffff


	//   ....[11]....
        /*0064*/ 	.word	0xffffffff


	//   ....[12]....
        /*0068*/ 	.word	0xffffffff


	//   ....[13]....
        /*006c*/ 	.word	0xffffffff


	//   ....[14]....
        /*0070*/ 	.word	0xffffffff


	//   ....[15]....
        /*0074*/ 	.word	0xffffffff


	//   ....[16]....
        /*0078*/ 	.word	0xffffffff


	//   ....[17]....
        /*007c*/ 	.word	0xffffffff


	//   ....[18]....
        /*0080*/ 	.word	0xffffffff


	//   ....[19]....
        /*0084*/ 	.word	0xffffffff


	//----- nvinfo : EIATTR_COOP_GROUP_INSTR_OFFSETS
	.align		4
.L_2880:
        /*0088*/ 	.byte	0x04, 0x28
        /*008a*/ 	.short	(.L_2882 - .L_2881)


	//   ....[0]....
.L_2881:
        /*008c*/ 	.word	0x00002c20


	//   ....[1]....
        /*0090*/ 	.word	0x00002c50


	//   ....[2]....
        /*0094*/ 	.word	0x00002c70


	//   ....[3]....
        /*0098*/ 	.word	0x00002c90


	//   ....[4]....
        /*009c*/ 	.word	0x00002cb0


	//   ....[5]....
        /*00a0*/ 	.word	0x000032e0


	//   ....[6]....
        /*00a4*/ 	.word	0x00003300


	//   ....[7]....
        /*00a8*/ 	.word	0x00003320


	//   ....[8]....
        /*00ac*/ 	.word	0x00003340


	//   ....[9]....
        /*00b0*/ 	.word	0x00003360


	//   ....[10]....
        /*00b4*/ 	.word	0x00004120


	//   ....[11]....
        /*00b8*/ 	.word	0x00004170


	//   ....[12]....
        /*00bc*/ 	.word	0x000041c0


	//   ....[13]....
        /*00c0*/ 	.word	0x00004210


	//   ....[14]....
        /*00c4*/ 	.word	0x00004260


	//   ....[15]....
        /*00c8*/ 	.word	0x000048c0


	//   ....[16]....
        /*00cc*/ 	.word	0x00004910


	//   ....[17]....
        /*00d0*/ 	.word	0x00004960


	//   ....[18]....
        /*00d4*/ 	.word	0x000049b0


	//   ....[19]....
        /*00d8*/ 	.word	0x00004a00


	//----- nvinfo : EIATTR_EXIT_INSTR_OFFSETS
	.align		4
.L_2882:
        /*00dc*/ 	.byte	0x04, 0x1c
        /*00de*/ 	.short	(.L_2884 - .L_2883)


	//   ....[0]....
.L_2883:
        /*00e0*/ 	.word	0x00000150


	//   ....[1]....
        /*00e4*/ 	.word	0x000040e0


	//----- nvinfo : EIATTR_MAX_THREADS
	.align		4
.L_2884:
        /*00e8*/ 	.byte	0x04, 0x05
        /*00ea*/ 	.short	(.L_2886 - .L_2885)
.L_2885:
        /*00ec*/ 	.word	0x00000080
        /*00f0*/ 	.word	0x00000001
        /*00f4*/ 	.word	0x00000001


	//----- nvinfo : EIATTR_CRS_STACK_SIZE
	.align		4
.L_2886:
        /*00f8*/ 	.byte	0x04, 0x1e
        /*00fa*/ 	.short	(.L_2888 - .L_2887)
.L_2887:
        /*00fc*/ 	.word	0x00000000
.L_2888:


//--------------------- .nv.info._ZN10layer_norm13ln_fwd_kernelINS_13Kernel_traitsI6__halfS2_fS2_fjLj1536ELj1ELj4ELj1ELj16ENS_18Kernel_traits_baseILj1536ES2_S2_fS2_fjLj128EEEEELb0ELb1ELb0ELb0EEEvNS_9FwdParamsE --------------------------
	.section	.nv.info._ZN10layer_norm13ln_fwd_kernelINS_13Kernel_traitsI6__halfS2_fS2_fjLj1536ELj1ELj4ELj1ELj16ENS_18Kernel_traits_baseILj1536ES2_S2_fS2_fjLj128EEEEELb0ELb1ELb0ELb0EEEvNS_9FwdParamsE,"",@"SHT_CUDA_INFO"
	.sectionflags	@""
	.align	4


	//----- nvinfo : EIATTR_CUDA_API_VERSION
	.align		4
        /*0000*/ 	.byte	0x04, 0x37
        /*0002*/ 	.short	(.L_2890 - .L_2889)
.L_2889:
        /*0004*/ 	.word	0x00000082


	//----- nvinfo : EIATTR_SW2861232_WAR
	.align		4
.L_2890:
        /*0008*/ 	.byte	0x01, 0x35
	.zero		2


	//----- nvinfo : EIATTR_PARAM_CBANK
	.align		4
        /*000c*/ 	.byte	0x04, 0x0a
        /*000e*/ 	.short	(.L_2892 - .L_2891)
	.align		4
.L_2891:
        /*0010*/ 	.word	index@(.nv.constant0._ZN10layer_norm13ln_fwd_kernelINS_13Kernel_traitsI6__halfS2_fS2_fjLj1536ELj1ELj4ELj1ELj16ENS_18Kernel_traits_baseILj1536ES2_S2_fS2_fjLj128EEEEELb0ELb1ELb0ELb0EEEvNS_9FwdParamsE)
        /*0014*/ 	.short	0x0160
        /*0016*/ 	.short	0x00e8


	//----- nvinfo : EIATTR_CBANK_PARAM_SIZE
	.align		4
.L_2892:
        /*0018*/ 	.byte	0x03, 0x19
        /*001a*/ 	.short	0x00e8


	//----- nvinfo : EIATTR_KPARAM_INFO
	.align		4
        /*001c*/ 	.byte	0x04, 0x17
        /*001e*/ 	.short	(.L_2894 - .L_2893)
.L_2893:
        /*0020*/ 	.word	0x00000000
        /*0024*/ 	.short	0x0000
        /*0026*/ 	.short	0x0000
        /*0028*/ 	.byte	0x00, 0xf0, 0xa1, 0x03


	//----- nvinfo : EIATTR_MAXREG_COUNT
	.align		4
.L_2894:
        /*002c*/ 	.byte	0x03, 0x1b
        /*002e*/ 	.short	0x00ff


	//----- nvinfo : EIATTR_MERCURY_ISA_VERSION
	.align		4
        /*0030*/ 	.byte	0x03, 0x5f
        /*0032*/ 	.short	0x0000


	//----- nvinfo : EIATTR_COOP_GROUP_MASK_REGIDS
	.align		4
        /*0034*/ 	.byte	0x04, 0x29
        /*0036*/ 	.short	(.L_2896 - .L_2895)


	//   ....[0]....
.L_2895:
        /*0038*/ 	.word	0xffffffff


	//   ....[1]....
        /*003c*/ 	.word	0xffffffff


	//   ....[2]....
        /*0040*/ 	.word	0xffffffff


	//   ....[3]....
        /*0044*/ 	.word	0xffffffff


	//   ....[4]....
        /*0048*/ 	.word	0xffffffff


	//   ....[5]....
        /*004c*/ 	.word	0xffffffff


	//   ....[6]....
        /*0050*/ 	.word	0xffffffff


	//   ....[7]....
        /*0054*/ 	.word	0xffffffff


	//   ....[8]....
        /*0058*/ 	.word	0xffffffff


	//   ....[9]....
        /*005c*/ 	.word	0xffffffff


	//   ....[10]....
        /*0060*/ 	.word	0xffffffff


	//   ....[11]....
        /*0064*/ 	.word	0xffffffff


	//   ....[12]....
        /*0068*/ 	.word	0xffffffff


	//   ....[13]....
        /*006c*/ 	.word	0xffffffff


	//   ....[14]....
        /*0070*/ 	.word	0xffffffff


	//   ....[15]....
        /*0074*/ 	.word	0xffffffff


	//   ....[16]....
        /*0078*/ 	.word	0xffffffff


	//   ....[17]....
        /*007c*/ 	.word	0xffffffff


	//   ....[18]....
        /*0080*/ 	.word	0xffffffff


	//   ....[19]....
        /*0084*/ 	.word	0xffffffff


	//----- nvinfo : EIATTR_COOP_GROUP_INSTR_OFFSETS
	.align		4
.L_2896:
        /*0088*/ 	.byte	0x04, 0x28
        /*008a*/ 	.short	(.L_2898 - .L_2897)


	//   ....[0]....
.L_2897:
        /*008c*/ 	.word	0x000028b0


	//   ....[1]....
        /*0090*/ 	.word	0x000028e0


	//   ....[2]....
        /*0094*/ 	.word	0x00002900


	//   ....[3]....
        /*0098*/ 	.word	0x00002920


	//   ....[4]....
        /*009c*/ 	.word	0x00002940


	//   ....[5]....
        /*00a0*/ 	.word	0x00002f80


	//   ....[6]....
        /*00a4*/ 	.word	0x00002fa0


	//   ....[7]....
        /*00a8*/ 	.word	0x00002fc0


	//   ....[8]....
        /*00ac*/ 	.word	0x00002fe0


	//   ....[9]....
        /*00b0*/ 	.word	0x00003000


	//   ....[10]....
        /*00b4*/ 	.word	0x00003f10


	//   ....[11]....
        /*00b8*/ 	.word	0x00003f90


	//   ....[12]....
        /*00bc*/ 	.word	0x00003ff0


	//   ....[13]....
        /*00c0*/ 	.word	0x00004050


	//   ....[14]....
        /*00c4*/ 	.word	0x000040b0


	//   ....[15]....
        /*00c8*/ 	.word	0x00004730


	//   ....[16]....
        /*00cc*/ 	.word	0x00004790


	//   ....[17]....
        /*00d0*/ 	.word	0x000047f0


	//   ....[18]....
        /*00d4*/ 	.word	0x00004850


	//   ....[19]....
        /*00d8*/ 	.word	0x000048c0


	//----- nvinfo : EIATTR_EXIT_INSTR_OFFSETS
	.align		4
.L_2898:
        /*00dc*/ 	.byte	0x04, 0x1c
        /*00de*/ 	.short	(.L_2900 - .L_2899)


	//   ....[0]....
.L_2899:
        /*00e0*/ 	.word	0x000007d0


	//   ....[1]....
        /*00e4*/ 	.word	0x00003eb0


	//----- nvinfo : EIATTR_MAX_THREADS
	.align		4
.L_2900:
        /*00e8*/ 	.byte	0x04, 0x05
        /*00ea*/ 	.short	(.L_2902 - .L_2901)
.L_2901:
        /*00ec*/ 	.word	0x00000080
        /*00f0*/ 	.word	0x00000001
        /*00f4*/ 	.word	0x00000001


	//----- nvinfo : EIATTR_CRS_STACK_SIZE
	.align		4
.L_2902:
        /*00f8*/ 	.byte	0x04, 0x1e
        /*00fa*/ 	.short	(.L_2904 - .L_2903)
.L_2903:
        /*00fc*/ 	.word	0x00000000
.L_2904:


//--------------------- .nv.info._ZN10layer_norm13ln_fwd_kernelINS_13Kernel_traitsI6__halfS2_fS2_fjLj1536ELj1ELj4ELj1ELj16ENS_18Kernel_traits_baseILj1536ES2_S2_fS2_fjLj128EEEEELb0ELb1ELb0ELb1EEEvNS_9FwdParamsE --------------------------
	.section	.nv.info._ZN10layer_norm13ln_fwd_kernelINS_13Kernel_traitsI6__halfS2_fS2_fjLj1536ELj1ELj4ELj1ELj16ENS_18Kernel_traits_baseILj1536ES2_S2_fS2_fjLj128EEEEELb0ELb1ELb0ELb1EEEvNS_9FwdParamsE,"",@"SHT_CUDA_INFO"
	.sectionflags	@""
	.align	4


	//----- nvinfo : EIATTR_CUDA_API_VERSION
	.align		4
        /*0000*/ 	.byte	0x04, 0x37
        /*0002*/ 	.short	(.L_2906 - .L_2905)
.L_2905:
        /*0004*/ 	.word	0x00000082


	//----- nvinfo : EIATTR_SW2861232_WAR
	.align		4
.L_2906:
        /*0008*/ 	.byte	0x01, 0x35
	.zero		2


	//----- nvinfo : EIATTR_PARAM_CBANK
	.align		4
        /*000c*/ 	.byte	0x04, 0x0a
        /*000e*/ 	.short	(.L_2908 - .L_2907)
	.align		4
.L_2907:
        /*0010*/ 	.word	index@(.nv.constant0._ZN10layer_norm13ln_fwd_kernelINS_13Kernel_traitsI6__halfS2_fS2_fjLj1536ELj1ELj4ELj1ELj16ENS_18Kernel_traits_baseILj1536ES2_S2_fS2_fjLj128EEEEELb0ELb1ELb0ELb1EEEvNS_9FwdParamsE)
        /*0014*/ 	.short	0x0160
        /*0016*/ 	.short	0x00e8


	//----- nvinfo : EIATTR_CBANK_PARAM_SIZE
	.align		4
.L_2908:
        /*0018*/ 	.byte	0x03, 0x19
        /*001a*/ 	.short	0x00e8


	//----- nvinfo : EIATTR_KPARAM_INFO
	.align		4
        /*001c*/ 	.byte	0x04, 0x17
        /*001e*/ 	.short	(.L_2910 - .L_2909)
.L_2909:
        /*0020*/ 	.word	0x00000000
        /*0024*/ 	.short	0x0000
        /*0026*/ 	.short	0x0000
        /*0028*/ 	.byte	0x00, 0xf0, 0xa1, 0x03


	//----- nvinfo : EIATTR_MAXREG_COUNT
	.align		4
.L_2910:
        /*002c*/ 	.byte	0x03, 0x1b
        /*002e*/ 	.short	0x00ff


	//----- nvinfo : EIATTR_MERCURY_ISA_VERSION
	.align		4
        /*0030*/ 	.byte	0x03, 0x5f
        /*0032*/ 	.short	0x0000


	//----- nvinfo : EIATTR_COOP_GROUP_MASK_REGIDS
	.align		4
        /*0034*/ 	.byte	0x04, 0x29
        /*0036*/ 	.short	(.L_2912 - .L_2911)


	//   ....[0]....
.L_2911:
        /*0038*/ 	.word	0xffffffff


	//   ....[1]....
        /*003c*/ 	.word	0xffffffff


	//   ....[2]....
        /*0040*/ 	.word	0xffffffff


	//   ....[3]....
        /*0044*/ 	.word	0xffffffff


	//   ....[4]....
        /*0048*/ 	.word	0xffffffff


	//   ....[5]....
        /*004c*/ 	.word	0xffffffff


	//   ....[6]....
        /*0050*/ 	.word	0xffffffff


	//   ....[7]....
        /*0054*/ 	.word	0xffffffff


	//   ....[8]....
        /*0058*/ 	.word	0xffffffff


	//   ....[9]....
        /*005c*/ 	.word	0xffffffff


	//   ....[10]....
        /*0060*/ 	.word	0xffffffff


	//   ....[11]....
        /*0064*/ 	.word	0xffffffff


	//   ....[12]....
        /*0068*/ 	.word	0xffffffff


	//   ....[13]....
        /*006c*/ 	.word	0xffffffff


	//   ....[14]....
        /*0070*/ 	.word	0xffffffff


	//   ....[15]....
        /*0074*/ 	.word	0xffffffff


	//   ....[16]....
        /*0078*/ 	.word	0xffffffff


	//   ....[17]....
        /*007c*/ 	.word	0xffffffff


	//   ....[18]....
        /*0080*/ 	.word	0xffffffff


	//   ....[19]....
        /*0084*/ 	.word	0xffffffff


	//----- nvinfo : EIATTR_COOP_GROUP_INSTR_OFFSETS
	.align		4
.L_2912:
        /*0088*/ 	.byte	0x04, 0x28
        /*008a*/ 	.short	(.L_2914 - .L_2913)


	//   ....[0]....
.L_2913:
        /*008c*/ 	.word	0x00001fc0


	//   ....[1]....
        /*0090*/ 	.word	0x00001ff0


	//   ....[2]....
        /*0094*/ 	.word	0x00002010


	//   ....[3]....
        /*0098*/ 	.word	0x00002030


	//   ....[4]....
        /*009c*/ 	.word	0x00002050


	//   ....[5]....
        /*00a0*/ 	.word	0x00002680


	//   ....[6]....
        /*00a4*/ 	.word	0x000026a0


	//   ....[7]....
        /*00a8*/ 	.word	0x000026c0


	//   ....[8]....
        /*00ac*/ 	.word	0x000026e0


	//   ....[9]....
        /*00b0*/ 	.word	0x00002700


	//   ....[10]....
        /*00b4*/ 	.word	0x000036d0


	//   ....[11]....
        /*00b8*/ 	.word	0x00003740


	//   ....[12]....
        /*00bc*/ 	.word	0x000037a0


	//   ....[13]....
        /*00c0*/ 	.word	0x00003800


	//   ....[14]....
        /*00c4*/ 	.word	0x00003860


	//   ....[15]....
        /*00c8*/ 	.word	0x00003ed0


	//   ....[16]....
        /*00cc*/ 	.word	0x00003f30


	//   ....[17]....
        /*00d0*/ 	.word	0x00003f90


	//   ....[18]....
        /*00d4*/ 	.word	0x00003ff0


	//   ....[19]....
        /*00d8*/ 	.word	0x00004050


	//----- nvinfo : EIATTR_EXIT_INSTR_OFFSETS
	.align		4
.L_2914:
        /*00dc*/ 	.byte	0x04, 0x1c
        /*00de*/ 	.short	(.L_2916 - .L_2915)


	//   ....[0]....
.L_2915:
        /*00e0*/ 	.word	0x000001a0


	//   ....[1]....
        /*00e4*/ 	.word	0x00003680


	//----- nvinfo : EIATTR_MAX_THREADS
	.align		4
.L_2916:
        /*00e8*/ 	.byte	0x04, 0x05
        /*00ea*/ 	.short	(.L_2918 - .L_2917)
.L_2917:
        /*00ec*/ 	.word	0x00000080
        /*00f0*/ 	.word	0x00000001
        /*00f4*/ 	.word	0x00000001


	//----- nvinfo : EIATTR_CRS_STACK_SIZE
	.align		4
.L_2918:
        /*00f8*/ 	.byte	0x04, 0x1e
        /*00fa*/ 	.short	(.L_2920 - .L_2919)
.L_2919:
        /*00fc*/ 	.word	0x00000000
.L_2920:


//--------------------- .nv.info._ZN10layer_norm13ln_fwd_kernelINS_13Kernel_traitsI6__halfS2_fS2_fjLj1536ELj1ELj4ELj1ELj16ENS_18Kernel_traits_baseILj1536ES2_S2_fS2_fjLj128EEEEELb0ELb1ELb1ELb0EEEvNS_9FwdParamsE --------------------------
	.section	.nv.info._ZN10layer_norm13ln_fwd_kernelINS_13Kernel_traitsI6__halfS2_fS2_fjLj1536ELj1ELj4ELj1ELj16ENS_18Kernel_traits_baseILj1536ES2_S2_fS2_fjLj128EEEEELb0ELb1ELb1ELb0EEEvNS_9FwdParamsE,"",@"SHT_CUDA_INFO"
	.sectionflags	@""
	.align	4


	//----- nvinfo : EIATTR_CUDA_API_VERSION
	.align		4
        /*0000*/ 	.byte	0x04, 0x37
        /*0002*/ 	.short	(.L_2922 - .L_2921)
.L_2921:
        /*0004*/ 	.word	0x00000082


	//----- nvinfo : EIATTR_SW2861232_WAR
	.align		4
.L_2922:
        /*0008*/ 	.byte	0x01, 0x35
	.zero		2


	//----- nvinfo : EIATTR_PARAM_CBANK
	.align		4
        /*000c*/ 	.byte	0x04, 0x0a
        /*000e*/ 	.short	(.L_2924 - .L_2923)
	.align		4
.L_2923:
        /*0010*/ 	.word	index@(.nv.constant0._ZN10layer_norm13ln_fwd_kernelINS_13Kernel_traitsI6__halfS2_fS2_fjLj1536ELj1ELj4ELj1ELj16ENS_18Kernel_traits_baseILj1536ES2_S2_fS2_fjLj128EEEEELb0ELb1ELb1ELb0EEEvNS_9FwdParamsE)
        /*0014*/ 	.short	0x0160
        /*0016*/ 	.short	0x00e8


	//----- nvinfo : EIATTR_CBANK_PARAM_SIZE
	.align		4
.L_2924:
        /*0018*/ 	.byte	0x03, 0x19
        /*001a*/ 	.short	0x00e8


	//----- nvinfo : EIATTR_KPARAM_INFO
	.align		4
        /*001c*/ 	.byte	0x04, 0x17
        /*001e*/ 	.short	(.L_2926 - .L_2925)
.L_2925:
        /*0020*/ 	.word	0x00000000
        /*0024*/ 	.short	0x0000
        /*0026*/ 	.short	0x0000
        /*0028*/ 	.byte	0x00, 0xf0, 0xa1, 0x03


	//----- nvinfo : EIATTR_MAXREG_COUNT
	.align		4
.L_2926:
        /*002c*/ 	.byte	0x03, 0x1b
        /*002e*/ 	.short	0x00ff


	//----- nvinfo : EIATTR_MERCURY_ISA_VERSION
	.align		4
        /*0030*/ 	.byte	0x03, 0x5f
        /*0032*/ 	.short	0x0000


	//----- nvinfo : EIATTR_COOP_GROUP_MASK_REGIDS
	.align		4
        /*0034*/ 	.byte	0x04, 0x29
        /*0036*/ 	.short	(.L_2928 - .L_2927)


	//   ....[0]....
.L_2927:
        /*0038*/ 	.word	0xffffffff


	//   ....[1]....
        /*003c*/ 	.word	0xffffffff


	//   ....[2]....
        /*0040*/ 	.word	0xffffffff


	//   ....[3]....
        /*0044*/ 	.word	0xffffffff


	//   ....[4]....
        /*0048*/ 	.word	0xffffffff


	//   ....[5]....
        /*004c*/ 	.word	0xffffffff


	//   ....[6]....
        /*0050*/ 	.word	0xffffffff


	//   ....[7]....
        /*0054*/ 	.word	0xffffffff


	//   ....[8]....
        /*0058*/ 	.word	0xffffffff


	//   ....[9]....
        /*005c*/ 	.word	0xffffffff


	//   ....[10]....
        /*0060*/ 	.word	0xffffffff


	//   ....[11]....
        /*0064*/ 	.word	0xffffffff


	//   ....[12]....
        /*0068*/ 	.word	0xffffffff


	//   ....[13]....
        /*006c*/ 	.word	0xffffffff


	//   ....[14]....
        /*0070*/ 	.word	0xffffffff


	//   ....[15]....
        /*0074*/ 	.word	0xffffffff


	//   ....[16]....
        /*0078*/ 	.word	0xffffffff


	//   ....[17]....
        /*007c*/ 	.word	0xffffffff


	//   ....[18]....
        /*0080*/ 	.word	0xffffffff


	//   ....[19]....
        /*0084*/ 	.word	0xffffffff


	//----- nvinfo : EIATTR_COOP_GROUP_INSTR_OFFSETS
	.align		4
.L_2928:
        /*0088*/ 	.byte	0x04, 0x28
        /*008a*/ 	.short	(.L_2930 - .L_2929)


	//   ....[0]....
.L_2929:
        /*008c*/ 	.word	0x00003b00


	//   ....[1]....
        /*0090*/ 	.word	0x00003b30


	//   ....[2]....
        /*0094*/ 	.word	0x00003b50


	//   ....[3]....
        /*0098*/ 	.word	0x00003b70


	//   ....[4]....
        /*009c*/ 	.word	0x00003b90


	//   ....[5]....
        /*00a0*/ 	.word	0x000041d0


	//   ....[6]....
        /*00a4*/ 	.word	0x000041f0


	//   ....[7]....
        /*00a8*/ 	.word	0x00004210


	//   ....[8]....
        /*00ac*/ 	.word	0x00004230


	//   ....[9]....
        /*00b0*/ 	.word	0x00004250


	//   ....[10]....
        /*00b4*/ 	.word	0x000051e0


	//   ....[11]....
        /*00b8*/ 	.word	0x00005260


	//   ....[12]....
        /*00bc*/ 	.word	0x000052c0


	//   ....[13]....
        /*00c0*/ 	.word	0x00005320


	//   ....[14]....
        /*00c4*/ 	.word	0x00005380


	//   ....[15]....
        /*00c8*/ 	.word	0x00005a00


	//   ....[16]....
        /*00cc*/ 	.word	0x00005a60


	//   ....[17]....
        /*00d0*/ 	.word	0x00005ac0


	//   ....[18]....
        /*00d4*/ 	.word	0x00005b20


	//   ....[19]....
        /*00d8*/ 	.word	0x00005b90


	//----- nvinfo : EIATTR_EXIT_INSTR_OFFSETS
	.align		4
.L_2930:
        /*00dc*/ 	.byte	0x04, 0x1c
        /*00de*/ 	.short	(.L_2932 - .L_2931)


	//   ....[0]....
.L_2931:
        /*00e0*/ 	.word	0x000007c0


	//   ....[1]....
        /*00e4*/ 	.word	0x00005180


	//----- nvinfo : EIATTR_MAX_THREADS
	.align		4
.L_2932:
        /*00e8*/ 	.byte	0x04, 0x05
        /*00ea*/ 	.short	(.L_2934 - .L_2933)
.L_2933:
        /*00ec*/ 	.word	0x00000080
        /*00f0*/ 	.word	0x00000001
        /*00f4*/ 	.word	0x00000001


	//----- nvinfo : EIATTR_CRS_STACK_SIZE
	.align		4
.L_2934:
        /*00f8*/ 	.byte	0x04, 0x1e
        /*00fa*/ 	.short	(.L_2936 - .L_2935)
.L_2935:
        /*00fc*/ 	.word	0x00000000
.L_2936:


//--------------------- .nv.info._ZN10layer_norm13ln_fwd_kernelINS_13Kernel_traitsI6__halfS2_fS2_fjLj1536ELj1ELj4ELj1ELj16ENS_18Kernel_traits_baseILj1536ES2_S2_fS2_fjLj128EEEEELb0ELb1ELb1ELb1EEEvNS_9FwdParamsE --------------------------
	.section	.nv.info._ZN10layer_norm13ln_fwd_kernelINS_13Kernel_traitsI6__halfS2_fS2_fjLj1536ELj1ELj4ELj1ELj16ENS_18Kernel_traits_baseILj1536ES2_S2_fS2_fjLj128EEEEELb0ELb1ELb1ELb1EEEvNS_9FwdParamsE,"",@"SHT_CUDA_INFO"
	.sectionflags	@""
	.align	4


	//----- nvinfo : EIATTR_CUDA_API_VERSION
	.align		4
        /*0000*/ 	.byte	0x04, 0x37
        /*0002*/ 	.short	(.L_2938 - .L_2937)
.L_2937:
        /*0004*/ 	.word	0x00000082


	//----- nvinfo : EIATTR_SW2861232_WAR
	.align		4
.L_2938:
        /*0008*/ 	.byte	0x01, 0x35
	.zero		2


	//----- nvinfo : EIATTR_PARAM_CBANK
	.align		4
        /*000c*/ 	.byte	0x04, 0x0a
        /*000e*/ 	.short	(.L_2940 - .L_2939)
	.align		4
.L_2939:
        /*0010*/ 	.word	index@(.nv.constant0._ZN10layer_norm13ln_fwd_kernelINS_13Kernel_traitsI6__halfS2_fS2_fjLj1536ELj1ELj4ELj1ELj16ENS_18Kernel_traits_baseILj1536ES2_S2_fS2_fjLj128EEEEELb0ELb1ELb1ELb1EEEvNS_9FwdParamsE)
        /*0014*/ 	.short	0x0160
        /*0016*/ 	.short	0x00e8


	//----- nvinfo : EIATTR_CBANK_PARAM_SIZE
	.align		4
.L_2940:
        /*0018*/ 	.byte	0x03, 0x19
        /*001a*/ 	.short	0x00e8


	//----- nvinfo : EIATTR_KPARAM_INFO
	.align		4
        /*001c*/ 	.byte	0x04, 0x17
        /*001e*/ 	.short	(.L_2942 - .L_2941)
.L_2941:
        /*0020*/ 	.word	0x00000000
        /*0024*/ 	.short	0x0000
        /*0026*/ 	.short	0x0000
        /*0028*/ 	.byte	0x00, 0xf0, 0xa1, 0x03


	//----- nvinfo : EIATTR_MAXREG_COUNT
	.align		4
.L_2942:
        /*002c*/ 	.byte	0x03, 0x1b
        /*002e*/ 	.short	0x00ff


	//----- nvinfo : EIATTR_MERCURY_ISA_VERSION
	.align		4
        /*0030*/ 	.byte	0x03, 0x5f
        /*0032*/ 	.short	0x0000


	//----- nvinfo : EIATTR_COOP_GROUP_MASK_REGIDS
	.align		4
        /*0034*/ 	.byte	0x04, 0x29
        /*0036*/ 	.short	(.L_2944 - .L_2943)


	//   ....[0]....
.L_2943:
        /*0038*/ 	.word	0xffffffff


	//   ....[1]....
        /*003c*/ 	.word	0xffffffff


	//   ....[2]....
        /*0040*/ 	.word	0xffffffff


	//   ....[3]....
        /*0044*/ 	.word	0xffffffff


	//   ....[4]....
        /*0048*/ 	.word	0xffffffff


	//   ....[5]....
        /*004c*/ 	.word	0xffffffff


	//   ....[6]....
        /*0050*/ 	.word	0xffffffff


	//   ....[7]....
        /*0054*/ 	.word	0xffffffff


	//   ....[8]....
        /*0058*/ 	.word	0xffffffff


	//   ....[9]....
        /*005c*/ 	.word	0xffffffff


	//   ....[10]....
        /*0060*/ 	.word	0xffffffff


	//   ....[11]....
        /*0064*/ 	.word	0xffffffff


	//   ....[12]....
        /*0068*/ 	.word	0xffffffff


	//   ....[13]....
        /*006c*/ 	.word	0xffffffff


	//   ....[14]....
        /*0070*/ 	.word	0xffffffff


	//   ....[15]....
        /*0074*/ 	.word	0xffffffff


	//   ....[16]....
        /*0078*/ 	.word	0xffffffff


	//   ....[17]....
        /*007c*/ 	.word	0xffffffff


	//   ....[18]....
        /*0080*/ 	.word	0xffffffff


	//   ....[19]....
        /*0084*/ 	.word	0xffffffff


	//----- nvinfo : EIATTR_COOP_GROUP_INSTR_OFFSETS
	.align		4
.L_2944:
        /*0088*/ 	.byte	0x04, 0x28
        /*008a*/ 	.short	(.L_2946 - .L_2945)


	//   ....[0]....
.L_2945:
        /*008c*/ 	.word	0x00003140


	//   ....[1]....
        /*0090*/ 	.word	0x00003170


	//   ....[2]....
        /*0094*/ 	.word	0x00003190


	//   ....[3]....
        /*0098*/ 	.word	0x000031b0


	//   ....[4]....
        /*009c*/ 	.word	0x000031d0


	//   ....[5]....
        /*00a0*/ 	.word	0x00003800


	//   ....[6]....
        /*00a4*/ 	.word	0x00003820


	//   ....[7]....
        /*00a8*/ 	.word	0x00003840


	//   ....[8]....
        /*00ac*/ 	.word	0x00003860


	//   ....[9]....
        /*00b0*/ 	.word	0x00003880


	//   ....[10]....
        /*00b4*/ 	.word	0x000047b0


	//   ....[11]....
        /*00b8*/ 	.word	0x00004830


	//   ....[12]....
        /*00bc*/ 	.word	0x00004890


	//   ....[13]....
        /*00c0*/ 	.word	0x000048f0


	//   ....[14]....
        /*00c4*/ 	.word	0x00004950


	//   ....[15]....
        /*00c8*/ 	.word	0x00004fc0


	//   ....[16]....
        /*00cc*/ 	.word	0x00005020


	//   ....[17]....
        /*00d0*/ 	.word	0x00005080


	//   ....[18]....
        /*00d4*/ 	.word	0x000050e0


	//   ....[19]....
        /*00d8*/ 	.word	0x00005140


	//----- nvinfo : EIATTR_EXIT_INSTR_OFFSETS
	.align		4
.L_2946:
        /*00dc*/ 	.byte	0x04, 0x1c
        /*00de*/ 	.short	(.L_2948 - .L_2947)


	//   ....[0]....
.L_2947:
        /*00e0*/ 	.word	0x00000160


	//   ....[1]....
        /*00e4*/ 	.word	0x00004760


	//----- nvinfo : EIATTR_MAX_THREADS
	.align		4
.L_2948:
        /*00e8*/ 	.byte	0x04, 0x05
        /*00ea*/ 	.short	(.L_2950 - .L_2949)
.L_2949:
        /*00ec*/ 	.word	0x00000080
        /*00f0*/ 	.word	0x00000001
        /*00f4*/ 	.word	0x00000001


	//----- nvinfo : EIATTR_CRS_STACK_SIZE
	.align		4
.L_2950:
        /*00f8*/ 	.byte	0x04, 0x1e
        /*00fa*/ 	.short	(.L_2952 - .L_2951)
.L_2951:
        /*00fc*/ 	.word	0x00000000
.L_2952:


//--------------------- .nv.info._ZN10layer_norm13ln_fwd_kernelINS_13Kernel_traitsI6__halfS2_fS2_fjLj1536ELj1ELj4ELj1ELj16ENS_18Kernel_traits_baseILj1536ES2_S2_fS2_fjLj128EEEEELb1ELb0ELb0ELb0EEEvNS_9FwdParamsE --------------------------
	.section	.nv.info._ZN10layer_norm13ln_fwd_kernelINS_13Kernel_traitsI6__halfS2_fS2_fjLj1536ELj1ELj4ELj1ELj16ENS_18Kernel_traits_baseILj1536ES2_S2_fS2_fjLj128EEEEELb1ELb0ELb0ELb0EEEvNS_9FwdParamsE,"",@"SHT_CUDA_INFO"
	.sectionflags	@""
	.align	4


	//----- nvinfo : EIATTR_CUDA_API_VERSION
	.align		4
        /*0000*/ 	.byte	0x04, 0x37
        /*0002*/ 	.short	(.L_2954 - .L_2953)
.L_2953:
        /*0004*/ 	.word	0x00000082


	//----- nvinfo : EIATTR_SW2861232_WAR
	.align		4
.L_2954:
        /*0008*/ 	.byte	0x01, 0x35
	.zero		2


	//----- nvinfo : EIATTR_PARAM_CBANK
	.align		4
        /*000c*/ 	.byte	0x04, 0x0a
        /*000e*/ 	.short	(.L_2956 - .L_2955)
	.align		4
.L_2955:
        /*0010*/ 	.word	index@(.nv.constant0._ZN10layer_norm13ln_fwd_kernelINS_13Kernel_traitsI6__halfS2_fS2_fjLj1536ELj1ELj4ELj1ELj16ENS_18Kernel_traits_baseILj1536ES2_S2_fS2_fjLj128EEEEELb1ELb0ELb0ELb0EEEvNS_9FwdParamsE)
        /*0014*/ 	.short	0x0160
        /*0016*/ 	.short	0x00e8


	//----- nvinfo : EIATTR_CBANK_PARAM_SIZE
	.align		4
.L_2956:
        /*0018*/ 	.byte	0x03, 0x19
        /*001a*/ 	.short	0x00e8


	//----- nvinfo : EIATTR_KPARAM_INFO
	.align		4
        /*001c*/ 	.byte	0x04, 0x17
        /*001e*/ 	.short	(.L_2958 - .L_2957)
.L_2957:
        /*0020*/ 	.word	0x00000000
        /*0024*/ 	.short	0x0000
        /*0026*/ 	.short	0x0000
        /*0028*/ 	.byte	0x00, 0xf0, 0xa1, 0x03


	//----- nvinfo : EIATTR_MAXREG_COUNT
	.align		4
.L_2958:
        /*002c*/ 	.byte	0x03, 0x1b
        /*002e*/ 	.short	0x00ff


	//----- nvinfo : EIATTR_MERCURY_ISA_VERSION
	.align		4
        /*0030*/ 	.byte	0x03, 0x5f
        /*0032*/ 	.short	0x0000


	//----- nvinfo : EIATTR_COOP_GROUP_MASK_REGIDS
	.align		4
        /*0034*/ 	.byte	0x04, 0x29
        /*0036*/ 	.short	(.L_2960 - .L_2959)


	//   ....[0]....
.L_2959:
        /*0038*/ 	.word	0xffffffff


	//   ....[1]....
        /*003c*/ 	.word	0xffffffff


	//   ....[2]....
        /*0040*/ 	.word	0xffffffff


	//   ....[3]....
        /*0044*/ 	.word	0xffffffff


	//   ....[4]....
        /*0048*/ 	.word	0xffffffff


	//   ....[5]....
        /*004c*/ 	.word	0xffffffff


	//   ....[6]....
        /*0050*/ 	.word	0xffffffff


	//   ....[7]....
        /*0054*/ 	.word	0xffffffff


	//   ....[8]....
        /*0058*/ 	.word	0xffffffff


	//   ....[9]....
        /*005c*/ 	.word	0xffffffff


	//   ....[10]....
        /*0060*/ 	.word	0xffffffff


	//   ....[11]....
        /*0064*/ 	.word	0xffffffff


	//   ....[12]....
        /*0068*/ 	.word	0xffffffff


	//   ....[13]....
        /*006c*/ 	.word	0xffffffff


	//   ....[14]....
        /*0070*/ 	.word	0xffffffff


	//   ....[15]....
        /*0074*/ 	.word	0xffffffff


	//   ....[16]....
        /*0078*/ 	.word	0xffffffff


	//   ....[17]....
        /*007c*/ 	.word	0xffffffff


	//   ....[18]....
        /*0080*/ 	.word	0xffffffff


	//   ....[19]....
        /*0084*/ 	.word	0xffffffff


	//----- nvinfo : EIATTR_COOP_GROUP_INSTR_OFFSETS
	.align		4
.L_2960:
        /*0088*/ 	.byte	0x04, 0x28
        /*008a*/ 	.short	(.L_2962 - .L_2961)


	//   ....[0]....
.L_2961:
        /*008c*/ 	.word	0x00012490


	//   ....[1]....
        /*0090*/ 	.word	0x000124c0


	//   ....[2]....
        /*0094*/ 	.word	0x000124f0


	//   ....[3]....
        /*0098*/ 	.word	0x00012510


	//   ....[4]....
        /*009c*/ 	.word	0x00012530


	//   ....[5]....
        /*00a0*/ 	.word	0x00012b70


	//   ....[6]....
        /*00a4*/ 	.word	0x00012b90


	//   ....[7]....
        /*00a8*/ 	.word	0x00012bb0


	//   ....[8]....
        /*00ac*/ 	.word	0x00012bd0


	//   ....[9]....
        /*00b0*/ 	.word	0x00012bf0


	//   ....[10]....
        /*00b4*/ 	.word	0x00013b10


	//   ....[11]....
        /*00b8*/ 	.word	0x00013b90


	//   ....[12]....
        /*00bc*/ 	.word	0x00013bf0


	//   ....[13]....
        /*00c0*/ 	.word	0x00013c50


	//   ....[14]....
        /*00c4*/ 	.word	0x00013cb0


	//   ....[15]....
        /*00c8*/ 	.word	0x00014340


	//   ....[16]....
        /*00cc*/ 	.word	0x000143a0


	//   ....[17]....
        /*00d0*/ 	.word	0x00014400


	//   ....[18]....
        /*00d4*/ 	.word	0x00014460


	//   ....[19]....
        /*00d8*/ 	.word	0x000144d0


	//----- nvinfo : EIATTR_EXIT_INSTR_OFFSETS
	.align		4
.L_2962:
        /*00dc*/ 	.byte	0x04, 0x1c
        /*00de*/ 	.short	(.L_2964 - .L_2963)


	//   ....[0]....
.L_2963:
        /*00e0*/ 	.word	0x00000a80


	//   ....[1]....
        /*00e4*/ 	.word	0x00013ab0


	//----- nvinfo : EIATTR_MAX_THREADS
	.align		4
.L_2964:
        /*00e8*/ 	.byte	0x04, 0x05
        /*00ea*/ 	.short	(.L_2966 - .L_2965)
.L_2965:
        /*00ec*/ 	.word	0x00000080
        /*00f0*/ 	.word	0x00000001
        /*00f4*/ 	.word	0x00000001


	//----- nvinfo : EIATTR_CRS_STACK_SIZE
	.align		4
.L_2966:
        /*00f8*/ 	.byte	0x04, 0x1e
        /*00fa*/ 	.short	(.L_2968 - .L_2967)
.L_2967:
        /*00fc*/ 	.word	0x00000000
.L_2968:


//--------------------- .nv.info._ZN10layer_norm13ln_fwd_kernelINS_13Kernel_traitsI6__halfS2_fS2_fjLj1536ELj1ELj4ELj1ELj16ENS_18Kernel_traits_baseILj1536ES2_S2_fS2_fjLj128EEEEELb1ELb0ELb0ELb1EEEvNS_9FwdParamsE --------------------------
	.section	.nv.info._ZN10layer_norm13ln_fwd_kernelINS_13Kernel_traitsI6__halfS2_fS2_fjLj1536ELj1ELj4ELj1ELj16ENS_18Kernel_traits_baseILj1536ES2_S2_fS2_fjLj128EEEEELb1ELb0ELb0ELb1EEEvNS_9FwdParamsE,"",@"SHT_CUDA_INFO"
	.sectionflags	@""
	.align	4


	//----- nvinfo : EIATTR_CUDA_API_VERSION
	.align		4
        /*0000*/ 	.byte	0x04, 0x37
        /*0002*/ 	.short	(.L_2970 - .L_2969)
.L_2969:
        /*0004*/ 	.word	0x00000082


	//----- nvinfo : EIATTR_SW2861232_WAR
	.align		4
.L_2970:
        /*0008*/ 	.byte	0x01, 0x35
	.zero		2


	//----- nvinfo : EIATTR_PARAM_CBANK
	.align		4
        /*000c*/ 	.byte	0x04, 0x0a
        /*000e*/ 	.short	(.L_2972 - .L_2971)
	.align		4
.L_2971:
        /*0010*/ 	.word	index@(.nv.constant0._ZN10layer_norm13ln_fwd_kernelINS_13Kernel_traitsI6__halfS2_fS2_fjLj1536ELj1ELj4ELj1ELj16ENS_18Kernel_traits_baseILj1536ES2_S2_fS2_fjLj128EEEEELb1ELb0ELb0ELb1EEEvNS_9FwdParamsE)
        /*0014*/ 	.short	0x0160
        /*0016*/ 	.short	0x00e8


	//----- nvinfo : EIATTR_CBANK_PARAM_SIZE
	.align		4
.L_2972:
        /*0018*/ 	.byte	0x03, 0x19
        /*001a*/ 	.short	0x00e8


	//----- nvinfo : EIATTR_KPARAM_INFO
	.align		4
        /*001c*/ 	.byte	0x04, 0x17
        /*001e*/ 	.short	(.L_2974 - .L_2973)
.L_2973:
        /*0020*/ 	.word	0x00000000
        /*0024*/ 	.short	0x0000
        /*0026*/ 	.short	0x0000
        /*0028*/ 	.byte	0x00, 0xf0, 0xa1, 0x03


	//----- nvinfo : EIATTR_MAXREG_COUNT
	.align		4
.L_2974:
        /*002c*/ 	.byte	0x03, 0x1b
        /*002e*/ 	.short	0x00ff


	//----- nvinfo : EIATTR_MERCURY_ISA_VERSION
	.align		4
        /*0030*/ 	.byte	0x03, 0x5f
        /*0032*/ 	.short	0x0000


	//----- nvinfo : EIATTR_COOP_GROUP_MASK_REGIDS
	.align		4
        /*0034*/ 	.byte	0x04, 0x29
        /*0036*/ 	.short	(.L_2976 - .L_2975)


	//   ....[0]....
.L_2975:
        /*0038*/ 	.word	0xffffffff


	//   ....[1]....
        /*003c*/ 	.word	0xffffffff


	//   ....[2]....
        /*0040*/ 	.word	0xffffffff


	//   ....[3]....
        /*0044*/ 	.word	0xffffffff


	//   ....[4]....
        /*0048*/ 	.word	0xffffffff


	//   ....[5]....
        /*004c*/ 	.word	0xffffffff


	//   ....[6]....
        /*0050*/ 	.word	0xffffffff


	//   ....[7]....
        /*0054*/ 	.word	0xffffffff


	//   ....[8]....
        /*0058*/ 	.word	0xffffffff


	//   ....[9]....
        /*005c*/ 	.word	0xffffffff


	//   ....[10]....
        /*0060*/ 	.word	0xffffffff


	//   ....[11]....
        /*0064*/ 	.word	0xffffffff


	//   ....[12]....
        /*0068*/ 	.word	0xffffffff


	//   ....[13]....
        /*006c*/ 	.word	0xffffffff


	//   ....[14]....
        /*0070*/ 	.word	0xffffffff


	//   ....[15]....
        /*0074*/ 	.word	0xffffffff


	//   ....[16]....
        /*0078*/ 	.word	0xffffffff


	//   ....[17]....
        /*007c*/ 	.word	0xffffffff


	//   ....[18]....
        /*0080*/ 	.word	0xffffffff


	//   ....[19]....
        /*0084*/ 	.word	0xffffffff


	//----- nvinfo : EIATTR_COOP_GROUP_INSTR_OFFSETS
	.align		4
.L_2976:
        /*0088*/ 	.byte	0x04, 0x28
        /*008a*/ 	.short	(.L_2978 - .L_2977)


	//   ....[0]....
.L_2977:
        /*008c*/ 	.word	0x00011800


	//   ....[1]....
        /*0090*/ 	.word	0x00011830


	//   ....[2]....
        /*0094*/ 	.word	0x00011850


	//   ....[3]....
        /*0098*/ 	.word	0x00011870


	//   ....[4]....
        /*009c*/ 	.word	0x00011890


	//   ....[5]....
        /*00a0*/ 	.word	0x00011ec0


	//   ....[6]....
        /*00a4*/ 	.word	0x00011ee0


	//   ....[7]....
        /*00a8*/ 	.word	0x00011f00


	//   ....[8]....
        /*00ac*/ 	.word	0x00011f20


	//   ....[9]....
        /*00b0*/ 	.word	0x00011f40


	//   ....[10]....
        /*00b4*/ 	.word	0x00012f90


	//   ....[11]....
        /*00b8*/ 	.word	0x00012ff0


	//   ....[12]....
        /*00bc*/ 	.word	0x00013050


	//   ....[13]....
        /*00c0*/ 	.word	0x000130b0


	//   ....[14]....
        /*00c4*/ 	.word	0x00013110


	//   ....[15]....
        /*00c8*/ 	.word	0x00013780


	//   ....[16]....
        /*00cc*/ 	.word	0x000137e0


	//   ....[17]....
        /*00d0*/ 	.word	0x00013840


	//   ....[18]....
        /*00d4*/ 	.word	0x000138a0


	//   ....[19]....
        /*00d8*/ 	.word	0x00013900


	//----- nvinfo : EIATTR_EXIT_INSTR_OFFSETS
	.align		4
.L_2978:
        /*00dc*/ 	.byte	0x04, 0x1c
        /*00de*/ 	.short	(.L_2980 - .L_2979)


	//   ....[0]....
.L_2979:
        /*00e0*/ 	.word	0x000005b0


	//   ....[1]....
        /*00e4*/ 	.word	0x00012f30


	//----- nvinfo : EIATTR_MAX_THREADS
	.align		4
.L_2980:
        /*00e8*/ 	.byte	0x04, 0x05
        /*00ea*/ 	.short	(.L_2982 - .L_2981)
.L_2981:
        /*00ec*/ 	.word	0x00000080
        /*00f0*/ 	.word	0x00000001
        /*00f4*/ 	.word	0x00000001


	//----- nvinfo : EIATTR_CRS_STACK_SIZE
	.align		4
.L_2982:
        /*00f8*/ 	.byte	0x04, 0x1e
        /*00fa*/ 	.short	(.L_2984 - .L_2983)
.L_2983:
        /*00fc*/ 	.word	0x00000000
.L_2984:


//--------------------- .nv.info._ZN10layer_norm13ln_fwd_kernelINS_13Kernel_traitsI6__halfS2_fS2_fjLj1536ELj1ELj4ELj1ELj16ENS_18Kernel_traits_baseILj1536ES2_S2_fS2_fjLj128EEEEELb1ELb0ELb1ELb0EEEvNS_9FwdParamsE --------------------------
	.section	.nv.info._ZN10layer_norm13ln_fwd_kernelINS_13Kernel_traitsI6__halfS2_fS2_fjLj1536ELj1ELj4ELj1ELj16ENS_18Kernel_traits_baseILj1536ES2_S2_fS2_fjLj128EEEEELb1ELb0ELb1ELb0EEEvNS_9FwdParamsE,"",@"SHT_CUDA_INFO"
	.sectionflags	@""
	.align	4


	//----- nvinfo : EIATTR_CUDA_API_VERSION
	.align		4
        /*0000*/ 	.byte	0x04, 0x37
        /*0002*/ 	.short	(.L_2986 - .L_2985)
.L_2985:
        /*0004*/ 	.word	0x00000082


	//----- nvinfo : EIATTR_SW2861232_WAR
	.align		4
.L_2986:
        /*0008*/ 	.byte	0x01, 0x35
	.zero		2


	//----- nvinfo : EIATTR_PARAM_CBANK
	.align		4
        /*000c*/ 	.byte	0x04, 0x0a
        /*000e*/ 	.short	(.L_2988 - .L_2987)
	.align		4
.L_2987:
        /*0010*/ 	.word	index@(.nv.constant0._ZN10layer_norm13ln_fwd_kernelINS_13Kernel_traitsI6__halfS2_fS2_fjLj1536ELj1ELj4ELj1ELj16ENS_18Kernel_traits_baseILj1536ES2_S2_fS2_fjLj128EEEEELb1ELb0ELb1ELb0EEEvNS_9FwdParamsE)
        /*0014*/ 	.short	0x0160
        /*0016*/ 	.short	0x00e8


	//----- nvinfo : EIATTR_CBANK_PARAM_SIZE
	.align		4
.L_2988:
        /*0018*/ 	.byte	0x03, 0x19
        /*001a*/ 	.short	0x00e8


	//----- nvinfo : EIATTR_KPARAM_INFO
	.align		4
        /*001c*/ 	.byte	0x04, 0x17
        /*001e*/ 	.short	(.L_2990 - .L_2989)
.L_2989:
        /*0020*/ 	.word	0x00000000
        /*0024*/ 	.short	0x0000
        /*0026*/ 	.short	0x0000
        /*0028*/ 	.byte	0x00, 0xf0, 0xa1, 0x03


	//----- nvinfo : EIATTR_MAXREG_COUNT
	.align		4
.L_2990:
        /*002c*/ 	.byte	0x03, 0x1b
        /*002e*/ 	.short	0x00ff


	//----- nvinfo : EIATTR_MERCURY_ISA_VERSION
	.align		4
        /*0030*/ 	.byte	0x03, 0x5f
        /*0032*/ 	.short	0x0000


	//----- nvinfo : EIATTR_COOP_GROUP_MASK_REGIDS
	.align		4
        /*0034*/ 	.byte	0x04, 0x29
        /*0036*/ 	.short	(.L_2992 - .L_2991)


	//   ....[0]....
.L_2991:
        /*0038*/ 	.word	0xffffffff


	//   ....[1]....
        /*003c*/ 	.word	0xffffffff


	//   ....[2]....
        /*0040*/ 	.word	0xffffffff


	//   ....[3]....
        /*0044*/ 	.word	0xffffffff


	//   ....[4]....
        /*0048*/ 	.word	0xffffffff


	//   ....[5]....
        /*004c*/ 	.word	0xffffffff


	//   ....[6]....
        /*0050*/ 	.word	0xffffffff


	//   ....[7]....
        /*0054*/ 	.word	0xffffffff


	//   ....[8]....
        /*0058*/ 	.word	0xffffffff


	//   ....[9]....
        /*005c*/ 	.word	0xffffffff


	//   ....[10]....
        /*0060*/ 	.word	0xffffffff


	//   ....[11]....
        /*0064*/ 	.word	0xffffffff


	//   ....[12]....
        /*0068*/ 	.word	0xffffffff


	//   ....[13]....
        /*006c*/ 	.word	0xffffffff


	//   ....[14]....
        /*0070*/ 	.word	0xffffffff


	//   ....[15]....
        /*0074*/ 	.word	0xffffffff


	//   ....[16]....
        /*0078*/ 	.word	0xffffffff


	//   ....[17]....
        /*007c*/ 	.word	0xffffffff


	//   ....[18]....
        /*0080*/ 	.word	0xffffffff


	//   ....[19]....
        /*0084*/ 	.word	0xffffffff


	//----- nvinfo : EIATTR_COOP_GROUP_INSTR_OFFSETS
	.align		4
.L_2992:
        /*0088*/ 	.byte	0x04, 0x28
        /*008a*/ 	.short	(.L_2994 - .L_2993)


	//   ....[0]....
.L_2993:
        /*008c*/ 	.word	0x00013c90


	//   ....[1]....
        /*0090*/ 	.word	0x00013cc0


	//   ....[2]....
        /*0094*/ 	.word	0x00013ce0


	//   ....[3]....
        /*0098*/ 	.word	0x00013d00


	//   ....[4]....
        /*009c*/ 	.word	0x00013d20


	//   ....[5]....
        /*00a0*/ 	.word	0x00014360


	//   ....[6]....
        /*00a4*/ 	.word	0x00014380


	//   ....[7]....
        /*00a8*/ 	.word	0x000143a0


	//   ....[8]....
        /*00ac*/ 	.word	0x000143c0


	//   ....[9]....
        /*00b0*/ 	.word	0x000143e0


	//   ....[10]....
        /*00b4*/ 	.word	0x00015370


	//   ....[11]....
        /*00b8*/ 	.word	0x000153f0


	//   ....[12]....
        /*00bc*/ 	.word	0x00015450


	//   ....[13]....
        /*00c0*/ 	.word	0x000154b0


	//   ....[14]....
        /*00c4*/ 	.word	0x00015510


	//   ....[15]....
        /*00c8*/ 	.word	0x00015b90


	//   ....[16]....
        /*00cc*/ 	.word	0x00015bf0


	//   ....[17]....
        /*00d0*/ 	.word	0x00015c50


	//   ....[18]....
        /*00d4*/ 	.word	0x00015cb0


	//   ....[19]....
        /*00d8*/ 	.word	0x00015d20


	//----- nvinfo : EIATTR_EXIT_INSTR_OFFSETS
	.align		4
.L_2994:
        /*00dc*/ 	.byte	0x04, 0x1c
        /*00de*/ 	.short	(.L_2996 - .L_2995)


	//   ....[0]....
.L_2995:
        /*00e0*/ 	.word	0x00000a00


	//   ....[1]....
        /*00e4*/ 	.word	0x00015310


	//----- nvinfo : EIATTR_MAX_THREADS
	.align		4
.L_2996:
        /*00e8*/ 	.byte	0x04, 0x05
        /*00ea*/ 	.short	(.L_2998 - .L_2997)
.L_2997:
        /*00ec*/ 	.word	0x00000080
        /*00f0*/ 	.word	0x00000001
        /*00f4*/ 	.word	0x00000001


	//----- nvinfo : EIATTR_CRS_STACK_SIZE
	.align		4
.L_2998:
        /*00f8*/ 	.byte	0x04, 0x1e
        /*00fa*/ 	.short	(.L_3000 - .L_2999)
.L_2999:
        /*00fc*/ 	.word	0x00000000
.L_3000:


//--------------------- .nv.info._ZN10layer_norm13ln_fwd_kernelINS_13Kernel_traitsI6__halfS2_fS2_fjLj1536ELj1ELj4ELj1ELj16ENS_18Kernel_traits_baseILj1536ES2_S2_fS2_fjLj128EEEEELb1ELb0ELb1ELb1EEEvNS_9FwdParamsE --------------------------
	.section	.nv.info._ZN10layer_norm13ln_fwd_kernelINS_13Kernel_traitsI6__halfS2_fS2_fjLj1536ELj1ELj4ELj1ELj16ENS_18Kernel_traits_baseILj1536ES2_S2_fS2_fjLj128EEEEELb1ELb0ELb1ELb1EEEvNS_9FwdParamsE,"",@"SHT_CUDA_INFO"
	.sectionflags	@""
	.align	4


	//----- nvinfo : EIATTR_CUDA_API_VERSION
	.align		4
        /*0000*/ 	.byte	0x04, 0x37
        /*0002*/ 	.short	(.L_3002 - .L_3001)
.L_3001:
        /*0004*/ 	.word	0x00000082


	//----- nvinfo : EIATTR_SW2861232_WAR
	.align		4
.L_3002:
        /*0008*/ 	.byte	0x01, 0x35
	.zero		2


	//----- nvinfo : EIATTR_PARAM_CBANK
	.align		4
        /*000c*/ 	.byte	0x04, 0x0a
        /*000e*/ 	.short	(.L_3004 - .L_3003)
	.align		4
.L_3003:
        /*0010*/ 	.word	index@(.nv.constant0._ZN10layer_norm13ln_fwd_kernelINS_13Kernel_traitsI6__halfS2_fS2_fjLj1536ELj1ELj4ELj1ELj16ENS_18Kernel_traits_baseILj1536ES2_S2_fS2_fjLj128EEEEELb1ELb0ELb1ELb1EEEvNS_9FwdParamsE)
        /*0014*/ 	.short	0x0160
        /*0016*/ 	.short	0x00e8


	//----- nvinfo : EIATTR_CBANK_PARAM_SIZE
	.align		4
.L_3004:
        /*0018*/ 	.byte	0x03, 0x19
        /*001a*/ 	.short	0x00e8


	//----- nvinfo : EIATTR_KPARAM_INFO
	.align		4
        /*001c*/ 	.byte	0x04, 0x17
        /*001e*/ 	.short	(.L_3006 - .L_3005)
.L_3005:
        /*0020*/ 	.word	0x00000000
        /*0024*/ 	.short	0x0000
        /*0026*/ 	.short	0x0000
        /*0028*/ 	.byte	0x00, 0xf0, 0xa1, 0x03


	//----- nvinfo : EIATTR_MAXREG_COUNT
	.align		4
.L_3006:
        /*002c*/ 	.byte	0x03, 0x1b
        /*002e*/ 	.short	0x00ff


	//----- nvinfo : EIATTR_MERCURY_ISA_VERSION
	.align		4
        /*0030*/ 	.byte	0x03, 0x5f
        /*0032*/ 	.short	0x0000


	//----- nvinfo : EIATTR_COOP_GROUP_MASK_REGIDS
	.align		4
        /*0034*/ 	.byte	0x04, 0x29
        /*0036*/ 	.short	(.L_3008 - .L_3007)


	//   ....[0]....
.L_3007:
        /*0038*/ 	.word	0xffffffff


	//   ....[1]....
        /*003c*/ 	.word	0xffffffff


	//   ....[2]....
        /*0040*/ 	.word	0xffffffff


	//   ....[3]....
        /*0044*/ 	.word	0xffffffff


	//   ....[4]....
        /*0048*/ 	.word	0xffffffff


	//   ....[5]....
        /*004c*/ 	.word	0xffffffff


	//   ....[6]....
        /*0050*/ 	.word	0xffffffff


	//   ....[7]....
        /*0054*/ 	.word	0xffffffff


	//   ....[8]....
        /*0058*/ 	.word	0xffffffff


	//   ....[9]....
        /*005c*/ 	.word	0xffffffff


	//   ....[10]....
        /*0060*/ 	.word	0xffffffff


	//   ....[11]....
        /*0064*/ 	.word	0xffffffff


	//   ....[12]....
        /*0068*/ 	.word	0xffffffff


	//   ....[13]....
        /*006c*/ 	.word	0xffffffff


	//   ....[14]....
        /*0070*/ 	.word	0xffffffff


	//   ....[15]....
        /*0074*/ 	.word	0xffffffff


	//   ....[16]....
        /*0078*/ 	.word	0xffffffff


	//   ....[17]....
        /*007c*/ 	.word	0xffffffff


	//   ....[18]....
        /*0080*/ 	.word	0xffffffff


	//   ....[19]....
        /*0084*/ 	.word	0xffffffff


	//----- nvinfo : EIATTR_COOP_GROUP_INSTR_OFFSETS
	.align		4
.L_3008:
        /*0088*/ 	.byte	0x04, 0x28
        /*008a*/ 	.short	(.L_3010 - .L_3009)


	//   ....[0]....
.L_3009:
        /*008c*/ 	.word	0x00013300


	//   ....[1]....
        /*0090*/ 	.word	0x00013330


	//   ....[2]....
        /*0094*/ 	.word	0x00013350


	//   ....[3]....
        /*0098*/ 	.word	0x00013370


	//   ....[4]....
        /*009c*/ 	.word	0x00013390


	//   ....[5]....
        /*00a0*/ 	.word	0x000139c0


	//   ....[6]....
        /*00a4*/ 	.word	0x000139e0


	//   ....[7]....
        /*00a8*/ 	.word	0x00013a00


	//   ....[8]....
        /*00ac*/ 	.word	0x00013a20


	//   ....[9]....
        /*00b0*/ 	.word	0x00013a40


	//   ....[10]....
        /*00b4*/ 	.word	0x00014b30


	//   ....[11]....
        /*00b8*/ 	.word	0x00014b90


	//   ....[12]....
        /*00bc*/ 	.word	0x00014bf0


	//   ....[13]....
        /*00c0*/ 	.word	0x00014c50


	//   ....[14]....
        /*00c4*/ 	.word	0x00014cb0


	//   ....[15]....
        /*00c8*/ 	.word	0x00015320


	//   ....[16]....
        /*00cc*/ 	.word	0x00015380


	//   ....[17]....
        /*00d0*/ 	.word	0x000153e0


	//   ....[18]....
        /*00d4*/ 	.word	0x00015440


	//   ....[19]....
        /*00d8*/ 	.word	0x000154a0


	//----- nvinfo : EIATTR_EXIT_INSTR_OFFSETS
	.align		4
.L_3010:
        /*00dc*/ 	.byte	0x04, 0x1c
        /*00de*/ 	.short	(.L_3012 - .L_3011)


	//   ....[0]....
.L_3011:
        /*00e0*/ 	.word	0x000005b0


	//   ....[1]....
        /*00e4*/ 	.word	0x00014ae0


	//----- nvinfo : EIATTR_MAX_THREADS
	.align		4
.L_3012:
        /*00e8*/ 	.byte	0x04, 0x05
        /*00ea*/ 	.short	(.L_3014 - .L_3013)
.L_3013:
        /*00ec*/ 	.word	0x00000080
        /*00f0*/ 	.word	0x00000001
        /*00f4*/ 	.word	0x00000001


	//----- nvinfo : EIATTR_CRS_STACK_SIZE
	.align		4
.L_3014:
        /*00f8*/ 	.byte	0x04, 0x1e
        /*00fa*/ 	.short	(.L_3016 - .L_3015)
.L_3015:
        /*00fc*/ 	.word	0x00000000
.L_3016:


//--------------------- .nv.info._ZN10layer_norm13ln_fwd_kernelINS_13Kernel_traitsI6__halfS2_fS2_fjLj1536ELj1ELj4ELj1ELj16ENS_18Kernel_traits_baseILj1536ES2_S2_fS2_fjLj128EEEEELb1ELb1ELb0ELb0EEEvNS_9FwdParamsE --------------------------
	.section	.nv.info._ZN10layer_norm13ln_fwd_kernelINS_13Kernel_traitsI6__halfS2_fS2_fjLj1536ELj1ELj4ELj1ELj16ENS_18Kernel_traits_baseILj1536ES2_S2_fS2_fjLj128EEEEELb1ELb1ELb0ELb0EEEvNS_9FwdParamsE,"",@"SHT_CUDA_INFO"
	.sectionflags	@""
	.align	4


	//----- nvinfo : EIATTR_CUDA_API_VERSION
	.align		4
        /*0000*/ 	.byte	0x04, 0x37
        /*0002*/ 	.short	(.L_3018 - .L_3017)
.L_3017:
        /*0004*/ 	.word	0x00000082


	//----- nvinfo : EIATTR_SW2861232_WAR
	.align		4
.L_3018:
        /*0008*/ 	.byte	0x01, 0x35
	.zero		2


	//----- nvinfo : EIATTR_PARAM_CBANK
	.align		4
        /*000c*/ 	.byte	0x04, 0x0a
        /*000e*/ 	.short	(.L_3020 - .L_3019)
	.align		4
.L_3019:
        /*0010*/ 	.word	index@(.nv.constant0._ZN10layer_norm13ln_fwd_kernelINS_13Kernel_traitsI6__halfS2_fS2_fjLj1536ELj1ELj4ELj1ELj16ENS_18Kernel_traits_baseILj1536ES2_S2_fS2_fjLj128EEEEELb1ELb1ELb0ELb0EEEvNS_9FwdParamsE)
        /*0014*/ 	.short	0x0160
        /*0016*/ 	.short	0x00e8


	//----- nvinfo : EIATTR_CBANK_PARAM_SIZE
	.align		4
.L_3020:
        /*0018*/ 	.byte	0x03, 0x19
        /*001a*/ 	.short	0x00e8


	//----- nvinfo : EIATTR_KPARAM_INFO
	.align		4
        /*001c*/ 	.byte	0x04, 0x17
        /*001e*/ 	.short	(.L_3022 - .L_3021)
.L_3021:
        /*0020*/ 	.word	0x00000000
        /*0024*/ 	.short	0x0000
        /*0026*/ 	.short	0x0000
        /*0028*/ 	.byte	0x00, 0xf0, 0xa1, 0x03


	//----- nvinfo : EIATTR_MAXREG_COUNT
	.align		4
.L_3022:
        /*002c*/ 	.byte	0x03, 0x1b
        /*002e*/ 	.short	0x00ff


	//----- nvinfo : EIATTR_MERCURY_ISA_VERSION
	.align		4
        /*0030*/ 	.byte	0x03, 0x5f
        /*0032*/ 	.short	0x0000


	//----- nvinfo : EIATTR_COOP_GROUP_MASK_REGIDS
	.align		4
        /*0034*/ 	.byte	0x04, 0x29
        /*0036*/ 	.short	(.L_3024 - .L_3023)


	//   ....[0]....
.L_3023:
        /*0038*/ 	.word	0xffffffff


	//   ....[1]....
        /*003c*/ 	.word	0xffffffff


	//   ....[2]....
        /*0040*/ 	.word	0xffffffff


	//   ....[3]....
        /*0044*/ 	.word	0xffffffff


	//   ....[4]....
        /*0048*/ 	.word	0xffffffff


	//   ....[5]....
        /*004c*/ 	.word	0xffffffff


	//   ....[6]....
        /*0050*/ 	.word	0xffffffff


	//   ....[7]....
        /*0054*/ 	.word	0xffffffff


	//   ....[8]....
        /*0058*/ 	.word	0xffffffff


	//   ....[9]....
        /*005c*/ 	.word	0xffffffff


	//   ....[10]....
        /*0060*/ 	.word	0xffffffff


	//   ....[11]....
        /*0064*/ 	.word	0xffffffff


	//   ....[12]....
        /*0068*/ 	.word	0xffffffff


	//   ....[13]....
        /*006c*/ 	.word	0xffffffff


	//   ....[14]....
        /*0070*/ 	.word	0xffffffff


	//   ....[15]....
        /*0074*/ 	.word	0xffffffff


	//   ....[16]....
        /*0078*/ 	.word	0xffffffff


	//   ....[17]....
        /*007c*/ 	.word	0xffffffff


	//   ....[18]....
        /*0080*/ 	.word	0xffffffff


	//   ....[19]....
        /*0084*/ 	.word	0xffffffff


	//----- nvinfo : EIATTR_COOP_GROUP_INSTR_OFFSETS
	.align		4
.L_3024:
        /*0088*/ 	.byte	0x04, 0x28
        /*008a*/ 	.short	(.L_3026 - .L_3025)


	//   ....[0]....
.L_3025:
        /*008c*/ 	.word	0x00012bf0


	//   ....[1]....
        /*0090*/ 	.word	0x00012c20


	//   ....[2]....
        /*0094*/ 	.word	0x00012c50


	//   ....[3]....
        /*0098*/ 	.word	0x00012c70


	//   ....[4]....
        /*009c*/ 	.word	0x00012c90


	//   ....[5]....
        /*00a0*/ 	.word	0x000132d0


	//   ....[6]....
        /*00a4*/ 	.word	0x000132f0


	//   ....[7]....
        /*00a8*/ 	.word	0x00013310


	//   ....[8]....
        /*00ac*/ 	.word	0x00013330


	//   ....[9]....
        /*00b0*/ 	.word	0x00013350


	//   ....[10]....
        /*00b4*/ 	.word	0x00014280


	//   ....[11]....
        /*00b8*/ 	.word	0x00014300


	//   ....[12]....
        /*00bc*/ 	.word	0x00014360


	//   ....[13]....
        /*00c0*/ 	.word	0x000143c0


	//   ....[14]....
        /*00c4*/ 	.word	0x00014420


	//   ....[15]....
        /*00c8*/ 	.word	0x00014ab0


	//   ....[16]....
        /*00cc*/ 	.word	0x00014b10


	//   ....[17]....
        /*00d0*/ 	.word	0x00014b70


	//   ....[18]....
        /*00d4*/ 	.word	0x00014bd0


	//   ....[19]....
        /*00d8*/ 	.word	0x00014c40


	//----- nvinfo : EIATTR_EXIT_INSTR_OFFSETS
	.align		4
.L_3026:
        /*00dc*/ 	.byte	0x04, 0x1c
        /*00de*/ 	.short	(.L_3028 - .L_3027)


	//   ....[0]....
.L_3027:
        /*00e0*/ 	.word	0x00000cc0


	//   ....[1]....
        /*00e4*/ 	.word	0x00014220


	//----- nvinfo : EIATTR_MAX_THREADS
	.align		4
.L_3028:
        /*00e8*/ 	.byte	0x04, 0x05
        /*00ea*/ 	.short	(.L_3030 - .L_3029)
.L_3029:
        /*00ec*/ 	.word	0x00000080
        /*00f0*/ 	.word	0x00000001
        /*00f4*/ 	.word	0x00000001


	//----- nvinfo : EIATTR_CRS_STACK_SIZE
	.align		4
.L_3030:
        /*00f8*/ 	.byte	0x04, 0x1e
        /*00fa*/ 	.short	(.L_3032 - .L_3031)
.L_3031:
        /*00fc*/ 	.word	0x00000000
.L_3032:


//--------------------- .nv.info._ZN10layer_norm13ln_fwd_kernelINS_13Kernel_traitsI6__halfS2_fS2_fjLj1536ELj1ELj4ELj1ELj16ENS_18Kernel_traits_baseILj1536ES2_S2_fS2_fjLj128EEEEELb1ELb1ELb0ELb1EEEvNS_9FwdParamsE --------------------------
	.section	.nv.info._ZN10layer_norm13ln_fwd_kernelINS_13Kernel_traitsI6__halfS2_fS2_fjLj1536ELj1ELj4ELj1ELj16ENS_18Kernel_traits_baseILj1536ES2_S2_fS2_fjLj128EEEEELb1ELb1ELb0ELb1EEEvNS_9FwdParamsE,"",@"SHT_CUDA_INFO"
	.sectionflags	@""
	.align	4


	//----- nvinfo : EIATTR_CUDA_API_VERSION
	.align		4
        /*0000*/ 	.byte	0x04, 0x37
        /*0002*/ 	.short	(.L_3034 - .L_3033)
.L_3033:
        /*0004*/ 	.word	0x00000082


	//----- nvinfo : EIATTR_SW2861232_WAR
	.align		4
.L_3034:
        /*0008*/ 	.byte	0x01, 0x35
	.zero		2


	//----- nvinfo : EIATTR_PARAM_CBANK
	.align		4
        /*000c*/ 	.byte	0x04, 0x0a
        /*000e*/ 	.short	(.L_3036 - .L_3035)
	.align		4
.L_3035:
        /*0010*/ 	.word	index@(.nv.constant0._ZN10layer_norm13ln_fwd_kernelINS_13Kernel_traitsI6__halfS2_fS2_fjLj1536ELj1ELj4ELj1ELj16ENS_18Kernel_traits_baseILj1536ES2_S2_fS2_fjLj128EEEEELb1ELb1ELb0ELb1EEEvNS_9FwdParamsE)
        /*0014*/ 	.short	0x0160
        /*0016*/ 	.short	0x00e8


	//----- nvinfo : EIATTR_CBANK_PARAM_SIZE
	.align		4
.L_3036:
        /*0018*/ 	.byte	0x03, 0x19
        /*001a*/ 	.short	0x00e8


	//----- nvinfo : EIATTR_KPARAM_INFO
	.align		4
        /*001c*/ 	.byte	0x04, 0x17
        /*001e*/ 	.short	(.L_3038 - .L_3037)
.L_3037:
        /*0020*/ 	.word	0x00000000
        /*0024*/ 	.short	0x0000
        /*0026*/ 	.short	0x0000
        /*0028*/ 	.byte	0x00, 0xf0, 0xa1, 0x03


	//----- nvinfo : EIATTR_MAXREG_COUNT
	.align		4
.L_3038:
        /*002c*/ 	.byte	0x03, 0x1b
        /*002e*/ 	.short	0x00ff


	//----- nvinfo : EIATTR_MERCURY_ISA_VERSION
	.align		4
        /*0030*/ 	.byte	0x03, 0x5f
        /*0032*/ 	.short	0x0000


	//----- nvinfo : EIATTR_COOP_GROUP_MASK_REGIDS
	.align		4
        /*0034*/ 	.byte	0x04, 0x29
        /*0036*/ 	.short	(.L_3040 - .L_3039)


	//   ....[0]....
.L_3039:
        /*0038*/ 	.word	0xffffffff


	//   ....[1]....
        /*003c*/ 	.word	0xffffffff


	//   ....[2]....
        /*0040*/ 	.word	0xffffffff


	//   ....[3]....
        /*0044*/ 	.word	0xffffffff


	//   ....[4]....
        /*0048*/ 	.word	0xffffffff


	//   ....[5]....
        /*004c*/ 	.word	0xffffffff


	//   ....[6]....
        /*0050*/ 	.word	0xffffffff


	//   ....[7]....
        /*0054*/ 	.word	0xffffffff


	//   ....[8]....
        /*0058*/ 	.word	0xffffffff


	//   ....[9]....
        /*005c*/ 	.word	0xffffffff


	//   ....[10]....
        /*0060*/ 	.word	0xffffffff


	//   ....[11]....
        /*0064*/ 	.word	0xffffffff


	//   ....[12]....
        /*0068*/ 	.word	0xffffffff


	//   ....[13]....
        /*006c*/ 	.word	0xffffffff


	//   ....[14]....
        /*0070*/ 	.word	0xffffffff


	//   ....[15]....
        /*0074*/ 	.word	0xffffffff


	//   ....[16]....
        /*0078*/ 	.word	0xffffffff


	//   ....[17]....
        /*007c*/ 	.word	0xffffffff


	//   ....[18]....
        /*0080*/ 	.word	0xffffffff


	//   ....[19]....
        /*0084*/ 	.word	0xffffffff


	//----- nvinfo : EIATTR_COOP_GROUP_INSTR_OFFSETS
	.align		4
.L_3040:
        /*0088*/ 	.byte	0x04, 0x28
        /*008a*/ 	.short	(.L_3042 - .L_3041)


	//   ....[0]....
.L_3041:
        /*008c*/ 	.word	0x000118f0


	//   ....[1]....
        /*0090*/ 	.word	0x00011920


	//   ....[2]....
        /*0094*/ 	.word	0x00011940


	//   ....[3]....
        /*0098*/ 	.word	0x00011960


	//   ....[4]....
        /*009c*/ 	.word	0x00011980


	//   ....[5]....
        /*00a0*/ 	.word	0x00011fb0


	//   ....[6]....
        /*00a4*/ 	.word	0x00011fd0


	//   ....[7]....
        /*00a8*/ 	.word	0x00011ff0


	//   ....[8]....
        /*00ac*/ 	.word	0x00012010


	//   ....[9]....
        /*00b0*/ 	.word	0x00012030


	//   ....[10]....
        /*00b4*/ 	.word	0x00013070


	//   ....[11]....
        /*00b8*/ 	.word	0x000130e0


	//   ....[12]....
        /*00bc*/ 	.word	0x00013140


	//   ....[13]....
        /*00c0*/ 	.word	0x000131a0


	//   ....[14]....
        /*00c4*/ 	.word	0x00013200


	//   ....[15]....
        /*00c8*/ 	.word	0x00013870


	//   ....[16]....
        /*00cc*/ 	.word	0x000138d0


	//   ....[17]....
        /*00d0*/ 	.word	0x00013930


	//   ....[18]....
        /*00d4*/ 	.word	0x00013990


	//   ....[19]....
        /*00d8*/ 	.word	0x000139f0


	//----- nvinfo : EIATTR_EXIT_INSTR_OFFSETS
	.align		4
.L_3042:
        /*00dc*/ 	.byte	0x04, 0x1c
        /*00de*/ 	.short	(.L_3044 - .L_3043)


	//   ....[0]....
.L_3043:
        /*00e0*/ 	.word	0x000001c0


	//   ....[1]....
        /*00e4*/ 	.word	0x00013020


	//----- nvinfo : EIATTR_MAX_THREADS
	.align		4
.L_3044:
        /*00e8*/ 	.byte	0x04, 0x05
        /*00ea*/ 	.short	(.L_3046 - .L_3045)
.L_3045:
        /*00ec*/ 	.word	0x00000080
        /*00f0*/ 	.word	0x00000001
        /*00f4*/ 	.word	0x00000001


	//----- nvinfo : EIATTR_CRS_STACK_SIZE
	.align		4
.L_3046:
        /*00f8*/ 	.byte	0x04, 0x1e
        /*00fa*/ 	.short	(.L_3048 - .L_3047)
.L_3047:
        /*00fc*/ 	.word	0x00000000
.L_3048:


//--------------------- .nv.info._ZN10layer_norm13ln_fwd_kernelINS_13Kernel_traitsI6__halfS2_fS2_fjLj1536ELj1ELj4ELj1ELj16ENS_18Kernel_traits_baseILj1536ES2_S2_fS2_fjLj128EEEEELb1ELb1ELb1ELb0EEEvNS_9FwdParamsE --------------------------
	.section	.nv.info._ZN10layer_norm13ln_fwd_kernelINS_13Kernel_traitsI6__halfS2_fS2_fjLj1536ELj1ELj4ELj1ELj16ENS_18Kernel_traits_baseILj1536ES2_S2_fS2_fjLj128EEEEELb1ELb1ELb1ELb0EEEvNS_9FwdParamsE,"",@"SHT_CUDA_INFO"
	.sectionflags	@""
	.align	4


	//----- nvinfo : EIATTR_CUDA_API_VERSION
	.align		4
        /*0000*/ 	.byte	0x04, 0x37
        /*0002*/ 	.short	(.L_3050 - .L_3049)
.L_3049:
        /*0004*/ 	.word	0x00000082


	//----- nvinfo : EIATTR_SW2861232_WAR
	.align		4
.L_3050:
        /*0008*/ 	.byte	0x01, 0x35
	.zero		2


	//----- nvinfo : EIATTR_PARAM_CBANK
	.align		4
        /*000c*/ 	.byte	0x04, 0x0a
        /*000e*/ 	.short	(.L_3052 - .L_3051)
	.align		4
.L_3051:
        /*0010*/ 	.word	index@(.nv.constant0._ZN10layer_norm13ln_fwd_kernelINS_13Kernel_traitsI6__halfS2_fS2_fjLj1536ELj1ELj4ELj1ELj16ENS_18Kernel_traits_baseILj1536ES2_S2_fS2_fjLj128EEEEELb1ELb1ELb1ELb0EEEvNS_9FwdParamsE)
        /*0014*/ 	.short	0x0160
        /*0016*/ 	.short	0x00e8


	//----- nvinfo : EIATTR_CBANK_PARAM_SIZE
	.align		4
.L_3052:
        /*0018*/ 	.byte	0x03, 0x19
        /*001a*/ 	.short	0x00e8


	//----- nvinfo : EIATTR_KPARAM_INFO
	.align		4
        /*001c*/ 	.byte	0x04, 0x17
        /*001e*/ 	.short	(.L_3054 - .L_3053)
.L_3053:
        /*0020*/ 	.word	0x00000000
        /*0024*/ 	.short	0x0000
        /*0026*/ 	.short	0x0000
        /*0028*/ 	.byte	0x00, 0xf0, 0xa1, 0x03


	//----- nvinfo : EIATTR_MAXREG_COUNT
	.align		4
.L_3054:
        /*002c*/ 	.byte	0x03, 0x1b
        /*002e*/ 	.short	0x00ff


	//----- nvinfo : EIATTR_MERCURY_ISA_VERSION
	.align		4
        /*0030*/ 	.byte	0x03, 0x5f
        /*0032*/ 	.short	0x0000


	//----- nvinfo : EIATTR_COOP_GROUP_MASK_REGIDS
	.align		4
        /*0034*/ 	.byte	0x04, 0x29
        /*0036*/ 	.short	(.L_3056 - .L_3055)


	//   ....[0]....
.L_3055:
        /*0038*/ 	.word	0xffffffff


	//   ....[1]....
        /*003c*/ 	.word	0xffffffff


	//   ....[2]....
        /*0040*/ 	.word	0xffffffff


	//   ....[3]....
        /*0044*/ 	.word	0xffffffff


	//   ....[4]....
        /*0048*/ 	.word	0xffffffff


	//   ....[5]....
        /*004c*/ 	.word	0xffffffff


	//   ....[6]....
        /*0050*/ 	.word	0xffffffff


	//   ....[7]....
        /*0054*/ 	.word	0xffffffff


	//   ....[8]....
        /*0058*/ 	.word	0xffffffff


	//   ....[9]....
        /*005c*/ 	.word	0xffffffff


	//   ....[10]....
        /*0060*/ 	.word	0xffffffff


	//   ....[11]....
        /*0064*/ 	.word	0xffffffff


	//   ....[12]....
        /*0068*/ 	.word	0xffffffff


	//   ....[13]....
        /*006c*/ 	.word	0xffffffff


	//   ....[14]....
        /*0070*/ 	.word	0xffffffff


	//   ....[15]....
        /*0074*/ 	.word	0xffffffff


	//   ....[16]....
        /*0078*/ 	.word	0xffffffff


	//   ....[17]....
        /*007c*/ 	.word	0xffffffff


	//   ....[18]....
        /*0080*/ 	.word	0xffffffff


	//   ....[19]....
        /*0084*/ 	.word	0xffffffff


	//----- nvinfo : EIATTR_COOP_GROUP_INSTR_OFFSETS
	.align		4
.L_3056:
        /*0088*/ 	.byte	0x04, 0x28
        /*008a*/ 	.short	(.L_3058 - .L_3057)


	//   ....[0]....
.L_3057:
        /*008c*/ 	.word	0x000144f0


	//   ....[1]....
        /*0090*/ 	.word	0x00014520


	//   ....[2]....
        /*0094*/ 	.word	0x00014540


	//   ....[3]....
        /*0098*/ 	.word	0x00014560


	//   ....[4]....
        /*009c*/ 	.word	0x00014580


	//   ....[5]....
        /*00a0*/ 	.word	0x00014bc0


	//   ....[6]....
        /*00a4*/ 	.word	0x00014be0


	//   ....[7]....
        /*00a8*/ 	.word	0x00014c00


	//   ....[8]....
        /*00ac*/ 	.word	0x00014c20


	//   ....[9]....
        /*00b0*/ 	.word	0x00014c40


	//   ....[10]....
        /*00b4*/ 	.word	0x00015be0


	//   ....[11]....
        /*00b8*/ 	.word	0x00015c60


	//   ....[12]....
        /*00bc*/ 	.word	0x00015cc0


	//   ....[13]....
        /*00c0*/ 	.word	0x00015d20


	//   ....[14]....
        /*00c4*/ 	.word	0x00015d80


	//   ....[15]....
        /*00c8*/ 	.word	0x00016400


	//   ....[16]....
        /*00cc*/ 	.word	0x00016460


	//   ....[17]....
        /*00d0*/ 	.word	0x000164c0


	//   ....[18]....
        /*00d4*/ 	.word	0x00016520


	//   ....[19]....
        /*00d8*/ 	.word	0x00016590


	//----- nvinfo : EIATTR_EXIT_INSTR_OFFSETS
	.align		4
.L_3058:
        /*00dc*/ 	.byte	0x04, 0x1c
        /*00de*/ 	.short	(.L_3060 - .L_3059)


	//   ....[0]....
.L_3059:
        /*00e0*/ 	.word	0x00000c80


	//   ....[1]....
        /*00e4*/ 	.word	0x00015b80


	//----- nvinfo : EIATTR_MAX_THREADS
	.align		4
.L_3060:
        /*00e8*/ 	.byte	0x04, 0x05
        /*00ea*/ 	.short	(.L_3062 - .L_3061)
.L_3061:
        /*00ec*/ 	.word	0x00000080
        /*00f0*/ 	.word	0x00000001
        /*00f4*/ 	.word	0x00000001


	//----- nvinfo : EIATTR_CRS_STACK_SIZE
	.align		4
.L_3062:
        /*00f8*/ 	.byte	0x04, 0x1e
        /*00fa*/ 	.short	(.L_3064 - .L_3063)
.L_3063:
        /*00fc*/ 	.word	0x00000000
.L_3064:


//--------------------- .nv.info._ZN10layer_norm13ln_fwd_kernelINS_13Kernel_traitsI6__halfS2_fS2_fjLj1536ELj1ELj4ELj1ELj16ENS_18Kernel_traits_baseILj1536ES2_S2_fS2_fjLj128EEEEELb1ELb1ELb1ELb1EEEvNS_9FwdParamsE --------------------------
	.section	.nv.info._ZN10layer_norm13ln_fwd_kernelINS_13Kernel_traitsI6__halfS2_fS2_fjLj1536ELj1ELj4ELj1ELj16ENS_18Kernel_traits_baseILj1536ES2_S2_fS2_fjLj128EEEEELb1ELb1ELb1ELb1EEEvNS_9FwdParamsE,"",@"SHT_CUDA_INFO"
	.sectionflags	@""
	.align	4


	//----- nvinfo : EIATTR_CUDA_API_VERSION
	.align		4
        /*0000*/ 	.byte	0x04, 0x37
        /*0002*/ 	.short	(.L_3066 - .L_3065)
.L_3065:
        /*0004*/ 	.word	0x00000082


	//----- nvinfo : EIATTR_SW2861232_WAR
	.align		4
.L_3066:
        /*0008*/ 	.byte	0x01, 0x35
	.zero		2


	//----- nvinfo : EIATTR_PARAM_CBANK
	.align		4
        /*000c*/ 	.byte	0x04, 0x0a
        /*000e*/ 	.short	(.L_3068 - .L_3067)
	.align		4
.L_3067:
        /*0010*/ 	.word	index@(.nv.constant0._ZN10layer_norm13ln_fwd_kernelINS_13Kernel_traitsI6__halfS2_fS2_fjLj1536ELj1ELj4ELj1ELj16ENS_18Kernel_traits_baseILj1536ES2_S2_fS2_fjLj128EEEEELb1ELb1ELb1ELb1EEEvNS_9FwdParamsE)
        /*0014*/ 	.short	0x0160
        /*0016*/ 	.short	0x00e8


	//----- nvinfo : EIATTR_CBANK_PARAM_SIZE
	.align		4
.L_3068:
        /*0018*/ 	.byte	0x03, 0x19
        /*001a*/ 	.short	0x00e8


	//----- nvinfo : EIATTR_KPARAM_INFO
	.align		4
        /*001c*/ 	.byte	0x04, 0x17
        /*001e*/ 	.short	(.L_3070 - .L_3069)
.L_3069:
        /*0020*/ 	.word	0x00000000
        /*0024*/ 	.short	0x0000
        /*0026*/ 	.short	0x0000
        /*0028*/ 	.byte	0x00, 0xf0, 0xa1, 0x03


	//----- nvinfo : EIATTR_MAXREG_COUNT
	.align		4
.L_3070:
        /*002c*/ 	.byte	0x03, 0x1b
        /*002e*/ 	.short	0x00ff


	//----- nvinfo : EIATTR_MERCURY_ISA_VERSION
	.align		4
        /*0030*/ 	.byte	0x03, 0x5f
        /*0032*/ 	.short	0x0000


	//----- nvinfo : EIATTR_COOP_GROUP_MASK_REGIDS
	.align		4
        /*0034*/ 	.byte	0x04, 0x29
        /*0036*/ 	.short	(.L_3072 - .L_3071)


	//   ....[0]....
.L_3071:
        /*0038*/ 	.word	0xffffffff


	//   ....[1]....
        /*003c*/ 	.word	0xffffffff


	//   ....[2]....
        /*0040*/ 	.word	0xffffffff


	//   ....[3]....
        /*0044*/ 	.word	0xffffffff


	//   ....[4]....
        /*0048*/ 	.word	0xffffffff


	//   ....[5]....
        /*004c*/ 	.word	0xffffffff


	//   ....[6]....
        /*0050*/ 	.word	0xffffffff


	//   ....[7]....
        /*0054*/ 	.word	0xffffffff


	//   ....[8]....
        /*0058*/ 	.word	0xffffffff


	//   ....[9]....
        /*005c*/ 	.word	0xffffffff


	//   ....[10]....
        /*0060*/ 	.word	0xffffffff


	//   ....[11]....
        /*0064*/ 	.word	0xffffffff


	//   ....[12]....
        /*0068*/ 	.word	0xffffffff


	//   ....[13]....
        /*006c*/ 	.word	0xffffffff


	//   ....[14]....
        /*0070*/ 	.word	0xffffffff


	//   ....[15]....
        /*0074*/ 	.word	0xffffffff


	//   ....[16]....
        /*0078*/ 	.word	0xffffffff


	//   ....[17]....
        /*007c*/ 	.word	0xffffffff


	//   ....[18]....
        /*0080*/ 	.word	0xffffffff


	//   ....[19]....
        /*0084*/ 	.word	0xffffffff


	//----- nvinfo : EIATTR_COOP_GROUP_INSTR_OFFSETS
	.align		4
.L_3072:
        /*0088*/ 	.byte	0x04, 0x28
        /*008a*/ 	.short	(.L_3074 - .L_3073)


	//   ....[0]....
.L_3073:
        /*008c*/ 	.word	0x000133d0


	//   ....[1]....
        /*0090*/ 	.word	0x00013400


	//   ....[2]....
        /*0094*/ 	.word	0x00013420


	//   ....[3]....
        /*0098*/ 	.word	0x00013440


	//   ....[4]....
        /*009c*/ 	.word	0x00013460


	//   ....[5]....
        /*00a0*/ 	.word	0x00013a90


	//   ....[6]....
        /*00a4*/ 	.word	0x00013ab0


	//   ....[7]....
        /*00a8*/ 	.word	0x00013ad0


	//   ....[8]....
        /*00ac*/ 	.word	0x00013af0


	//   ....[9]....
        /*00b0*/ 	.word	0x00013b10


	//   ....[10]....
        /*00b4*/ 	.word	0x00014bf0


	//   ....[11]....
        /*00b8*/ 	.word	0x00014c60


	//   ....[12]....
        /*00bc*/ 	.word	0x00014cc0


	//   ....[13]....
        /*00c0*/ 	.word	0x00014d20


	//   ....[14]....
        /*00c4*/ 	.word	0x00014d80


	//   ....[15]....
        /*00c8*/ 	.word	0x000153f0


	//   ....[16]....
        /*00cc*/ 	.word	0x00015450


	//   ....[17]....
        /*00d0*/ 	.word	0x000154b0


	//   ....[18]....
        /*00d4*/ 	.word	0x00015510


	//   ....[19]....
        /*00d8*/ 	.word	0x00015570


	//----- nvinfo : EIATTR_EXIT_INSTR_OFFSETS
	.align		4
.L_3074:
        /*00dc*/ 	.byte	0x04, 0x1c
        /*00de*/ 	.short	(.L_3076 - .L_3075)


	//   ....[0]....
.L_3075:
        /*00e0*/ 	.word	0x000001e0


	//   ....[1]....
        /*00e4*/ 	.word	0x00014ba0


	//----- nvinfo : EIATTR_MAX_THREADS
	.align		4
.L_3076:
        /*00e8*/ 	.byte	0x04, 0x05
        /*00ea*/ 	.short	(.L_3078 - .L_3077)
.L_3077:
        /*00ec*/ 	.word	0x00000080
        /*00f0*/ 	.word	0x00000001
        /*00f4*/ 	.word	0x00000001


	//----- nvinfo : EIATTR_CRS_STACK_SIZE
	.align		4
.L_3078:
        /*00f8*/ 	.byte	0x04, 0x1e
        /*00fa*/ 	.short	(.L_3080 - .L_3079)
.L_3079:
        /*00fc*/ 	.word	0x00000000
.L_3080:


//--------------------- .nv.info._ZN10layer_norm13ln_fwd_kernelINS_13Kernel_traitsIf6__halffS2_fjLj1536ELj1ELj4ELj1ELj16ENS_18Kernel_traits_baseILj1536EfS2_fS2_fjLj128EEEEELb0ELb0ELb0ELb0EEEvNS_9FwdParamsE --------------------------
	.section	.nv.info._ZN10layer_norm13ln_fwd_kernelINS_13Kernel_traitsIf6__halffS2_fjLj1536ELj1ELj4ELj1ELj16ENS_18Kernel_traits_baseILj1536EfS2_fS2_fjLj128EEEEELb0ELb0ELb0ELb0EEEvNS_9FwdParamsE,"",@"SHT_CUDA_INFO"
	.sectionflags	@""
	.align	4


	//----- nvinfo : EIATTR_CUDA_API_VERSION
	.align		4
        /*0000*/ 	.byte	0x04, 0x37
        /*0002*/ 	.short	(.L_3082 - .L_3081)
.L_3081:
        /*0004*/ 	.word	0x00000082


	//----- nvinfo : EIATTR_SW2861232_WAR
	.align		4
.L_3082:
        /*0008*/ 	.byte	0x01, 0x35
	.zero		2


	//----- nvinfo : EIATTR_PARAM_CBANK
	.align		4
        /*000c*/ 	.byte	0x04, 0x0a
        /*000e*/ 	.short	(.L_3084 - .L_3083)
	.align		4
.L_3083:
        /*0010*/ 	.word	index@(.nv.constant0._ZN10layer_norm13ln_fwd_kernelINS_13Kernel_traitsIf6__halffS2_fjLj1536ELj1ELj4ELj1ELj16ENS_18Kernel_traits_baseILj1536EfS2_fS2_fjLj128EEEEELb0ELb0ELb0ELb0EEEvNS_9FwdParamsE)
        /*0014*/ 	.short	0x0160
        /*0016*/ 	.short	0x00e8


	//----- nvinfo : EIATTR_CBANK_PARAM_SIZE
	.align		4
.L_3084:
        /*0018*/ 	.byte	0x03, 0x19
        /*001a*/ 	.short	0x00e8


	//----- nvinfo : EIATTR_KPARAM_INFO
	.align		4
        /*001c*/ 	.byte	0x04, 0x17
        /*001e*/ 	.short	(.L_3086 - .L_3085)
.L_3085:
        /*0020*/ 	.word	0x00000000
        /*0024*/ 	.short	0x0000
        /*0026*/ 	.short	0x0000
        /*0028*/ 	.byte	0x00, 0xf0, 0xa1, 0x03


	//----- nvinfo : EIATTR_MAXREG_COUNT
	.align		4
.L_3086:
        /*002c*/ 	.byte	0x03, 0x1b
        /*002e*/ 	.short	0x00ff


	//----- nvinfo : EIATTR_MERCURY_ISA_VERSION
	.align		4
        /*0030*/ 	.byte	0x03, 0x5f
        /*0032*/ 	.short	0x0000


	//----- nvinfo : EIATTR_COOP_GROUP_MASK_REGIDS
	.align		4
        /*0034*/ 	.byte	0x04, 0x29
        /*0036*/ 	.short	(.L_3088 - .L_3087)


	//   ....[0]....
.L_3087:
        /*0038*/ 	.word	0xffffffff


	//   ....[1]....
        /*003c*/ 	.word	0xffffffff


	//   ....[2]....
        /*0040*/ 	.word	0xffffffff


	//   ....[3]....
        /*0044*/ 	.word	0xffffffff


	//   ....[4]....
        /*0048*/ 	.word	0xffffffff


	//   ....[5]....
        /*004c*/ 	.word	0xffffffff


	//   ....[6]....
        /*0050*/ 	.word	0xffffffff


	//   ....[7]....
        /*0054*/ 	.word	0xffffffff


	//   ....[8]....
        /*0058*/ 	.word	0xffffffff


	//   ....[9]....
        /*005c*/ 	.word	0xffffffff


	//   ....[10]....
        /*0060*/ 	.word	0xffffffff


	//   ....[11]....
        /*0064*/ 	.word	0xffffffff


	//   ....[12]....
        /*0068*/ 	.word	0xffffffff


	//   ....[13]....
        /*006c*/ 	.word	0xffffffff


	//   ....[14]....
        /*0070*/ 	.word	0xffffffff


	//   ....[15]....
        /*0074*/ 	.word	0xffffffff


	//   ....[16]....
        /*0078*/ 	.word	0xffffffff


	//   ....[17]....
        /*007c*/ 	.word	0xffffffff


	//   ....[18]....
        /*0080*/ 	.word	0xffffffff


	//   ....[19]....
        /*0084*/ 	.word	0xffffffff


	//----- nvinfo : EIATTR_COOP_GROUP_INSTR_OFFSETS
	.align		4
.L_3088:
        /*0088*/ 	.byte	0x04, 0x28
        /*008a*/ 	.short	(.L_3090 - .L_3089)


	//   ....[0]....
.L_3089:
        /*008c*/ 	.word	0x00001d10


	//   ....[1]....
        /*0090*/ 	.word	0x00001d40


	//   ....[2]....
        /*0094*/ 	.word	0x00001d60


	//   ....[3]....
        /*0098*/ 	.word	0x00001d80


	//   ....[4]....
        /*009c*/ 	.word	0x00001da0


	//   ....[5]....
        /*00a0*/ 	.word	0x000023e0


	//   ....[6]....
        /*00a4*/ 	.word	0x00002400


	//   ....[7]....
        /*00a8*/ 	.word	0x00002420


	//   ....[8]....
        /*00ac*/ 	.word	0x00002440


	//   ....[9]....
        /*00b0*/ 	.word	0x00002460


	//   ....[10]....
        /*00b4*/ 	.word	0x00003370


	//   ....[11]....
        /*00b8*/ 	.word	0x000033d0


	//   ....[12]....
        /*00bc*/ 	.word	0x00003430


	//   ....[13]....
        /*00c0*/ 	.word	0x00003490


	//   ....[14]....
        /*00c4*/ 	.word	0x000034f0


	//   ....[15]....
        /*00c8*/ 	.word	0x00003b70


	//   ....[16]....
        /*00cc*/ 	.word	0x00003bd0


	//   ....[17]....
        /*00d0*/ 	.word	0x00003c30


	//   ....[18]....
        /*00d4*/ 	.word	0x00003c90


	//   ....[19]....
        /*00d8*/ 	.word	0x00003d00


	//----- nvinfo : EIATTR_EXIT_INSTR_OFFSETS
	.align		4
.L_3090:
        /*00dc*/ 	.byte	0x04, 0x1c
        /*00de*/ 	.short	(.L_3092 - .L_3091)


	//   ....[0]....
.L_3091:
        /*00e0*/ 	.word	0x00000830


	//   ....[1]....
        /*00e4*/ 	.word	0x00003310


	//----- nvinfo : EIATTR_MAX_THREADS
	.align		4
.L_3092:
        /*00e8*/ 	.byte	0x04, 0x05
        /*00ea*/ 	.short	(.L_3094 - .L_3093)
.L_3093:
        /*00ec*/ 	.word	0x00000080
        /*00f0*/ 	.word	0x00000001
        /*00f4*/ 	.word	0x00000001


	//----- nvinfo : EIATTR_CRS_STACK_SIZE
	.align		4
.L_3094:
        /*00f8*/ 	.byte	0x04, 0x1e
        /*00fa*/ 	.short	(.L_3096 - .L_3095)
.L_3095:
        /*00fc*/ 	.word	0x00000000
.L_3096:


//--------------------- .nv.info._ZN10layer_norm13ln_fwd_kernelINS_13Kernel_traitsIf6__halffS2_fjLj1536ELj1ELj4ELj1ELj16ENS_18Kernel_traits_baseILj1536EfS2_fS2_fjLj128EEEEELb0ELb0ELb0ELb1EEEvNS_9FwdParamsE --------------------------
	.section	.nv.info._ZN10layer_norm13ln_fwd_kernelINS_13Kernel_traitsIf6__halffS2_fjLj1536ELj1ELj4ELj1ELj16ENS_18Kernel_traits_baseILj1536EfS2_fS2_fjLj128EEEEELb0ELb0ELb0ELb1EEEvNS_9FwdParamsE,"",@"SHT_CUDA_INFO"
	.sectionflags	@""
	.align	4


	//----- nvinfo : EIATTR_CUDA_API_VERSION
	.align		4
        /*0000*/ 	.byte	0x04, 0x37
        /*0002*/ 	.short	(.L_3098 - .L_3097)
.L_3097:
        /*0004*/ 	.word	0x00000082


	//----- nvinfo : EIATTR_SW2861232_WAR
	.align		4
.L_3098:
        /*0008*/ 	.byte	0x01, 0x35
	.zero		2


	//----- nvinfo : EIATTR_PARAM_CBANK
	.align		4
        /*000c*/ 	.byte	0x04, 0x0a
        /*000e*/ 	.short	(.L_3100 - .L_3099)
	.align		4
.L_3099:
        /*0010*/ 	.word	index@(.nv.constant0._ZN10layer_norm13ln_fwd_kernelINS_13Kernel_traitsIf6__halffS2_fjLj1536ELj1ELj4ELj1ELj16ENS_18Kernel_traits_baseILj1536EfS2_fS2_fjLj128EEEEELb0ELb0ELb0ELb1EEEvNS_9FwdParamsE)
        /*0014*/ 	.short	0x0160
        /*0016*/ 	.short	0x00e8


	//----- nvinfo : EIATTR_CBANK_PARAM_SIZE
	.align		4
.L_3100:
        /*0018*/ 	.byte	0x03, 0x19
        /*001a*/ 	.short	0x00e8


	//----- nvinfo : EIATTR_KPARAM_INFO
	.align		4
        /*001c*/ 	.byte	0x04, 0x17
        /*001e*/ 	.short	(.L_3102 - .L_3101)
.L_3101:
        /*0020*/ 	.word	0x00000000
        /*0024*/ 	.short	0x0000
        /*0026*/ 	.short	0x0000
        /*0028*/ 	.byte	0x00, 0xf0, 0xa1, 0x03


	//----- nvinfo : EIATTR_MAXREG_COUNT
	.align		4
.L_3102:
        /*002c*/ 	.byte	0x03, 0x1b
        /*002e*/ 	.short	0x00ff


	//----- nvinfo : EIATTR_MERCURY_ISA_VERSION
	.align		4
        /*0030*/ 	.byte	0x03, 0x5f
        /*0032*/ 	.short	0x0000


	//----- nvinfo : EIATTR_COOP_GROUP_MASK_REGIDS
	.align		4
        /*0034*/ 	.byte	0x04, 0x29
        /*0036*/ 	.short	(.L_3104 - .L_3103)


	//   ....[0]....
.L_3103:
        /*0038*/ 	.word	0xffffffff


	//   ....[1]....
        /*003c*/ 	.word	0xffffffff


	//   ....[2]....
        /*0040*/ 	.word	0xffffffff


	//   ....[3]....
        /*0044*/ 	.word	0xffffffff


	//   ....[4]....
        /*0048*/ 	.word	0xffffffff


	//   ....[5]....
        /*004c*/ 	.word	0xffffffff


	//   ....[6]....
        /*0050*/ 	.word	0xffffffff


	//   ....[7]....
        /*0054*/ 	.word	0xffffffff


	//   ....[8]....
        /*0058*/ 	.word	0xffffffff


	//   ....[9]....
        /*005c*/ 	.word	0xffffffff


	//   ....[10]....
        /*0060*/ 	.word	0xffffffff


	//   ....[11]....
        /*0064*/ 	.word	0xffffffff


	//   ....[12]....
        /*0068*/ 	.word	0xffffffff


	//   ....[13]....
        /*006c*/ 	.word	0xffffffff


	//   ....[14]....
        /*0070*/ 	.word	0xffffffff


	//   ....[15]....
        /*0074*/ 	.word	0xffffffff


	//   ....[16]....
        /*0078*/ 	.word	0xffffffff


	//   ....[17]....
        /*007c*/ 	.word	0xffffffff


	//   ....[18]....
        /*0080*/ 	.word	0xffffffff


	//   ....[19]....
        /*0084*/ 	.word	0xffffffff


	//----- nvinfo : EIATTR_COOP_GROUP_INSTR_OFFSETS
	.align		4
.L_3104:
        /*0088*/ 	.byte	0x04, 0x28
        /*008a*/ 	.short	(.L_3106 - .L_3105)


	//   ....[0]....
.L_3105:
        /*008c*/ 	.word	0x000017c0


	//   ....[1]....
        /*0090*/ 	.word	0x000017f0


	//   ....[2]....
        /*0094*/ 	.word	0x00001810


	//   ....[3]....
        /*0098*/ 	.word	0x00001830


	//   ....[4]....
        /*009c*/ 	.word	0x00001850


	//   ....[5]....
        /*00a0*/ 	.word	0x00001e80


	//   ....[6]....
        /*00a4*/ 	.word	0x00001ea0


	//   ....[7]....
        /*00a8*/ 	.word	0x00001ec0


	//   ....[8]....
        /*00ac*/ 	.word	0x00001ee0


	//   ....[9]....
        /*00b0*/ 	.word	0x00001f00


	//   ....[10]....
        /*00b4*/ 	.word	0x00002bd0


	//   ....[11]....
        /*00b8*/ 	.word	0x00002c40


	//   ....[12]....
        /*00bc*/ 	.word	0x00002ca0


	//   ....[13]....
        /*00c0*/ 	.word	0x00002d00


	//   ....[14]....
        /*00c4*/ 	.word	0x00002d60


	//   ....[15]....
        /*00c8*/ 	.word	0x000033d0


	//   ....[16]....
        /*00cc*/ 	.word	0x00003430


	//   ....[17]....
        /*00d0*/ 	.word	0x00003490


	//   ....[18]....
        /*00d4*/ 	.word	0x000034f0


	//   ....[19]....
        /*00d8*/ 	.word	0x00003550


	//----- nvinfo : EIATTR_EXIT_INSTR_OFFSETS
	.align		4
.L_3106:
        /*00dc*/ 	.byte	0x04, 0x1c
        /*00de*/ 	.short	(.L_3108 - .L_3107)


	//   ....[0]....
.L_3107:
        /*00e0*/ 	.word	0x00000330


	//   ....[1]....
        /*00e4*/ 	.word	0x00002b80


	//----- nvinfo : EIATTR_MAX_THREADS
	.align		4
.L_3108:
        /*00e8*/ 	.byte	0x04, 0x05
        /*00ea*/ 	.short	(.L_3110 - .L_3109)
.L_3109:
        /*00ec*/ 	.word	0x00000080
        /*00f0*/ 	.word	0x00000001
        /*00f4*/ 	.word	0x00000001


	//----- nvinfo : EIATTR_CRS_STACK_SIZE
	.align		4
.L_3110:
        /*00f8*/ 	.byte	0x04, 0x1e
        /*00fa*/ 	.short	(.L_3112 - .L_3111)
.L_3111:
        /*00fc*/ 	.word	0x00000000
.L_3112:


//--------------------- .nv.info._ZN10layer_norm13ln_fwd_kernelINS_13Kernel_traitsIf6__halffS2_fjLj1536ELj1ELj4ELj1ELj16ENS_18Kernel_traits_baseILj1536EfS2_fS2_fjLj128EEEEELb0ELb0ELb1ELb0EEEvNS_9FwdParamsE --------------------------
	.section	.nv.info._ZN10layer_norm13ln_fwd_kernelINS_13Kernel_traitsIf6__halffS2_fjLj1536ELj1ELj4ELj1ELj16ENS_18Kernel_traits_baseILj1536EfS2_fS2_fjLj128EEEEELb0ELb0ELb1ELb0EEEvNS_9FwdParamsE,"",@"SHT_CUDA_INFO"
	.sectionflags	@""
	.align	4


	//----- nvinfo : EIATTR_CUDA_API_VERSION
	.align		4
        /*0000*/ 	.byte	0x04, 0x37
        /*0002*/ 	.short	(.L_3114 - .L_3113)
.L_3113:
        /*0004*/ 	.word	0x00000082


	//----- nvinfo : EIATTR_SW2861232_WAR
	.align		4
.L_3114:
        /*0008*/ 	.byte	0x01, 0x35
	.zero		2


	//----- nvinfo : EIATTR_PARAM_CBANK
	.align		4
        /*000c*/ 	.byte	0x04, 0x0a
        /*000e*/ 	.short	(.L_3116 - .L_3115)
	.align		4
.L_3115:
        /*0010*/ 	.word	index@(.nv.constant0._ZN10layer_norm13ln_fwd_kernelINS_13Kernel_traitsIf6__halffS2_fjLj1536ELj1ELj4ELj1ELj16ENS_18Kernel_traits_baseILj1536EfS2_fS2_fjLj128EEEEELb0ELb0ELb1ELb0EEEvNS_9FwdParamsE)
        /*0014*/ 	.short	0x0160
        /*0016*/ 	.short	0x00e8


	//----- nvinfo : EIATTR_CBANK_PARAM_SIZE
	.align		4
.L_3116:
        /*0018*/ 	.byte	0x03, 0x19
        /*001a*/ 	.short	0x00e8


	//----- nvinfo : EIATTR_KPARAM_INFO
	.align		4
        /*001c*/ 	.byte	0x04, 0x17
        /*001e*/ 	.short	(.L_3118 - .L_3117)
.L_3117:
        /*0020*/ 	.word	0x00000000
        /*0024*/ 	.short	0x0000
        /*0026*/ 	.short	0x0000
        /*0028*/ 	.byte	0x00, 0xf0, 0xa1, 0x03


	//----- nvinfo : EIATTR_MAXREG_COUNT
	.align		4
.L_3118:
        /*002c*/ 	.byte	0x03, 0x1b
        /*002e*/ 	.short	0x00ff


	//----- nvinfo : EIATTR_MERCURY_ISA_VERSION
	.align		4
        /*0030*/ 	.byte	0x03, 0x5f
        /*0032*/ 	.short	0x0000


	//----- nvinfo : EIATTR_COOP_GROUP_MASK_REGIDS
	.align		4
        /*0034*/ 	.byte	0x04, 0x29
        /*0036*/ 	.short	(.L_3120 - .L_3119)


	//   ....[0]....
.L_3119:
        /*0038*/ 	.word	0xffffffff


	//   ....[1]....
        /*003c*/ 	.word	0xffffffff


	//   ....[2]....
        /*0040*/ 	.word	0xffffffff


	//   ....[3]....
        /*0044*/ 	.word	0xffffffff


	//   ....[4]....
        /*0048*/ 	.word	0xffffffff


	//   ....[5]....
        /*004c*/ 	.word	0xffffffff


	//   ....[6]....
        /*0050*/ 	.word	0xffffffff


	//   ....[7]....
        /*0054*/ 	.word	0xffffffff


	//   ....[8]....
        /*0058*/ 	.word	0xffffffff


	//   ....[9]....
        /*005c*/ 	.word	0xffffffff


	//   ....[10]....
        /*0060*/ 	.word	0xffffffff


	//   ....[11]....
        /*0064*/ 	.word	0xffffffff


	//   ....[12]....
        /*0068*/ 	.word	0xffffffff


	//   ....[13]....
        /*006c*/ 	.word	0xffffffff


	//   ....[14]....
        /*0070*/ 	.word	0xffffffff


	//   ....[15]....
        /*0074*/ 	.word	0xffffffff


	//   ....[16]....
        /*0078*/ 	.word	0xffffffff


	//   ....[17]....
        /*007c*/ 	.word	0xffffffff


	//   ....[18]....
        /*0080*/ 	.word	0xffffffff


	//   ....[19]....
        /*0084*/ 	.word	0xffffffff


	//----- nvinfo : EIATTR_COOP_GROUP_INSTR_OFFSETS
	.align		4
.L_3120:
        /*0088*/ 	.byte	0x04, 0x28
        /*008a*/ 	.short	(.L_3122 - .L_3121)


	//   ....[0]....
.L_3121:
        /*008c*/ 	.word	0x00002f70


	//   ....[1]....
        /*0090*/ 	.word	0x00002fa0


	//   ....[2]....
        /*0094*/ 	.word	0x00002fc0


	//   ....[3]....
        /*0098*/ 	.word	0x00002fe0


	//   ....[4]....
        /*009c*/ 	.word	0x00003000


	//   ....[5]....
        /*00a0*/ 	.word	0x00003640


	//   ....[6]....
        /*00a4*/ 	.word	0x00003660


	//   ....[7]....
        /*00a8*/ 	.word	0x00003680


	//   ....[8]....
        /*00ac*/ 	.word	0x000036a0


	//   ....[9]....
        /*00b0*/ 	.word	0x000036c0


	//   ....[10]....
        /*00b4*/ 	.word	0x00004640


	//   ....[11]....
        /*00b8*/ 	.word	0x000046b0


	//   ....[12]....
        /*00bc*/ 	.word	0x00004710


	//   ....[13]....
        /*00c0*/ 	.word	0x00004770


	//   ....[14]....
        /*00c4*/ 	.word	0x000047d0


	//   ....[15]....
        /*00c8*/ 	.word	0x00004e60


	//   ....[16]....
        /*00cc*/ 	.word	0x00004ec0


	//   ....[17]....
        /*00d0*/ 	.word	0x00004f20


	//   ....[18]....
        /*00d4*/ 	.word	0x00004f80


	//   ....[19]....
        /*00d8*/ 	.word	0x00004ff0


	//----- nvinfo : EIATTR_EXIT_INSTR_OFFSETS
	.align		4
.L_3122:
        /*00dc*/ 	.byte	0x04, 0x1c
        /*00de*/ 	.short	(.L_3124 - .L_3123)


	//   ....[0]....
.L_3123:
        /*00e0*/ 	.word	0x00000820


	//   ....[1]....
        /*00e4*/ 	.word	0x000045f0


	//----- nvinfo : EIATTR_MAX_THREADS
	.align		4
.L_3124:
        /*00e8*/ 	.byte	0x04, 0x05
        /*00ea*/ 	.short	(.L_3126 - .L_3125)
.L_3125:
        /*00ec*/ 	.word	0x00000080
        /*00f0*/ 	.word	0x00000001
        /*00f4*/ 	.word	0x00000001


	//----- nvinfo : EIATTR_CRS_STACK_SIZE
	.align		4
.L_3126:
        /*00f8*/ 	.byte	0x04, 0x1e
        /*00fa*/ 	.short	(.L_3128 - .L_3127)
.L_3127:
        /*00fc*/ 	.word	0x00000000
.L_3128:


//--------------------- .nv.info._ZN10layer_norm13ln_fwd_kernelINS_13Kernel_traitsIf6__halffS2_fjLj1536ELj1ELj4ELj1ELj16ENS_18Kernel_traits_baseILj1536EfS2_fS2_fjLj128EEEEELb0ELb0ELb1ELb1EEEvNS_9FwdParamsE --------------------------
	.section	.nv.info._ZN10layer_norm13ln_fwd_kernelINS_13Kernel_traitsIf6__halffS2_fjLj1536ELj1ELj4ELj1ELj16ENS_18Kernel_traits_baseILj1536EfS2_fS2_fjLj128EEEEELb0ELb0ELb1ELb1EEEvNS_9FwdParamsE,"",@"SHT_CUDA_INFO"
	.sectionflags	@""
	.align	4


	//----- nvinfo : EIATTR_CUDA_API_VERSION
	.align		4
        /*0000*/ 	.byte	0x04, 0x37
        /*0002*/ 	.short	(.L_3130 - .L_3129)
.L_3129:
        /*0004*/ 	.word	0x00000082


	//----- nvinfo : EIATTR_SW2861232_WAR
	.align		4
.L_3130:
        /*0008*/ 	.byte	0x01, 0x35
	.zero		2


	//----- nvinfo : EIATTR_PARAM_CBANK
	.align		4
        /*000c*/ 	.byte	0x04, 0x0a
        /*000e*/ 	.short	(.L_3132 - .L_3131)
	.align		4
.L_3131:
        /*0010*/ 	.word	index@(.nv.constant0._ZN10layer_norm13ln_fwd_kernelINS_13Kernel_traitsIf6__halffS2_fjLj1536ELj1ELj4ELj1ELj16ENS_18Kernel_traits_baseILj1536EfS2_fS2_fjLj128EEEEELb0ELb0ELb1ELb1EEEvNS_9FwdParamsE)
        /*0014*/ 	.short	0x0160
        /*0016*/ 	.short	0x00e8


	//----- nvinfo : EIATTR_CBANK_PARAM_SIZE
	.align		4
.L_3132:
        /*0018*/ 	.byte	0x03, 0x19
        /*001a*/ 	.short	0x00e8


	//----- nvinfo : EIATTR_KPARAM_INFO
	.align		4
        /*001c*/ 	.byte	0x04, 0x17
        /*001e*/ 	.short	(.L_3134 - .L_3133)
.L_3133:
        /*0020*/ 	.word	0x00000000
        /*0024*/ 	.short	0x0000
        /*0026*/ 	.short	0x0000
        /*0028*/ 	.byte	0x00, 0xf0, 0xa1, 0x03


	//----- nvinfo : EIATTR_MAXREG_COUNT
	.align		4
.L_3134:
        /*002c*/ 	.byte	0x03, 0x1b
        /*002e*/ 	.short	0x00ff


	//----- nvinfo : EIATTR_MERCURY_ISA_VERSION
	.align		4
        /*0030*/ 	.byte	0x03, 0x5f
        /*0032*/ 	.short	0x0000


	//----- nvinfo : EIATTR_COOP_GROUP_MASK_REGIDS
	.align		4
        /*0034*/ 	.byte	0x04, 0x29
        /*0036*/ 	.short	(.L_3136 - .L_3135)


	//   ....[0]....
.L_3135:
        /*0038*/ 	.word	0xffffffff


	//   ....[1]....
        /*003c*/ 	.word	0xffffffff


	//   ....[2]....
        /*0040*/ 	.word	0xffffffff


	//   ....[3]....
        /*0044*/ 	.word	0xffffffff


	//   ....[4]....
        /*0048*/ 	.word	0xffffffff


	//   ....[5]....
        /*004c*/ 	.word	0xffffffff


	//   ....[6]....
        /*0050*/ 	.word	0xffffffff


	//   ....[7]....
        /*0054*/ 	.word	0xffffffff


	//   ....[8]....
        /*0058*/ 	.word	0xffffffff


	//   ....[9]....
        /*005c*/ 	.word	0xffffffff


	//   ....[10]....
        /*0060*/ 	.word	0xffffffff


	//   ....[11]....
        /*0064*/ 	.word	0xffffffff


	//   ....[12]....
        /*0068*/ 	.word	0xffffffff


	//   ....[13]....
        /*006c*/ 	.word	0xffffffff


	//   ....[14]....
        /*0070*/ 	.word	0xffffffff


	//   ....[15]....
        /*0074*/ 	.word	0xffffffff


	//   ....[16]....
        /*0078*/ 	.word	0xffffffff


	//   ....[17]....
        /*007c*/ 	.word	0xffffffff


	//   ....[18]....
        /*0080*/ 	.word	0xffffffff


	//   ....[19]....
        /*0084*/ 	.word	0xffffffff


	//----- nvinfo : EIATTR_COOP_GROUP_INSTR_OFFSETS
	.align		4
.L_3136:
        /*0088*/ 	.byte	0x04, 0x28
        /*008a*/ 	.short	(.L_3138 - .L_3137)


	//   ....[0]....
.L_3137:
        /*008c*/ 	.word	0x000027b0


	//   ....[1]....
        /*0090*/ 	.word	0x000027e0


	//   ....[2]....
        /*0094*/ 	.word	0x00002800


	//   ....[3]....
        /*0098*/ 	.word	0x00002820


	//   ....[4]....
        /*009c*/ 	.word	0x00002840


	//   ....[5]....
        /*00a0*/ 	.word	0x00002e70


	//   ....[6]....
        /*00a4*/ 	.word	0x00002e90


	//   ....[7]....
        /*00a8*/ 	.word	0x00002eb0


	//   ....[8]....
        /*00ac*/ 	.word	0x00002ed0


	//   ....[9]....
        /*00b0*/ 	.word	0x00002ef0


	//   ....[10]....
        /*00b4*/ 	.word	0x00003cc0


	//   ....[11]....
        /*00b8*/ 	.word	0x00003d30


	//   ....[12]....
        /*00bc*/ 	.word	0x00003d90


	//   ....[13]....
        /*00c0*/ 	.word	0x00003df0


	//   ....[14]....
        /*00c4*/ 	.word	0x00003e50


	//   ....[15]....
        /*00c8*/ 	.word	0x000044c0


	//   ....[16]....
        /*00cc*/ 	.word	0x00004520


	//   ....[17]....
        /*00d0*/ 	.word	0x00004580


	//   ....[18]....
        /*00d4*/ 	.word	0x000045e0


	//   ....[19]....
        /*00d8*/ 	.word	0x00004640


	//----- nvinfo : EIATTR_EXIT_INSTR_OFFSETS
	.align		4
.L_3138:
        /*00dc*/ 	.byte	0x04, 0x1c
        /*00de*/ 	.short	(.L_3140 - .L_3139)


	//   ....[0]....
.L_3139:
        /*00e0*/ 	.word	0x00000330


	//   ....[1]....
        /*00e4*/ 	.word	0x00003c70


	//----- nvinfo : EIATTR_MAX_THREADS
	.align		4
.L_3140:
        /*00e8*/ 	.byte	0x04, 0x05
        /*00ea*/ 	.short	(.L_3142 - .L_3141)
.L_3141:
        /*00ec*/ 	.word	0x00000080
        /*00f0*/ 	.word	0x00000001
        /*00f4*/ 	.word	0x00000001


	//----- nvinfo : EIATTR_CRS_STACK_SIZE
	.align		4
.L_3142:
        /*00f8*/ 	.byte	0x04, 0x1e
        /*00fa*/ 	.short	(.L_3144 - .L_3143)
.L_3143:
        /*00fc*/ 	.word	0x00000000
.L_3144:


//--------------------- .nv.info._ZN10layer_norm13ln_fwd_kernelINS_13Kernel_traitsIf6__halffS2_fjLj1536ELj1ELj4ELj1ELj16ENS_18Kernel_traits_baseILj1536EfS2_fS2_fjLj128EEEEELb0ELb1ELb0ELb0EEEvNS_9FwdParamsE --------------------------
	.section	.nv.info._ZN10layer_norm13ln_fwd_kernelINS_13Kernel_traitsIf6__halffS2_fjLj1536ELj1ELj4ELj1ELj16ENS_18Kernel_traits_baseILj1536EfS2_fS2_fjLj128EEEEELb0ELb1ELb0ELb0EEEvNS_9FwdParamsE,"",@"SHT_CUDA_INFO"
	.sectionflags	@""
	.align	4


	//----- nvinfo : EIATTR_CUDA_API_VERSION
	.align		4
        /*0000*/ 	.byte	0x04, 0x37
        /*0002*/ 	.short	(.L_3146 - .L_3145)
.L_3145:
        /*0004*/ 	.word	0x00000082


	//----- nvinfo : EIATTR_SW2861232_WAR
	.align		4
.L_3146:
        /*0008*/ 	.byte	0x01, 0x35
	.zero		2


	//----- nvinfo : EIATTR_PARAM_CBANK
	.align		4
        /*000c*/ 	.byte	0x04, 0x0a
        /*000e*/ 	.short	(.L_3148 - .L_3147)
	.align		4
.L_3147:
        /*0010*/ 	.word	index@(.nv.constant0._ZN10layer_norm13ln_fwd_kernelINS_13Kernel_traitsIf6__halffS2_fjLj1536ELj1ELj4ELj1ELj16ENS_18Kernel_traits_baseILj1536EfS2_fS2_fjLj128EEEEELb0ELb1ELb0ELb0EEEvNS_9FwdParamsE)
        /*0014*/ 	.short	0x0160
        /*0016*/ 	.short	0x00e8


	//----- nvinfo : EIATTR_CBANK_PARAM_SIZE
	.align		4
.L_3148:
        /*0018*/ 	.byte	0x03, 0x19
        /*001a*/ 	.short	0x00e8


	//----- nvinfo : EIATTR_KPARAM_INFO
	.align		4
        /*001c*/ 	.byte	0x04, 0x17
        /*001e*/ 	.short	(.L_3150 - .L_3149)
.L_3149:
        /*0020*/ 	.word	0x00000000
        /*0024*/ 	.short	0x0000
        /*0026*/ 	.short	0x0000
        /*0028*/ 	.byte	0x00, 0xf0, 0xa1, 0x03


	//----- nvinfo : EIATTR_MAXREG_COUNT
	.align		4
.L_3150:
        /*002c*/ 	.byte	0x03, 0x1b
        /*002e*/ 	.short	0x00ff


	//----- nvinfo : EIATTR_MERCURY_ISA_VERSION
	.align		4
        /*0030*/ 	.byte	0x03, 0x5f
        /*0032*/ 	.short	0x0000


	//----- nvinfo : EIATTR_COOP_GROUP_MASK_REGIDS
	.align		4
        /*0034*/ 	.byte	0x04, 0x29
        /*0036*/ 	.short	(.L_3152 - .L_3151)


	//   ....[0]....
.L_3151:
        /*0038*/ 	.word	0xffffffff


	//   ....[1]....
        /*003c*/ 	.word	0xffffffff


	//   ....[2]....
        /*0040*/ 	.word	0xffffffff


	//   ....[3]....
        /*0044*/ 	.word	0xffffffff


	//   ....[4]....
        /*0048*/ 	.word	0xffffffff


	//   ....[5]....
        /*004c*/ 	.word	0xffffffff


	//   ....[6]....
        /*0050*/ 	.word	0xffffffff


	//   ....[7]....
        /*0054*/ 	.word	0xffffffff


	//   ....[8]....
        /*0058*/ 	.word	0xffffffff


	//   ....[9]....
        /*005c*/ 	.word	0xffffffff


	//   ....[10]....
        /*0060*/ 	.word	0xffffffff


	//   ....[11]....
        /*0064*/ 	.word	0xffffffff


	//   ....[12]....
        /*0068*/ 	.word	0xffffffff


	//   ....[13]....
        /*006c*/ 	.word	0xffffffff


	//   ....[14]....
        /*0070*/ 	.word	0xffffffff


	//   ....[15]....
        /*0074*/ 	.word	0xffffffff


	//   ....[16]....
        /*0078*/ 	.word	0xffffffff


	//   ....[17]....
        /*007c*/ 	.word	0xffffffff


	//   ....[18]....
        /*0080*/ 	.word	0xffffffff


	//   ....[19]....
        /*0084*/ 	.word	0xffffffff


	//----- nvinfo : EIATTR_COOP_GROUP_INSTR_OFFSETS
	.align		4
.L_3152:
        /*0088*/ 	.byte	0x04, 0x28
        /*008a*/ 	.short	(.L_3154 - .L_3153)


	//   ....[0]....
.L_3153:
        /*008c*/ 	.word	0x000021a0


	//   ....[1]....
        /*0090*/ 	.word	0x000021d0


	//   ....[2]....
        /*0094*/ 	.word	0x000021f0


	//   ....[3]....
        /*0098*/ 	.word	0x00002210


	//   ....[4]....
        /*009c*/ 	.word	0x00002230


	//   ....[5]....
        /*00a0*/ 	.word	0x00002870


	//   ....[6]....
        /*00a4*/ 	.word	0x00002890


	//   ....[7]....
        /*00a8*/ 	.word	0x000028b0


	//   ....[8]....
        /*00ac*/ 	.word	0x000028d0


	//   ....[9]....
        /*00b0*/ 	.word	0x000028f0


	//   ....[10]....
        /*00b4*/ 	.word	0x000037f0


	//   ....[11]....
        /*00b8*/ 	.word	0x00003860


	//   ....[12]....
        /*00bc*/ 	.word	0x000038c0


	//   ....[13]....
        /*00c0*/ 	.word	0x00003920


	//   ....[14]....
        /*00c4*/ 	.word	0x00003980


	//   ....[15]....
        /*00c8*/ 	.word	0x00004000


	//   ....[16]....
        /*00cc*/ 	.word	0x00004060


	//   ....[17]....
        /*00d0*/ 	.word	0x000040c0


	//   ....[18]....
        /*00d4*/ 	.word	0x00004120


	//   ....[19]....
        /*00d8*/ 	.word	0x00004190


	//----- nvinfo : EIATTR_EXIT_INSTR_OFFSETS
	.align		4
.L_3154:
        /*00dc*/ 	.byte	0x04, 0x1c
        /*00de*/ 	.short	(.L_3156 - .L_3155)


	//   ....[0]....
.L_3155:
        /*00e0*/ 	.word	0x000009b0


	//   ....[1]....
        /*00e4*/ 	.word	0x000037a0


	//----- nvinfo : EIATTR_MAX_THREADS
	.align		4
.L_3156:
        /*00e8*/ 	.byte	0x04, 0x05
        /*00ea*/ 	.short	(.L_3158 - .L_3157)
.L_3157:
        /*00ec*/ 	.word	0x00000080
        /*00f0*/ 	.word	0x00000001
        /*00f4*/ 	.word	0x00000001


	//----- nvinfo : EIATTR_CRS_STACK_SIZE
	.align		4
.L_3158:
        /*00f8*/ 	.byte	0x04, 0x1e
        /*00fa*/ 	.short	(.L_3160 - .L_3159)
.L_3159:
        /*00fc*/ 	.word	0x00000000
.L_3160:


//--------------------- .nv.info._ZN10layer_norm13ln_fwd_kernelINS_13Kernel_traitsIf6__halffS2_fjLj1536ELj1ELj4ELj1ELj16ENS_18Kernel_traits_baseILj1536EfS2_fS2_fjLj128EEEEELb0ELb1ELb0ELb1EEEvNS_9FwdParamsE --------------------------
	.section	.nv.info._ZN10layer_norm13ln_fwd_kernelINS_13Kernel_traitsIf6__halffS2_fjLj1536ELj1ELj4ELj1ELj16ENS_18Kernel_traits_baseILj1536EfS2_fS2_fjLj128EEEEELb0ELb1ELb0ELb1EEEvNS_9FwdParamsE,"",@"SHT_CUDA_INFO"
	.sectionflags	@""
	.align	4


	//----- nvinfo : EIATTR_CUDA_API_VERSION
	.align		4
        /*0000*/ 	.byte	0x04, 0x37
        /*0002*/ 	.short	(.L_3162 - .L_3161)
.L_3161:
        /*0004*/ 	.word	0x00000082


	//----- nvinfo : EIATTR_SW2861232_WAR
	.align		4
.L_3162:
        /*0008*/ 	.byte	0x01, 0x35
	.zero		2


	//----- nvinfo : EIATTR_PARAM_CBANK
	.align		4
        /*000c*/ 	.byte	0x04, 0x0a
        /*000e*/ 	.short	(.L_3164 - .L_3163)
	.align		4
.L_3163:
        /*0010*/ 	.word	index@(.nv.constant0._ZN10layer_norm13ln_fwd_kernelINS_13Kernel_traitsIf6__halffS2_fjLj1536ELj1ELj4ELj1ELj16ENS_18Kernel_traits_baseILj1536EfS2_fS2_fjLj128EEEEELb0ELb1ELb0ELb1EEEvNS_9FwdParamsE)
        /*0014*/ 	.short	0x0160
        /*0016*/ 	.short	0x00e8


	//----- nvinfo : EIATTR_CBANK_PARAM_SIZE
	.align		4
.L_3164:
        /*0018*/ 	.byte	0x03, 0x19
        /*001a*/ 	.short	0x00e8


	//----- nvinfo : EIATTR_KPARAM_INFO
	.align		4
        /*001c*/ 	.byte	0x04, 0x17
        /*001e*/ 	.short	(.L_3166 - .L_3165)
.L_3165:
        /*0020*/ 	.word	0x00000000
        /*0024*/ 	.short	0x0000
        /*0026*/ 	.short	0x0000
        /*0028*/ 	.byte	0x00, 0xf0, 0xa1, 0x03


	//----- nvinfo : EIATTR_MAXREG_COUNT
	.align		4
.L_3166:
        /*002c*/ 	.byte	0x03, 0x1b
        /*002e*/ 	.short	0x00ff


	//----- nvinfo : EIATTR_MERCURY_ISA_VERSION
	.align		4
        /*0030*/ 	.byte	0x03, 0x5f
        /*0032*/ 	.short	0x0000


	//----- nvinfo : EIATTR_COOP_GROUP_MASK_REGIDS
	.align		4
        /*0034*/ 	.byte	0x04, 0x29
        /*0036*/ 	.short	(.L_3168 - .L_3167)


	//   ....[0]....
.L_3167:
        /*0038*/ 	.word	0xffffffff


	//   ....[1]....
        /*003c*/ 	.word	0xffffffff


	//   ....[2]....
        /*0040*/ 	.word	0xffffffff


	//   ....[3]....
        /*0044*/ 	.word	0xffffffff


	//   ....[4]....
        /*0048*/ 	.word	0xffffffff


	//   ....[5]....
        /*004c*/ 	.word	0xffffffff


	//   ....[6]....
        /*0050*/ 	.word	0xffffffff


	//   ....[7]....
        /*0054*/ 	.word	0xffffffff


	//   ....[8]....
        /*0058*/ 	.word	0xffffffff


	//   ....[9]....
        /*005c*/ 	.word	0xffffffff


	//   ....[10]....
        /*0060*/ 	.word	0xffffffff


	//   ....[11]....
        /*0064*/ 	.word	0xffffffff


	//   ....[12]....
        /*0068*/ 	.word	0xffffffff


	//   ....[13]....
        /*006c*/ 	.word	0xffffffff


	//   ....[14]....
        /*0070*/ 	.word	0xffffffff


	//   ....[15]....
        /*0074*/ 	.word	0xffffffff


	//   ....[16]....
        /*0078*/ 	.word	0xffffffff


	//   ....[17]....
        /*007c*/ 	.word	0xffffffff


	//   ....[18]....
        /*0080*/ 	.word	0xffffffff


	//   ....[19]....
        /*0084*/ 	.word	0xffffffff


	//----- nvinfo : EIATTR_COOP_GROUP_INSTR_OFFSETS
	.align		4
.L_3168:
        /*0088*/ 	.byte	0x04, 0x28
        /*008a*/ 	.short	(.L_3170 - .L_3169)


	//   ....[0]....
.L_3169:
        /*008c*/ 	.word	0x00001b90


	//   ....[1]....
        /*0090*/ 	.word	0x00001bc0


	//   ....[2]....
        /*0094*/ 	.word	0x00001be0


	//   ....[3]....
        /*0098*/ 	.word	0x00001c00


	//   ....[4]....
        /*009c*/ 	.word	0x00001c20


	//   ....[5]....
        /*00a0*/ 	.word	0x00002250


	//   ....[6]....
        /*00a4*/ 	.word	0x00002270


	//   ....[7]....
        /*00a8*/ 	.word	0x00002290


	//   ....[8]....
        /*00ac*/ 	.word	0x000022b0


	//   ....[9]....
        /*00b0*/ 	.word	0x000022d0


	//   ....[10]....
        /*00b4*/ 	.word	0x00002fa0


	//   ....[11]....
        /*00b8*/ 	.word	0x00003010


	//   ....[12]....
        /*00bc*/ 	.word	0x00003070


	//   ....[13]....
        /*00c0*/ 	.word	0x000030d0


	//   ....[14]....
        /*00c4*/ 	.word	0x00003130


	//   ....[15]....
        /*00c8*/ 	.word	0x000037a0


	//   ....[16]....
        /*00cc*/ 	.word	0x00003800


	//   ....[17]....
        /*00d0*/ 	.word	0x00003860


	//   ....[18]....
        /*00d4*/ 	.word	0x000038c0


	//   ....[19]....
        /*00d8*/ 	.word	0x00003920


	//----- nvinfo : EIATTR_EXIT_INSTR_OFFSETS
	.align		4
.L_3170:
        /*00dc*/ 	.byte	0x04, 0x1c
        /*00de*/ 	.short	(.L_3172 - .L_3171)


	//   ....[0]....
.L_3171:
        /*00e0*/ 	.word	0x00000360


	//   ....[1]....
        /*00e4*/ 	.word	0x00002f50


	//----- nvinfo : EIATTR_MAX_THREADS
	.align		4
.L_3172:
        /*00e8*/ 	.byte	0x04, 0x05
        /*00ea*/ 	.short	(.L_3174 - .L_3173)
.L_3173:
        /*00ec*/ 	.word	0x00000080
        /*00f0*/ 	.word	0x00000001
        /*00f4*/ 	.word	0x00000001


	//----- nvinfo : EIATTR_CRS_STACK_SIZE
	.align		4
.L_3174:
        /*00f8*/ 	.byte	0x04, 0x1e
        /*00fa*/ 	.short	(.L_3176 - .L_3175)
.L_3175:
        /*00fc*/ 	.word	0x00000000
.L_3176:


//--------------------- .nv.info._ZN10layer_norm13ln_fwd_kernelINS_13Kernel_traitsIf6__halffS2_fjLj1536ELj1ELj4ELj1ELj16ENS_18Kernel_traits_baseILj1536EfS2_fS2_fjLj128EEEEELb0ELb1ELb1ELb0EEEvNS_9FwdParamsE --------------------------
	.section	.nv.info._ZN10layer_norm13ln_fwd_kernelINS_13Kernel_traitsIf6__halffS2_fjLj1536ELj1ELj4ELj1ELj16ENS_18Kernel_traits_baseILj1536EfS2_fS2_fjLj128EEEEELb0ELb1ELb1ELb0EEEvNS_9FwdParamsE,"",@"SHT_CUDA_INFO"
	.sectionflags	@""
	.align	4


	//----- nvinfo : EIATTR_CUDA_API_VERSION
	.align		4
        /*0000*/ 	.byte	0x04, 0x37
        /*0002*/ 	.short	(.L_3178 - .L_3177)
.L_3177:
        /*0004*/ 	.word	0x00000082


	//----- nvinfo : EIATTR_SW2861232_WAR
	.align		4
.L_3178:
        /*0008*/ 	.byte	0x01, 0x35
	.zero		2


	//----- nvinfo : EIATTR_PARAM_CBANK
	.align		4
        /*000c*/ 	.byte	0x04, 0x0a
        /*000e*/ 	.short	(.L_3180 - .L_3179)
	.align		4
.L_3179:
        /*0010*/ 	.word	index@(.nv.constant0._ZN10layer_norm13ln_fwd_kernelINS_13Kernel_traitsIf6__halffS2_fjLj1536ELj1ELj4ELj1ELj16ENS_18Kernel_traits_baseILj1536EfS2_fS2_fjLj128EEEEELb0ELb1ELb1ELb0EEEvNS_9FwdParamsE)
        /*0014*/ 	.short	0x0160
        /*0016*/ 	.short	0x00e8


	//----- nvinfo : EIATTR_CBANK_PARAM_SIZE
	.align		4
.L_3180:
        /*0018*/ 	.byte	0x03, 0x19
        /*001a*/ 	.short	0x00e8


	//----- nvinfo : EIATTR_KPARAM_INFO
	.align		4
        /*001c*/ 	.byte	0x04, 0x17
        /*001e*/ 	.short	(.L_3182 - .L_3181)
.L_3181:
        /*0020*/ 	.word	0x00000000
        /*0024*/ 	.short	0x0000
        /*0026*/ 	.short	0x0000
        /*0028*/ 	.byte	0x00, 0xf0, 0xa1, 0x03


	//----- nvinfo : EIATTR_MAXREG_COUNT
	.align		4
.L_3182:
        /*002c*/ 	.byte	0x03, 0x1b
        /*002e*/ 	.short	0x00ff


	//----- nvinfo : EIATTR_MERCURY_ISA_VERSION
	.align		4
        /*0030*/ 	.byte	0x03, 0x5f
        /*0032*/ 	.short	0x0000


	//----- nvinfo : EIATTR_COOP_GROUP_MASK_REGIDS
	.align		4
        /*0034*/ 	.byte	0x04, 0x29
        /*0036*/ 	.short	(.L_3184 - .L_3183)


	//   ....[0]....
.L_3183:
        /*0038*/ 	.word	0xffffffff


	//   ....[1]....
        /*003c*/ 	.word	0xffffffff


	//   ....[2]....
        /*0040*/ 	.word	0xffffffff


	//   ....[3]....
        /*0044*/ 	.word	0xffffffff


	//   ....[4]....
        /*0048*/ 	.word	0xffffffff


	//   ....[5]....
        /*004c*/ 	.word	0xffffffff


	//   ....[6]....
        /*0050*/ 	.word	0xffffffff


	//   ....[7]....
        /*0054*/ 	.word	0xffffffff


	//   ....[8]....
        /*0058*/ 	.word	0xffffffff


	//   ....[9]....
        /*005c*/ 	.word	0xffffffff


	//   ....[10]....
        /*0060*/ 	.word	0xffffffff


	//   ....[11]....
        /*0064*/ 	.word	0xffffffff


	//   ....[12]....
        /*0068*/ 	.word	0xffffffff


	//   ....[13]....
        /*006c*/ 	.word	0xffffffff


	//   ....[14]....
        /*0070*/ 	.word	0xffffffff


	//   ....[15]....
        /*0074*/ 	.word	0xffffffff


	//   ....[16]....
        /*0078*/ 	.word	0xffffffff


	//   ....[17]....
        /*007c*/ 	.word	0xffffffff


	//   ....[18]....
        /*0080*/ 	.word	0xffffffff


	//   ....[19]....
        /*0084*/ 	.word	0xffffffff


	//----- nvinfo : EIATTR_COOP_GROUP_INSTR_OFFSETS
	.align		4
.L_3184:
        /*0088*/ 	.byte	0x04, 0x28
        /*008a*/ 	.short	(.L_3186 - .L_3185)


	//   ....[0]....
.L_3185:
        /*008c*/ 	.word	0x000033f0


	//   ....[1]....
        /*0090*/ 	.word	0x00003420


	//   ....[2]....
        /*0094*/ 	.word	0x00003440


	//   ....[3]....
        /*0098*/ 	.word	0x00003460


	//   ....[4]....
        /*009c*/ 	.word	0x00003480


	//   ....[5]....
        /*00a0*/ 	.word	0x00003ac0


	//   ....[6]....
        /*00a4*/ 	.word	0x00003ae0


	//   ....[7]....
        /*00a8*/ 	.word	0x00003b00


	//   ....[8]....
        /*00ac*/ 	.word	0x00003b20


	//   ....[9]....
        /*00b0*/ 	.word	0x00003b40


	//   ....[10]....
        /*00b4*/ 	.word	0x00004ac0


	//   ....[11]....
        /*00b8*/ 	.word	0x00004b30


	//   ....[12]....
        /*00bc*/ 	.word	0x00004b90


	//   ....[13]....
        /*00c0*/ 	.word	0x00004bf0


	//   ....[14]....
        /*00c4*/ 	.word	0x00004c50


	//   ....[15]....
        /*00c8*/ 	.word	0x000052d0


	//   ....[16]....
        /*00cc*/ 	.word	0x00005330


	//   ....[17]....
        /*00d0*/ 	.word	0x00005390


	//   ....[18]....
        /*00d4*/ 	.word	0x000053f0


	//   ....[19]....
        /*00d8*/ 	.word	0x00005460


	//----- nvinfo : EIATTR_EXIT_INSTR_OFFSETS
	.align		4
.L_3186:
        /*00dc*/ 	.byte	0x04, 0x1c
        /*00de*/ 	.short	(.L_3188 - .L_3187)


	//   ....[0]....
.L_3187:
        /*00e0*/ 	.word	0x000009a0


	//   ....[1]....
        /*00e4*/ 	.word	0x00004a70


	//----- nvinfo : EIATTR_MAX_THREADS
	.align		4
.L_3188:
        /*00e8*/ 	.byte	0x04, 0x05
        /*00ea*/ 	.short	(.L_3190 - .L_3189)
.L_3189:
        /*00ec*/ 	.word	0x00000080
        /*00f0*/ 	.word	0x00000001
        /*00f4*/ 	.word	0x00000001


	//----- nvinfo : EIATTR_CRS_STACK_SIZE
	.align		4
.L_3190:
        /*00f8*/ 	.byte	0x04, 0x1e
        /*00fa*/ 	.short	(.L_3192 - .L_3191)
.L_3191:
        /*00fc*/ 	.word	0x00000000
.L_3192:


//--------------------- .nv.info._ZN10layer_norm13ln_fwd_kernelINS_13Kernel_traitsIf6__halffS2_fjLj1536ELj1ELj4ELj1ELj16ENS_18Kernel_traits_baseILj1536EfS2_fS2_fjLj128EEEEELb0ELb1ELb1ELb1EEEvNS_9FwdParamsE --------------------------
	.section	.nv.info._ZN10layer_norm13ln_fwd_kernelINS_13Kernel_traitsIf6__halffS2_fjLj1536ELj1ELj4ELj1ELj16ENS_18Kernel_traits_baseILj1536EfS2_fS2_fjLj128EEEEELb0ELb1ELb1ELb1EEEvNS_9FwdParamsE,"",@"SHT_CUDA_INFO"
	.sectionflags	@""
	.align	4


	//----- nvinfo : EIATTR_CUDA_API_VERSION
	.align		4
        /*0000*/ 	.byte	0x04, 0x37
        /*0002*/ 	.short	(.L_3194 - .L_3193)
.L_3193:
        /*0004*/ 	.word	0x00000082


	//----- nvinfo : EIATTR_SW2861232_WAR
	.align		4
.L_3194:
        /*0008*/ 	.byte	0x01, 0x35
	.zero		2


	//----- nvinfo : EIATTR_PARAM_CBANK
	.align		4
        /*000c*/ 	.byte	0x04, 0x0a
        /*000e*/ 	.short	(.L_3196 - .L_3195)
	.align		4
.L_3195:
        /*0010*/ 	.word	index@(.nv.constant0._ZN10layer_norm13ln_fwd_kernelINS_13Kernel_traitsIf6__halffS2_fjLj1536ELj1ELj4ELj1ELj16ENS_18Kernel_traits_baseILj1536EfS2_fS2_fjLj128EEEEELb0ELb1ELb1ELb1EEEvNS_9FwdParamsE)
        /*0014*/ 	.short	0x0160
        /*0016*/ 	.short	0x00e8


	//----- nvinfo : EIATTR_CBANK_PARAM_SIZE
	.align		4
.L_3196:
        /*0018*/ 	.byte	0x03, 0x19
        /*001a*/ 	.short	0x00e8


	//----- nvinfo : EIATTR_KPARAM_INFO
	.align		4
        /*001c*/ 	.byte	0x04, 0x17
        /*001e*/ 	.short	(.L_3198 - .L_3197)
.L_3197:
        /*0020*/ 	.word	0x00000000
        /*0024*/ 	.short	0x0000
        /*0026*/ 	.short	0x0000
        /*0028*/ 	.byte	0x00, 0xf0, 0xa1, 0x03


	//----- nvinfo : EIATTR_MAXREG_COUNT
	.align		4
.L_3198:
        /*002c*/ 	.byte	0x03, 0x1b
        /*002e*/ 	.short	0x00ff


	//----- nvinfo : EIATTR_MERCURY_ISA_VERSION
	.align		4
        /*0030*/ 	.byte	0x03, 0x5f
        /*0032*/ 	.short	0x0000


	//----- nvinfo : EIATTR_COOP_GROUP_MASK_REGIDS
	.align		4
        /*0034*/ 	.byte	0x04, 0x29
        /*0036*/ 	.short	(.L_3200 - .L_3199)


	//   ....[0]....
.L_3199:
        /*0038*/ 	.word	0xffffffff


	//   ....[1]....
        /*003c*/ 	.word	0xffffffff


	//   ....[2]....
        /*0040*/ 	.word	0xffffffff


	//   ....[3]....
        /*0044*/ 	.word	0xffffffff


	//   ....[4]....
        /*0048*/ 	.word	0xffffffff


	//   ....[5]....
        /*004c*/ 	.word	0xffffffff


	//   ....[6]....
        /*0050*/ 	.word	0xffffffff


	//   ....[7]....
        /*0054*/ 	.word	0xffffffff


	//   ....[8]....
        /*0058*/ 	.word	0xffffffff


	//   ....[9]....
        /*005c*/ 	.word	0xffffffff


	//   ....[10]....
        /*0060*/ 	.word	0xffffffff


	//   ....[11]....
        /*0064*/ 	.word	0xffffffff


	//   ....[12]....
        /*0068*/ 	.word	0xffffffff


	//   ....[13]....
        /*006c*/ 	.word	0xffffffff


	//   ....[14]....
        /*0070*/ 	.word	0xffffffff


	//   ....[15]....
        /*0074*/ 	.word	0xffffffff


	//   ....[16]....
        /*0078*/ 	.word	0xffffffff


	//   ....[17]....
        /*007c*/ 	.word	0xffffffff


	//   ....[18]....
        /*0080*/ 	.word	0xffffffff


	//   ....[19]....
        /*0084*/ 	.word	0xffffffff


	//----- nvinfo : EIATTR_COOP_GROUP_INSTR_OFFSETS
	.align		4
.L_3200:
        /*0088*/ 	.byte	0x04, 0x28
        /*008a*/ 	.short	(.L_3202 - .L_3201)


	//   ....[0]....
.L_3201:
        /*008c*/ 	.word	0x00002b90


	//   ....[1]....
        /*0090*/ 	.word	0x00002bc0


	//   ....[2]....
        /*0094*/ 	.word	0x00002be0


	//   ....[3]....
        /*0098*/ 	.word	0x00002c00


	//   ....[4]....
        /*009c*/ 	.word	0x00002c20


	//   ....[5]....
        /*00a0*/ 	.word	0x00003250


	//   ....[6]....
        /*00a4*/ 	.word	0x00003270


	//   ....[7]....
        /*00a8*/ 	.word	0x00003290


	//   ....[8]....
        /*00ac*/ 	.word	0x000032b0


	//   ....[9]....
        /*00b0*/ 	.word	0x000032d0


	//   ....[10]....
        /*00b4*/ 	.word	0x000040b0


	//   ....[11]....
        /*00b8*/ 	.word	0x00004120


	//   ....[12]....
        /*00bc*/ 	.word	0x00004180


	//   ....[13]....
        /*00c0*/ 	.word	0x000041e0


	//   ....[14]....
        /*00c4*/ 	.word	0x00004240


	//   ....[15]....
        /*00c8*/ 	.word	0x000048b0


	//   ....[16]....
        /*00cc*/ 	.word	0x00004910


	//   ....[17]....
        /*00d0*/ 	.word	0x00004970


	//   ....[18]....
        /*00d4*/ 	.word	0x000049d0


	//   ....[19]....
        /*00d8*/ 	.word	0x00004a30


	//----- nvinfo : EIATTR_EXIT_INSTR_OFFSETS
	.align		4
.L_3202:
        /*00dc*/ 	.byte	0x04, 0x1c
        /*00de*/ 	.short	(.L_3204 - .L_3203)


	//   ....[0]....
.L_3203:
        /*00e0*/ 	.word	0x00000360


	//   ....[1]....
        /*00e4*/ 	.word	0x00004050


	//----- nvinfo : EIATTR_MAX_THREADS
	.align		4
.L_3204:
        /*00e8*/ 	.byte	0x04, 0x05
        /*00ea*/ 	.short	(.L_3206 - .L_3205)
.L_3205:
        /*00ec*/ 	.word	0x00000080
        /*00f0*/ 	.word	0x00000001
        /*00f4*/ 	.word	0x00000001


	//----- nvinfo : EIATTR_CRS_STACK_SIZE
	.align		4
.L_3206:
        /*00f8*/ 	.byte	0x04, 0x1e
        /*00fa*/ 	.short	(.L_3208 - .L_3207)
.L_3207:
        /*00fc*/ 	.word	0x00000000
.L_3208:


//--------------------- .nv.info._ZN10layer_norm13ln_fwd_kernelINS_13Kernel_traitsIf6__halffS2_fjLj1536ELj1ELj4ELj1ELj16ENS_18Kernel_traits_baseILj1536EfS2_fS2_fjLj128EEEEELb1ELb0ELb0ELb0EEEvNS_9FwdParamsE --------------------------
	.section	.nv.info._ZN10layer_norm13ln_fwd_kernelINS_13Kernel_traitsIf6__halffS2_fjLj1536ELj1ELj4ELj1ELj16ENS_18Kernel_traits_baseILj1536EfS2_fS2_fjLj128EEEEELb1ELb0ELb0ELb0EEEvNS_9FwdParamsE,"",@"SHT_CUDA_INFO"
	.sectionflags	@""
	.align	4


	//----- nvinfo : EIATTR_CUDA_API_VERSION
	.align		4
        /*0000*/ 	.byte	0x04, 0x37
        /*0002*/ 	.short	(.L_3210 - .L_3209)
.L_3209:
        /*0004*/ 	.word	0x00000082


	//----- nvinfo : EIATTR_SW2861232_WAR
	.align		4
.L_3210:
        /*0008*/ 	.byte	0x01, 0x35
	.zero		2


	//----- nvinfo : EIATTR_PARAM_CBANK
	.align		4
        /*000c*/ 	.byte	0x04, 0x0a
        /*000e*/ 	.short	(.L_3212 - .L_3211)
	.align		4
.L_3211:
        /*0010*/ 	.word	index@(.nv.constant0._ZN10layer_norm13ln_fwd_kernelINS_13Kernel_traitsIf6__halffS2_fjLj1536ELj1ELj4ELj1ELj16ENS_18Kernel_traits_baseILj1536EfS2_fS2_fjLj128EEEEELb1ELb0ELb0ELb0EEEvNS_9FwdParamsE)
        /*0014*/ 	.short	0x0160
        /*0016*/ 	.short	0x00e8


	//----- nvinfo : EIATTR_CBANK_PARAM_SIZE
	.align		4
.L_3212:
        /*0018*/ 	.byte	0x03, 0x19
        /*001a*/ 	.short	0x00e8


	//----- nvinfo : EIATTR_KPARAM_INFO
	.align		4
        /*001c*/ 	.byte	0x04, 0x17
        /*001e*/ 	.short	(.L_3214 - .L_3213)
.L_3213:
        /*0020*/ 	.word	0x00000000
        /*0024*/ 	.short	0x0000
        /*0026*/ 	.short	0x0000
        /*0028*/ 	.byte	0x00, 0xf0, 0xa1, 0x03


	//----- nvinfo : EIATTR_MAXREG_COUNT
	.align		4
.L_3214:
        /*002c*/ 	.byte	0x03, 0x1b
        /*002e*/ 	.short	0x00ff


	//----- nvinfo : EIATTR_MERCURY_ISA_VERSION
	.align		4
        /*0030*/ 	.byte	0x03, 0x5f
        /*0032*/ 	.short	0x0000


	//----- nvinfo : EIATTR_COOP_GROUP_MASK_REGIDS
	.align		4
        /*0034*/ 	.byte	0x04, 0x29
        /*0036*/ 	.short	(.L_3216 - .L_3215)


	//   ....[0]....
.L_3215:
        /*0038*/ 	.word	0xffffffff


	//   ....[1]....
        /*003c*/ 	.word	0xffffffff


	//   ....[2]....
        /*0040*/ 	.word	0xffffffff


	//   ....[3]....
        /*0044*/ 	.word	0xffffffff


	//   ....[4]....
        /*0048*/ 	.word	0xffffffff


	//   ....[5]....
        /*004c*/ 	.word	0xffffffff


	//   ....[6]....
        /*0050*/ 	.word	0xffffffff


	//   ....[7]....
        /*0054*/ 	.word	0xffffffff


	//   ....[8]....
        /*0058*/ 	.word	0xffffffff


	//   ....[9]....
        /*005c*/ 	.word	0xffffffff


	//   ....[10]....
        /*0060*/ 	.word	0xffffffff


	//   ....[11]....
        /*0064*/ 	.word	0xffffffff


	//   ....[12]....
        /*0068*/ 	.word	0xffffffff


	//   ....[13]....
        /*006c*/ 	.word	0xffffffff


	//   ....[14]....
        /*0070*/ 	.word	0xffffffff


	//   ....[15]....
        /*0074*/ 	.word	0xffffffff


	//   ....[16]....
        /*0078*/ 	.word	0xffffffff


	//   ....[17]....
        /*007c*/ 	.word	0xffffffff


	//   ....[18]....
        /*0080*/ 	.word	0xffffffff


	//   ....[19]....
        /*0084*/ 	.word	0xffffffff


	//----- nvinfo : EIATTR_COOP_GROUP_INSTR_OFFSETS
	.align		4
.L_3216:
        /*0088*/ 	.byte	0x04, 0x28
        /*008a*/ 	.short	(.L_3218 - .L_3217)


	//   ....[0]....
.L_3217:
        /*008c*/ 	.word	0x00012010


	//   ....[1]....
        /*0090*/ 	.word	0x00012040


	//   ....[2]....
        /*0094*/ 	.word	0x00012070


	//   ....[3]....
        /*0098*/ 	.word	0x00012090


	//   ....[4]....
        /*009c*/ 	.word	0x000120b0


	//   ....[5]....
        /*00a0*/ 	.word	0x000126f0


	//   ....[6]....
        /*00a4*/ 	.word	0x00012710


	//   ....[7]....
        /*00a8*/ 	.word	0x00012730


	//   ....[8]....
        /*00ac*/ 	.word	0x00012750


	//   ....[9]....
        /*00b0*/ 	.word	0x00012770


	//   ....[10]....
        /*00b4*/ 	.word	0x00013680


	//   ....[11]....
        /*00b8*/ 	.word	0x000136f0


	//   ....[12]....
        /*00bc*/ 	.word	0x00013750


	//   ....[13]....
        /*00c0*/ 	.word	0x000137b0


	//   ....[14]....
        /*00c4*/ 	.word	0x00013810


	//   ....[15]....
        /*00c8*/ 	.word	0x00013ea0


	//   ....[16]....
        /*00cc*/ 	.word	0x00013f00


	//   ....[17]....
        /*00d0*/ 	.word	0x00013f60


	//   ....[18]....
        /*00d4*/ 	.word	0x00013fc0


	//   ....[19]....
        /*00d8*/ 	.word	0x00014030


	//----- nvinfo : EIATTR_EXIT_INSTR_OFFSETS
	.align		4
.L_3218:
        /*00dc*/ 	.byte	0x04, 0x1c
        /*00de*/ 	.short	(.L_3220 - .L_3219)


	//   ....[0]....
.L_3219:
        /*00e0*/ 	.word	0x00000ce0


	//   ....[1]....
        /*00e4*/ 	.word	0x00013630


	//----- nvinfo : EIATTR_MAX_THREADS
	.align		4
.L_3220:
        /*00e8*/ 	.byte	0x04, 0x05
        /*00ea*/ 	.short	(.L_3222 - .L_3221)
.L_3221:
        /*00ec*/ 	.word	0x00000080
        /*00f0*/ 	.word	0x00000001
        /*00f4*/ 	.word	0x00000001


	//----- nvinfo : EIATTR_CRS_STACK_SIZE
	.align		4
.L_3222:
        /*00f8*/ 	.byte	0x04, 0x1e
        /*00fa*/ 	.short	(.L_3224 - .L_3223)
.L_3223:
        /*00fc*/ 	.word	0x00000000
.L_3224:


//--------------------- .nv.info._ZN10layer_norm13ln_fwd_kernelINS_13Kernel_traitsIf6__halffS2_fjLj1536ELj1ELj4ELj1ELj16ENS_18Kernel_traits_baseILj1536EfS2_fS2_fjLj128EEEEELb1ELb0ELb0ELb1EEEvNS_9FwdParamsE --------------------------
	.section	.nv.info._ZN10layer_norm13ln_fwd_kernelINS_13Kernel_traitsIf6__halffS2_fjLj1536ELj1ELj4ELj1ELj16ENS_18Kernel_traits_baseILj1536EfS2_fS2_fjLj128EEEEELb1ELb0ELb0ELb1EEEvNS_9FwdParamsE,"",@"SHT_CUDA_INFO"
	.sectionflags	@""
	.align	4


	//----- nvinfo : EIATTR_CUDA_API_VERSION
	.align		4
        /*0000*/ 	.byte	0x04, 0x37
        /*0002*/ 	.short	(.L_3226 - .L_3225)
.L_3225:
        /*0004*/ 	.word	0x00000082


	//----- nvinfo : EIATTR_SW2861232_WAR
	.align		4
.L_3226:
        /*0008*/ 	.byte	0x01, 0x35
	.zero		2


	//----- nvinfo : EIATTR_PARAM_CBANK
	.align		4
        /*000c*/ 	.byte	0x04, 0x0a
        /*000e*/ 	.short	(.L_3228 - .L_3227)
	.align		4
.L_3227:
        /*0010*/ 	.word	index@(.nv.constant0._ZN10layer_norm13ln_fwd_kernelINS_13Kernel_traitsIf6__halffS2_fjLj1536ELj1ELj4ELj1ELj16ENS_18Kernel_traits_baseILj1536EfS2_fS2_fjLj128EEEEELb1ELb0ELb0ELb1EEEvNS_9FwdParamsE)
        /*0014*/ 	.short	0x0160
        /*0016*/ 	.short	0x00e8


	//----- nvinfo : EIATTR_CBANK_PARAM_SIZE
	.align		4
.L_3228:
        /*0018*/ 	.byte	0x03, 0x19
        /*001a*/ 	.short	0x00e8


	//----- nvinfo : EIATTR_KPARAM_INFO
	.align		4
        /*001c*/ 	.byte	0x04, 0x17
        /*001e*/ 	.short	(.L_3230 - .L_3229)
.L_3229:
        /*0020*/ 	.word	0x00000000
        /*0024*/ 	.short	0x0000
        /*0026*/ 	.short	0x0000
        /*0028*/ 	.byte	0x00, 0xf0, 0xa1, 0x03


	//----- nvinfo : EIATTR_MAXREG_COUNT
	.align		4
.L_3230:
        /*002c*/ 	.byte	0x03, 0x1b
        /*002e*/ 	.short	0x00ff


	//----- nvinfo : EIATTR_MERCURY_ISA_VERSION
	.align		4
        /*0030*/ 	.byte	0x03, 0x5f
        /*0032*/ 	.short	0x0000


	//----- nvinfo : EIATTR_COOP_GROUP_MASK_REGIDS
	.align		4
        /*0034*/ 	.byte	0x04, 0x29
        /*0036*/ 	.short	(.L_3232 - .L_3231)


	//   ....[0]....
.L_3231:
        /*0038*/ 	.word	0xffffffff


	//   ....[1]....
        /*003c*/ 	.word	0xffffffff


	//   ....[2]....
        /*0040*/ 	.word	0xffffffff


	//   ....[3]....
        /*0044*/ 	.word	0xffffffff


	//   ....[4]....
        /*0048*/ 	.word	0xffffffff


	//   ....[5]....
        /*004c*/ 	.word	0xffffffff


	//   ....[6]....
        /*0050*/ 	.word	0xffffffff


	//   ....[7]....
        /*0054*/ 	.word	0xffffffff


	//   ....[8]....
        /*0058*/ 	.word	0xffffffff


	//   ....[9]....
        /*005c*/ 	.word	0xffffffff


	//   ....[10]....
        /*0060*/ 	.word	0xffffffff


	//   ....[11]....
        /*0064*/ 	.word	0xffffffff


	//   ....[12]....
        /*0068*/ 	.word	0xffffffff


	//   ....[13]....
        /*006c*/ 	.word	0xffffffff


	//   ....[14]....
        /*0070*/ 	.word	0xffffffff


	//   ....[15]....
        /*0074*/ 	.word	0xffffffff


	//   ....[16]....
        /*0078*/ 	.word	0xffffffff


	//   ....[17]....
        /*007c*/ 	.word	0xffffffff


	//   ....[18]....
        /*0080*/ 	.word	0xffffffff


	//   ....[19]....
        /*0084*/ 	.word	0xffffffff


	//----- nvinfo : EIATTR_COOP_GROUP_INSTR_OFFSETS
	.align		4
.L_3232:
        /*0088*/ 	.byte	0x04, 0x28
        /*008a*/ 	.short	(.L_3234 - .L_3233)


	//   ....[0]....
.L_3233:
        /*008c*/ 	.word	0x000116c0


	//   ....[1]....
        /*0090*/ 	.word	0x000116f0


	//   ....[2]....
        /*0094*/ 	.word	0x00011710


	//   ....[3]....
        /*0098*/ 	.word	0x00011730


	//   ....[4]....
        /*009c*/ 	.word	0x00011750


	//   ....[5]....
        /*00a0*/ 	.word	0x00011d80


	//   ....[6]....
        /*00a4*/ 	.word	0x00011da0


	//   ....[7]....
        /*00a8*/ 	.word	0x00011dc0


	//   ....[8]....
        /*00ac*/ 	.word	0x00011de0


	//   ....[9]....
        /*00b0*/ 	.word	0x00011e00


	//   ....[10]....
        /*00b4*/ 	.word	0x00012b40


	//   ....[11]....
        /*00b8*/ 	.word	0x00012bb0


	//   ....[12]....
        /*00bc*/ 	.word	0x00012c10


	//   ....[13]....
        /*00c0*/ 	.word	0x00012c70


	//   ....[14]....
        /*00c4*/ 	.word	0x00012cd0


	//   ....[15]....
        /*00c8*/ 	.word	0x00013340


	//   ....[16]....
        /*00cc*/ 	.word	0x000133a0


	//   ....[17]....
        /*00d0*/ 	.word	0x00013400


	//   ....[18]....
        /*00d4*/ 	.word	0x00013460


	//   ....[19]....
        /*00d8*/ 	.word	0x000134c0


	//----- nvinfo : EIATTR_EXIT_INSTR_OFFSETS
	.align		4
.L_3234:
        /*00dc*/ 	.byte	0x04, 0x1c
        /*00de*/ 	.short	(.L_3236 - .L_3235)


	//   ....[0]....
.L_3235:
        /*00e0*/ 	.word	0x000003d0


	//   ....[1]....
        /*00e4*/ 	.word	0x00012ae0


	//----- nvinfo : EIATTR_MAX_THREADS
	.align		4
.L_3236:
        /*00e8*/ 	.byte	0x04, 0x05
        /*00ea*/ 	.short	(.L_3238 - .L_3237)
.L_3237:
        /*00ec*/ 	.word	0x00000080
        /*00f0*/ 	.word	0x00000001
        /*00f4*/ 	.word	0x00000001


	//----- nvinfo : EIATTR_CRS_STACK_SIZE
	.align		4
.L_3238:
        /*00f8*/ 	.byte	0x04, 0x1e
        /*00fa*/ 	.short	(.L_3240 - .L_3239)
.L_3239:
        /*00fc*/ 	.word	0x00000000
.L_3240:


//--------------------- .nv.info._ZN10layer_norm13ln_fwd_kernelINS_13Kernel_traitsIf6__halffS2_fjLj1536ELj1ELj4ELj1ELj16ENS_18Kernel_traits_baseILj1536EfS2_fS2_fjLj128EEEEELb1ELb0ELb1ELb0EEEvNS_9FwdParamsE --------------------------
	.section	.nv.info._ZN10layer_norm13ln_fwd_kernelINS_13Kernel_traitsIf6__halffS2_fjLj1536ELj1ELj4ELj1ELj16ENS_18Kernel_traits_baseILj1536EfS2_fS2_fjLj128EEEEELb1ELb0ELb1ELb0EEEvNS_9FwdParamsE,"",@"SHT_CUDA_INFO"
	.sectionflags	@""
	.align	4


	//----- nvinfo : EIATTR_CUDA_API_VERSION
	.align		4
        /*0000*/ 	.byte	0x04, 0x37
        /*0002*/ 	.short	(.L_3242 - .L_3241)
.L_3241:
        /*0004*/ 	.word	0x00000082


	//----- nvinfo : EIATTR_SW2861232_WAR
	.align		4
.L_3242:
        /*0008*/ 	.byte	0x01, 0x35
	.zero		2


	//----- nvinfo : EIATTR_PARAM_CBANK
	.align		4
        /*000c*/ 	.byte	0x04, 0x0a
        /*000e*/ 	.short	(.L_3244 - .L_3243)
	.align		4
.L_3243:
        /*0010*/ 	.word	index@(.nv.constant0._ZN10layer_norm13ln_fwd_kernelINS_13Kernel_traitsIf6__halffS2_fjLj1536ELj1ELj4ELj1ELj16ENS_18Kernel_traits_baseILj1536EfS2_fS2_fjLj128EEEEELb1ELb0ELb1ELb0EEEvNS_9FwdParamsE)
        /*0014*/ 	.short	0x0160
        /*0016*/ 	.short	0x00e8


	//----- nvinfo : EIATTR_CBANK_PARAM_SIZE
	.align		4
.L_3244:
        /*0018*/ 	.byte	0x03, 0x19
        /*001a*/ 	.short	0x00e8


	//----- nvinfo : EIATTR_KPARAM_INFO
	.align		4
        /*001c*/ 	.byte	0x04, 0x17
        /*001e*/ 	.short	(.L_3246 - .L_3245)
.L_3245:
        /*0020*/ 	.word	0x00000000
        /*0024*/ 	.short	0x0000
        /*0026*/ 	.short	0x0000
        /*0028*/ 	.byte	0x00, 0xf0, 0xa1, 0x03


	//----- nvinfo : EIATTR_MAXREG_COUNT
	.align		4
.L_3246:
        /*002c*/ 	.byte	0x03, 0x1b
        /*002e*/ 	.short	0x00ff


	//----- nvinfo : EIATTR_MERCURY_ISA_VERSION
	.align		4
        /*0030*/ 	.byte	0x03, 0x5f
        /*0032*/ 	.short	0x0000


	//----- nvinfo : EIATTR_COOP_GROUP_MASK_REGIDS
	.align		4
        /*0034*/ 	.byte	0x04, 0x29
        /*0036*/ 	.short	(.L_3248 - .L_3247)


	//   ....[0]....
.L_3247:
        /*0038*/ 	.word	0xffffffff


	//   ....[1]....
        /*003c*/ 	.word	0xffffffff


	//   ....[2]....
        /*0040*/ 	.word	0xffffffff


	//   ....[3]....
        /*0044*/ 	.word	0xffffffff


	//   ....[4]....
        /*0048*/ 	.word	0xffffffff


	//   ....[5]....
        /*004c*/ 	.word	0xffffffff


	//   ....[6]....
        /*0050*/ 	.word	0xffffffff


	//   ....[7]....
        /*0054*/ 	.word	0xffffffff


	//   ....[8]....
        /*0058*/ 	.word	0xffffffff


	//   ....[9]....
        /*005c*/ 	.word	0xffffffff


	//   ....[10]....
        /*0060*/ 	.word	0xffffffff


	//   ....[11]....
        /*0064*/ 	.word	0xffffffff


	//   ....[12]....
        /*0068*/ 	.word	0xffffffff


	//   ....[13]....
        /*006c*/ 	.word	0xffffffff


	//   ....[14]....
        /*0070*/ 	.word	0xffffffff


	//   ....[15]....
        /*0074*/ 	.word	0xffffffff


	//   ....[16]....
        /*0078*/ 	.word	0xffffffff


	//   ....[17]....
        /*007c*/ 	.word	0xffffffff


	//   ....[18]....
        /*0080*/ 	.word	0xffffffff


	//   ....[19]....
        /*0084*/ 	.word	0xffffffff


	//----- nvinfo : EIATTR_COOP_GROUP_INSTR_OFFSETS
	.align		4
.L_3248:
        /*0088*/ 	.byte	0x04, 0x28
        /*008a*/ 	.short	(.L_3250 - .L_3249)


	//   ....[0]....
.L_3249:
        /*008c*/ 	.word	0x00013810


	//   ....[1]....
        /*0090*/ 	.word	0x00013840


	//   ....[2]....
        /*0094*/ 	.word	0x00013860


	//   ....[3]....
        /*0098*/ 	.word	0x00013880


	//   ....[4]....
        /*009c*/ 	.word	0x000138a0


	//   ....[5]....
        /*00a0*/ 	.word	0x00013ee0


	//   ....[6]....
        /*00a4*/ 	.word	0x00013f00


	//   ....[7]....
        /*00a8*/ 	.word	0x00013f20


	//   ....[8]....
        /*00ac*/ 	.word	0x00013f40


	//   ....[9]....
        /*00b0*/ 	.word	0x00013f60


	//   ....[10]....
        /*00b4*/ 	.word	0x00014ef0


	//   ....[11]....
        /*00b8*/ 	.word	0x00014f70


	//   ....[12]....
        /*00bc*/ 	.word	0x00014fd0


	//   ....[13]....
        /*00c0*/ 	.word	0x00015030


	//   ....[14]....
        /*00c4*/ 	.word	0x00015090


	//   ....[15]....
        /*00c8*/ 	.word	0x00015710


	//   ....[16]....
        /*00cc*/ 	.word	0x00015770


	//   ....[17]....
        /*00d0*/ 	.word	0x000157d0


	//   ....[18]....
        /*00d4*/ 	.word	0x00015830


	//   ....[19]....
        /*00d8*/ 	.word	0x000158a0


	//----- nvinfo : EIATTR_EXIT_INSTR_OFFSETS
	.align		4
.L_3250:
        /*00dc*/ 	.byte	0x04, 0x1c
        /*00de*/ 	.short	(.L_3252 - .L_3251)


	//   ....[0]....
.L_3251:
        /*00e0*/ 	.word	0x00000c60


	//   ....[1]....
        /*00e4*/ 	.word	0x00014e90


	//----- nvinfo : EIATTR_MAX_THREADS
	.align		4
.L_3252:
        /*00e8*/ 	.byte	0x04, 0x05
        /*00ea*/ 	.short	(.L_3254 - .L_3253)
.L_3253:
        /*00ec*/ 	.word	0x00000080
        /*00f0*/ 	.word	0x00000001
        /*00f4*/ 	.word	0x00000001


	//----- nvinfo : EIATTR_CRS_STACK_SIZE
	.align		4
.L_3254:
        /*00f8*/ 	.byte	0x04, 0x1e
        /*00fa*/ 	.short	(.L_3256 - .L_3255)
.L_3255:
        /*00fc*/ 	.word	0x00000000
.L_3256:


//--------------------- .nv.info._ZN10layer_norm13ln_fwd_kernelINS_13Kernel_traitsIf6__halffS2_fjLj1536ELj1ELj4ELj1ELj16ENS_18Kernel_traits_baseILj1536EfS2_fS2_fjLj128EEEEELb1ELb0ELb1ELb1EEEvNS_9FwdParamsE --------------------------
	.section	.nv.info._ZN10layer_norm13ln_fwd_kernelINS_13Kernel_traitsIf6__halffS2_fjLj1536ELj1ELj4ELj1ELj16ENS_18Kernel_traits_baseILj1536EfS2_fS2_fjLj128EEEEELb1ELb0ELb1ELb1EEEvNS_9FwdParamsE,"",@"SHT_CUDA_INFO"
	.sectionflags	@""
	.align	4


	//----- nvinfo : EIATTR_CUDA_API_VERSION
	.align		4
        /*0000*/ 	.byte	0x04, 0x37
        /*0002*/ 	.short	(.L_3258 - .L_3257)
.L_3257:
        /*0004*/ 	.word	0x00000082


	//----- nvinfo : EIATTR_SW2861232_WAR
	.align		4
.L_3258:
        /*0008*/ 	.byte	0x01, 0x35
	.zero		2


	//----- nvinfo : EIATTR_PARAM_CBANK
	.align		4
        /*000c*/ 	.byte	0x04, 0x0a
        /*000e*/ 	.short	(.L_3260 - .L_3259)
	.align		4
.L_3259:
        /*0010*/ 	.word	index@(.nv.constant0._ZN10layer_norm13ln_fwd_kernelINS_13Kernel_traitsIf6__halffS2_fjLj1536ELj1ELj4ELj1ELj16ENS_18Kernel_traits_baseILj1536EfS2_fS2_fjLj128EEEEELb1ELb0ELb1ELb1EEEvNS_9FwdParamsE)
        /*0014*/ 	.short	0x0160
        /*0016*/ 	.short	0x00e8


	//----- nvinfo : EIATTR_CBANK_PARAM_SIZE
	.align		4
.L_3260:
        /*0018*/ 	.byte	0x03, 0x19
        /*001a*/ 	.short	0x00e8


	//----- nvinfo : EIATTR_KPARAM_INFO
	.align		4
        /*001c*/ 	.byte	0x04, 0x17
        /*001e*/ 	.short	(.L_3262 - .L_3261)
.L_3261:
        /*0020*/ 	.word	0x00000000
        /*0024*/ 	.short	0x0000
        /*0026*/ 	.short	0x0000
        /*0028*/ 	.byte	0x00, 0xf0, 0xa1, 0x03


	//----- nvinfo : EIATTR_MAXREG_COUNT
	.align		4
.L_3262:
        /*002c*/ 	.byte	0x03, 0x1b
        /*002e*/ 	.short	0x00ff


	//----- nvinfo : EIATTR_MERCURY_ISA_VERSION
	.align		4
        /*0030*/ 	.byte	0x03, 0x5f
        /*0032*/ 	.short	0x0000


	//----- nvinfo : EIATTR_COOP_GROUP_MASK_REGIDS
	.align		4
        /*0034*/ 	.byte	0x04, 0x29
        /*0036*/ 	.short	(.L_3264 - .L_3263)


	//   ....[0]....
.L_3263:
        /*0038*/ 	.word	0xffffffff


	//   ....[1]....
        /*003c*/ 	.word	0xffffffff


	//   ....[2]....
        /*0040*/ 	.word	0xffffffff


	//   ....[3]....
        /*0044*/ 	.word	0xffffffff


	//   ....[4]....
        /*0048*/ 	.word	0xffffffff


	//   ....[5]....
        /*004c*/ 	.word	0xffffffff


	//   ....[6]....
        /*0050*/ 	.word	0xffffffff


	//   ....[7]....
        /*0054*/ 	.word	0xffffffff


	//   ....[8]....
        /*0058*/ 	.word	0xffffffff


	//   ....[9]....
        /*005c*/ 	.word	0xffffffff


	//   ....[10]....
        /*0060*/ 	.word	0xffffffff


	//   ....[11]....
        /*0064*/ 	.word	0xffffffff


	//   ....[12]....
        /*0068*/ 	.word	0xffffffff


	//   ....[13]....
        /*006c*/ 	.word	0xffffffff


	//   ....[14]....
        /*0070*/ 	.word	0xffffffff


	//   ....[15]....
        /*0074*/ 	.word	0xffffffff


	//   ....[16]....
        /*0078*/ 	.word	0xffffffff


	//   ....[17]....
        /*007c*/ 	.word	0xffffffff


	//   ....[18]....
        /*0080*/ 	.word	0xffffffff


	//   ....[19]....
        /*0084*/ 	.word	0xffffffff


	//----- nvinfo : EIATTR_COOP_GROUP_INSTR_OFFSETS
	.align		4
.L_3264:
        /*0088*/ 	.byte	0x04, 0x28
        /*008a*/ 	.short	(.L_3266 - .L_3265)


	//   ....[0]....
.L_3265:
        /*008c*/ 	.word	0x00013140


	//   ....[1]....
        /*0090*/ 	.word	0x00013170


	//   ....[2]....
        /*0094*/ 	.word	0x00013190


	//   ....[3]....
        /*0098*/ 	.word	0x000131b0


	//   ....[4]....
        /*009c*/ 	.word	0x000131d0


	//   ....[5]....
        /*00a0*/ 	.word	0x00013800


	//   ....[6]....
        /*00a4*/ 	.word	0x00013820


	//   ....[7]....
        /*00a8*/ 	.word	0x00013840


	//   ....[8]....
        /*00ac*/ 	.word	0x00013860


	//   ....[9]....
        /*00b0*/ 	.word	0x00013880


	//   ....[10]....
        /*00b4*/ 	.word	0x00014660


	//   ....[11]....
        /*00b8*/ 	.word	0x000146c0


	//   ....[12]....
        /*00bc*/ 	.word	0x00014720


	//   ....[13]....
        /*00c0*/ 	.word	0x00014780


	//   ....[14]....
        /*00c4*/ 	.word	0x000147e0


	//   ....[15]....
        /*00c8*/ 	.word	0x00014e50


	//   ....[16]....
        /*00cc*/ 	.word	0x00014eb0


	//   ....[17]....
        /*00d0*/ 	.word	0x00014f10


	//   ....[18]....
        /*00d4*/ 	.word	0x00014f70


	//   ....[19]....
        /*00d8*/ 	.word	0x00014fd0


	//----- nvinfo : EIATTR_EXIT_INSTR_OFFSETS
	.align		4
.L_3266:
        /*00dc*/ 	.byte	0x04, 0x1c
        /*00de*/ 	.short	(.L_3268 - .L_3267)


	//   ....[0]....
.L_3267:
        /*00e0*/ 	.word	0x000003d0


	//   ....[1]....
        /*00e4*/ 	.word	0x00014610


	//----- nvinfo : EIATTR_MAX_THREADS
	.align		4
.L_3268:
        /*00e8*/ 	.byte	0x04, 0x05
        /*00ea*/ 	.short	(.L_3270 - .L_3269)
.L_3269:
        /*00ec*/ 	.word	0x00000080
        /*00f0*/ 	.word	0x00000001
        /*00f4*/ 	.word	0x00000001


	//----- nvinfo : EIATTR_CRS_STACK_SIZE
	.align		4
.L_3270:
        /*00f8*/ 	.byte	0x04, 0x1e
        /*00fa*/ 	.short	(.L_3272 - .L_3271)
.L_3271:
        /*00fc*/ 	.word	0x00000000
.L_3272:


//--------------------- .nv.info._ZN10layer_norm13ln_fwd_kernelINS_13Kernel_traitsIf6__halffS2_fjLj1536ELj1ELj4ELj1ELj16ENS_18Kernel_traits_baseILj1536EfS2_fS2_fjLj128EEEEELb1ELb1ELb0ELb0EEEvNS_9FwdParamsE --------------------------
	.section	.nv.info._ZN10layer_norm13ln_fwd_kernelINS_13Kernel_traitsIf6__halffS2_fjLj1536ELj1ELj4ELj1ELj16ENS_18Kernel_traits_baseILj1536EfS2_fS2_fjLj128EEEEELb1ELb1ELb0ELb0EEEvNS_9FwdParamsE,"",@"SHT_CUDA_INFO"
	.sectionflags	@""
	.align	4


	//----- nvinfo : EIATTR_CUDA_API_VERSION
	.align		4
        /*0000*/ 	.byte	0x04, 0x37
        /*0002*/ 	.short	(.L_3274 - .L_3273)
.L_3273:
        /*0004*/ 	.word	0x00000082


	//----- nvinfo : EIATTR_SW2861232_WAR
	.align		4
.L_3274:
        /*0008*/ 	.byte	0x01, 0x35
	.zero		2


	//----- nvinfo : EIATTR_PARAM_CBANK
	.align		4
        /*000c*/ 	.byte	0x04, 0x0a
        /*000e*/ 	.short	(.L_3276 - .L_3275)
	.align		4
.L_3275:
        /*0010*/ 	.word	index@(.nv.constant0._ZN10layer_norm13ln_fwd_kernelINS_13Kernel_traitsIf6__halffS2_fjLj1536ELj1ELj4ELj1ELj16ENS_18Kernel_traits_baseILj1536EfS2_fS2_fjLj128EEEEELb1ELb1ELb0ELb0EEEvNS_9FwdParamsE)
        /*0014*/ 	.short	0x0160
        /*0016*/ 	.short	0x00e8


	//----- nvinfo : EIATTR_CBANK_PARAM_SIZE
	.align		4
.L_3276:
        /*0018*/ 	.byte	0x03, 0x19
        /*001a*/ 	.short	0x00e8


	//----- nvinfo : EIATTR_KPARAM_INFO
	.align		4
        /*001c*/ 	.byte	0x04, 0x17
        /*001e*/ 	.short	(.L_3278 - .L_3277)
.L_3277:
        /*0020*/ 	.word	0x00000000
        /*0024*/ 	.short	0x0000
        /*0026*/ 	.short	0x0000
        /*0028*/ 	.byte	0x00, 0xf0, 0xa1, 0x03


	//----- nvinfo : EIATTR_MAXREG_COUNT
	.align		4
.L_3278:
        /*002c*/ 	.byte	0x03, 0x1b
        /*002e*/ 	.short	0x00ff


	//----- nvinfo : EIATTR_MERCURY_ISA_VERSION
	.align		4
        /*0030*/ 	.byte	0x03, 0x5f
        /*0032*/ 	.short	0x0000


	//----- nvinfo : EIATTR_COOP_GROUP_MASK_REGIDS
	.align		4
        /*0034*/ 	.byte	0x04, 0x29
        /*0036*/ 	.short	(.L_3280 - .L_3279)


	//   ....[0]....
.L_3279:
        /*0038*/ 	.word	0xffffffff


	//   ....[1]....
        /*003c*/ 	.word	0xffffffff


	//   ....[2]....
        /*0040*/ 	.word	0xffffffff


	//   ....[3]....
        /*0044*/ 	.word	0xffffffff


	//   ....[4]....
        /*0048*/ 	.word	0xffffffff


	//   ....[5]....
        /*004c*/ 	.word	0xffffffff


	//   ....[6]....
        /*0050*/ 	.word	0xffffffff


	//   ....[7]....
        /*0054*/ 	.word	0xffffffff


	//   ....[8]....
        /*0058*/ 	.word	0xffffffff


	//   ....[9]....
        /*005c*/ 	.word	0xffffffff


	//   ....[10]....
        /*0060*/ 	.word	0xffffffff


	//   ....[11]....
        /*0064*/ 	.word	0xffffffff


	//   ....[12]....
        /*0068*/ 	.word	0xffffffff


	//   ....[13]....
        /*006c*/ 	.word	0xffffffff


	//   ....[14]....
        /*0070*/ 	.word	0xffffffff


	//   ....[15]....
        /*0074*/ 	.word	0xffffffff


	//   ....[16]....
        /*0078*/ 	.word	0xffffffff


	//   ....[17]....
        /*007c*/ 	.word	0xffffffff


	//   ....[18]....
        /*0080*/ 	.word	0xffffffff


	//   ....[19]....
        /*0084*/ 	.word	0xffffffff


	//----- nvinfo : EIATTR_COOP_GROUP_INSTR_OFFSETS
	.align		4
.L_3280:
        /*0088*/ 	.byte	0x04, 0x28
        /*008a*/ 	.short	(.L_3282 - .L_3281)


	//   ....[0]....
.L_3281:
        /*008c*/ 	.word	0x00012100


	//   ....[1]....
        /*0090*/ 	.word	0x00012130


	//   ....[2]....
        /*0094*/ 	.word	0x00012160


	//   ....[3]....
        /*0098*/ 	.word	0x00012180


	//   ....[4]....
        /*009c*/ 	.word	0x000121a0


	//   ....[5]....
        /*00a0*/ 	.word	0x000127e0


	//   ....[6]....
        /*00a4*/ 	.word	0x00012800


	//   ....[7]....
        /*00a8*/ 	.word	0x00012820


	//   ....[8]....
        /*00ac*/ 	.word	0x00012840


	//   ....[9]....
        /*00b0*/ 	.word	0x00012860


	//   ....[10]....
        /*00b4*/ 	.word	0x00013780


	//   ....[11]....
        /*00b8*/ 	.word	0x000137f0


	//   ....[12]....
        /*00bc*/ 	.word	0x00013850


	//   ....[13]....
        /*00c0*/ 	.word	0x000138b0


	//   ....[14]....
        /*00c4*/ 	.word	0x00013910


	//   ....[15]....
        /*00c8*/ 	.word	0x00013fa0


	//   ....[16]....
        /*00cc*/ 	.word	0x00014000


	//   ....[17]....
        /*00d0*/ 	.word	0x00014060


	//   ....[18]....
        /*00d4*/ 	.word	0x000140c0


	//   ....[19]....
        /*00d8*/ 	.word	0x00014130


	//----- nvinfo : EIATTR_EXIT_INSTR_OFFSETS
	.align		4
.L_3282:
        /*00dc*/ 	.byte	0x04, 0x1c
        /*00de*/ 	.short	(.L_3284 - .L_3283)


	//   ....[0]....
.L_3283:
        /*00e0*/ 	.word	0x00000e90


	//   ....[1]....
        /*00e4*/ 	.word	0x00013730


	//----- nvinfo : EIATTR_MAX_THREADS
	.align		4
.L_3284:
        /*00e8*/ 	.byte	0x04, 0x05
        /*00ea*/ 	.short	(.L_3286 - .L_3285)
.L_3285:
        /*00ec*/ 	.word	0x00000080
        /*00f0*/ 	.word	0x00000001
        /*00f4*/ 	.word	0x00000001


	//----- nvinfo : EIATTR_CRS_STACK_SIZE
	.align		4
.L_3286:
        /*00f8*/ 	.byte	0x04, 0x1e
        /*00fa*/ 	.short	(.L_3288 - .L_3287)
.L_3287:
        /*00fc*/ 	.word	0x00000000
.L_3288:


//--------------------- .nv.info._ZN10layer_norm13ln_fwd_kernelINS_13Kernel_traitsIf6__halffS2_fjLj1536ELj1ELj4ELj1ELj16ENS_18Kernel_traits_baseILj1536EfS2_fS2_fjLj128EEEEELb1ELb1ELb0ELb1EEEvNS_9FwdParamsE --------------------------
	.section	.nv.info._ZN10layer_norm13ln_fwd_kernelINS_13Kernel_traitsIf6__halffS2_fjLj1536ELj1ELj4ELj1ELj16ENS_18Kernel_traits_baseILj1536EfS2_fS2_fjLj128EEEEELb1ELb1ELb0ELb1EEEvNS_9FwdParamsE,"",@"SHT_CUDA_INFO"
	.sectionflags	@""
	.align	4


	//----- nvinfo : EIATTR_CUDA_API_VERSION
	.align		4
        /*0000*/ 	.byte	0x04, 0x37
        /*0002*/ 	.short	(.L_3290 - .L_3289)
.L_3289:
        /*0004*/ 	.word	0x00000082


	//----- nvinfo : EIATTR_SW2861232_WAR
	.align		4
.L_3290:
        /*0008*/ 	.byte	0x01, 0x35
	.zero		2


	//----- nvinfo : EIATTR_PARAM_CBANK
	.align		4
        /*000c*/ 	.byte	0x04, 0x0a
        /*000e*/ 	.short	(.L_3292 - .L_3291)
	.align		4
.L_3291:
        /*0010*/ 	.word	index@(.nv.constant0._ZN10layer_norm13ln_fwd_kernelINS_13Kernel_traitsIf6__halffS2_fjLj1536ELj1ELj4ELj1ELj16ENS_18Kernel_traits_baseILj1536EfS2_fS2_fjLj128EEEEELb1ELb1ELb0ELb1EEEvNS_9FwdParamsE)
        /*0014*/ 	.short	0x0160
        /*0016*/ 	.short	0x00e8


	//----- nvinfo : EIATTR_CBANK_PARAM_SIZE
	.align		4
.L_3292:
        /*0018*/ 	.byte	0x03, 0x19
        /*001a*/ 	.short	0x00e8


	//----- nvinfo : EIATTR_KPARAM_INFO
	.align		4
        /*001c*/ 	.byte	0x04, 0x17
        /*001e*/ 	.short	(.L_3294 - .L_3293)
.L_3293:
        /*0020*/ 	.word	0x00000000
        /*0024*/ 	.short	0x0000
        /*0026*/ 	.short	0x0000
        /*0028*/ 	.byte	0x00, 0xf0, 0xa1, 0x03


	//----- nvinfo : EIATTR_MAXREG_COUNT
	.align		4
.L_3294:
        /*002c*/ 	.byte	0x03, 0x1b
        /*002e*/ 	.short	0x00ff


	//----- nvinfo : EIATTR_MERCURY_ISA_VERSION
	.align		4
        /*0030*/ 	.byte	0x03, 0x5f
        /*0032*/ 	.short	0x0000


	//----- nvinfo : EIATTR_COOP_GROUP_MASK_REGIDS
	.align		4
        /*0034*/ 	.byte	0x04, 0x29
        /*0036*/ 	.short	(.L_3296 - .L_3295)


	//   ....[0]....
.L_3295:
        /*0038*/ 	.word	0xffffffff


	//   ....[1]....
        /*003c*/ 	.word	0xffffffff


	//   ....[2]....
        /*0040*/ 	.word	0xffffffff


	//   ....[3]....
        /*0044*/ 	.word	0xffffffff


	//   ....[4]....
        /*0048*/ 	.word	0xffffffff


	//   ....[5]....
        /*004c*/ 	.word	0xffffffff


	//   ....[6]....
        /*0050*/ 	.word	0xffffffff


	//   ....[7]....
        /*0054*/ 	.word	0xffffffff


	//   ....[8]....
        /*0058*/ 	.word	0xffffffff


	//   ....[9]....
        /*005c*/ 	.word	0xffffffff


	//   ....[10]....
        /*0060*/ 	.word	0xffffffff


	//   ....[11]....
        /*0064*/ 	.word	0xffffffff


	//   ....[12]....
        /*0068*/ 	.word	0xffffffff


	//   ....[13]....
        /*006c*/ 	.word	0xffffffff


	//   ....[14]....
        /*0070*/ 	.word	0xffffffff


	//   ....[15]....
        /*0074*/ 	.word	0xffffffff


	//   ....[16]....
        /*0078*/ 	.word	0xffffffff


	//   ....[17]....
        /*007c*/ 	.word	0xffffffff


	//   ....[18]....
        /*0080*/ 	.word	0xffffffff


	//   ....[19]....
        /*0084*/ 	.word	0xffffffff


	//----- nvinfo : EIATTR_COOP_GROUP_INSTR_OFFSETS
	.align		4
.L_3296:
        /*0088*/ 	.byte	0x04, 0x28
        /*008a*/ 	.short	(.L_3298 - .L_3297)


	//   ....[0]....
.L_3297:
        /*008c*/ 	.word	0x00011ac0


	//   ....[1]....
        /*0090*/ 	.word	0x00011af0


	//   ....[2]....
        /*0094*/ 	.word	0x00011b10


	//   ....[3]....
        /*0098*/ 	.word	0x00011b30


	//   ....[4]....
        /*009c*/ 	.word	0x00011b50


	//   ....[5]....
        /*00a0*/ 	.word	0x00012180


	//   ....[6]....
        /*00a4*/ 	.word	0x000121a0


	//   ....[7]....
        /*00a8*/ 	.word	0x000121c0


	//   ....[8]....
        /*00ac*/ 	.word	0x000121e0


	//   ....[9]....
        /*00b0*/ 	.word	0x00012200


	//   ....[10]....
        /*00b4*/ 	.word	0x00012f40


	//   ....[11]....
        /*00b8*/ 	.word	0x00012fb0


	//   ....[12]....
        /*00bc*/ 	.word	0x00013010


	//   ....[13]....
        /*00c0*/ 	.word	0x00013070


	//   ....[14]....
        /*00c4*/ 	.word	0x000130d0


	//   ....[15]....
        /*00c8*/ 	.word	0x00013740


	//   ....[16]....
        /*00cc*/ 	.word	0x000137a0


	//   ....[17]....
        /*00d0*/ 	.word	0x00013800


	//   ....[18]....
        /*00d4*/ 	.word	0x00013860


	//   ....[19]....
        /*00d8*/ 	.word	0x000138c0


	//----- nvinfo : EIATTR_EXIT_INSTR_OFFSETS
	.align		4
.L_3298:
        /*00dc*/ 	.byte	0x04, 0x1c
        /*00de*/ 	.short	(.L_3300 - .L_3299)


	//   ....[0]....
.L_3299:
        /*00e0*/ 	.word	0x000007c0


	//   ....[1]....
        /*00e4*/ 	.word	0x00012ef0


	//----- nvinfo : EIATTR_MAX_THREADS
	.align		4
.L_3300:
        /*00e8*/ 	.byte	0x04, 0x05
        /*00ea*/ 	.short	(.L_3302 - .L_3301)
.L_3301:
        /*00ec*/ 	.word	0x00000080
        /*00f0*/ 	.word	0x00000001
        /*00f4*/ 	.word	0x00000001


	//----- nvinfo : EIATTR_CRS_STACK_SIZE
	.align		4
.L_3302:
        /*00f8*/ 	.byte	0x04, 0x1e
        /*00fa*/ 	.short	(.L_3304 - .L_3303)
.L_3303:
        /*00fc*/ 	.word	0x00000000
.L_3304:


//--------------------- .nv.info._ZN10layer_norm13ln_fwd_kernelINS_13Kernel_traitsIf6__halffS2_fjLj1536ELj1ELj4ELj1ELj16ENS_18Kernel_traits_baseILj1536EfS2_fS2_fjLj128EEEEELb1ELb1ELb1ELb0EEEvNS_9FwdParamsE --------------------------
	.section	.nv.info._ZN10layer_norm13ln_fwd_kernelINS_13Kernel_traitsIf6__halffS2_fjLj1536ELj1ELj4ELj1ELj16ENS_18Kernel_traits_baseILj1536EfS2_fS2_fjLj128EEEEELb1ELb1ELb1ELb0EEEvNS_9FwdParamsE,"",@"SHT_CUDA_INFO"
	.sectionflags	@""
	.align	4


	//----- nvinfo : EIATTR_CUDA_API_VERSION
	.align		4
        /*0000*/ 	.byte	0x04, 0x37
        /*0002*/ 	.short	(.L_3306 - .L_3305)
.L_3305:
        /*0004*/ 	.word	0x00000082


	//----- nvinfo : EIATTR_SW2861232_WAR
	.align		4
.L_3306:
        /*0008*/ 	.byte	0x01, 0x35
	.zero		2


	//----- nvinfo : EIATTR_PARAM_CBANK
	.align		4
        /*000c*/ 	.byte	0x04, 0x0a
        /*000e*/ 	.short	(.L_3308 - .L_3307)
	.align		4
.L_3307:
        /*0010*/ 	.word	index@(.nv.constant0._ZN10layer_norm13ln_fwd_kernelINS_13Kernel_traitsIf6__halffS2_fjLj1536ELj1ELj4ELj1ELj16ENS_18Kernel_traits_baseILj1536EfS2_fS2_fjLj128EEEEELb1ELb1ELb1ELb0EEEvNS_9FwdParamsE)
        /*0014*/ 	.short	0x0160
        /*0016*/ 	.short	0x00e8


	//----- nvinfo : EIATTR_CBANK_PARAM_SIZE
	.align		4
.L_3308:
        /*0018*/ 	.byte	0x03, 0x19
        /*001a*/ 	.short	0x00e8


	//----- nvinfo : EIATTR_KPARAM_INFO
	.align		4
        /*001c*/ 	.byte	0x04, 0x17
        /*001e*/ 	.short	(.L_3310 - .L_3309)
.L_3309:
        /*0020*/ 	.word	0x00000000
        /*0024*/ 	.short	0x0000
        /*0026*/ 	.short	0x0000
        /*0028*/ 	.byte	0x00, 0xf0, 0xa1, 0x03


	//----- nvinfo : EIATTR_MAXREG_COUNT
	.align		4
.L_3310:
        /*002c*/ 	.byte	0x03, 0x1b
        /*002e*/ 	.short	0x00ff


	//----- nvinfo : EIATTR_MERCURY_ISA_VERSION
	.align		4
        /*0030*/ 	.byte	0x03, 0x5f
        /*0032*/ 	.short	0x0000


	//----- nvinfo : EIATTR_COOP_GROUP_MASK_REGIDS
	.align		4
        /*0034*/ 	.byte	0x04, 0x29
        /*0036*/ 	.short	(.L_3312 - .L_3311)


	//   ....[0]....
.L_3311:
        /*0038*/ 	.word	0xffffffff


	//   ....[1]....
        /*003c*/ 	.word	0xffffffff


	//   ....[2]....
        /*0040*/ 	.word	0xffffffff


	//   ....[3]....
        /*0044*/ 	.word	0xffffffff


	//   ....[4]....
        /*0048*/ 	.word	0xffffffff


	//   ....[5]....
        /*004c*/ 	.word	0xffffffff


	//   ....[6]....
        /*0050*/ 	.word	0xffffffff


	//   ....[7]....
        /*0054*/ 	.word	0xffffffff


	//   ....[8]....
        /*0058*/ 	.word	0xffffffff


	//   ....[9]....
        /*005c*/ 	.word	0xffffffff


	//   ....[10]....
        /*0060*/ 	.word	0xffffffff


	//   ....[11]....
        /*0064*/ 	.word	0xffffffff


	//   ....[12]....
        /*0068*/ 	.word	0xffffffff


	//   ....[13]....
        /*006c*/ 	.word	0xffffffff


	//   ....[14]....
        /*0070*/ 	.word	0xffffffff


	//   ....[15]....
        /*0074*/ 	.word	0xffffffff


	//   ....[16]....
        /*0078*/ 	.word	0xffffffff


	//   ....[17]....
        /*007c*/ 	.word	0xffffffff


	//   ....[18]....
        /*0080*/ 	.word	0xffffffff


	//   ....[19]....
        /*0084*/ 	.word	0xffffffff


	//----- nvinfo : EIATTR_COOP_GROUP_INSTR_OFFSETS
	.align		4
.L_3312:
        /*0088*/ 	.byte	0x04, 0x28
        /*008a*/ 	.short	(.L_3314 - .L_3313)


	//   ....[0]....
.L_3313:
        /*008c*/ 	.word	0x00013dc0


	//   ....[1]....
        /*0090*/ 	.word	0x00013df0


	//   ....[2]....
        /*0094*/ 	.word	0x00013e10


	//   ....[3]....
        /*0098*/ 	.word	0x00013e30


	//   ....[4]....
        /*009c*/ 	.word	0x00013e50


	//   ....[5]....
        /*00a0*/ 	.word	0x00014490


	//   ....[6]....
        /*00a4*/ 	.word	0x000144b0


	//   ....[7]....
        /*00a8*/ 	.word	0x000144d0


	//   ....[8]....
        /*00ac*/ 	.word	0x000144f0


	//   ....[9]....
        /*00b0*/ 	.word	0x00014510


	//   ....[10]....
        /*00b4*/ 	.word	0x000154b0


	//   ....[11]....
        /*00b8*/ 	.word	0x00015530


	//   ....[12]....
        /*00bc*/ 	.word	0x00015590


	//   ....[13]....
        /*00c0*/ 	.word	0x000155f0


	//   ....[14]....
        /*00c4*/ 	.word	0x00015650


	//   ....[15]....
        /*00c8*/ 	.word	0x00015cd0


	//   ....[16]....
        /*00cc*/ 	.word	0x00015d30


	//   ....[17]....
        /*00d0*/ 	.word	0x00015d90


	//   ....[18]....
        /*00d4*/ 	.word	0x00015df0


	//   ....[19]....
        /*00d8*/ 	.word	0x00015e60


	//----- nvinfo : EIATTR_EXIT_INSTR_OFFSETS
	.align		4
.L_3314:
        /*00dc*/ 	.byte	0x04, 0x1c
        /*00de*/ 	.short	(.L_3316 - .L_3315)


	//   ....[0]....
.L_3315:
        /*00e0*/ 	.word	0x00000e40


	//   ....[1]....
        /*00e4*/ 	.word	0x00015450


	//----- nvinfo : EIATTR_MAX_THREADS
	.align		4
.L_3316:
        /*00e8*/ 	.byte	0x04, 0x05
        /*00ea*/ 	.short	(.L_3318 - .L_3317)
.L_3317:
        /*00ec*/ 	.word	0x00000080
        /*00f0*/ 	.word	0x00000001
        /*00f4*/ 	.word	0x00000001


	//----- nvinfo : EIATTR_CRS_STACK_SIZE
	.align		4
.L_3318:
        /*00f8*/ 	.byte	0x04, 0x1e
        /*00fa*/ 	.short	(.L_3320 - .L_3319)
.L_3319:
        /*00fc*/ 	.word	0x00000000
.L_3320:


//--------------------- .nv.info._ZN10layer_norm13ln_fwd_kernelINS_13Kernel_traitsIf6__halffS2_fjLj1536ELj1ELj4ELj1ELj16ENS_18Kernel_traits_baseILj1536EfS2_fS2_fjLj128EEEEELb1ELb1ELb1ELb1EEEvNS_9FwdParamsE --------------------------
	.section	.nv.info._ZN10layer_norm13ln_fwd_kernelINS_13Kernel_traitsIf6__halffS2_fjLj1536ELj1ELj4ELj1ELj16ENS_18Kernel_traits_baseILj1536EfS2_fS2_fjLj128EEEEELb1ELb1ELb1ELb1EEEvNS_9FwdParamsE,"",@"SHT_CUDA_INFO"
	.sectionflags	@""
	.align	4


	//----- nvinfo : EIATTR_CUDA_API_VERSION
	.align		4
        /*0000*/ 	.byte	0x04, 0x37
        /*0002*/ 	.short	(.L_3322 - .L_3321)
.L_3321:
        /*0004*/ 	.word	0x00000082


	//----- nvinfo : EIATTR_SW2861232_WAR
	.align		4
.L_3322:
        /*0008*/ 	.byte	0x01, 0x35
	.zero		2


	//----- nvinfo : EIATTR_PARAM_CBANK
	.align		4
        /*000c*/ 	.byte	0x04, 0x0a
        /*000e*/ 	.short	(.L_3324 - .L_3323)
	.align		4
.L_3323:
        /*0010*/ 	.word	index@(.nv.constant0._ZN10layer_norm13ln_fwd_kernelINS_13Kernel_traitsIf6__halffS2_fjLj1536ELj1ELj4ELj1ELj16ENS_18Kernel_traits_baseILj1536EfS2_fS2_fjLj128EEEEELb1ELb1ELb1ELb1EEEvNS_9FwdParamsE)
        /*0014*/ 	.short	0x0160
        /*0016*/ 	.short	0x00e8


	//----- nvinfo : EIATTR_CBANK_PARAM_SIZE
	.align		4
.L_3324:
        /*0018*/ 	.byte	0x03, 0x19
        /*001a*/ 	.short	0x00e8


	//----- nvinfo : EIATTR_KPARAM_INFO
	.align		4
        /*001c*/ 	.byte	0x04, 0x17
        /*001e*/ 	.short	(.L_3326 - .L_3325)
.L_3325:
        /*0020*/ 	.word	0x00000000
        /*0024*/ 	.short	0x0000
        /*0026*/ 	.short	0x0000
        /*0028*/ 	.byte	0x00, 0xf0, 0xa1, 0x03


	//----- nvinfo : EIATTR_MAXREG_COUNT
	.align		4
.L_3326:
        /*002c*/ 	.byte	0x03, 0x1b
        /*002e*/ 	.short	0x00ff


	//----- nvinfo : EIATTR_MERCURY_ISA_VERSION
	.align		4
        /*0030*/ 	.byte	0x03, 0x5f
        /*0032*/ 	.short	0x0000


	//----- nvinfo : EIATTR_COOP_GROUP_MASK_REGIDS
	.align		4
        /*0034*/ 	.byte	0x04, 0x29
        /*0036*/ 	.short	(.L_3328 - .L_3327)


	//   ....[0]....
.L_3327:
        /*0038*/ 	.word	0xffffffff


	//   ....[1]....
        /*003c*/ 	.word	0xffffffff


	//   ....[2]....
        /*0040*/ 	.word	0xffffffff


	//   ....[3]....
        /*0044*/ 	.word	0xffffffff


	//   ....[4]....
        /*0048*/ 	.word	0xffffffff


	//   ....[5]....
        /*004c*/ 	.word	0xffffffff


	//   ....[6]....
        /*0050*/ 	.word	0xffffffff


	//   ....[7]....
        /*0054*/ 	.word	0xffffffff


	//   ....[8]....
        /*0058*/ 	.word	0xffffffff


	//   ....[9]....
        /*005c*/ 	.word	0xffffffff


	//   ....[10]....
        /*0060*/ 	.word	0xffffffff


	//   ....[11]....
        /*0064*/ 	.word	0xffffffff


	//   ....[12]....
        /*0068*/ 	.word	0xffffffff


	//   ....[13]....
        /*006c*/ 	.word	0xffffffff


	//   ....[14]....
        /*0070*/ 	.word	0xffffffff


	//   ....[15]....
        /*0074*/ 	.word	0xffffffff


	//   ....[16]....
        /*0078*/ 	.word	0xffffffff


	//   ....[17]....
        /*007c*/ 	.word	0xffffffff


	//   ....[18]....
        /*0080*/ 	.word	0xffffffff


	//   ....[19]....
        /*0084*/ 	.word	0xffffffff


	//----- nvinfo : EIATTR_COOP_GROUP_INSTR_OFFSETS
	.align		4
.L_3328:
        /*0088*/ 	.byte	0x04, 0x28
        /*008a*/ 	.short	(.L_3330 - .L_3329)


	//   ....[0]....
.L_3329:
        /*008c*/ 	.word	0x000134b0


	//   ....[1]....
        /*0090*/ 	.word	0x000134e0


	//   ....[2]....
        /*0094*/ 	.word	0x00013500


	//   ....[3]....
        /*0098*/ 	.word	0x00013520


	//   ....[4]....
        /*009c*/ 	.word	0x00013540


	//   ....[5]....
        /*00a0*/ 	.word	0x00013b70


	//   ....[6]....
        /*00a4*/ 	.word	0x00013b90


	//   ....[7]....
        /*00a8*/ 	.word	0x00013bb0


	//   ....[8]....
        /*00ac*/ 	.word	0x00013bd0


	//   ....[9]....
        /*00b0*/ 	.word	0x00013bf0


	//   ....[10]....
        /*00b4*/ 	.word	0x000149d0


	//   ....[11]....
        /*00b8*/ 	.word	0x00014a40


	//   ....[12]....
        /*00bc*/ 	.word	0x00014aa0


	//   ....[13]....
        /*00c0*/ 	.word	0x00014b00


	//   ....[14]....
        /*00c4*/ 	.word	0x00014b60


	//   ....[15]....
        /*00c8*/ 	.word	0x000151d0


	//   ....[16]....
        /*00cc*/ 	.word	0x00015230


	//   ....[17]....
        /*00d0*/ 	.word	0x00015290


	//   ....[18]....
        /*00d4*/ 	.word	0x000152f0


	//   ....[19]....
        /*00d8*/ 	.word	0x00015350


	//----- nvinfo : EIATTR_EXIT_INSTR_OFFSETS
	.align		4
.L_3330:
        /*00dc*/ 	.byte	0x04, 0x1c
        /*00de*/ 	.short	(.L_3332 - .L_3331)


	//   ....[0]....
.L_3331:
        /*00e0*/ 	.word	0x000007c0


	//   ....[1]....
        /*00e4*/ 	.word	0x00014980


	//----- nvinfo : EIATTR_MAX_THREADS
	.align		4
.L_3332:
        /*00e8*/ 	.byte	0x04, 0x05
        /*00ea*/ 	.short	(.L_3334 - .L_3333)
.L_3333:
        /*00ec*/ 	.word	0x00000080
        /*00f0*/ 	.word	0x00000001
        /*00f4*/ 	.word	0x00000001


	//----- nvinfo : EIATTR_CRS_STACK_SIZE
	.align		4
.L_3334:
        /*00f8*/ 	.byte	0x04, 0x1e
        /*00fa*/ 	.short	(.L_3336 - .L_3335)
.L_3335:
        /*00fc*/ 	.word	0x00000000
.L_3336:


//--------------------- .nv.info._ZN10layer_norm13ln_fwd_kernelINS_13Kernel_traitsI6__halfffffjLj1536ELj1ELj4ELj1ELj16ENS_18Kernel_traits_baseILj1536ES2_ffffjLj128EEEEELb0ELb0ELb0ELb0EEEvNS_9FwdParamsE --------------------------
	.section	.nv.info._ZN10layer_norm13ln_fwd_kernelINS_13Kernel_traitsI6__halfffffjLj1536ELj1ELj4ELj1ELj16ENS_18Kernel_traits_baseILj1536ES2_ffffjLj128EEEEELb0ELb0ELb0ELb0EEEvNS_9FwdParamsE,"",@"SHT_CUDA_INFO"
	.sectionflags	@""
	.align	4


	//----- nvinfo : EIATTR_CUDA_API_VERSION
	.align		4
        /*0000*/ 	.byte	0x04, 0x37
        /*0002*/ 	.short	(.L_3338 - .L_3337)
.L_3337:
        /*0004*/ 	.word	0x00000082


	//----- nvinfo : EIATTR_SW2861232_WAR
	.align		4
.L_3338:
        /*0008*/ 	.byte	0x01, 0x35
	.zero		2


	//----- nvinfo : EIATTR_PARAM_CBANK
	.align		4
        /*000c*/ 	.byte	0x04, 0x0a
        /*000e*/ 	.short	(.L_3340 - .L_3339)
	.align		4
.L_3339:
        /*0010*/ 	.word	index@(.nv.constant0._ZN10layer_norm13ln_fwd_kernelINS_13Kernel_traitsI6__halfffffjLj1536ELj1ELj4ELj1ELj16ENS_18Kernel_traits_baseILj1536ES2_ffffjLj128EEEEELb0ELb0ELb0ELb0EEEvNS_9FwdParamsE)
        /*0014*/ 	.short	0x0160
        /*0016*/ 	.short	0x00e8


	//----- nvinfo : EIATTR_CBANK_PARAM_SIZE
	.align		4
.L_3340:
        /*0018*/ 	.byte	0x03, 0x19
        /*001a*/ 	.short	0x00e8


	//----- nvinfo : EIATTR_KPARAM_INFO
	.align		4
        /*001c*/ 	.byte	0x04, 0x17
        /*001e*/ 	.short	(.L_3342 - .L_3341)
.L_3341:
        /*0020*/ 	.word	0x00000000
        /*0024*/ 	.short	0x0000
        /*0026*/ 	.short	0x0000
        /*0028*/ 	.byte	0x00, 0xf0, 0xa1, 0x03


	//----- nvinfo : EIATTR_MAXREG_COUNT
	.align		4
.L_3342:
        /*002c*/ 	.byte	0x03, 0x1b
        /*002e*/ 	.short	0x00ff


	//----- nvinfo : EIATTR_MERCURY_ISA_VERSION
	.align		4
        /*0030*/ 	.byte	0x03, 0x5f
        /*0032*/ 	.short	0x0000


	//----- nvinfo : EIATTR_COOP_GROUP_MASK_REGIDS
	.align		4
        /*0034*/ 	.byte	0x04, 0x29
        /*0036*/ 	.short	(.L_3344 - .L_3343)


	//   ....[0]....
.L_3343:
        /*0038*/ 	.word	0xffffffff


	//   ....[1]....
        /*003c*/ 	.word	0xffffffff


	//   ....[2]....
        /*0040*/ 	.word	0xffffffff


	//   ....[3]....
        /*0044*/ 	.word	0xffffffff


	//   ....[4]....
        /*0048*/ 	.word	0xffffffff


	//   ....[5]....
        /*004c*/ 	.word	0xffffffff


	//   ....[6]....
        /*0050*/ 	.word	0xffffffff


	//   ....[7]....
        /*0054*/ 	.word	0xffffffff


	//   ....[8]....
        /*0058*/ 	.word	0xffffffff


	//   ....[9]....
        /*005c*/ 	.word	0xffffffff


	//   ....[10]....
        /*0060*/ 	.word	0xffffffff


	//   ....[11]....
        /*0064*/ 	.word	0xffffffff


	//   ....[12]....
        /*0068*/ 	.word	0xffffffff


	//   ....[13]....
        /*006c*/ 	.word	0xffffffff


	//   ....[14]....
        /*0070*/ 	.word	0xffffffff


	//   ....[15]....
        /*0074*/ 	.word	0xffffffff


	//   ....[16]....
        /*0078*/ 	.word	0xffffffff


	//   ....[17]....
        /*007c*/ 	.word	0xffffffff


	//   ....[18]....
        /*0080*/ 	.word	0xffffffff


	//   ....[19]....
        /*0084*/ 	.word	0xffffffff


	//----- nvinfo : EIATTR_COOP_GROUP_INSTR_OFFSETS
	.align		4
.L_3344:
        /*0088*/ 	.byte	0x04, 0x28
        /*008a*/ 	.short	(.L_3346 - .L_3345)


	//   ....[0]....
.L_3345:
        /*008c*/ 	.word	0x00003c70


	//   ....[1]....
        /*0090*/ 	.word	0x00003ca0


	//   ....[2]....
        /*0094*/ 	.word	0x00003ce0


	//   ....[3]....
        /*0098*/ 	.word	0x00003d00


	//   ....[4]....
        /*009c*/ 	.word	0x00003d20


	//   ....[5]....
        /*00a0*/ 	.word	0x000043d0


	//   ....[6]....
        /*00a4*/ 	.word	0x000043f0


	//   ....[7]....
        /*00a8*/ 	.word	0x00004410


	//   ....[8]....
        /*00ac*/ 	.word	0x00004430


	//   ....[9]....
        /*00b0*/ 	.word	0x00004450


	//   ....[10]....
        /*00b4*/ 	.word	0x00005590


	//   ....[11]....
        /*00b8*/ 	.word	0x000055f0


	//   ....[12]....
        /*00bc*/ 	.word	0x00005650


	//   ....[13]....
        /*00c0*/ 	.word	0x000056b0


	//   ....[14]....
        /*00c4*/ 	.word	0x00005710


	//   ....[15]....
        /*00c8*/ 	.word	0x00005e20


	//   ....[16]....
        /*00cc*/ 	.word	0x00005e80


	//   ....[17]....
        /*00d0*/ 	.word	0x00005ee0


	//   ....[18]....
        /*00d4*/ 	.word	0x00005f40


	//   ....[19]....
        /*00d8*/ 	.word	0x00005fa0


	//----- nvinfo : EIATTR_EXIT_INSTR_OFFSETS
	.align		4
.L_3346:
        /*00dc*/ 	.byte	0x04, 0x1c
        /*00de*/ 	.short	(.L_3348 - .L_3347)


	//   ....[0]....
.L_3347:
        /*00e0*/ 	.word	0x00000ce0


	//   ....[1]....
        /*00e4*/ 	.word	0x00005530


	//----- nvinfo : EIATTR_MAX_THREADS
	.align		4
.L_3348:
        /*00e8*/ 	.byte	0x04, 0x05
        /*00ea*/ 	.short	(.L_3350 - .L_3349)
.L_3349:
        /*00ec*/ 	.word	0x00000080
        /*00f0*/ 	.word	0x00000001
        /*00f4*/ 	.word	0x00000001


	//----- nvinfo : EIATTR_CRS_STACK_SIZE
	.align		4
.L_3350:
        /*00f8*/ 	.byte	0x04, 0x1e
        /*00fa*/ 	.short	(.L_3352 - .L_3351)
.L_3351:
        /*00fc*/ 	.word	0x00000000
.L_3352:


//--------------------- .nv.info._ZN10layer_norm13ln_fwd_kernelINS_13Kernel_traitsI6__halfffffjLj1536ELj1ELj4ELj1ELj16ENS_18Kernel_traits_baseILj1536ES2_ffffjLj128EEEEELb0ELb0ELb0ELb1EEEvNS_9FwdParamsE --------------------------
	.section	.nv.info._ZN10layer_norm13ln_fwd_kernelINS_13Kernel_traitsI6__halfffffjLj1536ELj1ELj4ELj1ELj16ENS_18Kernel_traits_baseILj1536ES2_ffffjLj128EEEEELb0ELb0ELb0ELb1EEEvNS_9FwdParamsE,"",@"SHT_CUDA_INFO"
	.sectionflags	@""
	.align	4


	//----- nvinfo : EIATTR_CUDA_API_VERSION
	.align		4
        /*0000*/ 	.byte	0x04, 0x37
        /*0002*/ 	.short	(.L_3354 - .L_3353)
.L_3353:
        /*0004*/ 	.word	0x00000082


	//----- nvinfo : EIATTR_SW2861232_WAR
	.align		4
.L_3354:
        /*0008*/ 	.byte	0x01, 0x35
	.zero		2


	//----- nvinfo : EIATTR_PARAM_CBANK
	.align		4
        /*000c*/ 	.byte	0x04, 0x0a
        /*000e*/ 	.short	(.L_3356 - .L_3355)
	.align		4
.L_3355:
        /*0010*/ 	.word	index@(.nv.constant0._ZN10layer_norm13ln_fwd_kernelINS_13Kernel_traitsI6__halfffffjLj1536ELj1ELj4ELj1ELj16ENS_18Kernel_traits_baseILj1536ES2_ffffjLj128EEEEELb0ELb0ELb0ELb1EEEvNS_9FwdParamsE)
        /*0014*/ 	.short	0x0160
        /*0016*/ 	.short	0x00e8


	//----- nvinfo : EIATTR_CBANK_PARAM_SIZE
	.align		4
.L_3356:
        /*0018*/ 	.byte	0x03, 0x19
        /*001a*/ 	.short	0x00e8


	//----- nvinfo : EIATTR_KPARAM_INFO
	.align		4
        /*001c*/ 	.byte	0x04, 0x17
        /*001e*/ 	.short	(.L_3358 - .L_3357)
.L_3357:
        /*0020*/ 	.word	0x00000000
        /*0024*/ 	.short	0x0000
        /*0026*/ 	.short	0x0000
        /*0028*/ 	.byte	0x00, 0xf0, 0xa1, 0x03


	//----- nvinfo : EIATTR_MAXREG_COUNT
	.align		4
.L_3358:
        /*002c*/ 	.byte	0x03, 0x1b
        /*002e*/ 	.short	0x00ff


	//----- nvinfo : EIATTR_MERCURY_ISA_VERSION
	.align		4
        /*0030*/ 	.byte	0x03, 0x5f
        /*0032*/ 	.short	0x0000


	//----- nvinfo : EIATTR_COOP_GROUP_MASK_REGIDS
	.align		4
        /*0034*/ 	.byte	0x04, 0x29
        /*0036*/ 	.short	(.L_3360 - .L_3359)


	//   ....[0]....
.L_3359:
        /*0038*/ 	.word	0xffffffff


	//   ....[1]....
        /*003c*/ 	.word	0xffffffff


	//   ....[2]....
        /*0040*/ 	.word	0xffffffff


	//   ....[3]....
        /*0044*/ 	.word	0xffffffff


	//   ....[4]....
        /*0048*/ 	.word	0xffffffff


	//   ....[5]....
        /*004c*/ 	.word	0xffffffff


	//   ....[6]....
        /*0050*/ 	.word	0xffffffff


	//   ....[7]....
        /*0054*/ 	.word	0xffffffff


	//   ....[8]....
        /*0058*/ 	.word	0xffffffff


	//   ....[9]....
        /*005c*/ 	.word	0xffffffff


	//   ....[10]....
        /*0060*/ 	.word	0xffffffff


	//   ....[11]....
        /*0064*/ 	.word	0xffffffff


	//   ....[12]....
        /*0068*/ 	.word	0xffffffff


	//   ....[13]....
        /*006c*/ 	.word	0xffffffff


	//   ....[14]....
        /*0070*/ 	.word	0xffffffff


	//   ....[15]....
        /*0074*/ 	.word	0xffffffff


	//   ....[16]....
        /*0078*/ 	.word	0xffffffff


	//   ....[17]....
        /*007c*/ 	.word	0xffffffff


	//   ....[18]....
        /*0080*/ 	.word	0xffffffff


	//   ....[19]....
        /*0084*/ 	.word	0xffffffff


	//----- nvinfo : EIATTR_COOP_GROUP_INSTR_OFFSETS
	.align		4
.L_3360:
        /*0088*/ 	.byte	0x04, 0x28
        /*008a*/ 	.short	(.L_3362 - .L_3361)


	//   ....[0]....
.L_3361:
        /*008c*/ 	.word	0x00002810


	//   ....[1]....
        /*0090*/ 	.word	0x00002840


	//   ....[2]....
        /*0094*/ 	.word	0x00002860


	//   ....[3]....
        /*0098*/ 	.word	0x00002880


	//   ....[4]....
        /*009c*/ 	.word	0x000028a0


	//   ....[5]....
        /*00a0*/ 	.word	0x00002ed0


	//   ....[6]....
        /*00a4*/ 	.word	0x00002ef0


	//   ....[7]....
        /*00a8*/ 	.word	0x00002f10


	//   ....[8]....
        /*00ac*/ 	.word	0x00002f30


	//   ....[9]....
        /*00b0*/ 	.word	0x00002f50


	//   ....[10]....
        /*00b4*/ 	.word	0x00003b70


	//   ....[11]....
        /*00b8*/ 	.word	0x00003be0


	//   ....[12]....
        /*00bc*/ 	.word	0x00003c40


	//   ....[13]....
        /*00c0*/ 	.word	0x00003ca0


	//   ....[14]....
        /*00c4*/ 	.word	0x00003d00


	//   ....[15]....
        /*00c8*/ 	.word	0x00004370


	//   ....[16]....
        /*00cc*/ 	.word	0x000043d0


	//   ....[17]....
        /*00d0*/ 	.word	0x00004430


	//   ....[18]....
        /*00d4*/ 	.word	0x00004490


	//   ....[19]....
        /*00d8*/ 	.word	0x000044f0


	//----- nvinfo : EIATTR_EXIT_INSTR_OFFSETS
	.align		4
.L_3362:
        /*00dc*/ 	.byte	0x04, 0x1c
        /*00de*/ 	.short	(.L_3364 - .L_3363)


	//   ....[0]....
.L_3363:
        /*00e0*/ 	.word	0x000001b0


	//   ....[1]....
        /*00e4*/ 	.word	0x00003b20


	//----- nvinfo : EIATTR_MAX_THREADS
	.align		4
.L_3364:
        /*00e8*/ 	.byte	0x04, 0x05
        /*00ea*/ 	.short	(.L_3366 - .L_3365)
.L_3365:
        /*00ec*/ 	.word	0x00000080
        /*00f0*/ 	.word	0x00000001
        /*00f4*/ 	.word	0x00000001


	//----- nvinfo : EIATTR_CRS_STACK_SIZE
	.align		4
.L_3366:
        /*00f8*/ 	.byte	0x04, 0x1e
        /*00fa*/ 	.short	(.L_3368 - .L_3367)
.L_3367:
        /*00fc*/ 	.word	0x00000000
.L_3368:


//--------------------- .nv.info._ZN10layer_norm13ln_fwd_kernelINS_13Kernel_traitsI6__halfffffjLj1536ELj1ELj4ELj1ELj16ENS_18Kernel_traits_baseILj1536ES2_ffffjLj128EEEEELb0ELb0ELb1ELb0EEEvNS_9FwdParamsE --------------------------
	.section	.nv.info._ZN10layer_norm13ln_fwd_kernelINS_13Kernel_traitsI6__halfffffjLj1536ELj1ELj4ELj1ELj16ENS_18Kernel_traits_baseILj1536ES2_ffffjLj128EEEEELb0ELb0ELb1ELb0EEEvNS_9FwdParamsE,"",@"SHT_CUDA_INFO"
	.sectionflags	@""
	.align	4


	//----- nvinfo : EIATTR_CUDA_API_VERSION
	.align		4
        /*0000*/ 	.byte	0x04, 0x37
        /*0002*/ 	.short	(.L_3370 - .L_3369)
.L_3369:
        /*0004*/ 	.word	0x00000082


	//----- nvinfo : EIATTR_SW2861232_WAR
	.align		4
.L_3370:
        /*0008*/ 	.byte	0x01, 0x35
	.zero		2


	//----- nvinfo : EIATTR_PARAM_CBANK
	.align		4
        /*000c*/ 	.byte	0x04, 0x0a
        /*000e*/ 	.short	(.L_3372 - .L_3371)
	.align		4
.L_3371:
        /*0010*/ 	.word	index@(.nv.constant0._ZN10layer_norm13ln_fwd_kernelINS_13Kernel_traitsI6__halfffffjLj1536ELj1ELj4ELj1ELj16ENS_18Kernel_traits_baseILj1536ES2_ffffjLj128EEEEELb0ELb0ELb1ELb0EEEvNS_9FwdParamsE)
        /*0014*/ 	.short	0x0160
        /*0016*/ 	.short	0x00e8


	//----- nvinfo : EIATTR_CBANK_PARAM_SIZE
	.align		4
.L_3372:
        /*0018*/ 	.byte	0x03, 0x19
        /*001a*/ 	.short	0x00e8


	//----- nvinfo : EIATTR_KPARAM_INFO
	.align		4
        /*001c*/ 	.byte	0x04, 0x17
        /*001e*/ 	.short	(.L_3374 - .L_3373)
.L_3373:
        /*0020*/ 	.word	0x00000000
        /*0024*/ 	.short	0x0000
        /*0026*/ 	.short	0x0000
        /*0028*/ 	.byte	0x00, 0xf0, 0xa1, 0x03


	//----- nvinfo : EIATTR_MAXREG_COUNT
	.align		4
.L_3374:
        /*002c*/ 	.byte	0x03, 0x1b
        /*002e*/ 	.short	0x00ff


	//----- nvinfo : EIATTR_MERCURY_ISA_VERSION
	.align		4
        /*0030*/ 	.byte	0x03, 0x5f
        /*0032*/ 	.short	0x0000


	//----- nvinfo : EIATTR_COOP_GROUP_MASK_REGIDS
	.align		4
        /*0034*/ 	.byte	0x04, 0x29
        /*0036*/ 	.short	(.L_3376 - .L_3375)


	//   ....[0]....
.L_3375:
        /*0038*/ 	.word	0xffffffff


	//   ....[1]....
        /*003c*/ 	.word	0xffffffff


	//   ....[2]....
        /*0040*/ 	.word	0xffffffff


	//   ....[3]....
        /*0044*/ 	.word	0xffffffff


	//   ....[4]....
        /*0048*/ 	.word	0xffffffff


	//   ....[5]....
        /*004c*/ 	.word	0xffffffff


	//   ....[6]....
        /*0050*/ 	.word	0xffffffff


	//   ....[7]....
        /*0054*/ 	.word	0xffffffff


	//   ....[8]....
        /*0058*/ 	.word	0xffffffff


	//   ....[9]....
        /*005c*/ 	.word	0xffffffff


	//   ....[10]....
        /*0060*/ 	.word	0xffffffff


	//   ....[11]....
        /*0064*/ 	.word	0xffffffff


	//   ....[12]....
        /*0068*/ 	.word	0xffffffff


	//   ....[13]....
        /*006c*/ 	.word	0xffffffff


	//   ....[14]....
        /*0070*/ 	.word	0xffffffff


	//   ....[15]....
        /*0074*/ 	.word	0xffffffff


	//   ....[16]....
        /*0078*/ 	.word	0xffffffff


	//   ....[17]....
        /*007c*/ 	.word	0xffffffff


	//   ....[18]....
        /*0080*/ 	.word	0xffffffff


	//   ....[19]....
        /*0084*/ 	.word	0xffffffff


	//----- nvinfo : EIATTR_COOP_GROUP_INSTR_OFFSETS
	.align		4
.L_3376:
        /*0088*/ 	.byte	0x04, 0x28
        /*008a*/ 	.short	(.L_3378 - .L_3377)


	//   ....[0]....
.L_3377:
        /*008c*/ 	.word	0x00004170


	//   ....[1]....
        /*0090*/ 	.word	0x000041a0


	//   ....[2]....
        /*0094*/ 	.word	0x000041e0


	//   ....[3]....
        /*0098*/ 	.word	0x00004200


	//   ....[4]....
        /*009c*/ 	.word	0x00004220


	//   ....[5]....
        /*00a0*/ 	.word	0x000048b0


	//   ....[6]....
        /*00a4*/ 	.word	0x000048d0


	//   ....[7]....
        /*00a8*/ 	.word	0x000048f0


	//   ....[8]....
        /*00ac*/ 	.word	0x00004910


	//   ....[9]....
        /*00b0*/ 	.word	0x00004930


	//   ....[10]....
        /*00b4*/ 	.word	0x00005b00


	//   ....[11]....
        /*00b8*/ 	.word	0x00005b60


	//   ....[12]....
        /*00bc*/ 	.word	0x00005bc0


	//   ....[13]....
        /*00c0*/ 	.word	0x00005c20


	//   ....[14]....
        /*00c4*/ 	.word	0x00005c80


	//   ....[15]....
        /*00c8*/ 	.word	0x00006370


	//   ....[16]....
        /*00cc*/ 	.word	0x000063d0


	//   ....[17]....
        /*00d0*/ 	.word	0x00006430


	//   ....[18]....
        /*00d4*/ 	.word	0x00006490


	//   ....[19]....
        /*00d8*/ 	.word	0x000064f0


	//----- nvinfo : EIATTR_EXIT_INSTR_OFFSETS
	.align		4
.L_3378:
        /*00dc*/ 	.byte	0x04, 0x1c
        /*00de*/ 	.short	(.L_3380 - .L_3379)


	//   ....[0]....
.L_3379:
        /*00e0*/ 	.word	0x00000bf0


	//   ....[1]....
        /*00e4*/ 	.word	0x00005aa0


	//----- nvinfo : EIATTR_MAX_THREADS
	.align		4
.L_3380:
        /*00e8*/ 	.byte	0x04, 0x05
        /*00ea*/ 	.short	(.L_3382 - .L_3381)
.L_3381:
        /*00ec*/ 	.word	0x00000080
        /*00f0*/ 	.word	0x00000001
        /*00f4*/ 	.word	0x00000001


	//----- nvinfo : EIATTR_CRS_STACK_SIZE
	.align		4
.L_3382:
        /*00f8*/ 	.byte	0x04, 0x1e
        /*00fa*/ 	.short	(.L_3384 - .L_3383)
.L_3383:
        /*00fc*/ 	.word	0x00000000
.L_3384:


//--------------------- .nv.info._ZN10layer_norm13ln_fwd_kernelINS_13Kernel_traitsI6__halfffffjLj1536ELj1ELj4ELj1ELj16ENS_18Kernel_traits_baseILj1536ES2_ffffjLj128EEEEELb0ELb0ELb1ELb1EEEvNS_9FwdParamsE --------------------------
	.section	.nv.info._ZN10layer_norm13ln_fwd_kernelINS_13Kernel_traitsI6__halfffffjLj1536ELj1ELj4ELj1ELj16ENS_18Kernel_traits_baseILj1536ES2_ffffjLj128EEEEELb0ELb0ELb1ELb1EEEvNS_9FwdParamsE,"",@"SHT_CUDA_INFO"
	.sectionflags	@""
	.align	4


	//----- nvinfo : EIATTR_CUDA_API_VERSION
	.align		4
        /*0000*/ 	.byte	0x04, 0x37
        /*0002*/ 	.short	(.L_3386 - .L_3385)
.L_3385:
        /*0004*/ 	.word	0x00000082


	//----- nvinfo : EIATTR_SW2861232_WAR
	.align		4
.L_3386:
        /*0008*/ 	.byte	0x01, 0x35
	.zero		2


	//----- nvinfo : EIATTR_PARAM_CBANK
	.align		4
        /*000c*/ 	.byte	0x04, 0x0a
        /*000e*/ 	.short	(.L_3388 - .L_3387)
	.align		4
.L_3387:
        /*0010*/ 	.word	index@(.nv.constant0._ZN10layer_norm13ln_fwd_kernelINS_13Kernel_traitsI6__halfffffjLj1536ELj1ELj4ELj1ELj16ENS_18Kernel_traits_baseILj1536ES2_ffffjLj128EEEEELb0ELb0ELb1ELb1EEEvNS_9FwdParamsE)
        /*0014*/ 	.short	0x0160
        /*0016*/ 	.short	0x00e8


	//----- nvinfo : EIATTR_CBANK_PARAM_SIZE
	.align		4
.L_3388:
        /*0018*/ 	.byte	0x03, 0x19
        /*001a*/ 	.short	0x00e8


	//----- nvinfo : EIATTR_KPARAM_INFO
	.align		4
        /*001c*/ 	.byte	0x04, 0x17
        /*001e*/ 	.short	(.L_3390 - .L_3389)
.L_3389:
        /*0020*/ 	.word	0x00000000
        /*0024*/ 	.short	0x0000
        /*0026*/ 	.short	0x0000
        /*0028*/ 	.byte	0x00, 0xf0, 0xa1, 0x03


	//----- nvinfo : EIATTR_MAXREG_COUNT
	.align		4
.L_3390:
        /*002c*/ 	.byte	0x03, 0x1b
        /*002e*/ 	.short	0x00ff


	//----- nvinfo : EIATTR_MERCURY_ISA_VERSION
	.align		4
        /*0030*/ 	.byte	0x03, 0x5f
        /*0032*/ 	.short	0x0000


	//----- nvinfo : EIATTR_COOP_GROUP_MASK_REGIDS
	.align		4
        /*0034*/ 	.byte	0x04, 0x29
        /*0036*/ 	.short	(.L_3392 - .L_3391)


	//   ....[0]....
.L_3391:
        /*0038*/ 	.word	0xffffffff


	//   ....[1]....
        /*003c*/ 	.word	0xffffffff


	//   ....[2]....
        /*0040*/ 	.word	0xffffffff


	//   ....[3]....
        /*0044*/ 	.word	0xffffffff


	//   ....[4]....
        /*0048*/ 	.word	0xffffffff


	//   ....[5]....
        /*004c*/ 	.word	0xffffffff


	//   ....[6]....
        /*0050*/ 	.word	0xffffffff


	//   ....[7]....
        /*0054*/ 	.word	0xffffffff


	//   ....[8]....
        /*0058*/ 	.word	0xffffffff


	//   ....[9]....
        /*005c*/ 	.word	0xffffffff


	//   ....[10]....
        /*0060*/ 	.word	0xffffffff


	//   ....[11]....
        /*0064*/ 	.word	0xffffffff


	//   ....[12]....
        /*0068*/ 	.word	0xffffffff


	//   ....[13]....
        /*006c*/ 	.word	0xffffffff


	//   ....[14]....
        /*0070*/ 	.word	0xffffffff


	//   ....[15]....
        /*0074*/ 	.word	0xffffffff


	//   ....[16]....
        /*0078*/ 	.word	0xffffffff


	//   ....[17]....
        /*007c*/ 	.word	0xffffffff


	//   ....[18]....
        /*0080*/ 	.word	0xffffffff


	//   ....[19]....
        /*0084*/ 	.word	0xffffffff


	//----- nvinfo : EIATTR_COOP_GROUP_INSTR_OFFSETS
	.align		4
.L_3392:
        /*0088*/ 	.byte	0x04, 0x28
        /*008a*/ 	.short	(.L_3394 - .L_3393)


	//   ....[0]....
.L_3393:
        /*008c*/ 	.word	0x00002ee0


	//   ....[1]....
        /*0090*/ 	.word	0x00002f10


	//   ....[2]....
        /*0094*/ 	.word	0x00002f30


	//   ....[3]....
        /*0098*/ 	.word	0x00002f50


	//   ....[4]....
        /*009c*/ 	.word	0x00002f70


	//   ....[5]....
        /*00a0*/ 	.word	0x000035a0


	//   ....[6]....
        /*00a4*/ 	.word	0x000035c0


	//   ....[7]....
        /*00a8*/ 	.word	0x000035e0


	//   ....[8]....
        /*00ac*/ 	.word	0x00003600


	//   ....[9]....
        /*00b0*/ 	.word	0x00003620


	//   ....[10]....
        /*00b4*/ 	.word	0x000043b0


	//   ....[11]....
        /*00b8*/ 	.word	0x00004410


	//   ....[12]....
        /*00bc*/ 	.word	0x00004470


	//   ....[13]....
        /*00c0*/ 	.word	0x000044d0


	//   ....[14]....
        /*00c4*/ 	.word	0x00004530


	//   ....[15]....
        /*00c8*/ 	.word	0x00004ba0


	//   ....[16]....
        /*00cc*/ 	.word	0x00004c00


	//   ....[17]....
        /*00d0*/ 	.word	0x00004c60


	//   ....[18]....
        /*00d4*/ 	.word	0x00004cc0


	//   ....[19]....
        /*00d8*/ 	.word	0x00004d20


	//----- nvinfo : EIATTR_EXIT_INSTR_OFFSETS
	.align		4
.L_3394:
        /*00dc*/ 	.byte	0x04, 0x1c
        /*00de*/ 	.short	(.L_3396 - .L_3395)


	//   ....[0]....
.L_3395:
        /*00e0*/ 	.word	0x000001b0


	//   ....[1]....
        /*00e4*/ 	.word	0x00004350


	//----- nvinfo : EIATTR_MAX_THREADS
	.align		4
.L_3396:
        /*00e8*/ 	.byte	0x04, 0x05
        /*00ea*/ 	.short	(.L_3398 - .L_3397)
.L_3397:
        /*00ec*/ 	.word	0x00000080
        /*00f0*/ 	.word	0x00000001
        /*00f4*/ 	.word	0x00000001


	//----- nvinfo : EIATTR_CRS_STACK_SIZE
	.align		4
.L_3398:
        /*00f8*/ 	.byte	0x04, 0x1e
        /*00fa*/ 	.short	(.L_3400 - .L_3399)
.L_3399:
        /*00fc*/ 	.word	0x00000000
.L_3400:


//--------------------- .nv.info._ZN10layer_norm13ln_fwd_kernelINS_13Kernel_traitsI6__halfffffjLj1536ELj1ELj4ELj1ELj16ENS_18Kernel_traits_baseILj1536ES2_ffffjLj128EEEEELb0ELb1ELb0ELb0EEEvNS_9FwdParamsE --------------------------
	.section	.nv.info._ZN10layer_norm13ln_fwd_kernelINS_13Kernel_traitsI6__halfffffjLj1536ELj1ELj4ELj1ELj16ENS_18Kernel_traits_baseILj1536ES2_ffffjLj128EEEEELb0ELb1ELb0ELb0EEEvNS_9FwdParamsE,"",@"SHT_CUDA_INFO"
	.sectionflags	@""
	.align	4


	//----- nvinfo : EIATTR_CUDA_API_VERSION
	.align		4
        /*0000*/ 	.byte	0x04, 0x37
        /*0002*/ 	.short	(.L_3402 - .L_3401)
.L_3401:
        /*0004*/ 	.word	0x00000082


	//----- nvinfo : EIATTR_SW2861232_WAR
	.align		4
.L_3402:
        /*0008*/ 	.byte	0x01, 0x35
	.zero		2


	//----- nvinfo : EIATTR_PARAM_CBANK
	.align		4
        /*000c*/ 	.byte	0x04, 0x0a
        /*000e*/ 	.short	(.L_3404 - .L_3403)
	.align		4
.L_3403:
        /*0010*/ 	.word	index@(.nv.constant0._ZN10layer_norm13ln_fwd_kernelINS_13Kernel_traitsI6__halfffffjLj1536ELj1ELj4ELj1ELj16ENS_18Kernel_traits_baseILj1536ES2_ffffjLj128EEEEELb0ELb1ELb0ELb0EEEvNS_9FwdParamsE)
        /*0014*/ 	.short	0x0160
        /*0016*/ 	.short	0x00e8


	//----- nvinfo : EIATTR_CBANK_PARAM_SIZE
	.align		4
.L_3404:
        /*0018*/ 	.byte	0x03, 0x19
        /*001a*/ 	.short	0x00e8


	//----- nvinfo : EIATTR_KPARAM_INFO
	.align		4
        /*001c*/ 	.byte	0x04, 0x17
        /*001e*/ 	.short	(.L_3406 - .L_3405)
.L_3405:
        /*0020*/ 	.word	0x00000000
        /*0024*/ 	.short	0x0000
        /*0026*/ 	.short	0x0000
        /*0028*/ 	.byte	0x00, 0xf0, 0xa1, 0x03


	//----- nvinfo : EIATTR_MAXREG_COUNT
	.align		4
.L_3406:
        /*002c*/ 	.byte	0x03, 0x1b
        /*002e*/ 	.short	0x00ff


	//----- nvinfo : EIATTR_MERCURY_ISA_VERSION
	.align		4
        /*0030*/ 	.byte	0x03, 0x5f
        /*0032*/ 	.short	0x0000


	//----- nvinfo : EIATTR_COOP_GROUP_MASK_REGIDS
	.align		4
        /*0034*/ 	.byte	0x04, 0x29
        /*0036*/ 	.short	(.L_3408 - .L_3407)


	//   ....[0]....
.L_3407:
        /*0038*/ 	.word	0xffffffff


	//   ....[1]....
        /*003c*/ 	.word	0xffffffff


	//   ....[2]....
        /*0040*/ 	.word	0xffffffff


	//   ....[3]....
        /*0044*/ 	.word	0xffffffff


	//   ....[4]....
        /*0048*/ 	.word	0xffffffff


	//   ....[5]....
        /*004c*/ 	.word	0xffffffff


	//   ....[6]....
        /*0050*/ 	.word	0xffffffff


	//   ....[7]....
        /*0054*/ 	.word	0xffffffff


	//   ....[8]....
        /*0058*/ 	.word	0xffffffff


	//   ....[9]....
        /*005c*/ 	.word	0xffffffff


	//   ....[10]....
        /*0060*/ 	.word	0xffffffff


	//   ....[11]....
        /*0064*/ 	.word	0xffffffff


	//   ....[12]....
        /*0068*/ 	.word	0xffffffff


	//   ....[13]....
        /*006c*/ 	.word	0xffffffff


	//   ....[14]....
        /*0070*/ 	.word	0xffffffff


	//   ....[15]....
        /*0074*/ 	.word	0xffffffff


	//   ....[16]....
        /*0078*/ 	.word	0xffffffff


	//   ....[17]....
        /*007c*/ 	.word	0xffffffff


	//   ....[18]....
        /*0080*/ 	.word	0xffffffff


	//   ....[19]....
        /*0084*/ 	.word	0xffffffff


	//----- nvinfo : EIATTR_COOP_GROUP_INSTR_OFFSETS
	.align		4
.L_3408:
        /*0088*/ 	.byte	0x04, 0x28
        /*008a*/ 	.short	(.L_3410 - .L_3409)


	//   ....[0]....
.L_3409:
        /*008c*/ 	.word	0x00003b50


	//   ....[1]....
        /*0090*/ 	.word	0x00003b80


	//   ....[2]....
        /*0094*/ 	.word	0x00003bc0


	//   ....[3]....
        /*0098*/ 	.word	0x00003be0


	//   ....[4]....
        /*009c*/ 	.word	0x00003c00


	//   ....[5]....
        /*00a0*/ 	.word	0x000042a0


	//   ....[6]....
        /*00a4*/ 	.word	0x000042c0


	//   ....[7]....
        /*00a8*/ 	.word	0x000042e0


	//   ....[8]....
        /*00ac*/ 	.word	0x00004300


	//   ....[9]....
        /*00b0*/ 	.word	0x00004320


	//   ....[10]....
        /*00b4*/ 	.word	0x00005460


	//   ....[11]....
        /*00b8*/ 	.word	0x000054e0


	//   ....[12]....
        /*00bc*/ 	.word	0x00005540


	//   ....[13]....
        /*00c0*/ 	.word	0x000055a0


	//   ....[14]....
        /*00c4*/ 	.word	0x00005600


	//   ....[15]....
        /*00c8*/ 	.word	0x00005d00


	//   ....[16]....
        /*00cc*/ 	.word	0x00005d60


	//   ....[17]....
        /*00d0*/ 	.word	0x00005dc0


	//   ....[18]....
        /*00d4*/ 	.word	0x00005e20


	//   ....[19]....
        /*00d8*/ 	.word	0x00005e90


	//----- nvinfo : EIATTR_EXIT_INSTR_OFFSETS
	.align		4
.L_3410:
        /*00dc*/ 	.byte	0x04, 0x1c
        /*00de*/ 	.short	(.L_3412 - .L_3411)


	//   ....[0]....
.L_3411:
        /*00e0*/ 	.word	0x00000ee0


	//   ....[1]....
        /*00e4*/ 	.word	0x00005400


	//----- nvinfo : EIATTR_MAX_THREADS
	.align		4
.L_3412:
        /*00e8*/ 	.byte	0x04, 0x05
        /*00ea*/ 	.short	(.L_3414 - .L_3413)
.L_3413:
        /*00ec*/ 	.word	0x00000080
        /*00f0*/ 	.word	0x00000001
        /*00f4*/ 	.word	0x00000001


	//----- nvinfo : EIATTR_CRS_STACK_SIZE
	.align		4
.L_3414:
        /*00f8*/ 	.byte	0x04, 0x1e
        /*00fa*/ 	.short	(.L_3416 - .L_3415)
.L_3415:
        /*00fc*/ 	.word	0x00000000
.L_3416:


//--------------------- .nv.info._ZN10layer_norm13ln_fwd_kernelINS_13Kernel_traitsI6__halfffffjLj1536ELj1ELj4ELj1ELj16ENS_18Kernel_traits_baseILj1536ES2_ffffjLj128EEEEELb0ELb1ELb0ELb1EEEvNS_9FwdParamsE --------------------------
	.section	.nv.info._ZN10layer_norm13ln_fwd_kernelINS_13Kernel_traitsI6__halfffffjLj1536ELj1ELj4ELj1ELj16ENS_18Kernel_traits_baseILj1536ES2_ffffjLj128EEEEELb0ELb1ELb0ELb1EEEvNS_9FwdParamsE,"",@"SHT_CUDA_INFO"
	.sectionflags	@""
	.align	4


	//----- nvinfo : EIATTR_CUDA_API_VERSION
	.align		4
        /*0000*/ 	.byte	0x04, 0x37
        /*0002*/ 	.short	(.L_3418 - .L_3417)
.L_3417:
        /*0004*/ 	.word	0x00000082


	//----- nvinfo : EIATTR_SW2861232_WAR
	.align		4
.L_3418:
        /*0008*/ 	.byte	0x01, 0x35
	.zero		2


	//----- nvinfo : EIATTR_PARAM_CBANK
	.align		4
        /*000c*/ 	.byte	0x04, 0x0a
        /*000e*/ 	.short	(.L_3420 - .L_3419)
	.align		4
.L_3419:
        /*0010*/ 	.word	index@(.nv.constant0._ZN10layer_norm13ln_fwd_kernelINS_13Kernel_traitsI6__halfffffjLj1536ELj1ELj4ELj1ELj16ENS_18Kernel_traits_baseILj1536ES2_ffffjLj128EEEEELb0ELb1ELb0ELb1EEEvNS_9FwdParamsE)
        /*0014*/ 	.short	0x0160
        /*0016*/ 	.short	0x00e8


	//----- nvinfo : EIATTR_CBANK_PARAM_SIZE
	.align		4
.L_3420:
        /*0018*/ 	.byte	0x03, 0x19
        /*001a*/ 	.short	0x00e8


	//----- nvinfo : EIATTR_KPARAM_INFO
	.align		4
        /*001c*/ 	.byte	0x04, 0x17
        /*001e*/ 	.short	(.L_3422 - .L_3421)
.L_3421:
        /*0020*/ 	.word	0x00000000
        /*0024*/ 	.short	0x0000
        /*0026*/ 	.short	0x0000
        /*0028*/ 	.byte	0x00, 0xf0, 0xa1, 0x03


	//----- nvinfo : EIATTR_MAXREG_COUNT
	.align		4
.L_3422:
        /*002c*/ 	.byte	0x03, 0x1b
        /*002e*/ 	.short	0x00ff


	//----- nvinfo : EIATTR_MERCURY_ISA_VERSION
	.align		4
        /*0030*/ 	.byte	0x03, 0x5f
        /*0032*/ 	.short	0x0000


	//----- nvinfo : EIATTR_COOP_GROUP_MASK_REGIDS
	.align		4
        /*0034*/ 	.byte	0x04, 0x29
        /*0036*/ 	.short	(.L_3424 - .L_3423)


	//   ....[0]....
.L_3423:
        /*0038*/ 	.word	0xffffffff


	//   ....[1]....
        /*003c*/ 	.word	0xffffffff


	//   ....[2]....
        /*0040*/ 	.word	0xffffffff


	//   ....[3]....
        /*0044*/ 	.word	0xffffffff


	//   ....[4]....
        /*0048*/ 	.word	0xffffffff


	//   ....[5]....
        /*004c*/ 	.word	0xffffffff


	//   ....[6]....
        /*0050*/ 	.word	0xffffffff


	//   ....[7]....
        /*0054*/ 	.word	0xffffffff


	//   ....[8]....
        /*0058*/ 	.word	0xffffffff


	//   ....[9]....
        /*005c*/ 	.word	0xffffffff


	//   ....[10]....
        /*0060*/ 	.word	0xffffffff


	//   ....[11]....
        /*0064*/ 	.word	0xffffffff


	//   ....[12]....
        /*0068*/ 	.word	0xffffffff


	//   ....[13]....
        /*006c*/ 	.word	0xffffffff


	//   ....[14]....
        /*0070*/ 	.word	0xffffffff


	//   ....[15]....
        /*0074*/ 	.word	0xffffffff


	//   ....[16]....
        /*0078*/ 	.word	0xffffffff


	//   ....[17]....
        /*007c*/ 	.word	0xffffffff


	//   ....[18]....
        /*0080*/ 	.word	0xffffffff


	//   ....[19]....
        /*0084*/ 	.word	0xffffffff


	//----- nvinfo : EIATTR_COOP_GROUP_INSTR_OFFSETS
	.align		4
.L_3424:
        /*0088*/ 	.byte	0x04, 0x28
        /*008a*/ 	.short	(.L_3426 - .L_3425)


	//   ....[0]....
.L_3425:
        /*008c*/ 	.word	0x00002b70


	//   ....[1]....
        /*0090*/ 	.word	0x00002ba0


	//   ....[2]....
        /*0094*/ 	.word	0x00002bc0


	//   ....[3]....
        /*0098*/ 	.word	0x00002be0


	//   ....[4]....
        /*009c*/ 	.word	0x00002c00


	//   ....[5]....
        /*00a0*/ 	.word	0x00003230


	//   ....[6]....
        /*00a4*/ 	.word	0x00003250


	//   ....[7]....
        /*00a8*/ 	.word	0x00003270


	//   ....[8]....
        /*00ac*/ 	.word	0x00003290


	//   ....[9]....
        /*00b0*/ 	.word	0x000032b0


	//   ....[10]....
        /*00b4*/ 	.word	0x00003ed0


	//   ....[11]....
        /*00b8*/ 	.word	0x00003f40


	//   ....[12]....
        /*00bc*/ 	.word	0x00003fa0


	//   ....[13]....
        /*00c0*/ 	.word	0x00004000


	//   ....[14]....
        /*00c4*/ 	.word	0x00004060


	//   ....[15]....
        /*00c8*/ 	.word	0x000046d0


	//   ....[16]....
        /*00cc*/ 	.word	0x00004730


	//   ....[17]....
        /*00d0*/ 	.word	0x00004790


	//   ....[18]....
        /*00d4*/ 	.word	0x000047f0


	//   ....[19]....
        /*00d8*/ 	.word	0x00004850


	//----- nvinfo : EIATTR_EXIT_INSTR_OFFSETS
	.align		4
.L_3426:
        /*00dc*/ 	.byte	0x04, 0x1c
        /*00de*/ 	.short	(.L_3428 - .L_3427)


	//   ....[0]....
.L_3427:
        /*00e0*/ 	.word	0x00000400


	//   ....[1]....
        /*00e4*/ 	.word	0x00003e80


	//----- nvinfo : EIATTR_MAX_THREADS
	.align		4
.L_3428:
        /*00e8*/ 	.byte	0x04, 0x05
        /*00ea*/ 	.short	(.L_3430 - .L_3429)
.L_3429:
        /*00ec*/ 	.word	0x00000080
        /*00f0*/ 	.word	0x00000001
        /*00f4*/ 	.word	0x00000001


	//----- nvinfo : EIATTR_CRS_STACK_SIZE
	.align		4
.L_3430:
        /*00f8*/ 	.byte	0x04, 0x1e
        /*00fa*/ 	.short	(.L_3432 - .L_3431)
.L_3431:
        /*00fc*/ 	.word	0x00000000
.L_3432:


//--------------------- .nv.info._ZN10layer_norm13ln_fwd_kernelINS_13Kernel_traitsI6__halfffffjLj1536ELj1ELj4ELj1ELj16ENS_18Kernel_traits_baseILj1536ES2_ffffjLj128EEEEELb0ELb1ELb1ELb0EEEvNS_9FwdParamsE --------------------------
	.section	.nv.info._ZN10layer_norm13ln_fwd_kernelINS_13Kernel_traitsI6__halfffffjLj1536ELj1ELj4ELj1ELj16ENS_18Kernel_traits_baseILj1536ES2_ffffjLj128EEEEELb0ELb1ELb1ELb0EEEvNS_9FwdParamsE,"",@"SHT_CUDA_INFO"
	.sectionflags	@""
	.align	4


	//----- nvinfo : EIATTR_CUDA_API_VERSION
	.align		4
        /*0000*/ 	.byte	0x04, 0x37
        /*0002*/ 	.short	(.L_3434 - .L_3433)
.L_3433:
        /*0004*/ 	.word	0x00000082


	//----- nvinfo : EIATTR_SW2861232_WAR
	.align		4
.L_3434:
        /*0008*/ 	.byte	0x01, 0x35
	.zero		2


	//----- nvinfo : EIATTR_PARAM_CBANK
	.align		4
        /*000c*/ 	.byte	0x04, 0x0a
        /*000e*/ 	.short	(.L_3436 - .L_3435)
	.align		4
.L_3435:
        /*0010*/ 	.word	index@(.nv.constant0._ZN10layer_norm13ln_fwd_kernelINS_13Kernel_traitsI6__halfffffjLj1536ELj1ELj4ELj1ELj16ENS_18Kernel_traits_baseILj1536ES2_ffffjLj128EEEEELb0ELb1ELb1ELb0EEEvNS_9FwdParamsE)
        /*0014*/ 	.short	0x0160
        /*0016*/ 	.short	0x00e8


	//----- nvinfo : EIATTR_CBANK_PARAM_SIZE
	.align		4
.L_3436:
        /*0018*/ 	.byte	0x03, 0x19
        /*001a*/ 	.short	0x00e8


	//----- nvinfo : EIATTR_KPARAM_INFO
	.align		4
        /*001c*/ 	.byte	0x04, 0x17
        /*001e*/ 	.short	(.L_3438 - .L_3437)
.L_3437:
        /*0020*/ 	.word	0x00000000
        /*0024*/ 	.short	0x0000
        /*0026*/ 	.short	0x0000
        /*0028*/ 	.byte	0x00, 0xf0, 0xa1, 0x03


	//----- nvinfo : EIATTR_MAXREG_COUNT
	.align		4
.L_3438:
        /*002c*/ 	.byte	0x03, 0x1b
        /*002e*/ 	.short	0x00ff


	//----- nvinfo : EIATTR_MERCURY_ISA_VERSION
	.align		4
        /*0030*/ 	.byte	0x03, 0x5f
        /*0032*/ 	.short	0x0000


	//----- nvinfo : EIATTR_COOP_GROUP_MASK_REGIDS
	.align		4
        /*0034*/ 	.byte	0x04, 0x29
        /*0036*/ 	.short	(.L_3440 - .L_3439)


	//   ....[0]....
.L_3439:
        /*0038*/ 	.word	0xffffffff


	//   ....[1]....
        /*003c*/ 	.word	0xffffffff


	//   ....[2]....
        /*0040*/ 	.word	0xffffffff


	//   ....[3]....
        /*0044*/ 	.word	0xffffffff


	//   ....[4]....
        /*0048*/ 	.word	0xffffffff


	//   ....[5]....
        /*004c*/ 	.word	0xffffffff


	//   ....[6]....
        /*0050*/ 	.word	0xffffffff


	//   ....[7]....
        /*0054*/ 	.word	0xffffffff


	//   ....[8]....
        /*0058*/ 	.word	0xffffffff


	//   ....[9]....
        /*005c*/ 	.word	0xffffffff


	//   ....[10]....
        /*0060*/ 	.word	0xffffffff


	//   ....[11]....
        /*0064*/ 	.word	0xffffffff


	//   ....[12]....
        /*0068*/ 	.word	0xffffffff


	//   ....[13]....
        /*006c*/ 	.word	0xffffffff


	//   ....[14]....
        /*0070*/ 	.word	0xffffffff


	//   ....[15]....
        /*0074*/ 	.word	0xffffffff


	//   ....[16]....
        /*0078*/ 	.word	0xffffffff


	//   ....[17]....
        /*007c*/ 	.word	0xffffffff


	//   ....[18]....
        /*0080*/ 	.word	0xffffffff


	//   ....[19]....
        /*0084*/ 	.word	0xffffffff


	//----- nvinfo : EIATTR_COOP_GROUP_INSTR_OFFSETS
	.align		4
.L_3440:
        /*0088*/ 	.byte	0x04, 0x28
        /*008a*/ 	.short	(.L_3442 - .L_3441)


	//   ....[0]....
.L_3441:
        /*008c*/ 	.word	0x00004dd0


	//   ....[1]....
        /*0090*/ 	.word	0x00004e00


	//   ....[2]....
        /*0094*/ 	.word	0x00004e40


	//   ....[3]....
        /*0098*/ 	.word	0x00004e60


	//   ....[4]....
        /*009c*/ 	.word	0x00004e80


	//   ....[5]....
        /*00a0*/ 	.word	0x00005510


	//   ....[6]....
        /*00a4*/ 	.word	0x00005530


	//   ....[7]....
        /*00a8*/ 	.word	0x00005550


	//   ....[8]....
        /*00ac*/ 	.word	0x00005570


	//   ....[9]....
        /*00b0*/ 	.word	0x00005590


	//   ....[10]....
        /*00b4*/ 	.word	0x00006760


	//   ....[11]....
        /*00b8*/ 	.word	0x000067e0


	//   ....[12]....
        /*00bc*/ 	.word	0x00006840


	//   ....[13]....
        /*00c0*/ 	.word	0x000068a0


	//   ....[14]....
        /*00c4*/ 	.word	0x00006900


	//   ....[15]....
        /*00c8*/ 	.word	0x00006ff0


	//   ....[16]....
        /*00cc*/ 	.word	0x00007050


	//   ....[17]....
        /*00d0*/ 	.word	0x000070b0


	//   ....[18]....
        /*00d4*/ 	.word	0x00007110


	//   ....[19]....
        /*00d8*/ 	.word	0x00007180


	//----- nvinfo : EIATTR_EXIT_INSTR_OFFSETS
	.align		4
.L_3442:
        /*00dc*/ 	.byte	0x04, 0x1c
        /*00de*/ 	.short	(.L_3444 - .L_3443)


	//   ....[0]....
.L_3443:
        /*00e0*/ 	.word	0x00000ee0


	//   ....[1]....
        /*00e4*/ 	.word	0x00006700


	//----- nvinfo : EIATTR_MAX_THREADS
	.align		4
.L_3444:
        /*00e8*/ 	.byte	0x04, 0x05
        /*00ea*/ 	.short	(.L_3446 - .L_3445)
.L_3445:
        /*00ec*/ 	.word	0x00000080
        /*00f0*/ 	.word	0x00000001
        /*00f4*/ 	.word	0x00000001


	//----- nvinfo : EIATTR_CRS_STACK_SIZE
	.align		4
.L_3446:
        /*00f8*/ 	.byte	0x04, 0x1e
        /*00fa*/ 	.short	(.L_3448 - .L_3447)
.L_3447:
        /*00fc*/ 	.word	0x00000000
.L_3448:


//--------------------- .nv.info._ZN10layer_norm13ln_fwd_kernelINS_13Kernel_traitsI6__halfffffjLj1536ELj1ELj4ELj1ELj16ENS_18Kernel_traits_baseILj1536ES2_ffffjLj128EEEEELb0ELb1ELb1ELb1EEEvNS_9FwdParamsE --------------------------
	.section	.nv.info._ZN10layer_norm13ln_fwd_kernelINS_13Kernel_traitsI6__halfffffjLj1536ELj1ELj4ELj1ELj16ENS_18Kernel_traits_baseILj1536ES2_ffffjLj128EEEEELb0ELb1ELb1ELb1EEEvNS_9FwdParamsE,"",@"SHT_CUDA_INFO"
	.sectionflags	@""
	.align	4


	//----- nvinfo : EIATTR_CUDA_API_VERSION
	.align		4
        /*0000*/ 	.byte	0x04, 0x37
        /*0002*/ 	.short	(.L_3450 - .L_3449)
.L_3449:
        /*0004*/ 	.word	0x00000082


	//----- nvinfo : EIATTR_SW2861232_WAR
	.align		4
.L_3450:
        /*0008*/ 	.byte	0x01, 0x35
	.zero		2


	//----- nvinfo : EIATTR_PARAM_CBANK
	.align		4
        /*000c*/ 	.byte	0x04, 0x0a
        /*000e*/ 	.short	(.L_3452 - .L_3451)
	.align		4
.L_3451:
        /*0010*/ 	.word	index@(.nv.constant0._ZN10layer_norm13ln_fwd_kernelINS_13Kernel_traitsI6__halfffffjLj1536ELj1ELj4ELj1ELj16ENS_18Kernel_traits_baseILj1536ES2_ffffjLj128EEEEELb0ELb1ELb1ELb1EEEvNS_9FwdParamsE)
        /*0014*/ 	.short	0x0160
        /*0016*/ 	.short	0x00e8


	//----- nvinfo : EIATTR_CBANK_PARAM_SIZE
	.align		4
.L_3452:
        /*0018*/ 	.byte	0x03, 0x19
        /*001a*/ 	.short	0x00e8


	//----- nvinfo : EIATTR_KPARAM_INFO
	.align		4
        /*001c*/ 	.byte	0x04, 0x17
        /*001e*/ 	.short	(.L_3454 - .L_3453)
.L_3453:
        /*0020*/ 	.word	0x00000000
        /*0024*/ 	.short	0x0000
        /*0026*/ 	.short	0x0000
        /*0028*/ 	.byte	0x00, 0xf0, 0xa1, 0x03


	//----- nvinfo : EIATTR_MAXREG_COUNT
	.align		4
.L_3454:
        /*002c*/ 	.byte	0x03, 0x1b
        /*002e*/ 	.short	0x00ff


	//----- nvinfo : EIATTR_MERCURY_ISA_VERSION
	.align		4
        /*0030*/ 	.byte	0x03, 0x5f
        /*0032*/ 	.short	0x0000


	//----- nvinfo : EIATTR_COOP_GROUP_MASK_REGIDS
	.align		4
        /*0034*/ 	.byte	0x04, 0x29
        /*0036*/ 	.short	(.L_3456 - .L_3455)


	//   ....[0]....
.L_3455:
        /*0038*/ 	.word	0xffffffff


	//   ....[1]....
        /*003c*/ 	.word	0xffffffff


	//   ....[2]....
        /*0040*/ 	.word	0xffffffff


	//   ....[3]....
        /*0044*/ 	.word	0xffffffff


	//   ....[4]....
        /*0048*/ 	.word	0xffffffff


	//   ....[5]....
        /*004c*/ 	.word	0xffffffff


	//   ....[6]....
        /*0050*/ 	.word	0xffffffff


	//   ....[7]....
        /*0054*/ 	.word	0xffffffff


	//   ....[8]....
        /*0058*/ 	.word	0xffffffff


	//   ....[9]....
        /*005c*/ 	.word	0xffffffff


	//   ....[10]....
        /*0060*/ 	.word	0xffffffff


	//   ....[11]....
        /*0064*/ 	.word	0xffffffff


	//   ....[12]....
        /*0068*/ 	.word	0xffffffff


	//   ....[13]....
        /*006c*/ 	.word	0xffffffff


	//   ....[14]....
        /*0070*/ 	.word	0xffffffff


	//   ....[15]....
        /*0074*/ 	.word	0xffffffff


	//   ....[16]....
        /*0078*/ 	.word	0xffffffff


	//   ....[17]....
        /*007c*/ 	.word	0xffffffff


	//   ....[18]....
        /*0080*/ 	.word	0xffffffff


	//   ....[19]....
        /*0084*/ 	.word	0xffffffff


	//----- nvinfo : EIATTR_COOP_GROUP_INSTR_OFFSETS
	.align		4
.L_3456:
        /*0088*/ 	.byte	0x04, 0x28
        /*008a*/ 	.short	(.L_3458 - .L_3457)


	//   ....[0]....
.L_3457:
        /*008c*/ 	.word	0x00003b60


	//   ....[1]....
        /*0090*/ 	.word	0x00003b90


	//   ....[2]....
        /*0094*/ 	.word	0x00003bb0


	//   ....[3]....
        /*0098*/ 	.word	0x00003bd0


	//   ....[4]....
        /*009c*/ 	.word	0x00003bf0


	//   ....[5]....
        /*00a0*/ 	.word	0x00004220


	//   ....[6]....
        /*00a4*/ 	.word	0x00004240


	//   ....[7]....
        /*00a8*/ 	.word	0x00004260


	//   ....[8]....
        /*00ac*/ 	.word	0x00004280


	//   ....[9]....
        /*00b0*/ 	.word	0x000042a0


	//   ....[10]....
        /*00b4*/ 	.word	0x00005010


	//   ....[11]....
        /*00b8*/ 	.word	0x00005080


	//   ....[12]....
        /*00bc*/ 	.word	0x000050e0


	//   ....[13]....
        /*00c0*/ 	.word	0x00005140


	//   ....[14]....
        /*00c4*/ 	.word	0x000051a0


	//   ....[15]....
        /*00c8*/ 	.word	0x00005810


	//   ....[16]....
        /*00cc*/ 	.word	0x00005870


	//   ....[17]....
        /*00d0*/ 	.word	0x000058d0


	//   ....[18]....
        /*00d4*/ 	.word	0x00005930


	//   ....[19]....
        /*00d8*/ 	.word	0x00005990


	//----- nvinfo : EIATTR_EXIT_INSTR_OFFSETS
	.align		4
.L_3458:
        /*00dc*/ 	.byte	0x04, 0x1c
        /*00de*/ 	.short	(.L_3460 - .L_3459)


	//   ....[0]....
.L_3459:
        /*00e0*/ 	.word	0x00000400


	//   ....[1]....
        /*00e4*/ 	.word	0x00004fc0


	//----- nvinfo : EIATTR_MAX_THREADS
	.align		4
.L_3460:
        /*00e8*/ 	.byte	0x04, 0x05
        /*00ea*/ 	.short	(.L_3462 - .L_3461)
.L_3461:
        /*00ec*/ 	.word	0x00000080
        /*00f0*/ 	.word	0x00000001
        /*00f4*/ 	.word	0x00000001


	//----- nvinfo : EIATTR_CRS_STACK_SIZE
	.align		4
.L_3462:
        /*00f8*/ 	.byte	0x04, 0x1e
        /*00fa*/ 	.short	(.L_3464 - .L_3463)
.L_3463:
        /*00fc*/ 	.word	0x00000000
.L_3464:


//--------------------- .nv.info._ZN10layer_norm13ln_fwd_kernelINS_13Kernel_traitsI6__halfffffjLj1536ELj1ELj4ELj1ELj16ENS_18Kernel_traits_baseILj1536ES2_ffffjLj128EEEEELb1ELb0ELb0ELb0EEEvNS_9FwdParamsE --------------------------
	.section	.nv.info._ZN10layer_norm13ln_fwd_kernelINS_13Kernel_traitsI6__halfffffjLj1536ELj1ELj4ELj1ELj16ENS_18Kernel_traits_baseILj1536ES2_ffffjLj128EEEEELb1ELb0ELb0ELb0EEEvNS_9FwdParamsE,"",@"SHT_CUDA_INFO"
	.sectionflags	@""
	.align	4


	//----- nvinfo : EIATTR_CUDA_API_VERSION
	.align		4
        /*0000*/ 	.byte	0x04, 0x37
        /*0002*/ 	.short	(.L_3466 - .L_3465)
.L_3465:
        /*0004*/ 	.word	0x00000082


	//----- nvinfo : EIATTR_SW2861232_WAR
	.align		4
.L_3466:
        /*0008*/ 	.byte	0x01, 0x35
	.zero		2


	//----- nvinfo : EIATTR_PARAM_CBANK
	.align		4
        /*000c*/ 	.byte	0x04, 0x0a
        /*000e*/ 	.short	(.L_3468 - .L_3467)
	.align		4
.L_3467:
        /*0010*/ 	.word	index@(.nv.constant0._ZN10layer_norm13ln_fwd_kernelINS_13Kernel_traitsI6__halfffffjLj1536ELj1ELj4ELj1ELj16ENS_18Kernel_traits_baseILj1536ES2_ffffjLj128EEEEELb1ELb0ELb0ELb0EEEvNS_9FwdParamsE)
        /*0014*/ 	.short	0x0160
        /*0016*/ 	.short	0x00e8


	//----- nvinfo : EIATTR_CBANK_PARAM_SIZE
	.align		4
.L_3468:
        /*0018*/ 	.byte	0x03, 0x19
        /*001a*/ 	.short	0x00e8


	//----- nvinfo : EIATTR_KPARAM_INFO
	.align		4
        /*001c*/ 	.byte	0x04, 0x17
        /*001e*/ 	.short	(.L_3470 - .L_3469)
.L_3469:
        /*0020*/ 	.word	0x00000000
        /*0024*/ 	.short	0x0000
        /*0026*/ 	.short	0x0000
        /*0028*/ 	.byte	0x00, 0xf0, 0xa1, 0x03


	//----- nvinfo : EIATTR_MAXREG_COUNT
	.align		4
.L_3470:
        /*002c*/ 	.byte	0x03, 0x1b
        /*002e*/ 	.short	0x00ff


	//----- nvinfo : EIATTR_MERCURY_ISA_VERSION
	.align		4
        /*0030*/ 	.byte	0x03, 0x5f
        /*0032*/ 	.short	0x0000


	//----- nvinfo : EIATTR_COOP_GROUP_MASK_REGIDS
	.align		4
        /*0034*/ 	.byte	0x04, 0x29
        /*0036*/ 	.short	(.L_3472 - .L_3471)


	//   ....[0]....
.L_3471:
        /*0038*/ 	.word	0xffffffff


	//   ....[1]....
        /*003c*/ 	.word	0xffffffff


	//   ....[2]....
        /*0040*/ 	.word	0xffffffff


	//   ....[3]....
        /*0044*/ 	.word	0xffffffff


	//   ....[4]....
        /*0048*/ 	.word	0xffffffff


	//   ....[5]....
        /*004c*/ 	.word	0xffffffff


	//   ....[6]....
        /*0050*/ 	.word	0xffffffff


	//   ....[7]....
        /*0054*/ 	.word	0xffffffff


	//   ....[8]....
        /*0058*/ 	.word	0xffffffff


	//   ....[9]....
        /*005c*/ 	.word	0xffffffff


	//   ....[10]....
        /*0060*/ 	.word	0xffffffff


	//   ....[11]....
        /*0064*/ 	.word	0xffffffff


	//   ....[12]....
        /*0068*/ 	.word	0xffffffff


	//   ....[13]....
        /*006c*/ 	.word	0xffffffff


	//   ....[14]....
        /*0070*/ 	.word	0xffffffff


	//   ....[15]....
        /*0074*/ 	.word	0xffffffff


	//   ....[16]....
        /*0078*/ 	.word	0xffffffff


	//   ....[17]....
        /*007c*/ 	.word	0xffffffff


	//   ....[18]....
        /*0080*/ 	.word	0xffffffff


	//   ....[19]....
        /*0084*/ 	.word	0xffffffff


	//----- nvinfo : EIATTR_COOP_GROUP_INSTR_OFFSETS
	.align		4
.L_3472:
        /*0088*/ 	.byte	0x04, 0x28
        /*008a*/ 	.short	(.L_3474 - .L_3473)


	//   ....[0]....
.L_3473:
        /*008c*/ 	.word	0x00012fc0


	//   ....[1]....
        /*0090*/ 	.word	0x00012ff0


	//   ....[2]....
        /*0094*/ 	.word	0x00013070


	//   ....[3]....
        /*0098*/ 	.word	0x00013090


	//   ....[4]....
        /*009c*/ 	.word	0x000130b0


	//   ....[5]....
        /*00a0*/ 	.word	0x00013750


	//   ....[6]....
        /*00a4*/ 	.word	0x00013770


	//   ....[7]....
        /*00a8*/ 	.word	0x00013790


	//   ....[8]....
        /*00ac*/ 	.word	0x000137b0


	//   ....[9]....
        /*00b0*/ 	.word	0x000137d0


	//   ....[10]....
        /*00b4*/ 	.word	0x00014910


	//   ....[11]....
        /*00b8*/ 	.word	0x00014990


	//   ....[12]....
        /*00bc*/ 	.word	0x000149f0


	//   ....[13]....
        /*00c0*/ 	.word	0x00014a50


	//   ....[14]....
        /*00c4*/ 	.word	0x00014ab0


	//   ....[15]....
        /*00c8*/ 	.word	0x000151f0


	//   ....[16]....
        /*00cc*/ 	.word	0x00015250


	//   ....[17]....
        /*00d0*/ 	.word	0x000152b0


	//   ....[18]....
        /*00d4*/ 	.word	0x00015310


	//   ....[19]....
        /*00d8*/ 	.word	0x00015380


	//----- nvinfo : EIATTR_EXIT_INSTR_OFFSETS
	.align		4
.L_3474:
        /*00dc*/ 	.byte	0x04, 0x1c
        /*00de*/ 	.short	(.L_3476 - .L_3475)


	//   ....[0]....
.L_3475:
        /*00e0*/ 	.word	0x00001120


	//   ....[1]....
        /*00e4*/ 	.word	0x000148c0


	//----- nvinfo : EIATTR_MAX_THREADS
	.align		4
.L_3476:
        /*00e8*/ 	.byte	0x04, 0x05
        /*00ea*/ 	.short	(.L_3478 - .L_3477)
.L_3477:
        /*00ec*/ 	.word	0x00000080
        /*00f0*/ 	.word	0x00000001
        /*00f4*/ 	.word	0x00000001


	//----- nvinfo : EIATTR_CRS_STACK_SIZE
	.align		4
.L_3478:
        /*00f8*/ 	.byte	0x04, 0x1e
        /*00fa*/ 	.short	(.L_3480 - .L_3479)
.L_3479:
        /*00fc*/ 	.word	0x00000000
.L_3480:


//--------------------- .nv.info._ZN10layer_norm13ln_fwd_kernelINS_13Kernel_traitsI6__halfffffjLj1536ELj1ELj4ELj1ELj16ENS_18Kernel_traits_baseILj1536ES2_ffffjLj128EEEEELb1ELb0ELb0ELb1EEEvNS_9FwdParamsE --------------------------
	.section	.nv.info._ZN10layer_norm13ln_fwd_kernelINS_13Kernel_traitsI6__halfffffjLj1536ELj1ELj4ELj1ELj16ENS_18Kernel_traits_baseILj1536ES2_ffffjLj128EEEEELb1ELb0ELb0ELb1EEEvNS_9FwdParamsE,"",@"SHT_CUDA_INFO"
	.sectionflags	@""
	.align	4


	//----- nvinfo : EIATTR_CUDA_API_VERSION
	.align		4
        /*0000*/ 	.byte	0x04, 0x37
        /*0002*/ 	.short	(.L_3482 - .L_3481)
.L_3481:
        /*0004*/ 	.word	0x00000082


	//----- nvinfo : EIATTR_SW2861232_WAR
	.align		4
.L_3482:
        /*0008*/ 	.byte	0x01, 0x35
	.zero		2


	//----- nvinfo : EIATTR_PARAM_CBANK
	.align		4
        /*000c*/ 	.byte	0x04, 0x0a
        /*000e*/ 	.short	(.L_3484 - .L_3483)
	.align		4
.L_3483:
        /*0010*/ 	.word	index@(.nv.constant0._ZN10layer_norm13ln_fwd_kernelINS_13Kernel_traitsI6__halfffffjLj1536ELj1ELj4ELj1ELj16ENS_18Kernel_traits_baseILj1536ES2_ffffjLj128EEEEELb1ELb0ELb0ELb1EEEvNS_9FwdParamsE)
        /*0014*/ 	.short	0x0160
        /*0016*/ 	.short	0x00e8


	//----- nvinfo : EIATTR_CBANK_PARAM_SIZE
	.align		4
.L_3484:
        /*0018*/ 	.byte	0x03, 0x19
        /*001a*/ 	.short	0x00e8


	//----- nvinfo : EIATTR_KPARAM_INFO
	.align		4
        /*001c*/ 	.byte	0x04, 0x17
        /*001e*/ 	.short	(.L_3486 - .L_3485)
.L_3485:
        /*0020*/ 	.word	0x00000000
        /*0024*/ 	.short	0x0000
        /*0026*/ 	.short	0x0000
        /*0028*/ 	.byte	0x00, 0xf0, 0xa1, 0x03


	//----- nvinfo : EIATTR_MAXREG_COUNT
	.align		4
.L_3486:
        /*002c*/ 	.byte	0x03, 0x1b
        /*002e*/ 	.short	0x00ff


	//----- nvinfo : EIATTR_MERCURY_ISA_VERSION
	.align		4
        /*0030*/ 	.byte	0x03, 0x5f
        /*0032*/ 	.short	0x0000


	//----- nvinfo : EIATTR_COOP_GROUP_MASK_REGIDS
	.align		4
        /*0034*/ 	.byte	0x04, 0x29
        /*0036*/ 	.short	(.L_3488 - .L_3487)


	//   ....[0]....
.L_3487:
        /*0038*/ 	.word	0xffffffff


	//   ....[1]....
        /*003c*/ 	.word	0xffffffff


	//   ....[2]....
        /*0040*/ 	.word	0xffffffff


	//   ....[3]....
        /*0044*/ 	.word	0xffffffff


	//   ....[4]....
        /*0048*/ 	.word	0xffffffff


	//   ....[5]....
        /*004c*/ 	.word	0xffffffff


	//   ....[6]....
        /*0050*/ 	.word	0xffffffff


	//   ....[7]....
        /*0054*/ 	.word	0xffffffff


	//   ....[8]....
        /*0058*/ 	.word	0xffffffff


	//   ....[9]....
        /*005c*/ 	.word	0xffffffff


	//   ....[10]....
        /*0060*/ 	.word	0xffffffff


	//   ....[11]....
        /*0064*/ 	.word	0xffffffff


	//   ....[12]....
        /*0068*/ 	.word	0xffffffff


	//   ....[13]....
        /*006c*/ 	.word	0xffffffff


	//   ....[14]....
        /*0070*/ 	.word	0xffffffff


	//   ....[15]....
        /*0074*/ 	.word	0xffffffff


	//   ....[16]....
        /*0078*/ 	.word	0xffffffff


	//   ....[17]....
        /*007c*/ 	.word	0xffffffff


	//   ....[18]....
        /*0080*/ 	.word	0xffffffff


	//   ....[19]....
        /*0084*/ 	.word	0xffffffff


	//----- nvinfo : EIATTR_COOP_GROUP_INSTR_OFFSETS
	.align		4
.L_3488:
        /*0088*/ 	.byte	0x04, 0x28
        /*008a*/ 	.short	(.L_3490 - .L_3489)


	//   ....[0]....
.L_3489:
        /*008c*/ 	.word	0x000119f0


	//   ....[1]....
        /*0090*/ 	.word	0x00011a20


	//   ....[2]....
        /*0094*/ 	.word	0x00011a40


	//   ....[3]....
        /*0098*/ 	.word	0x00011a60


	//   ....[4]....
        /*009c*/ 	.word	0x00011a80


	//   ....[5]....
        /*00a0*/ 	.word	0x000120b0


	//   ....[6]....
        /*00a4*/ 	.word	0x000120d0


	//   ....[7]....
        /*00a8*/ 	.word	0x000120f0


	//   ....[8]....
        /*00ac*/ 	.word	0x00012110


	//   ....[9]....
        /*00b0*/ 	.word	0x00012130


	//   ....[10]....
        /*00b4*/ 	.word	0x00012db0


	//   ....[11]....
        /*00b8*/ 	.word	0x00012e20


	//   ....[12]....
        /*00bc*/ 	.word	0x00012e80


	//   ....[13]....
        /*00c0*/ 	.word	0x00012ee0


	//   ....[14]....
        /*00c4*/ 	.word	0x00012f40


	//   ....[15]....
        /*00c8*/ 	.word	0x000135b0


	//   ....[16]....
        /*00cc*/ 	.word	0x00013610


	//   ....[17]....
        /*00d0*/ 	.word	0x00013670


	//   ....[18]....
        /*00d4*/ 	.word	0x000136d0


	//   ....[19]....
        /*00d8*/ 	.word	0x00013730


	//----- nvinfo : EIATTR_EXIT_INSTR_OFFSETS
	.align		4
.L_3490:
        /*00dc*/ 	.byte	0x04, 0x1c
        /*00de*/ 	.short	(.L_3492 - .L_3491)


	//   ....[0]....
.L_3491:
        /*00e0*/ 	.word	0x00000250


	//   ....[1]....
        /*00e4*/ 	.word	0x00012d60


	//----- nvinfo : EIATTR_MAX_THREADS
	.align		4
.L_3492:
        /*00e8*/ 	.byte	0x04, 0x05
        /*00ea*/ 	.short	(.L_3494 - .L_3493)
.L_3493:
        /*00ec*/ 	.word	0x00000080
        /*00f0*/ 	.word	0x00000001
        /*00f4*/ 	.word	0x00000001


	//----- nvinfo : EIATTR_CRS_STACK_SIZE
	.align		4
.L_3494:
        /*00f8*/ 	.byte	0x04, 0x1e
        /*00fa*/ 	.short	(.L_3496 - .L_3495)
.L_3495:
        /*00fc*/ 	.word	0x00000000
.L_3496:


//--------------------- .nv.info._ZN10layer_norm13ln_fwd_kernelINS_13Kernel_traitsI6__halfffffjLj1536ELj1ELj4ELj1ELj16ENS_18Kernel_traits_baseILj1536ES2_ffffjLj128EEEEELb1ELb0ELb1ELb0EEEvNS_9FwdParamsE --------------------------
	.section	.nv.info._ZN10layer_norm13ln_fwd_kernelINS_13Kernel_traitsI6__halfffffjLj1536ELj1ELj4ELj1ELj16ENS_18Kernel_traits_baseILj1536ES2_ffffjLj128EEEEELb1ELb0ELb1ELb0EEEvNS_9FwdParamsE,"",@"SHT_CUDA_INFO"
	.sectionflags	@""
	.align	4


	//----- nvinfo : EIATTR_CUDA_API_VERSION
	.align		4
        /*0000*/ 	.byte	0x04, 0x37
        /*0002*/ 	.short	(.L_3498 - .L_3497)
.L_3497:
        /*0004*/ 	.word	0x00000082


	//----- nvinfo : EIATTR_SW2861232_WAR
	.align		4
.L_3498:
        /*0008*/ 	.byte	0x01, 0x35
	.zero		2


	//----- nvinfo : EIATTR_PARAM_CBANK
	.align		4
        /*000c*/ 	.byte	0x04, 0x0a
        /*000e*/ 	.short	(.L_3500 - .L_3499)
	.align		4
.L_3499:
        /*0010*/ 	.word	index@(.nv.constant0._ZN10layer_norm13ln_fwd_kernelINS_13Kernel_traitsI6__halfffffjLj1536ELj1ELj4ELj1ELj16ENS_18Kernel_traits_baseILj1536ES2_ffffjLj128EEEEELb1ELb0ELb1ELb0EEEvNS_9FwdParamsE)
        /*0014*/ 	.short	0x0160
        /*0016*/ 	.short	0x00e8


	//----- nvinfo : EIATTR_CBANK_PARAM_SIZE
	.align		4
.L_3500:
        /*0018*/ 	.byte	0x03, 0x19
        /*001a*/ 	.short	0x00e8


	//----- nvinfo : EIATTR_KPARAM_INFO
	.align		4
        /*001c*/ 	.byte	0x04, 0x17
        /*001e*/ 	.short	(.L_3502 - .L_3501)
.L_3501:
        /*0020*/ 	.word	0x00000000
        /*0024*/ 	.short	0x0000
        /*0026*/ 	.short	0x0000
        /*0028*/ 	.byte	0x00, 0xf0, 0xa1, 0x03


	//----- nvinfo : EIATTR_MAXREG_COUNT
	.align		4
.L_3502:
        /*002c*/ 	.byte	0x03, 0x1b
        /*002e*/ 	.short	0x00ff


	//----- nvinfo : EIATTR_MERCURY_ISA_VERSION
	.align		4
        /*0030*/ 	.byte	0x03, 0x5f
        /*0032*/ 	.short	0x0000


	//----- nvinfo : EIATTR_COOP_GROUP_MASK_REGIDS
	.align		4
        /*0034*/ 	.byte	0x04, 0x29
        /*0036*/ 	.short	(.L_3504 - .L_3503)


	//   ....[0]....
.L_3503:
        /*0038*/ 	.word	0xffffffff


	//   ....[1]....
        /*003c*/ 	.word	0xffffffff


	//   ....[2]....
        /*0040*/ 	.word	0xffffffff


	//   ....[3]....
        /*0044*/ 	.word	0xffffffff


	//   ....[4]....
        /*0048*/ 	.word	0xffffffff


	//   ....[5]....
        /*004c*/ 	.word	0xffffffff


	//   ....[6]....
        /*0050*/ 	.word	0xffffffff


	//   ....[7]....
        /*0054*/ 	.word	0xffffffff


	//   ....[8]....
        /*0058*/ 	.word	0xffffffff


	//   ....[9]....
        /*005c*/ 	.word	0xffffffff


	//   ....[10]....
        /*0060*/ 	.word	0xffffffff


	//   ....[11]....
        /*0064*/ 	.word	0xffffffff


	//   ....[12]....
        /*0068*/ 	.word	0xffffffff


	//   ....[13]....
        /*006c*/ 	.word	0xffffffff


	//   ....[14]....
        /*0070*/ 	.word	0xffffffff


	//   ....[15]....
        /*0074*/ 	.word	0xffffffff


	//   ....[16]....
        /*0078*/ 	.word	0xffffffff


	//   ....[17]....
        /*007c*/ 	.word	0xffffffff


	//   ....[18]....
        /*0080*/ 	.word	0xffffffff


	//   ....[19]....
        /*0084*/ 	.word	0xffffffff


	//----- nvinfo : EIATTR_COOP_GROUP_INSTR_OFFSETS
	.align		4
.L_3504:
        /*0088*/ 	.byte	0x04, 0x28
        /*008a*/ 	.short	(.L_3506 - .L_3505)


	//   ....[0]....
.L_3505:
        /*008c*/ 	.word	0x00014d10


	//   ....[1]....
        /*0090*/ 	.word	0x00014d40


	//   ....[2]....
        /*0094*/ 	.word	0x00014dc0


	//   ....[3]....
        /*0098*/ 	.word	0x00014de0


	//   ....[4]....
        /*009c*/ 	.word	0x00014e00


	//   ....[5]....
        /*00a0*/ 	.word	0x00015490


	//   ....[6]....
        /*00a4*/ 	.word	0x000154b0


	//   ....[7]....
        /*00a8*/ 	.word	0x000154d0


	//   ....[8]....
        /*00ac*/ 	.word	0x000154f0


	//   ....[9]....
        /*00b0*/ 	.word	0x00015510


	//   ....[10]....
        /*00b4*/ 	.word	0x000166e0


	//   ....[11]....
        /*00b8*/ 	.word	0x00016760


	//   ....[12]....
        /*00bc*/ 	.word	0x000167c0


	//   ....[13]....
        /*00c0*/ 	.word	0x00016820


	//   ....[14]....
        /*00c4*/ 	.word	0x00016880


	//   ....[15]....
        /*00c8*/ 	.word	0x00016fb0


	//   ....[16]....
        /*00cc*/ 	.word	0x00017010


	//   ....[17]....
        /*00d0*/ 	.word	0x00017070


	//   ....[18]....
        /*00d4*/ 	.word	0x000170d0


	//   ....[19]....
        /*00d8*/ 	.word	0x00017140


	//----- nvinfo : EIATTR_EXIT_INSTR_OFFSETS
	.align		4
.L_3506:
        /*00dc*/ 	.byte	0x04, 0x1c
        /*00de*/ 	.short	(.L_3508 - .L_3507)


	//   ....[0]....
.L_3507:
        /*00e0*/ 	.word	0x000010d0


	//   ....[1]....
        /*00e4*/ 	.word	0x00016680


	//----- nvinfo : EIATTR_MAX_THREADS
	.align		4
.L_3508:
        /*00e8*/ 	.byte	0x04, 0x05
        /*00ea*/ 	.short	(.L_3510 - .L_3509)
.L_3509:
        /*00ec*/ 	.word	0x00000080
        /*00f0*/ 	.word	0x00000001
        /*00f4*/ 	.word	0x00000001


	//----- nvinfo : EIATTR_CRS_STACK_SIZE
	.align		4
.L_3510:
        /*00f8*/ 	.byte	0x04, 0x1e
        /*00fa*/ 	.short	(.L_3512 - .L_3511)
.L_3511:
        /*00fc*/ 	.word	0x00000000
.L_3512:


//--------------------- .nv.info._ZN10layer_norm13ln_fwd_kernelINS_13Kernel_traitsI6__halfffffjLj1536ELj1ELj4ELj1ELj16ENS_18Kernel_traits_baseILj1536ES2_ffffjLj128EEEEELb1ELb0ELb1ELb1EEEvNS_9FwdParamsE --------------------------
	.section	.nv.info._ZN10layer_norm13ln_fwd_kernelINS_13Kernel_traitsI6__halfffffjLj1536ELj1ELj4ELj1ELj16ENS_18Kernel_traits_baseILj1536ES2_ffffjLj128EEEEELb1ELb0ELb1ELb1EEEvNS_9FwdParamsE,"",@"SHT_CUDA_INFO"
	.sectionflags	@""
	.align	4


	//----- nvinfo : EIATTR_CUDA_API_VERSION
	.align		4
        /*0000*/ 	.byte	0x04, 0x37
        /*0002*/ 	.short	(.L_3514 - .L_3513)
.L_3513:
        /*0004*/ 	.word	0x00000082


	//----- nvinfo : EIATTR_SW2861232_WAR
	.align		4
.L_3514:
        /*0008*/ 	.byte	0x01, 0x35
	.zero		2


	//----- nvinfo : EIATTR_PARAM_CBANK
	.align		4
        /*000c*/ 	.byte	0x04, 0x0a
        /*000e*/ 	.short	(.L_3516 - .L_3515)
	.align		4
.L_3515:
        /*0010*/ 	.word	index@(.nv.constant0._ZN10layer_norm13ln_fwd_kernelINS_13Kernel_traitsI6__halfffffjLj1536ELj1ELj4ELj1ELj16ENS_18Kernel_traits_baseILj1536ES2_ffffjLj128EEEEELb1ELb0ELb1ELb1EEEvNS_9FwdParamsE)
        /*0014*/ 	.short	0x0160
        /*0016*/ 	.short	0x00e8


	//----- nvinfo : EIATTR_CBANK_PARAM_SIZE
	.align		4
.L_3516:
        /*0018*/ 	.byte	0x03, 0x19
        /*001a*/ 	.short	0x00e8


	//----- nvinfo : EIATTR_KPARAM_INFO
	.align		4
        /*001c*/ 	.byte	0x04, 0x17
        /*001e*/ 	.short	(.L_3518 - .L_3517)
.L_3517:
        /*0020*/ 	.word	0x00000000
        /*0024*/ 	.short	0x0000
        /*0026*/ 	.short	0x0000
        /*0028*/ 	.byte	0x00, 0xf0, 0xa1, 0x03


	//----- nvinfo : EIATTR_MAXREG_COUNT
	.align		4
.L_3518:
        /*002c*/ 	.byte	0x03, 0x1b
        /*002e*/ 	.short	0x00ff


	//----- nvinfo : EIATTR_MERCURY_ISA_VERSION
	.align		4
        /*0030*/ 	.byte	0x03, 0x5f
        /*0032*/ 	.short	0x0000


	//----- nvinfo : EIATTR_COOP_GROUP_MASK_REGIDS
	.align		4
        /*0034*/ 	.byte	0x04, 0x29
        /*0036*/ 	.short	(.L_3520 - .L_3519)


	//   ....[0]....
.L_3519:
        /*0038*/ 	.word	0xffffffff


	//   ....[1]....
        /*003c*/ 	.word	0xffffffff


	//   ....[2]....
        /*0040*/ 	.word	0xffffffff


	//   ....[3]....
        /*0044*/ 	.word	0xffffffff


	//   ....[4]....
        /*0048*/ 	.word	0xffffffff


	//   ....[5]....
        /*004c*/ 	.word	0xffffffff


	//   ....[6]....
        /*0050*/ 	.word	0xffffffff


	//   ....[7]....
        /*0054*/ 	.word	0xffffffff


	//   ....[8]....
        /*0058*/ 	.word	0xffffffff


	//   ....[9]....
        /*005c*/ 	.word	0xffffffff


	//   ....[10]....
        /*0060*/ 	.word	0xffffffff


	//   ....[11]....
        /*0064*/ 	.word	0xffffffff


	//   ....[12]....
        /*0068*/ 	.word	0xffffffff


	//   ....[13]....
        /*006c*/ 	.word	0xffffffff


	//   ....[14]....
        /*0070*/ 	.word	0xffffffff


	//   ....[15]....
        /*0074*/ 	.word	0xffffffff


	//   ....[16]....
        /*0078*/ 	.word	0xffffffff


	//   ....[17]....
        /*007c*/ 	.word	0xffffffff


	//   ....[18]....
        /*0080*/ 	.word	0xffffffff


	//   ....[19]....
        /*0084*/ 	.word	0xffffffff


	//----- nvinfo : EIATTR_COOP_GROUP_INSTR_OFFSETS
	.align		4
.L_3520:
        /*0088*/ 	.byte	0x04, 0x28
        /*008a*/ 	.short	(.L_3522 - .L_3521)


	//   ....[0]....
.L_3521:
        /*008c*/ 	.word	0x000133f0


	//   ....[1]....
        /*0090*/ 	.word	0x00013420


	//   ....[2]....
        /*0094*/ 	.word	0x00013440


	//   ....[3]....
        /*0098*/ 	.word	0x00013460


	//   ....[4]....
        /*009c*/ 	.word	0x00013480


	//   ....[5]....
        /*00a0*/ 	.word	0x00013ab0


	//   ....[6]....
        /*00a4*/ 	.word	0x00013ad0


	//   ....[7]....
        /*00a8*/ 	.word	0x00013af0


	//   ....[8]....
        /*00ac*/ 	.word	0x00013b10


	//   ....[9]....
        /*00b0*/ 	.word	0x00013b30


	//   ....[10]....
        /*00b4*/ 	.word	0x000148b0


	//   ....[11]....
        /*00b8*/ 	.word	0x00014920


	//   ....[12]....
        /*00bc*/ 	.word	0x00014980


	//   ....[13]....
        /*00c0*/ 	.word	0x000149e0


	//   ....[14]....
        /*00c4*/ 	.word	0x00014a40


	//   ....[15]....
        /*00c8*/ 	.word	0x000150b0


	//   ....[16]....
        /*00cc*/ 	.word	0x00015110


	//   ....[17]....
        /*00d0*/ 	.word	0x00015170


	//   ....[18]....
        /*00d4*/ 	.word	0x000151d0


	//   ....[19]....
        /*00d8*/ 	.word	0x00015230


	//----- nvinfo : EIATTR_EXIT_INSTR_OFFSETS
	.align		4
.L_3522:
        /*00dc*/ 	.byte	0x04, 0x1c
        /*00de*/ 	.short	(.L_3524 - .L_3523)


	//   ....[0]....
.L_3523:
        /*00e0*/ 	.word	0x00000250


	//   ....[1]....
        /*00e4*/ 	.word	0x00014860


	//----- nvinfo : EIATTR_MAX_THREADS
	.align		4
.L_3524:
        /*00e8*/ 	.byte	0x04, 0x05
        /*00ea*/ 	.short	(.L_3526 - .L_3525)
.L_3525:
        /*00ec*/ 	.word	0x00000080
        /*00f0*/ 	.word	0x00000001
        /*00f4*/ 	.word	0x00000001


	//----- nvinfo : EIATTR_CRS_STACK_SIZE
	.align		4
.L_3526:
        /*00f8*/ 	.byte	0x04, 0x1e
        /*00fa*/ 	.short	(.L_3528 - .L_3527)
.L_3527:
        /*00fc*/ 	.word	0x00000000
.L_3528:


//--------------------- .nv.info._ZN10layer_norm13ln_fwd_kernelINS_13Kernel_traitsI6__halfffffjLj1536ELj1ELj4ELj1ELj16ENS_18Kernel_traits_baseILj1536ES2_ffffjLj128EEEEELb1ELb1ELb0ELb0EEEvNS_9FwdParamsE --------------------------
	.section	.nv.info._ZN10layer_norm13ln_fwd_kernelINS_13Kernel_traitsI6__halfffffjLj1536ELj1ELj4ELj1ELj16ENS_18Kernel_traits_baseILj1536ES2_ffffjLj128EEEEELb1ELb1ELb0ELb0EEEvNS_9FwdParamsE,"",@"SHT_CUDA_INFO"
	.sectionflags	@""
	.align	4


	//----- nvinfo : EIATTR_CUDA_API_VERSION
	.align		4
        /*0000*/ 	.byte	0x04, 0x37
        /*0002*/ 	.short	(.L_3530 - .L_3529)
.L_3529:
        /*0004*/ 	.word	0x00000082


	//----- nvinfo : EIATTR_SW2861232_WAR
	.align		4
.L_3530:
        /*0008*/ 	.byte	0x01, 0x35
	.zero		2


	//----- nvinfo : EIATTR_PARAM_CBANK
	.align		4
        /*000c*/ 	.byte	0x04, 0x0a
        /*000e*/ 	.short	(.L_3532 - .L_3531)
	.align		4
.L_3531:
        /*0010*/ 	.word	index@(.nv.constant0._ZN10layer_norm13ln_fwd_kernelINS_13Kernel_traitsI6__halfffffjLj1536ELj1ELj4ELj1ELj16ENS_18Kernel_traits_baseILj1536ES2_ffffjLj128EEEEELb1ELb1ELb0ELb0EEEvNS_9FwdParamsE)
        /*0014*/ 	.short	0x0160
        /*0016*/ 	.short	0x00e8


	//----- nvinfo : EIATTR_CBANK_PARAM_SIZE
	.align		4
.L_3532:
        /*0018*/ 	.byte	0x03, 0x19
        /*001a*/ 	.short	0x00e8


	//----- nvinfo : EIATTR_KPARAM_INFO
	.align		4
        /*001c*/ 	.byte	0x04, 0x17
        /*001e*/ 	.short	(.L_3534 - .L_3533)
.L_3533:
        /*0020*/ 	.word	0x00000000
        /*0024*/ 	.short	0x0000
        /*0026*/ 	.short	0x0000
        /*0028*/ 	.byte	0x00, 0xf0, 0xa1, 0x03


	//----- nvinfo : EIATTR_MAXREG_COUNT
	.align		4
.L_3534:
        /*002c*/ 	.byte	0x03, 0x1b
        /*002e*/ 	.short	0x00ff


	//----- nvinfo : EIATTR_MERCURY_ISA_VERSION
	.align		4
        /*0030*/ 	.byte	0x03, 0x5f
        /*0032*/ 	.short	0x0000


	//----- nvinfo : EIATTR_COOP_GROUP_MASK_REGIDS
	.align		4
        /*0034*/ 	.byte	0x04, 0x29
        /*0036*/ 	.short	(.L_3536 - .L_3535)


	//   ....[0]....
.L_3535:
        /*0038*/ 	.word	0xffffffff


	//   ....[1]....
        /*003c*/ 	.word	0xffffffff


	//   ....[2]....
        /*0040*/ 	.word	0xffffffff


	//   ....[3]....
        /*0044*/ 	.word	0xffffffff


	//   ....[4]....
        /*0048*/ 	.word	0xffffffff


	//   ....[5]....
        /*004c*/ 	.word	0xffffffff


	//   ....[6]....
        /*0050*/ 	.word	0xffffffff


	//   ....[7]....
        /*0054*/ 	.word	0xffffffff


	//   ....[8]....
        /*0058*/ 	.word	0xffffffff


	//   ....[9]....
        /*005c*/ 	.word	0xffffffff


	//   ....[10]....
        /*0060*/ 	.word	0xffffffff


	//   ....[11]....
        /*0064*/ 	.word	0xffffffff


	//   ....[12]....
        /*0068*/ 	.word	0xffffffff


	//   ....[13]....
        /*006c*/ 	.word	0xffffffff


	//   ....[14]....
        /*0070*/ 	.word	0xffffffff


	//   ....[15]....
        /*0074*/ 	.word	0xffffffff


	//   ....[16]....
        /*0078*/ 	.word	0xffffffff


	//   ....[17]....
        /*007c*/ 	.word	0xffffffff


	//   ....[18]....
        /*0080*/ 	.word	0xffffffff


	//   ....[19]....
        /*0084*/ 	.word	0xffffffff


	//----- nvinfo : EIATTR_COOP_GROUP_INSTR_OFFSETS
	.align		4
.L_3536:
        /*0088*/ 	.byte	0x04, 0x28
        /*008a*/ 	.short	(.L_3538 - .L_3537)


	//   ....[0]....
.L_3537:
        /*008c*/ 	.word	0x00013b00


	//   ....[1]....
        /*0090*/ 	.word	0x00013b30


	//   ....[2]....
        /*0094*/ 	.word	0x00013bb0


	//   ....[3]....
        /*0098*/ 	.word	0x00013bd0


	//   ....[4]....
        /*009c*/ 	.word	0x00013bf0


	//   ....[5]....
        /*00a0*/ 	.word	0x00014290


	//   ....[6]....
        /*00a4*/ 	.word	0x000142b0


	//   ....[7]....
        /*00a8*/ 	.word	0x000142d0


	//   ....[8]....
        /*00ac*/ 	.word	0x000142f0


	//   ....[9]....
        /*00b0*/ 	.word	0x00014310


	//   ....[10]....
        /*00b4*/ 	.word	0x00015460


	//   ....[11]....
        /*00b8*/ 	.word	0x000154e0


	//   ....[12]....
        /*00bc*/ 	.word	0x00015540


	//   ....[13]....
        /*00c0*/ 	.word	0x000155a0


	//   ....[14]....
        /*00c4*/ 	.word	0x00015600


	//   ....[15]....
        /*00c8*/ 	.word	0x00015d40


	//   ....[16]....
        /*00cc*/ 	.word	0x00015da0


	//   ....[17]....
        /*00d0*/ 	.word	0x00015e00


	//   ....[18]....
        /*00d4*/ 	.word	0x00015e60


	//   ....[19]....
        /*00d8*/ 	.word	0x00015ed0


	//----- nvinfo : EIATTR_EXIT_INSTR_OFFSETS
	.align		4
.L_3538:
        /*00dc*/ 	.byte	0x04, 0x1c
        /*00de*/ 	.short	(.L_3540 - .L_3539)


	//   ....[0]....
.L_3539:
        /*00e0*/ 	.word	0x00001360


	//   ....[1]....
        /*00e4*/ 	.word	0x00015400


	//----- nvinfo : EIATTR_MAX_THREADS
	.align		4
.L_3540:
        /*00e8*/ 	.byte	0x04, 0x05
        /*00ea*/ 	.short	(.L_3542 - .L_3541)
.L_3541:
        /*00ec*/ 	.word	0x00000080
        /*00f0*/ 	.word	0x00000001
        /*00f4*/ 	.word	0x00000001


	//----- nvinfo : EIATTR_CRS_STACK_SIZE
	.align		4
.L_3542:
        /*00f8*/ 	.byte	0x04, 0x1e
        /*00fa*/ 	.short	(.L_3544 - .L_3543)
.L_3543:
        /*00fc*/ 	.word	0x00000000
.L_3544:


//--------------------- .nv.info._ZN10layer_norm13ln_fwd_kernelINS_13Kernel_traitsI6__halfffffjLj1536ELj1ELj4ELj1ELj16ENS_18Kernel_traits_baseILj1536ES2_ffffjLj128EEEEELb1ELb1ELb0ELb1EEEvNS_9FwdParamsE --------------------------
	.section	.nv.info._ZN10layer_norm13ln_fwd_kernelINS_13Kernel_traitsI6__halfffffjLj1536ELj1ELj4ELj1ELj16ENS_18Kernel_traits_baseILj1536ES2_ffffjLj128EEEEELb1ELb1ELb0ELb1EEEvNS_9FwdParamsE,"",@"SHT_CUDA_INFO"
	.sectionflags	@""
	.align	4


	//----- nvinfo : EIATTR_CUDA_API_VERSION
	.align		4
        /*0000*/ 	.byte	0x04, 0x37
        /*0002*/ 	.short	(.L_3546 - .L_3545)
.L_3545:
        /*0004*/ 	.word	0x00000082


	//----- nvinfo : EIATTR_SW2861232_WAR
	.align		4
.L_3546:
        /*0008*/ 	.byte	0x01, 0x35
	.zero		2


	//----- nvinfo : EIATTR_PARAM_CBANK
	.align		4
        /*000c*/ 	.byte	0x04, 0x0a
        /*000e*/ 	.short	(.L_3548 - .L_3547)
	.align		4
.L_3547:
        /*0010*/ 	.word	index@(.nv.constant0._ZN10layer_norm13ln_fwd_kernelINS_13Kernel_traitsI6__halfffffjLj1536ELj1ELj4ELj1ELj16ENS_18Kernel_traits_baseILj1536ES2_ffffjLj128EEEEELb1ELb1ELb0ELb1EEEvNS_9FwdParamsE)
        /*0014*/ 	.short	0x0160
        /*0016*/ 	.short	0x00e8


	//----- nvinfo : EIATTR_CBANK_PARAM_SIZE
	.align		4
.L_3548:
        /*0018*/ 	.byte	0x03, 0x19
        /*001a*/ 	.short	0x00e8


	//----- nvinfo : EIATTR_KPARAM_INFO
	.align		4
        /*001c*/ 	.byte	0x04, 0x17
        /*001e*/ 	.short	(.L_3550 - .L_3549)
.L_3549:
        /*0020*/ 	.word	0x00000000
        /*0024*/ 	.short	0x0000
        /*0026*/ 	.short	0x0000
        /*0028*/ 	.byte	0x00, 0xf0, 0xa1, 0x03


	//----- nvinfo : EIATTR_MAXREG_COUNT
	.align		4
.L_3550:
        /*002c*/ 	.byte	0x03, 0x1b
        /*002e*/ 	.short	0x00ff


	//----- nvinfo : EIATTR_MERCURY_ISA_VERSION
	.align		4
        /*0030*/ 	.byte	0x03, 0x5f
        /*0032*/ 	.short	0x0000


	//----- nvinfo : EIATTR_COOP_GROUP_MASK_REGIDS
	.align		4
        /*0034*/ 	.byte	0x04, 0x29
        /*0036*/ 	.short	(.L_3552 - .L_3551)


	//   ....[0]....
.L_3551:
        /*0038*/ 	.word	0xffffffff


	//   ....[1]....
        /*003c*/ 	.word	0xffffffff


	//   ....[2]....
        /*0040*/ 	.word	0xffffffff


	//   ....[3]....
        /*0044*/ 	.word	0xffffffff


	//   ....[4]....
        /*0048*/ 	.word	0xffffffff


	//   ....[5]....
        /*004c*/ 	.word	0xffffffff


	//   ....[6]....
        /*0050*/ 	.word	0xffffffff


	//   ....[7]....
        /*0054*/ 	.word	0xffffffff


	//   ....[8]....
        /*0058*/ 	.word	0xffffffff


	//   ....[9]....
        /*005c*/ 	.word	0xffffffff


	//   ....[10]....
        /*0060*/ 	.word	0xffffffff


	//   ....[11]....
        /*0064*/ 	.word	0xffffffff


	//   ....[12]....
        /*0068*/ 	.word	0xffffffff


	//   ....[13]....
        /*006c*/ 	.word	0xffffffff


	//   ....[14]....
        /*0070*/ 	.word	0xffffffff


	//   ....[15]....
        /*0074*/ 	.word	0xffffffff


	//   ....[16]....
        /*0078*/ 	.word	0xffffffff


	//   ....[17]....
        /*007c*/ 	.word	0xffffffff


	//   ....[18]....
        /*0080*/ 	.word	0xffffffff


	//   ....[19]....
        /*0084*/ 	.word	0xffffffff


	//----- nvinfo : EIATTR_COOP_GROUP_INSTR_OFFSETS
	.align		4
.L_3552:
        /*0088*/ 	.byte	0x04, 0x28
        /*008a*/ 	.short	(.L_3554 - .L_3553)


	//   ....[0]....
.L_3553:
        /*008c*/ 	.word	0x00012680


	//   ....[1]....
        /*0090*/ 	.word	0x000126b0


	//   ....[2]....
        /*0094*/ 	.word	0x000126d0


	//   ....[3]....
        /*0098*/ 	.word	0x000126f0


	//   ....[4]....
        /*009c*/ 	.word	0x00012710


	//   ....[5]....
        /*00a0*/ 	.word	0x00012d40


	//   ....[6]....
        /*00a4*/ 	.word	0x00012d60


	//   ....[7]....
        /*00a8*/ 	.word	0x00012d80


	//   ....[8]....
        /*00ac*/ 	.word	0x00012da0


	//   ....[9]....
        /*00b0*/ 	.word	0x00012dc0


	//   ....[10]....
        /*00b4*/ 	.word	0x00013a30


	//   ....[11]....
        /*00b8*/ 	.word	0x00013ab0


	//   ....[12]....
        /*00bc*/ 	.word	0x00013b10


	//   ....[13]....
        /*00c0*/ 	.word	0x00013b70


	//   ....[14]....
        /*00c4*/ 	.word	0x00013bd0


	//   ....[15]....
        /*00c8*/ 	.word	0x00014240


	//   ....[16]....
        /*00cc*/ 	.word	0x000142a0


	//   ....[17]....
        /*00d0*/ 	.word	0x00014300


	//   ....[18]....
        /*00d4*/ 	.word	0x00014360


	//   ....[19]....
        /*00d8*/ 	.word	0x000143c0


	//----- nvinfo : EIATTR_EXIT_INSTR_OFFSETS
	.align		4
.L_3554:
        /*00dc*/ 	.byte	0x04, 0x1c
        /*00de*/ 	.short	(.L_3556 - .L_3555)


	//   ....[0]....
.L_3555:
        /*00e0*/ 	.word	0x00000840


	//   ....[1]....
        /*00e4*/ 	.word	0x000139e0


	//----- nvinfo : EIATTR_MAX_THREADS
	.align		4
.L_3556:
        /*00e8*/ 	.byte	0x04, 0x05
        /*00ea*/ 	.short	(.L_3558 - .L_3557)
.L_3557:
        /*00ec*/ 	.word	0x00000080
        /*00f0*/ 	.word	0x00000001
        /*00f4*/ 	.word	0x00000001


	//----- nvinfo : EIATTR_CRS_STACK_SIZE
	.align		4
.L_3558:
        /*00f8*/ 	.byte	0x04, 0x1e
        /*00fa*/ 	.short	(.L_3560 - .L_3559)
.L_3559:
        /*00fc*/ 	.word	0x00000000
.L_3560:


//--------------------- .nv.info._ZN10layer_norm13ln_fwd_kernelINS_13Kernel_traitsI6__halfffffjLj1536ELj1ELj4ELj1ELj16ENS_18Kernel_traits_baseILj1536ES2_ffffjLj128EEEEELb1ELb1ELb1ELb0EEEvNS_9FwdParamsE --------------------------
	.section	.nv.info._ZN10layer_norm13ln_fwd_kernelINS_13Kernel_traitsI6__halfffffjLj1536ELj1ELj4ELj1ELj16ENS_18Kernel_traits_baseILj1536ES2_ffffjLj128EEEEELb1ELb1ELb1ELb0EEEvNS_9FwdParamsE,"",@"SHT_CUDA_INFO"
	.sectionflags	@""
	.align	4


	//----- nvinfo : EIATTR_CUDA_API_VERSION
	.align		4
        /*0000*/ 	.byte	0x04, 0x37
        /*0002*/ 	.short	(.L_3562 - .L_3561)
.L_3561:
        /*0004*/ 	.word	0x00000082


	//----- nvinfo : EIATTR_SW2861232_WAR
	.align		4
.L_3562:
        /*0008*/ 	.byte	0x01, 0x35
	.zero		2


	//----- nvinfo : EIATTR_PARAM_CBANK
	.align		4
        /*000c*/ 	.byte	0x04, 0x0a
        /*000e*/ 	.short	(.L_3564 - .L_3563)
	.align		4
.L_3563:
        /*0010*/ 	.word	index@(.nv.constant0._ZN10layer_norm13ln_fwd_kernelINS_13Kernel_traitsI6__halfffffjLj1536ELj1ELj4ELj1ELj16ENS_18Kernel_traits_baseILj1536ES2_ffffjLj128EEEEELb1ELb1ELb1ELb0EEEvNS_9FwdParamsE)
        /*0014*/ 	.short	0x0160
        /*0016*/ 	.short	0x00e8


	//----- nvinfo : EIATTR_CBANK_PARAM_SIZE
	.align		4
.L_3564:
        /*0018*/ 	.byte	0x03, 0x19
        /*001a*/ 	.short	0x00e8


	//----- nvinfo : EIATTR_KPARAM_INFO
	.align		4
        /*001c*/ 	.byte	0x04, 0x17
        /*001e*/ 	.short	(.L_3566 - .L_3565)
.L_3565:
        /*0020*/ 	.word	0x00000000
        /*0024*/ 	.short	0x0000
        /*0026*/ 	.short	0x0000
        /*0028*/ 	.byte	0x00, 0xf0, 0xa1, 0x03


	//----- nvinfo : EIATTR_MAXREG_COUNT
	.align		4
.L_3566:
        /*002c*/ 	.byte	0x03, 0x1b
        /*002e*/ 	.short	0x00ff


	//----- nvinfo : EIATTR_MERCURY_ISA_VERSION
	.align		4
        /*0030*/ 	.byte	0x03, 0x5f
        /*0032*/ 	.short	0x0000


	//----- nvinfo : EIATTR_COOP_GROUP_MASK_REGIDS
	.align		4
        /*0034*/ 	.byte	0x04, 0x29
        /*0036*/ 	.short	(.L_3568 - .L_3567)


	//   ....[0]....
.L_3567:
        /*0038*/ 	.word	0xffffffff


	//   ....[1]....
        /*003c*/ 	.word	0xffffffff


	//   ....[2]....
        /*0040*/ 	.word	0xffffffff


	//   ....[3]....
        /*0044*/ 	.word	0xffffffff


	//   ....[4]....
        /*0048*/ 	.word	0xffffffff


	//   ....[5]....
        /*004c*/ 	.word	0xffffffff


	//   ....[6]....
        /*0050*/ 	.word	0xffffffff


	//   ....[7]....
        /*0054*/ 	.word	0xffffffff


	//   ....[8]....
        /*0058*/ 	.word	0xffffffff


	//   ....[9]....
        /*005c*/ 	.word	0xffffffff


	//   ....[10]....
        /*0060*/ 	.word	0xffffffff


	//   ....[11]....
        /*0064*/ 	.word	0xffffffff


	//   ....[12]....
        /*0068*/ 	.word	0xffffffff


	//   ....[13]....
        /*006c*/ 	.word	0xffffffff


	//   ....[14]....
        /*0070*/ 	.word	0xffffffff


	//   ....[15]....
        /*0074*/ 	.word	0xffffffff


	//   ....[16]....
        /*0078*/ 	.word	0xffffffff


	//   ....[17]....
        /*007c*/ 	.word	0xffffffff


	//   ....[18]....
        /*0080*/ 	.word	0xffffffff


	//   ....[19]....
        /*0084*/ 	.word	0xffffffff


	//----- nvinfo : EIATTR_COOP_GROUP_INSTR_OFFSETS
	.align		4
.L_3568:
        /*0088*/ 	.byte	0x04, 0x28
        /*008a*/ 	.short	(.L_3570 - .L_3569)


	//   ....[0]....
.L_3569:
        /*008c*/ 	.word	0x00015890


	//   ....[1]....
        /*0090*/ 	.word	0x000158c0


	//   ....[2]....
        /*0094*/ 	.word	0x00015940


	//   ....[3]....
        /*0098*/ 	.word	0x00015960


	//   ....[4]....
        /*009c*/ 	.word	0x00015980


	//   ....[5]....
        /*00a0*/ 	.word	0x00016010


	//   ....[6]....
        /*00a4*/ 	.word	0x00016030


	//   ....[7]....
        /*00a8*/ 	.word	0x00016050


	//   ....[8]....
        /*00ac*/ 	.word	0x00016070


	//   ....[9]....
        /*00b0*/ 	.word	0x00016090


	//   ....[10]....
        /*00b4*/ 	.word	0x00017260


	//   ....[11]....
        /*00b8*/ 	.word	0x000172e0


	//   ....[12]....
        /*00bc*/ 	.word	0x00017340


	//   ....[13]....
        /*00c0*/ 	.word	0x000173a0


	//   ....[14]....
        /*00c4*/ 	.word	0x00017400


	//   ....[15]....
        /*00c8*/ 	.word	0x00017b30


	//   ....[16]....
        /*00cc*/ 	.word	0x00017b90


	//   ....[17]....
        /*00d0*/ 	.word	0x00017bf0


	//   ....[18]....
        /*00d4*/ 	.word	0x00017c50


	//   ....[19]....
        /*00d8*/ 	.word	0x00017cc0


	//----- nvinfo : EIATTR_EXIT_INSTR_OFFSETS
	.align		4
.L_3570:
        /*00dc*/ 	.byte	0x04, 0x1c
        /*00de*/ 	.short	(.L_3572 - .L_3571)


	//   ....[0]....
.L_3571:
        /*00e0*/ 	.word	0x00001360


	//   ....[1]....
        /*00e4*/ 	.word	0x00017210


	//----- nvinfo : EIATTR_MAX_THREADS
	.align		4
.L_3572:
        /*00e8*/ 	.byte	0x04, 0x05
        /*00ea*/ 	.short	(.L_3574 - .L_3573)
.L_3573:
        /*00ec*/ 	.word	0x00000080
        /*00f0*/ 	.word	0x00000001
        /*00f4*/ 	.word	0x00000001


	//----- nvinfo : EIATTR_CRS_STACK_SIZE
	.align		4
.L_3574:
        /*00f8*/ 	.byte	0x04, 0x1e
        /*00fa*/ 	.short	(.L_3576 - .L_3575)
.L_3575:
        /*00fc*/ 	.word	0x00000000
.L_3576:


//--------------------- .nv.info._ZN10layer_norm13ln_fwd_kernelINS_13Kernel_traitsI6__halfffffjLj1536ELj1ELj4ELj1ELj16ENS_18Kernel_traits_baseILj1536ES2_ffffjLj128EEEEELb1ELb1ELb1ELb1EEEvNS_9FwdParamsE --------------------------
	.section	.nv.info._ZN10layer_norm13ln_fwd_kernelINS_13Kernel_traitsI6__halfffffjLj1536ELj1ELj4ELj1ELj16ENS_18Kernel_traits_baseILj1536ES2_ffffjLj128EEEEELb1ELb1ELb1ELb1EEEvNS_9FwdParamsE,"",@"SHT_CUDA_INFO"
	.sectionflags	@""
	.align	4


	//----- nvinfo : EIATTR_CUDA_API_VERSION
	.align		4
        /*0000*/ 	.byte	0x04, 0x37
        /*0002*/ 	.short	(.L_3578 - .L_3577)
.L_3577:
        /*0004*/ 	.word	0x00000082


	//----- nvinfo : EIATTR_SW2861232_WAR
	.align		4
.L_3578:
        /*0008*/ 	.byte	0x01, 0x35
	.zero		2


	//----- nvinfo : EIATTR_PARAM_CBANK
	.align		4
        /*000c*/ 	.byte	0x04, 0x0a
        /*000e*/ 	.short	(.L_3580 - .L_3579)
	.align		4
.L_3579:
        /*0010*/ 	.word	index@(.nv.constant0._ZN10layer_norm13ln_fwd_kernelINS_13Kernel_traitsI6__halfffffjLj1536ELj1ELj4ELj1ELj16ENS_18Kernel_traits_baseILj1536ES2_ffffjLj128EEEEELb1ELb1ELb1ELb1EEEvNS_9FwdParamsE)
        /*0014*/ 	.short	0x0160
        /*0016*/ 	.short	0x00e8


	//----- nvinfo : EIATTR_CBANK_PARAM_SIZE
	.align		4
.L_3580:
        /*0018*/ 	.byte	0x03, 0x19
        /*001a*/ 	.short	0x00e8


	//----- nvinfo : EIATTR_KPARAM_INFO
	.align		4
        /*001c*/ 	.byte	0x04, 0x17
        /*001e*/ 	.short	(.L_3582 - .L_3581)
.L_3581:
        /*0020*/ 	.word	0x00000000
        /*0024*/ 	.short	0x0000
        /*0026*/ 	.short	0x0000
        /*0028*/ 	.byte	0x00, 0xf0, 0xa1, 0x03


	//----- nvinfo : EIATTR_MAXREG_COUNT
	.align		4
.L_3582:
        /*002c*/ 	.byte	0x03, 0x1b
        /*002e*/ 	.short	0x00ff


	//----- nvinfo : EIATTR_MERCURY_ISA_VERSION
	.align		4
        /*0030*/ 	.byte	0x03, 0x5f
        /*0032*/ 	.short	0x0000


	//----- nvinfo : EIATTR_COOP_GROUP_MASK_REGIDS
	.align		4
        /*0034*/ 	.byte	0x04, 0x29
        /*0036*/ 	.short	(.L_3584 - .L_3583)


	//   ....[0]....
.L_3583:
        /*0038*/ 	.word	0xffffffff


	//   ....[1]....
        /*003c*/ 	.word	0xffffffff


	//   ....[2]....
        /*0040*/ 	.word	0xffffffff


	//   ....[3]....
        /*0044*/ 	.word	0xffffffff


	//   ....[4]....
        /*0048*/ 	.word	0xffffffff


	//   ....[5]....
        /*004c*/ 	.word	0xffffffff


	//   ....[6]....
        /*0050*/ 	.word	0xffffffff


	//   ....[7]....
        /*0054*/ 	.word	0xffffffff


	//   ....[8]....
        /*0058*/ 	.word	0xffffffff


	//   ....[9]....
        /*005c*/ 	.word	0xffffffff


	//   ....[10]....
        /*0060*/ 	.word	0xffffffff


	//   ....[11]....
        /*0064*/ 	.word	0xffffffff


	//   ....[12]....
        /*0068*/ 	.word	0xffffffff


	//   ....[13]....
        /*006c*/ 	.word	0xffffffff


	//   ....[14]....
        /*0070*/ 	.word	0xffffffff


	//   ....[15]....
        /*0074*/ 	.word	0xffffffff


	//   ....[16]....
        /*0078*/ 	.word	0xffffffff


	//   ....[17]....
        /*007c*/ 	.word	0xffffffff


	//   ....[18]....
        /*0080*/ 	.word	0xffffffff


	//   ....[19]....
        /*0084*/ 	.word	0xffffffff


	//----- nvinfo : EIATTR_COOP_GROUP_INSTR_OFFSETS
	.align		4
.L_3584:
        /*0088*/ 	.byte	0x04, 0x28
        /*008a*/ 	.short	(.L_3586 - .L_3585)


	//   ....[0]....
.L_3585:
        /*008c*/ 	.word	0x00014320


	//   ....[1]....
        /*0090*/ 	.word	0x00014350


	//   ....[2]....
        /*0094*/ 	.word	0x00014370


	//   ....[3]....
        /*0098*/ 	.word	0x00014390


	//   ....[4]....
        /*009c*/ 	.word	0x000143b0


	//   ....[5]....
        /*00a0*/ 	.word	0x000149e0


	//   ....[6]....
        /*00a4*/ 	.word	0x00014a00


	//   ....[7]....
        /*00a8*/ 	.word	0x00014a20


	//   ....[8]....
        /*00ac*/ 	.word	0x00014a40


	//   ....[9]....
        /*00b0*/ 	.word	0x00014a60


	//   ....[10]....
        /*00b4*/ 	.word	0x000157e0


	//   ....[11]....
        /*00b8*/ 	.word	0x00015850


	//   ....[12]....
        /*00bc*/ 	.word	0x000158b0


	//   ....[13]....
        /*00c0*/ 	.word	0x00015910


	//   ....[14]....
        /*00c4*/ 	.word	0x00015970


	//   ....[15]....
        /*00c8*/ 	.word	0x00015fe0


	//   ....[16]....
        /*00cc*/ 	.word	0x00016040


	//   ....[17]....
        /*00d0*/ 	.word	0x000160a0


	//   ....[18]....
        /*00d4*/ 	.word	0x00016100


	//   ....[19]....
        /*00d8*/ 	.word	0x00016160


	//----- nvinfo : EIATTR_EXIT_INSTR_OFFSETS
	.align		4
.L_3586:
        /*00dc*/ 	.byte	0x04, 0x1c
        /*00de*/ 	.short	(.L_3588 - .L_3587)


	//   ....[0]....
.L_3587:
        /*00e0*/ 	.word	0x00000840


	//   ....[1]....
        /*00e4*/ 	.word	0x00015790


	//----- nvinfo : EIATTR_MAX_THREADS
	.align		4
.L_3588:
        /*00e8*/ 	.byte	0x04, 0x05
        /*00ea*/ 	.short	(.L_3590 - .L_3589)
.L_3589:
        /*00ec*/ 	.word	0x00000080
        /*00f0*/ 	.word	0x00000001
        /*00f4*/ 	.word	0x00000001


	//----- nvinfo : EIATTR_CRS_STACK_SIZE
	.align		4
.L_3590:
        /*00f8*/ 	.byte	0x04, 0x1e
        /*00fa*/ 	.short	(.L_3592 - .L_3591)
.L_3591:
        /*00fc*/ 	.word	0x00000000
.L_3592:


//--------------------- .nv.info._ZN10layer_norm13ln_fwd_kernelINS_13Kernel_traitsIfffffjLj1536ELj1ELj4ELj1ELj16ENS_18Kernel_traits_baseILj1536EfffffjLj128EEEEELb0ELb0ELb0ELb0EEEvNS_9FwdParamsE --------------------------
	.section	.nv.info._ZN10layer_norm13ln_fwd_kernelINS_13Kernel_traitsIfffffjLj1536ELj1ELj4ELj1ELj16ENS_18Kernel_traits_baseILj1536EfffffjLj128EEEEELb0ELb0ELb0ELb0EEEvNS_9FwdParamsE,"",@"SHT_CUDA_INFO"
	.sectionflags	@""
	.align	4


	//----- nvinfo : EIATTR_CUDA_API_VERSION
	.align		4
        /*0000*/ 	.byte	0x04, 0x37
        /*0002*/ 	.short	(.L_3594 - .L_3593)
.L_3593:
        /*0004*/ 	.word	0x00000082


	//----- nvinfo : EIATTR_SW2861232_WAR
	.align		4
.L_3594:
        /*0008*/ 	.byte	0x01, 0x35
	.zero		2


	//----- nvinfo : EIATTR_PARAM_CBANK
	.align		4
        /*000c*/ 	.byte	0x04, 0x0a
        /*000e*/ 	.short	(.L_3596 - .L_3595)
	.align		4
.L_3595:
        /*0010*/ 	.word	index@(.nv.constant0._ZN10layer_norm13ln_fwd_kernelINS_13Kernel_traitsIfffffjLj1536ELj1ELj4ELj1ELj16ENS_18Kernel_traits_baseILj1536EfffffjLj128EEEEELb0ELb0ELb0ELb0EEEvNS_9FwdParamsE)
        /*0014*/ 	.short	0x0160
        /*0016*/ 	.short	0x00e8


	//----- nvinfo : EIATTR_CBANK_PARAM_SIZE
	.align		4
.L_3596:
        /*0018*/ 	.byte	0x03, 0x19
        /*001a*/ 	.short	0x00e8


	//----- nvinfo : EIATTR_KPARAM_INFO
	.align		4
        /*001c*/ 	.byte	0x04, 0x17
        /*001e*/ 	.short	(.L_3598 - .L_3597)
.L_3597:
        /*0020*/ 	.word	0x00000000
        /*0024*/ 	.short	0x0000
        /*0026*/ 	.short	0x0000
        /*0028*/ 	.byte	0x00, 0xf0, 0xa1, 0x03


	//----- nvinfo : EIATTR_MAXREG_COUNT
	.align		4
.L_3598:
        /*002c*/ 	.byte	0x03, 0x1b
        /*002e*/ 	.short	0x00ff


	//----- nvinfo : EIATTR_MERCURY_ISA_VERSION
	.align		4
        /*0030*/ 	.byte	0x03, 0x5f
        /*0032*/ 	.short	0x0000


	//----- nvinfo : EIATTR_COOP_GROUP_MASK_REGIDS
	.align		4
        /*0034*/ 	.byte	0x04, 0x29
        /*0036*/ 	.short	(.L_3600 - .L_3599)


	//   ....[0]....
.L_3599:
        /*0038*/ 	.word	0xffffffff


	//   ....[1]....
        /*003c*/ 	.word	0xffffffff


	//   ....[2]....
        /*0040*/ 	.word	0xffffffff


	//   ....[3]....
        /*0044*/ 	.word	0xffffffff


	//   ....[4]....
        /*0048*/ 	.word	0xffffffff


	//   ....[5]....
        /*004c*/ 	.word	0xffffffff


	//   ....[6]....
        /*0050*/ 	.word	0xffffffff


	//   ....[7]....
        /*0054*/ 	.word	0xffffffff


	//   ....[8]....
        /*0058*/ 	.word	0xffffffff


	//   ....[9]....
        /*005c*/ 	.word	0xffffffff


	//   ....[10]....
        /*0060*/ 	.word	0xffffffff


	//   ....[11]....
        /*0064*/ 	.word	0xffffffff


	//   ....[12]....
        /*0068*/ 	.word	0xffffffff


	//   ....[13]....
        /*006c*/ 	.word	0xffffffff


	//   ....[14]....
        /*0070*/ 	.word	0xffffffff


	//   ....[15]....
        /*0074*/ 	.word	0xffffffff


	//   ....[16]....
        /*0078*/ 	.word	0xffffffff


	//   ....[17]....
        /*007c*/ 	.word	0xffffffff


	//   ....[18]....
        /*0080*/ 	.word	0xffffffff


	//   ....[19]....
        /*0084*/ 	.word	0xffffffff


	//----- nvinfo : EIATTR_COOP_GROUP_INSTR_OFFSETS
	.align		4
.L_3600:
        /*0088*/ 	.byte	0x04, 0x28
        /*008a*/ 	.short	(.L_3602 - .L_3601)


	//   ....[0]....
.L_3601:
        /*008c*/ 	.word	0x000032b0


	//   ....[1]....
        /*0090*/ 	.word	0x000032e0


	//   ....[2]....
        /*0094*/ 	.word	0x00003320


	//   ....[3]....
        /*0098*/ 	.word	0x00003340


	//   ....[4]....
        /*009c*/ 	.word	0x00003360


	//   ....[5]....
        /*00a0*/ 	.word	0x00003a10


	//   ....[6]....
        /*00a4*/ 	.word	0x00003a30


	//   ....[7]....
        /*00a8*/ 	.word	0x00003a50


	//   ....[8]....
        /*00ac*/ 	.word	0x00003a70


	//   ....[9]....
        /*00b0*/ 	.word	0x00003a90


	//   ....[10]....
        /*00b4*/ 	.word	0x00004bc0


	//   ....[11]....
        /*00b8*/ 	.word	0x00004c20


	//   ....[12]....
        /*00bc*/ 	.word	0x00004c80


	//   ....[13]....
        /*00c0*/ 	.word	0x00004ce0


	//   ....[14]....
        /*00c4*/ 	.word	0x00004d40


	//   ....[15]....
        /*00c8*/ 	.word	0x00005450


	//   ....[16]....
        /*00cc*/ 	.word	0x000054b0


	//   ....[17]....
        /*00d0*/ 	.word	0x00005510


	//   ....[18]....
        /*00d4*/ 	.word	0x00005570


	//   ....[19]....
        /*00d8*/ 	.word	0x000055d0


	//----- nvinfo : EIATTR_EXIT_INSTR_OFFSETS
	.align		4
.L_3602:
        /*00dc*/ 	.byte	0x04, 0x1c
        /*00de*/ 	.short	(.L_3604 - .L_3603)


	//   ....[0]....
.L_3603:
        /*00e0*/ 	.word	0x00000da0


	//   ....[1]....
        /*00e4*/ 	.word	0x00004b70


	//----- nvinfo : EIATTR_MAX_THREADS
	.align		4
.L_3604:
        /*00e8*/ 	.byte	0x04, 0x05
        /*00ea*/ 	.short	(.L_3606 - .L_3605)
.L_3605:
        /*00ec*/ 	.word	0x00000080
        /*00f0*/ 	.word	0x00000001
        /*00f4*/ 	.word	0x00000001


	//----- nvinfo : EIATTR_CRS_STACK_SIZE
	.align		4
.L_3606:
        /*00f8*/ 	.byte	0x04, 0x1e
        /*00fa*/ 	.short	(.L_3608 - .L_3607)
.L_3607:
        /*00fc*/ 	.word	0x00000000
.L_3608:


//--------------------- .nv.info._ZN10layer_norm13ln_fwd_kernelINS_13Kernel_traitsIfffffjLj1536ELj1ELj4ELj1ELj16ENS_18Kernel_traits_baseILj1536EfffffjLj128EEEEELb0ELb0ELb0ELb1EEEvNS_9FwdParamsE --------------------------
	.section	.nv.info._ZN10layer_norm13ln_fwd_kernelINS_13Kernel_traitsIfffffjLj1536ELj1ELj4ELj1ELj16ENS_18Kernel_traits_baseILj1536EfffffjLj128EEEEELb0ELb0ELb0ELb1EEEvNS_9FwdParamsE,"",@"SHT_CUDA_INFO"
	.sectionflags	@""
	.align	4


	//----- nvinfo : EIATTR_CUDA_API_VERSION
	.align		4
        /*0000*/ 	.byte	0x04, 0x37
        /*0002*/ 	.short	(.L_3610 - .L_3609)
.L_3609:
        /*0004*/ 	.word	0x00000082


	//----- nvinfo : EIATTR_SW2861232_WAR
	.align		4
.L_3610:
        /*0008*/ 	.byte	0x01, 0x35
	.zero		2


	//----- nvinfo : EIATTR_PARAM_CBANK
	.align		4
        /*000c*/ 	.byte	0x04, 0x0a
        /*000e*/ 	.short	(.L_3612 - .L_3611)
	.align		4
.L_3611:
        /*0010*/ 	.word	index@(.nv.constant0._ZN10layer_norm13ln_fwd_kernelINS_13Kernel_traitsIfffffjLj1536ELj1ELj4ELj1ELj16ENS_18Kernel_traits_baseILj1536EfffffjLj128EEEEELb0ELb0ELb0ELb1EEEvNS_9FwdParamsE)
        /*0014*/ 	.short	0x0160
        /*0016*/ 	.short	0x00e8


	//----- nvinfo : EIATTR_CBANK_PARAM_SIZE
	.align		4
.L_3612:
        /*0018*/ 	.byte	0x03, 0x19
        /*001a*/ 	.short	0x00e8


	//----- nvinfo : EIATTR_KPARAM_INFO
	.align		4
        /*001c*/ 	.byte	0x04, 0x17
        /*001e*/ 	.short	(.L_3614 - .L_3613)
.L_3613:
        /*0020*/ 	.word	0x00000000
        /*0024*/ 	.short	0x0000
        /*0026*/ 	.short	0x0000
        /*0028*/ 	.byte	0x00, 0xf0, 0xa1, 0x03


	//----- nvinfo : EIATTR_MAXREG_COUNT
	.align		4
.L_3614:
        /*002c*/ 	.byte	0x03, 0x1b
        /*002e*/ 	.short	0x00ff


	//----- nvinfo : EIATTR_MERCURY_ISA_VERSION
	.align		4
        /*0030*/ 	.byte	0x03, 0x5f
        /*0032*/ 	.short	0x0000


	//----- nvinfo : EIATTR_COOP_GROUP_MASK_REGIDS
	.align		4
        /*0034*/ 	.byte	0x04, 0x29
        /*0036*/ 	.short	(.L_3616 - .L_3615)


	//   ....[0]....
.L_3615:
        /*0038*/ 	.word	0xffffffff


	//   ....[1]....
        /*003c*/ 	.word	0xffffffff


	//   ....[2]....
        /*0040*/ 	.word	0xffffffff


	//   ....[3]....
        /*0044*/ 	.word	0xffffffff


	//   ....[4]....
        /*0048*/ 	.word	0xffffffff


	//   ....[5]....
        /*004c*/ 	.word	0xffffffff


	//   ....[6]....
        /*0050*/ 	.word	0xffffffff


	//   ....[7]....
        /*0054*/ 	.word	0xffffffff


	//   ....[8]....
        /*0058*/ 	.word	0xffffffff


	//   ....[9]....
        /*005c*/ 	.word	0xffffffff


	//   ....[10]....
        /*0060*/ 	.word	0xffffffff


	//   ....[11]....
        /*0064*/ 	.word	0xffffffff


	//   ....[12]....
        /*0068*/ 	.word	0xffffffff


	//   ....[13]....
        /*006c*/ 	.word	0xffffffff


	//   ....[14]....
        /*0070*/ 	.word	0xffffffff


	//   ....[15]....
        /*0074*/ 	.word	0xffffffff


	//   ....[16]....
        /*0078*/ 	.word	0xffffffff


	//   ....[17]....
        /*007c*/ 	.word	0xffffffff


	//   ....[18]....
        /*0080*/ 	.word	0xffffffff


	//   ....[19]....
        /*0084*/ 	.word	0xffffffff


	//----- nvinfo : EIATTR_COOP_GROUP_INSTR_OFFSETS
	.align		4
.L_3616:
        /*0088*/ 	.byte	0x04, 0x28
        /*008a*/ 	.short	(.L_3618 - .L_3617)


	//   ....[0]....
.L_3617:
        /*008c*/ 	.word	0x00001fe0


	//   ....[1]....
        /*0090*/ 	.word	0x00002010


	//   ....[2]....
        /*0094*/ 	.word	0x00002030


	//   ....[3]....
        /*0098*/ 	.word	0x00002050


	//   ....[4]....
        /*009c*/ 	.word	0x00002070


	//   ....[5]....
        /*00a0*/ 	.word	0x000026a0


	//   ....[6]....
        /*00a4*/ 	.word	0x000026c0


	//   ....[7]....
        /*00a8*/ 	.word	0x000026e0


	//   ....[8]....
        /*00ac*/ 	.word	0x00002700


	//   ....[9]....
        /*00b0*/ 	.word	0x00002720


	//   ....[10]....
        /*00b4*/ 	.word	0x00003340


	//   ....[11]....
        /*00b8*/ 	.word	0x000033b0


	//   ....[12]....
        /*00bc*/ 	.word	0x00003410


	//   ....[13]....
        /*00c0*/ 	.word	0x00003470


	//   ....[14]....
        /*00c4*/ 	.word	0x000034d0


	//   ....[15]....
        /*00c8*/ 	.word	0x00003b40


	//   ....[16]....
        /*00cc*/ 	.word	0x00003ba0


	//   ....[17]....
        /*00d0*/ 	.word	0x00003c00


	//   ....[18]....
        /*00d4*/ 	.word	0x00003c60


	//   ....[19]....
        /*00d8*/ 	.word	0x00003cc0


	//----- nvinfo : EIATTR_EXIT_INSTR_OFFSETS
	.align		4
.L_3618:
        /*00dc*/ 	.byte	0x04, 0x1c
        /*00de*/ 	.short	(.L_3620 - .L_3619)


	//   ....[0]....
.L_3619:
        /*00e0*/ 	.word	0x00000330


	//   ....[1]....
        /*00e4*/ 	.word	0x000032f0


	//----- nvinfo : EIATTR_MAX_THREADS
	.align		4
.L_3620:
        /*00e8*/ 	.byte	0x04, 0x05
        /*00ea*/ 	.short	(.L_3622 - .L_3621)
.L_3621:
        /*00ec*/ 	.word	0x00000080
        /*00f0*/ 	.word	0x00000001
        /*00f4*/ 	.word	0x00000001


	//----- nvinfo : EIATTR_CRS_STACK_SIZE
	.align		4
.L_3622:
        /*00f8*/ 	.byte	0x04, 0x1e
        /*00fa*/ 	.short	(.L_3624 - .L_3623)
.L_3623:
        /*00fc*/ 	.word	0x00000000
.L_3624:


//--------------------- .nv.info._ZN10layer_norm13ln_fwd_kernelINS_13Kernel_traitsIfffffjLj1536ELj1ELj4ELj1ELj16ENS_18Kernel_traits_baseILj1536EfffffjLj128EEEEELb0ELb0ELb1ELb0EEEvNS_9FwdParamsE --------------------------
	.section	.nv.info._ZN10layer_norm13ln_fwd_kernelINS_13Kernel_traitsIfffffjLj1536ELj1ELj4ELj1ELj16ENS_18Kernel_traits_baseILj1536EfffffjLj128EEEEELb0ELb0ELb1ELb0EEEvNS_9FwdParamsE,"",@"SHT_CUDA_INFO"
	.sectionflags	@""
	.align	4


	//----- nvinfo : EIATTR_CUDA_API_VERSION
	.align		4
        /*0000*/ 	.byte	0x04, 0x37
        /*0002*/ 	.short	(.L_3626 - .L_3625)
.L_3625:
        /*0004*/ 	.word	0x00000082


	//----- nvinfo : EIATTR_SW2861232_WAR
	.align		4
.L_3626:
        /*0008*/ 	.byte	0x01, 0x35
	.zero		2


	//----- nvinfo : EIATTR_PARAM_CBANK
	.align		4
        /*000c*/ 	.byte	0x04, 0x0a
        /*000e*/ 	.short	(.L_3628 - .L_3627)
	.align		4
.L_3627:
        /*0010*/ 	.word	index@(.nv.constant0._ZN10layer_norm13ln_fwd_kernelINS_13Kernel_traitsIfffffjLj1536ELj1ELj4ELj1ELj16ENS_18Kernel_traits_baseILj1536EfffffjLj128EEEEELb0ELb0ELb1ELb0EEEvNS_9FwdParamsE)
        /*0014*/ 	.short	0x0160
        /*0016*/ 	.short	0x00e8


	//----- nvinfo : EIATTR_CBANK_PARAM_SIZE
	.align		4
.L_3628:
        /*0018*/ 	.byte	0x03, 0x19
        /*001a*/ 	.short	0x00e8


	//----- nvinfo : EIATTR_KPARAM_INFO
	.align		4
        /*001c*/ 	.byte	0x04, 0x17
        /*001e*/ 	.short	(.L_3630 - .L_3629)
.L_3629:
        /*0020*/ 	.word	0x00000000
        /*0024*/ 	.short	0x0000
        /*0026*/ 	.short	0x0000
        /*0028*/ 	.byte	0x00, 0xf0, 0xa1, 0x03


	//----- nvinfo : EIATTR_MAXREG_COUNT
	.align		4
.L_3630:
        /*002c*/ 	.byte	0x03, 0x1b
        /*002e*/ 	.short	0x00ff


	//----- nvinfo : EIATTR_MERCURY_ISA_VERSION
	.align		4
        /*0030*/ 	.byte	0x03, 0x5f
        /*0032*/ 	.short	0x0000


	//----- nvinfo : EIATTR_COOP_GROUP_MASK_REGIDS
	.align		4
        /*0034*/ 	.byte	0x04, 0x29
        /*0036*/ 	.short	(.L_3632 - .L_3631)


	//   ....[0]....
.L_3631:
        /*0038*/ 	.word	0xffffffff


	//   ....[1]....
        /*003c*/ 	.word	0xffffffff


	//   ....[2]....
        /*0040*/ 	.word	0xffffffff


	//   ....[3]....
        /*0044*/ 	.word	0xffffffff


	//   ....[4]....
        /*0048*/ 	.word	0xffffffff


	//   ....[5]....
        /*004c*/ 	.word	0xffffffff


	//   ....[6]....
        /*0050*/ 	.word	0xffffffff


	//   ....[7]....
        /*0054*/ 	.word	0xffffffff


	//   ....[8]....
        /*0058*/ 	.word	0xffffffff


	//   ....[9]....
        /*005c*/ 	.word	0xffffffff


	//   ....[10]....
        /*0060*/ 	.word	0xffffffff


	//   ....[11]....
        /*0064*/ 	.word	0xffffffff


	//   ....[12]....
        /*0068*/ 	.word	0xffffffff


	//   ....[13]....
        /*006c*/ 	.word	0xffffffff


	//   ....[14]....
        /*0070*/ 	.word	0xffffffff


	//   ....[15]....
        /*0074*/ 	.word	0xffffffff


	//   ....[16]....
        /*0078*/ 	.word	0xffffffff


	//   ....[17]....
        /*007c*/ 	.word	0xffffffff


	//   ....[18]....
        /*0080*/ 	.word	0xffffffff


	//   ....[19]....
        /*0084*/ 	.word	0xffffffff


	//----- nvinfo : EIATTR_COOP_GROUP_INSTR_OFFSETS
	.align		4
.L_3632:
        /*0088*/ 	.byte	0x04, 0x28
        /*008a*/ 	.short	(.L_3634 - .L_3633)


	//   ....[0]....
.L_3633:
        /*008c*/ 	.word	0x000037b0


	//   ....[1]....
        /*0090*/ 	.word	0x000037e0


	//   ....[2]....
        /*0094*/ 	.word	0x00003820


	//   ....[3]....
        /*0098*/ 	.word	0x00003840


	//   ....[4]....
        /*009c*/ 	.word	0x00003860


	//   ....[5]....
        /*00a0*/ 	.word	0x00003ef0


	//   ....[6]....
        /*00a4*/ 	.word	0x00003f10


	//   ....[7]....
        /*00a8*/ 	.word	0x00003f30


	//   ....[8]....
        /*00ac*/ 	.word	0x00003f50


	//   ....[9]....
        /*00b0*/ 	.word	0x00003f70


	//   ....[10]....
        /*00b4*/ 	.word	0x00005140


	//   ....[11]....
        /*00b8*/ 	.word	0x000051a0


	//   ....[12]....
        /*00bc*/ 	.word	0x00005200


	//   ....[13]....
        /*00c0*/ 	.word	0x00005260


	//   ....[14]....
        /*00c4*/ 	.word	0x000052c0


	//   ....[15]....
        /*00c8*/ 	.word	0x000059b0


	//   ....[16]....
        /*00cc*/ 	.word	0x00005a10


	//   ....[17]....
        /*00d0*/ 	.word	0x00005a70


	//   ....[18]....
        /*00d4*/ 	.word	0x00005ad0


	//   ....[19]....
        /*00d8*/ 	.word	0x00005b30


	//----- nvinfo : EIATTR_EXIT_INSTR_OFFSETS
	.align		4
.L_3634:
        /*00dc*/ 	.byte	0x04, 0x1c
        /*00de*/ 	.short	(.L_3636 - .L_3635)


	//   ....[0]....
.L_3635:
        /*00e0*/ 	.word	0x00000cb0


	//   ....[1]....
        /*00e4*/ 	.word	0x000050e0


	//----- nvinfo : EIATTR_MAX_THREADS
	.align		4
.L_3636:
        /*00e8*/ 	.byte	0x04, 0x05
        /*00ea*/ 	.short	(.L_3638 - .L_3637)
.L_3637:
        /*00ec*/ 	.word	0x00000080
        /*00f0*/ 	.word	0x00000001
        /*00f4*/ 	.word	0x00000001


	//----- nvinfo : EIATTR_CRS_STACK_SIZE
	.align		4
.L_3638:
        /*00f8*/ 	.byte	0x04, 0x1e
        /*00fa*/ 	.short	(.L_3640 - .L_3639)
.L_3639:
        /*00fc*/ 	.word	0x00000000
.L_3640:


//--------------------- .nv.info._ZN10layer_norm13ln_fwd_kernelINS_13Kernel_traitsIfffffjLj1536ELj1ELj4ELj1ELj16ENS_18Kernel_traits_baseILj1536EfffffjLj128EEEEELb0ELb0ELb1ELb1EEEvNS_9FwdParamsE --------------------------
	.section	.nv.info._ZN10layer_norm13ln_fwd_kernelINS_13Kernel_traitsIfffffjLj1536ELj1ELj4ELj1ELj16ENS_18Kernel_traits_baseILj1536EfffffjLj128EEEEELb0ELb0ELb1ELb1EEEvNS_9FwdParamsE,"",@"SHT_CUDA_INFO"
	.sectionflags	@""
	.align	4


	//----- nvinfo : EIATTR_CUDA_API_VERSION
	.align		4
        /*0000*/ 	.byte	0x04, 0x37
        /*0002*/ 	.short	(.L_3642 - .L_3641)
.L_3641:
        /*0004*/ 	.word	0x00000082


	//----- nvinfo : EIATTR_SW2861232_WAR
	.align		4
.L_3642:
        /*0008*/ 	.byte	0x01, 0x35
	.zero		2


	//----- nvinfo : EIATTR_PARAM_CBANK
	.align		4
        /*000c*/ 	.byte	0x04, 0x0a
        /*000e*/ 	.short	(.L_3644 - .L_3643)
	.align		4
.L_3643:
        /*0010*/ 	.word	index@(.nv.constant0._ZN10layer_norm13ln_fwd_kernelINS_13Kernel_traitsIfffffjLj1536ELj1ELj4ELj1ELj16ENS_18Kernel_traits_baseILj1536EfffffjLj128EEEEELb0ELb0ELb1ELb1EEEvNS_9FwdParamsE)
        /*0014*/ 	.short	0x0160
        /*0016*/ 	.short	0x00e8


	//----- nvinfo : EIATTR_CBANK_PARAM_SIZE
	.align		4
.L_3644:
        /*0018*/ 	.byte	0x03, 0x19
        /*001a*/ 	.short	0x00e8


	//----- nvinfo : EIATTR_KPARAM_INFO
	.align		4
        /*001c*/ 	.byte	0x04, 0x17
        /*001e*/ 	.short	(.L_3646 - .L_3645)
.L_3645:
        /*0020*/ 	.word	0x00000000
        /*0024*/ 	.short	0x0000
        /*0026*/ 	.short	0x0000
        /*0028*/ 	.byte	0x00, 0xf0, 0xa1, 0x03


	//----- nvinfo : EIATTR_MAXREG_COUNT
	.align		4
.L_3646:
        /*002c*/ 	.byte	0x03, 0x1b
        /*002e*/ 	.short	0x00ff


	//----- nvinfo : EIATTR_MERCURY_ISA_VERSION
	.align		4
        /*0030*/ 	.byte	0x03, 0x5f
        /*0032*/ 	.short	0x0000


	//----- nvinfo : EIATTR_COOP_GROUP_MASK_REGIDS
	.align		4
        /*0034*/ 	.byte	0x04, 0x29
        /*0036*/ 	.short	(.L_3648 - .L_3647)


	//   ....[0]....
.L_3647:
        /*0038*/ 	.word	0xffffffff


	//   ....[1]....
        /*003c*/ 	.word	0xffffffff


	//   ....[2]....
        /*0040*/ 	.word	0xffffffff


	//   ....[3]....
        /*0044*/ 	.word	0xffffffff


	//   ....[4]....
        /*0048*/ 	.word	0xffffffff


	//   ....[5]....
        /*004c*/ 	.word	0xffffffff


	//   ....[6]....
        /*0050*/ 	.word	0xffffffff


	//   ....[7]....
        /*0054*/ 	.word	0xffffffff


	//   ....[8]....
        /*0058*/ 	.word	0xffffffff


	//   ....[9]....
        /*005c*/ 	.word	0xffffffff


	//   ....[10]....
        /*0060*/ 	.word	0xffffffff


	//   ....[11]....
        /*0064*/ 	.word	0xffffffff


	//   ....[12]....
        /*0068*/ 	.word	0xffffffff


	//   ....[13]....
        /*006c*/ 	.word	0xffffffff


	//   ....[14]....
        /*0070*/ 	.word	0xffffffff


	//   ....[15]....
        /*0074*/ 	.word	0xffffffff


	//   ....[16]....
        /*0078*/ 	.word	0xffffffff


	//   ....[17]....
        /*007c*/ 	.word	0xffffffff


	//   ....[18]....
        /*0080*/ 	.word	0xffffffff


	//   ....[19]....
        /*0084*/ 	.word	0xffffffff


	//----- nvinfo : EIATTR_COOP_GROUP_INSTR_OFFSETS
	.align		4
.L_3648:
        /*0088*/ 	.byte	0x04, 0x28
        /*008a*/ 	.short	(.L_3650 - .L_3649)


	//   ....[0]....
.L_3649:
        /*008c*/ 	.word	0x000026a0


	//   ....[1]....
        /*0090*/ 	.word	0x000026d0


	//   ....[2]....
        /*0094*/ 	.word	0x000026f0


	//   ....[3]....
        /*0098*/ 	.word	0x00002710


	//   ....[4]....
        /*009c*/ 	.word	0x00002730


	//   ....[5]....
        /*00a0*/ 	.word	0x00002d60


	//   ....[6]....
        /*00a4*/ 	.word	0x00002d80


	//   ....[7]....
        /*00a8*/ 	.word	0x00002da0


	//   ....[8]....
        /*00ac*/ 	.word	0x00002dc0


	//   ....[9]....
        /*00b0*/ 	.word	0x00002de0


	//   ....[10]....
        /*00b4*/ 	.word	0x00003b60


	//   ....[11]....
        /*00b8*/ 	.word	0x00003bc0


	//   ....[12]....
        /*00bc*/ 	.word	0x00003c20


	//   ....[13]....
        /*00c0*/ 	.word	0x00003c80


	//   ....[14]....
        /*00c4*/ 	.word	0x00003ce0


	//   ....[15]....
        /*00c8*/ 	.word	0x00004350


	//   ....[16]....
        /*00cc*/ 	.word	0x000043b0


	//   ....[17]....
        /*00d0*/ 	.word	0x00004410


	//   ....[18]....
        /*00d4*/ 	.word	0x00004470


	//   ....[19]....
        /*00d8*/ 	.word	0x000044d0


	//----- nvinfo : EIATTR_EXIT_INSTR_OFFSETS
	.align		4
.L_3650:
        /*00dc*/ 	.byte	0x04, 0x1c
        /*00de*/ 	.short	(.L_3652 - .L_3651)


	//   ....[0]....
.L_3651:
        /*00e0*/ 	.word	0x00000330


	//   ....[1]....
        /*00e4*/ 	.word	0x00003b00


	//----- nvinfo : EIATTR_MAX_THREADS
	.align		4
.L_3652:
        /*00e8*/ 	.byte	0x04, 0x05
        /*00ea*/ 	.short	(.L_3654 - .L_3653)
.L_3653:
        /*00ec*/ 	.word	0x00000080
        /*00f0*/ 	.word	0x00000001
        /*00f4*/ 	.word	0x00000001


	//----- nvinfo : EIATTR_CRS_STACK_SIZE
	.align		4
.L_3654:
        /*00f8*/ 	.byte	0x04, 0x1e
        /*00fa*/ 	.short	(.L_3656 - .L_3655)
.L_3655:
        /*00fc*/ 	.word	0x00000000
.L_3656:


//--------------------- .nv.info._ZN10layer_norm13ln_fwd_kernelINS_13Kernel_traitsIfffffjLj1536ELj1ELj4ELj1ELj16ENS_18Kernel_traits_baseILj1536EfffffjLj128EEEEELb0ELb1ELb0ELb0EEEvNS_9FwdParamsE --------------------------
	.section	.nv.info._ZN10layer_norm13ln_fwd_kernelINS_13Kernel_traitsIfffffjLj1536ELj1ELj4ELj1ELj16ENS_18Kernel_traits_baseILj1536EfffffjLj128EEEEELb0ELb1ELb0ELb0EEEvNS_9FwdParamsE,"",@"SHT_CUDA_INFO"
	.sectionflags	@""
	.align	4


	//----- nvinfo : EIATTR_CUDA_API_VERSION
	.align		4
        /*0000*/ 	.byte	0x04, 0x37
        /*0002*/ 	.short	(.L_3658 - .L_3657)
.L_3657:
        /*0004*/ 	.word	0x00000082


	//----- nvinfo : EIATTR_SW2861232_WAR
	.align		4
.L_3658:
        /*0008*/ 	.byte	0x01, 0x35
	.zero		2


	//----- nvinfo : EIATTR_PARAM_CBANK
	.align		4
        /*000c*/ 	.byte	0x04, 0x0a
        /*000e*/ 	.short	(.L_3660 - .L_3659)
	.align		4
.L_3659:
        /*0010*/ 	.word	index@(.nv.constant0._ZN10layer_norm13ln_fwd_kernelINS_13Kernel_traitsIfffffjLj1536ELj1ELj4ELj1ELj16ENS_18Kernel_traits_baseILj1536EfffffjLj128EEEEELb0ELb1ELb0ELb0EEEvNS_9FwdParamsE)
        /*0014*/ 	.short	0x0160
        /*0016*/ 	.short	0x00e8


	//----- nvinfo : EIATTR_CBANK_PARAM_SIZE
	.align		4
.L_3660:
        /*0018*/ 	.byte	0x03, 0x19
        /*001a*/ 	.short	0x00e8


	//----- nvinfo : EIATTR_KPARAM_INFO
	.align		4
        /*001c*/ 	.byte	0x04, 0x17
        /*001e*/ 	.short	(.L_3662 - .L_3661)
.L_3661:
        /*0020*/ 	.word	0x00000000
        /*0024*/ 	.short	0x0000
        /*0026*/ 	.short	0x0000
        /*0028*/ 	.byte	0x00, 0xf0, 0xa1, 0x03


	//----- nvinfo : EIATTR_MAXREG_COUNT
	.align		4
.L_3662:
        /*002c*/ 	.byte	0x03, 0x1b
        /*002e*/ 	.short	0x00ff


	//----- nvinfo : EIATTR_MERCURY_ISA_VERSION
	.align		4
        /*0030*/ 	.byte	0x03, 0x5f
        /*0032*/ 	.short	0x0000


	//----- nvinfo : EIATTR_COOP_GROUP_MASK_REGIDS
	.align		4
        /*0034*/ 	.byte	0x04, 0x29
        /*0036*/ 	.short	(.L_3664 - .L_3663)


	//   ....[0]....
.L_3663:
        /*0038*/ 	.word	0xffffffff


	//   ....[1]....
        /*003c*/ 	.word	0xffffffff


	//   ....[2]....
        /*0040*/ 	.word	0xffffffff


	//   ....[3]....
        /*0044*/ 	.word	0xffffffff


	//   ....[4]....
        /*0048*/ 	.word	0xffffffff


	//   ....[5]....
        /*004c*/ 	.word	0xffffffff


	//   ....[6]....
        /*0050*/ 	.word	0xffffffff


	//   ....[7]....
        /*0054*/ 	.word	0xffffffff


	//   ....[8]....
        /*0058*/ 	.word	0xffffffff


	//   ....[9]....
        /*005c*/ 	.word	0xffffffff


	//   ....[10]....
        /*0060*/ 	.word	0xffffffff


	//   ....[11]....
        /*0064*/ 	.word	0xffffffff


	//   ....[12]....
        /*0068*/ 	.word	0xffffffff


	//   ....[13]....
        /*006c*/ 	.word	0xffffffff


	//   ....[14]....
        /*0070*/ 	.word	0xffffffff


	//   ....[15]....
        /*0074*/ 	.word	0xffffffff


	//   ....[16]....
        /*0078*/ 	.word	0xffffffff


	//   ....[17]....
        /*007c*/ 	.word	0xffffffff


	//   ....[18]....
        /*0080*/ 	.word	0xffffffff


	//   ....[19]....
        /*0084*/ 	.word	0xffffffff


	//----- nvinfo : EIATTR_COOP_GROUP_INSTR_OFFSETS
	.align		4
.L_3664:
        /*0088*/ 	.byte	0x04, 0x28
        /*008a*/ 	.short	(.L_3666 - .L_3665)


	//   ....[0]....
.L_3665:
        /*008c*/ 	.word	0x00002ba0


	//   ....[1]....
        /*0090*/ 	.word	0x00002bd0


	//   ....[2]....
        /*0094*/ 	.word	0x00002c10


	//   ....[3]....
        /*0098*/ 	.word	0x00002c30


	//   ....[4]....
        /*009c*/ 	.word	0x00002c50


	//   ....[5]....
        /*00a0*/ 	.word	0x000032f0


	//   ....[6]....
        /*00a4*/ 	.word	0x00003310


	//   ....[7]....
        /*00a8*/ 	.word	0x00003330


	//   ....[8]....
        /*00ac*/ 	.word	0x00003350


	//   ....[9]....
        /*00b0*/ 	.word	0x00003370


	//   ....[10]....
        /*00b4*/ 	.word	0x000044a0


	//   ....[11]....
        /*00b8*/ 	.word	0x00004510


	//   ....[12]....
        /*00bc*/ 	.word	0x00004570


	//   ....[13]....
        /*00c0*/ 	.word	0x000045d0


	//   ....[14]....
        /*00c4*/ 	.word	0x00004630


	//   ....[15]....
        /*00c8*/ 	.word	0x00004d40


	//   ....[16]....
        /*00cc*/ 	.word	0x00004da0


	//   ....[17]....
        /*00d0*/ 	.word	0x00004e00


	//   ....[18]....
        /*00d4*/ 	.word	0x00004e60


	//   ....[19]....
        /*00d8*/ 	.word	0x00004ec0


	//----- nvinfo : EIATTR_EXIT_INSTR_OFFSETS
	.align		4
.L_3666:
        /*00dc*/ 	.byte	0x04, 0x1c
        /*00de*/ 	.short	(.L_3668 - .L_3667)


	//   ....[0]....
.L_3667:
        /*00e0*/ 	.word	0x00000fa0


	//   ....[1]....
        /*00e4*/ 	.word	0x00004450


	//----- nvinfo : EIATTR_MAX_THREADS
	.align		4
.L_3668:
        /*00e8*/ 	.byte	0x04, 0x05
        /*00ea*/ 	.short	(.L_3670 - .L_3669)
.L_3669:
        /*00ec*/ 	.word	0x00000080
        /*00f0*/ 	.word	0x00000001
        /*00f4*/ 	.word	0x00000001


	//----- nvinfo : EIATTR_CRS_STACK_SIZE
	.align		4
.L_3670:
        /*00f8*/ 	.byte	0x04, 0x1e
        /*00fa*/ 	.short	(.L_3672 - .L_3671)
.L_3671:
        /*00fc*/ 	.word	0x00000000
.L_3672:


//--------------------- .nv.info._ZN10layer_norm13ln_fwd_kernelINS_13Kernel_traitsIfffffjLj1536ELj1ELj4ELj1ELj16ENS_18Kernel_traits_baseILj1536EfffffjLj128EEEEELb0ELb1ELb0ELb1EEEvNS_9FwdParamsE --------------------------
	.section	.nv.info._ZN10layer_norm13ln_fwd_kernelINS_13Kernel_traitsIfffffjLj1536ELj1ELj4ELj1ELj16ENS_18Kernel_traits_baseILj1536EfffffjLj128EEEEELb0ELb1ELb0ELb1EEEvNS_9FwdParamsE,"",@"SHT_CUDA_INFO"
	.sectionflags	@""
	.align	4


	//----- nvinfo : EIATTR_CUDA_API_VERSION
	.align		4
        /*0000*/ 	.byte	0x04, 0x37
        /*0002*/ 	.short	(.L_3674 - .L_3673)
.L_3673:
        /*0004*/ 	.word	0x00000082


	//----- nvinfo : EIATTR_SW2861232_WAR
	.align		4
.L_3674:
        /*0008*/ 	.byte	0x01, 0x35
	.zero		2


	//----- nvinfo : EIATTR_PARAM_CBANK
	.align		4
        /*000c*/ 	.byte	0x04, 0x0a
        /*000e*/ 	.short	(.L_3676 - .L_3675)
	.align		4
.L_3675:
        /*0010*/ 	.word	index@(.nv.constant0._ZN10layer_norm13ln_fwd_kernelINS_13Kernel_traitsIfffffjLj1536ELj1ELj4ELj1ELj16ENS_18Kernel_traits_baseILj1536EfffffjLj128EEEEELb0ELb1ELb0ELb1EEEvNS_9FwdParamsE)
        /*0014*/ 	.short	0x0160
        /*0016*/ 	.short	0x00e8


	//----- nvinfo : EIATTR_CBANK_PARAM_SIZE
	.align		4
.L_3676:
        /*0018*/ 	.byte	0x03, 0x19
        /*001a*/ 	.short	0x00e8


	//----- nvinfo : EIATTR_KPARAM_INFO
	.align		4
        /*001c*/ 	.byte	0x04, 0x17
        /*001e*/ 	.short	(.L_3678 - .L_3677)
.L_3677:
        /*0020*/ 	.word	0x00000000
        /*0024*/ 	.short	0x0000
        /*0026*/ 	.short	0x0000
        /*0028*/ 	.byte	0x00, 0xf0, 0xa1, 0x03


	//----- nvinfo : EIATTR_MAXREG_COUNT
	.align		4
.L_3678:
        /*002c*/ 	.byte	0x03, 0x1b
        /*002e*/ 	.short	0x00ff


	//----- nvinfo : EIATTR_MERCURY_ISA_VERSION
	.align		4
        /*0030*/ 	.byte	0x03, 0x5f
        /*0032*/ 	.short	0x0000


	//----- nvinfo : EIATTR_COOP_GROUP_MASK_REGIDS
	.align		4
        /*0034*/ 	.byte	0x04, 0x29
        /*0036*/ 	.short	(.L_3680 - .L_3679)


	//   ....[0]....
.L_3679:
        /*0038*/ 	.word	0xffffffff


	//   ....[1]....
        /*003c*/ 	.word	0xffffffff


	//   ....[2]....
        /*0040*/ 	.word	0xffffffff


	//   ....[3]....
        /*0044*/ 	.word	0xffffffff


	//   ....[4]....
        /*0048*/ 	.word	0xffffffff


	//   ....[5]....
        /*004c*/ 	.word	0xffffffff


	//   ....[6]....
        /*0050*/ 	.word	0xffffffff


	//   ....[7]....
        /*0054*/ 	.word	0xffffffff


	//   ....[8]....
        /*0058*/ 	.word	0xffffffff


	//   ....[9]....
        /*005c*/ 	.word	0xffffffff


	//   ....[10]....
        /*0060*/ 	.word	0xffffffff


	//   ....[11]....
        /*0064*/ 	.word	0xffffffff


	//   ....[12]....
        /*0068*/ 	.word	0xffffffff


	//   ....[13]....
        /*006c*/ 	.word	0xffffffff


	//   ....[14]....
        /*0070*/ 	.word	0xffffffff


	//   ....[15]....
        /*0074*/ 	.word	0xffffffff


	//   ....[16]....
        /*0078*/ 	.word	0xffffffff


	//   ....[17]....
        /*007c*/ 	.word	0xffffffff


	//   ....[18]....
        /*0080*/ 	.word	0xffffffff


	//   ....[19]....
        /*0084*/ 	.word	0xffffffff


	//----- nvinfo : EIATTR_COOP_GROUP_INSTR_OFFSETS
	.align		4
.L_3680:
        /*0088*/ 	.byte	0x04, 0x28
        /*008a*/ 	.short	(.L_3682 - .L_3681)


	//   ....[0]....
.L_3681:
        /*008c*/ 	.word	0x00001ec0


	//   ....[1]....
        /*0090*/ 	.word	0x00001ef0


	//   ....[2]....
        /*0094*/ 	.word	0x00001f10


	//   ....[3]....
        /*0098*/ 	.word	0x00001f30


	//   ....[4]....
        /*009c*/ 	.word	0x00001f50


	//   ....[5]....
        /*00a0*/ 	.word	0x00002580


	//   ....[6]....
        /*00a4*/ 	.word	0x000025a0


	//   ....[7]....
        /*00a8*/ 	.word	0x000025c0


	//   ....[8]....
        /*00ac*/ 	.word	0x000025e0


	//   ....[9]....
        /*00b0*/ 	.word	0x00002600


	//   ....[10]....
        /*00b4*/ 	.word	0x00003220


	//   ....[11]....
        /*00b8*/ 	.word	0x000032a0


	//   ....[12]....
        /*00bc*/ 	.word	0x00003300


	//   ....[13]....
        /*00c0*/ 	.word	0x00003360


	//   ....[14]....
        /*00c4*/ 	.word	0x000033c0


	//   ....[15]....
        /*00c8*/ 	.word	0x00003a30


	//   ....[16]....
        /*00cc*/ 	.word	0x00003a90


	//   ....[17]....
        /*00d0*/ 	.word	0x00003af0


	//   ....[18]....
        /*00d4*/ 	.word	0x00003b50


	//   ....[19]....
        /*00d8*/ 	.word	0x00003bb0


	//----- nvinfo : EIATTR_EXIT_INSTR_OFFSETS
	.align		4
.L_3682:
        /*00dc*/ 	.byte	0x04, 0x1c
        /*00de*/ 	.short	(.L_3684 - .L_3683)


	//   ....[0]....
.L_3683:
        /*00e0*/ 	.word	0x00000790


	//   ....[1]....
        /*00e4*/ 	.word	0x000031d0


	//----- nvinfo : EIATTR_MAX_THREADS
	.align		4
.L_3684:
        /*00e8*/ 	.byte	0x04, 0x05
        /*00ea*/ 	.short	(.L_3686 - .L_3685)
.L_3685:
        /*00ec*/ 	.word	0x00000080
        /*00f0*/ 	.word	0x00000001
        /*00f4*/ 	.word	0x00000001


	//----- nvinfo : EIATTR_CRS_STACK_SIZE
	.align		4
.L_3686:
        /*00f8*/ 	.byte	0x04, 0x1e
        /*00fa*/ 	.short	(.L_3688 - .L_3687)
.L_3687:
        /*00fc*/ 	.word	0x00000000
.L_3688:


//--------------------- .nv.info._ZN10layer_norm13ln_fwd_kernelINS_13Kernel_traitsIfffffjLj1536ELj1ELj4ELj1ELj16ENS_18Kernel_traits_baseILj1536EfffffjLj128EEEEELb0ELb1ELb1ELb0EEEvNS_9FwdParamsE --------------------------
	.section	.nv.info._ZN10layer_norm13ln_fwd_kernelINS_13Kernel_traitsIfffffjLj1536ELj1ELj4ELj1ELj16ENS_18Kernel_traits_baseILj1536EfffffjLj128EEEEELb0ELb1ELb1ELb0EEEvNS_9FwdParamsE,"",@"SHT_CUDA_INFO"
	.sectionflags	@""
	.align	4


	//----- nvinfo : EIATTR_CUDA_API_VERSION
	.align		4
        /*0000*/ 	.byte	0x04, 0x37
        /*0002*/ 	.short	(.L_3690 - .L_3689)
.L_3689:
        /*0004*/ 	.word	0x00000082


	//----- nvinfo : EIATTR_SW2861232_WAR
	.align		4
.L_3690:
        /*0008*/ 	.byte	0x01, 0x35
	.zero		2


	//----- nvinfo : EIATTR_PARAM_CBANK
	.align		4
        /*000c*/ 	.byte	0x04, 0x0a
        /*000e*/ 	.short	(.L_3692 - .L_3691)
	.align		4
.L_3691:
        /*0010*/ 	.word	index@(.nv.constant0._ZN10layer_norm13ln_fwd_kernelINS_13Kernel_traitsIfffffjLj1536ELj1ELj4ELj1ELj16ENS_18Kernel_traits_baseILj1536EfffffjLj128EEEEELb0ELb1ELb1ELb0EEEvNS_9FwdParamsE)
        /*0014*/ 	.short	0x0160
        /*0016*/ 	.short	0x00e8


	//----- nvinfo : EIATTR_CBANK_PARAM_SIZE
	.align		4
.L_3692:
        /*0018*/ 	.byte	0x03, 0x19
        /*001a*/ 	.short	0x00e8


	//----- nvinfo : EIATTR_KPARAM_INFO
	.align		4
        /*001c*/ 	.byte	0x04, 0x17
        /*001e*/ 	.short	(.L_3694 - .L_3693)
.L_3693:
        /*0020*/ 	.word	0x00000000
        /*0024*/ 	.short	0x0000
        /*0026*/ 	.short	0x0000
        /*0028*/ 	.byte	0x00, 0xf0, 0xa1, 0x03


	//----- nvinfo : EIATTR_MAXREG_COUNT
	.align		4
.L_3694:
        /*002c*/ 	.byte	0x03, 0x1b
        /*002e*/ 	.short	0x00ff


	//----- nvinfo : EIATTR_MERCURY_ISA_VERSION
	.align		4
        /*0030*/ 	.byte	0x03, 0x5f
        /*0032*/ 	.short	0x0000


	//----- nvinfo : EIATTR_COOP_GROUP_MASK_REGIDS
	.align		4
        /*0034*/ 	.byte	0x04, 0x29
        /*0036*/ 	.short	(.L_3696 - .L_3695)


	//   ....[0]....
.L_3695:
        /*0038*/ 	.word	0xffffffff


	//   ....[1]....
        /*003c*/ 	.word	0xffffffff


	//   ....[2]....
        /*0040*/ 	.word	0xffffffff


	//   ....[3]....
        /*0044*/ 	.word	0xffffffff


	//   ....[4]....
        /*0048*/ 	.word	0xffffffff


	//   ....[5]....
        /*004c*/ 	.word	0xffffffff


	//   ....[6]....
        /*0050*/ 	.word	0xffffffff


	//   ....[7]....
        /*0054*/ 	.word	0xffffffff


	//   ....[8]....
        /*0058*/ 	.word	0xffffffff


	//   ....[9]....
        /*005c*/ 	.word	0xffffffff


	//   ....[10]....
        /*0060*/ 	.word	0xffffffff


	//   ....[11]....
        /*0064*/ 	.word	0xffffffff


	//   ....[12]....
        /*0068*/ 	.word	0xffffffff


	//   ....[13]....
        /*006c*/ 	.word	0xffffffff


	//   ....[14]....
        /*0070*/ 	.word	0xffffffff


	//   ....[15]....
        /*0074*/ 	.word	0xffffffff


	//   ....[16]....
        /*0078*/ 	.word	0xffffffff


	//   ....[17]....
        /*007c*/ 	.word	0xffffffff


	//   ....[18]....
        /*0080*/ 	.word	0xffffffff


	//   ....[19]....
        /*0084*/ 	.word	0xffffffff


	//----- nvinfo : EIATTR_COOP_GROUP_INSTR_OFFSETS
	.align		4
.L_3696:
        /*0088*/ 	.byte	0x04, 0x28
        /*008a*/ 	.short	(.L_3698 - .L_3697)


	//   ....[0]....
.L_3697:
        /*008c*/ 	.word	0x00003e10


	//   ....[1]....
        /*0090*/ 	.word	0x00003e40


	//   ....[2]....
        /*0094*/ 	.word	0x00003e80


	//   ....[3]....
        /*0098*/ 	.word	0x00003ea0


	//   ....[4]....
        /*009c*/ 	.word	0x00003ec0


	//   ....[5]....
        /*00a0*/ 	.word	0x00004550


	//   ....[6]....
        /*00a4*/ 	.word	0x00004570


	//   ....[7]....
        /*00a8*/ 	.word	0x00004590


	//   ....[8]....
        /*00ac*/ 	.word	0x000045b0


	//   ....[9]....
        /*00b0*/ 	.word	0x000045d0


	//   ....[10]....
        /*00b4*/ 	.word	0x00005790


	//   ....[11]....
        /*00b8*/ 	.word	0x00005800


	//   ....[12]....
        /*00bc*/ 	.word	0x00005860


	//   ....[13]....
        /*00c0*/ 	.word	0x000058c0


	//   ....[14]....
        /*00c4*/ 	.word	0x00005920


	//   ....[15]....
        /*00c8*/ 	.word	0x00006010


	//   ....[16]....
        /*00cc*/ 	.word	0x00006070


	//   ....[17]....
        /*00d0*/ 	.word	0x000060d0


	//   ....[18]....
        /*00d4*/ 	.word	0x00006130


	//   ....[19]....
        /*00d8*/ 	.word	0x000061a0


	//----- nvinfo : EIATTR_EXIT_INSTR_OFFSETS
	.align		4
.L_3698:
        /*00dc*/ 	.byte	0x04, 0x1c
        /*00de*/ 	.short	(.L_3700 - .L_3699)


	//   ....[0]....
.L_3699:
        /*00e0*/ 	.word	0x00000fa0


	//   ....[1]....
        /*00e4*/ 	.word	0x00005740


	//----- nvinfo : EIATTR_MAX_THREADS
	.align		4
.L_3700:
        /*00e8*/ 	.byte	0x04, 0x05
        /*00ea*/ 	.short	(.L_3702 - .L_3701)
.L_3701:
        /*00ec*/ 	.word	0x00000080
        /*00f0*/ 	.word	0x00000001
        /*00f4*/ 	.word	0x00000001


	//----- nvinfo : EIATTR_CRS_STACK_SIZE
	.align		4
.L_3702:
        /*00f8*/ 	.byte	0x04, 0x1e
        /*00fa*/ 	.short	(.L_3704 - .L_3703)
.L_3703:
        /*00fc*/ 	.word	0x00000000
.L_3704:


//--------------------- .nv.info._ZN10layer_norm13ln_fwd_kernelINS_13Kernel_traitsIfffffjLj1536ELj1ELj4ELj1ELj16ENS_18Kernel_traits_baseILj1536EfffffjLj128EEEEELb0ELb1ELb1ELb1EEEvNS_9FwdParamsE --------------------------
	.section	.nv.info._ZN10layer_norm13ln_fwd_kernelINS_13Kernel_traitsIfffffjLj1536ELj1ELj4ELj1ELj16ENS_18Kernel_traits_baseILj1536EfffffjLj128EEEEELb0ELb1ELb1ELb1EEEvNS_9FwdParamsE,"",@"SHT_CUDA_INFO"
	.sectionflags	@""
	.align	4


	//----- nvinfo : EIATTR_CUDA_API_VERSION
	.align		4
        /*0000*/ 	.byte	0x04, 0x37
        /*0002*/ 	.short	(.L_3706 - .L_3705)
.L_3705:
        /*0004*/ 	.word	0x00000082


	//----- nvinfo : EIATTR_SW2861232_WAR
	.align		4
.L_3706:
        /*0008*/ 	.byte	0x01, 0x35
	.zero		2


	//----- nvinfo : EIATTR_PARAM_CBANK
	.align		4
        /*000c*/ 	.byte	0x04, 0x0a
        /*000e*/ 	.short	(.L_3708 - .L_3707)
	.align		4
.L_3707:
        /*0010*/ 	.word	index@(.nv.constant0._ZN10layer_norm13ln_fwd_kernelINS_13Kernel_traitsIfffffjLj1536ELj1ELj4ELj1ELj16ENS_18Kernel_traits_baseILj1536EfffffjLj128EEEEELb0ELb1ELb1ELb1EEEvNS_9FwdParamsE)
        /*0014*/ 	.short	0x0160
        /*0016*/ 	.short	0x00e8


	//----- nvinfo : EIATTR_CBANK_PARAM_SIZE
	.align		4
.L_3708:
        /*0018*/ 	.byte	0x03, 0x19
        /*001a*/ 	.short	0x00e8


	//----- nvinfo : EIATTR_KPARAM_INFO
	.align		4
        /*001c*/ 	.byte	0x04, 0x17
        /*001e*/ 	.short	(.L_3710 - .L_3709)
.L_3709:
        /*0020*/ 	.word	0x00000000
        /*0024*/ 	.short	0x0000
        /*0026*/ 	.short	0x0000
        /*0028*/ 	.byte	0x00, 0xf0, 0xa1, 0x03


	//----- nvinfo : EIATTR_MAXREG_COUNT
	.align		4
.L_3710:
        /*002c*/ 	.byte	0x03, 0x1b
        /*002e*/ 	.short	0x00ff


	//----- nvinfo : EIATTR_MERCURY_ISA_VERSION
	.align		4
        /*0030*/ 	.byte	0x03, 0x5f
        /*0032*/ 	.short	0x0000


	//----- nvinfo : EIATTR_COOP_GROUP_MASK_REGIDS
	.align		4
        /*0034*/ 	.byte	0x04, 0x29
        /*0036*/ 	.short	(.L_3712 - .L_3711)


	//   ....[0]....
.L_3711:
        /*0038*/ 	.word	0xffffffff


	//   ....[1]....
        /*003c*/ 	.word	0xffffffff


	//   ....[2]....
        /*0040*/ 	.word	0xffffffff


	//   ....[3]....
        /*0044*/ 	.word	0xffffffff


	//   ....[4]....
        /*0048*/ 	.word	0xffffffff


	//   ....[5]....
        /*004c*/ 	.word	0xffffffff


	//   ....[6]....
        /*0050*/ 	.word	0xffffffff


	//   ....[7]....
        /*0054*/ 	.word	0xffffffff


	//   ....[8]....
        /*0058*/ 	.word	0xffffffff


	//   ....[9]....
        /*005c*/ 	.word	0xffffffff


	//   ....[10]....
        /*0060*/ 	.word	0xffffffff


	//   ....[11]....
        /*0064*/ 	.word	0xffffffff


	//   ....[12]....
        /*0068*/ 	.word	0xffffffff


	//   ....[13]....
        /*006c*/ 	.word	0xffffffff


	//   ....[14]....
        /*0070*/ 	.word	0xffffffff


	//   ....[15]....
        /*0074*/ 	.word	0xffffffff


	//   ....[16]....
        /*0078*/ 	.word	0xffffffff


	//   ....[17]....
        /*007c*/ 	.word	0xffffffff


	//   ....[18]....
        /*0080*/ 	.word	0xffffffff


	//   ....[19]....
        /*0084*/ 	.word	0xffffffff


	//----- nvinfo : EIATTR_COOP_GROUP_INSTR_OFFSETS
	.align		4
.L_3712:
        /*0088*/ 	.byte	0x04, 0x28
        /*008a*/ 	.short	(.L_3714 - .L_3713)


	//   ....[0]....
.L_3713:
        /*008c*/ 	.word	0x00002eb0


	//   ....[1]....
        /*0090*/ 	.word	0x00002ee0


	//   ....[2]....
        /*0094*/ 	.word	0x00002f00


	//   ....[3]....
        /*0098*/ 	.word	0x00002f20


	//   ....[4]....
        /*009c*/ 	.word	0x00002f40


	//   ....[5]....
        /*00a0*/ 	.word	0x00003570


	//   ....[6]....
        /*00a4*/ 	.word	0x00003590


	//   ....[7]....
        /*00a8*/ 	.word	0x000035b0


	//   ....[8]....
        /*00ac*/ 	.word	0x000035d0


	//   ....[9]....
        /*00b0*/ 	.word	0x000035f0


	//   ....[10]....
        /*00b4*/ 	.word	0x00004360


	//   ....[11]....
        /*00b8*/ 	.word	0x000043c0


	//   ....[12]....
        /*00bc*/ 	.word	0x00004420


	//   ....[13]....
        /*00c0*/ 	.word	0x00004480


	//   ....[14]....
        /*00c4*/ 	.word	0x000044e0


	//   ....[15]....
        /*00c8*/ 	.word	0x00004b50


	//   ....[16]....
        /*00cc*/ 	.word	0x00004bb0


	//   ....[17]....
        /*00d0*/ 	.word	0x00004c10


	//   ....[18]....
        /*00d4*/ 	.word	0x00004c70


	//   ....[19]....
        /*00d8*/ 	.word	0x00004cd0


	//----- nvinfo : EIATTR_EXIT_INSTR_OFFSETS
	.align		4
.L_3714:
        /*00dc*/ 	.byte	0x04, 0x1c
        /*00de*/ 	.short	(.L_3716 - .L_3715)


	//   ....[0]....
.L_3715:
        /*00e0*/ 	.word	0x00000790


	//   ....[1]....
        /*00e4*/ 	.word	0x00004310


	//----- nvinfo : EIATTR_MAX_THREADS
	.align		4
.L_3716:
        /*00e8*/ 	.byte	0x04, 0x05
        /*00ea*/ 	.short	(.L_3718 - .L_3717)
.L_3717:
        /*00ec*/ 	.word	0x00000080
        /*00f0*/ 	.word	0x00000001
        /*00f4*/ 	.word	0x00000001


	//----- nvinfo : EIATTR_CRS_STACK_SIZE
	.align		4
.L_3718:
        /*00f8*/ 	.byte	0x04, 0x1e
        /*00fa*/ 	.short	(.L_3720 - .L_3719)
.L_3719:
        /*00fc*/ 	.word	0x00000000
.L_3720:


//--------------------- .nv.info._ZN10layer_norm13ln_fwd_kernelINS_13Kernel_traitsIfffffjLj1536ELj1ELj4ELj1ELj16ENS_18Kernel_traits_baseILj1536EfffffjLj128EEEEELb1ELb0ELb0ELb0EEEvNS_9FwdParamsE --------------------------
	.section	.nv.info._ZN10layer_norm13ln_fwd_kernelINS_13Kernel_traitsIfffffjLj1536ELj1ELj4ELj1ELj16ENS_18Kernel_traits_baseILj1536EfffffjLj128EEEEELb1ELb0ELb0ELb0EEEvNS_9FwdParamsE,"",@"SHT_CUDA_INFO"
	.sectionflags	@""
	.align	4


	//----- nvinfo : EIATTR_CUDA_API_VERSION
	.align		4
        /*0000*/ 	.byte	0x04, 0x37
        /*0002*/ 	.short	(.L_3722 - .L_3721)
.L_3721:
        /*0004*/ 	.word	0x00000082


	//----- nvinfo : EIATTR_SW2861232_WAR
	.align		4
.L_3722:
        /*0008*/ 	.byte	0x01, 0x35
	.zero		2


	//----- nvinfo : EIATTR_PARAM_CBANK
	.align		4
        /*000c*/ 	.byte	0x04, 0x0a
        /*000e*/ 	.short	(.L_3724 - .L_3723)
	.align		4
.L_3723:
        /*0010*/ 	.word	index@(.nv.constant0._ZN10layer_norm13ln_fwd_kernelINS_13Kernel_traitsIfffffjLj1536ELj1ELj4ELj1ELj16ENS_18Kernel_traits_baseILj1536EfffffjLj128EEEEELb1ELb0ELb0ELb0EEEvNS_9FwdParamsE)
        /*0014*/ 	.short	0x0160
        /*0016*/ 	.short	0x00e8


	//----- nvinfo : EIATTR_CBANK_PARAM_SIZE
	.align		4
.L_3724:
        /*0018*/ 	.byte	0x03, 0x19
        /*001a*/ 	.short	0x00e8


	//----- nvinfo : EIATTR_KPARAM_INFO
	.align		4
        /*001c*/ 	.byte	0x04, 0x17
        /*001e*/ 	.short	(.L_3726 - .L_3725)
.L_3725:
        /*0020*/ 	.word	0x00000000
        /*0024*/ 	.short	0x0000
        /*0026*/ 	.short	0x0000
        /*0028*/ 	.byte	0x00, 0xf0, 0xa1, 0x03


	//----- nvinfo : EIATTR_MAXREG_COUNT
	.align		4
.L_3726:
        /*002c*/ 	.byte	0x03, 0x1b
        /*002e*/ 	.short	0x00ff


	//----- nvinfo : EIATTR_MERCURY_ISA_VERSION
	.align		4
        /*0030*/ 	.byte	0x03, 0x5f
        /*0032*/ 	.short	0x0000


	//----- nvinfo : EIATTR_COOP_GROUP_MASK_REGIDS
	.align		4
        /*0034*/ 	.byte	0x04, 0x29
        /*0036*/ 	.short	(.L_3728 - .L_3727)


	//   ....[0]....
.L_3727:
        /*0038*/ 	.word	0xffffffff


	//   ....[1]....
        /*003c*/ 	.word	0xffffffff


	//   ....[2]....
        /*0040*/ 	.word	0xffffffff


	//   ....[3]....
        /*0044*/ 	.word	0xffffffff


	//   ....[4]....
        /*0048*/ 	.word	0xffffffff


	//   ....[5]....
        /*004c*/ 	.word	0xffffffff


	//   ....[6]....
        /*0050*/ 	.word	0xffffffff


	//   ....[7]....
        /*0054*/ 	.word	0xffffffff


	//   ....[8]....
        /*0058*/ 	.word	0xffffffff


	//   ....[9]....
        /*005c*/ 	.word	0xffffffff


	//   ....[10]....
        /*0060*/ 	.word	0xffffffff


	//   ....[11]....
        /*0064*/ 	.word	0xffffffff


	//   ....[12]....
        /*0068*/ 	.word	0xffffffff


	//   ....[13]....
        /*006c*/ 	.word	0xffffffff


	//   ....[14]....
        /*0070*/ 	.word	0xffffffff


	//   ....[15]....
        /*0074*/ 	.word	0xffffffff


	//   ....[16]....
        /*0078*/ 	.word	0xffffffff


	//   ....[17]....
        /*007c*/ 	.word	0xffffffff


	//   ....[18]....
        /*0080*/ 	.word	0xffffffff


	//   ....[19]....
        /*0084*/ 	.word	0xffffffff


	//----- nvinfo : EIATTR_COOP_GROUP_INSTR_OFFSETS
	.align		4
.L_3728:
        /*0088*/ 	.byte	0x04, 0x28
        /*008a*/ 	.short	(.L_3730 - .L_3729)


	//   ....[0]....
.L_3729:
        /*008c*/ 	.word	0x00012300


	//   ....[1]....
        /*0090*/ 	.word	0x00012330


	//   ....[2]....
        /*0094*/ 	.word	0x000123b0


	//   ....[3]....
        /*0098*/ 	.word	0x000123d0


	//   ....[4]....
        /*009c*/ 	.word	0x000123f0


	//   ....[5]....
        /*00a0*/ 	.word	0x00012a90


	//   ....[6]....
        /*00a4*/ 	.word	0x00012ab0


	//   ....[7]....
        /*00a8*/ 	.word	0x00012ad0


	//   ....[8]....
        /*00ac*/ 	.word	0x00012af0


	//   ....[9]....
        /*00b0*/ 	.word	0x00012b10


	//   ....[10]....
        /*00b4*/ 	.word	0x00013c50


	//   ....[11]....
        /*00b8*/ 	.word	0x00013cc0


	//   ....[12]....
        /*00bc*/ 	.word	0x00013d20


	//   ....[13]....
        /*00c0*/ 	.word	0x00013d80


	//   ....[14]....
        /*00c4*/ 	.word	0x00013de0


	//   ....[15]....
        /*00c8*/ 	.word	0x00014530


	//   ....[16]....
        /*00cc*/ 	.word	0x00014590


	//   ....[17]....
        /*00d0*/ 	.word	0x000145f0


	//   ....[18]....
        /*00d4*/ 	.word	0x00014650


	//   ....[19]....
        /*00d8*/ 	.word	0x000146b0


	//----- nvinfo : EIATTR_EXIT_INSTR_OFFSETS
	.align		4
.L_3730:
        /*00dc*/ 	.byte	0x04, 0x1c
        /*00de*/ 	.short	(.L_3732 - .L_3731)


	//   ....[0]....
.L_3731:
        /*00e0*/ 	.word	0x000011e0


	//   ....[1]....
        /*00e4*/ 	.word	0x00013c00


	//----- nvinfo : EIATTR_MAX_THREADS
	.align		4
.L_3732:
        /*00e8*/ 	.byte	0x04, 0x05
        /*00ea*/ 	.short	(.L_3734 - .L_3733)
.L_3733:
        /*00ec*/ 	.word	0x00000080
        /*00f0*/ 	.word	0x00000001
        /*00f4*/ 	.word	0x00000001


	//----- nvinfo : EIATTR_CRS_STACK_SIZE
	.align		4
.L_3734:
        /*00f8*/ 	.byte	0x04, 0x1e
        /*00fa*/ 	.short	(.L_3736 - .L_3735)
.L_3735:
        /*00fc*/ 	.word	0x00000000
.L_3736:


//--------------------- .nv.info._ZN10layer_norm13ln_fwd_kernelINS_13Kernel_traitsIfffffjLj1536ELj1ELj4ELj1ELj16ENS_18Kernel_traits_baseILj1536EfffffjLj128EEEEELb1ELb0ELb0ELb1EEEvNS_9FwdParamsE --------------------------
	.section	.nv.info._ZN10layer_norm13ln_fwd_kernelINS_13Kernel_traitsIfffffjLj1536ELj1ELj4ELj1ELj16ENS_18Kernel_traits_baseILj1536EfffffjLj128EEEEELb1ELb0ELb0ELb1EEEvNS_9FwdParamsE,"",@"SHT_CUDA_INFO"
	.sectionflags	@""
	.align	4


	//----- nvinfo : EIATTR_CUDA_API_VERSION
	.align		4
        /*0000*/ 	.byte	0x04, 0x37
        /*0002*/ 	.short	(.L_3738 - .L_3737)
.L_3737:
        /*0004*/ 	.word	0x00000082


	//----- nvinfo : EIATTR_SW2861232_WAR
	.align		4
.L_3738:
        /*0008*/ 	.byte	0x01, 0x35
	.zero		2


	//----- nvinfo : EIATTR_PARAM_CBANK
	.align		4
        /*000c*/ 	.byte	0x04, 0x0a
        /*000e*/ 	.short	(.L_3740 - .L_3739)
	.align		4
.L_3739:
        /*0010*/ 	.word	index@(.nv.constant0._ZN10layer_norm13ln_fwd_kernelINS_13Kernel_traitsIfffffjLj1536ELj1ELj4ELj1ELj16ENS_18Kernel_traits_baseILj1536EfffffjLj128EEEEELb1ELb0ELb0ELb1EEEvNS_9FwdParamsE)
        /*0014*/ 	.short	0x0160
        /*0016*/ 	.short	0x00e8


	//----- nvinfo : EIATTR_CBANK_PARAM_SIZE
	.align		4
.L_3740:
        /*0018*/ 	.byte	0x03, 0x19
        /*001a*/ 	.short	0x00e8


	//----- nvinfo : EIATTR_KPARAM_INFO
	.align		4
        /*001c*/ 	.byte	0x04, 0x17
        /*001e*/ 	.short	(.L_3742 - .L_3741)
.L_3741:
        /*0020*/ 	.word	0x00000000
        /*0024*/ 	.short	0x0000
        /*0026*/ 	.short	0x0000
        /*0028*/ 	.byte	0x00, 0xf0, 0xa1, 0x03


	//----- nvinfo : EIATTR_MAXREG_COUNT
	.align		4
.L_3742:
        /*002c*/ 	.byte	0x03, 0x1b
        /*002e*/ 	.short	0x00ff


	//----- nvinfo : EIATTR_MERCURY_ISA_VERSION
	.align		4
        /*0030*/ 	.byte	0x03, 0x5f
        /*0032*/ 	.short	0x0000


	//----- nvinfo : EIATTR_COOP_GROUP_MASK_REGIDS
	.align		4
        /*0034*/ 	.byte	0x04, 0x29
        /*0036*/ 	.short	(.L_3744 - .L_3743)


	//   ....[0]....
.L_3743:
        /*0038*/ 	.word	0xffffffff


	//   ....[1]....
        /*003c*/ 	.word	0xffffffff


	//   ....[2]....
        /*0040*/ 	.word	0xffffffff


	//   ....[3]....
        /*0044*/ 	.word	0xffffffff


	//   ....[4]....
        /*0048*/ 	.word	0xffffffff


	//   ....[5]....
        /*004c*/ 	.word	0xffffffff


	//   ....[6]....
        /*0050*/ 	.word	0xffffffff


	//   ....[7]....
        /*0054*/ 	.word	0xffffffff


	//   ....[8]....
        /*0058*/ 	.word	0xffffffff


	//   ....[9]....
        /*005c*/ 	.word	0xffffffff


	//   ....[10]....
        /*0060*/ 	.word	0xffffffff


	//   ....[11]....
        /*0064*/ 	.word	0xffffffff


	//   ....[12]....
        /*0068*/ 	.word	0xffffffff


	//   ....[13]....
        /*006c*/ 	.word	0xffffffff


	//   ....[14]....
        /*0070*/ 	.word	0xffffffff


	//   ....[15]....
        /*0074*/ 	.word	0xffffffff


	//   ....[16]....
        /*0078*/ 	.word	0xffffffff


	//   ....[17]....
        /*007c*/ 	.word	0xffffffff


	//   ....[18]....
        /*0080*/ 	.word	0xffffffff


	//   ....[19]....
        /*0084*/ 	.word	0xffffffff


	//----- nvinfo : EIATTR_COOP_GROUP_INSTR_OFFSETS
	.align		4
.L_3744:
        /*0088*/ 	.byte	0x04, 0x28
        /*008a*/ 	.short	(.L_3746 - .L_3745)


	//   ....[0]....
.L_3745:
        /*008c*/ 	.word	0x000111b0


	//   ....[1]....
        /*0090*/ 	.word	0x000111e0


	//   ....[2]....
        /*0094*/ 	.word	0x00011200


	//   ....[3]....
        /*0098*/ 	.word	0x00011220


	//   ....[4]....
        /*009c*/ 	.word	0x00011240


	//   ....[5]....
        /*00a0*/ 	.word	0x00011870


	//   ....[6]....
        /*00a4*/ 	.word	0x00011890


	//   ....[7]....
        /*00a8*/ 	.word	0x000118b0


	//   ....[8]....
        /*00ac*/ 	.word	0x000118d0


	//   ....[9]....
        /*00b0*/ 	.word	0x000118f0


	//   ....[10]....
        /*00b4*/ 	.word	0x00012570


	//   ....[11]....
        /*00b8*/ 	.word	0x000125d0


	//   ....[12]....
        /*00bc*/ 	.word	0x00012630


	//   ....[13]....
        /*00c0*/ 	.word	0x00012690


	//   ....[14]....
        /*00c4*/ 	.word	0x000126f0


	//   ....[15]....
        /*00c8*/ 	.word	0x00012d60


	//   ....[16]....
        /*00cc*/ 	.word	0x00012dc0


	//   ....[17]....
        /*00d0*/ 	.word	0x00012e20


	//   ....[18]....
        /*00d4*/ 	.word	0x00012e80


	//   ....[19]....
        /*00d8*/ 	.word	0x00012ee0


	//----- nvinfo : EIATTR_EXIT_INSTR_OFFSETS
	.align		4
.L_3746:
        /*00dc*/ 	.byte	0x04, 0x1c
        /*00de*/ 	.short	(.L_3748 - .L_3747)


	//   ....[0]....
.L_3747:
        /*00e0*/ 	.word	0x000003d0


	//   ....[1]....
        /*00e4*/ 	.word	0x00012520


	//----- nvinfo : EIATTR_MAX_THREADS
	.align		4
.L_3748:
        /*00e8*/ 	.byte	0x04, 0x05
        /*00ea*/ 	.short	(.L_3750 - .L_3749)
.L_3749:
        /*00ec*/ 	.word	0x00000080
        /*00f0*/ 	.word	0x00000001
        /*00f4*/ 	.word	0x00000001


	//----- nvinfo : EIATTR_CRS_STACK_SIZE
	.align		4
.L_3750:
        /*00f8*/ 	.byte	0x04, 0x1e
        /*00fa*/ 	.short	(.L_3752 - .L_3751)
.L_3751:
        /*00fc*/ 	.word	0x00000000
.L_3752:


//--------------------- .nv.info._ZN10layer_norm13ln_fwd_kernelINS_13Kernel_traitsIfffffjLj1536ELj1ELj4ELj1ELj16ENS_18Kernel_traits_baseILj1536EfffffjLj128EEEEELb1ELb0ELb1ELb0EEEvNS_9FwdParamsE --------------------------
	.section	.nv.info._ZN10layer_norm13ln_fwd_kernelINS_13Kernel_traitsIfffffjLj1536ELj1ELj4ELj1ELj16ENS_18Kernel_traits_baseILj1536EfffffjLj128EEEEELb1ELb0ELb1ELb0EEEvNS_9FwdParamsE,"",@"SHT_CUDA_INFO"
	.sectionflags	@""
	.align	4


	//----- nvinfo : EIATTR_CUDA_API_VERSION
	.align		4
        /*0000*/ 	.byte	0x04, 0x37
        /*0002*/ 	.short	(.L_3754 - .L_3753)
.L_3753:
        /*0004*/ 	.word	0x00000082


	//----- nvinfo : EIATTR_SW2861232_WAR
	.align		4
.L_3754:
        /*0008*/ 	.byte	0x01, 0x35
	.zero		2


	//----- nvinfo : EIATTR_PARAM_CBANK
	.align		4
        /*000c*/ 	.byte	0x04, 0x0a
        /*000e*/ 	.short	(.L_3756 - .L_3755)
	.align		4
.L_3755:
        /*0010*/ 	.word	index@(.nv.constant0._ZN10layer_norm13ln_fwd_kernelINS_13Kernel_traitsIfffffjLj1536ELj1ELj4ELj1ELj16ENS_18Kernel_traits_baseILj1536EfffffjLj128EEEEELb1ELb0ELb1ELb0EEEvNS_9FwdParamsE)
        /*0014*/ 	.short	0x0160
        /*0016*/ 	.short	0x00e8


	//----- nvinfo : EIATTR_CBANK_PARAM_SIZE
	.align		4
.L_3756:
        /*0018*/ 	.byte	0x03, 0x19
        /*001a*/ 	.short	0x00e8


	//----- nvinfo : EIATTR_KPARAM_INFO
	.align		4
        /*001c*/ 	.byte	0x04, 0x17
        /*001e*/ 	.short	(.L_3758 - .L_3757)
.L_3757:
        /*0020*/ 	.word	0x00000000
        /*0024*/ 	.short	0x0000
        /*0026*/ 	.short	0x0000
        /*0028*/ 	.byte	0x00, 0xf0, 0xa1, 0x03


	//----- nvinfo : EIATTR_MAXREG_COUNT
	.align		4
.L_3758:
        /*002c*/ 	.byte	0x03, 0x1b
        /*002e*/ 	.short	0x00ff


	//----- nvinfo : EIATTR_MERCURY_ISA_VERSION
	.align		4
        /*0030*/ 	.byte	0x03, 0x5f
        /*0032*/ 	.short	0x0000


	//----- nvinfo : EIATTR_COOP_GROUP_MASK_REGIDS
	.align		4
        /*0034*/ 	.byte	0x04, 0x29
        /*0036*/ 	.short	(.L_3760 - .L_3759)


	//   ....[0]....
.L_3759:
        /*0038*/ 	.word	0xffffffff


	//   ....[1]....
        /*003c*/ 	.word	0xffffffff


	//   ....[2]....
        /*0040*/ 	.word	0xffffffff


	//   ....[3]....
        /*0044*/ 	.word	0xffffffff


	//   ....[4]....
        /*0048*/ 	.word	0xffffffff


	//   ....[5]....
        /*004c*/ 	.word	0xffffffff


	//   ....[6]....
        /*0050*/ 	.word	0xffffffff


	//   ....[7]....
        /*0054*/ 	.word	0xffffffff


	//   ....[8]....
        /*0058*/ 	.word	0xffffffff


	//   ....[9]....
        /*005c*/ 	.word	0xffffffff


	//   ....[10]....
        /*0060*/ 	.word	0xffffffff


	//   ....[11]....
        /*0064*/ 	.word	0xffffffff


	//   ....[12]....
        /*0068*/ 	.word	0xffffffff


	//   ....[13]....
        /*006c*/ 	.word	0xffffffff


	//   ....[14]....
        /*0070*/ 	.word	0xffffffff


	//   ....[15]....
        /*0074*/ 	.word	0xffffffff


	//   ....[16]....
        /*0078*/ 	.word	0xffffffff


	//   ....[17]....
        /*007c*/ 	.word	0xffffffff


	//   ....[18]....
        /*0080*/ 	.word	0xffffffff


	//   ....[19]....
        /*0084*/ 	.word	0xffffffff


	//----- nvinfo : EIATTR_COOP_GROUP_INSTR_OFFSETS
	.align		4
.L_3760:
        /*0088*/ 	.byte	0x04, 0x28
        /*008a*/ 	.short	(.L_3762 - .L_3761)


	//   ....[0]....
.L_3761:
        /*008c*/ 	.word	0x00014290


	//   ....[1]....
        /*0090*/ 	.word	0x000142c0


	//   ....[2]....
        /*0094*/ 	.word	0x00014340


	//   ....[3]....
        /*0098*/ 	.word	0x00014360


	//   ....[4]....
        /*009c*/ 	.word	0x00014380


	//   ....[5]....
        /*00a0*/ 	.word	0x00014a10


	//   ....[6]....
        /*00a4*/ 	.word	0x00014a30


	//   ....[7]....
        /*00a8*/ 	.word	0x00014a50


	//   ....[8]....
        /*00ac*/ 	.word	0x00014a70


	//   ....[9]....
        /*00b0*/ 	.word	0x00014a90


	//   ....[10]....
        /*00b4*/ 	.word	0x00015c50


	//   ....[11]....
        /*00b8*/ 	.word	0x00015cd0


	//   ....[12]....
        /*00bc*/ 	.word	0x00015d30


	//   ....[13]....
        /*00c0*/ 	.word	0x00015d90


	//   ....[14]....
        /*00c4*/ 	.word	0x00015df0


	//   ....[15]....
        /*00c8*/ 	.word	0x00016520


	//   ....[16]....
        /*00cc*/ 	.word	0x00016580


	//   ....[17]....
        /*00d0*/ 	.word	0x000165e0


	//   ....[18]....
        /*00d4*/ 	.word	0x00016640


	//   ....[19]....
        /*00d8*/ 	.word	0x000166b0


	//----- nvinfo : EIATTR_EXIT_INSTR_OFFSETS
	.align		4
.L_3762:
        /*00dc*/ 	.byte	0x04, 0x1c
        /*00de*/ 	.short	(.L_3764 - .L_3763)


	//   ....[0]....
.L_3763:
        /*00e0*/ 	.word	0x000011a0


	//   ....[1]....
        /*00e4*/ 	.word	0x00015c00


	//----- nvinfo : EIATTR_MAX_THREADS
	.align		4
.L_3764:
        /*00e8*/ 	.byte	0x04, 0x05
        /*00ea*/ 	.short	(.L_3766 - .L_3765)
.L_3765:
        /*00ec*/ 	.word	0x00000080
        /*00f0*/ 	.word	0x00000001
        /*00f4*/ 	.word	0x00000001


	//----- nvinfo : EIATTR_CRS_STACK_SIZE
	.align		4
.L_3766:
        /*00f8*/ 	.byte	0x04, 0x1e
        /*00fa*/ 	.short	(.L_3768 - .L_3767)
.L_3767:
        /*00fc*/ 	.word	0x00000000
.L_3768:


//--------------------- .nv.info._ZN10layer_norm13ln_fwd_kernelINS_13Kernel_traitsIfffffjLj1536ELj1ELj4ELj1ELj16ENS_18Kernel_traits_baseILj1536EfffffjLj128EEEEELb1ELb0ELb1ELb1EEEvNS_9FwdParamsE --------------------------
	.section	.nv.info._ZN10layer_norm13ln_fwd_kernelINS_13Kernel_traitsIfffffjLj1536ELj1ELj4ELj1ELj16ENS_18Kernel_traits_baseILj1536EfffffjLj128EEEEELb1ELb0ELb1ELb1EEEvNS_9FwdParamsE,"",@"SHT_CUDA_INFO"
	.sectionflags	@""
	.align	4


	//----- nvinfo : EIATTR_CUDA_API_VERSION
	.align		4
        /*0000*/ 	.byte	0x04, 0x37
        /*0002*/ 	.short	(.L_3770 - .L_3769)
.L_3769:
        /*0004*/ 	.word	0x00000082


	//----- nvinfo : EIATTR_SW2861232_WAR
	.align		4
.L_3770:
        /*0008*/ 	.byte	0x01, 0x35
	.zero		2


	//----- nvinfo : EIATTR_PARAM_CBANK
	.align		4
        /*000c*/ 	.byte	0x04, 0x0a
        /*000e*/ 	.short	(.L_3772 - .L_3771)
	.align		4
.L_3771:
        /*0010*/ 	.word	index@(.nv.constant0._ZN10layer_norm13ln_fwd_kernelINS_13Kernel_traitsIfffffjLj1536ELj1ELj4ELj1ELj16ENS_18Kernel_traits_baseILj1536EfffffjLj128EEEEELb1ELb0ELb1ELb1EEEvNS_9FwdParamsE)
        /*0014*/ 	.short	0x0160
        /*0016*/ 	.short	0x00e8


	//----- nvinfo : EIATTR_CBANK_PARAM_SIZE
	.align		4
.L_3772:
        /*0018*/ 	.byte	0x03, 0x19
        /*001a*/ 	.short	0x00e8


	//----- nvinfo : EIATTR_KPARAM_INFO
	.align		4
        /*001c*/ 	.byte	0x04, 0x17
        /*001e*/ 	.short	(.L_3774 - .L_3773)
.L_3773:
        /*0020*/ 	.word	0x00000000
        /*0024*/ 	.short	0x0000
        /*0026*/ 	.short	0x0000
        /*0028*/ 	.byte	0x00, 0xf0, 0xa1, 0x03


	//----- nvinfo : EIATTR_MAXREG_COUNT
	.align		4
.L_3774:
        /*002c*/ 	.byte	0x03, 0x1b
        /*002e*/ 	.short	0x00ff


	//----- nvinfo : EIATTR_MERCURY_ISA_VERSION
	.align		4
        /*0030*/ 	.byte	0x03, 0x5f
        /*0032*/ 	.short	0x0000


	//----- nvinfo : EIATTR_COOP_GROUP_MASK_REGIDS
	.align		4
        /*0034*/ 	.byte	0x04, 0x29
        /*0036*/ 	.short	(.L_3776 - .L_3775)


	//   ....[0]....
.L_3775:
        /*0038*/ 	.word	0xffffffff


	//   ....[1]....
        /*003c*/ 	.word	0xffffffff


	//   ....[2]....
        /*0040*/ 	.word	0xffffffff


	//   ....[3]....
        /*0044*/ 	.word	0xffffffff


	//   ....[4]....
        /*0048*/ 	.word	0xffffffff


	//   ....[5]....
        /*004c*/ 	.word	0xffffffff


	//   ....[6]....
        /*0050*/ 	.word	0xffffffff


	//   ....[7]....
        /*0054*/ 	.word	0xffffffff


	//   ....[8]....
        /*0058*/ 	.word	0xffffffff


	//   ....[9]....
        /*005c*/ 	.word	0xffffffff


	//   ....[10]....
        /*0060*/ 	.word	0xffffffff


	//   ....[11]....
        /*0064*/ 	.word	0xffffffff


	//   ....[12]....
        /*0068*/ 	.word	0xffffffff


	//   ....[13]....
        /*006c*/ 	.word	0xffffffff


	//   ....[14]....
        /*0070*/ 	.word	0xffffffff


	//   ....[15]....
        /*0074*/ 	.word	0xffffffff


	//   ....[16]....
        /*0078*/ 	.word	0xffffffff


	//   ....[17]....
        /*007c*/ 	.word	0xffffffff


	//   ....[18]....
        /*0080*/ 	.word	0xffffffff


	//   ....[19]....
        /*0084*/ 	.word	0xffffffff


	//----- nvinfo : EIATTR_COOP_GROUP_INSTR_OFFSETS
	.align		4
.L_3776:
        /*0088*/ 	.byte	0x04, 0x28
        /*008a*/ 	.short	(.L_3778 - .L_3777)


	//   ....[0]....
.L_3777:
        /*008c*/ 	.word	0x00013150


	//   ....[1]....
        /*0090*/ 	.word	0x00013180


	//   ....[2]....
        /*0094*/ 	.word	0x000131a0


	//   ....[3]....
        /*0098*/ 	.word	0x000131c0


	//   ....[4]....
        /*009c*/ 	.word	0x000131e0


	//   ....[5]....
        /*00a0*/ 	.word	0x00013810


	//   ....[6]....
        /*00a4*/ 	.word	0x00013830


	//   ....[7]....
        /*00a8*/ 	.word	0x00013850


	//   ....[8]....
        /*00ac*/ 	.word	0x00013870


	//   ....[9]....
        /*00b0*/ 	.word	0x00013890


	//   ....[10]....
        /*00b4*/ 	.word	0x00014610


	//   ....[11]....
        /*00b8*/ 	.word	0x00014680


	//   ....[12]....
        /*00bc*/ 	.word	0x000146e0


	//   ....[13]....
        /*00c0*/ 	.word	0x00014740


	//   ....[14]....
        /*00c4*/ 	.word	0x000147a0


	//   ....[15]....
        /*00c8*/ 	.word	0x00014e10


	//   ....[16]....
        /*00cc*/ 	.word	0x00014e70


	//   ....[17]....
        /*00d0*/ 	.word	0x00014ed0


	//   ....[18]....
        /*00d4*/ 	.word	0x00014f30


	//   ....[19]....
        /*00d8*/ 	.word	0x00014f90


	//----- nvinfo : EIATTR_EXIT_INSTR_OFFSETS
	.align		4
.L_3778:
        /*00dc*/ 	.byte	0x04, 0x1c
        /*00de*/ 	.short	(.L_3780 - .L_3779)


	//   ....[0]....
.L_3779:
        /*00e0*/ 	.word	0x000003d0


	//   ....[1]....
        /*00e4*/ 	.word	0x000145c0


	//----- nvinfo : EIATTR_MAX_THREADS
	.align		4
.L_3780:
        /*00e8*/ 	.byte	0x04, 0x05
        /*00ea*/ 	.short	(.L_3782 - .L_3781)
.L_3781:
        /*00ec*/ 	.word	0x00000080
        /*00f0*/ 	.word	0x00000001
        /*00f4*/ 	.word	0x00000001


	//----- nvinfo : EIATTR_CRS_STACK_SIZE
	.align		4
.L_3782:
        /*00f8*/ 	.byte	0x04, 0x1e
        /*00fa*/ 	.short	(.L_3784 - .L_3783)
.L_3783:
        /*00fc*/ 	.word	0x00000000
.L_3784:


//--------------------- .nv.info._ZN10layer_norm13ln_fwd_kernelINS_13Kernel_traitsIfffffjLj1536ELj1ELj4ELj1ELj16ENS_18Kernel_traits_baseILj1536EfffffjLj128EEEEELb1ELb1ELb0ELb0EEEvNS_9FwdParamsE --------------------------
	.section	.nv.info._ZN10layer_norm13ln_fwd_kernelINS_13Kernel_traitsIfffffjLj1536ELj1ELj4ELj1ELj16ENS_18Kernel_traits_baseILj1536EfffffjLj128EEEEELb1ELb1ELb0ELb0EEEvNS_9FwdParamsE,"",@"SHT_CUDA_INFO"
	.sectionflags	@""
	.align	4


	//----- nvinfo : EIATTR_CUDA_API_VERSION
	.align		4
        /*0000*/ 	.byte	0x04, 0x37
        /*0002*/ 	.short	(.L_3786 - .L_3785)
.L_3785:
        /*0004*/ 	.word	0x00000082


	//----- nvinfo : EIATTR_SW2861232_WAR
	.align		4
.L_3786:
        /*0008*/ 	.byte	0x01, 0x35
	.zero		2


	//----- nvinfo : EIATTR_PARAM_CBANK
	.align		4
        /*000c*/ 	.byte	0x04, 0x0a
        /*000e*/ 	.short	(.L_3788 - .L_3787)
	.align		4
.L_3787:
        /*0010*/ 	.word	index@(.nv.constant0._ZN10layer_norm13ln_fwd_kernelINS_13Kernel_traitsIfffffjLj1536ELj1ELj4ELj1ELj16ENS_18Kernel_traits_baseILj1536EfffffjLj128EEEEELb1ELb1ELb0ELb0EEEvNS_9FwdParamsE)
        /*0014*/ 	.short	0x0160
        /*0016*/ 	.short	0x00e8


	//----- nvinfo : EIATTR_CBANK_PARAM_SIZE
	.align		4
.L_3788:
        /*0018*/ 	.byte	0x03, 0x19
        /*001a*/ 	.short	0x00e8


	//----- nvinfo : EIATTR_KPARAM_INFO
	.align		4
        /*001c*/ 	.byte	0x04, 0x17
        /*001e*/ 	.short	(.L_3790 - .L_3789)
.L_3789:
        /*0020*/ 	.word	0x00000000
        /*0024*/ 	.short	0x0000
        /*0026*/ 	.short	0x0000
        /*0028*/ 	.byte	0x00, 0xf0, 0xa1, 0x03


	//----- nvinfo : EIATTR_MAXREG_COUNT
	.align		4
.L_3790:
        /*002c*/ 	.byte	0x03, 0x1b
        /*002e*/ 	.short	0x00ff


	//----- nvinfo : EIATTR_MERCURY_ISA_VERSION
	.align		4
        /*0030*/ 	.byte	0x03, 0x5f
        /*0032*/ 	.short	0x0000


	//----- nvinfo : EIATTR_COOP_GROUP_MASK_REGIDS
	.align		4
        /*0034*/ 	.byte	0x04, 0x29
        /*0036*/ 	.short	(.L_3792 - .L_3791)


	//   ....[0]....
.L_3791:
        /*0038*/ 	.word	0xffffffff


	//   ....[1]....
        /*003c*/ 	.word	0xffffffff


	//   ....[2]....
        /*0040*/ 	.word	0xffffffff


	//   ....[3]....
        /*0044*/ 	.word	0xffffffff


	//   ....[4]....
        /*0048*/ 	.word	0xffffffff


	//   ....[5]....
        /*004c*/ 	.word	0xffffffff


	//   ....[6]....
        /*0050*/ 	.word	0xffffffff


	//   ....[7]....
        /*0054*/ 	.word	0xffffffff


	//   ....[8]....
        /*0058*/ 	.word	0xffffffff


	//   ....[9]....
        /*005c*/ 	.word	0xffffffff


	//   ....[10]....
        /*0060*/ 	.word	0xffffffff


	//   ....[11]....
        /*0064*/ 	.word	0xffffffff


	//   ....[12]....
        /*0068*/ 	.word	0xffffffff


	//   ....[13]....
        /*006c*/ 	.word	0xffffffff


	//   ....[14]....
        /*0070*/ 	.word	0xffffffff


	//   ....[15]....
        /*0074*/ 	.word	0xffffffff


	//   ....[16]....
        /*0078*/ 	.word	0xffffffff


	//   ....[17]....
        /*007c*/ 	.word	0xffffffff


	//   ....[18]....
        /*0080*/ 	.word	0xffffffff


	//   ....[19]....
        /*0084*/ 	.word	0xffffffff


	//----- nvinfo : EIATTR_COOP_GROUP_INSTR_OFFSETS
	.align		4
.L_3792:
        /*0088*/ 	.byte	0x04, 0x28
        /*008a*/ 	.short	(.L_3794 - .L_3793)


	//   ....[0]....
.L_3793:
        /*008c*/ 	.word	0x00012b20


	//   ....[1]....
        /*0090*/ 	.word	0x00012b50


	//   ....[2]....
        /*0094*/ 	.word	0x00012bd0


	//   ....[3]....
        /*0098*/ 	.word	0x00012bf0


	//   ....[4]....
        /*009c*/ 	.word	0x00012c10


	//   ....[5]....
        /*00a0*/ 	.word	0x000132b0


	//   ....[6]....
        /*00a4*/ 	.word	0x000132d0


	//   ....[7]....
        /*00a8*/ 	.word	0x000132f0


	//   ....[8]....
        /*00ac*/ 	.word	0x00013310


	//   ....[9]....
        /*00b0*/ 	.word	0x00013330


	//   ....[10]....
        /*00b4*/ 	.word	0x00014480


	//   ....[11]....
        /*00b8*/ 	.word	0x00014500


	//   ....[12]....
        /*00bc*/ 	.word	0x00014560


	//   ....[13]....
        /*00c0*/ 	.word	0x000145c0


	//   ....[14]....
        /*00c4*/ 	.word	0x00014620


	//   ....[15]....
        /*00c8*/ 	.word	0x00014d60


	//   ....[16]....
        /*00cc*/ 	.word	0x00014dc0


	//   ....[17]....
        /*00d0*/ 	.word	0x00014e20


	//   ....[18]....
        /*00d4*/ 	.word	0x00014e80


	//   ....[19]....
        /*00d8*/ 	.word	0x00014ef0


	//----- nvinfo : EIATTR_EXIT_INSTR_OFFSETS
	.align		4
.L_3794:
        /*00dc*/ 	.byte	0x04, 0x1c
        /*00de*/ 	.short	(.L_3796 - .L_3795)


	//   ....[0]....
.L_3795:
        /*00e0*/ 	.word	0x00001400


	//   ....[1]....
        /*00e4*/ 	.word	0x00014420


	//----- nvinfo : EIATTR_MAX_THREADS
	.align		4
.L_3796:
        /*00e8*/ 	.byte	0x04, 0x05
        /*00ea*/ 	.short	(.L_3798 - .L_3797)
.L_3797:
        /*00ec*/ 	.word	0x00000080
        /*00f0*/ 	.word	0x00000001
        /*00f4*/ 	.word	0x00000001


	//----- nvinfo : EIATTR_CRS_STACK_SIZE
	.align		4
.L_3798:
        /*00f8*/ 	.byte	0x04, 0x1e
        /*00fa*/ 	.short	(.L_3800 - .L_3799)
.L_3799:
        /*00fc*/ 	.word	0x00000000
.L_3800:


//--------------------- .nv.info._ZN10layer_norm13ln_fwd_kernelINS_13Kernel_traitsIfffffjLj1536ELj1ELj4ELj1ELj16ENS_18Kernel_traits_baseILj1536EfffffjLj128EEEEELb1ELb1ELb0ELb1EEEvNS_9FwdParamsE --------------------------
	.section	.nv.info._ZN10layer_norm13ln_fwd_kernelINS_13Kernel_traitsIfffffjLj1536ELj1ELj4ELj1ELj16ENS_18Kernel_traits_baseILj1536EfffffjLj128EEEEELb1ELb1ELb0ELb1EEEvNS_9FwdParamsE,"",@"SHT_CUDA_INFO"
	.sectionflags	@""
	.align	4


	//----- nvinfo : EIATTR_CUDA_API_VERSION
	.align		4
        /*0000*/ 	.byte	0x04, 0x37
        /*0002*/ 	.short	(.L_3802 - .L_3801)
.L_3801:
        /*0004*/ 	.word	0x00000082


	//----- nvinfo : EIATTR_SW2861232_WAR
	.align		4
.L_3802:
        /*0008*/ 	.byte	0x01, 0x35
	.zero		2


	//----- nvinfo : EIATTR_PARAM_CBANK
	.align		4
        /*000c*/ 	.byte	0x04, 0x0a
        /*000e*/ 	.short	(.L_3804 - .L_3803)
	.align		4
.L_3803:
        /*0010*/ 	.word	index@(.nv.constant0._ZN10layer_norm13ln_fwd_kernelINS_13Kernel_traitsIfffffjLj1536ELj1ELj4ELj1ELj16ENS_18Kernel_traits_baseILj1536EfffffjLj128EEEEELb1ELb1ELb0ELb1EEEvNS_9FwdParamsE)
        /*0014*/ 	.short	0x0160
        /*0016*/ 	.short	0x00e8


	//----- nvinfo : EIATTR_CBANK_PARAM_SIZE
	.align		4
.L_3804:
        /*0018*/ 	.byte	0x03, 0x19
        /*001a*/ 	.short	0x00e8


	//----- nvinfo : EIATTR_KPARAM_INFO
	.align		4
        /*001c*/ 	.byte	0x04, 0x17
        /*001e*/ 	.short	(.L_3806 - .L_3805)
.L_3805:
        /*0020*/ 	.word	0x00000000
        /*0024*/ 	.short	0x0000
        /*0026*/ 	.short	0x0000
        /*0028*/ 	.byte	0x00, 0xf0, 0xa1, 0x03


	//----- nvinfo : EIATTR_MAXREG_COUNT
	.align		4
.L_3806:
        /*002c*/ 	.byte	0x03, 0x1b
        /*002e*/ 	.short	0x00ff


	//----- nvinfo : EIATTR_MERCURY_ISA_VERSION
	.align		4
        /*0030*/ 	.byte	0x03, 0x5f
        /*0032*/ 	.short	0x0000


	//----- nvinfo : EIATTR_COOP_GROUP_MASK_REGIDS
	.align		4
        /*0034*/ 	.byte	0x04, 0x29
        /*0036*/ 	.short	(.L_3808 - .L_3807)


	//   ....[0]....
.L_3807:
        /*0038*/ 	.word	0xffffffff


	//   ....[1]....
        /*003c*/ 	.word	0xffffffff


	//   ....[2]....
        /*0040*/ 	.word	0xffffffff


	//   ....[3]....
        /*0044*/ 	.word	0xffffffff


	//   ....[4]....
        /*0048*/ 	.word	0xffffffff


	//   ....[5]....
        /*004c*/ 	.word	0xffffffff


	//   ....[6]....
        /*0050*/ 	.word	0xffffffff


	//   ....[7]....
        /*0054*/ 	.word	0xffffffff


	//   ....[8]....
        /*0058*/ 	.word	0xffffffff


	//   ....[9]....
        /*005c*/ 	.word	0xffffffff


	//   ....[10]....
        /*0060*/ 	.word	0xffffffff


	//   ....[11]....
        /*0064*/ 	.word	0xffffffff


	//   ....[12]....
        /*0068*/ 	.word	0xffffffff


	//   ....[13]....
        /*006c*/ 	.word	0xffffffff


	//   ....[14]....
        /*0070*/ 	.word	0xffffffff


	//   ....[15]....
        /*0074*/ 	.word	0xffffffff


	//   ....[16]....
        /*0078*/ 	.word	0xffffffff


	//   ....[17]....
        /*007c*/ 	.word	0xffffffff


	//   ....[18]....
        /*0080*/ 	.word	0xffffffff


	//   ....[19]....
        /*0084*/ 	.word	0xffffffff


	//----- nvinfo : EIATTR_COOP_GROUP_INSTR_OFFSETS
	.align		4
.L_3808:
        /*0088*/ 	.byte	0x04, 0x28
        /*008a*/ 	.short	(.L_3810 - .L_3809)


	//   ....[0]....
.L_3809:
        /*008c*/ 	.word	0x00011880


	//   ....[1]....
        /*0090*/ 	.word	0x000118b0


	//   ....[2]....
        /*0094*/ 	.word	0x000118d0


	//   ....[3]....
        /*0098*/ 	.word	0x000118f0


	//   ....[4]....
        /*009c*/ 	.word	0x00011910


	//   ....[5]....
        /*00a0*/ 	.word	0x00011f40


	//   ....[6]....
        /*00a4*/ 	.word	0x00011f60


	//   ....[7]....
        /*00a8*/ 	.word	0x00011f80


	//   ....[8]....
        /*00ac*/ 	.word	0x00011fa0


	//   ....[9]....
        /*00b0*/ 	.word	0x00011fc0


	//   ....[10]....
        /*00b4*/ 	.word	0x00012c30


	//   ....[11]....
        /*00b8*/ 	.word	0x00012c90


	//   ....[12]....
        /*00bc*/ 	.word	0x00012cf0


	//   ....[13]....
        /*00c0*/ 	.word	0x00012d50


	//   ....[14]....
        /*00c4*/ 	.word	0x00012db0


	//   ....[15]....
        /*00c8*/ 	.word	0x00013420


	//   ....[16]....
        /*00cc*/ 	.word	0x00013480


	//   ....[17]....
        /*00d0*/ 	.word	0x000134e0


	//   ....[18]....
        /*00d4*/ 	.word	0x00013540


	//   ....[19]....
        /*00d8*/ 	.word	0x000135a0


	//----- nvinfo : EIATTR_EXIT_INSTR_OFFSETS
	.align		4
.L_3810:
        /*00dc*/ 	.byte	0x04, 0x1c
        /*00de*/ 	.short	(.L_3812 - .L_3811)


	//   ....[0]....
.L_3811:
        /*00e0*/ 	.word	0x00000bb0


	//   ....[1]....
        /*00e4*/ 	.word	0x00012be0


	//----- nvinfo : EIATTR_MAX_THREADS
	.align		4
.L_3812:
        /*00e8*/ 	.byte	0x04, 0x05
        /*00ea*/ 	.short	(.L_3814 - .L_3813)
.L_3813:
        /*00ec*/ 	.word	0x00000080
        /*00f0*/ 	.word	0x00000001
        /*00f4*/ 	.word	0x00000001


	//----- nvinfo : EIATTR_CRS_STACK_SIZE
	.align		4
.L_3814:
        /*00f8*/ 	.byte	0x04, 0x1e
        /*00fa*/ 	.short	(.L_3816 - .L_3815)
.L_3815:
        /*00fc*/ 	.word	0x00000000
.L_3816:


//--------------------- .nv.info._ZN10layer_norm13ln_fwd_kernelINS_13Kernel_traitsIfffffjLj1536ELj1ELj4ELj1ELj16ENS_18Kernel_traits_baseILj1536EfffffjLj128EEEEELb1ELb1ELb1ELb0EEEvNS_9FwdParamsE --------------------------
	.section	.nv.info._ZN10layer_norm13ln_fwd_kernelINS_13Kernel_traitsIfffffjLj1536ELj1ELj4ELj1ELj16ENS_18Kernel_traits_baseILj1536EfffffjLj128EEEEELb1ELb1ELb1ELb0EEEvNS_9FwdParamsE,"",@"SHT_CUDA_INFO"
	.sectionflags	@""
	.align	4


	//----- nvinfo : EIATTR_CUDA_API_VERSION
	.align		4
        /*0000*/ 	.byte	0x04, 0x37
        /*0002*/ 	.short	(.L_3818 - .L_3817)
.L_3817:
        /*0004*/ 	.word	0x00000082


	//----- nvinfo : EIATTR_SW2861232_WAR
	.align		4
.L_3818:
        /*0008*/ 	.byte	0x01, 0x35
	.zero		2


	//----- nvinfo : EIATTR_PARAM_CBANK
	.align		4
        /*000c*/ 	.byte	0x04, 0x0a
        /*000e*/ 	.short	(.L_3820 - .L_3819)
	.align		4
.L_3819:
        /*0010*/ 	.word	index@(.nv.constant0._ZN10layer_norm13ln_fwd_kernelINS_13Kernel_traitsIfffffjLj1536ELj1ELj4ELj1ELj16ENS_18Kernel_traits_baseILj1536EfffffjLj128EEEEELb1ELb1ELb1ELb0EEEvNS_9FwdParamsE)
        /*0014*/ 	.short	0x0160
        /*0016*/ 	.short	0x00e8


	//----- nvinfo : EIATTR_CBANK_PARAM_SIZE
	.align		4
.L_3820:
        /*0018*/ 	.byte	0x03, 0x19
        /*001a*/ 	.short	0x00e8


	//----- nvinfo : EIATTR_KPARAM_INFO
	.align		4
        /*001c*/ 	.byte	0x04, 0x17
        /*001e*/ 	.short	(.L_3822 - .L_3821)
.L_3821:
        /*0020*/ 	.word	0x00000000
        /*0024*/ 	.short	0x0000
        /*0026*/ 	.short	0x0000
        /*0028*/ 	.byte	0x00, 0xf0, 0xa1, 0x03


	//----- nvinfo : EIATTR_MAXREG_COUNT
	.align		4
.L_3822:
        /*002c*/ 	.byte	0x03, 0x1b
        /*002e*/ 	.short	0x00ff


	//----- nvinfo : EIATTR_MERCURY_ISA_VERSION
	.align		4
        /*0030*/ 	.byte	0x03, 0x5f
        /*0032*/ 	.short	0x0000


	//----- nvinfo : EIATTR_COOP_GROUP_MASK_REGIDS
	.align		4
        /*0034*/ 	.byte	0x04, 0x29
        /*0036*/ 	.short	(.L_3824 - .L_3823)


	//   ....[0]....
.L_3823:
        /*0038*/ 	.word	0xffffffff


	//   ....[1]....
        /*003c*/ 	.word	0xffffffff


	//   ....[2]....
        /*0040*/ 	.word	0xffffffff


	//   ....[3]....
        /*0044*/ 	.word	0xffffffff


	//   ....[4]....
        /*0048*/ 	.word	0xffffffff


	//   ....[5]....
        /*004c*/ 	.word	0xffffffff


	//   ....[6]....
        /*0050*/ 	.word	0xffffffff


	//   ....[7]....
        /*0054*/ 	.word	0xffffffff


	//   ....[8]....
        /*0058*/ 	.word	0xffffffff


	//   ....[9]....
        /*005c*/ 	.word	0xffffffff


	//   ....[10]....
        /*0060*/ 	.word	0xffffffff


	//   ....[11]....
        /*0064*/ 	.word	0xffffffff


	//   ....[12]....
        /*0068*/ 	.word	0xffffffff


	//   ....[13]....
        /*006c*/ 	.word	0xffffffff


	//   ....[14]....
        /*0070*/ 	.word	0xffffffff


	//   ....[15]....
        /*0074*/ 	.word	0xffffffff


	//   ....[16]....
        /*0078*/ 	.word	0xffffffff


	//   ....[17]....
        /*007c*/ 	.word	0xffffffff


	//   ....[18]....
        /*0080*/ 	.word	0xffffffff


	//   ....[19]....
        /*0084*/ 	.word	0xffffffff


	//----- nvinfo : EIATTR_COOP_GROUP_INSTR_OFFSETS
	.align		4
.L_3824:
        /*0088*/ 	.byte	0x04, 0x28
        /*008a*/ 	.short	(.L_3826 - .L_3825)


	//   ....[0]....
.L_3825:
        /*008c*/ 	.word	0x000147f0


	//   ....[1]....
        /*0090*/ 	.word	0x00014820


	//   ....[2]....
        /*0094*/ 	.word	0x000148a0


	//   ....[3]....
        /*0098*/ 	.word	0x000148c0


	//   ....[4]....
        /*009c*/ 	.word	0x000148e0


	//   ....[5]....
        /*00a0*/ 	.word	0x00014f70


	//   ....[6]....
        /*00a4*/ 	.word	0x00014f90


	//   ....[7]....
        /*00a8*/ 	.word	0x00014fb0


	//   ....[8]....
        /*00ac*/ 	.word	0x00014fd0


	//   ....[9]....
        /*00b0*/ 	.word	0x00014ff0


	//   ....[10]....
        /*00b4*/ 	.word	0x000161c0


	//   ....[11]....
        /*00b8*/ 	.word	0x00016230


	//   ....[12]....
        /*00bc*/ 	.word	0x00016290


	//   ....[13]....
        /*00c0*/ 	.word	0x000162f0


	//   ....[14]....
        /*00c4*/ 	.word	0x00016350


	//   ....[15]....
        /*00c8*/ 	.word	0x00016a80


	//   ....[16]....
        /*00cc*/ 	.word	0x00016ae0


	//   ....[17]....
        /*00d0*/ 	.word	0x00016b40


	//   ....[18]....
        /*00d4*/ 	.word	0x00016ba0


	//   ....[19]....
        /*00d8*/ 	.word	0x00016c10


	//----- nvinfo : EIATTR_EXIT_INSTR_OFFSETS
	.align		4
.L_3826:
        /*00dc*/ 	.byte	0x04, 0x1c
        /*00de*/ 	.short	(.L_3828 - .L_3827)


	//   ....[0]....
.L_3827:
        /*00e0*/ 	.word	0x00001400


	//   ....[1]....
        /*00e4*/ 	.word	0x00016170


	//----- nvinfo : EIATTR_MAX_THREADS
	.align		4
.L_3828:
        /*00e8*/ 	.byte	0x04, 0x05
        /*00ea*/ 	.short	(.L_3830 - .L_3829)
.L_3829:
        /*00ec*/ 	.word	0x00000080
        /*00f0*/ 	.word	0x00000001
        /*00f4*/ 	.word	0x00000001


	//----- nvinfo : EIATTR_CRS_STACK_SIZE
	.align		4
.L_3830:
        /*00f8*/ 	.byte	0x04, 0x1e
        /*00fa*/ 	.short	(.L_3832 - .L_3831)
.L_3831:
        /*00fc*/ 	.word	0x00000000
.L_3832:


//--------------------- .nv.info._ZN10layer_norm13ln_fwd_kernelINS_13Kernel_traitsIfffffjLj1536ELj1ELj4ELj1ELj16ENS_18Kernel_traits_baseILj1536EfffffjLj128EEEEELb1ELb1ELb1ELb1EEEvNS_9FwdParamsE --------------------------
	.section	.nv.info._ZN10layer_norm13ln_fwd_kernelINS_13Kernel_traitsIfffffjLj1536ELj1ELj4ELj1ELj16ENS_18Kernel_traits_baseILj1536EfffffjLj128EEEEELb1ELb1ELb1ELb1EEEvNS_9FwdParamsE,"",@"SHT_CUDA_INFO"
	.sectionflags	@""
	.align	4


	//----- nvinfo : EIATTR_CUDA_API_VERSION
	.align		4
        /*0000*/ 	.byte	0x04, 0x37
        /*0002*/ 	.short	(.L_3834 - .L_3833)
.L_3833:
        /*0004*/ 	.word	0x00000082


	//----- nvinfo : EIATTR_SW2861232_WAR
	.align		4
.L_3834:
        /*0008*/ 	.byte	0x01, 0x35
	.zero		2


	//----- nvinfo : EIATTR_PARAM_CBANK
	.align		4
        /*000c*/ 	.byte	0x04, 0x0a
        /*000e*/ 	.short	(.L_3836 - .L_3835)
	.align		4
.L_3835:
        /*0010*/ 	.word	index@(.nv.constant0._ZN10layer_norm13ln_fwd_kernelINS_13Kernel_traitsIfffffjLj1536ELj1ELj4ELj1ELj16ENS_18Kernel_traits_baseILj1536EfffffjLj128EEEEELb1ELb1ELb1ELb1EEEvNS_9FwdParamsE)
        /*0014*/ 	.short	0x0160
        /*0016*/ 	.short	0x00e8


	//----- nvinfo : EIATTR_CBANK_PARAM_SIZE
	.align		4
.L_3836:
        /*0018*/ 	.byte	0x03, 0x19
        /*001a*/ 	.short	0x00e8


	//----- nvinfo : EIATTR_KPARAM_INFO
	.align		4
        /*001c*/ 	.byte	0x04, 0x17
        /*001e*/ 	.short	(.L_3838 - .L_3837)
.L_3837:
        /*0020*/ 	.word	0x00000000
        /*0024*/ 	.short	0x0000
        /*0026*/ 	.short	0x0000
        /*0028*/ 	.byte	0x00, 0xf0, 0xa1, 0x03


	//----- nvinfo : EIATTR_MAXREG_COUNT
	.align		4
.L_3838:
        /*002c*/ 	.byte	0x03, 0x1b
        /*002e*/ 	.short	0x00ff


	//----- nvinfo : EIATTR_MERCURY_ISA_VERSION
	.align		4
        /*0030*/ 	.byte	0x03, 0x5f
        /*0032*/ 	.short	0x0000


	//----- nvinfo : EIATTR_COOP_GROUP_MASK_REGIDS
	.align		4
        /*0034*/ 	.byte	0x04, 0x29
        /*0036*/ 	.short	(.L_3840 - .L_3839)


	//   ....[0]....
.L_3839:
        /*0038*/ 	.word	0xffffffff


	//   ....[1]....
        /*003c*/ 	.word	0xffffffff


	//   ....[2]....
        /*0040*/ 	.word	0xffffffff


	//   ....[3]....
        /*0044*/ 	.word	0xffffffff


	//   ....[4]....
        /*0048*/ 	.word	0xffffffff


	//   ....[5]....
        /*004c*/ 	.word	0xffffffff


	//   ....[6]....
        /*0050*/ 	.word	0xffffffff


	//   ....[7]....
        /*0054*/ 	.word	0xffffffff


	//   ....[8]....
        /*0058*/ 	.word	0xffffffff


	//   ....[9]....
        /*005c*/ 	.word	0xffffffff


	//   ....[10]....
        /*0060*/ 	.word	0xffffffff


	//   ....[11]....
        /*0064*/ 	.word	0xffffffff


	//   ....[12]....
        /*0068*/ 	.word	0xffffffff


	//   ....[13]....
        /*006c*/ 	.word	0xffffffff


	//   ....[14]....
        /*0070*/ 	.word	0xffffffff


	//   ....[15]....
        /*0074*/ 	.word	0xffffffff


	//   ....[16]....
        /*0078*/ 	.word	0xffffffff


	//   ....[17]....
        /*007c*/ 	.word	0xffffffff


	//   ....[18]....
        /*0080*/ 	.word	0xffffffff


	//   ....[19]....
        /*0084*/ 	.word	0xffffffff


	//----- nvinfo : EIATTR_COOP_GROUP_INSTR_OFFSETS
	.align		4
.L_3840:
        /*0088*/ 	.byte	0x04, 0x28
        /*008a*/ 	.short	(.L_3842 - .L_3841)


	//   ....[0]....
.L_3841:
        /*008c*/ 	.word	0x000137e0


	//   ....[1]....
        /*0090*/ 	.word	0x00013810


	//   ....[2]....
        /*0094*/ 	.word	0x00013830


	//   ....[3]....
        /*0098*/ 	.word	0x00013850


	//   ....[4]....
        /*009c*/ 	.word	0x00013870


	//   ....[5]....
        /*00a0*/ 	.word	0x00013ea0


	//   ....[6]....
        /*00a4*/ 	.word	0x00013ec0


	//   ....[7]....
        /*00a8*/ 	.word	0x00013ee0


	//   ....[8]....
        /*00ac*/ 	.word	0x00013f00


	//   ....[9]....
        /*00b0*/ 	.word	0x00013f20


	//   ....[10]....
        /*00b4*/ 	.word	0x00014ca0


	//   ....[11]....
        /*00b8*/ 	.word	0x00014d10


	//   ....[12]....
        /*00bc*/ 	.word	0x00014d70


	//   ....[13]....
        /*00c0*/ 	.word	0x00014dd0


	//   ....[14]....
        /*00c4*/ 	.word	0x00014e30


	//   ....[15]....
        /*00c8*/ 	.word	0x000154a0


	//   ....[16]....
        /*00cc*/ 	.word	0x00015500


	//   ....[17]....
        /*00d0*/ 	.word	0x00015560


	//   ....[18]....
        /*00d4*/ 	.word	0x000155c0


	//   ....[19]....
        /*00d8*/ 	.word	0x00015620


	//----- nvinfo : EIATTR_EXIT_INSTR_OFFSETS
	.align		4
.L_3842:
        /*00dc*/ 	.byte	0x04, 0x1c
        /*00de*/ 	.short	(.L_3844 - .L_3843)


	//   ....[0]....
.L_3843:
        /*00e0*/ 	.word	0x00000b90


	//   ....[1]....
        /*00e4*/ 	.word	0x00014c50


	//----- nvinfo : EIATTR_MAX_THREADS
	.align		4
.L_3844:
        /*00e8*/ 	.byte	0x04, 0x05
        /*00ea*/ 	.short	(.L_3846 - .L_3845)
.L_3845:
        /*00ec*/ 	.word	0x00000080
        /*00f0*/ 	.word	0x00000001
        /*00f4*/ 	.word	0x00000001


	//----- nvinfo : EIATTR_CRS_STACK_SIZE
	.align		4
.L_3846:
        /*00f8*/ 	.byte	0x04, 0x1e
        /*00fa*/ 	.short	(.L_3848 - .L_3847)
.L_3847:
        /*00fc*/ 	.word	0x00000000
.L_3848:


//--------------------- .nv.callgraph             --------------------------
	.section	.nv.callgraph,"",@"SHT_CUDA_CALLGRAPH"
	.align	4
	.sectionentsize	8
	.align		4
        /*0000*/ 	.word	0x00000000
	.align		4
        /*0004*/ 	.word	0xffffffff
	.align		4
        /*0008*/ 	.word	0x00000000
	.align		4
        /*000c*/ 	.word	0xfffffffe
	.align		4
        /*0010*/ 	.word	0x00000000
	.align		4
        /*0014*/ 	.word	0xfffffffd
	.align		4
        /*0018*/ 	.word	0x00000000
	.align		4
        /*001c*/ 	.word	0xfffffffc


//--------------------- .nv.rel.action            --------------------------
	.section	.nv.rel.action,"",@"SHT_CUDA_RELOCINFO"
	.align	8
	.sectionentsize	8
        /*0000*/ 	.byte	0x73, 0x00, 0x00, 0x00, 0x00, 0x00, 0x00, 0x00, 0x00, 0x00, 0x00, 0x11, 0x25, 0x00, 0x05, 0x36


//--------------------- .nv.constant4             --------------------------
	.section	.nv.constant4,"a",@progbits
	.align	8
	.align		8
.nv.constant4:
        /*0000*/ 	.dword	precalc_xorwow_matrix
	.align		8
        /*0008*/ 	.dword	precalc_xorwow_offset_matrix
	.align		8
        /*0010*/ 	.dword	mrg32k3aM1
	.align		8
        /*0018*/ 	.dword	mrg32k3aM2
	.align		8
        /*0020*/ 	.dword	mrg32k3aM1SubSeq
	.align		8
        /*0028*/ 	.dword	mrg32k3aM2SubSeq
	.align		8
        /*0030*/ 	.dword	mrg32k3aM1Seq
	.align		8
        /*0038*/ 	.dword	mrg32k3aM2Seq


//--------------------- .nv.constant3             --------------------------
	.section	.nv.constant3,"a",@progbits
	.align	8
.nv.constant3:
	.type		__cr_lgamma_table,@object
	.size		__cr_lgamma_table,(.L_8 - __cr_lgamma_table)
__cr_lgamma_table:
        /*0000*/ 	.byte	0x00, 0x00, 0x00, 0x00, 0x00, 0x00, 0x00, 0x00, 0x00, 0x00, 0x00, 0x00, 0x00, 0x00, 0x00, 0x00
        /*0010*/ 	.byte	0xef, 0x39, 0xfa, 0xfe, 0x42, 0x2e, 0xe6, 0x3f, 0x02, 0x20, 0x2a, 0xfa, 0x0b, 0xab, 0xfc, 0x3f
        /*0020*/ 	.byte	0xf9, 0x2c, 0x92, 0x7c, 0xa7, 0x6c, 0x09, 0x40, 0xc9, 0x79, 0x44, 0x3c, 0x64, 0x26, 0x13, 0x40
        /*0030*/ 	.byte	0xca, 0x01, 0xcf, 0x3a, 0x27, 0x51, 0x1a, 0x40, 0x30, 0xcc, 0x2d, 0xf3, 0xe1, 0x0c, 0x21, 0x40
        /*0040*/ 	.byte	0x0d, 0xb7, 0xfc, 0x82, 0x8e, 0x35, 0x25, 0x40
.L_8:


//--------------------- .nv.constant0._ZN10layer_norm13ln_fwd_kernelINS_13Kernel_traitsI13__nv_bfloat16S2_S2_S2_fjLj1536ELj1ELj4ELj1ELj16ENS_18Kernel_traits_baseILj1536ES2_S2_S2_S2_fjLj128EEEEELb0ELb0ELb0ELb0EEEvNS_9FwdParamsE --------------------------
	.section	.nv.constant0._ZN10layer_norm13ln_fwd_kernelINS_13Kernel_traitsI13__nv_bfloat16S2_S2_S2_fjLj1536ELj1ELj4ELj1ELj16ENS_18Kernel_traits_baseILj1536ES2_S2_S2_S2_fjLj128EEEEELb0ELb0ELb0ELb0EEEvNS_9FwdParamsE,"a",@progbits
	.sectionflags	@""
	.align	4
.nv.constant0._ZN10layer_norm13ln_fwd_kernelINS_13Kernel_traitsI13__nv_bfloat16S2_S2_S2_fjLj1536ELj1ELj4ELj1ELj16ENS_18Kernel_traits_baseILj1536ES2_S2_S2_S2_fjLj128EEEEELb0ELb0ELb0ELb0EEEvNS_9FwdParamsE:
	.zero		584


//--------------------- .nv.constant0._ZN10layer_norm13ln_fwd_kernelINS_13Kernel_traitsI13__nv_bfloat16S2_S2_S2_fjLj1536ELj1ELj4ELj1ELj16ENS_18Kernel_traits_baseILj1536ES2_S2_S2_S2_fjLj128EEEEELb0ELb0ELb0ELb1EEEvNS_9FwdParamsE --------------------------
	.section	.nv.constant0._ZN10layer_norm13ln_fwd_kernelINS_13Kernel_traitsI13__nv_bfloat16S2_S2_S2_fjLj1536ELj1ELj4ELj1ELj16ENS_18Kernel_traits_baseILj1536ES2_S2_S2_S2_fjLj128EEEEELb0ELb0ELb0ELb1EEEvNS_9FwdParamsE,"a",@progbits
	.sectionflags	@""
	.align	4
.nv.constant0._ZN10layer_norm13ln_fwd_kernelINS_13Kernel_traitsI13__nv_bfloat16S2_S2_S2_fjLj1536ELj1ELj4ELj1ELj16ENS_18Kernel_traits_baseILj1536ES2_S2_S2_S2_fjLj128EEEEELb0ELb0ELb0ELb1EEEvNS_9FwdParamsE:
	.zero		584


//--------------------- .nv.constant0._ZN10layer_norm13ln_fwd_kernelINS_13Kernel_traitsI13__nv_bfloat16S2_S2_S2_fjLj1536ELj1ELj4ELj1ELj16ENS_18Kernel_traits_baseILj1536ES2_S2_S2_S2_fjLj128EEEEELb0ELb0ELb1ELb0EEEvNS_9FwdParamsE --------------------------
	.section	.nv.constant0._ZN10layer_norm13ln_fwd_kernelINS_13Kernel_traitsI13__nv_bfloat16S2_S2_S2_fjLj1536ELj1ELj4ELj1ELj16ENS_18Kernel_traits_baseILj1536ES2_S2_S2_S2_fjLj128EEEEELb0ELb0ELb1ELb0EEEvNS_9FwdParamsE,"a",@progbits
	.sectionflags	@""
	.align	4
.nv.constant0._ZN10layer_norm13ln_fwd_kernelINS_13Kernel_traitsI13__nv_bfloat16S2_S2_S2_fjLj1536ELj1ELj4ELj1ELj16ENS_18Kernel_traits_baseILj1536ES2_S2_S2_S2_fjLj128EEEEELb0ELb0ELb1ELb0EEEvNS_9FwdParamsE:
	.zero		584


//--------------------- .nv.constant0._ZN10layer_norm13ln_fwd_kernelINS_13Kernel_traitsI13__nv_bfloat16S2_S2_S2_fjLj1536ELj1ELj4ELj1ELj16ENS_18Kernel_traits_baseILj1536ES2_S2_S2_S2_fjLj128EEEEELb0ELb0ELb1ELb1EEEvNS_9FwdParamsE --------------------------
	.section	.nv.constant0._ZN10layer_norm13ln_fwd_kernelINS_13Kernel_traitsI13__nv_bfloat16S2_S2_S2_fjLj1536ELj1ELj4ELj1ELj16ENS_18Kernel_traits_baseILj1536ES2_S2_S2_S2_fjLj128EEEEELb0ELb0ELb1ELb1EEEvNS_9FwdParamsE,"a",@progbits
	.sectionflags	@""
	.align	4
.nv.constant0._ZN10layer_norm13ln_fwd_kernelINS_13Kernel_traitsI13__nv_bfloat16S2_S2_S2_fjLj1536ELj1ELj4ELj1ELj16ENS_18Kernel_traits_baseILj1536ES2_S2_S2_S2_fjLj128EEEEELb0ELb0ELb1ELb1EEEvNS_9FwdParamsE:
	.zero		584


//--------------------- .nv.constant0._ZN10layer_norm13ln_fwd_kernelINS_13Kernel_traitsI13__nv_bfloat16S2_S2_S2_fjLj1536ELj1ELj4ELj1ELj16ENS_18Kernel_traits_baseILj1536ES2_S2_S2_S2_fjLj128EEEEELb0ELb1ELb0ELb0EEEvNS_9FwdParamsE --------------------------
	.section	.nv.constant0._ZN10layer_norm13ln_fwd_kernelINS_13Kernel_traitsI13__nv_bfloat16S2_S2_S2_fjLj1536ELj1ELj4ELj1ELj16ENS_18Kernel_traits_baseILj1536ES2_S2_S2_S2_fjLj128EEEEELb0ELb1ELb0ELb0EEEvNS_9FwdParamsE,"a",@progbits
	.sectionflags	@""
	.align	4
.nv.constant0._ZN10layer_norm13ln_fwd_kernelINS_13Kernel_traitsI13__nv_bfloat16S2_S2_S2_fjLj1536ELj1ELj4ELj1ELj16ENS_18Kernel_traits_baseILj1536ES2_S2_S2_S2_fjLj128EEEEELb0ELb1ELb0ELb0EEEvNS_9FwdParamsE:
	.zero		584


//--------------------- .nv.constant0._ZN10layer_norm13ln_fwd_kernelINS_13Kernel_traitsI13__nv_bfloat16S2_S2_S2_fjLj1536ELj1ELj4ELj1ELj16ENS_18Kernel_traits_baseILj1536ES2_S2_S2_S2_fjLj128EEEEELb0ELb1ELb0ELb1EEEvNS_9FwdParamsE --------------------------
	.section	.nv.constant0._ZN10layer_norm13ln_fwd_kernelINS_13Kernel_traitsI13__nv_bfloat16S2_S2_S2_fjLj1536ELj1ELj4ELj1ELj16ENS_18Kernel_traits_baseILj1536ES2_S2_S2_S2_fjLj128EEEEELb0ELb1ELb0ELb1EEEvNS_9FwdParamsE,"a",@progbits
	.sectionflags	@""
	.align	4
.nv.constant0._ZN10layer_norm13ln_fwd_kernelINS_13Kernel_traitsI13__nv_bfloat16S2_S2_S2_fjLj1536ELj1ELj4ELj1ELj16ENS_18Kernel_traits_baseILj1536ES2_S2_S2_S2_fjLj128EEEEELb0ELb1ELb0ELb1EEEvNS_9FwdParamsE:
	.zero		584


//--------------------- .nv.constant0._ZN10layer_norm13ln_fwd_kernelINS_13Kernel_traitsI13__nv_bfloat16S2_S2_S2_fjLj1536ELj1ELj4ELj1ELj16ENS_18Kernel_traits_baseILj1536ES2_S2_S2_S2_fjLj128EEEEELb0ELb1ELb1ELb0EEEvNS_9FwdParamsE --------------------------
	.section	.nv.constant0._ZN10layer_norm13ln_fwd_kernelINS_13Kernel_traitsI13__nv_bfloat16S2_S2_S2_fjLj1536ELj1ELj4ELj1ELj16ENS_18Kernel_traits_baseILj1536ES2_S2_S2_S2_fjLj128EEEEELb0ELb1ELb1ELb0EEEvNS_9FwdParamsE,"a",@progbits
	.sectionflags	@""
	.align	4
.nv.constant0._ZN10layer_norm13ln_fwd_kernelINS_13Kernel_traitsI13__nv_bfloat16S2_S2_S2_fjLj1536ELj1ELj4ELj1ELj16ENS_18Kernel_traits_baseILj1536ES2_S2_S2_S2_fjLj128EEEEELb0ELb1ELb1ELb0EEEvNS_9FwdParamsE:
	.zero		584


//--------------------- .nv.constant0._ZN10layer_norm13ln_fwd_kernelINS_13Kernel_traitsI13__nv_bfloat16S2_S2_S2_fjLj1536ELj1ELj4ELj1ELj16ENS_18Kernel_traits_baseILj1536ES2_S2_S2_S2_fjLj128EEEEELb0ELb1ELb1ELb1EEEvNS_9FwdParamsE --------------------------
	.section	.nv.constant0._ZN10layer_norm13ln_fwd_kernelINS_13Kernel_traitsI13__nv_bfloat16S2_S2_S2_fjLj1536ELj1ELj4ELj1ELj16ENS_18Kernel_traits_baseILj1536ES2_S2_S2_S2_fjLj128EEEEELb0ELb1ELb1ELb1EEEvNS_9FwdParamsE,"a",@progbits
	.sectionflags	@""
	.align	4
.nv.constant0._ZN10layer_norm13ln_fwd_kernelINS_13Kernel_traitsI13__nv_bfloat16S2_S2_S2_fjLj1536ELj1ELj4ELj1ELj16ENS_18Kernel_traits_baseILj1536ES2_S2_S2_S2_fjLj128EEEEELb0ELb1ELb1ELb1EEEvNS_9FwdParamsE:
	.zero		584


//--------------------- .nv.constant0._ZN10layer_norm13ln_fwd_kernelINS_13Kernel_traitsI13__nv_bfloat16S2_S2_S2_fjLj1536ELj1ELj4ELj1ELj16ENS_18Kernel_traits_baseILj1536ES2_S2_S2_S2_fjLj128EEEEELb1ELb0ELb0ELb0EEEvNS_9FwdParamsE --------------------------
	.section	.nv.constant0._ZN10layer_norm13ln_fwd_kernelINS_13Kernel_traitsI13__nv_bfloat16S2_S2_S2_fjLj1536ELj1ELj4ELj1ELj16ENS_18Kernel_traits_baseILj1536ES2_S2_S2_S2_fjLj128EEEEELb1ELb0ELb0ELb0EEEvNS_9FwdParamsE,"a",@progbits
	.sectionflags	@""
	.align	4
.nv.constant0._ZN10layer_norm13ln_fwd_kernelINS_13Kernel_traitsI13__nv_bfloat16S2_S2_S2_fjLj1536ELj1ELj4ELj1ELj16ENS_18Kernel_traits_baseILj1536ES2_S2_S2_S2_fjLj128EEEEELb1ELb0ELb0ELb0EEEvNS_9FwdParamsE:
	.zero		584


//--------------------- .nv.constant0._ZN10layer_norm13ln_fwd_kernelINS_13Kernel_traitsI13__nv_bfloat16S2_S2_S2_fjLj1536ELj1ELj4ELj1ELj16ENS_18Kernel_traits_baseILj1536ES2_S2_S2_S2_fjLj128EEEEELb1ELb0ELb0ELb1EEEvNS_9FwdParamsE --------------------------
	.section	.nv.constant0._ZN10layer_norm13ln_fwd_kernelINS_13Kernel_traitsI13__nv_bfloat16S2_S2_S2_fjLj1536ELj1ELj4ELj1ELj16ENS_18Kernel_traits_baseILj1536ES2_S2_S2_S2_fjLj128EEEEELb1ELb0ELb0ELb1EEEvNS_9FwdParamsE,"a",@progbits
	.sectionflags	@""
	.align	4
.nv.constant0._ZN10layer_norm13ln_fwd_kernelINS_13Kernel_traitsI13__nv_bfloat16S2_S2_S2_fjLj1536ELj1ELj4ELj1ELj16ENS_18Kernel_traits_baseILj1536ES2_S2_S2_S2_fjLj128EEEEELb1ELb0ELb0ELb1EEEvNS_9FwdParamsE:
	.zero		584


//--------------------- .nv.constant0._ZN10layer_norm13ln_fwd_kernelINS_13Kernel_traitsI13__nv_bfloat16S2_S2_S2_fjLj1536ELj1ELj4ELj1ELj16ENS_18Kernel_traits_baseILj1536ES2_S2_S2_S2_fjLj128EEEEELb1ELb0ELb1ELb0EEEvNS_9FwdParamsE --------------------------
	.section	.nv.constant0._ZN10layer_norm13ln_fwd_kernelINS_13Kernel_traitsI13__nv_bfloat16S2_S2_S2_fjLj1536ELj1ELj4ELj1ELj16ENS_18Kernel_traits_baseILj1536ES2_S2_S2_S2_fjLj128EEEEELb1ELb0ELb1ELb0EEEvNS_9FwdParamsE,"a",@progbits
	.sectionflags	@""
	.align	4
.nv.constant0._ZN10layer_norm13ln_fwd_kernelINS_13Kernel_traitsI13__nv_bfloat16S2_S2_S2_fjLj1536ELj1ELj4ELj1ELj16ENS_18Kernel_traits_baseILj1536ES2_S2_S2_S2_fjLj128EEEEELb1ELb0ELb1ELb0EEEvNS_9FwdParamsE:
	.zero		584


//--------------------- .nv.constant0._ZN10layer_norm13ln_fwd_kernelINS_13Kernel_traitsI13__nv_bfloat16S2_S2_S2_fjLj1536ELj1ELj4ELj1ELj16ENS_18Kernel_traits_baseILj1536ES2_S2_S2_S2_fjLj128EEEEELb1ELb0ELb1ELb1EEEvNS_9FwdParamsE --------------------------
	.section	.nv.constant0._ZN10layer_norm13ln_fwd_kernelINS_13Kernel_traitsI13__nv_bfloat16S2_S2_S2_fjLj1536ELj1ELj4ELj1ELj16ENS_18Kernel_traits_baseILj1536ES2_S2_S2_S2_fjLj128EEEEELb1ELb0ELb1ELb1EEEvNS_9FwdParamsE,"a",@progbits
	.sectionflags	@""
	.align	4
.nv.constant0._ZN10layer_norm13ln_fwd_kernelINS_13Kernel_traitsI13__nv_bfloat16S2_S2_S2_fjLj1536ELj1ELj4ELj1ELj16ENS_18Kernel_traits_baseILj1536ES2_S2_S2_S2_fjLj128EEEEELb1ELb0ELb1ELb1EEEvNS_9FwdParamsE:
	.zero		584


//--------------------- .nv.constant0._ZN10layer_norm13ln_fwd_kernelINS_13Kernel_traitsI13__nv_bfloat16S2_S2_S2_fjLj1536ELj1ELj4ELj1ELj16ENS_18Kernel_traits_baseILj1536ES2_S2_S2_S2_fjLj128EEEEELb1ELb1ELb0ELb0EEEvNS_9FwdParamsE --------------------------
	.section	.nv.constant0._ZN10layer_norm13ln_fwd_kernelINS_13Kernel_traitsI13__nv_bfloat16S2_S2_S2_fjLj1536ELj1ELj4ELj1ELj16ENS_18Kernel_traits_baseILj1536ES2_S2_S2_S2_fjLj128EEEEELb1ELb1ELb0ELb0EEEvNS_9FwdParamsE,"a",@progbits
	.sectionflags	@""
	.align	4
.nv.constant0._ZN10layer_norm13ln_fwd_kernelINS_13Kernel_traitsI13__nv_bfloat16S2_S2_S2_fjLj1536ELj1ELj4ELj1ELj16ENS_18Kernel_traits_baseILj1536ES2_S2_S2_S2_fjLj128EEEEELb1ELb1ELb0ELb0EEEvNS_9FwdParamsE:
	.zero		584


//--------------------- .nv.constant0._ZN10layer_norm13ln_fwd_kernelINS_13Kernel_traitsI13__nv_bfloat16S2_S2_S2_fjLj1536ELj1ELj4ELj1ELj16ENS_18Kernel_traits_baseILj1536ES2_S2_S2_S2_fjLj128EEEEELb1ELb1ELb0ELb1EEEvNS_9FwdParamsE --------------------------
	.section	.nv.constant0._ZN10layer_norm13ln_fwd_kernelINS_13Kernel_traitsI13__nv_bfloat16S2_S2_S2_fjLj1536ELj1ELj4ELj1ELj16ENS_18Kernel_traits_baseILj1536ES2_S2_S2_S2_fjLj128EEEEELb1ELb1ELb0ELb1EEEvNS_9FwdParamsE,"a",@progbits
	.sectionflags	@""
	.align	4
.nv.constant0._ZN10layer_norm13ln_fwd_kernelINS_13Kernel_traitsI13__nv_bfloat16S2_S2_S2_fjLj1536ELj1ELj4ELj1ELj16ENS_18Kernel_traits_baseILj1536ES2_S2_S2_S2_fjLj128EEEEELb1ELb1ELb0ELb1EEEvNS_9FwdParamsE:
	.zero		584


//--------------------- .nv.constant0._ZN10layer_norm13ln_fwd_kernelINS_13Kernel_traitsI13__nv_bfloat16S2_S2_S2_fjLj1536ELj1ELj4ELj1ELj16ENS_18Kernel_traits_baseILj1536ES2_S2_S2_S2_fjLj128EEEEELb1ELb1ELb1ELb0EEEvNS_9FwdParamsE --------------------------
	.section	.nv.constant0._ZN10layer_norm13ln_fwd_kernelINS_13Kernel_traitsI13__nv_bfloat16S2_S2_S2_fjLj1536ELj1ELj4ELj1ELj16ENS_18Kernel_traits_baseILj1536ES2_S2_S2_S2_fjLj128EEEEELb1ELb1ELb1ELb0EEEvNS_9FwdParamsE,"a",@progbits
	.sectionflags	@""
	.align	4
.nv.constant0._ZN10layer_norm13ln_fwd_kernelINS_13Kernel_traitsI13__nv_bfloat16S2_S2_S2_fjLj1536ELj1ELj4ELj1ELj16ENS_18Kernel_traits_baseILj1536ES2_S2_S2_S2_fjLj128EEEEELb1ELb1ELb1ELb0EEEvNS_9FwdParamsE:
	.zero		584


//--------------------- .nv.constant0._ZN10layer_norm13ln_fwd_kernelINS_13Kernel_traitsI13__nv_bfloat16S2_S2_S2_fjLj1536ELj1ELj4ELj1ELj16ENS_18Kernel_traits_baseILj1536ES2_S2_S2_S2_fjLj128EEEEELb1ELb1ELb1ELb1EEEvNS_9FwdParamsE --------------------------
	.section	.nv.constant0._ZN10layer_norm13ln_fwd_kernelINS_13Kernel_traitsI13__nv_bfloat16S2_S2_S2_fjLj1536ELj1ELj4ELj1ELj16ENS_18Kernel_traits_baseILj1536ES2_S2_S2_S2_fjLj128EEEEELb1ELb1ELb1ELb1EEEvNS_9FwdParamsE,"a",@progbits
	.sectionflags	@""
	.align	4
.nv.constant0._ZN10layer_norm13ln_fwd_kernelINS_13Kernel_traitsI13__nv_bfloat16S2_S2_S2_fjLj1536ELj1ELj4ELj1ELj16ENS_18Kernel_traits_baseILj1536ES2_S2_S2_S2_fjLj128EEEEELb1ELb1ELb1ELb1EEEvNS_9FwdParamsE:
	.zero		584


//--------------------- .nv.constant0._ZN10layer_norm13ln_fwd_kernelINS_13Kernel_traitsI6__halfS2_S2_S2_fjLj1536ELj1ELj4ELj1ELj16ENS_18Kernel_traits_baseILj1536ES2_S2_S2_S2_fjLj128EEEEELb0ELb0ELb0ELb0EEEvNS_9FwdParamsE --------------------------
	.section	.nv.constant0._ZN10layer_norm13ln_fwd_kernelINS_13Kernel_traitsI6__halfS2_S2_S2_fjLj1536ELj1ELj4ELj1ELj16ENS_18Kernel_traits_baseILj1536ES2_S2_S2_S2_fjLj128EEEEELb0ELb0ELb0ELb0EEEvNS_9FwdParamsE,"a",@progbits
	.sectionflags	@""
	.align	4
.nv.constant0._ZN10layer_norm13ln_fwd_kernelINS_13Kernel_traitsI6__halfS2_S2_S2_fjLj1536ELj1ELj4ELj1ELj16ENS_18Kernel_traits_baseILj1536ES2_S2_S2_S2_fjLj128EEEEELb0ELb0ELb0ELb0EEEvNS_9FwdParamsE:
	.zero		584


//--------------------- .nv.constant0._ZN10layer_norm13ln_fwd_kernelINS_13Kernel_traitsI6__halfS2_S2_S2_fjLj1536ELj1ELj4ELj1ELj16ENS_18Kernel_traits_baseILj1536ES2_S2_S2_S2_fjLj128EEEEELb0ELb0ELb0ELb1EEEvNS_9FwdParamsE --------------------------
	.section	.nv.constant0._ZN10layer_norm13ln_fwd_kernelINS_13Kernel_traitsI6__halfS2_S2_S2_fjLj1536ELj1ELj4ELj1ELj16ENS_18Kernel_traits_baseILj1536ES2_S2_S2_S2_fjLj128EEEEELb0ELb0ELb0ELb1EEEvNS_9FwdParamsE,"a",@progbits
	.sectionflags	@""
	.align	4
.nv.constant0._ZN10layer_norm13ln_fwd_kernelINS_13Kernel_traitsI6__halfS2_S2_S2_fjLj1536ELj1ELj4ELj1ELj16ENS_18Kernel_traits_baseILj1536ES2_S2_S2_S2_fjLj128EEEEELb0ELb0ELb0ELb1EEEvNS_9FwdParamsE:
	.zero		584


//--------------------- .nv.constant0._ZN10layer_norm13ln_fwd_kernelINS_13Kernel_traitsI6__halfS2_S2_S2_fjLj1536ELj1ELj4ELj1ELj16ENS_18Kernel_traits_baseILj1536ES2_S2_S2_S2_fjLj128EEEEELb0ELb0ELb1ELb0EEEvNS_9FwdParamsE --------------------------
	.section	.nv.constant0._ZN10layer_norm13ln_fwd_kernelINS_13Kernel_traitsI6__halfS2_S2_S2_fjLj1536ELj1ELj4ELj1ELj16ENS_18Kernel_traits_baseILj1536ES2_S2_S2_S2_fjLj128EEEEELb0ELb0ELb1ELb0EEEvNS_9FwdParamsE,"a",@progbits
	.sectionflags	@""
	.align	4
.nv.constant0._ZN10layer_norm13ln_fwd_kernelINS_13Kernel_traitsI6__halfS2_S2_S2_fjLj1536ELj1ELj4ELj1ELj16ENS_18Kernel_traits_baseILj1536ES2_S2_S2_S2_fjLj128EEEEELb0ELb0ELb1ELb0EEEvNS_9FwdParamsE:
	.zero		584


//--------------------- .nv.constant0._ZN10layer_norm13ln_fwd_kernelINS_13Kernel_traitsI6__halfS2_S2_S2_fjLj1536ELj1ELj4ELj1ELj16ENS_18Kernel_traits_baseILj1536ES2_S2_S2_S2_fjLj128EEEEELb0ELb0ELb1ELb1EEEvNS_9FwdParamsE --------------------------
	.section	.nv.constant0._ZN10layer_norm13ln_fwd_kernelINS_13Kernel_traitsI6__halfS2_S2_S2_fjLj1536ELj1ELj4ELj1ELj16ENS_18Kernel_traits_baseILj1536ES2_S2_S2_S2_fjLj128EEEEELb0ELb0ELb1ELb1EEEvNS_9FwdParamsE,"a",@progbits
	.sectionflags	@""
	.align	4
.nv.constant0._ZN10layer_norm13ln_fwd_kernelINS_13Kernel_traitsI6__halfS2_S2_S2_fjLj1536ELj1ELj4ELj1ELj16ENS_18Kernel_traits_baseILj1536ES2_S2_S2_S2_fjLj128EEEEELb0ELb0ELb1ELb1EEEvNS_9FwdParamsE:
	.zero		584


//--------------------- .nv.constant0._ZN10layer_norm13ln_fwd_kernelINS_13Kernel_traitsI6__halfS2_S2_S2_fjLj1536ELj1ELj4ELj1ELj16ENS_18Kernel_traits_baseILj1536ES2_S2_S2_S2_fjLj128EEEEELb0ELb1ELb0ELb0EEEvNS_9FwdParamsE --------------------------
	.section	.nv.constant0._ZN10layer_norm13ln_fwd_kernelINS_13Kernel_traitsI6__halfS2_S2_S2_fjLj1536ELj1ELj4ELj1ELj16ENS_18Kernel_traits_baseILj1536ES2_S2_S2_S2_fjLj128EEEEELb0ELb1ELb0ELb0EEEvNS_9FwdParamsE,"a",@progbits
	.sectionflags	@""
	.align	4
.nv.constant0._ZN10layer_norm13ln_fwd_kernelINS_13Kernel_traitsI6__halfS2_S2_S2_fjLj1536ELj1ELj4ELj1ELj16ENS_18Kernel_traits_baseILj1536ES2_S2_S2_S2_fjLj128EEEEELb0ELb1ELb0ELb0EEEvNS_9FwdParamsE:
	.zero		584


//--------------------- .nv.constant0._ZN10layer_norm13ln_fwd_kernelINS_13Kernel_traitsI6__halfS2_S2_S2_fjLj1536ELj1ELj4ELj1ELj16ENS_18Kernel_traits_baseILj1536ES2_S2_S2_S2_fjLj128EEEEELb0ELb1ELb0ELb1EEEvNS_9FwdParamsE --------------------------
	.section	.nv.constant0._ZN10layer_norm13ln_fwd_kernelINS_13Kernel_traitsI6__halfS2_S2_S2_fjLj1536ELj1ELj4ELj1ELj16ENS_18Kernel_traits_baseILj1536ES2_S2_S2_S2_fjLj128EEEEELb0ELb1ELb0ELb1EEEvNS_9FwdParamsE,"a",@progbits
	.sectionflags	@""
	.align	4
.nv.constant0._ZN10layer_norm13ln_fwd_kernelINS_13Kernel_traitsI6__halfS2_S2_S2_fjLj1536ELj1ELj4ELj1ELj16ENS_18Kernel_traits_baseILj1536ES2_S2_S2_S2_fjLj128EEEEELb0ELb1ELb0ELb1EEEvNS_9FwdParamsE:
	.zero		584


//--------------------- .nv.constant0._ZN10layer_norm13ln_fwd_kernelINS_13Kernel_traitsI6__halfS2_S2_S2_fjLj1536ELj1ELj4ELj1ELj16ENS_18Kernel_traits_baseILj1536ES2_S2_S2_S2_fjLj128EEEEELb0ELb1ELb1ELb0EEEvNS_9FwdParamsE --------------------------
	.section	.nv.constant0._ZN10layer_norm13ln_fwd_kernelINS_13Kernel_traitsI6__halfS2_S2_S2_fjLj1536ELj1ELj4ELj1ELj16ENS_18Kernel_traits_baseILj1536ES2_S2_S2_S2_fjLj128EEEEELb0ELb1ELb1ELb0EEEvNS_9FwdParamsE,"a",@progbits
	.sectionflags	@""
	.align	4
.nv.constant0._ZN10layer_norm13ln_fwd_kernelINS_13Kernel_traitsI6__halfS2_S2_S2_fjLj1536ELj1ELj4ELj1ELj16ENS_18Kernel_traits_baseILj1536ES2_S2_S2_S2_fjLj128EEEEELb0ELb1ELb1ELb0EEEvNS_9FwdParamsE:
	.zero		584


//--------------------- .nv.constant0._ZN10layer_norm13ln_fwd_kernelINS_13Kernel_traitsI6__halfS2_S2_S2_fjLj1536ELj1ELj4ELj1ELj16ENS_18Kernel_traits_baseILj1536ES2_S2_S2_S2_fjLj128EEEEELb0ELb1ELb1ELb1EEEvNS_9FwdParamsE --------------------------
	.section	.nv.constant0._ZN10layer_norm13ln_fwd_kernelINS_13Kernel_traitsI6__halfS2_S2_S2_fjLj1536ELj1ELj4ELj1ELj16ENS_18Kernel_traits_baseILj1536ES2_S2_S2_S2_fjLj128EEEEELb0ELb1ELb1ELb1EEEvNS_9FwdParamsE,"a",@progbits
	.sectionflags	@""
	.align	4
.nv.constant0._ZN10layer_norm13ln_fwd_kernelINS_13Kernel_traitsI6__halfS2_S2_S2_fjLj1536ELj1ELj4ELj1ELj16ENS_18Kernel_traits_baseILj1536ES2_S2_S2_S2_fjLj128EEEEELb0ELb1ELb1ELb1EEEvNS_9FwdParamsE:
	.zero		584


//--------------------- .nv.constant0._ZN10layer_norm13ln_fwd_kernelINS_13Kernel_traitsI6__halfS2_S2_S2_fjLj1536ELj1ELj4ELj1ELj16ENS_18Kernel_traits_baseILj1536ES2_S2_S2_S2_fjLj128EEEEELb1ELb0ELb0ELb0EEEvNS_9FwdParamsE --------------------------
	.section	.nv.constant0._ZN10layer_norm13ln_fwd_kernelINS_13Kernel_traitsI6__halfS2_S2_S2_fjLj1536ELj1ELj4ELj1ELj16ENS_18Kernel_traits_baseILj1536ES2_S2_S2_S2_fjLj128EEEEELb1ELb0ELb0ELb0EEEvNS_9FwdParamsE,"a",@progbits
	.sectionflags	@""
	.align	4
.nv.constant0._ZN10layer_norm13ln_fwd_kernelINS_13Kernel_traitsI6__halfS2_S2_S2_fjLj1536ELj1ELj4ELj1ELj16ENS_18Kernel_traits_baseILj1536ES2_S2_S2_S2_fjLj128EEEEELb1ELb0ELb0ELb0EEEvNS_9FwdParamsE:
	.zero		584


//--------------------- .nv.constant0._ZN10layer_norm13ln_fwd_kernelINS_13Kernel_traitsI6__halfS2_S2_S2_fjLj1536ELj1ELj4ELj1ELj16ENS_18Kernel_traits_baseILj1536ES2_S2_S2_S2_fjLj128EEEEELb1ELb0ELb0ELb1EEEvNS_9FwdParamsE --------------------------
	.section	.nv.constant0._ZN10layer_norm13ln_fwd_kernelINS_13Kernel_traitsI6__halfS2_S2_S2_fjLj1536ELj1ELj4ELj1ELj16ENS_18Kernel_traits_baseILj1536ES2_S2_S2_S2_fjLj128EEEEELb1ELb0ELb0ELb1EEEvNS_9FwdParamsE,"a",@progbits
	.sectionflags	@""
	.align	4
.nv.constant0._ZN10layer_norm13ln_fwd_kernelINS_13Kernel_traitsI6__halfS2_S2_S2_fjLj1536ELj1ELj4ELj1ELj16ENS_18Kernel_traits_baseILj1536ES2_S2_S2_S2_fjLj128EEEEELb1ELb0ELb0ELb1EEEvNS_9FwdParamsE:
	.zero		584


//--------------------- .nv.constant0._ZN10layer_norm13ln_fwd_kernelINS_13Kernel_traitsI6__halfS2_S2_S2_fjLj1536ELj1ELj4ELj1ELj16ENS_18Kernel_traits_baseILj1536ES2_S2_S2_S2_fjLj128EEEEELb1ELb0ELb1ELb0EEEvNS_9FwdParamsE --------------------------
	.section	.nv.constant0._ZN10layer_norm13ln_fwd_kernelINS_13Kernel_traitsI6__halfS2_S2_S2_fjLj1536ELj1ELj4ELj1ELj16ENS_18Kernel_traits_baseILj1536ES2_S2_S2_S2_fjLj128EEEEELb1ELb0ELb1ELb0EEEvNS_9FwdParamsE,"a",@progbits
	.sectionflags	@""
	.align	4
.nv.constant0._ZN10layer_norm13ln_fwd_kernelINS_13Kernel_traitsI6__halfS2_S2_S2_fjLj1536ELj1ELj4ELj1ELj16ENS_18Kernel_traits_baseILj1536ES2_S2_S2_S2_fjLj128EEEEELb1ELb0ELb1ELb0EEEvNS_9FwdParamsE:
	.zero		584


//--------------------- .nv.constant0._ZN10layer_norm13ln_fwd_kernelINS_13Kernel_traitsI6__halfS2_S2_S2_fjLj1536ELj1ELj4ELj1ELj16ENS_18Kernel_traits_baseILj1536ES2_S2_S2_S2_fjLj128EEEEELb1ELb0ELb1ELb1EEEvNS_9FwdParamsE --------------------------
	.section	.nv.constant0._ZN10layer_norm13ln_fwd_kernelINS_13Kernel_traitsI6__halfS2_S2_S2_fjLj1536ELj1ELj4ELj1ELj16ENS_18Kernel_traits_baseILj1536ES2_S2_S2_S2_fjLj128EEEEELb1ELb0ELb1ELb1EEEvNS_9FwdParamsE,"a",@progbits
	.sectionflags	@""
	.align	4
.nv.constant0._ZN10layer_norm13ln_fwd_kernelINS_13Kernel_traitsI6__halfS2_S2_S2_fjLj1536ELj1ELj4ELj1ELj16ENS_18Kernel_traits_baseILj1536ES2_S2_S2_S2_fjLj128EEEEELb1ELb0ELb1ELb1EEEvNS_9FwdParamsE:
	.zero		584


//--------------------- .nv.constant0._ZN10layer_norm13ln_fwd_kernelINS_13Kernel_traitsI6__halfS2_S2_S2_fjLj1536ELj1ELj4ELj1ELj16ENS_18Kernel_traits_baseILj1536ES2_S2_S2_S2_fjLj128EEEEELb1ELb1ELb0ELb0EEEvNS_9FwdParamsE --------------------------
	.section	.nv.constant0._ZN10layer_norm13ln_fwd_kernelINS_13Kernel_traitsI6__halfS2_S2_S2_fjLj1536ELj1ELj4ELj1ELj16ENS_18Kernel_traits_baseILj1536ES2_S2_S2_S2_fjLj128EEEEELb1ELb1ELb0ELb0EEEvNS_9FwdParamsE,"a",@progbits
	.sectionflags	@""
	.align	4
.nv.constant0._ZN10layer_norm13ln_fwd_kernelINS_13Kernel_traitsI6__halfS2_S2_S2_fjLj1536ELj1ELj4ELj1ELj16ENS_18Kernel_traits_baseILj1536ES2_S2_S2_S2_fjLj128EEEEELb1ELb1ELb0ELb0EEEvNS_9FwdParamsE:
	.zero		584


//--------------------- .nv.constant0._ZN10layer_norm13ln_fwd_kernelINS_13Kernel_traitsI6__halfS2_S2_S2_fjLj1536ELj1ELj4ELj1ELj16ENS_18Kernel_traits_baseILj1536ES2_S2_S2_S2_fjLj128EEEEELb1ELb1ELb0ELb1EEEvNS_9FwdParamsE --------------------------
	.section	.nv.constant0._ZN10layer_norm13ln_fwd_kernelINS_13Kernel_traitsI6__halfS2_S2_S2_fjLj1536ELj1ELj4ELj1ELj16ENS_18Kernel_traits_baseILj1536ES2_S2_S2_S2_fjLj128EEEEELb1ELb1ELb0ELb1EEEvNS_9FwdParamsE,"a",@progbits
	.sectionflags	@""
	.align	4
.nv.constant0._ZN10layer_norm13ln_fwd_kernelINS_13Kernel_traitsI6__halfS2_S2_S2_fjLj1536ELj1ELj4ELj1ELj16ENS_18Kernel_traits_baseILj1536ES2_S2_S2_S2_fjLj128EEEEELb1ELb1ELb0ELb1EEEvNS_9FwdParamsE:
	.zero		584


//--------------------- .nv.constant0._ZN10layer_norm13ln_fwd_kernelINS_13Kernel_traitsI6__halfS2_S2_S2_fjLj1536ELj1ELj4ELj1ELj16ENS_18Kernel_traits_baseILj1536ES2_S2_S2_S2_fjLj128EEEEELb1ELb1ELb1ELb0EEEvNS_9FwdParamsE --------------------------
	.section	.nv.constant0._ZN10layer_norm13ln_fwd_kernelINS_13Kernel_traitsI6__halfS2_S2_S2_fjLj1536ELj1ELj4ELj1ELj16ENS_18Kernel_traits_baseILj1536ES2_S2_S2_S2_fjLj128EEEEELb1ELb1ELb1ELb0EEEvNS_9FwdParamsE,"a",@progbits
	.sectionflags	@""
	.align	4
.nv.constant0._ZN10layer_norm13ln_fwd_kernelINS_13Kernel_traitsI6__halfS2_S2_S2_fjLj1536ELj1ELj4ELj1ELj16ENS_18Kernel_traits_baseILj1536ES2_S2_S2_S2_fjLj128EEEEELb1ELb1ELb1ELb0EEEvNS_9FwdParamsE:
	.zero		584


//--------------------- .nv.constant0._ZN10layer_norm13ln_fwd_kernelINS_13Kernel_traitsI6__halfS2_S2_S2_fjLj1536ELj1ELj4ELj1ELj16ENS_18Kernel_traits_baseILj1536ES2_S2_S2_S2_fjLj128EEEEELb1ELb1ELb1ELb1EEEvNS_9FwdParamsE --------------------------
	.section	.nv.constant0._ZN10layer_norm13ln_fwd_kernelINS_13Kernel_traitsI6__halfS2_S2_S2_fjLj1536ELj1ELj4ELj1ELj16ENS_18Kernel_traits_baseILj1536ES2_S2_S2_S2_fjLj128EEEEELb1ELb1ELb1ELb1EEEvNS_9FwdParamsE,"a",@progbits
	.sectionflags	@""
	.align	4
.nv.constant0._ZN10layer_norm13ln_fwd_kernelINS_13Kernel_traitsI6__halfS2_S2_S2_fjLj1536ELj1ELj4ELj1ELj16ENS_18Kernel_traits_baseILj1536ES2_S2_S2_S2_fjLj128EEEEELb1ELb1ELb1ELb1EEEvNS_9FwdParamsE:
	.zero		584


//--------------------- .nv.constant0._ZN10layer_norm13ln_fwd_kernelINS_13Kernel_traitsIf13__nv_bfloat16S2_S2_fjLj1536ELj1ELj4ELj1ELj16ENS_18Kernel_traits_baseILj1536EfS2_S2_S2_fjLj128EEEEELb0ELb0ELb0ELb0EEEvNS_9FwdParamsE --------------------------
	.section	.nv.constant0._ZN10layer_norm13ln_fwd_kernelINS_13Kernel_traitsIf13__nv_bfloat16S2_S2_fjLj1536ELj1ELj4ELj1ELj16ENS_18Kernel_traits_baseILj1536EfS2_S2_S2_fjLj128EEEEELb0ELb0ELb0ELb0EEEvNS_9FwdParamsE,"a",@progbits
	.sectionflags	@""
	.align	4
.nv.constant0._ZN10layer_norm13ln_fwd_kernelINS_13Kernel_traitsIf13__nv_bfloat16S2_S2_fjLj1536ELj1ELj4ELj1ELj16ENS_18Kernel_traits_baseILj1536EfS2_S2_S2_fjLj128EEEEELb0ELb0ELb0ELb0EEEvNS_9FwdParamsE:
	.zero		584


//--------------------- .nv.constant0._ZN10layer_norm13ln_fwd_kernelINS_13Kernel_traitsIf13__nv_bfloat16S2_S2_fjLj1536ELj1ELj4ELj1ELj16ENS_18Kernel_traits_baseILj1536EfS2_S2_S2_fjLj128EEEEELb0ELb0ELb0ELb1EEEvNS_9FwdParamsE --------------------------
	.section	.nv.constant0._ZN10layer_norm13ln_fwd_kernelINS_13Kernel_traitsIf13__nv_bfloat16S2_S2_fjLj1536ELj1ELj4ELj1ELj16ENS_18Kernel_traits_baseILj1536EfS2_S2_S2_fjLj128EEEEELb0ELb0ELb0ELb1EEEvNS_9FwdParamsE,"a",@progbits
	.sectionflags	@""
	.align	4
.nv.constant0._ZN10layer_norm13ln_fwd_kernelINS_13Kernel_traitsIf13__nv_bfloat16S2_S2_fjLj1536ELj1ELj4ELj1ELj16ENS_18Kernel_traits_baseILj1536EfS2_S2_S2_fjLj128EEEEELb0ELb0ELb0ELb1EEEvNS_9FwdParamsE:
	.zero		584


//--------------------- .nv.constant0._ZN10layer_norm13ln_fwd_kernelINS_13Kernel_traitsIf13__nv_bfloat16S2_S2_fjLj1536ELj1ELj4ELj1ELj16ENS_18Kernel_traits_baseILj1536EfS2_S2_S2_fjLj128EEEEELb0ELb0ELb1ELb0EEEvNS_9FwdParamsE --------------------------
	.section	.nv.constant0._ZN10layer_norm13ln_fwd_kernelINS_13Kernel_traitsIf13__nv_bfloat16S2_S2_fjLj1536ELj1ELj4ELj1ELj16ENS_18Kernel_traits_baseILj1536EfS2_S2_S2_fjLj128EEEEELb0ELb0ELb1ELb0EEEvNS_9FwdParamsE,"a",@progbits
	.sectionflags	@""
	.align	4
.nv.constant0._ZN10layer_norm13ln_fwd_kernelINS_13Kernel_traitsIf13__nv_bfloat16S2_S2_fjLj1536ELj1ELj4ELj1ELj16ENS_18Kernel_traits_baseILj1536EfS2_S2_S2_fjLj128EEEEELb0ELb0ELb1ELb0EEEvNS_9FwdParamsE:
	.zero		584


//--------------------- .nv.constant0._ZN10layer_norm13ln_fwd_kernelINS_13Kernel_traitsIf13__nv_bfloat16S2_S2_fjLj1536ELj1ELj4ELj1ELj16ENS_18Kernel_traits_baseILj1536EfS2_S2_S2_fjLj128EEEEELb0ELb0ELb1ELb1EEEvNS_9FwdParamsE --------------------------
	.section	.nv.constant0._ZN10layer_norm13ln_fwd_kernelINS_13Kernel_traitsIf13__nv_bfloat16S2_S2_fjLj1536ELj1ELj4ELj1ELj16ENS_18Kernel_traits_baseILj1536EfS2_S2_S2_fjLj128EEEEELb0ELb0ELb1ELb1EEEvNS_9FwdParamsE,"a",@progbits
	.sectionflags	@""
	.align	4
.nv.constant0._ZN10layer_norm13ln_fwd_kernelINS_13Kernel_traitsIf13__nv_bfloat16S2_S2_fjLj1536ELj1ELj4ELj1ELj16ENS_18Kernel_traits_baseILj1536EfS2_S2_S2_fjLj128EEEEELb0ELb0ELb1ELb1EEEvNS_9FwdParamsE:
	.zero		584


//--------------------- .nv.constant0._ZN10layer_norm13ln_fwd_kernelINS_13Kernel_traitsIf13__nv_bfloat16S2_S2_fjLj1536ELj1ELj4ELj1ELj16ENS_18Kernel_traits_baseILj1536EfS2_S2_S2_fjLj128EEEEELb0ELb1ELb0ELb0EEEvNS_9FwdParamsE --------------------------
	.section	.nv.constant0._ZN10layer_norm13ln_fwd_kernelINS_13Kernel_traitsIf13__nv_bfloat16S2_S2_fjLj1536ELj1ELj4ELj1ELj16ENS_18Kernel_traits_baseILj1536EfS2_S2_S2_fjLj128EEEEELb0ELb1ELb0ELb0EEEvNS_9FwdParamsE,"a",@progbits
	.sectionflags	@""
	.align	4
.nv.constant0._ZN10layer_norm13ln_fwd_kernelINS_13Kernel_traitsIf13__nv_bfloat16S2_S2_fjLj1536ELj1ELj4ELj1ELj16ENS_18Kernel_traits_baseILj1536EfS2_S2_S2_fjLj128EEEEELb0ELb1ELb0ELb0EEEvNS_9FwdParamsE:
	.zero		584


//--------------------- .nv.constant0._ZN10layer_norm13ln_fwd_kernelINS_13Kernel_traitsIf13__nv_bfloat16S2_S2_fjLj1536ELj1ELj4ELj1ELj16ENS_18Kernel_traits_baseILj1536EfS2_S2_S2_fjLj128EEEEELb0ELb1ELb0ELb1EEEvNS_9FwdParamsE --------------------------
	.section	.nv.constant0._ZN10layer_norm13ln_fwd_kernelINS_13Kernel_traitsIf13__nv_bfloat16S2_S2_fjLj1536ELj1ELj4ELj1ELj16ENS_18Kernel_traits_baseILj1536EfS2_S2_S2_fjLj128EEEEELb0ELb1ELb0ELb1EEEvNS_9FwdParamsE,"a",@progbits
	.sectionflags	@""
	.align	4
.nv.constant0._ZN10layer_norm13ln_fwd_kernelINS_13Kernel_traitsIf13__nv_bfloat16S2_S2_fjLj1536ELj1ELj4ELj1ELj16ENS_18Kernel_traits_baseILj1536EfS2_S2_S2_fjLj128EEEEELb0ELb1ELb0ELb1EEEvNS_9FwdParamsE:
	.zero		584


//--------------------- .nv.constant0._ZN10layer_norm13ln_fwd_kernelINS_13Kernel_traitsIf13__nv_bfloat16S2_S2_fjLj1536ELj1ELj4ELj1ELj16ENS_18Kernel_traits_baseILj1536EfS2_S2_S2_fjLj128EEEEELb0ELb1ELb1ELb0EEEvNS_9FwdParamsE --------------------------
	.section	.nv.constant0._ZN10layer_norm13ln_fwd_kernelINS_13Kernel_traitsIf13__nv_bfloat16S2_S2_fjLj1536ELj1ELj4ELj1ELj16ENS_18Kernel_traits_baseILj1536EfS2_S2_S2_fjLj128EEEEELb0ELb1ELb1ELb0EEEvNS_9FwdParamsE,"a",@progbits
	.sectionflags	@""
	.align	4
.nv.constant0._ZN10layer_norm13ln_fwd_kernelINS_13Kernel_traitsIf13__nv_bfloat16S2_S2_fjLj1536ELj1ELj4ELj1ELj16ENS_18Kernel_traits_baseILj1536EfS2_S2_S2_fjLj128EEEEELb0ELb1ELb1ELb0EEEvNS_9FwdParamsE:
	.zero		584


//--------------------- .nv.constant0._ZN10layer_norm13ln_fwd_kernelINS_13Kernel_traitsIf13__nv_bfloat16S2_S2_fjLj1536ELj1ELj4ELj1ELj16ENS_18Kernel_traits_baseILj1536EfS2_S2_S2_fjLj128EEEEELb0ELb1ELb1ELb1EEEvNS_9FwdParamsE --------------------------
	.section	.nv.constant0._ZN10layer_norm13ln_fwd_kernelINS_13Kernel_traitsIf13__nv_bfloat16S2_S2_fjLj1536ELj1ELj4ELj1ELj16ENS_18Kernel_traits_baseILj1536EfS2_S2_S2_fjLj128EEEEELb0ELb1ELb1ELb1EEEvNS_9FwdParamsE,"a",@progbits
	.sectionflags	@""
	.align	4
.nv.constant0._ZN10layer_norm13ln_fwd_kernelINS_13Kernel_traitsIf13__nv_bfloat16S2_S2_fjLj1536ELj1ELj4ELj1ELj16ENS_18Kernel_traits_baseILj1536EfS2_S2_S2_fjLj128EEEEELb0ELb1ELb1ELb1EEEvNS_9FwdParamsE:
	.zero		584


//--------------------- .nv.constant0._ZN10layer_norm13ln_fwd_kernelINS_13Kernel_traitsIf13__nv_bfloat16S2_S2_fjLj1536ELj1ELj4ELj1ELj16ENS_18Kernel_traits_baseILj1536EfS2_S2_S2_fjLj128EEEEELb1ELb0ELb0ELb0EEEvNS_9FwdParamsE --------------------------
	.section	.nv.constant0._ZN10layer_norm13ln_fwd_kernelINS_13Kernel_traitsIf13__nv_bfloat16S2_S2_fjLj1536ELj1ELj4ELj1ELj16ENS_18Kernel_traits_baseILj1536EfS2_S2_S2_fjLj128EEEEELb1ELb0ELb0ELb0EEEvNS_9FwdParamsE,"a",@progbits
	.sectionflags	@""
	.align	4
.nv.constant0._ZN10layer_norm13ln_fwd_kernelINS_13Kernel_traitsIf13__nv_bfloat16S2_S2_fjLj1536ELj1ELj4ELj1ELj16ENS_18Kernel_traits_baseILj1536EfS2_S2_S2_fjLj128EEEEELb1ELb0ELb0ELb0EEEvNS_9FwdParamsE:
	.zero		584


//--------------------- .nv.constant0._ZN10layer_norm13ln_fwd_kernelINS_13Kernel_traitsIf13__nv_bfloat16S2_S2_fjLj1536ELj1ELj4ELj1ELj16ENS_18Kernel_traits_baseILj1536EfS2_S2_S2_fjLj128EEEEELb1ELb0ELb0ELb1EEEvNS_9FwdParamsE --------------------------
	.section	.nv.constant0._ZN10layer_norm13ln_fwd_kernelINS_13Kernel_traitsIf13__nv_bfloat16S2_S2_fjLj1536ELj1ELj4ELj1ELj16ENS_18Kernel_traits_baseILj1536EfS2_S2_S2_fjLj128EEEEELb1ELb0ELb0ELb1EEEvNS_9FwdParamsE,"a",@progbits
	.sectionflags	@""
	.align	4
.nv.constant0._ZN10layer_norm13ln_fwd_kernelINS_13Kernel_traitsIf13__nv_bfloat16S2_S2_fjLj1536ELj1ELj4ELj1ELj16ENS_18Kernel_traits_baseILj1536EfS2_S2_S2_fjLj128EEEEELb1ELb0ELb0ELb1EEEvNS_9FwdParamsE:
	.zero		584


//--------------------- .nv.constant0._ZN10layer_norm13ln_fwd_kernelINS_13Kernel_traitsIf13__nv_bfloat16S2_S2_fjLj1536ELj1ELj4ELj1ELj16ENS_18Kernel_traits_baseILj1536EfS2_S2_S2_fjLj128EEEEELb1ELb0ELb1ELb0EEEvNS_9FwdParamsE --------------------------
	.section	.nv.constant0._ZN10layer_norm13ln_fwd_kernelINS_13Kernel_traitsIf13__nv_bfloat16S2_S2_fjLj1536ELj1ELj4ELj1ELj16ENS_18Kernel_traits_baseILj1536EfS2_S2_S2_fjLj128EEEEELb1ELb0ELb1ELb0EEEvNS_9FwdParamsE,"a",@progbits
	.sectionflags	@""
	.align	4
.nv.constant0._ZN10layer_norm13ln_fwd_kernelINS_13Kernel_traitsIf13__nv_bfloat16S2_S2_fjLj1536ELj1ELj4ELj1ELj16ENS_18Kernel_traits_baseILj1536EfS2_S2_S2_fjLj128EEEEELb1ELb0ELb1ELb0EEEvNS_9FwdParamsE:
	.zero		584


//--------------------- .nv.constant0._ZN10layer_norm13ln_fwd_kernelINS_13Kernel_traitsIf13__nv_bfloat16S2_S2_fjLj1536ELj1ELj4ELj1ELj16ENS_18Kernel_traits_baseILj1536EfS2_S2_S2_fjLj128EEEEELb1ELb0ELb1ELb1EEEvNS_9FwdParamsE --------------------------
	.section	.nv.constant0._ZN10layer_norm13ln_fwd_kernelINS_13Kernel_traitsIf13__nv_bfloat16S2_S2_fjLj1536ELj1ELj4ELj1ELj16ENS_18Kernel_traits_baseILj1536EfS2_S2_S2_fjLj128EEEEELb1ELb0ELb1ELb1EEEvNS_9FwdParamsE,"a",@progbits
	.sectionflags	@""
	.align	4
.nv.constant0._ZN10layer_norm13ln_fwd_kernelINS_13Kernel_traitsIf13__nv_bfloat16S2_S2_fjLj1536ELj1ELj4ELj1ELj16ENS_18Kernel_traits_baseILj1536EfS2_S2_S2_fjLj128EEEEELb1ELb0ELb1ELb1EEEvNS_9FwdParamsE:
	.zero		584


//--------------------- .nv.constant0._ZN10layer_norm13ln_fwd_kernelINS_13Kernel_traitsIf13__nv_bfloat16S2_S2_fjLj1536ELj1ELj4ELj1ELj16ENS_18Kernel_traits_baseILj1536EfS2_S2_S2_fjLj128EEEEELb1ELb1ELb0ELb0EEEvNS_9FwdParamsE --------------------------
	.section	.nv.constant0._ZN10layer_norm13ln_fwd_kernelINS_13Kernel_traitsIf13__nv_bfloat16S2_S2_fjLj1536ELj1ELj4ELj1ELj16ENS_18Kernel_traits_baseILj1536EfS2_S2_S2_fjLj128EEEEELb1ELb1ELb0ELb0EEEvNS_9FwdParamsE,"a",@progbits
	.sectionflags	@""
	.align	4
.nv.constant0._ZN10layer_norm13ln_fwd_kernelINS_13Kernel_traitsIf13__nv_bfloat16S2_S2_fjLj1536ELj1ELj4ELj1ELj16ENS_18Kernel_traits_baseILj1536EfS2_S2_S2_fjLj128EEEEELb1ELb1ELb0ELb0EEEvNS_9FwdParamsE:
	.zero		584


//--------------------- .nv.constant0._ZN10layer_norm13ln_fwd_kernelINS_13Kernel_traitsIf13__nv_bfloat16S2_S2_fjLj1536ELj1ELj4ELj1ELj16ENS_18Kernel_traits_baseILj1536EfS2_S2_S2_fjLj128EEEEELb1ELb1ELb0ELb1EEEvNS_9FwdParamsE --------------------------
	.section	.nv.constant0._ZN10layer_norm13ln_fwd_kernelINS_13Kernel_traitsIf13__nv_bfloat16S2_S2_fjLj1536ELj1ELj4ELj1ELj16ENS_18Kernel_traits_baseILj1536EfS2_S2_S2_fjLj128EEEEELb1ELb1ELb0ELb1EEEvNS_9FwdParamsE,"a",@progbits
	.sectionflags	@""
	.align	4
.nv.constant0._ZN10layer_norm13ln_fwd_kernelINS_13Kernel_traitsIf13__nv_bfloat16S2_S2_fjLj1536ELj1ELj4ELj1ELj16ENS_18Kernel_traits_baseILj1536EfS2_S2_S2_fjLj128EEEEELb1ELb1ELb0ELb1EEEvNS_9FwdParamsE:
	.zero		584


//--------------------- .nv.constant0._ZN10layer_norm13ln_fwd_kernelINS_13Kernel_traitsIf13__nv_bfloat16S2_S2_fjLj1536ELj1ELj4ELj1ELj16ENS_18Kernel_traits_baseILj1536EfS2_S2_S2_fjLj128EEEEELb1ELb1ELb1ELb0EEEvNS_9FwdParamsE --------------------------
	.section	.nv.constant0._ZN10layer_norm13ln_fwd_kernelINS_13Kernel_traitsIf13__nv_bfloat16S2_S2_fjLj1536ELj1ELj4ELj1ELj16ENS_18Kernel_traits_baseILj1536EfS2_S2_S2_fjLj128EEEEELb1ELb1ELb1ELb0EEEvNS_9FwdParamsE,"a",@progbits
	.sectionflags	@""
	.align	4
.nv.constant0._ZN10layer_norm13ln_fwd_kernelINS_13Kernel_traitsIf13__nv_bfloat16S2_S2_fjLj1536ELj1ELj4ELj1ELj16ENS_18Kernel_traits_baseILj1536EfS2_S2_S2_fjLj128EEEEELb1ELb1ELb1ELb0EEEvNS_9FwdParamsE:
	.zero		584


//--------------------- .nv.constant0._ZN10layer_norm13ln_fwd_kernelINS_13Kernel_traitsIf13__nv_bfloat16S2_S2_fjLj1536ELj1ELj4ELj1ELj16ENS_18Kernel_traits_baseILj1536EfS2_S2_S2_fjLj128EEEEELb1ELb1ELb1ELb1EEEvNS_9FwdParamsE --------------------------
	.section	.nv.constant0._ZN10layer_norm13ln_fwd_kernelINS_13Kernel_traitsIf13__nv_bfloat16S2_S2_fjLj1536ELj1ELj4ELj1ELj16ENS_18Kernel_traits_baseILj1536EfS2_S2_S2_fjLj128EEEEELb1ELb1ELb1ELb1EEEvNS_9FwdParamsE,"a",@progbits
	.sectionflags	@""
	.align	4
.nv.constant0._ZN10layer_norm13ln_fwd_kernelINS_13Kernel_traitsIf13__nv_bfloat16S2_S2_fjLj1536ELj1ELj4ELj1ELj16ENS_18Kernel_traits_baseILj1536EfS2_S2_S2_fjLj128EEEEELb1ELb1ELb1ELb1EEEvNS_9FwdParamsE:
	.zero		584


//--------------------- .nv.constant0._ZN10layer_norm13ln_fwd_kernelINS_13Kernel_traitsI13__nv_bfloat16S2_fS2_fjLj1536ELj1ELj4ELj1ELj16ENS_18Kernel_traits_baseILj1536ES2_S2_fS2_fjLj128EEEEELb0ELb0ELb0ELb0EEEvNS_9FwdParamsE --------------------------
	.section	.nv.constant0._ZN10layer_norm13ln_fwd_kernelINS_13Kernel_traitsI13__nv_bfloat16S2_fS2_fjLj1536ELj1ELj4ELj1ELj16ENS_18Kernel_traits_baseILj1536ES2_S2_fS2_fjLj128EEEEELb0ELb0ELb0ELb0EEEvNS_9FwdParamsE,"a",@progbits
	.sectionflags	@""
	.align	4
.nv.constant0._ZN10layer_norm13ln_fwd_kernelINS_13Kernel_traitsI13__nv_bfloat16S2_fS2_fjLj1536ELj1ELj4ELj1ELj16ENS_18Kernel_traits_baseILj1536ES2_S2_fS2_fjLj128EEEEELb0ELb0ELb0ELb0EEEvNS_9FwdParamsE:
	.zero		584


//--------------------- .nv.constant0._ZN10layer_norm13ln_fwd_kernelINS_13Kernel_traitsI13__nv_bfloat16S2_fS2_fjLj1536ELj1ELj4ELj1ELj16ENS_18Kernel_traits_baseILj1536ES2_S2_fS2_fjLj128EEEEELb0ELb0ELb0ELb1EEEvNS_9FwdParamsE --------------------------
	.section	.nv.constant0._ZN10layer_norm13ln_fwd_kernelINS_13Kernel_traitsI13__nv_bfloat16S2_fS2_fjLj1536ELj1ELj4ELj1ELj16ENS_18Kernel_traits_baseILj1536ES2_S2_fS2_fjLj128EEEEELb0ELb0ELb0ELb1EEEvNS_9FwdParamsE,"a",@progbits
	.sectionflags	@""
	.align	4
.nv.constant0._ZN10layer_norm13ln_fwd_kernelINS_13Kernel_traitsI13__nv_bfloat16S2_fS2_fjLj1536ELj1ELj4ELj1ELj16ENS_18Kernel_traits_baseILj1536ES2_S2_fS2_fjLj128EEEEELb0ELb0ELb0ELb1EEEvNS_9FwdParamsE:
	.zero		584


//--------------------- .nv.constant0._ZN10layer_norm13ln_fwd_kernelINS_13Kernel_traitsI13__nv_bfloat16S2_fS2_fjLj1536ELj1ELj4ELj1ELj16ENS_18Kernel_traits_baseILj1536ES2_S2_fS2_fjLj128EEEEELb0ELb0ELb1ELb0EEEvNS_9FwdParamsE --------------------------
	.section	.nv.constant0._ZN10layer_norm13ln_fwd_kernelINS_13Kernel_traitsI13__nv_bfloat16S2_fS2_fjLj1536ELj1ELj4ELj1ELj16ENS_18Kernel_traits_baseILj1536ES2_S2_fS2_fjLj128EEEEELb0ELb0ELb1ELb0EEEvNS_9FwdParamsE,"a",@progbits
	.sectionflags	@""
	.align	4
.nv.constant0._ZN10layer_norm13ln_fwd_kernelINS_13Kernel_traitsI13__nv_bfloat16S2_fS2_fjLj1536ELj1ELj4ELj1ELj16ENS_18Kernel_traits_baseILj1536ES2_S2_fS2_fjLj128EEEEELb0ELb0ELb1ELb0EEEvNS_9FwdParamsE:
	.zero		584


//--------------------- .nv.constant0._ZN10layer_norm13ln_fwd_kernelINS_13Kernel_traitsI13__nv_bfloat16S2_fS2_fjLj1536ELj1ELj4ELj1ELj16ENS_18Kernel_traits_baseILj1536ES2_S2_fS2_fjLj128EEEEELb0ELb0ELb1ELb1EEEvNS_9FwdParamsE --------------------------
	.section	.nv.constant0._ZN10layer_norm13ln_fwd_kernelINS_13Kernel_traitsI13__nv_bfloat16S2_fS2_fjLj1536ELj1ELj4ELj1ELj16ENS_18Kernel_traits_baseILj1536ES2_S2_fS2_fjLj128EEEEELb0ELb0ELb1ELb1EEEvNS_9FwdParamsE,"a",@progbits
	.sectionflags	@""
	.align	4
.nv.constant0._ZN10layer_norm13ln_fwd_kernelINS_13Kernel_traitsI13__nv_bfloat16S2_fS2_fjLj1536ELj1ELj4ELj1ELj16ENS_18Kernel_traits_baseILj1536ES2_S2_fS2_fjLj128EEEEELb0ELb0ELb1ELb1EEEvNS_9FwdParamsE:
	.zero		584


//--------------------- .nv.constant0._ZN10layer_norm13ln_fwd_kernelINS_13Kernel_traitsI13__nv_bfloat16S2_fS2_fjLj1536ELj1ELj4ELj1ELj16ENS_18Kernel_traits_baseILj1536ES2_S2_fS2_fjLj128EEEEELb0ELb1ELb0ELb0EEEvNS_9FwdParamsE --------------------------
	.section	.nv.constant0._ZN10layer_norm13ln_fwd_kernelINS_13Kernel_traitsI13__nv_bfloat16S2_fS2_fjLj1536ELj1ELj4ELj1ELj16ENS_18Kernel_traits_baseILj1536ES2_S2_fS2_fjLj128EEEEELb0ELb1ELb0ELb0EEEvNS_9FwdParamsE,"a",@progbits
	.sectionflags	@""
	.align	4
.nv.constant0._ZN10layer_norm13ln_fwd_kernelINS_13Kernel_traitsI13__nv_bfloat16S2_fS2_fjLj1536ELj1ELj4ELj1ELj16ENS_18Kernel_traits_baseILj1536ES2_S2_fS2_fjLj128EEEEELb0ELb1ELb0ELb0EEEvNS_9FwdParamsE:
	.zero		584


//--------------------- .nv.constant0._ZN10layer_norm13ln_fwd_kernelINS_13Kernel_traitsI13__nv_bfloat16S2_fS2_fjLj1536ELj1ELj4ELj1ELj16ENS_18Kernel_traits_baseILj1536ES2_S2_fS2_fjLj128EEEEELb0ELb1ELb0ELb1EEEvNS_9FwdParamsE --------------------------
	.section	.nv.constant0._ZN10layer_norm13ln_fwd_kernelINS_13Kernel_traitsI13__nv_bfloat16S2_fS2_fjLj1536ELj1ELj4ELj1ELj16ENS_18Kernel_traits_baseILj1536ES2_S2_fS2_fjLj128EEEEELb0ELb1ELb0ELb1EEEvNS_9FwdParamsE,"a",@progbits
	.sectionflags	@""
	.align	4
.nv.constant0._ZN10layer_norm13ln_fwd_kernelINS_13Kernel_traitsI13__nv_bfloat16S2_fS2_fjLj1536ELj1ELj4ELj1ELj16ENS_18Kernel_traits_baseILj1536ES2_S2_fS2_fjLj128EEEEELb0ELb1ELb0ELb1EEEvNS_9FwdParamsE:
	.zero		584


//--------------------- .nv.constant0._ZN10layer_norm13ln_fwd_kernelINS_13Kernel_traitsI13__nv_bfloat16S2_fS2_fjLj1536ELj1ELj4ELj1ELj16ENS_18Kernel_traits_baseILj1536ES2_S2_fS2_fjLj128EEEEELb0ELb1ELb1ELb0EEEvNS_9FwdParamsE --------------------------
	.section	.nv.constant0._ZN10layer_norm13ln_fwd_kernelINS_13Kernel_traitsI13__nv_bfloat16S2_fS2_fjLj1536ELj1ELj4ELj1ELj16ENS_18Kernel_traits_baseILj1536ES2_S2_fS2_fjLj128EEEEELb0ELb1ELb1ELb0EEEvNS_9FwdParamsE,"a",@progbits
	.sectionflags	@""
	.align	4
.nv.constant0._ZN10layer_norm13ln_fwd_kernelINS_13Kernel_traitsI13__nv_bfloat16S2_fS2_fjLj1536ELj1ELj4ELj1ELj16ENS_18Kernel_traits_baseILj1536ES2_S2_fS2_fjLj128EEEEELb0ELb1ELb1ELb0EEEvNS_9FwdParamsE:
	.zero		584


//--------------------- .nv.constant0._ZN10layer_norm13ln_fwd_kernelINS_13Kernel_traitsI13__nv_bfloat16S2_fS2_fjLj1536ELj1ELj4ELj1ELj16ENS_18Kernel_traits_baseILj1536ES2_S2_fS2_fjLj128EEEEELb0ELb1ELb1ELb1EEEvNS_9FwdParamsE --------------------------
	.section	.nv.constant0._ZN10layer_norm13ln_fwd_kernelINS_13Kernel_traitsI13__nv_bfloat16S2_fS2_fjLj1536ELj1ELj4ELj1ELj16ENS_18Kernel_traits_baseILj1536ES2_S2_fS2_fjLj128EEEEELb0ELb1ELb1ELb1EEEvNS_9FwdParamsE,"a",@progbits
	.sectionflags	@""
	.align	4
.nv.constant0._ZN10layer_norm13ln_fwd_kernelINS_13Kernel_traitsI13__nv_bfloat16S2_fS2_fjLj1536ELj1ELj4ELj1ELj16ENS_18Kernel_traits_baseILj1536ES2_S2_fS2_fjLj128EEEEELb0ELb1ELb1ELb1EEEvNS_9FwdParamsE:
	.zero		584


//--------------------- .nv.constant0._ZN10layer_norm13ln_fwd_kernelINS_13Kernel_traitsI13__nv_bfloat16S2_fS2_fjLj1536ELj1ELj4ELj1ELj16ENS_18Kernel_traits_baseILj1536ES2_S2_fS2_fjLj128EEEEELb1ELb0ELb0ELb0EEEvNS_9FwdParamsE --------------------------
	.section	.nv.constant0._ZN10layer_norm13ln_fwd_kernelINS_13Kernel_traitsI13__nv_bfloat16S2_fS2_fjLj1536ELj1ELj4ELj1ELj16ENS_18Kernel_traits_baseILj1536ES2_S2_fS2_fjLj128EEEEELb1ELb0ELb0ELb0EEEvNS_9FwdParamsE,"a",@progbits
	.sectionflags	@""
	.align	4
.nv.constant0._ZN10layer_norm13ln_fwd_kernelINS_13Kernel_traitsI13__nv_bfloat16S2_fS2_fjLj1536ELj1ELj4ELj1ELj16ENS_18Kernel_traits_baseILj1536ES2_S2_fS2_fjLj128EEEEELb1ELb0ELb0ELb0EEEvNS_9FwdParamsE:
	.zero		584


//--------------------- .nv.constant0._ZN10layer_norm13ln_fwd_kernelINS_13Kernel_traitsI13__nv_bfloat16S2_fS2_fjLj1536ELj1ELj4ELj1ELj16ENS_18Kernel_traits_baseILj1536ES2_S2_fS2_fjLj128EEEEELb1ELb0ELb0ELb1EEEvNS_9FwdParamsE --------------------------
	.section	.nv.constant0._ZN10layer_norm13ln_fwd_kernelINS_13Kernel_traitsI13__nv_bfloat16S2_fS2_fjLj1536ELj1ELj4ELj1ELj16ENS_18Kernel_traits_baseILj1536ES2_S2_fS2_fjLj128EEEEELb1ELb0ELb0ELb1EEEvNS_9FwdParamsE,"a",@progbits
	.sectionflags	@""
	.align	4
.nv.constant0._ZN10layer_norm13ln_fwd_kernelINS_13Kernel_traitsI13__nv_bfloat16S2_fS2_fjLj1536ELj1ELj4ELj1ELj16ENS_18Kernel_traits_baseILj1536ES2_S2_fS2_fjLj128EEEEELb1ELb0ELb0ELb1EEEvNS_9FwdParamsE:
	.zero		584


//--------------------- .nv.constant0._ZN10layer_norm13ln_fwd_kernelINS_13Kernel_traitsI13__nv_bfloat16S2_fS2_fjLj1536ELj1ELj4ELj1ELj16ENS_18Kernel_traits_baseILj1536ES2_S2_fS2_fjLj128EEEEELb1ELb0ELb1ELb0EEEvNS_9FwdParamsE --------------------------
	.section	.nv.constant0._ZN10layer_norm13ln_fwd_kernelINS_13Kernel_traitsI13__nv_bfloat16S2_fS2_fjLj1536ELj1ELj4ELj1ELj16ENS_18Kernel_traits_baseILj1536ES2_S2_fS2_fjLj128EEEEELb1ELb0ELb1ELb0EEEvNS_9FwdParamsE,"a",@progbits
	.sectionflags	@""
	.align	4
.nv.constant0._ZN10layer_norm13ln_fwd_kernelINS_13Kernel_traitsI13__nv_bfloat16S2_fS2_fjLj1536ELj1ELj4ELj1ELj16ENS_18Kernel_traits_baseILj1536ES2_S2_fS2_fjLj128EEEEELb1ELb0ELb1ELb0EEEvNS_9FwdParamsE:
	.zero		584


//--------------------- .nv.constant0._ZN10layer_norm13ln_fwd_kernelINS_13Kernel_traitsI13__nv_bfloat16S2_fS2_fjLj1536ELj1ELj4ELj1ELj16ENS_18Kernel_traits_baseILj1536ES2_S2_fS2_fjLj128EEEEELb1ELb0ELb1ELb1EEEvNS_9FwdParamsE --------------------------
	.section	.nv.constant0._ZN10layer_norm13ln_fwd_kernelINS_13Kernel_traitsI13__nv_bfloat16S2_fS2_fjLj1536ELj1ELj4ELj1ELj16ENS_18Kernel_traits_baseILj1536ES2_S2_fS2_fjLj128EEEEELb1ELb0ELb1ELb1EEEvNS_9FwdParamsE,"a",@progbits
	.sectionflags	@""
	.align	4
.nv.constant0._ZN10layer_norm13ln_fwd_kernelINS_13Kernel_traitsI13__nv_bfloat16S2_fS2_fjLj1536ELj1ELj4ELj1ELj16ENS_18Kernel_traits_baseILj1536ES2_S2_fS2_fjLj128EEEEELb1ELb0ELb1ELb1EEEvNS_9FwdParamsE:
	.zero		584


//--------------------- .nv.constant0._ZN10layer_norm13ln_fwd_kernelINS_13Kernel_traitsI13__nv_bfloat16S2_fS2_fjLj1536ELj1ELj4ELj1ELj16ENS_18Kernel_traits_baseILj1536ES2_S2_fS2_fjLj128EEEEELb1ELb1ELb0ELb0EEEvNS_9FwdParamsE --------------------------
	.section	.nv.constant0._ZN10layer_norm13ln_fwd_kernelINS_13Kernel_traitsI13__nv_bfloat16S2_fS2_fjLj1536ELj1ELj4ELj1ELj16ENS_18Kernel_traits_baseILj1536ES2_S2_fS2_fjLj128EEEEELb1ELb1ELb0ELb0EEEvNS_9FwdParamsE,"a",@progbits
	.sectionflags	@""
	.align	4
.nv.constant0._ZN10layer_norm13ln_fwd_kernelINS_13Kernel_traitsI13__nv_bfloat16S2_fS2_fjLj1536ELj1ELj4ELj1ELj16ENS_18Kernel_traits_baseILj1536ES2_S2_fS2_fjLj128EEEEELb1ELb1ELb0ELb0EEEvNS_9FwdParamsE:
	.zero		584


//--------------------- .nv.constant0._ZN10layer_norm13ln_fwd_kernelINS_13Kernel_traitsI13__nv_bfloat16S2_fS2_fjLj1536ELj1ELj4ELj1ELj16ENS_18Kernel_traits_baseILj1536ES2_S2_fS2_fjLj128EEEEELb1ELb1ELb0ELb1EEEvNS_9FwdParamsE --------------------------
	.section	.nv.constant0._ZN10layer_norm13ln_fwd_kernelINS_13Kernel_traitsI13__nv_bfloat16S2_fS2_fjLj1536ELj1ELj4ELj1ELj16ENS_18Kernel_traits_baseILj1536ES2_S2_fS2_fjLj128EEEEELb1ELb1ELb0ELb1EEEvNS_9FwdParamsE,"a",@progbits
	.sectionflags	@""
	.align	4
.nv.constant0._ZN10layer_norm13ln_fwd_kernelINS_13Kernel_traitsI13__nv_bfloat16S2_fS2_fjLj1536ELj1ELj4ELj1ELj16ENS_18Kernel_traits_baseILj1536ES2_S2_fS2_fjLj128EEEEELb1ELb1ELb0ELb1EEEvNS_9FwdParamsE:
	.zero		584


//--------------------- .nv.constant0._ZN10layer_norm13ln_fwd_kernelINS_13Kernel_traitsI13__nv_bfloat16S2_fS2_fjLj1536ELj1ELj4ELj1ELj16ENS_18Kernel_traits_baseILj1536ES2_S2_fS2_fjLj128EEEEELb1ELb1ELb1ELb0EEEvNS_9FwdParamsE --------------------------
	.section	.nv.constant0._ZN10layer_norm13ln_fwd_kernelINS_13Kernel_traitsI13__nv_bfloat16S2_fS2_fjLj1536ELj1ELj4ELj1ELj16ENS_18Kernel_traits_baseILj1536ES2_S2_fS2_fjLj128EEEEELb1ELb1ELb1ELb0EEEvNS_9FwdParamsE,"a",@progbits
	.sectionflags	@""
	.align	4
.nv.constant0._ZN10layer_norm13ln_fwd_kernelINS_13Kernel_traitsI13__nv_bfloat16S2_fS2_fjLj1536ELj1ELj4ELj1ELj16ENS_18Kernel_traits_baseILj1536ES2_S2_fS2_fjLj128EEEEELb1ELb1ELb1ELb0EEEvNS_9FwdParamsE:
	.zero		584


//--------------------- .nv.constant0._ZN10layer_norm13ln_fwd_kernelINS_13Kernel_traitsI13__nv_bfloat16S2_fS2_fjLj1536ELj1ELj4ELj1ELj16ENS_18Kernel_traits_baseILj1536ES2_S2_fS2_fjLj128EEEEELb1ELb1ELb1ELb1EEEvNS_9FwdParamsE --------------------------
	.section	.nv.constant0._ZN10layer_norm13ln_fwd_kernelINS_13Kernel_traitsI13__nv_bfloat16S2_fS2_fjLj1536ELj1ELj4ELj1ELj16ENS_18Kernel_traits_baseILj1536ES2_S2_fS2_fjLj128EEEEELb1ELb1ELb1ELb1EEEvNS_9FwdParamsE,"a",@progbits
	.sectionflags	@""
	.align	4
.nv.constant0._ZN10layer_norm13ln_fwd_kernelINS_13Kernel_traitsI13__nv_bfloat16S2_fS2_fjLj1536ELj1ELj4ELj1ELj16ENS_18Kernel_traits_baseILj1536ES2_S2_fS2_fjLj128EEEEELb1ELb1ELb1ELb1EEEvNS_9FwdParamsE:
	.zero		584


//--------------------- .nv.constant0._ZN10layer_norm13ln_fwd_kernelINS_13Kernel_traitsIf13__nv_bfloat16fS2_fjLj1536ELj1ELj4ELj1ELj16ENS_18Kernel_traits_baseILj1536EfS2_fS2_fjLj128EEEEELb0ELb0ELb0ELb0EEEvNS_9FwdParamsE --------------------------
	.section	.nv.constant0._ZN10layer_norm13ln_fwd_kernelINS_13Kernel_traitsIf13__nv_bfloat16fS2_fjLj1536ELj1ELj4ELj1ELj16ENS_18Kernel_traits_baseILj1536EfS2_fS2_fjLj128EEEEELb0ELb0ELb0ELb0EEEvNS_9FwdParamsE,"a",@progbits
	.sectionflags	@""
	.align	4
.nv.constant0._ZN10layer_norm13ln_fwd_kernelINS_13Kernel_traitsIf13__nv_bfloat16fS2_fjLj1536ELj1ELj4ELj1ELj16ENS_18Kernel_traits_baseILj1536EfS2_fS2_fjLj128EEEEELb0ELb0ELb0ELb0EEEvNS_9FwdParamsE:
	.zero		584


//--------------------- .nv.constant0._ZN10layer_norm13ln_fwd_kernelINS_13Kernel_traitsIf13__nv_bfloat16fS2_fjLj1536ELj1ELj4ELj1ELj16ENS_18Kernel_traits_baseILj1536EfS2_fS2_fjLj128EEEEELb0ELb0ELb0ELb1EEEvNS_9FwdParamsE --------------------------
	.section	.nv.constant0._ZN10layer_norm13ln_fwd_kernelINS_13Kernel_traitsIf13__nv_bfloat16fS2_fjLj1536ELj1ELj4ELj1ELj16ENS_18Kernel_traits_baseILj1536EfS2_fS2_fjLj128EEEEELb0ELb0ELb0ELb1EEEvNS_9FwdParamsE,"a",@progbits
	.sectionflags	@""
	.align	4
.nv.constant0._ZN10layer_norm13ln_fwd_kernelINS_13Kernel_traitsIf13__nv_bfloat16fS2_fjLj1536ELj1ELj4ELj1ELj16ENS_18Kernel_traits_baseILj1536EfS2_fS2_fjLj128EEEEELb0ELb0ELb0ELb1EEEvNS_9FwdParamsE:
	.zero		584


//--------------------- .nv.constant0._ZN10layer_norm13ln_fwd_kernelINS_13Kernel_traitsIf13__nv_bfloat16fS2_fjLj1536ELj1ELj4ELj1ELj16ENS_18Kernel_traits_baseILj1536EfS2_fS2_fjLj128EEEEELb0ELb0ELb1ELb0EEEvNS_9FwdParamsE --------------------------
	.section	.nv.constant0._ZN10layer_norm13ln_fwd_kernelINS_13Kernel_traitsIf13__nv_bfloat16fS2_fjLj1536ELj1ELj4ELj1ELj16ENS_18Kernel_traits_baseILj1536EfS2_fS2_fjLj128EEEEELb0ELb0ELb1ELb0EEEvNS_9FwdParamsE,"a",@progbits
	.sectionflags	@""
	.align	4
.nv.constant0._ZN10layer_norm13ln_fwd_kernelINS_13Kernel_traitsIf13__nv_bfloat16fS2_fjLj1536ELj1ELj4ELj1ELj16ENS_18Kernel_traits_baseILj1536EfS2_fS2_fjLj128EEEEELb0ELb0ELb1ELb0EEEvNS_9FwdParamsE:
	.zero		584


//--------------------- .nv.constant0._ZN10layer_norm13ln_fwd_kernelINS_13Kernel_traitsIf13__nv_bfloat16fS2_fjLj1536ELj1ELj4ELj1ELj16ENS_18Kernel_traits_baseILj1536EfS2_fS2_fjLj128EEEEELb0ELb0ELb1ELb1EEEvNS_9FwdParamsE --------------------------
	.section	.nv.constant0._ZN10layer_norm13ln_fwd_kernelINS_13Kernel_traitsIf13__nv_bfloat16fS2_fjLj1536ELj1ELj4ELj1ELj16ENS_18Kernel_traits_baseILj1536EfS2_fS2_fjLj128EEEEELb0ELb0ELb1ELb1EEEvNS_9FwdParamsE,"a",@progbits
	.sectionflags	@""
	.align	4
.nv.constant0._ZN10layer_norm13ln_fwd_kernelINS_13Kernel_traitsIf13__nv_bfloat16fS2_fjLj1536ELj1ELj4ELj1ELj16ENS_18Kernel_traits_baseILj1536EfS2_fS2_fjLj128EEEEELb0ELb0ELb1ELb1EEEvNS_9FwdParamsE:
	.zero		584


//--------------------- .nv.constant0._ZN10layer_norm13ln_fwd_kernelINS_13Kernel_traitsIf13__nv_bfloat16fS2_fjLj1536ELj1ELj4ELj1ELj16ENS_18Kernel_traits_baseILj1536EfS2_fS2_fjLj128EEEEELb0ELb1ELb0ELb0EEEvNS_9FwdParamsE --------------------------
	.section	.nv.constant0._ZN10layer_norm13ln_fwd_kernelINS_13Kernel_traitsIf13__nv_bfloat16fS2_fjLj1536ELj1ELj4ELj1ELj16ENS_18Kernel_traits_baseILj1536EfS2_fS2_fjLj128EEEEELb0ELb1ELb0ELb0EEEvNS_9FwdParamsE,"a",@progbits
	.sectionflags	@""
	.align	4
.nv.constant0._ZN10layer_norm13ln_fwd_kernelINS_13Kernel_traitsIf13__nv_bfloat16fS2_fjLj1536ELj1ELj4ELj1ELj16ENS_18Kernel_traits_baseILj1536EfS2_fS2_fjLj128EEEEELb0ELb1ELb0ELb0EEEvNS_9FwdParamsE:
	.zero		584


//--------------------- .nv.constant0._ZN10layer_norm13ln_fwd_kernelINS_13Kernel_traitsIf13__nv_bfloat16fS2_fjLj1536ELj1ELj4ELj1ELj16ENS_18Kernel_traits_baseILj1536EfS2_fS2_fjLj128EEEEELb0ELb1ELb0ELb1EEEvNS_9FwdParamsE --------------------------
	.section	.nv.constant0._ZN10layer_norm13ln_fwd_kernelINS_13Kernel_traitsIf13__nv_bfloat16fS2_fjLj1536ELj1ELj4ELj1ELj16ENS_18Kernel_traits_baseILj1536EfS2_fS2_fjLj128EEEEELb0ELb1ELb0ELb1EEEvNS_9FwdParamsE,"a",@progbits
	.sectionflags	@""
	.align	4
.nv.constant0._ZN10layer_norm13ln_fwd_kernelINS_13Kernel_traitsIf13__nv_bfloat16fS2_fjLj1536ELj1ELj4ELj1ELj16ENS_18Kernel_traits_baseILj1536EfS2_fS2_fjLj128EEEEELb0ELb1ELb0ELb1EEEvNS_9FwdParamsE:
	.zero		584


//--------------------- .nv.constant0._ZN10layer_norm13ln_fwd_kernelINS_13Kernel_traitsIf13__nv_bfloat16fS2_fjLj1536ELj1ELj4ELj1ELj16ENS_18Kernel_traits_baseILj1536EfS2_fS2_fjLj128EEEEELb0ELb1ELb1ELb0EEEvNS_9FwdParamsE --------------------------
	.section	.nv.constant0._ZN10layer_norm13ln_fwd_kernelINS_13Kernel_traitsIf13__nv_bfloat16fS2_fjLj1536ELj1ELj4ELj1ELj16ENS_18Kernel_traits_baseILj1536EfS2_fS2_fjLj128EEEEELb0ELb1ELb1ELb0EEEvNS_9FwdParamsE,"a",@progbits
	.sectionflags	@""
	.align	4
.nv.constant0._ZN10layer_norm13ln_fwd_kernelINS_13Kernel_traitsIf13__nv_bfloat16fS2_fjLj1536ELj1ELj4ELj1ELj16ENS_18Kernel_traits_baseILj1536EfS2_fS2_fjLj128EEEEELb0ELb1ELb1ELb0EEEvNS_9FwdParamsE:
	.zero		584


//--------------------- .nv.constant0._ZN10layer_norm13ln_fwd_kernelINS_13Kernel_traitsIf13__nv_bfloat16fS2_fjLj1536ELj1ELj4ELj1ELj16ENS_18Kernel_traits_baseILj1536EfS2_fS2_fjLj128EEEEELb0ELb1ELb1ELb1EEEvNS_9FwdParamsE --------------------------
	.section	.nv.constant0._ZN10layer_norm13ln_fwd_kernelINS_13Kernel_traitsIf13__nv_bfloat16fS2_fjLj1536ELj1ELj4ELj1ELj16ENS_18Kernel_traits_baseILj1536EfS2_fS2_fjLj128EEEEELb0ELb1ELb1ELb1EEEvNS_9FwdParamsE,"a",@progbits
	.sectionflags	@""
	.align	4
.nv.constant0._ZN10layer_norm13ln_fwd_kernelINS_13Kernel_traitsIf13__nv_bfloat16fS2_fjLj1536ELj1ELj4ELj1ELj16ENS_18Kernel_traits_baseILj1536EfS2_fS2_fjLj128EEEEELb0ELb1ELb1ELb1EEEvNS_9FwdParamsE:
	.zero		584


//--------------------- .nv.constant0._ZN10layer_norm13ln_fwd_kernelINS_13Kernel_traitsIf13__nv_bfloat16fS2_fjLj1536ELj1ELj4ELj1ELj16ENS_18Kernel_traits_baseILj1536EfS2_fS2_fjLj128EEEEELb1ELb0ELb0ELb0EEEvNS_9FwdParamsE --------------------------
	.section	.nv.constant0._ZN10layer_norm13ln_fwd_kernelINS_13Kernel_traitsIf13__nv_bfloat16fS2_fjLj1536ELj1ELj4ELj1ELj16ENS_18Kernel_traits_baseILj1536EfS2_fS2_fjLj128EEEEELb1ELb0ELb0ELb0EEEvNS_9FwdParamsE,"a",@progbits
	.sectionflags	@""
	.align	4
.nv.constant0._ZN10layer_norm13ln_fwd_kernelINS_13Kernel_traitsIf13__nv_bfloat16fS2_fjLj1536ELj1ELj4ELj1ELj16ENS_18Kernel_traits_baseILj1536EfS2_fS2_fjLj128EEEEELb1ELb0ELb0ELb0EEEvNS_9FwdParamsE:
	.zero		584


//--------------------- .nv.constant0._ZN10layer_norm13ln_fwd_kernelINS_13Kernel_traitsIf13__nv_bfloat16fS2_fjLj1536ELj1ELj4ELj1ELj16ENS_18Kernel_traits_baseILj1536EfS2_fS2_fjLj128EEEEELb1ELb0ELb0ELb1EEEvNS_9FwdParamsE --------------------------
	.section	.nv.constant0._ZN10layer_norm13ln_fwd_kernelINS_13Kernel_traitsIf13__nv_bfloat16fS2_fjLj1536ELj1ELj4ELj1ELj16ENS_18Kernel_traits_baseILj1536EfS2_fS2_fjLj128EEEEELb1ELb0ELb0ELb1EEEvNS_9FwdParamsE,"a",@progbits
	.sectionflags	@""
	.align	4
.nv.constant0._ZN10layer_norm13ln_fwd_kernelINS_13Kernel_traitsIf13__nv_bfloat16fS2_fjLj1536ELj1ELj4ELj1ELj16ENS_18Kernel_traits_baseILj1536EfS2_fS2_fjLj128EEEEELb1ELb0ELb0ELb1EEEvNS_9FwdParamsE:
	.zero		584


//--------------------- .nv.constant0._ZN10layer_norm13ln_fwd_kernelINS_13Kernel_traitsIf13__nv_bfloat16fS2_fjLj1536ELj1ELj4ELj1ELj16ENS_18Kernel_traits_baseILj1536EfS2_fS2_fjLj128EEEEELb1ELb0ELb1ELb0EEEvNS_9FwdParamsE --------------------------
	.section	.nv.constant0._ZN10layer_norm13ln_fwd_kernelINS_13Kernel_traitsIf13__nv_bfloat16fS2_fjLj1536ELj1ELj4ELj1ELj16ENS_18Kernel_traits_baseILj1536EfS2_fS2_fjLj128EEEEELb1ELb0ELb1ELb0EEEvNS_9FwdParamsE,"a",@progbits
	.sectionflags	@""
	.align	4
.nv.constant0._ZN10layer_norm13ln_fwd_kernelINS_13Kernel_traitsIf13__nv_bfloat16fS2_fjLj1536ELj1ELj4ELj1ELj16ENS_18Kernel_traits_baseILj1536EfS2_fS2_fjLj128EEEEELb1ELb0ELb1ELb0EEEvNS_9FwdParamsE:
	.zero		584


//--------------------- .nv.constant0._ZN10layer_norm13ln_fwd_kernelINS_13Kernel_traitsIf13__nv_bfloat16fS2_fjLj1536ELj1ELj4ELj1ELj16ENS_18Kernel_traits_baseILj1536EfS2_fS2_fjLj128EEEEELb1ELb0ELb1ELb1EEEvNS_9FwdParamsE --------------------------
	.section	.nv.constant0._ZN10layer_norm13ln_fwd_kernelINS_13Kernel_traitsIf13__nv_bfloat16fS2_fjLj1536ELj1ELj4ELj1ELj16ENS_18Kernel_traits_baseILj1536EfS2_fS2_fjLj128EEEEELb1ELb0ELb1ELb1EEEvNS_9FwdParamsE,"a",@progbits
	.sectionflags	@""
	.align	4
.nv.constant0._ZN10layer_norm13ln_fwd_kernelINS_13Kernel_traitsIf13__nv_bfloat16fS2_fjLj1536ELj1ELj4ELj1ELj16ENS_18Kernel_traits_baseILj1536EfS2_fS2_fjLj128EEEEELb1ELb0ELb1ELb1EEEvNS_9FwdParamsE:
	.zero		584


//--------------------- .nv.constant0._ZN10layer_norm13ln_fwd_kernelINS_13Kernel_traitsIf13__nv_bfloat16fS2_fjLj1536ELj1ELj4ELj1ELj16ENS_18Kernel_traits_baseILj1536EfS2_fS2_fjLj128EEEEELb1ELb1ELb0ELb0EEEvNS_9FwdParamsE --------------------------
	.section	.nv.constant0._ZN10layer_norm13ln_fwd_kernelINS_13Kernel_traitsIf13__nv_bfloat16fS2_fjLj1536ELj1ELj4ELj1ELj16ENS_18Kernel_traits_baseILj1536EfS2_fS2_fjLj128EEEEELb1ELb1ELb0ELb0EEEvNS_9FwdParamsE,"a",@progbits
	.sectionflags	@""
	.align	4
.nv.constant0._ZN10layer_norm13ln_fwd_kernelINS_13Kernel_traitsIf13__nv_bfloat16fS2_fjLj1536ELj1ELj4ELj1ELj16ENS_18Kernel_traits_baseILj1536EfS2_fS2_fjLj128EEEEELb1ELb1ELb0ELb0EEEvNS_9FwdParamsE:
	.zero		584


//--------------------- .nv.constant0._ZN10layer_norm13ln_fwd_kernelINS_13Kernel_traitsIf13__nv_bfloat16fS2_fjLj1536ELj1ELj4ELj1ELj16ENS_18Kernel_traits_baseILj1536EfS2_fS2_fjLj128EEEEELb1ELb1ELb0ELb1EEEvNS_9FwdParamsE --------------------------
	.section	.nv.constant0._ZN10layer_norm13ln_fwd_kernelINS_13Kernel_traitsIf13__nv_bfloat16fS2_fjLj1536ELj1ELj4ELj1ELj16ENS_18Kernel_traits_baseILj1536EfS2_fS2_fjLj128EEEEELb1ELb1ELb0ELb1EEEvNS_9FwdParamsE,"a",@progbits
	.sectionflags	@""
	.align	4
.nv.constant0._ZN10layer_norm13ln_fwd_kernelINS_13Kernel_traitsIf13__nv_bfloat16fS2_fjLj1536ELj1ELj4ELj1ELj16ENS_18Kernel_traits_baseILj1536EfS2_fS2_fjLj128EEEEELb1ELb1ELb0ELb1EEEvNS_9FwdParamsE:
	.zero		584


//--------------------- .nv.constant0._ZN10layer_norm13ln_fwd_kernelINS_13Kernel_traitsIf13__nv_bfloat16fS2_fjLj1536ELj1ELj4ELj1ELj16ENS_18Kernel_traits_baseILj1536EfS2_fS2_fjLj128EEEEELb1ELb1ELb1ELb0EEEvNS_9FwdParamsE --------------------------
	.section	.nv.constant0._ZN10layer_norm13ln_fwd_kernelINS_13Kernel_traitsIf13__nv_bfloat16fS2_fjLj1536ELj1ELj4ELj1ELj16ENS_18Kernel_traits_baseILj1536EfS2_fS2_fjLj128EEEEELb1ELb1ELb1ELb0EEEvNS_9FwdParamsE,"a",@progbits
	.sectionflags	@""
	.align	4
.nv.constant0._ZN10layer_norm13ln_fwd_kernelINS_13Kernel_traitsIf13__nv_bfloat16fS2_fjLj1536ELj1ELj4ELj1ELj16ENS_18Kernel_traits_baseILj1536EfS2_fS2_fjLj128EEEEELb1ELb1ELb1ELb0EEEvNS_9FwdParamsE:
	.zero		584


//--------------------- .nv.constant0._ZN10layer_norm13ln_fwd_kernelINS_13Kernel_traitsIf13__nv_bfloat16fS2_fjLj1536ELj1ELj4ELj1ELj16ENS_18Kernel_traits_baseILj1536EfS2_fS2_fjLj128EEEEELb1ELb1ELb1ELb1EEEvNS_9FwdParamsE --------------------------
	.section	.nv.constant0._ZN10layer_norm13ln_fwd_kernelINS_13Kernel_traitsIf13__nv_bfloat16fS2_fjLj1536ELj1ELj4ELj1ELj16ENS_18Kernel_traits_baseILj1536EfS2_fS2_fjLj128EEEEELb1ELb1ELb1ELb1EEEvNS_9FwdParamsE,"a",@progbits
	.sectionflags	@""
	.align	4
.nv.constant0._ZN10layer_norm13ln_fwd_kernelINS_13Kernel_traitsIf13__nv_bfloat16fS2_fjLj1536ELj1ELj4ELj1ELj16ENS_18Kernel_traits_baseILj1536EfS2_fS2_fjLj128EEEEELb1ELb1ELb1ELb1EEEvNS_9FwdParamsE:
	.zero		584


//--------------------- .nv.constant0._ZN10layer_norm13ln_fwd_kernelINS_13Kernel_traitsIf6__halfS2_S2_fjLj1536ELj1ELj4ELj1ELj16ENS_18Kernel_traits_baseILj1536EfS2_S2_S2_fjLj128EEEEELb0ELb0ELb0ELb0EEEvNS_9FwdParamsE --------------------------
	.section	.nv.constant0._ZN10layer_norm13ln_fwd_kernelINS_13Kernel_traitsIf6__halfS2_S2_fjLj1536ELj1ELj4ELj1ELj16ENS_18Kernel_traits_baseILj1536EfS2_S2_S2_fjLj128EEEEELb0ELb0ELb0ELb0EEEvNS_9FwdParamsE,"a",@progbits
	.sectionflags	@""
	.align	4
.nv.constant0._ZN10layer_norm13ln_fwd_kernelINS_13Kernel_traitsIf6__halfS2_S2_fjLj1536ELj1ELj4ELj1ELj16ENS_18Kernel_traits_baseILj1536EfS2_S2_S2_fjLj128EEEEELb0ELb0ELb0ELb0EEEvNS_9FwdParamsE:
	.zero		584


//--------------------- .nv.constant0._ZN10layer_norm13ln_fwd_kernelINS_13Kernel_traitsIf6__halfS2_S2_fjLj1536ELj1ELj4ELj1ELj16ENS_18Kernel_traits_baseILj1536EfS2_S2_S2_fjLj128EEEEELb0ELb0ELb0ELb1EEEvNS_9FwdParamsE --------------------------
	.section	.nv.constant0._ZN10layer_norm13ln_fwd_kernelINS_13Kernel_traitsIf6__halfS2_S2_fjLj1536ELj1ELj4ELj1ELj16ENS_18Kernel_traits_baseILj1536EfS2_S2_S2_fjLj128EEEEELb0ELb0ELb0ELb1EEEvNS_9FwdParamsE,"a",@progbits
	.sectionflags	@""
	.align	4
.nv.constant0._ZN10layer_norm13ln_fwd_kernelINS_13Kernel_traitsIf6__halfS2_S2_fjLj1536ELj1ELj4ELj1ELj16ENS_18Kernel_traits_baseILj1536EfS2_S2_S2_fjLj128EEEEELb0ELb0ELb0ELb1EEEvNS_9FwdParamsE:
	.zero		584


//--------------------- .nv.constant0._ZN10layer_norm13ln_fwd_kernelINS_13Kernel_traitsIf6__halfS2_S2_fjLj1536ELj1ELj4ELj1ELj16ENS_18Kernel_traits_baseILj1536EfS2_S2_S2_fjLj128EEEEELb0ELb0ELb1ELb0EEEvNS_9FwdParamsE --------------------------
	.section	.nv.constant0._ZN10layer_norm13ln_fwd_kernelINS_13Kernel_traitsIf6__halfS2_S2_fjLj1536ELj1ELj4ELj1ELj16ENS_18Kernel_traits_baseILj1536EfS2_S2_S2_fjLj128EEEEELb0ELb0ELb1ELb0EEEvNS_9FwdParamsE,"a",@progbits
	.sectionflags	@""
	.align	4
.nv.constant0._ZN10layer_norm13ln_fwd_kernelINS_13Kernel_traitsIf6__halfS2_S2_fjLj1536ELj1ELj4ELj1ELj16ENS_18Kernel_traits_baseILj1536EfS2_S2_S2_fjLj128EEEEELb0ELb0ELb1ELb0EEEvNS_9FwdParamsE:
	.zero		584


//--------------------- .nv.constant0._ZN10layer_norm13ln_fwd_kernelINS_13Kernel_traitsIf6__halfS2_S2_fjLj1536ELj1ELj4ELj1ELj16ENS_18Kernel_traits_baseILj1536EfS2_S2_S2_fjLj128EEEEELb0ELb0ELb1ELb1EEEvNS_9FwdParamsE --------------------------
	.section	.nv.constant0._ZN10layer_norm13ln_fwd_kernelINS_13Kernel_traitsIf6__halfS2_S2_fjLj1536ELj1ELj4ELj1ELj16ENS_18Kernel_traits_baseILj1536EfS2_S2_S2_fjLj128EEEEELb0ELb0ELb1ELb1EEEvNS_9FwdParamsE,"a",@progbits
	.sectionflags	@""
	.align	4
.nv.constant0._ZN10layer_norm13ln_fwd_kernelINS_13Kernel_traitsIf6__halfS2_S2_fjLj1536ELj1ELj4ELj1ELj16ENS_18Kernel_traits_baseILj1536EfS2_S2_S2_fjLj128EEEEELb0ELb0ELb1ELb1EEEvNS_9FwdParamsE:
	.zero		584


//--------------------- .nv.constant0._ZN10layer_norm13ln_fwd_kernelINS_13Kernel_traitsIf6__halfS2_S2_fjLj1536ELj1ELj4ELj1ELj16ENS_18Kernel_traits_baseILj1536EfS2_S2_S2_fjLj128EEEEELb0ELb1ELb0ELb0EEEvNS_9FwdParamsE --------------------------
	.section	.nv.constant0._ZN10layer_norm13ln_fwd_kernelINS_13Kernel_traitsIf6__halfS2_S2_fjLj1536ELj1ELj4ELj1ELj16ENS_18Kernel_traits_baseILj1536EfS2_S2_S2_fjLj128EEEEELb0ELb1ELb0ELb0EEEvNS_9FwdParamsE,"a",@progbits
	.sectionflags	@""
	.align	4
.nv.constant0._ZN10layer_norm13ln_fwd_kernelINS_13Kernel_traitsIf6__halfS2_S2_fjLj1536ELj1ELj4ELj1ELj16ENS_18Kernel_traits_baseILj1536EfS2_S2_S2_fjLj128EEEEELb0ELb1ELb0ELb0EEEvNS_9FwdParamsE:
	.zero		584


//--------------------- .nv.constant0._ZN10layer_norm13ln_fwd_kernelINS_13Kernel_traitsIf6__halfS2_S2_fjLj1536ELj1ELj4ELj1ELj16ENS_18Kernel_traits_baseILj1536EfS2_S2_S2_fjLj128EEEEELb0ELb1ELb0ELb1EEEvNS_9FwdParamsE --------------------------
	.section	.nv.constant0._ZN10layer_norm13ln_fwd_kernelINS_13Kernel_traitsIf6__halfS2_S2_fjLj1536ELj1ELj4ELj1ELj16ENS_18Kernel_traits_baseILj1536EfS2_S2_S2_fjLj128EEEEELb0ELb1ELb0ELb1EEEvNS_9FwdParamsE,"a",@progbits
	.sectionflags	@""
	.align	4
.nv.constant0._ZN10layer_norm13ln_fwd_kernelINS_13Kernel_traitsIf6__halfS2_S2_fjLj1536ELj1ELj4ELj1ELj16ENS_18Kernel_traits_baseILj1536EfS2_S2_S2_fjLj128EEEEELb0ELb1ELb0ELb1EEEvNS_9FwdParamsE:
	.zero		584


//--------------------- .nv.constant0._ZN10layer_norm13ln_fwd_kernelINS_13Kernel_traitsIf6__halfS2_S2_fjLj1536ELj1ELj4ELj1ELj16ENS_18Kernel_traits_baseILj1536EfS2_S2_S2_fjLj128EEEEELb0ELb1ELb1ELb0EEEvNS_9FwdParamsE --------------------------
	.section	.nv.constant0._ZN10layer_norm13ln_fwd_kernelINS_13Kernel_traitsIf6__halfS2_S2_fjLj1536ELj1ELj4ELj1ELj16ENS_18Kernel_traits_baseILj1536EfS2_S2_S2_fjLj128EEEEELb0ELb1ELb1ELb0EEEvNS_9FwdParamsE,"a",@progbits
	.sectionflags	@""
	.align	4
.nv.constant0._ZN10layer_norm13ln_fwd_kernelINS_13Kernel_traitsIf6__halfS2_S2_fjLj1536ELj1ELj4ELj1ELj16ENS_18Kernel_traits_baseILj1536EfS2_S2_S2_fjLj128EEEEELb0ELb1ELb1ELb0EEEvNS_9FwdParamsE:
	.zero		584


//--------------------- .nv.constant0._ZN10layer_norm13ln_fwd_kernelINS_13Kernel_traitsIf6__halfS2_S2_fjLj1536ELj1ELj4ELj1ELj16ENS_18Kernel_traits_baseILj1536EfS2_S2_S2_fjLj128EEEEELb0ELb1ELb1ELb1EEEvNS_9FwdParamsE --------------------------
	.section	.nv.constant0._ZN10layer_norm13ln_fwd_kernelINS_13Kernel_traitsIf6__halfS2_S2_fjLj1536ELj1ELj4ELj1ELj16ENS_18Kernel_traits_baseILj1536EfS2_S2_S2_fjLj128EEEEELb0ELb1ELb1ELb1EEEvNS_9FwdParamsE,"a",@progbits
	.sectionflags	@""
	.align	4
.nv.constant0._ZN10layer_norm13ln_fwd_kernelINS_13Kernel_traitsIf6__halfS2_S2_fjLj1536ELj1ELj4ELj1ELj16ENS_18Kernel_traits_baseILj1536EfS2_S2_S2_fjLj128EEEEELb0ELb1ELb1ELb1EEEvNS_9FwdParamsE:
	.zero		584


//--------------------- .nv.constant0._ZN10layer_norm13ln_fwd_kernelINS_13Kernel_traitsIf6__halfS2_S2_fjLj1536ELj1ELj4ELj1ELj16ENS_18Kernel_traits_baseILj1536EfS2_S2_S2_fjLj128EEEEELb1ELb0ELb0ELb0EEEvNS_9FwdParamsE --------------------------
	.section	.nv.constant0._ZN10layer_norm13ln_fwd_kernelINS_13Kernel_traitsIf6__halfS2_S2_fjLj1536ELj1ELj4ELj1ELj16ENS_18Kernel_traits_baseILj1536EfS2_S2_S2_fjLj128EEEEELb1ELb0ELb0ELb0EEEvNS_9FwdParamsE,"a",@progbits
	.sectionflags	@""
	.align	4
.nv.constant0._ZN10layer_norm13ln_fwd_kernelINS_13Kernel_traitsIf6__halfS2_S2_fjLj1536ELj1ELj4ELj1ELj16ENS_18Kernel_traits_baseILj1536EfS2_S2_S2_fjLj128EEEEELb1ELb0ELb0ELb0EEEvNS_9FwdParamsE:
	.zero		584


//--------------------- .nv.constant0._ZN10layer_norm13ln_fwd_kernelINS_13Kernel_traitsIf6__halfS2_S2_fjLj1536ELj1ELj4ELj1ELj16ENS_18Kernel_traits_baseILj1536EfS2_S2_S2_fjLj128EEEEELb1ELb0ELb0ELb1EEEvNS_9FwdParamsE --------------------------
	.section	.nv.constant0._ZN10layer_norm13ln_fwd_kernelINS_13Kernel_traitsIf6__halfS2_S2_fjLj1536ELj1ELj4ELj1ELj16ENS_18Kernel_traits_baseILj1536EfS2_S2_S2_fjLj128EEEEELb1ELb0ELb0ELb1EEEvNS_9FwdParamsE,"a",@progbits
	.sectionflags	@""
	.align	4
.nv.constant0._ZN10layer_norm13ln_fwd_kernelINS_13Kernel_traitsIf6__halfS2_S2_fjLj1536ELj1ELj4ELj1ELj16ENS_18Kernel_traits_baseILj1536EfS2_S2_S2_fjLj128EEEEELb1ELb0ELb0ELb1EEEvNS_9FwdParamsE:
	.zero		584


//--------------------- .nv.constant0._ZN10layer_norm13ln_fwd_kernelINS_13Kernel_traitsIf6__halfS2_S2_fjLj1536ELj1ELj4ELj1ELj16ENS_18Kernel_traits_baseILj1536EfS2_S2_S2_fjLj128EEEEELb1ELb0ELb1ELb0EEEvNS_9FwdParamsE --------------------------
	.section	.nv.constant0._ZN10layer_norm13ln_fwd_kernelINS_13Kernel_traitsIf6__halfS2_S2_fjLj1536ELj1ELj4ELj1ELj16ENS_18Kernel_traits_baseILj1536EfS2_S2_S2_fjLj128EEEEELb1ELb0ELb1ELb0EEEvNS_9FwdParamsE,"a",@progbits
	.sectionflags	@""
	.align	4
.nv.constant0._ZN10layer_norm13ln_fwd_kernelINS_13Kernel_traitsIf6__halfS2_S2_fjLj1536ELj1ELj4ELj1ELj16ENS_18Kernel_traits_baseILj1536EfS2_S2_S2_fjLj128EEEEELb1ELb0ELb1ELb0EEEvNS_9FwdParamsE:
	.zero		584


//--------------------- .nv.constant0._ZN10layer_norm13ln_fwd_kernelINS_13Kernel_traitsIf6__halfS2_S2_fjLj1536ELj1ELj4ELj1ELj16ENS_18Kernel_traits_baseILj1536EfS2_S2_S2_fjLj128EEEEELb1ELb0ELb1ELb1EEEvNS_9FwdParamsE --------------------------
	.section	.nv.constant0._ZN10layer_norm13ln_fwd_kernelINS_13Kernel_traitsIf6__halfS2_S2_fjLj1536ELj1ELj4ELj1ELj16ENS_18Kernel_traits_baseILj1536EfS2_S2_S2_fjLj128EEEEELb1ELb0ELb1ELb1EEEvNS_9FwdParamsE,"a",@progbits
	.sectionflags	@""
	.align	4
.nv.constant0._ZN10layer_norm13ln_fwd_kernelINS_13Kernel_traitsIf6__halfS2_S2_fjLj1536ELj1ELj4ELj1ELj16ENS_18Kernel_traits_baseILj1536EfS2_S2_S2_fjLj128EEEEELb1ELb0ELb1ELb1EEEvNS_9FwdParamsE:
	.zero		584


//--------------------- .nv.constant0._ZN10layer_norm13ln_fwd_kernelINS_13Kernel_traitsIf6__halfS2_S2_fjLj1536ELj1ELj4ELj1ELj16ENS_18Kernel_traits_baseILj1536EfS2_S2_S2_fjLj128EEEEELb1ELb1ELb0ELb0EEEvNS_9FwdParamsE --------------------------
	.section	.nv.constant0._ZN10layer_norm13ln_fwd_kernelINS_13Kernel_traitsIf6__halfS2_S2_fjLj1536ELj1ELj4ELj1ELj16ENS_18Kernel_traits_baseILj1536EfS2_S2_S2_fjLj128EEEEELb1ELb1ELb0ELb0EEEvNS_9FwdParamsE,"a",@progbits
	.sectionflags	@""
	.align	4
.nv.constant0._ZN10layer_norm13ln_fwd_kernelINS_13Kernel_traitsIf6__halfS2_S2_fjLj1536ELj1ELj4ELj1ELj16ENS_18Kernel_traits_baseILj1536EfS2_S2_S2_fjLj128EEEEELb1ELb1ELb0ELb0EEEvNS_9FwdParamsE:
	.zero		584


//--------------------- .nv.constant0._ZN10layer_norm13ln_fwd_kernelINS_13Kernel_traitsIf6__halfS2_S2_fjLj1536ELj1ELj4ELj1ELj16ENS_18Kernel_traits_baseILj1536EfS2_S2_S2_fjLj128EEEEELb1ELb1ELb0ELb1EEEvNS_9FwdParamsE --------------------------
	.section	.nv.constant0._ZN10layer_norm13ln_fwd_kernelINS_13Kernel_traitsIf6__halfS2_S2_fjLj1536ELj1ELj4ELj1ELj16ENS_18Kernel_traits_baseILj1536EfS2_S2_S2_fjLj128EEEEELb1ELb1ELb0ELb1EEEvNS_9FwdParamsE,"a",@progbits
	.sectionflags	@""
	.align	4
.nv.constant0._ZN10layer_norm13ln_fwd_kernelINS_13Kernel_traitsIf6__halfS2_S2_fjLj1536ELj1ELj4ELj1ELj16ENS_18Kernel_traits_baseILj1536EfS2_S2_S2_fjLj128EEEEELb1ELb1ELb0ELb1EEEvNS_9FwdParamsE:
	.zero		584


//--------------------- .nv.constant0._ZN10layer_norm13ln_fwd_kernelINS_13Kernel_traitsIf6__halfS2_S2_fjLj1536ELj1ELj4ELj1ELj16ENS_18Kernel_traits_baseILj1536EfS2_S2_S2_fjLj128EEEEELb1ELb1ELb1ELb0EEEvNS_9FwdParamsE --------------------------
	.section	.nv.constant0._ZN10layer_norm13ln_fwd_kernelINS_13Kernel_traitsIf6__halfS2_S2_fjLj1536ELj1ELj4ELj1ELj16ENS_18Kernel_traits_baseILj1536EfS2_S2_S2_fjLj128EEEEELb1ELb1ELb1ELb0EEEvNS_9FwdParamsE,"a",@progbits
	.sectionflags	@""
	.align	4
.nv.constant0._ZN10layer_norm13ln_fwd_kernelINS_13Kernel_traitsIf6__halfS2_S2_fjLj1536ELj1ELj4ELj1ELj16ENS_18Kernel_traits_baseILj1536EfS2_S2_S2_fjLj128EEEEELb1ELb1ELb1ELb0EEEvNS_9FwdParamsE:
	.zero		584


//--------------------- .nv.constant0._ZN10layer_norm13ln_fwd_kernelINS_13Kernel_traitsIf6__halfS2_S2_fjLj1536ELj1ELj4ELj1ELj16ENS_18Kernel_traits_baseILj1536EfS2_S2_S2_fjLj128EEEEELb1ELb1ELb1ELb1EEEvNS_9FwdParamsE --------------------------
	.section	.nv.constant0._ZN10layer_norm13ln_fwd_kernelINS_13Kernel_traitsIf6__halfS2_S2_fjLj1536ELj1ELj4ELj1ELj16ENS_18Kernel_traits_baseILj1536EfS2_S2_S2_fjLj128EEEEELb1ELb1ELb1ELb1EEEvNS_9FwdParamsE,"a",@progbits
	.sectionflags	@""
	.align	4
.nv.constant0._ZN10layer_norm13ln_fwd_kernelINS_13Kernel_traitsIf6__halfS2_S2_fjLj1536ELj1ELj4ELj1ELj16ENS_18Kernel_traits_baseILj1536EfS2_S2_S2_fjLj128EEEEELb1ELb1ELb1ELb1EEEvNS_9FwdParamsE:
	.zero		584


//--------------------- .nv.constant0._ZN10layer_norm13ln_fwd_kernelINS_13Kernel_traitsI6__halfS2_fS2_fjLj1536ELj1ELj4ELj1ELj16ENS_18Kernel_traits_baseILj1536ES2_S2_fS2_fjLj128EEEEELb0ELb0ELb0ELb0EEEvNS_9FwdParamsE --------------------------
	.section	.nv.constant0._ZN10layer_norm13ln_fwd_kernelINS_13Kernel_traitsI6__halfS2_fS2_fjLj1536ELj1ELj4ELj1ELj16ENS_18Kernel_traits_baseILj1536ES2_S2_fS2_fjLj128EEEEELb0ELb0ELb0ELb0EEEvNS_9FwdParamsE,"a",@progbits
	.sectionflags	@""
	.align	4
.nv.constant0._ZN10layer_norm13ln_fwd_kernelINS_13Kernel_traitsI6__halfS2_fS2_fjLj1536ELj1ELj4ELj1ELj16ENS_18Kernel_traits_baseILj1536ES2_S2_fS2_fjLj128EEEEELb0ELb0ELb0ELb0EEEvNS_9FwdParamsE:
	.zero		584


//--------------------- .nv.constant0._ZN10layer_norm13ln_fwd_kernelINS_13Kernel_traitsI6__halfS2_fS2_fjLj1536ELj1ELj4ELj1ELj16ENS_18Kernel_traits_baseILj1536ES2_S2_fS2_fjLj128EEEEELb0ELb0ELb0ELb1EEEvNS_9FwdParamsE --------------------------
	.section	.nv.constant0._ZN10layer_norm13ln_fwd_kernelINS_13Kernel_traitsI6__halfS2_fS2_fjLj1536ELj1ELj4ELj1ELj16ENS_18Kernel_traits_baseILj1536ES2_S2_fS2_fjLj128EEEEELb0ELb0ELb0ELb1EEEvNS_9FwdParamsE,"a",@progbits
	.sectionflags	@""
	.align	4
.nv.constant0._ZN10layer_norm13ln_fwd_kernelINS_13Kernel_traitsI6__halfS2_fS2_fjLj1536ELj1ELj4ELj1ELj16ENS_18Kernel_traits_baseILj1536ES2_S2_fS2_fjLj128EEEEELb0ELb0ELb0ELb1EEEvNS_9FwdParamsE:
	.zero		584


//--------------------- .nv.constant0._ZN10layer_norm13ln_fwd_kernelINS_13Kernel_traitsI6__halfS2_fS2_fjLj1536ELj1ELj4ELj1ELj16ENS_18Kernel_traits_baseILj1536ES2_S2_fS2_fjLj128EEEEELb0ELb0ELb1ELb0EEEvNS_9FwdParamsE --------------------------
	.section	.nv.constant0._ZN10layer_norm13ln_fwd_kernelINS_13Kernel_traitsI6__halfS2_fS2_fjLj1536ELj1ELj4ELj1ELj16ENS_18Kernel_traits_baseILj1536ES2_S2_fS2_fjLj128EEEEELb0ELb0ELb1ELb0EEEvNS_9FwdParamsE,"a",@progbits
	.sectionflags	@""
	.align	4
.nv.constant0._ZN10layer_norm13ln_fwd_kernelINS_13Kernel_traitsI6__halfS2_fS2_fjLj1536ELj1ELj4ELj1ELj16ENS_18Kernel_traits_baseILj1536ES2_S2_fS2_fjLj128EEEEELb0ELb0ELb1ELb0EEEvNS_9FwdParamsE:
	.zero		584


//--------------------- .nv.constant0._ZN10layer_norm13ln_fwd_kernelINS_13Kernel_traitsI6__halfS2_fS2_fjLj1536ELj1ELj4ELj1ELj16ENS_18Kernel_traits_baseILj1536ES2_S2_fS2_fjLj128EEEEELb0ELb0ELb1ELb1EEEvNS_9FwdParamsE --------------------------
	.section	.nv.constant0._ZN10layer_norm13ln_fwd_kernelINS_13Kernel_traitsI6__halfS2_fS2_fjLj1536ELj1ELj4ELj1ELj16ENS_18Kernel_traits_baseILj1536ES2_S2_fS2_fjLj128EEEEELb0ELb0ELb1ELb1EEEvNS_9FwdParamsE,"a",@progbits
	.sectionflags	@""
	.align	4
.nv.constant0._ZN10layer_norm13ln_fwd_kernelINS_13Kernel_traitsI6__halfS2_fS2_fjLj1536ELj1ELj4ELj1ELj16ENS_18Kernel_traits_baseILj1536ES2_S2_fS2_fjLj128EEEEELb0ELb0ELb1ELb1EEEvNS_9FwdParamsE:
	.zero		584


//--------------------- .nv.constant0._ZN10layer_norm13ln_fwd_kernelINS_13Kernel_traitsI6__halfS2_fS2_fjLj1536ELj1ELj4ELj1ELj16ENS_18Kernel_traits_baseILj1536ES2_S2_fS2_fjLj128EEEEELb0ELb1ELb0ELb0EEEvNS_9FwdParamsE --------------------------
	.section	.nv.constant0._ZN10layer_norm13ln_fwd_kernelINS_13Kernel_traitsI6__halfS2_fS2_fjLj1536ELj1ELj4ELj1ELj16ENS_18Kernel_traits_baseILj1536ES2_S2_fS2_fjLj128EEEEELb0ELb1ELb0ELb0EEEvNS_9FwdParamsE,"a",@progbits
	.sectionflags	@""
	.align	4
.nv.constant0._ZN10layer_norm13ln_fwd_kernelINS_13Kernel_traitsI6__halfS2_fS2_fjLj1536ELj1ELj4ELj1ELj16ENS_18Kernel_traits_baseILj1536ES2_S2_fS2_fjLj128EEEEELb0ELb1ELb0ELb0EEEvNS_9FwdParamsE:
	.zero		584


//--------------------- .nv.constant0._ZN10layer_norm13ln_fwd_kernelINS_13Kernel_traitsI6__halfS2_fS2_fjLj1536ELj1ELj4ELj1ELj16ENS_18Kernel_traits_baseILj1536ES2_S2_fS2_fjLj128EEEEELb0ELb1ELb0ELb1EEEvNS_9FwdParamsE --------------------------
	.section	.nv.constant0._ZN10layer_norm13ln_fwd_kernelINS_13Kernel_traitsI6__halfS2_fS2_fjLj1536ELj1ELj4ELj1ELj16ENS_18Kernel_traits_baseILj1536ES2_S2_fS2_fjLj128EEEEELb0ELb1ELb0ELb1EEEvNS_9FwdParamsE,"a",@progbits
	.sectionflags	@""
	.align	4
.nv.constant0._ZN10layer_norm13ln_fwd_kernelINS_13Kernel_traitsI6__halfS2_fS2_fjLj1536ELj1ELj4ELj1ELj16ENS_18Kernel_traits_baseILj1536ES2_S2_fS2_fjLj128EEEEELb0ELb1ELb0ELb1EEEvNS_9FwdParamsE:
	.zero		584


//--------------------- .nv.constant0._ZN10layer_norm13ln_fwd_kernelINS_13Kernel_traitsI6__halfS2_fS2_fjLj1536ELj1ELj4ELj1ELj16ENS_18Kernel_traits_baseILj1536ES2_S2_fS2_fjLj128EEEEELb0ELb1ELb1ELb0EEEvNS_9FwdParamsE --------------------------
	.section	.nv.constant0._ZN10layer_norm13ln_fwd_kernelINS_13Kernel_traitsI6__halfS2_fS2_fjLj1536ELj1ELj4ELj1ELj16ENS_18Kernel_traits_baseILj1536ES2_S2_fS2_fjLj128EEEEELb0ELb1ELb1ELb0EEEvNS_9FwdParamsE,"a",@progbits
	.sectionflags	@""
	.align	4
.nv.constant0._ZN10layer_norm13ln_fwd_kernelINS_13Kernel_traitsI6__halfS2_fS2_fjLj1536ELj1ELj4ELj1ELj16ENS_18Kernel_traits_baseILj1536ES2_S2_fS2_fjLj128EEEEELb0ELb1ELb1ELb0EEEvNS_9FwdParamsE:
	.zero		584


//--------------------- .nv.constant0._ZN10layer_norm13ln_fwd_kernelINS_13Kernel_traitsI6__halfS2_fS2_fjLj1536ELj1ELj4ELj1ELj16ENS_18Kernel_traits_baseILj1536ES2_S2_fS2_fjLj128EEEEELb0ELb1ELb1ELb1EEEvNS_9FwdParamsE --------------------------
	.section	.nv.constant0._ZN10layer_norm13ln_fwd_kernelINS_13Kernel_traitsI6__halfS2_fS2_fjLj1536ELj1ELj4ELj1ELj16ENS_18Kernel_traits_baseILj1536ES2_S2_fS2_fjLj128EEEEELb0ELb1ELb1ELb1EEEvNS_9FwdParamsE,"a",@progbits
	.sectionflags	@""
	.align	4
.nv.constant0._ZN10layer_norm13ln_fwd_kernelINS_13Kernel_traitsI6__halfS2_fS2_fjLj1536ELj1ELj4ELj1ELj16ENS_18Kernel_traits_baseILj1536ES2_S2_fS2_fjLj128EEEEELb0ELb1ELb1ELb1EEEvNS_9FwdParamsE:
	.zero		584


//--------------------- .nv.constant0._ZN10layer_norm13ln_fwd_kernelINS_13Kernel_traitsI6__halfS2_fS2_fjLj1536ELj1ELj4ELj1ELj16ENS_18Kernel_traits_baseILj1536ES2_S2_fS2_fjLj128EEEEELb1ELb0ELb0ELb0EEEvNS_9FwdParamsE --------------------------
	.section	.nv.constant0._ZN10layer_norm13ln_fwd_kernelINS_13Kernel_traitsI6__halfS2_fS2_fjLj1536ELj1ELj4ELj1ELj16ENS_18Kernel_traits_baseILj1536ES2_S2_fS2_fjLj128EEEEELb1ELb0ELb0ELb0EEEvNS_9FwdParamsE,"a",@progbits
	.sectionflags	@""
	.align	4
.nv.constant0._ZN10layer_norm13ln_fwd_kernelINS_13Kernel_traitsI6__halfS2_fS2_fjLj1536ELj1ELj4ELj1ELj16ENS_18Kernel_traits_baseILj1536ES2_S2_fS2_fjLj128EEEEELb1ELb0ELb0ELb0EEEvNS_9FwdParamsE:
	.zero		584


//--------------------- .nv.constant0._ZN10layer_norm13ln_fwd_kernelINS_13Kernel_traitsI6__halfS2_fS2_fjLj1536ELj1ELj4ELj1ELj16ENS_18Kernel_traits_baseILj1536ES2_S2_fS2_fjLj128EEEEELb1ELb0ELb0ELb1EEEvNS_9FwdParamsE --------------------------
	.section	.nv.constant0._ZN10layer_norm13ln_fwd_kernelINS_13Kernel_traitsI6__halfS2_fS2_fjLj1536ELj1ELj4ELj1ELj16ENS_18Kernel_traits_baseILj1536ES2_S2_fS2_fjLj128EEEEELb1ELb0ELb0ELb1EEEvNS_9FwdParamsE,"a",@progbits
	.sectionflags	@""
	.align	4
.nv.constant0._ZN10layer_norm13ln_fwd_kernelINS_13Kernel_traitsI6__halfS2_fS2_fjLj1536ELj1ELj4ELj1ELj16ENS_18Kernel_traits_baseILj1536ES2_S2_fS2_fjLj128EEEEELb1ELb0ELb0ELb1EEEvNS_9FwdParamsE:
	.zero		584


//--------------------- .nv.constant0._ZN10layer_norm13ln_fwd_kernelINS_13Kernel_traitsI6__halfS2_fS2_fjLj1536ELj1ELj4ELj1ELj16ENS_18Kernel_traits_baseILj1536ES2_S2_fS2_fjLj128EEEEELb1ELb0ELb1ELb0EEEvNS_9FwdParamsE --------------------------
	.section	.nv.constant0._ZN10layer_norm13ln_fwd_kernelINS_13Kernel_traitsI6__halfS2_fS2_fjLj1536ELj1ELj4ELj1ELj16ENS_18Kernel_traits_baseILj1536ES2_S2_fS2_fjLj128EEEEELb1ELb0ELb1ELb0EEEvNS_9FwdParamsE,"a",@progbits
	.sectionflags	@""
	.align	4
.nv.constant0._ZN10layer_norm13ln_fwd_kernelINS_13Kernel_traitsI6__halfS2_fS2_fjLj1536ELj1ELj4ELj1ELj16ENS_18Kernel_traits_baseILj1536ES2_S2_fS2_fjLj128EEEEELb1ELb0ELb1ELb0EEEvNS_9FwdParamsE:
	.zero		584


//--------------------- .nv.constant0._ZN10layer_norm13ln_fwd_kernelINS_13Kernel_traitsI6__halfS2_fS2_fjLj1536ELj1ELj4ELj1ELj16ENS_18Kernel_traits_baseILj1536ES2_S2_fS2_fjLj128EEEEELb1ELb0ELb1ELb1EEEvNS_9FwdParamsE --------------------------
	.section	.nv.constant0._ZN10layer_norm13ln_fwd_kernelINS_13Kernel_traitsI6__halfS2_fS2_fjLj1536ELj1ELj4ELj1ELj16ENS_18Kernel_traits_baseILj1536ES2_S2_fS2_fjLj128EEEEELb1ELb0ELb1ELb1EEEvNS_9FwdParamsE,"a",@progbits
	.sectionflags	@""
	.align	4
.nv.constant0._ZN10layer_norm13ln_fwd_kernelINS_13Kernel_traitsI6__halfS2_fS2_fjLj1536ELj1ELj4ELj1ELj16ENS_18Kernel_traits_baseILj1536ES2_S2_fS2_fjLj128EEEEELb1ELb0ELb1ELb1EEEvNS_9FwdParamsE:
	.zero		584


//--------------------- .nv.constant0._ZN10layer_norm13ln_fwd_kernelINS_13Kernel_traitsI6__halfS2_fS2_fjLj1536ELj1ELj4ELj1ELj16ENS_18Kernel_traits_baseILj1536ES2_S2_fS2_fjLj128EEEEELb1ELb1ELb0ELb0EEEvNS_9FwdParamsE --------------------------
	.section	.nv.constant0._ZN10layer_norm13ln_fwd_kernelINS_13Kernel_traitsI6__halfS2_fS2_fjLj1536ELj1ELj4ELj1ELj16ENS_18Kernel_traits_baseILj1536ES2_S2_fS2_fjLj128EEEEELb1ELb1ELb0ELb0EEEvNS_9FwdParamsE,"a",@progbits
	.sectionflags	@""
	.align	4
.nv.constant0._ZN10layer_norm13ln_fwd_kernelINS_13Kernel_traitsI6__halfS2_fS2_fjLj1536ELj1ELj4ELj1ELj16ENS_18Kernel_traits_baseILj1536ES2_S2_fS2_fjLj128EEEEELb1ELb1ELb0ELb0EEEvNS_9FwdParamsE:
	.zero		584


//--------------------- .nv.constant0._ZN10layer_norm13ln_fwd_kernelINS_13Kernel_traitsI6__halfS2_fS2_fjLj1536ELj1ELj4ELj1ELj16ENS_18Kernel_traits_baseILj1536ES2_S2_fS2_fjLj128EEEEELb1ELb1ELb0ELb1EEEvNS_9FwdParamsE --------------------------
	.section	.nv.constant0._ZN10layer_norm13ln_fwd_kernelINS_13Kernel_traitsI6__halfS2_fS2_fjLj1536ELj1ELj4ELj1ELj16ENS_18Kernel_traits_baseILj1536ES2_S2_fS2_fjLj128EEEEELb1ELb1ELb0ELb1EEEvNS_9FwdParamsE,"a",@progbits
	.sectionflags	@""
	.align	4
.nv.constant0._ZN10layer_norm13ln_fwd_kernelINS_13Kernel_traitsI6__halfS2_fS2_fjLj1536ELj1ELj4ELj1ELj16ENS_18Kernel_traits_baseILj1536ES2_S2_fS2_fjLj128EEEEELb1ELb1ELb0ELb1EEEvNS_9FwdParamsE:
	.zero		584


//--------------------- .nv.constant0._ZN10layer_norm13ln_fwd_kernelINS_13Kernel_traitsI6__halfS2_fS2_fjLj1536ELj1ELj4ELj1ELj16ENS_18Kernel_traits_baseILj1536ES2_S2_fS2_fjLj128EEEEELb1ELb1ELb1ELb0EEEvNS_9FwdParamsE --------------------------
	.section	.nv.constant0._ZN10layer_norm13ln_fwd_kernelINS_13Kernel_traitsI6__halfS2_fS2_fjLj1536ELj1ELj4ELj1ELj16ENS_18Kernel_traits_baseILj1536ES2_S2_fS2_fjLj128EEEEELb1ELb1ELb1ELb0EEEvNS_9FwdParamsE,"a",@progbits
	.sectionflags	@""
	.align	4
.nv.constant0._ZN10layer_norm13ln_fwd_kernelINS_13Kernel_traitsI6__halfS2_fS2_fjLj1536ELj1ELj4ELj1ELj16ENS_18Kernel_traits_baseILj1536ES2_S2_fS2_fjLj128EEEEELb1ELb1ELb1ELb0EEEvNS_9FwdParamsE:
	.zero		584


//--------------------- .nv.constant0._ZN10layer_norm13ln_fwd_kernelINS_13Kernel_traitsI6__halfS2_fS2_fjLj1536ELj1ELj4ELj1ELj16ENS_18Kernel_traits_baseILj1536ES2_S2_fS2_fjLj128EEEEELb1ELb1ELb1ELb1EEEvNS_9FwdParamsE --------------------------
	.section	.nv.constant0._ZN10layer_norm13ln_fwd_kernelINS_13Kernel_traitsI6__halfS2_fS2_fjLj1536ELj1ELj4ELj1ELj16ENS_18Kernel_traits_baseILj1536ES2_S2_fS2_fjLj128EEEEELb1ELb1ELb1ELb1EEEvNS_9FwdParamsE,"a",@progbits
	.sectionflags	@""
	.align	4
.nv.constant0._ZN10layer_norm13ln_fwd_kernelINS_13Kernel_traitsI6__halfS2_fS2_fjLj1536ELj1ELj4ELj1ELj16ENS_18Kernel_traits_baseILj1536ES2_S2_fS2_fjLj128EEEEELb1ELb1ELb1ELb1EEEvNS_9FwdParamsE:
	.zero		584


//--------------------- .nv.constant0._ZN10layer_norm13ln_fwd_kernelINS_13Kernel_traitsIf6__halffS2_fjLj1536ELj1ELj4ELj1ELj16ENS_18Kernel_traits_baseILj1536EfS2_fS2_fjLj128EEEEELb0ELb0ELb0ELb0EEEvNS_9FwdParamsE --------------------------
	.section	.nv.constant0._ZN10layer_norm13ln_fwd_kernelINS_13Kernel_traitsIf6__halffS2_fjLj1536ELj1ELj4ELj1ELj16ENS_18Kernel_traits_baseILj1536EfS2_fS2_fjLj128EEEEELb0ELb0ELb0ELb0EEEvNS_9FwdParamsE,"a",@progbits
	.sectionflags	@""
	.align	4
.nv.constant0._ZN10layer_norm13ln_fwd_kernelINS_13Kernel_traitsIf6__halffS2_fjLj1536ELj1ELj4ELj1ELj16ENS_18Kernel_traits_baseILj1536EfS2_fS2_fjLj128EEEEELb0ELb0ELb0ELb0EEEvNS_9FwdParamsE:
	.zero		584


//--------------------- .nv.constant0._ZN10layer_norm13ln_fwd_kernelINS_13Kernel_traitsIf6__halffS2_fjLj1536ELj1ELj4ELj1ELj16ENS_18Kernel_traits_baseILj1536EfS2_fS2_fjLj128EEEEELb0ELb0ELb0ELb1EEEvNS_9FwdParamsE --------------------------
	.section	.nv.constant0._ZN10layer_norm13ln_fwd_kernelINS_13Kernel_traitsIf6__halffS2_fjLj1536ELj1ELj4ELj1ELj16ENS_18Kernel_traits_baseILj1536EfS2_fS2_fjLj128EEEEELb0ELb0ELb0ELb1EEEvNS_9FwdParamsE,"a",@progbits
	.sectionflags	@""
	.align	4
.nv.constant0._ZN10layer_norm13ln_fwd_kernelINS_13Kernel_traitsIf6__halffS2_fjLj1536ELj1ELj4ELj1ELj16ENS_18Kernel_traits_baseILj1536EfS2_fS2_fjLj128EEEEELb0ELb0ELb0ELb1EEEvNS_9FwdParamsE:
	.zero		584


//--------------------- .nv.constant0._ZN10layer_norm13ln_fwd_kernelINS_13Kernel_traitsIf6__halffS2_fjLj1536ELj1ELj4ELj1ELj16ENS_18Kernel_traits_baseILj1536EfS2_fS2_fjLj128EEEEELb0ELb0ELb1ELb0EEEvNS_9FwdParamsE --------------------------
	.section	.nv.constant0._ZN10layer_norm13ln_fwd_kernelINS_13Kernel_traitsIf6__halffS2_fjLj1536ELj1ELj4ELj1ELj16ENS_18Kernel_traits_baseILj1536EfS2_fS2_fjLj128EEEEELb0ELb0ELb1ELb0EEEvNS_9FwdParamsE,"a",@progbits
	.sectionflags	@""
	.align	4
.nv.constant0._ZN10layer_norm13ln_fwd_kernelINS_13Kernel_traitsIf6__halffS2_fjLj1536ELj1ELj4ELj1ELj16ENS_18Kernel_traits_baseILj1536EfS2_fS2_fjLj128EEEEELb0ELb0ELb1ELb0EEEvNS_9FwdParamsE:
	.zero		584


//--------------------- .nv.constant0._ZN10layer_norm13ln_fwd_kernelINS_13Kernel_traitsIf6__halffS2_fjLj1536ELj1ELj4ELj1ELj16ENS_18Kernel_traits_baseILj1536EfS2_fS2_fjLj128EEEEELb0ELb0ELb1ELb1EEEvNS_9FwdParamsE --------------------------
	.section	.nv.constant0._ZN10layer_norm13ln_fwd_kernelINS_13Kernel_traitsIf6__halffS2_fjLj1536ELj1ELj4ELj1ELj16ENS_18Kernel_traits_baseILj1536EfS2_fS2_fjLj128EEEEELb0ELb0ELb1ELb1EEEvNS_9FwdParamsE,"a",@progbits
	.sectionflags	@""
	.align	4
.nv.constant0._ZN10layer_norm13ln_fwd_kernelINS_13Kernel_traitsIf6__halffS2_fjLj1536ELj1ELj4ELj1ELj16ENS_18Kernel_traits_baseILj1536EfS2_fS2_fjLj128EEEEELb0ELb0ELb1ELb1EEEvNS_9FwdParamsE:
	.zero		584


//--------------------- .nv.constant0._ZN10layer_norm13ln_fwd_kernelINS_13Kernel_traitsIf6__halffS2_fjLj1536ELj1ELj4ELj1ELj16ENS_18Kernel_traits_baseILj1536EfS2_fS2_fjLj128EEEEELb0ELb1ELb0ELb0EEEvNS_9FwdParamsE --------------------------
	.section	.nv.constant0._ZN10layer_norm13ln_fwd_kernelINS_13Kernel_traitsIf6__halffS2_fjLj1536ELj1ELj4ELj1ELj16ENS_18Kernel_traits_baseILj1536EfS2_fS2_fjLj128EEEEELb0ELb1ELb0ELb0EEEvNS_9FwdParamsE,"a",@progbits
	.sectionflags	@""
	.align	4
.nv.constant0._ZN10layer_norm13ln_fwd_kernelINS_13Kernel_traitsIf6__halffS2_fjLj1536ELj1ELj4ELj1ELj16ENS_18Kernel_traits_baseILj1536EfS2_fS2_fjLj128EEEEELb0ELb1ELb0ELb0EEEvNS_9FwdParamsE:
	.zero		584


//--------------------- .nv.constant0._ZN10layer_norm13ln_fwd_kernelINS_13Kernel_traitsIf6__halffS2_fjLj1536ELj1ELj4ELj1ELj16ENS_18Kernel_traits_baseILj1536EfS2_fS2_fjLj128EEEEELb0ELb1ELb0ELb1EEEvNS_9FwdParamsE --------------------------
	.section	.nv.constant0._ZN10layer_norm13ln_fwd_kernelINS_13Kernel_traitsIf6__halffS2_fjLj1536ELj1ELj4ELj1ELj16ENS_18Kernel_traits_baseILj1536EfS2_fS2_fjLj128EEEEELb0ELb1ELb0ELb1EEEvNS_9FwdParamsE,"a",@progbits
	.sectionflags	@""
	.align	4
.nv.constant0._ZN10layer_norm13ln_fwd_kernelINS_13Kernel_traitsIf6__halffS2_fjLj1536ELj1ELj4ELj1ELj16ENS_18Kernel_traits_baseILj1536EfS2_fS2_fjLj128EEEEELb0ELb1ELb0ELb1EEEvNS_9FwdParamsE:
	.zero		584


//--------------------- .nv.constant0._ZN10layer_norm13ln_fwd_kernelINS_13Kernel_traitsIf6__halffS2_fjLj1536ELj1ELj4ELj1ELj16ENS_18Kernel_traits_baseILj1536EfS2_fS2_fjLj128EEEEELb0ELb1ELb1ELb0EEEvNS_9FwdParamsE --------------------------
	.section	.nv.constant0._ZN10layer_norm13ln_fwd_kernelINS_13Kernel_traitsIf6__halffS2_fjLj1536ELj1ELj4ELj1ELj16ENS_18Kernel_traits_baseILj1536EfS2_fS2_fjLj128EEEEELb0ELb1ELb1ELb0EEEvNS_9FwdParamsE,"a",@progbits
	.sectionflags	@""
	.align	4
.nv.constant0._ZN10layer_norm13ln_fwd_kernelINS_13Kernel_traitsIf6__halffS2_fjLj1536ELj1ELj4ELj1ELj16ENS_18Kernel_traits_baseILj1536EfS2_fS2_fjLj128EEEEELb0ELb1ELb1ELb0EEEvNS_9FwdParamsE:
	.zero		584


//--------------------- .nv.constant0._ZN10layer_norm13ln_fwd_kernelINS_13Kernel_traitsIf6__halffS2_fjLj1536ELj1ELj4ELj1ELj16ENS_18Kernel_traits_baseILj1536EfS2_fS2_fjLj128EEEEELb0ELb1ELb1ELb1EEEvNS_9FwdParamsE --------------------------
	.section	.nv.constant0._ZN10layer_norm13ln_fwd_kernelINS_13Kernel_traitsIf6__halffS2_fjLj1536ELj1ELj4ELj1ELj16ENS_18Kernel_traits_baseILj1536EfS2_fS2_fjLj128EEEEELb0ELb1ELb1ELb1EEEvNS_9FwdParamsE,"a",@progbits
	.sectionflags	@""
	.align	4
.nv.constant0._ZN10layer_norm13ln_fwd_kernelINS_13Kernel_traitsIf6__halffS2_fjLj1536ELj1ELj4ELj1ELj16ENS_18Kernel_traits_baseILj1536EfS2_fS2_fjLj128EEEEELb0ELb1ELb1ELb1EEEvNS_9FwdParamsE:
	.zero		584


//--------------------- .nv.constant0._ZN10layer_norm13ln_fwd_kernelINS_13Kernel_traitsIf6__halffS2_fjLj1536ELj1ELj4ELj1ELj16ENS_18Kernel_traits_baseILj1536EfS2_fS2_fjLj128EEEEELb1ELb0ELb0ELb0EEEvNS_9FwdParamsE --------------------------
	.section	.nv.constant0._ZN10layer_norm13ln_fwd_kernelINS_13Kernel_traitsIf6__halffS2_fjLj1536ELj1ELj4ELj1ELj16ENS_18Kernel_traits_baseILj1536EfS2_fS2_fjLj128EEEEELb1ELb0ELb0ELb0EEEvNS_9FwdParamsE,"a",@progbits
	.sectionflags	@""
	.align	4
.nv.constant0._ZN10layer_norm13ln_fwd_kernelINS_13Kernel_traitsIf6__halffS2_fjLj1536ELj1ELj4ELj1ELj16ENS_18Kernel_traits_baseILj1536EfS2_fS2_fjLj128EEEEELb1ELb0ELb0ELb0EEEvNS_9FwdParamsE:
	.zero		584


//--------------------- .nv.constant0._ZN10layer_norm13ln_fwd_kernelINS_13Kernel_traitsIf6__halffS2_fjLj1536ELj1ELj4ELj1ELj16ENS_18Kernel_traits_baseILj1536EfS2_fS2_fjLj128EEEEELb1ELb0ELb0ELb1EEEvNS_9FwdParamsE --------------------------
	.section	.nv.constant0._ZN10layer_norm13ln_fwd_kernelINS_13Kernel_traitsIf6__halffS2_fjLj1536ELj1ELj4ELj1ELj16ENS_18Kernel_traits_baseILj1536EfS2_fS2_fjLj128EEEEELb1ELb0ELb0ELb1EEEvNS_9FwdParamsE,"a",@progbits
	.sectionflags	@""
	.align	4
.nv.constant0._ZN10layer_norm13ln_fwd_kernelINS_13Kernel_traitsIf6__halffS2_fjLj1536ELj1ELj4ELj1ELj16ENS_18Kernel_traits_baseILj1536EfS2_fS2_fjLj128EEEEELb1ELb0ELb0ELb1EEEvNS_9FwdParamsE:
	.zero		584


//--------------------- .nv.constant0._ZN10layer_norm13ln_fwd_kernelINS_13Kernel_traitsIf6__halffS2_fjLj1536ELj1ELj4ELj1ELj16ENS_18Kernel_traits_baseILj1536EfS2_fS2_fjLj128EEEEELb1ELb0ELb1ELb0EEEvNS_9FwdParamsE --------------------------
	.section	.nv.constant0._ZN10layer_norm13ln_fwd_kernelINS_13Kernel_traitsIf6__halffS2_fjLj1536ELj1ELj4ELj1ELj16ENS_18Kernel_traits_baseILj1536EfS2_fS2_fjLj128EEEEELb1ELb0ELb1ELb0EEEvNS_9FwdParamsE,"a",@progbits
	.sectionflags	@""
	.align	4
.nv.constant0._ZN10layer_norm13ln_fwd_kernelINS_13Kernel_traitsIf6__halffS2_fjLj1536ELj1ELj4ELj1ELj16ENS_18Kernel_traits_baseILj1536EfS2_fS2_fjLj128EEEEELb1ELb0ELb1ELb0EEEvNS_9FwdParamsE:
	.zero		584


//--------------------- .nv.constant0._ZN10layer_norm13ln_fwd_kernelINS_13Kernel_traitsIf6__halffS2_fjLj1536ELj1ELj4ELj1ELj16ENS_18Kernel_traits_baseILj1536EfS2_fS2_fjLj128EEEEELb1ELb0ELb1ELb1EEEvNS_9FwdParamsE --------------------------
	.section	.nv.constant0._ZN10layer_norm13ln_fwd_kernelINS_13Kernel_traitsIf6__halffS2_fjLj1536ELj1ELj4ELj1ELj16ENS_18Kernel_traits_baseILj1536EfS2_fS2_fjLj128EEEEELb1ELb0ELb1ELb1EEEvNS_9FwdParamsE,"a",@progbits
	.sectionflags	@""
	.align	4
.nv.constant0._ZN10layer_norm13ln_fwd_kernelINS_13Kernel_traitsIf6__halffS2_fjLj1536ELj1ELj4ELj1ELj16ENS_18Kernel_traits_baseILj1536EfS2_fS2_fjLj128EEEEELb1ELb0ELb1ELb1EEEvNS_9FwdParamsE:
	.zero		584


//--------------------- .nv.constant0._ZN10layer_norm13ln_fwd_kernelINS_13Kernel_traitsIf6__halffS2_fjLj1536ELj1ELj4ELj1ELj16ENS_18Kernel_traits_baseILj1536EfS2_fS2_fjLj128EEEEELb1ELb1ELb0ELb0EEEvNS_9FwdParamsE --------------------------
	.section	.nv.constant0._ZN10layer_norm13ln_fwd_kernelINS_13Kernel_traitsIf6__halffS2_fjLj1536ELj1ELj4ELj1ELj16ENS_18Kernel_traits_baseILj1536EfS2_fS2_fjLj128EEEEELb1ELb1ELb0ELb0EEEvNS_9FwdParamsE,"a",@progbits
	.sectionflags	@""
	.align	4
.nv.constant0._ZN10layer_norm13ln_fwd_kernelINS_13Kernel_traitsIf6__halffS2_fjLj1536ELj1ELj4ELj1ELj16ENS_18Kernel_traits_baseILj1536EfS2_fS2_fjLj128EEEEELb1ELb1ELb0ELb0EEEvNS_9FwdParamsE:
	.zero		584


//--------------------- .nv.constant0._ZN10layer_norm13ln_fwd_kernelINS_13Kernel_traitsIf6__halffS2_fjLj1536ELj1ELj4ELj1ELj16ENS_18Kernel_traits_baseILj1536EfS2_fS2_fjLj128EEEEELb1ELb1ELb0ELb1EEEvNS_9FwdParamsE --------------------------
	.section	.nv.constant0._ZN10layer_norm13ln_fwd_kernelINS_13Kernel_traitsIf6__halffS2_fjLj1536ELj1ELj4ELj1ELj16ENS_18Kernel_traits_baseILj1536EfS2_fS2_fjLj128EEEEELb1ELb1ELb0ELb1EEEvNS_9FwdParamsE,"a",@progbits
	.sectionflags	@""
	.align	4
.nv.constant0._ZN10layer_norm13ln_fwd_kernelINS_13Kernel_traitsIf6__halffS2_fjLj1536ELj1ELj4ELj1ELj16ENS_18Kernel_traits_baseILj1536EfS2_fS2_fjLj128EEEEELb1ELb1ELb0ELb1EEEvNS_9FwdParamsE:
	.zero		584


//--------------------- .nv.constant0._ZN10layer_norm13ln_fwd_kernelINS_13Kernel_traitsIf6__halffS2_fjLj1536ELj1ELj4ELj1ELj16ENS_18Kernel_traits_baseILj1536EfS2_fS2_fjLj128EEEEELb1ELb1ELb1ELb0EEEvNS_9FwdParamsE --------------------------
	.section	.nv.constant0._ZN10layer_norm13ln_fwd_kernelINS_13Kernel_traitsIf6__halffS2_fjLj1536ELj1ELj4ELj1ELj16ENS_18Kernel_traits_baseILj1536EfS2_fS2_fjLj128EEEEELb1ELb1ELb1ELb0EEEvNS_9FwdParamsE,"a",@progbits
	.sectionflags	@""
	.align	4
.nv.constant0._ZN10layer_norm13ln_fwd_kernelINS_13Kernel_traitsIf6__halffS2_fjLj1536ELj1ELj4ELj1ELj16ENS_18Kernel_traits_baseILj1536EfS2_fS2_fjLj128EEEEELb1ELb1ELb1ELb0EEEvNS_9FwdParamsE:
	.zero		584


//--------------------- .nv.constant0._ZN10layer_norm13ln_fwd_kernelINS_13Kernel_traitsIf6__halffS2_fjLj1536ELj1ELj4ELj1ELj16ENS_18Kernel_traits_baseILj1536EfS2_fS2_fjLj128EEEEELb1ELb1ELb1ELb1EEEvNS_9FwdParamsE --------------------------
	.section	.nv.constant0._ZN10layer_norm13ln_fwd_kernelINS_13Kernel_traitsIf6__halffS2_fjLj1536ELj1ELj4ELj1ELj16ENS_18Kernel_traits_baseILj1536EfS2_fS2_fjLj128EEEEELb1ELb1ELb1ELb1EEEvNS_9FwdParamsE,"a",@progbits
	.sectionflags	@""
	.align	4
.nv.constant0._ZN10layer_norm13ln_fwd_kernelINS_13Kernel_traitsIf6__halffS2_fjLj1536ELj1ELj4ELj1ELj16ENS_18Kernel_traits_baseILj1536EfS2_fS2_fjLj128EEEEELb1ELb1ELb1ELb1EEEvNS_9FwdParamsE:
	.zero		584


//--------------------- .nv.constant0._ZN10layer_norm13ln_fwd_kernelINS_13Kernel_traitsI6__halfffffjLj1536ELj1ELj4ELj1ELj16ENS_18Kernel_traits_baseILj1536ES2_ffffjLj128EEEEELb0ELb0ELb0ELb0EEEvNS_9FwdParamsE --------------------------
	.section	.nv.constant0._ZN10layer_norm13ln_fwd_kernelINS_13Kernel_traitsI6__halfffffjLj1536ELj1ELj4ELj1ELj16ENS_18Kernel_traits_baseILj1536ES2_ffffjLj128EEEEELb0ELb0ELb0ELb0EEEvNS_9FwdParamsE,"a",@progbits
	.sectionflags	@""
	.align	4
.nv.constant0._ZN10layer_norm13ln_fwd_kernelINS_13Kernel_traitsI6__halfffffjLj1536ELj1ELj4ELj1ELj16ENS_18Kernel_traits_baseILj1536ES2_ffffjLj128EEEEELb0ELb0ELb0ELb0EEEvNS_9FwdParamsE:
	.zero		584


//--------------------- .nv.constant0._ZN10layer_norm13ln_fwd_kernelINS_13Kernel_traitsI6__halfffffjLj1536ELj1ELj4ELj1ELj16ENS_18Kernel_traits_baseILj1536ES2_ffffjLj128EEEEELb0ELb0ELb0ELb1EEEvNS_9FwdParamsE --------------------------
	.section	.nv.constant0._ZN10layer_norm13ln_fwd_kernelINS_13Kernel_traitsI6__halfffffjLj1536ELj1ELj4ELj1ELj16ENS_18Kernel_traits_baseILj1536ES2_ffffjLj128EEEEELb0ELb0ELb0ELb1EEEvNS_9FwdParamsE,"a",@progbits
	.sectionflags	@""
	.align	4
.nv.constant0._ZN10layer_norm13ln_fwd_kernelINS_13Kernel_traitsI6__halfffffjLj1536ELj1ELj4ELj1ELj16ENS_18Kernel_traits_baseILj1536ES2_ffffjLj128EEEEELb0ELb0ELb0ELb1EEEvNS_9FwdParamsE:
	.zero		584


//--------------------- .nv.constant0._ZN10layer_norm13ln_fwd_kernelINS_13Kernel_traitsI6__halfffffjLj1536ELj1ELj4ELj1ELj16ENS_18Kernel_traits_baseILj1536ES2_ffffjLj128EEEEELb0ELb0ELb1ELb0EEEvNS_9FwdParamsE --------------------------
	.section	.nv.constant0._ZN10layer_norm13ln_fwd_kernelINS_13Kernel_traitsI6__halfffffjLj1536ELj1ELj4ELj1ELj16ENS_18Kernel_traits_baseILj1536ES2_ffffjLj128EEEEELb0ELb0ELb1ELb0EEEvNS_9FwdParamsE,"a",@progbits
	.sectionflags	@""
	.align	4
.nv.constant0._ZN10layer_norm13ln_fwd_kernelINS_13Kernel_traitsI6__halfffffjLj1536ELj1ELj4ELj1ELj16ENS_18Kernel_traits_baseILj1536ES2_ffffjLj128EEEEELb0ELb0ELb1ELb0EEEvNS_9FwdParamsE:
	.zero		584


//--------------------- .nv.constant0._ZN10layer_norm13ln_fwd_kernelINS_13Kernel_traitsI6__halfffffjLj1536ELj1ELj4ELj1ELj16ENS_18Kernel_traits_baseILj1536ES2_ffffjLj128EEEEELb0ELb0ELb1ELb1EEEvNS_9FwdParamsE --------------------------
	.section	.nv.constant0._ZN10layer_norm13ln_fwd_kernelINS_13Kernel_traitsI6__halfffffjLj1536ELj1ELj4ELj1ELj16ENS_18Kernel_traits_baseILj1536ES2_ffffjLj128EEEEELb0ELb0ELb1ELb1EEEvNS_9FwdParamsE,"a",@progbits
	.sectionflags	@""
	.align	4
.nv.constant0._ZN10layer_norm13ln_fwd_kernelINS_13Kernel_traitsI6__halfffffjLj1536ELj1ELj4ELj1ELj16ENS_18Kernel_traits_baseILj1536ES2_ffffjLj128EEEEELb0ELb0ELb1ELb1EEEvNS_9FwdParamsE:
	.zero		584


//--------------------- .nv.constant0._ZN10layer_norm13ln_fwd_kernelINS_13Kernel_traitsI6__halfffffjLj1536ELj1ELj4ELj1ELj16ENS_18Kernel_traits_baseILj1536ES2_ffffjLj128EEEEELb0ELb1ELb0ELb0EEEvNS_9FwdParamsE --------------------------
	.section	.nv.constant0._ZN10layer_norm13ln_fwd_kernelINS_13Kernel_traitsI6__halfffffjLj1536ELj1ELj4ELj1ELj16ENS_18Kernel_traits_baseILj1536ES2_ffffjLj128EEEEELb0ELb1ELb0ELb0EEEvNS_9FwdParamsE,"a",@progbits
	.sectionflags	@""
	.align	4
.nv.constant0._ZN10layer_norm13ln_fwd_kernelINS_13Kernel_traitsI6__halfffffjLj1536ELj1ELj4ELj1ELj16ENS_18Kernel_traits_baseILj1536ES2_ffffjLj128EEEEELb0ELb1ELb0ELb0EEEvNS_9FwdParamsE:
	.zero		584


//--------------------- .nv.constant0._ZN10layer_norm13ln_fwd_kernelINS_13Kernel_traitsI6__halfffffjLj1536ELj1ELj4ELj1ELj16ENS_18Kernel_traits_baseILj1536ES2_ffffjLj128EEEEELb0ELb1ELb0ELb1EEEvNS_9FwdParamsE --------------------------
	.section	.nv.constant0._ZN10layer_norm13ln_fwd_kernelINS_13Kernel_traitsI6__halfffffjLj1536ELj1ELj4ELj1ELj16ENS_18Kernel_traits_baseILj1536ES2_ffffjLj128EEEEELb0ELb1ELb0ELb1EEEvNS_9FwdParamsE,"a",@progbits
	.sectionflags	@""
	.align	4
.nv.constant0._ZN10layer_norm13ln_fwd_kernelINS_13Kernel_traitsI6__halfffffjLj1536ELj1ELj4ELj1ELj16ENS_18Kernel_traits_baseILj1536ES2_ffffjLj128EEEEELb0ELb1ELb0ELb1EEEvNS_9FwdParamsE:
	.zero		584


//--------------------- .nv.constant0._ZN10layer_norm13ln_fwd_kernelINS_13Kernel_traitsI6__halfffffjLj1536ELj1ELj4ELj1ELj16ENS_18Kernel_traits_baseILj1536ES2_ffffjLj128EEEEELb0ELb1ELb1ELb0EEEvNS_9FwdParamsE --------------------------
	.section	.nv.constant0._ZN10layer_norm13ln_fwd_kernelINS_13Kernel_traitsI6__halfffffjLj1536ELj1ELj4ELj1ELj16ENS_18Kernel_traits_baseILj1536ES2_ffffjLj128EEEEELb0ELb1ELb1ELb0EEEvNS_9FwdParamsE,"a",@progbits
	.sectionflags	@""
	.align	4
.nv.constant0._ZN10layer_norm13ln_fwd_kernelINS_13Kernel_traitsI6__halfffffjLj1536ELj1ELj4ELj1ELj16ENS_18Kernel_traits_baseILj1536ES2_ffffjLj128EEEEELb0ELb1ELb1ELb0EEEvNS_9FwdParamsE:
	.zero		584


//--------------------- .nv.constant0._ZN10layer_norm13ln_fwd_kernelINS_13Kernel_traitsI6__halfffffjLj1536ELj1ELj4ELj1ELj16ENS_18Kernel_traits_baseILj1536ES2_ffffjLj128EEEEELb0ELb1ELb1ELb1EEEvNS_9FwdParamsE --------------------------
	.section	.nv.constant0._ZN10layer_norm13ln_fwd_kernelINS_13Kernel_traitsI6__halfffffjLj1536ELj1ELj4ELj1ELj16ENS_18Kernel_traits_baseILj1536ES2_ffffjLj128EEEEELb0ELb1ELb1ELb1EEEvNS_9FwdParamsE,"a",@progbits
	.sectionflags	@""
	.align	4
.nv.constant0._ZN10layer_norm13ln_fwd_kernelINS_13Kernel_traitsI6__halfffffjLj1536ELj1ELj4ELj1ELj16ENS_18Kernel_traits_baseILj1536ES2_ffffjLj128EEEEELb0ELb1ELb1ELb1EEEvNS_9FwdParamsE:
	.zero		584


//--------------------- .nv.constant0._ZN10layer_norm13ln_fwd_kernelINS_13Kernel_traitsI6__halfffffjLj1536ELj1ELj4ELj1ELj16ENS_18Kernel_traits_baseILj1536ES2_ffffjLj128EEEEELb1ELb0ELb0ELb0EEEvNS_9FwdParamsE --------------------------
	.section	.nv.constant0._ZN10layer_norm13ln_fwd_kernelINS_13Kernel_traitsI6__halfffffjLj1536ELj1ELj4ELj1ELj16ENS_18Kernel_traits_baseILj1536ES2_ffffjLj128EEEEELb1ELb0ELb0ELb0EEEvNS_9FwdParamsE,"a",@progbits
	.sectionflags	@""
	.align	4
.nv.constant0._ZN10layer_norm13ln_fwd_kernelINS_13Kernel_traitsI6__halfffffjLj1536ELj1ELj4ELj1ELj16ENS_18Kernel_traits_baseILj1536ES2_ffffjLj128EEEEELb1ELb0ELb0ELb0EEEvNS_9FwdParamsE:
	.zero		584


//--------------------- .nv.constant0._ZN10layer_norm13ln_fwd_kernelINS_13Kernel_traitsI6__halfffffjLj1536ELj1ELj4ELj1ELj16ENS_18Kernel_traits_baseILj1536ES2_ffffjLj128EEEEELb1ELb0ELb0ELb1EEEvNS_9FwdParamsE --------------------------
	.section	.nv.constant0._ZN10layer_norm13ln_fwd_kernelINS_13Kernel_traitsI6__halfffffjLj1536ELj1ELj4ELj1ELj16ENS_18Kernel_traits_baseILj1536ES2_ffffjLj128EEEEELb1ELb0ELb0ELb1EEEvNS_9FwdParamsE,"a",@progbits
	.sectionflags	@""
	.align	4
.nv.constant0._ZN10layer_norm13ln_fwd_kernelINS_13Kernel_traitsI6__halfffffjLj1536ELj1ELj4ELj1ELj16ENS_18Kernel_traits_baseILj1536ES2_ffffjLj128EEEEELb1ELb0ELb0ELb1EEEvNS_9FwdParamsE:
	.zero		584


//--------------------- .nv.constant0._ZN10layer_norm13ln_fwd_kernelINS_13Kernel_traitsI6__halfffffjLj1536ELj1ELj4ELj1ELj16ENS_18Kernel_traits_baseILj1536ES2_ffffjLj128EEEEELb1ELb0ELb1ELb0EEEvNS_9FwdParamsE --------------------------
	.section	.nv.constant0._ZN10layer_norm13ln_fwd_kernelINS_13Kernel_traitsI6__halfffffjLj1536ELj1ELj4ELj1ELj16ENS_18Kernel_traits_baseILj1536ES2_ffffjLj128EEEEELb1ELb0ELb1ELb0EEEvNS_9FwdParamsE,"a",@progbits
	.sectionflags	@""
	.align	4
.nv.constant0._ZN10layer_norm13ln_fwd_kernelINS_13Kernel_traitsI6__halfffffjLj1536ELj1ELj4ELj1ELj16ENS_18Kernel_traits_baseILj1536ES2_ffffjLj128EEEEELb1ELb0ELb1ELb0EEEvNS_9FwdParamsE:
	.zero		584


//--------------------- .nv.constant0._ZN10layer_norm13ln_fwd_kernelINS_13Kernel_traitsI6__halfffffjLj1536ELj1ELj4ELj1ELj16ENS_18Kernel_traits_baseILj1536ES2_ffffjLj128EEEEELb1ELb0ELb1ELb1EEEvNS_9FwdParamsE --------------------------
	.section	.nv.constant0._ZN10layer_norm13ln_fwd_kernelINS_13Kernel_traitsI6__halfffffjLj1536ELj1ELj4ELj1ELj16ENS_18Kernel_traits_baseILj1536ES2_ffffjLj128EEEEELb1ELb0ELb1ELb1EEEvNS_9FwdParamsE,"a",@progbits
	.sectionflags	@""
	.align	4
.nv.constant0._ZN10layer_norm13ln_fwd_kernelINS_13Kernel_traitsI6__halfffffjLj1536ELj1ELj4ELj1ELj16ENS_18Kernel_traits_baseILj1536ES2_ffffjLj128EEEEELb1ELb0ELb1ELb1EEEvNS_9FwdParamsE:
	.zero		584


//--------------------- .nv.constant0._ZN10layer_norm13ln_fwd_kernelINS_13Kernel_traitsI6__halfffffjLj1536ELj1ELj4ELj1ELj16ENS_18Kernel_traits_baseILj1536ES2_ffffjLj128EEEEELb1ELb1ELb0ELb0EEEvNS_9FwdParamsE --------------------------
	.section	.nv.constant0._ZN10layer_norm13ln_fwd_kernelINS_13Kernel_traitsI6__halfffffjLj1536ELj1ELj4ELj1ELj16ENS_18Kernel_traits_baseILj1536ES2_ffffjLj128EEEEELb1ELb1ELb0ELb0EEEvNS_9FwdParamsE,"a",@progbits
	.sectionflags	@""
	.align	4
.nv.constant0._ZN10layer_norm13ln_fwd_kernelINS_13Kernel_traitsI6__halfffffjLj1536ELj1ELj4ELj1ELj16ENS_18Kernel_traits_baseILj1536ES2_ffffjLj128EEEEELb1ELb1ELb0ELb0EEEvNS_9FwdParamsE:
	.zero		584


//--------------------- .nv.constant0._ZN10layer_norm13ln_fwd_kernelINS_13Kernel_traitsI6__halfffffjLj1536ELj1ELj4ELj1ELj16ENS_18Kernel_traits_baseILj1536ES2_ffffjLj128EEEEELb1ELb1ELb0ELb1EEEvNS_9FwdParamsE --------------------------
	.section	.nv.constant0._ZN10layer_norm13ln_fwd_kernelINS_13Kernel_traitsI6__halfffffjLj1536ELj1ELj4ELj1ELj16ENS_18Kernel_traits_baseILj1536ES2_ffffjLj128EEEEELb1ELb1ELb0ELb1EEEvNS_9FwdParamsE,"a",@progbits
	.sectionflags	@""
	.align	4
.nv.constant0._ZN10layer_norm13ln_fwd_kernelINS_13Kernel_traitsI6__halfffffjLj1536ELj1ELj4ELj1ELj16ENS_18Kernel_traits_baseILj1536ES2_ffffjLj128EEEEELb1ELb1ELb0ELb1EEEvNS_9FwdParamsE:
	.zero		584


//--------------------- .nv.constant0._ZN10layer_norm13ln_fwd_kernelINS_13Kernel_traitsI6__halfffffjLj1536ELj1ELj4ELj1ELj16ENS_18Kernel_traits_baseILj1536ES2_ffffjLj128EEEEELb1ELb1ELb1ELb0EEEvNS_9FwdParamsE --------------------------
	.section	.nv.constant0._ZN10layer_norm13ln_fwd_kernelINS_13Kernel_traitsI6__halfffffjLj1536ELj1ELj4ELj1ELj16ENS_18Kernel_traits_baseILj1536ES2_ffffjLj128EEEEELb1ELb1ELb1ELb0EEEvNS_9FwdParamsE,"a",@progbits
	.sectionflags	@""
	.align	4
.nv.constant0._ZN10layer_norm13ln_fwd_kernelINS_13Kernel_traitsI6__halfffffjLj1536ELj1ELj4ELj1ELj16ENS_18Kernel_traits_baseILj1536ES2_ffffjLj128EEEEELb1ELb1ELb1ELb0EEEvNS_9FwdParamsE:
	.zero		584


//--------------------- .nv.constant0._ZN10layer_norm13ln_fwd_kernelINS_13Kernel_traitsI6__halfffffjLj1536ELj1ELj4ELj1ELj16ENS_18Kernel_traits_baseILj1536ES2_ffffjLj128EEEEELb1ELb1ELb1ELb1EEEvNS_9FwdParamsE --------------------------
	.section	.nv.constant0._ZN10layer_norm13ln_fwd_kernelINS_13Kernel_traitsI6__halfffffjLj1536ELj1ELj4ELj1ELj16ENS_18Kernel_traits_baseILj1536ES2_ffffjLj128EEEEELb1ELb1ELb1ELb1EEEvNS_9FwdParamsE,"a",@progbits
	.sectionflags	@""
	.align	4
.nv.constant0._ZN10layer_norm13ln_fwd_kernelINS_13Kernel_traitsI6__halfffffjLj1536ELj1ELj4ELj1ELj16ENS_18Kernel_traits_baseILj1536ES2_ffffjLj128EEEEELb1ELb1ELb1ELb1EEEvNS_9FwdParamsE:
	.zero		584


//--------------------- .nv.constant0._ZN10layer_norm13ln_fwd_kernelINS_13Kernel_traitsIfffffjLj1536ELj1ELj4ELj1ELj16ENS_18Kernel_traits_baseILj1536EfffffjLj128EEEEELb0ELb0ELb0ELb0EEEvNS_9FwdParamsE --------------------------
	.section	.nv.constant0._ZN10layer_norm13ln_fwd_kernelINS_13Kernel_traitsIfffffjLj1536ELj1ELj4ELj1ELj16ENS_18Kernel_traits_baseILj1536EfffffjLj128EEEEELb0ELb0ELb0ELb0EEEvNS_9FwdParamsE,"a",@progbits
	.sectionflags	@""
	.align	4
.nv.constant0._ZN10layer_norm13ln_fwd_kernelINS_13Kernel_traitsIfffffjLj1536ELj1ELj4ELj1ELj16ENS_18Kernel_traits_baseILj1536EfffffjLj128EEEEELb0ELb0ELb0ELb0EEEvNS_9FwdParamsE:
	.zero		584


//--------------------- .nv.constant0._ZN10layer_norm13ln_fwd_kernelINS_13Kernel_traitsIfffffjLj1536ELj1ELj4ELj1ELj16ENS_18Kernel_traits_baseILj1536EfffffjLj128EEEEELb0ELb0ELb0ELb1EEEvNS_9FwdParamsE --------------------------
	.section	.nv.constant0._ZN10layer_norm13ln_fwd_kernelINS_13Kernel_traitsIfffffjLj1536ELj1ELj4ELj1ELj16ENS_18Kernel_traits_baseILj1536EfffffjLj128EEEEELb0ELb0ELb0ELb1EEEvNS_9FwdParamsE,"a",@progbits
	.sectionflags	@""
	.align	4
.nv.constant0._ZN10layer_norm13ln_fwd_kernelINS_13Kernel_traitsIfffffjLj1536ELj1ELj4ELj1ELj16ENS_18Kernel_traits_baseILj1536EfffffjLj128EEEEELb0ELb0ELb0ELb1EEEvNS_9FwdParamsE:
	.zero		584


//--------------------- .nv.constant0._ZN10layer_norm13ln_fwd_kernelINS_13Kernel_traitsIfffffjLj1536ELj1ELj4ELj1ELj16ENS_18Kernel_traits_baseILj1536EfffffjLj128EEEEELb0ELb0ELb1ELb0EEEvNS_9FwdParamsE --------------------------
	.section	.nv.constant0._ZN10layer_norm13ln_fwd_kernelINS_13Kernel_traitsIfffffjLj1536ELj1ELj4ELj1ELj16ENS_18Kernel_traits_baseILj1536EfffffjLj128EEEEELb0ELb0ELb1ELb0EEEvNS_9FwdParamsE,"a",@progbits
	.sectionflags	@""
	.align	4
.nv.constant0._ZN10layer_norm13ln_fwd_kernelINS_13Kernel_traitsIfffffjLj1536ELj1ELj4ELj1ELj16ENS_18Kernel_traits_baseILj1536EfffffjLj128EEEEELb0ELb0ELb1ELb0EEEvNS_9FwdParamsE:
	.zero		584


//--------------------- .nv.constant0._ZN10layer_norm13ln_fwd_kernelINS_13Kernel_traitsIfffffjLj1536ELj1ELj4ELj1ELj16ENS_18Kernel_traits_baseILj1536EfffffjLj128EEEEELb0ELb0ELb1ELb1EEEvNS_9FwdParamsE --------------------------
	.section	.nv.constant0._ZN10layer_norm13ln_fwd_kernelINS_13Kernel_traitsIfffffjLj1536ELj1ELj4ELj1ELj16ENS_18Kernel_traits_baseILj1536EfffffjLj128EEEEELb0ELb0ELb1ELb1EEEvNS_9FwdParamsE,"a",@progbits
	.sectionflags	@""
	.align	4
.nv.constant0._ZN10layer_norm13ln_fwd_kernelINS_13Kernel_traitsIfffffjLj1536ELj1ELj4ELj1ELj16ENS_18Kernel_traits_baseILj1536EfffffjLj128EEEEELb0ELb0ELb1ELb1EEEvNS_9FwdParamsE:
	.zero		584


//--------------------- .nv.constant0._ZN10layer_norm13ln_fwd_kernelINS_13Kernel_traitsIfffffjLj1536ELj1ELj4ELj1ELj16ENS_18Kernel_traits_baseILj1536EfffffjLj128EEEEELb0ELb1ELb0ELb0EEEvNS_9FwdParamsE --------------------------
	.section	.nv.constant0._ZN10layer_norm13ln_fwd_kernelINS_13Kernel_traitsIfffffjLj1536ELj1ELj4ELj1ELj16ENS_18Kernel_traits_baseILj1536EfffffjLj128EEEEELb0ELb1ELb0ELb0EEEvNS_9FwdParamsE,"a",@progbits
	.sectionflags	@""
	.align	4
.nv.constant0._ZN10layer_norm13ln_fwd_kernelINS_13Kernel_traitsIfffffjLj1536ELj1ELj4ELj1ELj16ENS_18Kernel_traits_baseILj1536EfffffjLj128EEEEELb0ELb1ELb0ELb0EEEvNS_9FwdParamsE:
	.zero		584


//--------------------- .nv.constant0._ZN10layer_norm13ln_fwd_kernelINS_13Kernel_traitsIfffffjLj1536ELj1ELj4ELj1ELj16ENS_18Kernel_traits_baseILj1536EfffffjLj128EEEEELb0ELb1ELb0ELb1EEEvNS_9FwdParamsE --------------------------
	.section	.nv.constant0._ZN10layer_norm13ln_fwd_kernelINS_13Kernel_traitsIfffffjLj1536ELj1ELj4ELj1ELj16ENS_18Kernel_traits_baseILj1536EfffffjLj128EEEEELb0ELb1ELb0ELb1EEEvNS_9FwdParamsE,"a",@progbits
	.sectionflags	@""
	.align	4
.nv.constant0._ZN10layer_norm13ln_fwd_kernelINS_13Kernel_traitsIfffffjLj1536ELj1ELj4ELj1ELj16ENS_18Kernel_traits_baseILj1536EfffffjLj128EEEEELb0ELb1ELb0ELb1EEEvNS_9FwdParamsE:
	.zero		584


//--------------------- .nv.constant0._ZN10layer_norm13ln_fwd_kernelINS_13Kernel_traitsIfffffjLj1536ELj1ELj4ELj1ELj16ENS_18Kernel_traits_baseILj1536EfffffjLj128EEEEELb0ELb1ELb1ELb0EEEvNS_9FwdParamsE --------------------------
	.section	.nv.constant0._ZN10layer_norm13ln_fwd_kernelINS_13Kernel_traitsIfffffjLj1536ELj1ELj4ELj1ELj16ENS_18Kernel_traits_baseILj1536EfffffjLj128EEEEELb0ELb1ELb1ELb0EEEvNS_9FwdParamsE,"a",@progbits
	.sectionflags	@""
	.align	4
.nv.constant0._ZN10layer_norm13ln_fwd_kernelINS_13Kernel_traitsIfffffjLj1536ELj1ELj4ELj1ELj16ENS_18Kernel_traits_baseILj1536EfffffjLj128EEEEELb0ELb1ELb1ELb0EEEvNS_9FwdParamsE:
	.zero		584


//--------------------- .nv.constant0._ZN10layer_norm13ln_fwd_kernelINS_13Kernel_traitsIfffffjLj1536ELj1ELj4ELj1ELj16ENS_18Kernel_traits_baseILj1536EfffffjLj128EEEEELb0ELb1ELb1ELb1EEEvNS_9FwdParamsE --------------------------
	.section	.nv.constant0._ZN10layer_norm13ln_fwd_kernelINS_13Kernel_traitsIfffffjLj1536ELj1ELj4ELj1ELj16ENS_18Kernel_traits_baseILj1536EfffffjLj128EEEEELb0ELb1ELb1ELb1EEEvNS_9FwdParamsE,"a",@progbits
	.sectionflags	@""
	.align	4
.nv.constant0._ZN10layer_norm13ln_fwd_kernelINS_13Kernel_traitsIfffffjLj1536ELj1ELj4ELj1ELj16ENS_18Kernel_traits_baseILj1536EfffffjLj128EEEEELb0ELb1ELb1ELb1EEEvNS_9FwdParamsE:
	.zero		584


//--------------------- .nv.constant0._ZN10layer_norm13ln_fwd_kernelINS_13Kernel_traitsIfffffjLj1536ELj1ELj4ELj1ELj16ENS_18Kernel_traits_baseILj1536EfffffjLj128EEEEELb1ELb0ELb0ELb0EEEvNS_9FwdParamsE --------------------------
	.section	.nv.constant0._ZN10layer_norm13ln_fwd_kernelINS_13Kernel_traitsIfffffjLj1536ELj1ELj4ELj1ELj16ENS_18Kernel_traits_baseILj1536EfffffjLj128EEEEELb1ELb0ELb0ELb0EEEvNS_9FwdParamsE,"a",@progbits
	.sectionflags	@""
	.align	4
.nv.constant0._ZN10layer_norm13ln_fwd_kernelINS_13Kernel_traitsIfffffjLj1536ELj1ELj4ELj1ELj16ENS_18Kernel_traits_baseILj1536EfffffjLj128EEEEELb1ELb0ELb0ELb0EEEvNS_9FwdParamsE:
	.zero		584


//--------------------- .nv.constant0._ZN10layer_norm13ln_fwd_kernelINS_13Kernel_traitsIfffffjLj1536ELj1ELj4ELj1ELj16ENS_18Kernel_traits_baseILj1536EfffffjLj128EEEEELb1ELb0ELb0ELb1EEEvNS_9FwdParamsE --------------------------
	.section	.nv.constant0._ZN10layer_norm13ln_fwd_kernelINS_13Kernel_traitsIfffffjLj1536ELj1ELj4ELj1ELj16ENS_18Kernel_traits_baseILj1536EfffffjLj128EEEEELb1ELb0ELb0ELb1EEEvNS_9FwdParamsE,"a",@progbits
	.sectionflags	@""
	.align	4
.nv.constant0._ZN10layer_norm13ln_fwd_kernelINS_13Kernel_traitsIfffffjLj1536ELj1ELj4ELj1ELj16ENS_18Kernel_traits_baseILj1536EfffffjLj128EEEEELb1ELb0ELb0ELb1EEEvNS_9FwdParamsE:
	.zero		584


//--------------------- .nv.constant0._ZN10layer_norm13ln_fwd_kernelINS_13Kernel_traitsIfffffjLj1536ELj1ELj4ELj1ELj16ENS_18Kernel_traits_baseILj1536EfffffjLj128EEEEELb1ELb0ELb1ELb0EEEvNS_9FwdParamsE --------------------------
	.section	.nv.constant0._ZN10layer_norm13ln_fwd_kernelINS_13Kernel_traitsIfffffjLj1536ELj1ELj4ELj1ELj16ENS_18Kernel_traits_baseILj1536EfffffjLj128EEEEELb1ELb0ELb1ELb0EEEvNS_9FwdParamsE,"a",@progbits
	.sectionflags	@""
	.align	4
.nv.constant0._ZN10layer_norm13ln_fwd_kernelINS_13Kernel_traitsIfffffjLj1536ELj1ELj4ELj1ELj16ENS_18Kernel_traits_baseILj1536EfffffjLj128EEEEELb1ELb0ELb1ELb0EEEvNS_9FwdParamsE:
	.zero		584


//--------------------- .nv.constant0._ZN10layer_norm13ln_fwd_kernelINS_13Kernel_traitsIfffffjLj1536ELj1ELj4ELj1ELj16ENS_18Kernel_traits_baseILj1536EfffffjLj128EEEEELb1ELb0ELb1ELb1EEEvNS_9FwdParamsE --------------------------
	.section	.nv.constant0._ZN10layer_norm13ln_fwd_kernelINS_13Kernel_traitsIfffffjLj1536ELj1ELj4ELj1ELj16ENS_18Kernel_traits_baseILj1536EfffffjLj128EEEEELb1ELb0ELb1ELb1EEEvNS_9FwdParamsE,"a",@progbits
	.sectionflags	@""
	.align	4
.nv.constant0._ZN10layer_norm13ln_fwd_kernelINS_13Kernel_traitsIfffffjLj1536ELj1ELj4ELj1ELj16ENS_18Kernel_traits_baseILj1536EfffffjLj128EEEEELb1ELb0ELb1ELb1EEEvNS_9FwdParamsE:
	.zero		584


//--------------------- .nv.constant0._ZN10layer_norm13ln_fwd_kernelINS_13Kernel_traitsIfffffjLj1536ELj1ELj4ELj1ELj16ENS_18Kernel_traits_baseILj1536EfffffjLj128EEEEELb1ELb1ELb0ELb0EEEvNS_9FwdParamsE --------------------------
	.section	.nv.constant0._ZN10layer_norm13ln_fwd_kernelINS_13Kernel_traitsIfffffjLj1536ELj1ELj4ELj1ELj16ENS_18Kernel_traits_baseILj1536EfffffjLj128EEEEELb1ELb1ELb0ELb0EEEvNS_9FwdParamsE,"a",@progbits
	.sectionflags	@""
	.align	4
.nv.constant0._ZN10layer_norm13ln_fwd_kernelINS_13Kernel_traitsIfffffjLj1536ELj1ELj4ELj1ELj16ENS_18Kernel_traits_baseILj1536EfffffjLj128EEEEELb1ELb1ELb0ELb0EEEvNS_9FwdParamsE:
	.zero		584


//--------------------- .nv.constant0._ZN10layer_norm13ln_fwd_kernelINS_13Kernel_traitsIfffffjLj1536ELj1ELj4ELj1ELj16ENS_18Kernel_traits_baseILj1536EfffffjLj128EEEEELb1ELb1ELb0ELb1EEEvNS_9FwdParamsE --------------------------
	.section	.nv.constant0._ZN10layer_norm13ln_fwd_kernelINS_13Kernel_traitsIfffffjLj1536ELj1ELj4ELj1ELj16ENS_18Kernel_traits_baseILj1536EfffffjLj128EEEEELb1ELb1ELb0ELb1EEEvNS_9FwdParamsE,"a",@progbits
	.sectionflags	@""
	.align	4
.nv.constant0._ZN10layer_norm13ln_fwd_kernelINS_13Kernel_traitsIfffffjLj1536ELj1ELj4ELj1ELj16ENS_18Kernel_traits_baseILj1536EfffffjLj128EEEEELb1ELb1ELb0ELb1EEEvNS_9FwdParamsE:
	.zero		584


//--------------------- .nv.constant0._ZN10layer_norm13ln_fwd_kernelINS_13Kernel_traitsIfffffjLj1536ELj1ELj4ELj1ELj16ENS_18Kernel_traits_baseILj1536EfffffjLj128EEEEELb1ELb1ELb1ELb0EEEvNS_9FwdParamsE --------------------------
	.section	.nv.constant0._ZN10layer_norm13ln_fwd_kernelINS_13Kernel_traitsIfffffjLj1536ELj1ELj4ELj1ELj16ENS_18Kernel_traits_baseILj1536EfffffjLj128EEEEELb1ELb1ELb1ELb0EEEvNS_9FwdParamsE,"a",@progbits
	.sectionflags	@""
	.align	4
.nv.constant0._ZN10layer_norm13ln_fwd_kernelINS_13Kernel_traitsIfffffjLj1536ELj1ELj4ELj1ELj16ENS_18Kernel_traits_baseILj1536EfffffjLj128EEEEELb1ELb1ELb1ELb0EEEvNS_9FwdParamsE:
	.zero		584


//--------------------- .nv.constant0._ZN10layer_norm13ln_fwd_kernelINS_13Kernel_traitsIfffffjLj1536ELj1ELj4ELj1ELj16ENS_18Kernel_traits_baseILj1536EfffffjLj128EEEEELb1ELb1ELb1ELb1EEEvNS_9FwdParamsE --------------------------
	.section	.nv.constant0._ZN10layer_norm13ln_fwd_kernelINS_13Kernel_traitsIfffffjLj1536ELj1ELj4ELj1ELj16ENS_18Kernel_traits_baseILj1536EfffffjLj128EEEEELb1ELb1ELb1ELb1EEEvNS_9FwdParamsE,"a",@progbits
	.sectionflags	@""
	.align	4
.nv.constant0._ZN10layer_norm13ln_fwd_kernelINS_13Kernel_traitsIfffffjLj1536ELj1ELj4ELj1ELj16ENS_18Kernel_traits_baseILj1536EfffffjLj128EEEEELb1ELb1ELb1ELb1EEEvNS_9FwdParamsE:
	.zero		584


//--------------------- .text._ZN10layer_norm13ln_fwd_kernelINS_13Kernel_traitsI13__nv_bfloat16S2_S2_S2_fjLj1536ELj1ELj4ELj1ELj16ENS_18Kernel_traits_baseILj1536ES2_S2_S2_S2_fjLj128EEEEELb0ELb0ELb0ELb0EEEvNS_9FwdParamsE --------------------------
	.section	.text._ZN10layer_norm13ln_fwd_kernelINS_13Kernel_traitsI13__nv_bfloat16S2_S2_S2_fjLj1536ELj1ELj4ELj1ELj16ENS_18Kernel_traits_baseILj1536ES2_S2_S2_S2_fjLj128EEEEELb0ELb0ELb0ELb0EEEvNS_9FwdParamsE,"ax",@progbits
	.sectioninfo	@"SHI_REGISTERS=168"
	.align	128
        .global         _ZN10layer_norm13ln_fwd_kernelINS_13Kernel_traitsI13__nv_bfloat16S2_S2_S2_fjLj1536ELj1ELj4ELj1ELj16ENS_18Kernel_traits_baseILj1536ES2_S2_S2_S2_fjLj128EEEEELb0ELb0ELb0ELb0EEEvNS_9FwdParamsE
        .type           _ZN10layer_norm13ln_fwd_kernelINS_13Kernel_traitsI13__nv_bfloat16S2_S2_S2_fjLj1536ELj1ELj4ELj1ELj16ENS_18Kernel_traits_baseILj1536ES2_S2_S2_S2_fjLj128EEEEELb0ELb0ELb0ELb0EEEvNS_9FwdParamsE,@function
        .size           _ZN10layer_norm13ln_fwd_kernelINS_13Kernel_traitsI13__nv_bfloat16S2_S2_S2_fjLj1536ELj1ELj4ELj1ELj16ENS_18Kernel_traits_baseILj1536ES2_S2_S2_S2_fjLj128EEEEELb0ELb0ELb0ELb0EEEvNS_9FwdParamsE,(.L_x_43060 - _ZN10layer_norm13ln_fwd_kernelINS_13Kernel_traitsI13__nv_bfloat16S2_S2_S2_fjLj1536ELj1ELj4ELj1ELj16ENS_18Kernel_traits_baseILj1536ES2_S2_S2_S2_fjLj128EEEEELb0ELb0ELb0ELb0EEEvNS_9FwdParamsE)
        .other          _ZN10layer_norm13ln_fwd_kernelINS_13Kernel_traitsI13__nv_bfloat16S2_S2_S2_fjLj1536ELj1ELj4ELj1ELj16ENS_18Kernel_traits_baseILj1536ES2_S2_S2_S2_fjLj128EEEEELb0ELb0ELb0ELb0EEEvNS_9FwdParamsE,@"STO_CUDA_ENTRY STV_DEFAULT"
_ZN10layer_norm13ln_fwd_kernelINS_13Kernel_traitsI13__nv_bfloat16S2_S2_S2_fjLj1536ELj1ELj4ELj1ELj16ENS_18Kernel_traits_baseILj1536ES2_S2_S2_S2_fjLj128EEEEELb0ELb0ELb0ELb0EEEvNS_9FwdParamsE:
.text._ZN10layer_norm13ln_fwd_kernelINS_13Kernel_traitsI13__nv_bfloat16S2_S2_S2_fjLj1536ELj1ELj4ELj1ELj16ENS_18Kernel_traits_baseILj1536ES2_S2_S2_S2_fjLj128EEEEELb0ELb0ELb0ELb0EEEvNS_9FwdParamsE:
[----:B------:R-:W-:Y:S02]  /*0000*/  MOV R1, c[0x0][0x28] ;  /* 0x00000a0000017a02 */ /* 0x000fe40000000f00 */
[----:B------:R-:W0:Y:S01]  /*0010*/  S2R R8, SR_TID.X ;  /* 0x0000000000087919 */ /* 0x000e220000002100 */
[----:B------:R-:W-:Y:S01]  /*0020*/  MOV R0, c[0x0][0x168] ;  /* 0x00005a0000007a02 */ /* 0x000fe20000000f00 */
[----:B------:R-:W-:Y:S01]  /*0030*/  ULDC.64 UR4, c[0x0][0x118] ;  /* 0x0000460000047ab9 */ /* 0x000fe20000000a00 */
[----:B------:R-:W-:Y:S01]  /*0040*/  BSSY B0, `(.L_x_0) ;  /* 0x000001c000007945 */ /* 0x000fe20003800000 */
[----:B------:R-:W1:Y:S01]  /*0050*/  S2R R9, SR_CTAID.X ;  /* 0x0000000000097919 */ /* 0x000e620000002500 */
[----:B------:R-:W-:-:S04]  /*0060*/  SHF.R.S32.HI R0, RZ, 0x1f, R0 ;  /* 0x0000001fff007819 */ /* 0x000fc80000011400 */
[----:B------:R-:W-:Y:S02]  /*0070*/  LEA.HI R0, R0, c[0x0][0x168], RZ, 0x3 ;  /* 0x00005a0000007a11 */ /* 0x000fe400078f18ff */
[C---:B0-----:R-:W-:Y:S02]  /*0080*/  LOP3.LUT R3, R8.reuse, 0x1f, RZ, 0xc, !PT ;  /* 0x0000001f08037812 */ /* 0x041fe400078e0cff */
[----:B------:R-:W-:Y:S02]  /*0090*/  LOP3.LUT R36, R8, 0x1f, RZ, 0xc0, !PT ;  /* 0x0000001f08247812 */ /* 0x000fe400078ec0ff */
[----:B------:R-:W-:-:S04]  /*00a0*/  LEA.HI.SX32 R26, R0, R3, 0x1d ;  /* 0x00000003001a7211 */ /* 0x000fc800078feaff */
[C---:B------:R-:W-:Y:S02]  /*00b0*/  LOP3.LUT P1, RZ, R26.reuse, 0xffffffe0, RZ, 0xc0, !PT ;  /* 0xffffffe01aff7812 */ /* 0x040fe4000782c0ff */
[C---:B------:R-:W-:Y:S02]  /*00c0*/  ISETP.GE.U32.AND P6, PT, R26.reuse, 0x40, PT ;  /* 0x000000401a00780c */ /* 0x040fe40003fc6070 */
[C---:B------:R-:W-:Y:S02]  /*00d0*/  ISETP.GE.U32.AND P5, PT, R26.reuse, 0x60, PT ;  /* 0x000000601a00780c */ /* 0x040fe40003fa6070 */
[C---:B------:R-:W-:Y:S02]  /*00e0*/  ISETP.GE.U32.AND P4, PT, R26.reuse, 0x80, PT ;  /* 0x000000801a00780c */ /* 0x040fe40003f86070 */
[----:B------:R-:W-:Y:S02]  /*00f0*/  ISETP.GE.U32.AND P3, PT, R26, 0xa0, PT ;  /* 0x000000a01a00780c */ /* 0x000fe40003f66070 */
[----:B------:R-:W-:-:S02]  /*0100*/  P2R R0, PR, RZ, 0x40 ;  /* 0x00000040ff007803 */ /* 0x000fc40000000000 */
[----:B------:R-:W-:Y:S02]  /*0110*/  P2R R0, PR, RZ, 0x20 ;  /* 0x00000020ff007803 */ /* 0x000fe40000000000 */
[----:B------:R-:W-:Y:S02]  /*0120*/  P2R R0, PR, RZ, 0x10 ;  /* 0x00000010ff007803 */ /* 0x000fe40000000000 */
[----:B------:R-:W-:Y:S01]  /*0130*/  P2R R0, PR, RZ, 0x8 ;  /* 0x00000008ff007803 */ /* 0x000fe20000000000 */
[----:B------:R-:W-:Y:S05]  /*0140*/  @!P1 BRA `(.L_x_1) ;  /* 0x000000b000009947 */ /* 0x000fea0003800000 */
[----:B-1----:R-:W-:Y:S01]  /*0150*/  ISETP.NE.U32.AND P0, PT, RZ, c[0x0][0x218], PT ;  /* 0x00008600ff007a0c */ /* 0x002fe20003f05070 */
[----:B------:R-:W-:-:S03]  /*0160*/  HFMA2.MMA R17, -RZ, RZ, 0, 9.5367431640625e-07 ;  /* 0x00000010ff117435 */ /* 0x000fc600000001ff */
[----:B------:R-:W-:-:S13]  /*0170*/  ISETP.NE.AND.EX P0, PT, RZ, c[0x0][0x21c], PT, P0 ;  /* 0x00008700ff007a0c */ /* 0x000fda0003f05300 */
[C---:B------:R-:W-:Y:S01]  /*0180*/  @P0 LEA R2, P2, R36.reuse, c[0x0][0x218], 0x4 ;  /* 0x0000860024020a11 */ /* 0x040fe200078420ff */
[----:B------:R-:W-:-:S03]  /*0190*/  IMAD.WIDE.U32 R16, R36, R17, c[0x0][0x1b0] ;  /* 0x00006c0024107625 */ /* 0x000fc600078e0011 */
[----:B------:R-:W-:-:S03]  /*01a0*/  @P0 LEA.HI.X R3, R36, c[0x0][0x21c], RZ, 0x4, P2 ;  /* 0x0000870024030a11 */ /* 0x000fc600010f24ff */
[----:B------:R-:W5:Y:S04]  /*01b0*/  LDG.E.128 R16, [R16.64] ;  /* 0x0000000410107981 */ /* 0x000f68000c1e1d00 */
[----:B------:R0:W5:Y:S01]  /*01c0*/  @P0 LDG.E.128 R4, [R2.64] ;  /* 0x0000000402040981 */ /* 0x000162000c1e1d00 */
[----:B------:R-:W-:Y:S01]  /*01d0*/  LOP3.LUT R36, R36, 0x20, RZ, 0xfc, !PT ;  /* 0x0000002024247812 */ /* 0x000fe200078efcff */
[----:B------:R-:W-:Y:S01]  /*01e0*/  @!P0 CS2R R4, SRZ ;  /* 0x0000000000048805 */ /* 0x000fe2000001ff00 */
[----:B------:R-:W-:Y:S02]  /*01f0*/  @!P0 CS2R R6, SRZ ;  /* 0x0000000000068805 */ /* 0x000fe4000001ff00 */
.L_x_1:
[----:B01----:R-:W-:Y:S05]  /*0200*/  BSYNC B0 ;  /* 0x0000000000007941 */ /* 0x003fea0003800000 */
.L_x_0:
[----:B------:R-:W-:Y:S01]  /*0210*/  BSSY B0, `(.L_x_2) ;  /* 0x000000d000007945 */ /* 0x000fe20003800000 */
[----:B------:R-:W-:Y:S05]  /*0220*/  @!P6 BRA `(.L_x_3) ;  /* 0x000000b00000e947 */ /* 0x000fea0003800000 */
[----:B------:R-:W-:Y:S02]  /*0230*/  ISETP.NE.U32.AND P0, PT, RZ, c[0x0][0x218], PT ;  /* 0x00008600ff007a0c */ /* 0x000fe40003f05070 */
[----:B------:R-:W-:-:S02]  /*0240*/  MOV R29, 0x10 ;  /* 0x00000010001d7802 */ /* 0x000fc40000000f00 */
[----:B------:R-:W-:-:S03]  /*0250*/  ISETP.NE.AND.EX P0, PT, RZ, c[0x0][0x21c], PT, P0 ;  /* 0x00008700ff007a0c */ /* 0x000fc60003f05300 */
[----:B------:R-:W-:-:S06]  /*0260*/  IMAD.WIDE.U32 R28, R36, R29, c[0x0][0x1b0] ;  /* 0x00006c00241c7625 */ /* 0x000fcc00078e001d */
[----:B------:R-:W5:Y:S04]  /*0270*/  LDG.E.128 R28, [R28.64] ;  /* 0x000000041c1c7981 */ /* 0x000f68000c1e1d00 */
[----:B------:R-:W-:-:S04]  /*0280*/  @P0 LEA R2, P2, R36, c[0x0][0x218], 0x4 ;  /* 0x0000860024020a11 */ /* 0x000fc800078420ff */
[----:B------:R-:W-:-:S05]  /*0290*/  @P0 LEA.HI.X R3, R36, c[0x0][0x21c], RZ, 0x4, P2 ;  /* 0x0000870024030a11 */ /* 0x000fca00010f24ff */
[----:B------:R0:W5:Y:S01]  /*02a0*/  @P0 LDG.E.128 R32, [R2.64] ;  /* 0x0000000402200981 */ /* 0x000162000c1e1d00 */
[----:B------:R-:W-:Y:S01]  /*02b0*/  IADD3 R36, R36, 0x20, RZ ;  /* 0x0000002024247810 */ /* 0x000fe20007ffe0ff */
[----:B------:R-:W-:Y:S01]  /*02c0*/  @!P0 CS2R R32, SRZ ;  /* 0x0000000000208805 */ /* 0x000fe2000001ff00 */
[----:B------:R-:W-:Y:S02]  /*02d0*/  @!P0 CS2R R34, SRZ ;  /* 0x0000000000228805 */ /* 0x000fe4000001ff00 */
.L_x_3:
[----:B0-----:R-:W-:Y:S05]  /*02e0*/  BSYNC B0 ;  /* 0x0000000000007941 */ /* 0x001fea0003800000 */
.L_x_2:
[----:B------:R-:W-:Y:S01]  /*02f0*/  BSSY B0, `(.L_x_4) ;  /* 0x000000d000007945 */ /* 0x000fe20003800000 */
[----:B------:R-:W-:Y:S05]  /*0300*/  @!P5 BRA `(.L_x_5) ;  /* 0x000000b00000d947 */ /* 0x000fea0003800000 */
[----:B------:R-:W-:Y:S01]  /*0310*/  ISETP.NE.U32.AND P0, PT, RZ, c[0x0][0x218], PT ;  /* 0x00008600ff007a0c */ /* 0x000fe20003f05070 */
[----:B------:R-:W-:-:S03]  /*0320*/  HFMA2.MMA R61, -RZ, RZ, 0, 9.5367431640625e-07 ;  /* 0x00000010ff3d7435 */ /* 0x000fc600000001ff */
[----:B------:R-:W-:-:S13]  /*0330*/  ISETP.NE.AND.EX P0, PT, RZ, c[0x0][0x21c], PT, P0 ;  /* 0x00008700ff007a0c */ /* 0x000fda0003f05300 */
[C---:B------:R-:W-:Y:S01]  /*0340*/  @P0 LEA R2, P2, R36.reuse, c[0x0][0x218], 0x4 ;  /* 0x0000860024020a11 */ /* 0x040fe200078420ff */
[----:B------:R-:W-:-:S03]  /*0350*/  IMAD.WIDE.U32 R60, R36, R61, c[0x0][0x1b0] ;  /* 0x00006c00243c7625 */ /* 0x000fc600078e003d */
[----:B------:R-:W-:-:S03]  /*0360*/  @P0 LEA.HI.X R3, R36, c[0x0][0x21c], RZ, 0x4, P2 ;  /* 0x0000870024030a11 */ /* 0x000fc600010f24ff */
[----:B------:R-:W5:Y:S04]  /*0370*/  LDG.E.128 R60, [R60.64] ;  /* 0x000000043c3c7981 */ /* 0x000f68000c1e1d00 */
[----:B------:R0:W5:Y:S01]  /*0380*/  @P0 LDG.E.128 R64, [R2.64] ;  /* 0x0000000402400981 */ /* 0x000162000c1e1d00 */
[----:B------:R-:W-:Y:S01]  /*0390*/  IADD3 R36, R36, 0x20, RZ ;  /* 0x0000002024247810 */ /* 0x000fe20007ffe0ff */
[----:B------:R-:W-:Y:S01]  /*03a0*/  @!P0 CS2R R64, SRZ ;  /* 0x0000000000408805 */ /* 0x000fe2000001ff00 */
[----:B------:R-:W-:Y:S02]  /*03b0*/  @!P0 CS2R R66, SRZ ;  /* 0x0000000000428805 */ /* 0x000fe4000001ff00 */
.L_x_5:
[----:B0-----:R-:W-:Y:S05]  /*03c0*/  BSYNC B0 ;  /* 0x0000000000007941 */ /* 0x001fea0003800000 */
.L_x_4:
        /* <DEDUP_REMOVED lines=13> */
.L_x_7:
[----:B0-----:R-:W-:Y:S05]  /*04a0*/  BSYNC B0 ;  /* 0x0000000000007941 */ /* 0x001fea0003800000 */
.L_x_6:
        /* <DEDUP_REMOVED lines=13> */
.L_x_9:
[----:B0-----:R-:W-:Y:S05]  /*0580*/  BSYNC B0 ;  /* 0x0000000000007941 */ /* 0x001fea0003800000 */
.L_x_8:
[----:B------:R-:W-:Y:S01]  /*0590*/  ISETP.GE.U32.AND P0, PT, R26, 0xc0, PT ;  /* 0x000000c01a00780c */ /* 0x000fe20003f06070 */
[----:B------:R-:W-:Y:S01]  /*05a0*/  BSSY B0, `(.L_x_10) ;  /* 0x000000f000007945 */ /* 0x000fe20003800000 */
[----:B------:R-:W-:Y:S02]  /*05b0*/  MOV R10, c[0x0][0x180] ;  /* 0x00006000000a7a02 */ /* 0x000fe40000000f00 */
[----:B------:R-:W-:-:S02]  /*05c0*/  SHF.R.U32.HI R0, RZ, 0x5, R8 ;  /* 0x00000005ff007819 */ /* 0x000fc40000011608 */
[----:B------:R-:W-:-:S07]  /*05d0*/  P2R R2, PR, RZ, 0x1 ;  /* 0x00000001ff027803 */ /* 0x000fce0000000000 */
[----:B------:R-:W-:Y:S05]  /*05e0*/  @!P0 BRA `(.L_x_11) ;  /* 0x000000a000008947 */ /* 0x000fea0003800000 */
[----:B------:R-:W-:Y:S01]  /*05f0*/  ISETP.NE.U32.AND P0, PT, RZ, c[0x0][0x218], PT ;  /* 0x00008600ff007a0c */ /* 0x000fe20003f05070 */
[----:B------:R-:W-:-:S03]  /*0600*/  HFMA2.MMA R37, -RZ, RZ, 0, 9.5367431640625e-07 ;  /* 0x00000010ff257435 */ /* 0x000fc600000001ff */
[----:B------:R-:W-:-:S13]  /*0610*/  ISETP.NE.AND.EX P0, PT, RZ, c[0x0][0x21c], PT, P0 ;  /* 0x00008700ff007a0c */ /* 0x000fda0003f05300 */
[----:B------:R-:W-:-:S04]  /*0620*/  @P0 LEA R2, P2, R36, c[0x0][0x218], 0x4 ;  /* 0x0000860024020a11 */ /* 0x000fc800078420ff */
[C---:B------:R-:W-:Y:S01]  /*0630*/  @P0 LEA.HI.X R3, R36.reuse, c[0x0][0x21c], RZ, 0x4, P2 ;  /* 0x0000870024030a11 */ /* 0x040fe200010f24ff */
[----:B------:R-:W-:-:S04]  /*0640*/  IMAD.WIDE.U32 R36, R36, R37, c[0x0][0x1b0] ;  /* 0x00006c0024247625 */ /* 0x000fc800078e0025 */
[----:B------:R0:W5:Y:S04]  /*0650*/  @P0 LDG.E.128 R40, [R2.64] ;  /* 0x0000000402280981 */ /* 0x000168000c1e1d00 */
[----:B------:R-:W5:Y:S01]  /*0660*/  LDG.E.128 R36, [R36.64] ;  /* 0x0000000424247981 */ /* 0x000f62000c1e1d00 */
[----:B------:R-:W-:Y:S01]  /*0670*/  @!P0 CS2R R40, SRZ ;  /* 0x0000000000288805 */ /* 0x000fe2000001ff00 */
[----:B------:R-:W-:Y:S02]  /*0680*/  @!P0 CS2R R42, SRZ ;  /* 0x00000000002a8805 */ /* 0x000fe4000001ff00 */
.L_x_11:
[----:B0-----:R-:W-:Y:S05]  /*0690*/  BSYNC B0 ;  /* 0x0000000000007941 */ /* 0x001fea0003800000 */
.L_x_10:
[----:B------:R-:W-:Y:S02]  /*06a0*/  LEA R104, R9, R0, 0x2 ;  /* 0x0000000009687211 */ /* 0x000fe400078e10ff */
[----:B------:R-:W-:Y:S02]  /*06b0*/  LOP3.LUT P0, RZ, R10, c[0x0][0x1c0], RZ, 0xfc, !PT ;  /* 0x000070000aff7a12 */ /* 0x000fe4000780fcff */
[----:B------:R-:W-:-:S02]  /*06c0*/  ISETP.GE.AND P2, PT, R104, c[0x0][0x164], PT ;  /* 0x0000590068007a0c */ /* 0x000fc40003f46270 */
[----:B------:R-:W-:-:S04]  /*06d0*/  MOV R2, c[0x0][0x184] ;  /* 0x0000610000027a02 */ /* 0x000fc80000000f00 */
[----:B------:R-:W-:-:S07]  /*06e0*/  LOP3.LUT P0, RZ, R2, c[0x0][0x1c4], RZ, 0xfc, P0 ;  /* 0x0000710002ff7a12 */ /* 0x000fce000000fcff */
[----:B------:R-:W-:Y:S06]  /*06f0*/  @P2 EXIT ;  /* 0x000000000000294d */ /* 0x000fec0003800000 */
[--C-:B-----5:R-:W-:Y:S01]  /*0700*/  PRMT R24, RZ, 0x5410, R16.reuse ;  /* 0x00005410ff187816 */ /* 0x120fe20000000010 */
[----:B------:R-:W-:Y:S01]  /*0710*/  ULDC.U8 UR6, c[0x0][0x1f0] ;  /* 0x00007c0000067ab9 */ /* 0x000fe20000000000 */
[----:B------:R-:W-:Y:S02]  /*0720*/  PRMT R25, RZ, 0x7610, R16 ;  /* 0x00007610ff197816 */ /* 0x000fe40000000010 */
[--C-:B------:R-:W-:Y:S02]  /*0730*/  PRMT R22, RZ, 0x5410, R17.reuse ;  /* 0x00005410ff167816 */ /* 0x100fe40000000011 */
[----:B------:R-:W-:Y:S02]  /*0740*/  PRMT R23, RZ, 0x7610, R17 ;  /* 0x00007610ff177816 */ /* 0x000fe40000000011 */
[--C-:B------:R-:W-:Y:S02]  /*0750*/  PRMT R17, RZ, 0x5410, R4.reuse ;  /* 0x00005410ff117816 */ /* 0x100fe40000000004 */
[----:B------:R-:W-:-:S02]  /*0760*/  PRMT R16, RZ, 0x7610, R4 ;  /* 0x00007610ff107816 */ /* 0x000fc40000000004 */
[--C-:B------:R-:W-:Y:S02]  /*0770*/  PRMT R15, RZ, 0x5410, R5.reuse ;  /* 0x00005410ff0f7816 */ /* 0x100fe40000000005 */
        /* <DEDUP_REMOVED lines=41> */
[----:B------:R-:W-:Y:S02]  /*0a10*/  PRMT R18, RZ, 0x5410, R19 ;  /* 0x00005410ff127816 */ /* 0x000fe40000000013 */
[----:B------:R-:W-:Y:S02]  /*0a20*/  PRMT R32, RZ, 0x5410, R35 ;  /* 0x00005410ff207816 */ /* 0x000fe40000000023 */
[----:B------:R-:W-:Y:S02]  /*0a30*/  PRMT R33, RZ, 0x5410, R60 ;  /* 0x00005410ff217816 */ /* 0x000fe4000000003c */
[----:B------:R-:W-:Y:S02]  /*0a40*/  PRMT R62, RZ, 0x5410, R63 ;  /* 0x00005410ff3e7816 */ /* 0x000fe4000000003f */
[----:B------:R-:W-:Y:S02]  /*0a50*/  PRMT R71, RZ, 0x5410, R65 ;  /* 0x00005410ff477816 */ /* 0x000fe40000000041 */
[----:B------:R-:W-:-:S02]  /*0a60*/  PRMT R64, RZ, 0x5410, R66 ;  /* 0x00005410ff407816 */ /* 0x000fc40000000042 */
[----:B------:R-:W-:Y:S02]  /*0a70*/  PRMT R54, RZ, 0x5410, R55 ;  /* 0x00005410ff367816 */ /* 0x000fe40000000037 */
[----:B------:R-:W-:Y:S02]  /*0a80*/  PRMT R79, RZ, 0x5410, R57 ;  /* 0x00005410ff4f7816 */ /* 0x000fe40000000039 */
[----:B------:R-:W-:Y:S02]  /*0a90*/  PRMT R56, RZ, 0x5410, R58 ;  /* 0x00005410ff387816 */ /* 0x000fe4000000003a */
[--C-:B------:R-:W-:Y:S02]  /*0aa0*/  PRMT R83, RZ, 0x5410, R59.reuse ;  /* 0x00005410ff537816 */ /* 0x100fe4000000003b */
[----:B------:R-:W-:Y:S02]  /*0ab0*/  PRMT R80, RZ, 0x7610, R59 ;  /* 0x00007610ff507816 */ /* 0x000fe4000000003b */
[----:B------:R-:W-:-:S02]  /*0ac0*/  PRMT R91, RZ, 0x5410, R49 ;  /* 0x00005410ff5b7816 */ /* 0x000fc40000000031 */
[--C-:B------:R-:W-:Y:S02]  /*0ad0*/  PRMT R50, RZ, 0x5410, R51.reuse ;  /* 0x00005410ff327816 */ /* 0x100fe40000000033 */
        /* <DEDUP_REMOVED lines=12> */
[--C-:B------:R-:W-:Y:S02]  /*0ba0*/  PRMT R82, RZ, 0x5410, R45.reuse ;  /* 0x00005410ff527816 */ /* 0x100fe4000000002d */
[----:B------:R-:W-:Y:S02]  /*0bb0*/  PRMT R86, RZ, 0x7610, R45 ;  /* 0x00007610ff567816 */ /* 0x000fe4000000002d */
[--C-:B------:R-:W-:Y:S02]  /*0bc0*/  PRMT R85, RZ, 0x5410, R46.reuse ;  /* 0x00005410ff557816 */ /* 0x100fe4000000002e */
[----:B------:R-:W-:Y:S02]  /*0bd0*/  PRMT R88, RZ, 0x7610, R46 ;  /* 0x00007610ff587816 */ /* 0x000fe4000000002e */
[----:B------:R-:W-:-:S02]  /*0be0*/  PRMT R87, RZ, 0x5410, R47 ;  /* 0x00005410ff577816 */ /* 0x000fc4000000002f */
[----:B------:R-:W-:Y:S02]  /*0bf0*/  PRMT R89, RZ, 0x7610, R47 ;  /* 0x00007610ff597816 */ /* 0x000fe4000000002f */
        /* <DEDUP_REMOVED lines=17> */
.L_x_183:
[----:B------:R-:W-:-:S04]  /*0d10*/  ISETP.NE.U32.AND P2, PT, RZ, c[0x0][0x1c0], PT ;  /* 0x00007000ff007a0c */ /* 0x000fc80003f45070 */
[----:B------:R-:W-:-:S13]  /*0d20*/  ISETP.NE.AND.EX P2, PT, RZ, c[0x0][0x1c4], PT, P2 ;  /* 0x00007100ff007a0c */ /* 0x000fda0003f45320 */
[----:B------:R-:W-:-:S05]  /*0d30*/  @P2 MOV R45, 0x2 ;  /* 0x00000002002d2802 */ /* 0x000fca0000000f00 */
[----:B------:R-:W-:-:S06]  /*0d40*/  @P2 IMAD.WIDE R44, R104, R45, c[0x0][0x1c0] ;  /* 0x00007000682c2625 */ /* 0x000fcc00078e022d */
[----:B------:R-:W2:Y:S01]  /*0d50*/  @P2 LDG.E.U16 R44, [R44.64] ;  /* 0x000000042c2c2981 */ /* 0x000ea2000c1e1500 */
[----:B------:R-:W-:Y:S01]  /*0d60*/  IMAD R46, R104, c[0x0][0x168], RZ ;  /* 0x00005a00682e7a24 */ /* 0x000fe200078e02ff */
[----:B------:R-:W-:Y:S01]  /*0d70*/  HFMA2.MMA R161, -RZ, RZ, 1.875, 0 ;  /* 0x3f800000ffa17435 */ /* 0x000fe200000001ff */
[----:B------:R-:W-:Y:S01]  /*0d80*/  BSSY B0, `(.L_x_12) ;  /* 0x000005f000007945 */ /* 0x000fe20003800000 */
[----:B------:R-:W0:Y:S02]  /*0d90*/  S2R R160, SR_TID.X ;  /* 0x0000000000a07919 */ /* 0x000e240000002100 */
[----:B------:R-:W-:-:S04]  /*0da0*/  SHF.R.S32.HI R47, RZ, 0x1f, R46 ;  /* 0x0000001fff2f7819 */ /* 0x000fc8000001142e */
[----:B------:R-:W-:Y:S02]  /*0db0*/  LEA.HI R47, R47, R46, RZ, 0x3 ;  /* 0x0000002e2f2f7211 */ /* 0x000fe400078f18ff */
[----:B0-----:R-:W-:-:S04]  /*0dc0*/  LOP3.LUT R160, R160, 0x1f, RZ, 0xc0, !PT ;  /* 0x0000001fa0a07812 */ /* 0x001fc800078ec0ff */
[----:B------:R-:W-:-:S04]  /*0dd0*/  LEA.HI.SX32 R111, R47, R160, 0x1d ;  /* 0x000000a02f6f7211 */ /* 0x000fc800078feaff */
[----:B------:R-:W-:Y:S02]  /*0de0*/  MOV R162, R111 ;  /* 0x0000006f00a27202 */ /* 0x000fe40000000f00 */
[----:B--2---:R-:W-:Y:S01]  /*0df0*/  @P2 PRMT R161, RZ, 0x5410, R44 ;  /* 0x00005410ffa12816 */ /* 0x004fe2000000002c */
[----:B------:R-:W-:Y:S05]  /*0e00*/  @!P1 BRA `(.L_x_13) ;  /* 0x0000056000009947 */ /* 0x000fea0003800000 */
[----:B------:R-:W-:Y:S02]  /*0e10*/  MOV R44, 0x10 ;  /* 0x00000010002c7802 */ /* 0x000fe40000000f00 */
[----:B------:R-:W-:-:S03]  /*0e20*/  ISETP.NE.U32.AND P2, PT, RZ, c[0x0][0x180], PT ;  /* 0x00006000ff007a0c */ /* 0x000fc60003f45070 */
[----:B------:R-:W-:Y:S01]  /*0e30*/  IMAD.WIDE.U32 R44, R111, R44, c[0x0][0x170] ;  /* 0x00005c006f2c7625 */ /* 0x000fe200078e002c */
[----:B------:R-:W-:-:S05]  /*0e40*/  ISETP.NE.AND.EX P2, PT, RZ, c[0x0][0x184], PT, P2 ;  /* 0x00006100ff007a0c */ /* 0x000fca0003f45320 */
[----:B------:R-:W2:Y:S08]  /*0e50*/  LDG.E.128 R44, [R44.64] ;  /* 0x000000042c2c7981 */ /* 0x000eb0000c1e1d00 */
[----:B------:R-:W-:-:S04]  /*0e60*/  @P2 LEA R130, P3, R111, c[0x0][0x180], 0x4 ;  /* 0x000060006f822a11 */ /* 0x000fc800078620ff */
[----:B------:R-:W-:-:S05]  /*0e70*/  @P2 LEA.HI.X R131, R111, c[0x0][0x184], RZ, 0x4, P3 ;  /* 0x000061006f832a11 */ /* 0x000fca00018f24ff */
[----:B------:R0:W5:Y:S01]  /*0e80*/  @P2 LDG.E.128 R40, [R130.64] ;  /* 0x0000000482282981 */ /* 0x000162000c1e1d00 */
[----:B------:R-:W-:-:S04]  /*0e90*/  ISETP.NE.U32.AND P2, PT, RZ, c[0x0][0x180], PT ;  /* 0x00006000ff007a0c */ /* 0x000fc80003f45070 */
[----:B------:R-:W-:Y:S02]  /*0ea0*/  ISETP.NE.AND.EX P2, PT, RZ, c[0x0][0x184], PT, P2 ;  /* 0x00006100ff007a0c */ /* 0x000fe40003f45320 */
[----:B--2---:R-:W-:-:S05]  /*0eb0*/  PRMT R110, RZ, 0x5410, R44 ;  /* 0x00005410ff6e7816 */ /* 0x004fca000000002c */
[----:B------:R-:W-:-:S06]  /*0ec0*/  FMUL.FTZ R110, R110, R161 ;  /* 0x000000a16e6e7220 */ /* 0x000fcc0000410000 */
[----:B------:R-:W-:Y:S05]  /*0ed0*/  @P2 BRA `(.L_x_14) ;  /* 0x0000002000002947 */ /* 0x000fea0003800000 */
[----:B0-----:R-:W-:Y:S05]  /*0ee0*/  @P0 BRA `(.L_x_15) ;  /* 0x0000003000000947 */ /* 0x001fea0003800000 */
[----:B------:R-:W-:Y:S05]  /*0ef0*/  BRA `(.L_x_16) ;  /* 0x0000004000007947 */ /* 0x000fea0003800000 */
.L_x_14:
[----:B0----5:R-:W-:-:S05]  /*0f00*/  PRMT R121, RZ, 0x5410, R40 ;  /* 0x00005410ff797816 */ /* 0x021fca0000000028 */
[----:B------:R-:W-:-:S05]  /*0f10*/  FADD.FTZ R110, R121, R110 ;  /* 0x0000006e796e7221 */ /* 0x000fca0000010000 */
.L_x_15:
[----:B------:R-:W-:-:S04]  /*0f20*/  F2FP.BF16.PACK_AB R121, RZ, R110 ;  /* 0x0000006eff79723e */ /* 0x000fc800000010ff */
[----:B------:R-:W-:Y:S02]  /*0f30*/  PRMT R36, R121, 0x7610, R36 ;  /* 0x0000761079247816 */ /* 0x000fe40000000024 */
.L_x_16:
[----:B------:R-:W-:-:S05]  /*0f40*/  PRMT R44, RZ, 0x7610, R44 ;  /* 0x00007610ff2c7816 */ /* 0x000fca000000002c */
[----:B------:R-:W-:Y:S01]  /*0f50*/  FMUL.FTZ R122, R44, R161 ;  /* 0x000000a12c7a7220 */ /* 0x000fe20000410000 */
[----:B------:R-:W-:Y:S05]  /*0f60*/  @P2 BRA `(.L_x_17) ;  /* 0x0000002000002947 */ /* 0x000fea0003800000 */
[----:B------:R-:W-:Y:S05]  /*0f70*/  @P0 BRA `(.L_x_18) ;  /* 0x0000003000000947 */ /* 0x000fea0003800000 */
[----:B------:R-:W-:Y:S05]  /*0f80*/  BRA `(.L_x_19) ;  /* 0x0000004000007947 */ /* 0x000fea0003800000 */
.L_x_17:
[----:B-----5:R-:W-:-:S05]  /*0f90*/  PRMT R121, RZ, 0x7610, R40 ;  /* 0x00007610ff797816 */ /* 0x020fca0000000028 */
[----:B------:R-:W-:-:S05]  /*0fa0*/  FADD.FTZ R122, R121, R122 ;  /* 0x0000007a797a7221 */ /* 0x000fca0000010000 */
.L_x_18:
[----:B------:R-:W-:-:S04]  /*0fb0*/  F2FP.BF16.PACK_AB R44, RZ, R122 ;  /* 0x0000007aff2c723e */ /* 0x000fc800000010ff */
[----:B------:R-:W-:Y:S02]  /*0fc0*/  PRMT R36, R36, 0x5410, R44 ;  /* 0x0000541024247816 */ /* 0x000fe4000000002c */
.L_x_19:
[----:B------:R-:W-:-:S05]  /*0fd0*/  PRMT R44, RZ, 0x5410, R45 ;  /* 0x00005410ff2c7816 */ /* 0x000fca000000002d */
[----:B------:R-:W-:Y:S01]  /*0fe0*/  FMUL.FTZ R121, R44, R161 ;  /* 0x000000a12c797220 */ /* 0x000fe20000410000 */
[----:B------:R-:W-:Y:S05]  /*0ff0*/  @P2 BRA `(.L_x_20) ;  /* 0x0000002000002947 */ /* 0x000fea0003800000 */
[----:B------:R-:W-:Y:S05]  /*1000*/  @P0 BRA `(.L_x_21) ;  /* 0x0000003000000947 */ /* 0x000fea0003800000 */
[----:B------:R-:W-:Y:S05]  /*1010*/  BRA `(.L_x_22) ;  /* 0x0000004000007947 */ /* 0x000fea0003800000 */
.L_x_20:
[----:B-----5:R-:W-:-:S05]  /*1020*/  PRMT R44, RZ, 0x5410, R41 ;  /* 0x00005410ff2c7816 */ /* 0x020fca0000000029 */
[----:B------:R-:W-:-:S05]  /*1030*/  FADD.FTZ R121, R44, R121 ;  /* 0x000000792c797221 */ /* 0x000fca0000010000 */
.L_x_21:
[----:B------:R-:W-:-:S04]  /*1040*/  F2FP.BF16.PACK_AB R44, RZ, R121 ;  /* 0x00000079ff2c723e */ /* 0x000fc800000010ff */
[----:B------:R-:W-:Y:S02]  /*1050*/  PRMT R37, R44, 0x7610, R37 ;  /* 0x000076102c257816 */ /* 0x000fe40000000025 */
.L_x_22:
[----:B------:R-:W-:-:S05]  /*1060*/  PRMT R130, RZ, 0x7610, R45 ;  /* 0x00007610ff827816 */ /* 0x000fca000000002d */
[----:B------:R-:W-:Y:S01]  /*1070*/  FMUL.FTZ R130, R130, R161 ;  /* 0x000000a182827220 */ /* 0x000fe20000410000 */
[----:B------:R-:W-:Y:S05]  /*1080*/  @P2 BRA `(.L_x_23) ;  /* 0x0000002000002947 */ /* 0x000fea0003800000 */
[----:B------:R-:W-:Y:S05]  /*1090*/  @P0 BRA `(.L_x_24) ;  /* 0x0000003000000947 */ /* 0x000fea0003800000 */
[----:B------:R-:W-:Y:S05]  /*10a0*/  BRA `(.L_x_25) ;  /* 0x0000004000007947 */ /* 0x000fea0003800000 */
.L_x_23:
[----:B-----5:R-:W-:-:S05]  /*10b0*/  PRMT R45, RZ, 0x7610, R41 ;  /* 0x00007610ff2d7816 */ /* 0x020fca0000000029 */
[----:B------:R-:W-:-:S05]  /*10c0*/  FADD.FTZ R130, R45, R130 ;  /* 0x000000822d827221 */ /* 0x000fca0000010000 */
.L_x_24:
[----:B------:R-:W-:-:S04]  /*10d0*/  F2FP.BF16.PACK_AB R44, RZ, R130 ;  /* 0x00000082ff2c723e */ /* 0x000fc800000010ff */
[----:B------:R-:W-:Y:S02]  /*10e0*/  PRMT R37, R37, 0x5410, R44 ;  /* 0x0000541025257816 */ /* 0x000fe4000000002c */
.L_x_25:
[----:B------:R-:W-:-:S05]  /*10f0*/  PRMT R44, RZ, 0x5410, R46 ;  /* 0x00005410ff2c7816 */ /* 0x000fca000000002e */
[----:B------:R-:W-:Y:S01]  /*1100*/  FMUL.FTZ R131, R44, R161 ;  /* 0x000000a12c837220 */ /* 0x000fe20000410000 */
[----:B------:R-:W-:Y:S05]  /*1110*/  @P2 BRA `(.L_x_26) ;  /* 0x0000002000002947 */ /* 0x000fea0003800000 */
[----:B------:R-:W-:Y:S05]  /*1120*/  @P0 BRA `(.L_x_27) ;  /* 0x0000003000000947 */ /* 0x000fea0003800000 */
[----:B------:R-:W-:Y:S05]  /*1130*/  BRA `(.L_x_28) ;  /* 0x0000004000007947 */ /* 0x000fea0003800000 */
.L_x_26:
[----:B-----5:R-:W-:-:S05]  /*1140*/  PRMT R44, RZ, 0x5410, R42 ;  /* 0x00005410ff2c7816 */ /* 0x020fca000000002a */
[----:B------:R-:W-:-:S05]  /*1150*/  FADD.FTZ R131, R44, R131 ;  /* 0x000000832c837221 */ /* 0x000fca0000010000 */
.L_x_27:
[----:B------:R-:W-:-:S04]  /*1160*/  F2FP.BF16.PACK_AB R44, RZ, R131 ;  /* 0x00000083ff2c723e */ /* 0x000fc800000010ff */
[----:B------:R-:W-:Y:S02]  /*1170*/  PRMT R38, R44, 0x7610, R38 ;  /* 0x000076102c267816 */ /* 0x000fe40000000026 */
.L_x_28:
[----:B------:R-:W-:-:S05]  /*1180*/  PRMT R46, RZ, 0x7610, R46 ;  /* 0x00007610ff2e7816 */ /* 0x000fca000000002e */
[----:B------:R-:W-:Y:S01]  /*1190*/  FMUL.FTZ R142, R46, R161 ;  /* 0x000000a12e8e7220 */ /* 0x000fe20000410000 */
[----:B------:R-:W-:Y:S05]  /*11a0*/  @P2 BRA `(.L_x_29) ;  /* 0x0000002000002947 */ /* 0x000fea0003800000 */
[----:B------:R-:W-:Y:S05]  /*11b0*/  @P0 BRA `(.L_x_30) ;  /* 0x0000003000000947 */ /* 0x000fea0003800000 */
[----:B------:R-:W-:Y:S05]  /*11c0*/  BRA `(.L_x_31) ;  /* 0x0000004000007947 */ /* 0x000fea0003800000 */
.L_x_29:
[----:B-----5:R-:W-:-:S05]  /*11d0*/  PRMT R45, RZ, 0x7610, R42 ;  /* 0x00007610ff2d7816 */ /* 0x020fca000000002a */
[----:B------:R-:W-:-:S05]  /*11e0*/  FADD.FTZ R142, R45, R142 ;  /* 0x0000008e2d8e7221 */ /* 0x000fca0000010000 */
.L_x_30:
[----:B------:R-:W-:-:S04]  /*11f0*/  F2FP.BF16.PACK_AB R44, RZ, R142 ;  /* 0x0000008eff2c723e */ /* 0x000fc800000010ff */
[----:B------:R-:W-:Y:S02]  /*1200*/  PRMT R38, R38, 0x5410, R44 ;  /* 0x0000541026267816 */ /* 0x000fe4000000002c */
.L_x_31:
[----:B------:R-:W-:-:S05]  /*1210*/  PRMT R44, RZ, 0x5410, R47 ;  /* 0x00005410ff2c7816 */ /* 0x000fca000000002f */
[----:B------:R-:W-:Y:S01]  /*1220*/  FMUL.FTZ R143, R44, R161 ;  /* 0x000000a12c8f7220 */ /* 0x000fe20000410000 */
[----:B------:R-:W-:Y:S05]  /*1230*/  @P2 BRA `(.L_x_32) ;  /* 0x0000002000002947 */ /* 0x000fea0003800000 */
[----:B------:R-:W-:Y:S05]  /*1240*/  @P0 BRA `(.L_x_33) ;  /* 0x0000003000000947 */ /* 0x000fea0003800000 */
[----:B------:R-:W-:Y:S05]  /*1250*/  BRA `(.L_x_34) ;  /* 0x0000004000007947 */ /* 0x000fea0003800000 */
.L_x_32:
[----:B-----5:R-:W-:-:S05]  /*1260*/  PRMT R44, RZ, 0x5410, R43 ;  /* 0x00005410ff2c7816 */ /* 0x020fca000000002b */
[----:B------:R-:W-:-:S05]  /*1270*/  FADD.FTZ R143, R44, R143 ;  /* 0x0000008f2c8f7221 */ /* 0x000fca0000010000 */
.L_x_33:
[----:B------:R-:W-:-:S04]  /*1280*/  F2FP.BF16.PACK_AB R44, RZ, R143 ;  /* 0x0000008fff2c723e */ /* 0x000fc800000010ff */
[----:B------:R-:W-:Y:S02]  /*1290*/  PRMT R39, R44, 0x7610, R39 ;  /* 0x000076102c277816 */ /* 0x000fe40000000027 */
.L_x_34:
[----:B------:R-:W-:-:S05]  /*12a0*/  PRMT R154, RZ, 0x7610, R47 ;  /* 0x00007610ff9a7816 */ /* 0x000fca000000002f */
[----:B------:R-:W-:Y:S01]  /*12b0*/  FMUL.FTZ R154, R154, R161 ;  /* 0x000000a19a9a7220 */ /* 0x000fe20000410000 */
[----:B------:R-:W-:Y:S05]  /*12c0*/  @P2 BRA `(.L_x_35) ;  /* 0x0000002000002947 */ /* 0x000fea0003800000 */
[----:B------:R-:W-:Y:S05]  /*12d0*/  @P0 BRA `(.L_x_36) ;  /* 0x0000003000000947 */ /* 0x000fea0003800000 */
[----:B------:R-:W-:Y:S05]  /*12e0*/  BRA `(.L_x_37) ;  /* 0x0000004000007947 */ /* 0x000fea0003800000 */
.L_x_35:
[----:B-----5:R-:W-:-:S05]  /*12f0*/  PRMT R45, RZ, 0x7610, R43 ;  /* 0x00007610ff2d7816 */ /* 0x020fca000000002b */
[----:B------:R-:W-:-:S05]  /*1300*/  FADD.FTZ R154, R45, R154 ;  /* 0x0000009a2d9a7221 */ /* 0x000fca0000010000 */
.L_x_36:
[----:B------:R-:W-:-:S04]  /*1310*/  F2FP.BF16.PACK_AB R44, RZ, R154 ;  /* 0x0000009aff2c723e */ /* 0x000fc800000010ff */
[----:B------:R-:W-:Y:S02]  /*1320*/  PRMT R39, R39, 0x5410, R44 ;  /* 0x0000541027277816 */ /* 0x000fe4000000002c */
.L_x_37:
[C---:B------:R-:W-:Y:S02]  /*1330*/  @P0 LEA R44, P2, R111.reuse, c[0x0][0x188], 0x4 ;  /* 0x000062006f2c0a11 */ /* 0x040fe400078420ff */
[C---:B------:R-:W-:Y:S02]  /*1340*/  IADD3 R162, R111.reuse, 0x20, RZ ;  /* 0x000000206fa27810 */ /* 0x040fe40007ffe0ff */
[----:B------:R-:W-:-:S05]  /*1350*/  @P0 LEA.HI.X R45, R111, c[0x0][0x18c], RZ, 0x4, P2 ;  /* 0x000063006f2d0a11 */ /* 0x000fca00010f24ff */
[----:B------:R0:W-:Y:S04]  /*1360*/  @P0 STG.E.128 [R44.64], R36 ;  /* 0x000000242c000986 */ /* 0x0001e8000c101d04 */
.L_x_13:
[----:B------:R-:W-:Y:S05]  /*1370*/  BSYNC B0 ;  /* 0x0000000000007941 */ /* 0x000fea0003800000 */
.L_x_12:
[----:B------:R-:W-:Y:S01]  /*1380*/  ISETP.GE.U32.AND P2, PT, R26, 0x40, PT ;  /* 0x000000401a00780c */ /* 0x000fe20003f46070 */
[----:B------:R-:W-:-:S12]  /*1390*/  BSSY B0, `(.L_x_38) ;  /* 0x0000058000007945 */ /* 0x000fd80003800000 */
[----:B------:R-:W-:Y:S05]  /*13a0*/  @!P2 BRA `(.L_x_39) ;  /* 0x000005600000a947 */ /* 0x000fea0003800000 */
[----:B0-----:R-:W-:Y:S01]  /*13b0*/  HFMA2.MMA R45, -RZ, RZ, 0, 9.5367431640625e-07 ;  /* 0x00000010ff2d7435 */ /* 0x001fe200000001ff */
[----:B------:R-:W-:-:S04]  /*13c0*/  ISETP.NE.U32.AND P2, PT, RZ, c[0x0][0x180], PT ;  /* 0x00006000ff007a0c */ /* 0x000fc80003f45070 */
[----:B------:R-:W-:-:S05]  /*13d0*/  ISETP.NE.AND.EX P2, PT, RZ, c[0x0][0x184], PT, P2 ;  /* 0x00006100ff007a0c */ /* 0x000fca0003f45320 */
[----:B------:R-:W-:-:S06]  /*13e0*/  IMAD.WIDE.U32 R44, R162, R45, c[0x0][0x170] ;  /* 0x00005c00a22c7625 */ /* 0x000fcc00078e002d */
[----:B------:R-:W2:Y:S02]  /*13f0*/  LDG.E.128 R44, [R44.64] ;  /* 0x000000042c2c7981 */ /* 0x000ea4000c1e1d00 */
[----:B------:R-:W-:-:S04]  /*1400*/  @P2 LEA R132, P3, R162, c[0x0][0x180], 0x4 ;  /* 0x00006000a2842a11 */ /* 0x000fc800078620ff */
[----:B------:R-:W-:-:S05]  /*1410*/  @P2 LEA.HI.X R133, R162, c[0x0][0x184], RZ, 0x4, P3 ;  /* 0x00006100a2852a11 */ /* 0x000fca00018f24ff */
[----:B-----5:R0:W5:Y:S01]  /*1420*/  @P2 LDG.E.128 R40, [R132.64] ;  /* 0x0000000484282981 */ /* 0x020162000c1e1d00 */
[----:B------:R-:W-:-:S04]  /*1430*/  ISETP.NE.U32.AND P2, PT, RZ, c[0x0][0x180], PT ;  /* 0x00006000ff007a0c */ /* 0x000fc80003f45070 */
[----:B------:R-:W-:Y:S02]  /*1440*/  ISETP.NE.AND.EX P2, PT, RZ, c[0x0][0x184], PT, P2 ;  /* 0x00006100ff007a0c */ /* 0x000fe40003f45320 */
[----:B--2---:R-:W-:-:S05]  /*1450*/  PRMT R120, RZ, 0x5410, R44 ;  /* 0x00005410ff787816 */ /* 0x004fca000000002c */
[----:B------:R-:W-:-:S06]  /*1460*/  FMUL.FTZ R113, R120, R161 ;  /* 0x000000a178717220 */ /* 0x000fcc0000410000 */
[----:B------:R-:W-:Y:S05]  /*1470*/  @P2 BRA `(.L_x_40) ;  /* 0x0000002000002947 */ /* 0x000fea0003800000 */
[----:B0-----:R-:W-:Y:S05]  /*1480*/  @P0 BRA `(.L_x_41) ;  /* 0x0000003000000947 */ /* 0x001fea0003800000 */
[----:B------:R-:W-:Y:S05]  /*1490*/  BRA `(.L_x_42) ;  /* 0x0000004000007947 */ /* 0x000fea0003800000 */
.L_x_40:
[----:B0----5:R-:W-:-:S05]  /*14a0*/  PRMT R120, RZ, 0x5410, R40 ;  /* 0x00005410ff787816 */ /* 0x021fca0000000028 */
[----:B------:R-:W-:-:S05]  /*14b0*/  FADD.FTZ R113, R120, R113 ;  /* 0x0000007178717221 */ /* 0x000fca0000010000 */
.L_x_41:
[----:B------:R-:W-:-:S04]  /*14c0*/  F2FP.BF16.PACK_AB R119, RZ, R113 ;  /* 0x00000071ff77723e */ /* 0x000fc800000010ff */
[----:B------:R-:W-:Y:S02]  /*14d0*/  PRMT R36, R119, 0x7610, R36 ;  /* 0x0000761077247816 */ /* 0x000fe40000000024 */
.L_x_42:
[----:B------:R-:W-:-:S05]  /*14e0*/  PRMT R44, RZ, 0x7610, R44 ;  /* 0x00007610ff2c7816 */ /* 0x000fca000000002c */
[----:B------:R-:W-:Y:S01]  /*14f0*/  FMUL.FTZ R120, R44, R161 ;  /* 0x000000a12c787220 */ /* 0x000fe20000410000 */
[----:B------:R-:W-:Y:S05]  /*1500*/  @P2 BRA `(.L_x_43) ;  /* 0x0000002000002947 */ /* 0x000fea0003800000 */
[----:B------:R-:W-:Y:S05]  /*1510*/  @P0 BRA `(.L_x_44) ;  /* 0x0000003000000947 */ /* 0x000fea0003800000 */
[----:B------:R-:W-:Y:S05]  /*1520*/  BRA `(.L_x_45) ;  /* 0x0000004000007947 */ /* 0x000fea0003800000 */
.L_x_43:
[----:B-----5:R-:W-:-:S05]  /*1530*/  PRMT R119, RZ, 0x7610, R40 ;  /* 0x00007610ff777816 */ /* 0x020fca0000000028 */
[----:B------:R-:W-:-:S05]  /*1540*/  FADD.FTZ R120, R119, R120 ;  /* 0x0000007877787221 */ /* 0x000fca0000010000 */
.L_x_44:
[----:B------:R-:W-:-:S04]  /*1550*/  F2FP.BF16.PACK_AB R44, RZ, R120 ;  /* 0x00000078ff2c723e */ /* 0x000fc800000010ff */
[----:B------:R-:W-:Y:S02]  /*1560*/  PRMT R36, R36, 0x5410, R44 ;  /* 0x0000541024247816 */ /* 0x000fe4000000002c */
.L_x_45:
[----:B------:R-:W-:-:S05]  /*1570*/  PRMT R44, RZ, 0x5410, R45 ;  /* 0x00005410ff2c7816 */ /* 0x000fca000000002d */
[----:B------:R-:W-:Y:S01]  /*1580*/  FMUL.FTZ R119, R44, R161 ;  /* 0x000000a12c777220 */ /* 0x000fe20000410000 */
[----:B------:R-:W-:Y:S05]  /*1590*/  @P2 BRA `(.L_x_46) ;  /* 0x0000002000002947 */ /* 0x000fea0003800000 */
[----:B------:R-:W-:Y:S05]  /*15a0*/  @P0 BRA `(.L_x_47) ;  /* 0x0000003000000947 */ /* 0x000fea0003800000 */
[----:B------:R-:W-:Y:S05]  /*15b0*/  BRA `(.L_x_48) ;  /* 0x0000004000007947 */ /* 0x000fea0003800000 */
.L_x_46:
[----:B-----5:R-:W-:-:S05]  /*15c0*/  PRMT R44, RZ, 0x5410, R41 ;  /* 0x00005410ff2c7816 */ /* 0x020fca0000000029 */
[----:B------:R-:W-:-:S05]  /*15d0*/  FADD.FTZ R119, R44, R119 ;  /* 0x000000772c777221 */ /* 0x000fca0000010000 */
.L_x_47:
[----:B------:R-:W-:-:S04]  /*15e0*/  F2FP.BF16.PACK_AB R44, RZ, R119 ;  /* 0x00000077ff2c723e */ /* 0x000fc800000010ff */
[----:B------:R-:W-:Y:S02]  /*15f0*/  PRMT R37, R44, 0x7610, R37 ;  /* 0x000076102c257816 */ /* 0x000fe40000000025 */
.L_x_48:
[----:B------:R-:W-:-:S05]  /*1600*/  PRMT R132, RZ, 0x7610, R45 ;  /* 0x00007610ff847816 */ /* 0x000fca000000002d */
[----:B------:R-:W-:Y:S01]  /*1610*/  FMUL.FTZ R132, R132, R161 ;  /* 0x000000a184847220 */ /* 0x000fe20000410000 */
[----:B------:R-:W-:Y:S05]  /*1620*/  @P2 BRA `(.L_x_49) ;  /* 0x0000002000002947 */ /* 0x000fea0003800000 */
[----:B------:R-:W-:Y:S05]  /*1630*/  @P0 BRA `(.L_x_50) ;  /* 0x0000003000000947 */ /* 0x000fea0003800000 */
[----:B------:R-:W-:Y:S05]  /*1640*/  BRA `(.L_x_51) ;  /* 0x0000004000007947 */ /* 0x000fea0003800000 */
.L_x_49:
[----:B-----5:R-:W-:-:S05]  /*1650*/  PRMT R45, RZ, 0x7610, R41 ;  /* 0x00007610ff2d7816 */ /* 0x020fca0000000029 */
[----:B------:R-:W-:-:S05]  /*1660*/  FADD.FTZ R132, R45, R132 ;  /* 0x000000842d847221 */ /* 0x000fca0000010000 */
.L_x_50:
[----:B------:R-:W-:-:S04]  /*1670*/  F2FP.BF16.PACK_AB R44, RZ, R132 ;  /* 0x00000084ff2c723e */ /* 0x000fc800000010ff */
[----:B------:R-:W-:Y:S02]  /*1680*/  PRMT R37, R37, 0x5410, R44 ;  /* 0x0000541025257816 */ /* 0x000fe4000000002c */
.L_x_51:
[----:B------:R-:W-:-:S05]  /*1690*/  PRMT R44, RZ, 0x5410, R46 ;  /* 0x00005410ff2c7816 */ /* 0x000fca000000002e */
[----:B------:R-:W-:Y:S01]  /*16a0*/  FMUL.FTZ R133, R44, R161 ;  /* 0x000000a12c857220 */ /* 0x000fe20000410000 */
[----:B------:R-:W-:Y:S05]  /*16b0*/  @P2 BRA `(.L_x_52) ;  /* 0x0000002000002947 */ /* 0x000fea0003800000 */
[----:B------:R-:W-:Y:S05]  /*16c0*/  @P0 BRA `(.L_x_53) ;  /* 0x0000003000000947 */ /* 0x000fea0003800000 */
[----:B------:R-:W-:Y:S05]  /*16d0*/  BRA `(.L_x_54) ;  /* 0x0000004000007947 */ /* 0x000fea0003800000 */
.L_x_52:
[----:B-----5:R-:W-:-:S05]  /*16e0*/  PRMT R44, RZ, 0x5410, R42 ;  /* 0x00005410ff2c7816 */ /* 0x020fca000000002a */
[----:B------:R-:W-:-:S05]  /*16f0*/  FADD.FTZ R133, R44, R133 ;  /* 0x000000852c857221 */ /* 0x000fca0000010000 */
.L_x_53:
[----:B------:R-:W-:-:S04]  /*1700*/  F2FP.BF16.PACK_AB R44, RZ, R133 ;  /* 0x00000085ff2c723e */ /* 0x000fc800000010ff */
[----:B------:R-:W-:Y:S02]  /*1710*/  PRMT R38, R44, 0x7610, R38 ;  /* 0x000076102c267816 */ /* 0x000fe40000000026 */
.L_x_54:
[----:B------:R-:W-:-:S05]  /*1720*/  PRMT R46, RZ, 0x7610, R46 ;  /* 0x00007610ff2e7816 */ /* 0x000fca000000002e */
[----:B------:R-:W-:Y:S01]  /*1730*/  FMUL.FTZ R144, R46, R161 ;  /* 0x000000a12e907220 */ /* 0x000fe20000410000 */
[----:B------:R-:W-:Y:S05]  /*1740*/  @P2 BRA `(.L_x_55) ;  /* 0x0000002000002947 */ /* 0x000fea0003800000 */
[----:B------:R-:W-:Y:S05]  /*1750*/  @P0 BRA `(.L_x_56) ;  /* 0x0000003000000947 */ /* 0x000fea0003800000 */
[----:B------:R-:W-:Y:S05]  /*1760*/  BRA `(.L_x_57) ;  /* 0x0000004000007947 */ /* 0x000fea0003800000 */
.L_x_55:
[----:B-----5:R-:W-:-:S05]  /*1770*/  PRMT R45, RZ, 0x7610, R42 ;  /* 0x00007610ff2d7816 */ /* 0x020fca000000002a */
[----:B------:R-:W-:-:S05]  /*1780*/  FADD.FTZ R144, R45, R144 ;  /* 0x000000902d907221 */ /* 0x000fca0000010000 */
.L_x_56:
[----:B------:R-:W-:-:S04]  /*1790*/  F2FP.BF16.PACK_AB R44, RZ, R144 ;  /* 0x00000090ff2c723e */ /* 0x000fc800000010ff */
[----:B------:R-:W-:Y:S02]  /*17a0*/  PRMT R38, R38, 0x5410, R44 ;  /* 0x0000541026267816 */ /* 0x000fe4000000002c */
.L_x_57:
[----:B------:R-:W-:-:S05]  /*17b0*/  PRMT R44, RZ, 0x5410, R47 ;  /* 0x00005410ff2c7816 */ /* 0x000fca000000002f */
[----:B------:R-:W-:Y:S01]  /*17c0*/  FMUL.FTZ R145, R44, R161 ;  /* 0x000000a12c917220 */ /* 0x000fe20000410000 */
[----:B------:R-:W-:Y:S05]  /*17d0*/  @P2 BRA `(.L_x_58) ;  /* 0x0000002000002947 */ /* 0x000fea0003800000 */
[----:B------:R-:W-:Y:S05]  /*17e0*/  @P0 BRA `(.L_x_59) ;  /* 0x0000003000000947 */ /* 0x000fea0003800000 */
[----:B------:R-:W-:Y:S05]  /*17f0*/  BRA `(.L_x_60) ;  /* 0x0000004000007947 */ /* 0x000fea0003800000 */
.L_x_58:
[----:B-----5:R-:W-:-:S05]  /*1800*/  PRMT R44, RZ, 0x5410, R43 ;  /* 0x00005410ff2c7816 */ /* 0x020fca000000002b */
[----:B------:R-:W-:-:S05]  /*1810*/  FADD.FTZ R145, R44, R145 ;  /* 0x000000912c917221 */ /* 0x000fca0000010000 */
.L_x_59:
[----:B------:R-:W-:-:S04]  /*1820*/  F2FP.BF16.PACK_AB R44, RZ, R145 ;  /* 0x00000091ff2c723e */ /* 0x000fc800000010ff */
[----:B------:R-:W-:Y:S02]  /*1830*/  PRMT R39, R44, 0x7610, R39 ;  /* 0x000076102c277816 */ /* 0x000fe40000000027 */
.L_x_60:
[----:B------:R-:W-:-:S05]  /*1840*/  PRMT R44, RZ, 0x7610, R47 ;  /* 0x00007610ff2c7816 */ /* 0x000fca000000002f */
[----:B------:R-:W-:Y:S01]  /*1850*/  FMUL.FTZ R155, R44, R161 ;  /* 0x000000a12c9b7220 */ /* 0x000fe20000410000 */
[----:B------:R-:W-:Y:S05]  /*1860*/  @P2 BRA `(.L_x_61) ;  /* 0x0000002000002947 */ /* 0x000fea0003800000 */
[----:B------:R-:W-:Y:S05]  /*1870*/  @P0 BRA `(.L_x_62) ;  /* 0x0000003000000947 */ /* 0x000fea0003800000 */
[----:B------:R-:W-:Y:S05]  /*1880*/  BRA `(.L_x_63) ;  /* 0x0000004000007947 */ /* 0x000fea0003800000 */
.L_x_61:
[----:B-----5:R-:W-:-:S05]  /*1890*/  PRMT R44, RZ, 0x7610, R43 ;  /* 0x00007610ff2c7816 */ /* 0x020fca000000002b */
[----:B------:R-:W-:-:S05]  /*18a0*/  FADD.FTZ R155, R44, R155 ;  /* 0x0000009b2c9b7221 */ /* 0x000fca0000010000 */
.L_x_62:
[----:B------:R-:W-:-:S04]  /*18b0*/  F2FP.BF16.PACK_AB R44, RZ, R155 ;  /* 0x0000009bff2c723e */ /* 0x000fc800000010ff */
[----:B------:R-:W-:Y:S02]  /*18c0*/  PRMT R39, R39, 0x5410, R44 ;  /* 0x0000541027277816 */ /* 0x000fe4000000002c */
.L_x_63:
[----:B------:R-:W-:-:S04]  /*18d0*/  @P0 LEA R44, P2, R162, c[0x0][0x188], 0x4 ;  /* 0x00006200a22c0a11 */ /* 0x000fc800078420ff */
[C---:B------:R-:W-:Y:S02]  /*18e0*/  @P0 LEA.HI.X R45, R162.reuse, c[0x0][0x18c], RZ, 0x4, P2 ;  /* 0x00006300a22d0a11 */ /* 0x040fe400010f24ff */
[----:B------:R-:W-:-:S03]  /*18f0*/  IADD3 R162, R162, 0x20, RZ ;  /* 0x00000020a2a27810 */ /* 0x000fc60007ffe0ff */
[----:B------:R0:W-:Y:S04]  /*1900*/  @P0 STG.E.128 [R44.64], R36 ;  /* 0x000000242c000986 */ /* 0x0001e8000c101d04 */
.L_x_39:
[----:B------:R-:W-:Y:S05]  /*1910*/  BSYNC B0 ;  /* 0x0000000000007941 */ /* 0x000fea0003800000 */
.L_x_38:
[----:B------:R-:W-:Y:S01]  /*1920*/  ISETP.GE.U32.AND P2, PT, R26, 0x60, PT ;  /* 0x000000601a00780c */ /* 0x000fe20003f46070 */
[----:B------:R-:W-:-:S12]  /*1930*/  BSSY B0, `(.L_x_64) ;  /* 0x0000058000007945 */ /* 0x000fd80003800000 */
[----:B------:R-:W-:Y:S05]  /*1940*/  @!P2 BRA `(.L_x_65) ;  /* 0x000005600000a947 */ /* 0x000fea0003800000 */
[----:B0-----:R-:W-:Y:S02]  /*1950*/  MOV R45, 0x10 ;  /* 0x00000010002d7802 */ /* 0x001fe40000000f00 */
[----:B------:R-:W-:-:S03]  /*1960*/  ISETP.NE.U32.AND P2, PT, RZ, c[0x0][0x180], PT ;  /* 0x00006000ff007a0c */ /* 0x000fc60003f45070 */
[----:B------:R-:W-:Y:S01]  /*1970*/  IMAD.WIDE.U32 R44, R162, R45, c[0x0][0x170] ;  /* 0x00005c00a22c7625 */ /* 0x000fe200078e002d */
[----:B------:R-:W-:-:S05]  /*1980*/  ISETP.NE.AND.EX P2, PT, RZ, c[0x0][0x184], PT, P2 ;  /* 0x00006100ff007a0c */ /* 0x000fca0003f45320 */
[----:B------:R-:W2:Y:S08]  /*1990*/  LDG.E.128 R44, [R44.64] ;  /* 0x000000042c2c7981 */ /* 0x000eb0000c1e1d00 */
        /* <DEDUP_REMOVED lines=10> */
.L_x_66:
[----:B0----5:R-:W-:-:S05]  /*1a40*/  PRMT R123, RZ, 0x5410, R40 ;  /* 0x00005410ff7b7816 */ /* 0x021fca0000000028 */
[----:B------:R-:W-:-:S05]  /*1a50*/  FADD.FTZ R114, R123, R114 ;  /* 0x000000727b727221 */ /* 0x000fca0000010000 */
.L_x_67:
[----:B------:R-:W-:-:S04]  /*1a60*/  F2FP.BF16.PACK_AB R118, RZ, R114 ;  /* 0x00000072ff76723e */ /* 0x000fc800000010ff */
[----:B------:R-:W-:Y:S02]  /*1a70*/  PRMT R36, R118, 0x7610, R36 ;  /* 0x0000761076247816 */ /* 0x000fe40000000024 */
.L_x_68:
[----:B------:R-:W-:-:S05]  /*1a80*/  PRMT R44, RZ, 0x7610, R44 ;  /* 0x00007610ff2c7816 */ /* 0x000fca000000002c */
[----:B------:R-:W-:Y:S01]  /*1a90*/  FMUL.FTZ R118, R44, R161 ;  /* 0x000000a12c767220 */ /* 0x000fe20000410000 */
[----:B------:R-:W-:Y:S05]  /*1aa0*/  @P2 BRA `(.L_x_69) ;  /* 0x0000002000002947 */ /* 0x000fea0003800000 */
[----:B------:R-:W-:Y:S05]  /*1ab0*/  @P0 BRA `(.L_x_70) ;  /* 0x0000003000000947 */ /* 0x000fea0003800000 */
[----:B------:R-:W-:Y:S05]  /*1ac0*/  BRA `(.L_x_71) ;  /* 0x0000004000007947 */ /* 0x000fea0003800000 */
.L_x_69:
[----:B-----5:R-:W-:-:S05]  /*1ad0*/  PRMT R123, RZ, 0x7610, R40 ;  /* 0x00007610ff7b7816 */ /* 0x020fca0000000028 */
[----:B------:R-:W-:-:S05]  /*1ae0*/  FADD.FTZ R118, R123, R118 ;  /* 0x000000767b767221 */ /* 0x000fca0000010000 */
.L_x_70:
[----:B------:R-:W-:-:S04]  /*1af0*/  F2FP.BF16.PACK_AB R44, RZ, R118 ;  /* 0x00000076ff2c723e */ /* 0x000fc800000010ff */
[----:B------:R-:W-:Y:S02]  /*1b00*/  PRMT R36, R36, 0x5410, R44 ;  /* 0x0000541024247816 */ /* 0x000fe4000000002c */
.L_x_71:
[----:B------:R-:W-:-:S05]  /*1b10*/  PRMT R44, RZ, 0x5410, R45 ;  /* 0x00005410ff2c7816 */ /* 0x000fca000000002d */
[----:B------:R-:W-:Y:S01]  /*1b20*/  FMUL.FTZ R123, R44, R161 ;  /* 0x000000a12c7b7220 */ /* 0x000fe20000410000 */
[----:B------:R-:W-:Y:S05]  /*1b30*/  @P2 BRA `(.L_x_72) ;  /* 0x0000002000002947 */ /* 0x000fea0003800000 */
[----:B------:R-:W-:Y:S05]  /*1b40*/  @P0 BRA `(.L_x_73) ;  /* 0x0000003000000947 */ /* 0x000fea0003800000 */
[----:B------:R-:W-:Y:S05]  /*1b50*/  BRA `(.L_x_74) ;  /* 0x0000004000007947 */ /* 0x000fea0003800000 */
.L_x_72:
[----:B-----5:R-:W-:-:S05]  /*1b60*/  PRMT R44, RZ, 0x5410, R41 ;  /* 0x00005410ff2c7816 */ /* 0x020fca0000000029 */
[----:B------:R-:W-:-:S05]  /*1b70*/  FADD.FTZ R123, R44, R123 ;  /* 0x0000007b2c7b7221 */ /* 0x000fca0000010000 */
.L_x_73:
[----:B------:R-:W-:-:S04]  /*1b80*/  F2FP.BF16.PACK_AB R44, RZ, R123 ;  /* 0x0000007bff2c723e */ /* 0x000fc800000010ff */
[----:B------:R-:W-:Y:S02]  /*1b90*/  PRMT R37, R44, 0x7610, R37 ;  /* 0x000076102c257816 */ /* 0x000fe40000000025 */
.L_x_74:
[----:B------:R-:W-:-:S05]  /*1ba0*/  PRMT R134, RZ, 0x7610, R45 ;  /* 0x00007610ff867816 */ /* 0x000fca000000002d */
[----:B------:R-:W-:Y:S01]  /*1bb0*/  FMUL.FTZ R134, R134, R161 ;  /* 0x000000a186867220 */ /* 0x000fe20000410000 */
[----:B------:R-:W-:Y:S05]  /*1bc0*/  @P2 BRA `(.L_x_75) ;  /* 0x0000002000002947 */ /* 0x000fea0003800000 */
[----:B------:R-:W-:Y:S05]  /*1bd0*/  @P0 BRA `(.L_x_76) ;  /* 0x0000003000000947 */ /* 0x000fea0003800000 */
[----:B------:R-:W-:Y:S05]  /*1be0*/  BRA `(.L_x_77) ;  /* 0x0000004000007947 */ /* 0x000fea0003800000 */
.L_x_75:
[----:B-----5:R-:W-:-:S05]  /*1bf0*/  PRMT R45, RZ, 0x7610, R41 ;  /* 0x00007610ff2d7816 */ /* 0x020fca0000000029 */
[----:B------:R-:W-:-:S05]  /*1c00*/  FADD.FTZ R134, R45, R134 ;  /* 0x000000862d867221 */ /* 0x000fca0000010000 */
.L_x_76:
[----:B------:R-:W-:-:S04]  /*1c10*/  F2FP.BF16.PACK_AB R44, RZ, R134 ;  /* 0x00000086ff2c723e */ /* 0x000fc800000010ff */
[----:B------:R-:W-:Y:S02]  /*1c20*/  PRMT R37, R37, 0x5410, R44 ;  /* 0x0000541025257816 */ /* 0x000fe4000000002c */
.L_x_77:
[----:B------:R-:W-:-:S05]  /*1c30*/  PRMT R44, RZ, 0x5410, R46 ;  /* 0x00005410ff2c7816 */ /* 0x000fca000000002e */
[----:B------:R-:W-:Y:S01]  /*1c40*/  FMUL.FTZ R135, R44, R161 ;  /* 0x000000a12c877220 */ /* 0x000fe20000410000 */
[----:B------:R-:W-:Y:S05]  /*1c50*/  @P2 BRA `(.L_x_78) ;  /* 0x0000002000002947 */ /* 0x000fea0003800000 */
[----:B------:R-:W-:Y:S05]  /*1c60*/  @P0 BRA `(.L_x_79) ;  /* 0x0000003000000947 */ /* 0x000fea0003800000 */
[----:B------:R-:W-:Y:S05]  /*1c70*/  BRA `(.L_x_80) ;  /* 0x0000004000007947 */ /* 0x000fea0003800000 */
.L_x_78:
[----:B-----5:R-:W-:-:S05]  /*1c80*/  PRMT R44, RZ, 0x5410, R42 ;  /* 0x00005410ff2c7816 */ /* 0x020fca000000002a */
[----:B------:R-:W-:-:S05]  /*1c90*/  FADD.FTZ R135, R44, R135 ;  /* 0x000000872c877221 */ /* 0x000fca0000010000 */
.L_x_79:
[----:B------:R-:W-:-:S04]  /*1ca0*/  F2FP.BF16.PACK_AB R44, RZ, R135 ;  /* 0x00000087ff2c723e */ /* 0x000fc800000010ff */
[----:B------:R-:W-:Y:S02]  /*1cb0*/  PRMT R38, R44, 0x7610, R38 ;  /* 0x000076102c267816 */ /* 0x000fe40000000026 */
.L_x_80:
[----:B------:R-:W-:-:S05]  /*1cc0*/  PRMT R46, RZ, 0x7610, R46 ;  /* 0x00007610ff2e7816 */ /* 0x000fca000000002e */
[----:B------:R-:W-:Y:S01]  /*1cd0*/  FMUL.FTZ R146, R46, R161 ;  /* 0x000000a12e927220 */ /* 0x000fe20000410000 */
[----:B------:R-:W-:Y:S05]  /*1ce0*/  @P2 BRA `(.L_x_81) ;  /* 0x0000002000002947 */ /* 0x000fea0003800000 */
[----:B------:R-:W-:Y:S05]  /*1cf0*/  @P0 BRA `(.L_x_82) ;  /* 0x0000003000000947 */ /* 0x000fea0003800000 */
[----:B------:R-:W-:Y:S05]  /*1d00*/  BRA `(.L_x_83) ;  /* 0x0000004000007947 */ /* 0x000fea0003800000 */
.L_x_81:
[----:B-----5:R-:W-:-:S05]  /*1d10*/  PRMT R45, RZ, 0x7610, R42 ;  /* 0x00007610ff2d7816 */ /* 0x020fca000000002a */
[----:B------:R-:W-:-:S05]  /*1d20*/  FADD.FTZ R146, R45, R146 ;  /* 0x000000922d927221 */ /* 0x000fca0000010000 */
.L_x_82:
[----:B------:R-:W-:-:S04]  /*1d30*/  F2FP.BF16.PACK_AB R44, RZ, R146 ;  /* 0x00000092ff2c723e */ /* 0x000fc800000010ff */
[----:B------:R-:W-:Y:S02]  /*1d40*/  PRMT R38, R38, 0x5410, R44 ;  /* 0x0000541026267816 */ /* 0x000fe4000000002c */
.L_x_83:
[----:B------:R-:W-:-:S05]  /*1d50*/  PRMT R44, RZ, 0x5410, R47 ;  /* 0x00005410ff2c7816 */ /* 0x000fca000000002f */
[----:B------:R-:W-:Y:S01]  /*1d60*/  FMUL.FTZ R147, R44, R161 ;  /* 0x000000a12c937220 */ /* 0x000fe20000410000 */
[----:B------:R-:W-:Y:S05]  /*1d70*/  @P2 BRA `(.L_x_84) ;  /* 0x0000002000002947 */ /* 0x000fea0003800000 */
[----:B------:R-:W-:Y:S05]  /*1d80*/  @P0 BRA `(.L_x_85) ;  /* 0x0000003000000947 */ /* 0x000fea0003800000 */
[----:B------:R-:W-:Y:S05]  /*1d90*/  BRA `(.L_x_86) ;  /* 0x0000004000007947 */ /* 0x000fea0003800000 */
.L_x_84:
[----:B-----5:R-:W-:-:S05]  /*1da0*/  PRMT R44, RZ, 0x5410, R43 ;  /* 0x00005410ff2c7816 */ /* 0x020fca000000002b */
[----:B------:R-:W-:-:S05]  /*1db0*/  FADD.FTZ R147, R44, R147 ;  /* 0x000000932c937221 */ /* 0x000fca0000010000 */
.L_x_85:
[----:B------:R-:W-:-:S04]  /*1dc0*/  F2FP.BF16.PACK_AB R44, RZ, R147 ;  /* 0x00000093ff2c723e */ /* 0x000fc800000010ff */
[----:B------:R-:W-:Y:S02]  /*1dd0*/  PRMT R39, R44, 0x7610, R39 ;  /* 0x000076102c277816 */ /* 0x000fe40000000027 */
.L_x_86:
[----:B------:R-:W-:-:S05]  /*1de0*/  PRMT R156, RZ, 0x7610, R47 ;  /* 0x00007610ff9c7816 */ /* 0x000fca000000002f */
[----:B------:R-:W-:Y:S01]  /*1df0*/  FMUL.FTZ R156, R156, R161 ;  /* 0x000000a19c9c7220 */ /* 0x000fe20000410000 */
[----:B------:R-:W-:Y:S05]  /*1e00*/  @P2 BRA `(.L_x_87) ;  /* 0x0000002000002947 */ /* 0x000fea0003800000 */
[----:B------:R-:W-:Y:S05]  /*1e10*/  @P0 BRA `(.L_x_88) ;  /* 0x0000003000000947 */ /* 0x000fea0003800000 */
[----:B------:R-:W-:Y:S05]  /*1e20*/  BRA `(.L_x_89) ;  /* 0x0000004000007947 */ /* 0x000fea0003800000 */
.L_x_87:
[----:B-----5:R-:W-:-:S05]  /*1e30*/  PRMT R45, RZ, 0x7610, R43 ;  /* 0x00007610ff2d7816 */ /* 0x020fca000000002b */
[----:B------:R-:W-:-:S05]  /*1e40*/  FADD.FTZ R156, R45, R156 ;  /* 0x0000009c2d9c7221 */ /* 0x000fca0000010000 */
.L_x_88:
[----:B------:R-:W-:-:S04]  /*1e50*/  F2FP.BF16.PACK_AB R44, RZ, R156 ;  /* 0x0000009cff2c723e */ /* 0x000fc800000010ff */
[----:B------:R-:W-:Y:S02]  /*1e60*/  PRMT R39, R39, 0x5410, R44 ;  /* 0x0000541027277816 */ /* 0x000fe4000000002c */
.L_x_89:
[----:B------:R-:W-:-:S04]  /*1e70*/  @P0 LEA R44, P2, R162, c[0x0][0x188], 0x4 ;  /* 0x00006200a22c0a11 */ /* 0x000fc800078420ff */
[C---:B------:R-:W-:Y:S02]  /*1e80*/  @P0 LEA.HI.X R45, R162.reuse, c[0x0][0x18c], RZ, 0x4, P2 ;  /* 0x00006300a22d0a11 */ /* 0x040fe400010f24ff */
[----:B------:R-:W-:-:S03]  /*1e90*/  IADD3 R162, R162, 0x20, RZ ;  /* 0x00000020a2a27810 */ /* 0x000fc60007ffe0ff */
[----:B------:R0:W-:Y:S04]  /*1ea0*/  @P0 STG.E.128 [R44.64], R36 ;  /* 0x000000242c000986 */ /* 0x0001e8000c101d04 */
.L_x_65:
[----:B------:R-:W-:Y:S05]  /*1eb0*/  BSYNC B0 ;  /* 0x0000000000007941 */ /* 0x000fea0003800000 */
.L_x_64:
        /* <DEDUP_REMOVED lines=16> */
[----:B------:R-:W-:Y:S05]  /*1fc0*/  @P0 BRA `(.L_x_93) ;  /* 0x0000003000000947 */ /* 0x000fea0003800000 */
[----:B------:R-:W-:Y:S05]  /*1fd0*/  BRA `(.L_x_94) ;  /* 0x0000004000007947 */ /* 0x000fea0003800000 */
.L_x_92:
[----:B-----5:R-:W-:-:S05]  /*1fe0*/  PRMT R124, RZ, 0x5410, R40 ;  /* 0x00005410ff7c7816 */ /* 0x020fca0000000028 */
[----:B------:R-:W-:-:S05]  /*1ff0*/  FADD.FTZ R115, R124, R115 ;  /* 0x000000737c737221 */ /* 0x000fca0000010000 */
.L_x_93:
[----:B------:R-:W-:-:S04]  /*2000*/  F2FP.BF16.PACK_AB R124, RZ, R115 ;  /* 0x00000073ff7c723e */ /* 0x000fc800000010ff */
[----:B------:R-:W-:Y:S02]  /*2010*/  PRMT R36, R124, 0x7610, R36 ;  /* 0x000076107c247816 */ /* 0x000fe40000000024 */
.L_x_94:
[----:B------:R-:W-:-:S05]  /*2020*/  PRMT R44, RZ, 0x7610, R44 ;  /* 0x00007610ff2c7816 */ /* 0x000fca000000002c */
[----:B------:R-:W-:Y:S01]  /*2030*/  FMUL.FTZ R124, R44, R161 ;  /* 0x000000a12c7c7220 */ /* 0x000fe20000410000 */
[----:B------:R-:W-:Y:S05]  /*2040*/  @P2 BRA `(.L_x_95) ;  /* 0x0000002000002947 */ /* 0x000fea0003800000 */
[----:B------:R-:W-:Y:S05]  /*2050*/  @P0 BRA `(.L_x_96) ;  /* 0x0000003000000947 */ /* 0x000fea0003800000 */
[----:B------:R-:W-:Y:S05]  /*2060*/  BRA `(.L_x_97) ;  /* 0x0000004000007947 */ /* 0x000fea0003800000 */
.L_x_95:
[----:B-----5:R-:W-:-:S05]  /*2070*/  PRMT R125, RZ, 0x7610, R40 ;  /* 0x00007610ff7d7816 */ /* 0x020fca0000000028 */
[----:B------:R-:W-:-:S05]  /*2080*/  FADD.FTZ R124, R125, R124 ;  /* 0x0000007c7d7c7221 */ /* 0x000fca0000010000 */
.L_x_96:
[----:B------:R-:W-:-:S04]  /*2090*/  F2FP.BF16.PACK_AB R44, RZ, R124 ;  /* 0x0000007cff2c723e */ /* 0x000fc800000010ff */
[----:B------:R-:W-:Y:S02]  /*20a0*/  PRMT R36, R36, 0x5410, R44 ;  /* 0x0000541024247816 */ /* 0x000fe4000000002c */
.L_x_97:
[----:B------:R-:W-:-:S05]  /*20b0*/  PRMT R44, RZ, 0x5410, R45 ;  /* 0x00005410ff2c7816 */ /* 0x000fca000000002d */
[----:B------:R-:W-:Y:S01]  /*20c0*/  FMUL.FTZ R125, R44, R161 ;  /* 0x000000a12c7d7220 */ /* 0x000fe20000410000 */
[----:B------:R-:W-:Y:S05]  /*20d0*/  @P2 BRA `(.L_x_98) ;  /* 0x0000002000002947 */ /* 0x000fea0003800000 */
[----:B------:R-:W-:Y:S05]  /*20e0*/  @P0 BRA `(.L_x_99) ;  /* 0x0000003000000947 */ /* 0x000fea0003800000 */
[----:B------:R-:W-:Y:S05]  /*20f0*/  BRA `(.L_x_100) ;  /* 0x0000004000007947 */ /* 0x000fea0003800000 */
.L_x_98:
[----:B-----5:R-:W-:-:S05]  /*2100*/  PRMT R44, RZ, 0x5410, R41 ;  /* 0x00005410ff2c7816 */ /* 0x020fca0000000029 */
[----:B------:R-:W-:-:S05]  /*2110*/  FADD.FTZ R125, R44, R125 ;  /* 0x0000007d2c7d7221 */ /* 0x000fca0000010000 */
.L_x_99:
[----:B------:R-:W-:-:S04]  /*2120*/  F2FP.BF16.PACK_AB R44, RZ, R125 ;  /* 0x0000007dff2c723e */ /* 0x000fc800000010ff */
[----:B------:R-:W-:Y:S02]  /*2130*/  PRMT R37, R44, 0x7610, R37 ;  /* 0x000076102c257816 */ /* 0x000fe40000000025 */
.L_x_100:
[----:B------:R-:W-:-:S05]  /*2140*/  PRMT R136, RZ, 0x7610, R45 ;  /* 0x00007610ff887816 */ /* 0x000fca000000002d */
[----:B------:R-:W-:Y:S01]  /*2150*/  FMUL.FTZ R136, R136, R161 ;  /* 0x000000a188887220 */ /* 0x000fe20000410000 */
[----:B------:R-:W-:Y:S05]  /*2160*/  @P2 BRA `(.L_x_101) ;  /* 0x0000002000002947 */ /* 0x000fea0003800000 */
[----:B------:R-:W-:Y:S05]  /*2170*/  @P0 BRA `(.L_x_102) ;  /* 0x0000003000000947 */ /* 0x000fea0003800000 */
[----:B------:R-:W-:Y:S05]  /*2180*/  BRA `(.L_x_103) ;  /* 0x0000004000007947 */ /* 0x000fea0003800000 */
.L_x_101:
[----:B-----5:R-:W-:-:S05]  /*2190*/  PRMT R45, RZ, 0x7610, R41 ;  /* 0x00007610ff2d7816 */ /* 0x020fca0000000029 */
[----:B------:R-:W-:-:S05]  /*21a0*/  FADD.FTZ R136, R45, R136 ;  /* 0x000000882d887221 */ /* 0x000fca0000010000 */
.L_x_102:
[----:B------:R-:W-:-:S04]  /*21b0*/  F2FP.BF16.PACK_AB R44, RZ, R136 ;  /* 0x00000088ff2c723e */ /* 0x000fc800000010ff */
[----:B------:R-:W-:Y:S02]  /*21c0*/  PRMT R37, R37, 0x5410, R44 ;  /* 0x0000541025257816 */ /* 0x000fe4000000002c */
.L_x_103:
[----:B------:R-:W-:-:S05]  /*21d0*/  PRMT R44, RZ, 0x5410, R46 ;  /* 0x00005410ff2c7816 */ /* 0x000fca000000002e */
[----:B------:R-:W-:Y:S01]  /*21e0*/  FMUL.FTZ R137, R44, R161 ;  /* 0x000000a12c897220 */ /* 0x000fe20000410000 */
[----:B------:R-:W-:Y:S05]  /*21f0*/  @P2 BRA `(.L_x_104) ;  /* 0x0000002000002947 */ /* 0x000fea0003800000 */
[----:B------:R-:W-:Y:S05]  /*2200*/  @P0 BRA `(.L_x_105) ;  /* 0x0000003000000947 */ /* 0x000fea0003800000 */
[----:B------:R-:W-:Y:S05]  /*2210*/  BRA `(.L_x_106) ;  /* 0x0000004000007947 */ /* 0x000fea0003800000 */
.L_x_104:
[----:B-----5:R-:W-:-:S05]  /*2220*/  PRMT R44, RZ, 0x5410, R42 ;  /* 0x00005410ff2c7816 */ /* 0x020fca000000002a */
[----:B------:R-:W-:-:S05]  /*2230*/  FADD.FTZ R137, R44, R137 ;  /* 0x000000892c897221 */ /* 0x000fca0000010000 */
.L_x_105:
[----:B------:R-:W-:-:S04]  /*2240*/  F2FP.BF16.PACK_AB R44, RZ, R137 ;  /* 0x00000089ff2c723e */ /* 0x000fc800000010ff */
[----:B------:R-:W-:Y:S02]  /*2250*/  PRMT R38, R44, 0x7610, R38 ;  /* 0x000076102c267816 */ /* 0x000fe40000000026 */
.L_x_106:
[----:B------:R-:W-:-:S05]  /*2260*/  PRMT R46, RZ, 0x7610, R46 ;  /* 0x00007610ff2e7816 */ /* 0x000fca000000002e */
[----:B------:R-:W-:Y:S01]  /*2270*/  FMUL.FTZ R148, R46, R161 ;  /* 0x000000a12e947220 */ /* 0x000fe20000410000 */
[----:B------:R-:W-:Y:S05]  /*2280*/  @P2 BRA `(.L_x_107) ;  /* 0x0000002000002947 */ /* 0x000fea0003800000 */
[----:B------:R-:W-:Y:S05]  /*2290*/  @P0 BRA `(.L_x_108) ;  /* 0x0000003000000947 */ /* 0x000fea0003800000 */
[----:B------:R-:W-:Y:S05]  /*22a0*/  BRA `(.L_x_109) ;  /* 0x0000004000007947 */ /* 0x000fea0003800000 */
.L_x_107:
[----:B-----5:R-:W-:-:S05]  /*22b0*/  PRMT R45, RZ, 0x7610, R42 ;  /* 0x00007610ff2d7816 */ /* 0x020fca000000002a */
[----:B------:R-:W-:-:S05]  /*22c0*/  FADD.FTZ R148, R45, R148 ;  /* 0x000000942d947221 */ /* 0x000fca0000010000 */
.L_x_108:
[----:B------:R-:W-:-:S04]  /*22d0*/  F2FP.BF16.PACK_AB R44, RZ, R148 ;  /* 0x00000094ff2c723e */ /* 0x000fc800000010ff */
[----:B------:R-:W-:Y:S02]  /*22e0*/  PRMT R38, R38, 0x5410, R44 ;  /* 0x0000541026267816 */ /* 0x000fe4000000002c */
.L_x_109:
[----:B------:R-:W-:-:S05]  /*22f0*/  PRMT R44, RZ, 0x5410, R47 ;  /* 0x00005410ff2c7816 */ /* 0x000fca000000002f */
[----:B------:R-:W-:Y:S01]  /*2300*/  FMUL.FTZ R149, R44, R161 ;  /* 0x000000a12c957220 */ /* 0x000fe20000410000 */
[----:B------:R-:W-:Y:S05]  /*2310*/  @P2 BRA `(.L_x_110) ;  /* 0x0000002000002947 */ /* 0x000fea0003800000 */
[----:B------:R-:W-:Y:S05]  /*2320*/  @P0 BRA `(.L_x_111) ;  /* 0x0000003000000947 */ /* 0x000fea0003800000 */
[----:B------:R-:W-:Y:S05]  /*2330*/  BRA `(.L_x_112) ;  /* 0x0000004000007947 */ /* 0x000fea0003800000 */
.L_x_110:
[----:B-----5:R-:W-:-:S05]  /*2340*/  PRMT R44, RZ, 0x5410, R43 ;  /* 0x00005410ff2c7816 */ /* 0x020fca000000002b */
[----:B------:R-:W-:-:S05]  /*2350*/  FADD.FTZ R149, R44, R149 ;  /* 0x000000952c957221 */ /* 0x000fca0000010000 */
.L_x_111:
[----:B------:R-:W-:-:S04]  /*2360*/  F2FP.BF16.PACK_AB R44, RZ, R149 ;  /* 0x00000095ff2c723e */ /* 0x000fc800000010ff */
[----:B------:R-:W-:Y:S02]  /*2370*/  PRMT R39, R44, 0x7610, R39 ;  /* 0x000076102c277816 */ /* 0x000fe40000000027 */
.L_x_112:
[----:B------:R-:W-:-:S05]  /*2380*/  PRMT R44, RZ, 0x7610, R47 ;  /* 0x00007610ff2c7816 */ /* 0x000fca000000002f */
[----:B------:R-:W-:Y:S01]  /*2390*/  FMUL.FTZ R157, R44, R161 ;  /* 0x000000a12c9d7220 */ /* 0x000fe20000410000 */
[----:B------:R-:W-:Y:S05]  /*23a0*/  @P2 BRA `(.L_x_113) ;  /* 0x0000002000002947 */ /* 0x000fea0003800000 */
[----:B------:R-:W-:Y:S05]  /*23b0*/  @P0 BRA `(.L_x_114) ;  /* 0x0000003000000947 */ /* 0x000fea0003800000 */
[----:B------:R-:W-:Y:S05]  /*23c0*/  BRA `(.L_x_115) ;  /* 0x0000004000007947 */ /* 0x000fea0003800000 */
.L_x_113:
[----:B-----5:R-:W-:-:S05]  /*23d0*/  PRMT R44, RZ, 0x7610, R43 ;  /* 0x00007610ff2c7816 */ /* 0x020fca000000002b */
[----:B------:R-:W-:-:S05]  /*23e0*/  FADD.FTZ R157, R44, R157 ;  /* 0x0000009d2c9d7221 */ /* 0x000fca0000010000 */
.L_x_114:
[----:B------:R-:W-:-:S04]  /*23f0*/  F2FP.BF16.PACK_AB R44, RZ, R157 ;  /* 0x0000009dff2c723e */ /* 0x000fc800000010ff */
[----:B------:R-:W-:Y:S02]  /*2400*/  PRMT R39, R39, 0x5410, R44 ;  /* 0x0000541027277816 */ /* 0x000fe4000000002c */
.L_x_115:
[----:B------:R-:W-:-:S04]  /*2410*/  @P0 LEA R44, P2, R162, c[0x0][0x188], 0x4 ;  /* 0x00006200a22c0a11 */ /* 0x000fc800078420ff */
[C---:B------:R-:W-:Y:S02]  /*2420*/  @P0 LEA.HI.X R45, R162.reuse, c[0x0][0x18c], RZ, 0x4, P2 ;  /* 0x00006300a22d0a11 */ /* 0x040fe400010f24ff */
[----:B------:R-:W-:-:S03]  /*2430*/  IADD3 R162, R162, 0x20, RZ ;  /* 0x00000020a2a27810 */ /* 0x000fc60007ffe0ff */
[----:B------:R0:W-:Y:S04]  /*2440*/  @P0 STG.E.128 [R44.64], R36 ;  /* 0x000000242c000986 */ /* 0x0001e8000c101d04 */
.L_x_91:
[----:B------:R-:W-:Y:S05]  /*2450*/  BSYNC B0 ;  /* 0x0000000000007941 */ /* 0x000fea0003800000 */
.L_x_90:
        /* <DEDUP_REMOVED lines=18> */
.L_x_118:
[----:B0----5:R-:W-:-:S05]  /*2580*/  PRMT R127, RZ, 0x5410, R40 ;  /* 0x00005410ff7f7816 */ /* 0x021fca0000000028 */
[----:B------:R-:W-:-:S05]  /*2590*/  FADD.FTZ R116, R127, R116 ;  /* 0x000000747f747221 */ /* 0x000fca0000010000 */
.L_x_119:
[----:B------:R-:W-:-:S04]  /*25a0*/  F2FP.BF16.PACK_AB R126, RZ, R116 ;  /* 0x00000074ff7e723e */ /* 0x000fc800000010ff */
[----:B------:R-:W-:Y:S02]  /*25b0*/  PRMT R36, R126, 0x7610, R36 ;  /* 0x000076107e247816 */ /* 0x000fe40000000024 */
.L_x_120:
[----:B------:R-:W-:-:S05]  /*25c0*/  PRMT R44, RZ, 0x7610, R44 ;  /* 0x00007610ff2c7816 */ /* 0x000fca000000002c */
[----:B------:R-:W-:Y:S01]  /*25d0*/  FMUL.FTZ R126, R44, R161 ;  /* 0x000000a12c7e7220 */ /* 0x000fe20000410000 */
[----:B------:R-:W-:Y:S05]  /*25e0*/  @P2 BRA `(.L_x_121) ;  /* 0x0000002000002947 */ /* 0x000fea0003800000 */
[----:B------:R-:W-:Y:S05]  /*25f0*/  @P0 BRA `(.L_x_122) ;  /* 0x0000003000000947 */ /* 0x000fea0003800000 */
[----:B------:R-:W-:Y:S05]  /*2600*/  BRA `(.L_x_123) ;  /* 0x0000004000007947 */ /* 0x000fea0003800000 */
.L_x_121:
[----:B-----5:R-:W-:-:S05]  /*2610*/  PRMT R127, RZ, 0x7610, R40 ;  /* 0x00007610ff7f7816 */ /* 0x020fca0000000028 */
[----:B------:R-:W-:-:S05]  /*2620*/  FADD.FTZ R126, R127, R126 ;  /* 0x0000007e7f7e7221 */ /* 0x000fca0000010000 */
.L_x_122:
[----:B------:R-:W-:-:S04]  /*2630*/  F2FP.BF16.PACK_AB R44, RZ, R126 ;  /* 0x0000007eff2c723e */ /* 0x000fc800000010ff */
[----:B------:R-:W-:Y:S02]  /*2640*/  PRMT R36, R36, 0x5410, R44 ;  /* 0x0000541024247816 */ /* 0x000fe4000000002c */
.L_x_123:
[----:B------:R-:W-:-:S05]  /*2650*/  PRMT R44, RZ, 0x5410, R45 ;  /* 0x00005410ff2c7816 */ /* 0x000fca000000002d */
[----:B------:R-:W-:Y:S01]  /*2660*/  FMUL.FTZ R127, R44, R161 ;  /* 0x000000a12c7f7220 */ /* 0x000fe20000410000 */
[----:B------:R-:W-:Y:S05]  /*2670*/  @P2 BRA `(.L_x_124) ;  /* 0x0000002000002947 */ /* 0x000fea0003800000 */
[----:B------:R-:W-:Y:S05]  /*2680*/  @P0 BRA `(.L_x_125) ;  /* 0x0000003000000947 */ /* 0x000fea0003800000 */
[----:B------:R-:W-:Y:S05]  /*2690*/  BRA `(.L_x_126) ;  /* 0x0000004000007947 */ /* 0x000fea0003800000 */
.L_x_124:
[----:B-----5:R-:W-:-:S05]  /*26a0*/  PRMT R44, RZ, 0x5410, R41 ;  /* 0x00005410ff2c7816 */ /* 0x020fca0000000029 */
[----:B------:R-:W-:-:S05]  /*26b0*/  FADD.FTZ R127, R44, R127 ;  /* 0x0000007f2c7f7221 */ /* 0x000fca0000010000 */
.L_x_125:
[----:B------:R-:W-:-:S04]  /*26c0*/  F2FP.BF16.PACK_AB R44, RZ, R127 ;  /* 0x0000007fff2c723e */ /* 0x000fc800000010ff */
[----:B------:R-:W-:Y:S02]  /*26d0*/  PRMT R37, R44, 0x7610, R37 ;  /* 0x000076102c257816 */ /* 0x000fe40000000025 */
.L_x_126:
[----:B------:R-:W-:-:S05]  /*26e0*/  PRMT R138, RZ, 0x7610, R45 ;  /* 0x00007610ff8a7816 */ /* 0x000fca000000002d */
[----:B------:R-:W-:Y:S01]  /*26f0*/  FMUL.FTZ R138, R138, R161 ;  /* 0x000000a18a8a7220 */ /* 0x000fe20000410000 */
[----:B------:R-:W-:Y:S05]  /*2700*/  @P2 BRA `(.L_x_127) ;  /* 0x0000002000002947 */ /* 0x000fea0003800000 */
[----:B------:R-:W-:Y:S05]  /*2710*/  @P0 BRA `(.L_x_128) ;  /* 0x0000003000000947 */ /* 0x000fea0003800000 */
[----:B------:R-:W-:Y:S05]  /*2720*/  BRA `(.L_x_129) ;  /* 0x0000004000007947 */ /* 0x000fea0003800000 */
.L_x_127:
[----:B-----5:R-:W-:-:S05]  /*2730*/  PRMT R45, RZ, 0x7610, R41 ;  /* 0x00007610ff2d7816 */ /* 0x020fca0000000029 */
[----:B------:R-:W-:-:S05]  /*2740*/  FADD.FTZ R138, R45, R138 ;  /* 0x0000008a2d8a7221 */ /* 0x000fca0000010000 */
.L_x_128:
[----:B------:R-:W-:-:S04]  /*2750*/  F2FP.BF16.PACK_AB R44, RZ, R138 ;  /* 0x0000008aff2c723e */ /* 0x000fc800000010ff */
[----:B------:R-:W-:Y:S02]  /*2760*/  PRMT R37, R37, 0x5410, R44 ;  /* 0x0000541025257816 */ /* 0x000fe4000000002c */
.L_x_129:
[----:B------:R-:W-:-:S05]  /*2770*/  PRMT R44, RZ, 0x5410, R46 ;  /* 0x00005410ff2c7816 */ /* 0x000fca000000002e */
[----:B------:R-:W-:Y:S01]  /*2780*/  FMUL.FTZ R139, R44, R161 ;  /* 0x000000a12c8b7220 */ /* 0x000fe20000410000 */
[----:B------:R-:W-:Y:S05]  /*2790*/  @P2 BRA `(.L_x_130) ;  /* 0x0000002000002947 */ /* 0x000fea0003800000 */
[----:B------:R-:W-:Y:S05]  /*27a0*/  @P0 BRA `(.L_x_131) ;  /* 0x0000003000000947 */ /* 0x000fea0003800000 */
[----:B------:R-:W-:Y:S05]  /*27b0*/  BRA `(.L_x_132) ;  /* 0x0000004000007947 */ /* 0x000fea0003800000 */
.L_x_130:
[----:B-----5:R-:W-:-:S05]  /*27c0*/  PRMT R44, RZ, 0x5410, R42 ;  /* 0x00005410ff2c7816 */ /* 0x020fca000000002a */
[----:B------:R-:W-:-:S05]  /*27d0*/  FADD.FTZ R139, R44, R139 ;  /* 0x0000008b2c8b7221 */ /* 0x000fca0000010000 */
.L_x_131:
[----:B------:R-:W-:-:S04]  /*27e0*/  F2FP.BF16.PACK_AB R44, RZ, R139 ;  /* 0x0000008bff2c723e */ /* 0x000fc800000010ff */
[----:B------:R-:W-:Y:S02]  /*27f0*/  PRMT R38, R44, 0x7610, R38 ;  /* 0x000076102c267816 */ /* 0x000fe40000000026 */
.L_x_132:
[----:B------:R-:W-:-:S05]  /*2800*/  PRMT R46, RZ, 0x7610, R46 ;  /* 0x00007610ff2e7816 */ /* 0x000fca000000002e */
[----:B------:R-:W-:Y:S01]  /*2810*/  FMUL.FTZ R150, R46, R161 ;  /* 0x000000a12e967220 */ /* 0x000fe20000410000 */
[----:B------:R-:W-:Y:S05]  /*2820*/  @P2 BRA `(.L_x_133) ;  /* 0x0000002000002947 */ /* 0x000fea0003800000 */
[----:B------:R-:W-:Y:S05]  /*2830*/  @P0 BRA `(.L_x_134) ;  /* 0x0000003000000947 */ /* 0x000fea0003800000 */
[----:B------:R-:W-:Y:S05]  /*2840*/  BRA `(.L_x_135) ;  /* 0x0000004000007947 */ /* 0x000fea0003800000 */
.L_x_133:
[----:B-----5:R-:W-:-:S05]  /*2850*/  PRMT R45, RZ, 0x7610, R42 ;  /* 0x00007610ff2d7816 */ /* 0x020fca000000002a */
[----:B------:R-:W-:-:S05]  /*2860*/  FADD.FTZ R150, R45, R150 ;  /* 0x000000962d967221 */ /* 0x000fca0000010000 */
.L_x_134:
[----:B------:R-:W-:-:S04]  /*2870*/  F2FP.BF16.PACK_AB R44, RZ, R150 ;  /* 0x00000096ff2c723e */ /* 0x000fc800000010ff */
[----:B------:R-:W-:Y:S02]  /*2880*/  PRMT R38, R38, 0x5410, R44 ;  /* 0x0000541026267816 */ /* 0x000fe4000000002c */
.L_x_135:
[----:B------:R-:W-:-:S05]  /*2890*/  PRMT R44, RZ, 0x5410, R47 ;  /* 0x00005410ff2c7816 */ /* 0x000fca000000002f */
[----:B------:R-:W-:Y:S01]  /*28a0*/  FMUL.FTZ R151, R44, R161 ;  /* 0x000000a12c977220 */ /* 0x000fe20000410000 */
[----:B------:R-:W-:Y:S05]  /*28b0*/  @P2 BRA `(.L_x_136) ;  /* 0x0000002000002947 */ /* 0x000fea0003800000 */
[----:B------:R-:W-:Y:S05]  /*28c0*/  @P0 BRA `(.L_x_137) ;  /* 0x0000003000000947 */ /* 0x000fea0003800000 */
[----:B------:R-:W-:Y:S05]  /*28d0*/  BRA `(.L_x_138) ;  /* 0x0000004000007947 */ /* 0x000fea0003800000 */
.L_x_136:
[----:B-----5:R-:W-:-:S05]  /*28e0*/  PRMT R44, RZ, 0x5410, R43 ;  /* 0x00005410ff2c7816 */ /* 0x020fca000000002b */
[----:B------:R-:W-:-:S05]  /*28f0*/  FADD.FTZ R151, R44, R151 ;  /* 0x000000972c977221 */ /* 0x000fca0000010000 */
.L_x_137:
[----:B------:R-:W-:-:S04]  /*2900*/  F2FP.BF16.PACK_AB R44, RZ, R151 ;  /* 0x00000097ff2c723e */ /* 0x000fc800000010ff */
[----:B------:R-:W-:Y:S02]  /*2910*/  PRMT R39, R44, 0x7610, R39 ;  /* 0x000076102c277816 */ /* 0x000fe40000000027 */
.L_x_138:
[----:B------:R-:W-:-:S05]  /*2920*/  PRMT R158, RZ, 0x7610, R47 ;  /* 0x00007610ff9e7816 */ /* 0x000fca000000002f */
[----:B------:R-:W-:Y:S01]  /*2930*/  FMUL.FTZ R158, R158, R161 ;  /* 0x000000a19e9e7220 */ /* 0x000fe20000410000 */
[----:B------:R-:W-:Y:S05]  /*2940*/  @P2 BRA `(.L_x_139) ;  /* 0x0000002000002947 */ /* 0x000fea0003800000 */
[----:B------:R-:W-:Y:S05]  /*2950*/  @P0 BRA `(.L_x_140) ;  /* 0x0000003000000947 */ /* 0x000fea0003800000 */
[----:B------:R-:W-:Y:S05]  /*2960*/  BRA `(.L_x_141) ;  /* 0x0000004000007947 */ /* 0x000fea0003800000 */
.L_x_139:
[----:B-----5:R-:W-:-:S05]  /*2970*/  PRMT R45, RZ, 0x7610, R43 ;  /* 0x00007610ff2d7816 */ /* 0x020fca000000002b */
[----:B------:R-:W-:-:S05]  /*2980*/  FADD.FTZ R158, R45, R158 ;  /* 0x0000009e2d9e7221 */ /* 0x000fca0000010000 */
.L_x_140:
[----:B------:R-:W-:-:S04]  /*2990*/  F2FP.BF16.PACK_AB R44, RZ, R158 ;  /* 0x0000009eff2c723e */ /* 0x000fc800000010ff */
[----:B------:R-:W-:Y:S02]  /*29a0*/  PRMT R39, R39, 0x5410, R44 ;  /* 0x0000541027277816 */ /* 0x000fe4000000002c */
.L_x_141:
[----:B------:R-:W-:-:S04]  /*29b0*/  @P0 LEA R44, P2, R162, c[0x0][0x188], 0x4 ;  /* 0x00006200a22c0a11 */ /* 0x000fc800078420ff */
[C---:B------:R-:W-:Y:S02]  /*29c0*/  @P0 LEA.HI.X R45, R162.reuse, c[0x0][0x18c], RZ, 0x4, P2 ;  /* 0x00006300a22d0a11 */ /* 0x040fe400010f24ff */
[----:B------:R-:W-:-:S03]  /*29d0*/  IADD3 R162, R162, 0x20, RZ ;  /* 0x00000020a2a27810 */ /* 0x000fc60007ffe0ff */
[----:B------:R0:W-:Y:S04]  /*29e0*/  @P0 STG.E.128 [R44.64], R36 ;  /* 0x000000242c000986 */ /* 0x0001e8000c101d04 */
.L_x_117:
[----:B------:R-:W-:Y:S05]  /*29f0*/  BSYNC B0 ;  /* 0x0000000000007941 */ /* 0x000fea0003800000 */
.L_x_116:
        /* <DEDUP_REMOVED lines=18> */
.L_x_144:
[----:B-----5:R-:W-:-:S05]  /*2b20*/  PRMT R128, RZ, 0x5410, R40 ;  /* 0x00005410ff807816 */ /* 0x020fca0000000028 */
[----:B------:R-:W-:-:S05]  /*2b30*/  FADD.FTZ R117, R128, R117 ;  /* 0x0000007580757221 */ /* 0x000fca0000010000 */
.L_x_145:
[----:B------:R-:W-:-:S04]  /*2b40*/  F2FP.BF16.PACK_AB R128, RZ, R117 ;  /* 0x00000075ff80723e */ /* 0x000fc800000010ff */
[----:B------:R-:W-:Y:S02]  /*2b50*/  PRMT R36, R128, 0x7610, R36 ;  /* 0x0000761080247816 */ /* 0x000fe40000000024 */
.L_x_146:
[----:B------:R-:W-:-:S05]  /*2b60*/  PRMT R44, RZ, 0x7610, R44 ;  /* 0x00007610ff2c7816 */ /* 0x000fca000000002c */
[----:B------:R-:W-:Y:S01]  /*2b70*/  FMUL.FTZ R128, R44, R161 ;  /* 0x000000a12c807220 */ /* 0x000fe20000410000 */
[----:B------:R-:W-:Y:S05]  /*2b80*/  @P2 BRA `(.L_x_147) ;  /* 0x0000002000002947 */ /* 0x000fea0003800000 */
[----:B------:R-:W-:Y:S05]  /*2b90*/  @P0 BRA `(.L_x_148) ;  /* 0x0000003000000947 */ /* 0x000fea0003800000 */
[----:B------:R-:W-:Y:S05]  /*2ba0*/  BRA `(.L_x_149) ;  /* 0x0000004000007947 */ /* 0x000fea0003800000 */
.L_x_147:
[----:B-----5:R-:W-:-:S05]  /*2bb0*/  PRMT R129, RZ, 0x7610, R40 ;  /* 0x00007610ff817816 */ /* 0x020fca0000000028 */
[----:B------:R-:W-:-:S05]  /*2bc0*/  FADD.FTZ R128, R129, R128 ;  /* 0x0000008081807221 */ /* 0x000fca0000010000 */
.L_x_148:
[----:B------:R-:W-:-:S04]  /*2bd0*/  F2FP.BF16.PACK_AB R44, RZ, R128 ;  /* 0x00000080ff2c723e */ /* 0x000fc800000010ff */
[----:B------:R-:W-:Y:S02]  /*2be0*/  PRMT R36, R36, 0x5410, R44 ;  /* 0x0000541024247816 */ /* 0x000fe4000000002c */
.L_x_149:
[----:B------:R-:W-:-:S05]  /*2bf0*/  PRMT R44, RZ, 0x5410, R45 ;  /* 0x00005410ff2c7816 */ /* 0x000fca000000002d */
[----:B------:R-:W-:Y:S01]  /*2c00*/  FMUL.FTZ R129, R44, R161 ;  /* 0x000000a12c817220 */ /* 0x000fe20000410000 */
[----:B------:R-:W-:Y:S05]  /*2c10*/  @P2 BRA `(.L_x_150) ;  /* 0x0000002000002947 */ /* 0x000fea0003800000 */
[----:B------:R-:W-:Y:S05]  /*2c20*/  @P0 BRA `(.L_x_151) ;  /* 0x0000003000000947 */ /* 0x000fea0003800000 */
[----:B------:R-:W-:Y:S05]  /*2c30*/  BRA `(.L_x_152) ;  /* 0x0000004000007947 */ /* 0x000fea0003800000 */
.L_x_150:
[----:B-----5:R-:W-:-:S05]  /*2c40*/  PRMT R44, RZ, 0x5410, R41 ;  /* 0x00005410ff2c7816 */ /* 0x020fca0000000029 */
[----:B------:R-:W-:-:S05]  /*2c50*/  FADD.FTZ R129, R44, R129 ;  /* 0x000000812c817221 */ /* 0x000fca0000010000 */
.L_x_151:
[----:B------:R-:W-:-:S04]  /*2c60*/  F2FP.BF16.PACK_AB R44, RZ, R129 ;  /* 0x00000081ff2c723e */ /* 0x000fc800000010ff */
[----:B------:R-:W-:Y:S02]  /*2c70*/  PRMT R37, R44, 0x7610, R37 ;  /* 0x000076102c257816 */ /* 0x000fe40000000025 */
.L_x_152:
[----:B------:R-:W-:-:S05]  /*2c80*/  PRMT R140, RZ, 0x7610, R45 ;  /* 0x00007610ff8c7816 */ /* 0x000fca000000002d */
[----:B------:R-:W-:Y:S01]  /*2c90*/  FMUL.FTZ R140, R140, R161 ;  /* 0x000000a18c8c7220 */ /* 0x000fe20000410000 */
[----:B------:R-:W-:Y:S05]  /*2ca0*/  @P2 BRA `(.L_x_153) ;  /* 0x0000002000002947 */ /* 0x000fea0003800000 */
[----:B------:R-:W-:Y:S05]  /*2cb0*/  @P0 BRA `(.L_x_154) ;  /* 0x0000003000000947 */ /* 0x000fea0003800000 */
[----:B------:R-:W-:Y:S05]  /*2cc0*/  BRA `(.L_x_155) ;  /* 0x0000004000007947 */ /* 0x000fea0003800000 */
.L_x_153:
[----:B-----5:R-:W-:-:S05]  /*2cd0*/  PRMT R45, RZ, 0x7610, R41 ;  /* 0x00007610ff2d7816 */ /* 0x020fca0000000029 */
[----:B------:R-:W-:-:S05]  /*2ce0*/  FADD.FTZ R140, R45, R140 ;  /* 0x0000008c2d8c7221 */ /* 0x000fca0000010000 */
.L_x_154:
[----:B------:R-:W-:-:S04]  /*2cf0*/  F2FP.BF16.PACK_AB R44, RZ, R140 ;  /* 0x0000008cff2c723e */ /* 0x000fc800000010ff */
[----:B------:R-:W-:Y:S02]  /*2d00*/  PRMT R37, R37, 0x5410, R44 ;  /* 0x0000541025257816 */ /* 0x000fe4000000002c */
.L_x_155:
[----:B------:R-:W-:-:S05]  /*2d10*/  PRMT R44, RZ, 0x5410, R46 ;  /* 0x00005410ff2c7816 */ /* 0x000fca000000002e */
[----:B------:R-:W-:Y:S01]  /*2d20*/  FMUL.FTZ R141, R44, R161 ;  /* 0x000000a12c8d7220 */ /* 0x000fe20000410000 */
[----:B------:R-:W-:Y:S05]  /*2d30*/  @P2 BRA `(.L_x_156) ;  /* 0x0000002000002947 */ /* 0x000fea0003800000 */
[----:B------:R-:W-:Y:S05]  /*2d40*/  @P0 BRA `(.L_x_157) ;  /* 0x0000003000000947 */ /* 0x000fea0003800000 */
[----:B------:R-:W-:Y:S05]  /*2d50*/  BRA `(.L_x_158) ;  /* 0x0000004000007947 */ /* 0x000fea0003800000 */
.L_x_156:
[----:B-----5:R-:W-:-:S05]  /*2d60*/  PRMT R44, RZ, 0x5410, R42 ;  /* 0x00005410ff2c7816 */ /* 0x020fca000000002a */
[----:B------:R-:W-:-:S05]  /*2d70*/  FADD.FTZ R141, R44, R141 ;  /* 0x0000008d2c8d7221 */ /* 0x000fca0000010000 */
.L_x_157:
[----:B------:R-:W-:-:S04]  /*2d80*/  F2FP.BF16.PACK_AB R44, RZ, R141 ;  /* 0x0000008dff2c723e */ /* 0x000fc800000010ff */
[----:B------:R-:W-:Y:S02]  /*2d90*/  PRMT R38, R44, 0x7610, R38 ;  /* 0x000076102c267816 */ /* 0x000fe40000000026 */
.L_x_158:
[----:B------:R-:W-:-:S05]  /*2da0*/  PRMT R46, RZ, 0x7610, R46 ;  /* 0x00007610ff2e7816 */ /* 0x000fca000000002e */
[----:B------:R-:W-:Y:S01]  /*2db0*/  FMUL.FTZ R152, R46, R161 ;  /* 0x000000a12e987220 */ /* 0x000fe20000410000 */
[----:B------:R-:W-:Y:S05]  /*2dc0*/  @P2 BRA `(.L_x_159) ;  /* 0x0000002000002947 */ /* 0x000fea0003800000 */
[----:B------:R-:W-:Y:S05]  /*2dd0*/  @P0 BRA `(.L_x_160) ;  /* 0x0000003000000947 */ /* 0x000fea0003800000 */
[----:B------:R-:W-:Y:S05]  /*2de0*/  BRA `(.L_x_161) ;  /* 0x0000004000007947 */ /* 0x000fea0003800000 */
.L_x_159:
[----:B-----5:R-:W-:-:S05]  /*2df0*/  PRMT R45, RZ, 0x7610, R42 ;  /* 0x00007610ff2d7816 */ /* 0x020fca000000002a */
[----:B------:R-:W-:-:S05]  /*2e00*/  FADD.FTZ R152, R45, R152 ;  /* 0x000000982d987221 */ /* 0x000fca0000010000 */
.L_x_160:
[----:B------:R-:W-:-:S04]  /*2e10*/  F2FP.BF16.PACK_AB R44, RZ, R152 ;  /* 0x00000098ff2c723e */ /* 0x000fc800000010ff */
[----:B------:R-:W-:Y:S02]  /*2e20*/  PRMT R38, R38, 0x5410, R44 ;  /* 0x0000541026267816 */ /* 0x000fe4000000002c */
.L_x_161:
[----:B------:R-:W-:-:S05]  /*2e30*/  PRMT R44, RZ, 0x5410, R47 ;  /* 0x00005410ff2c7816 */ /* 0x000fca000000002f */
[----:B------:R-:W-:Y:S01]  /*2e40*/  FMUL.FTZ R153, R44, R161 ;  /* 0x000000a12c997220 */ /* 0x000fe20000410000 */
[----:B------:R-:W-:Y:S05]  /*2e50*/  @P2 BRA `(.L_x_162) ;  /* 0x0000002000002947 */ /* 0x000fea0003800000 */
[----:B------:R-:W-:Y:S05]  /*2e60*/  @P0 BRA `(.L_x_163) ;  /* 0x0000003000000947 */ /* 0x000fea0003800000 */
[----:B------:R-:W-:Y:S05]  /*2e70*/  BRA `(.L_x_164) ;  /* 0x0000004000007947 */ /* 0x000fea0003800000 */
.L_x_162:
[----:B-----5:R-:W-:-:S05]  /*2e80*/  PRMT R44, RZ, 0x5410, R43 ;  /* 0x00005410ff2c7816 */ /* 0x020fca000000002b */
[----:B------:R-:W-:-:S05]  /*2e90*/  FADD.FTZ R153, R44, R153 ;  /* 0x000000992c997221 */ /* 0x000fca0000010000 */
.L_x_163:
[----:B------:R-:W-:-:S04]  /*2ea0*/  F2FP.BF16.PACK_AB R44, RZ, R153 ;  /* 0x00000099ff2c723e */ /* 0x000fc800000010ff */
[----:B------:R-:W-:Y:S02]  /*2eb0*/  PRMT R39, R44, 0x7610, R39 ;  /* 0x000076102c277816 */ /* 0x000fe40000000027 */
.L_x_164:
[----:B------:R-:W-:-:S05]  /*2ec0*/  PRMT R44, RZ, 0x7610, R47 ;  /* 0x00007610ff2c7816 */ /* 0x000fca000000002f */
[----:B------:R-:W-:Y:S01]  /*2ed0*/  FMUL.FTZ R159, R44, R161 ;  /* 0x000000a12c9f7220 */ /* 0x000fe20000410000 */
[----:B------:R-:W-:Y:S05]  /*2ee0*/  @P2 BRA `(.L_x_165) ;  /* 0x0000002000002947 */ /* 0x000fea0003800000 */
[----:B------:R-:W-:Y:S05]  /*2ef0*/  @P0 BRA `(.L_x_166) ;  /* 0x0000003000000947 */ /* 0x000fea0003800000 */
[----:B------:R-:W-:Y:S05]  /*2f00*/  BRA `(.L_x_167) ;  /* 0x0000004000007947 */ /* 0x000fea0003800000 */
.L_x_165:
[----:B-----5:R-:W-:-:S05]  /*2f10*/  PRMT R44, RZ, 0x7610, R43 ;  /* 0x00007610ff2c7816 */ /* 0x020fca000000002b */
[----:B------:R-:W-:-:S05]  /*2f20*/  FADD.FTZ R159, R44, R159 ;  /* 0x0000009f2c9f7221 */ /* 0x000fca0000010000 */
.L_x_166:
[----:B------:R-:W-:-:S04]  /*2f30*/  F2FP.BF16.PACK_AB R44, RZ, R159 ;  /* 0x0000009fff2c723e */ /* 0x000fc800000010ff */
[----:B------:R-:W-:Y:S02]  /*2f40*/  PRMT R39, R39, 0x5410, R44 ;  /* 0x0000541027277816 */ /* 0x000fe4000000002c */
.L_x_167:
[----:B------:R-:W-:-:S04]  /*2f50*/  @P0 LEA R44, P2, R162, c[0x0][0x188], 0x4 ;  /* 0x00006200a22c0a11 */ /* 0x000fc800078420ff */
[----:B------:R-:W-:-:S05]  /*2f60*/  @P0 LEA.HI.X R45, R162, c[0x0][0x18c], RZ, 0x4, P2 ;  /* 0x00006300a22d0a11 */ /* 0x000fca00010f24ff */
[----:B------:R0:W-:Y:S04]  /*2f70*/  @P0 STG.E.128 [R44.64], R36 ;  /* 0x000000242c000986 */ /* 0x0001e8000c101d04 */
.L_x_143:
[----:B------:R-:W-:Y:S05]  /*2f80*/  BSYNC B0 ;  /* 0x0000000000007941 */ /* 0x000fea0003800000 */
.L_x_142:
[----:B0-----:R-:W-:Y:S01]  /*2f90*/  FADD.FTZ R45, RZ, R110 ;  /* 0x0000006eff2d7221 */ /* 0x001fe20000010000 */
[C---:B------:R-:W-:Y:S02]  /*2fa0*/  ISETP.GT.U32.AND P2, PT, R26.reuse, 0x3f, PT ;  /* 0x0000003f1a00780c */ /* 0x040fe40003f44070 */
[----:B------:R-:W-:Y:S01]  /*2fb0*/  ISETP.GT.U32.AND P3, PT, R26, 0x7f, PT ;  /* 0x0000007f1a00780c */ /* 0x000fe20003f64070 */
[----:B------:R-:W-:Y:S01]  /*2fc0*/  FADD.FTZ R44, R122, R45 ;  /* 0x0000002d7a2c7221 */ /* 0x000fe20000010000 */
[C---:B------:R-:W-:Y:S02]  /*2fd0*/  ISETP.GT.U32.AND P4, PT, R26.reuse, 0x9f, PT ;  /* 0x0000009f1a00780c */ /* 0x040fe40003f84070 */
[----:B------:R-:W-:Y:S01]  /*2fe0*/  ISETP.GT.U32.AND P5, PT, R26, 0xbf, PT ;  /* 0x000000bf1a00780c */ /* 0x000fe20003fa4070 */
[----:B------:R-:W-:Y:S01]  /*2ff0*/  FADD.FTZ R45, R121, R44 ;  /* 0x0000002c792d7221 */ /* 0x000fe20000010000 */
[----:B------:R-:W-:-:S03]  /*3000*/  ISETP.NE.AND P6, PT, R160, RZ, PT ;  /* 0x000000ffa000720c */ /* 0x000fc60003fc5270 */
[----:B------:R-:W-:-:S04]  /*3010*/  FADD.FTZ R44, R130, R45 ;  /* 0x0000002d822c7221 */ /* 0x000fc80000010000 */
[----:B------:R-:W-:-:S04]  /*3020*/  FADD.FTZ R45, R131, R44 ;  /* 0x0000002c832d7221 */ /* 0x000fc80000010000 */
[----:B------:R-:W-:-:S04]  /*3030*/  FADD.FTZ R44, R142, R45 ;  /* 0x0000002d8e2c7221 */ /* 0x000fc80000010000 */
[----:B------:R-:W-:-:S04]  /*3040*/  FADD.FTZ R45, R143, R44 ;  /* 0x0000002c8f2d7221 */ /* 0x000fc80000010000 */
[----:B------:R-:W-:-:S05]  /*3050*/  FADD.FTZ R45, R154, R45 ;  /* 0x0000002d9a2d7221 */ /* 0x000fca0000010000 */
[----:B------:R-:W-:-:S05]  /*3060*/  FSEL R46, R45, RZ, P1 ;  /* 0x000000ff2d2e7208 */ /* 0x000fca0000800000 */
[----:B------:R-:W-:-:S04]  /*3070*/  FADD.FTZ R45, R113, R46 ;  /* 0x0000002e712d7221 */ /* 0x000fc80000010000 */
[----:B------:R-:W-:-:S04]  /*3080*/  FADD.FTZ R44, R120, R45 ;  /* 0x0000002d782c7221 */ /* 0x000fc80000010000 */
[----:B------:R-:W-:-:S04]  /*3090*/  FADD.FTZ R45, R119, R44 ;  /* 0x0000002c772d7221 */ /* 0x000fc80000010000 */
[----:B------:R-:W-:-:S04]  /*30a0*/  FADD.FTZ R44, R132, R45 ;  /* 0x0000002d842c7221 */ /* 0x000fc80000010000 */
[----:B------:R-:W-:-:S04]  /*30b0*/  FADD.FTZ R45, R133, R44 ;  /* 0x0000002c852d7221 */ /* 0x000fc80000010000 */
[----:B------:R-:W-:Y:S01]  /*30c0*/  FADD.FTZ R44, R144, R45 ;  /* 0x0000002d902c7221 */ /* 0x000fe20000010000 */
[----:B------:R-:W-:-:S03]  /*30d0*/  P2R R45, PR, RZ, 0x4 ;  /* 0x00000004ff2d7803 */ /* 0x000fc60000000000 */
[----:B------:R-:W-:-:S04]  /*30e0*/  FADD.FTZ R44, R145, R44 ;  /* 0x0000002c912c7221 */ /* 0x000fc80000010000 */
[----:B------:R-:W-:Y:S01]  /*30f0*/  @P2 FADD.FTZ R46, R155, R44 ;  /* 0x0000002c9b2e2221 */ /* 0x000fe20000010000 */
[----:B------:R-:W-:-:S03]  /*3100*/  ISETP.GT.U32.AND P2, PT, R26, 0x5f, PT ;  /* 0x0000005f1a00780c */ /* 0x000fc60003f44070 */
[----:B------:R-:W-:-:S04]  /*3110*/  FADD.FTZ R45, R114, R46 ;  /* 0x0000002e722d7221 */ /* 0x000fc80000010000 */
[----:B------:R-:W-:-:S04]  /*3120*/  FADD.FTZ R44, R118, R45 ;  /* 0x0000002d762c7221 */ /* 0x000fc80000010000 */
[----:B------:R-:W-:-:S04]  /*3130*/  FADD.FTZ R45, R123, R44 ;  /* 0x0000002c7b2d7221 */ /* 0x000fc80000010000 */
[----:B------:R-:W-:-:S04]  /*3140*/  FADD.FTZ R44, R134, R45 ;  /* 0x0000002d862c7221 */ /* 0x000fc80000010000 */
[----:B------:R-:W-:-:S04]  /*3150*/  FADD.FTZ R45, R135, R44 ;  /* 0x0000002c872d7221 */ /* 0x000fc80000010000 */
[----:B------:R-:W-:-:S04]  /*3160*/  FADD.FTZ R44, R146, R45 ;  /* 0x0000002d922c7221 */ /* 0x000fc80000010000 */
[----:B------:R-:W-:-:S04]  /*3170*/  FADD.FTZ R45, R147, R44 ;  /* 0x0000002c932d7221 */ /* 0x000fc80000010000 */
[----:B------:R-:W-:-:S04]  /*3180*/  @P2 FADD.FTZ R46, R156, R45 ;  /* 0x0000002d9c2e2221 */ /* 0x000fc80000010000 */
        /* <DEDUP_REMOVED lines=23> */
[----:B------:R-:W-:Y:S01]  /*3300*/  @P5 FADD.FTZ R46, R159, R44 ;  /* 0x0000002c9f2e5221 */ /* 0x000fe20000010000 */
[----:B------:R-:W-:Y:S05]  /*3310*/  BRA.DIV ~URZ, `(.L_x_168) ;  /* 0x000016427f007947 */ /* 0x000fea000b800000 */
[----:B------:R0:W1:Y:S02]  /*3320*/  SHFL.BFLY PT, R47, R46, 0x1, 0x1f ;  /* 0x0c201f002e2f7f89 */ /* 0x00006400000e0000 */
.L_x_184:
[----:B-1----:R-:W-:Y:S01]  /*3330*/  FADD.FTZ R160, R46, R47 ;  /* 0x0000002f2ea07221 */ /* 0x002fe20000010000 */
[----:B------:R-:W-:Y:S05]  /*3340*/  BRA.DIV ~URZ, `(.L_x_169) ;  /* 0x000016827f007947 */ /* 0x000fea000b800000 */
[----:B------:R-:W1:Y:S01]  /*3350*/  SHFL.BFLY PT, R45, R160, 0x2, 0x1f ;  /* 0x0c401f00a02d7f89 */ /* 0x000e6200000e0000 */
[----:B------:R-:W-:Y:S02]  /*3360*/  P2R R161, PR, RZ, 0x1 ;  /* 0x00000001ffa17803 */ /* 0x000fe40000000000 */
[----:B------:R-:W-:Y:S01]  /*3370*/  ISETP.GT.U32.AND P0, PT, R26, 0x3f, PT ;  /* 0x0000003f1a00780c */ /* 0x000fe20003f04070 */
[----:B-1----:R-:W-:-:S05]  /*3380*/  FADD.FTZ R45, R160, R45 ;  /* 0x0000002da02d7221 */ /* 0x002fca0000010000 */
[----:B------:R-:W1:Y:S02]  /*3390*/  SHFL.BFLY PT, R44, R45, 0x4, 0x1f ;  /* 0x0c801f002d2c7f89 */ /* 0x000e6400000e0000 */
[----:B-1----:R-:W-:-:S05]  /*33a0*/  FADD.FTZ R44, R45, R44 ;  /* 0x0000002c2d2c7221 */ /* 0x002fca0000010000 */
[----:B------:R-:W1:Y:S02]  /*33b0*/  SHFL.BFLY PT, R47, R44, 0x8, 0x1f ;  /* 0x0d001f002c2f7f89 */ /* 0x000e6400000e0000 */
[----:B-1----:R-:W-:-:S05]  /*33c0*/  FADD.FTZ R47, R44, R47 ;  /* 0x0000002f2c2f7221 */ /* 0x002fca0000010000 */
[----:B0-----:R-:W0:Y:S02]  /*33d0*/  SHFL.BFLY PT, R46, R47, 0x10, 0x1f ;  /* 0x0e001f002f2e7f89 */ /* 0x001e2400000e0000 */
[----:B0-----:R-:W-:-:S04]  /*33e0*/  FADD.FTZ R46, R47, R46 ;  /* 0x0000002e2f2e7221 */ /* 0x001fc80000010000 */
[----:B------:R-:W-:-:S04]  /*33f0*/  FMUL.FTZ R46, R46, c[0x0][0x1e0] ;  /* 0x000078002e2e7a20 */ /* 0x000fc80000410000 */
[--C-:B------:R-:W-:Y:S02]  /*3400*/  FADD.FTZ R162, R110, -R46.reuse ;  /* 0x8000002e6ea27221 */ /* 0x100fe40000010000 */
[--C-:B------:R-:W-:Y:S02]  /*3410*/  FADD.FTZ R163, R122, -R46.reuse ;  /* 0x8000002e7aa37221 */ /* 0x100fe40000010000 */
[----:B------:R-:W-:Y:S02]  /*3420*/  FFMA.FTZ R162, R162, R162, RZ ;  /* 0x000000a2a2a27223 */ /* 0x000fe400000100ff */
[----:B------:R-:W-:Y:S02]  /*3430*/  FADD.FTZ R45, R121, -R46 ;  /* 0x8000002e792d7221 */ /* 0x000fe40000010000 */
[----:B------:R-:W-:Y:S02]  /*3440*/  FFMA.FTZ R162, R163, R163, R162 ;  /* 0x000000a3a3a27223 */ /* 0x000fe400000100a2 */
[----:B------:R-:W-:-:S02]  /*3450*/  FADD.FTZ R160, R120, -R46 ;  /* 0x8000002e78a07221 */ /* 0x000fc40000010000 */
[----:B------:R-:W-:Y:S02]  /*3460*/  FFMA.FTZ R162, R45, R45, R162 ;  /* 0x0000002d2da27223 */ /* 0x000fe400000100a2 */
[----:B------:R-:W-:-:S04]  /*3470*/  FADD.FTZ R45, R130, -R46 ;  /* 0x8000002e822d7221 */ /* 0x000fc80000010000 */
        /* <DEDUP_REMOVED lines=9> */
[----:B------:R-:W-:-:S03]  /*3510*/  FADD.FTZ R45, R113, -R46 ;  /* 0x8000002e712d7221 */ /* 0x000fc60000010000 */
[----:B------:R-:W-:-:S05]  /*3520*/  FSEL R44, R162, RZ, P1 ;  /* 0x000000ffa22c7208 */ /* 0x000fca0000800000 */
[----:B------:R-:W-:-:S04]  /*3530*/  FFMA.FTZ R45, R45, R45, R44 ;  /* 0x0000002d2d2d7223 */ /* 0x000fc8000001002c */
        /* <DEDUP_REMOVED lines=12> */
[----:B------:R-:W-:Y:S01]  /*3600*/  @P0 FFMA.FTZ R44, R160, R160, R45 ;  /* 0x000000a0a02c0223 */ /* 0x000fe2000001002d */
[----:B------:R-:W-:Y:S01]  /*3610*/  ISETP.NE.AND P0, PT, R161, RZ, PT ;  /* 0x000000ffa100720c */ /* 0x000fe20003f05270 */
[--C-:B------:R-:W-:Y:S02]  /*3620*/  FADD.FTZ R45, R114, -R46.reuse ;  /* 0x8000002e722d7221 */ /* 0x100fe40000010000 */
[----:B------:R-:W-:Y:S02]  /*3630*/  FADD.FTZ R160, R118, -R46 ;  /* 0x8000002e76a07221 */ /* 0x000fe40000010000 */
        /* <DEDUP_REMOVED lines=13> */
[----:B------:R-:W-:Y:S02]  /*3710*/  @P2 FFMA.FTZ R44, R160, R160, R45 ;  /* 0x000000a0a02c2223 */ /* 0x000fe4000001002d */
        /* <DEDUP_REMOVED lines=47> */
[----:B------:R-:W-:-:S05]  /*3a10*/  @P5 FFMA.FTZ R44, R160, R160, R45 ;  /* 0x000000a0a02c5223 */ /* 0x000fca000001002d */
[----:B------:R-:W0:Y:S02]  /*3a20*/  SHFL.BFLY PT, R45, R44, 0x1, 0x1f ;  /* 0x0c201f002c2d7f89 */ /* 0x000e2400000e0000 */
[----:B0-----:R-:W-:-:S05]  /*3a30*/  FADD.FTZ R45, R44, R45 ;  /* 0x0000002d2c2d7221 */ /* 0x001fca0000010000 */
[----:B------:R-:W0:Y:S02]  /*3a40*/  SHFL.BFLY PT, R160, R45, 0x2, 0x1f ;  /* 0x0c401f002da07f89 */ /* 0x000e2400000e0000 */
[----:B0-----:R-:W-:-:S05]  /*3a50*/  FADD.FTZ R47, R45, R160 ;  /* 0x000000a02d2f7221 */ /* 0x001fca0000010000 */
[----:B------:R-:W0:Y:S02]  /*3a60*/  SHFL.BFLY PT, R160, R47, 0x4, 0x1f ;  /* 0x0c801f002fa07f89 */ /* 0x000e2400000e0000 */
[----:B0-----:R-:W-:-:S05]  /*3a70*/  FADD.FTZ R161, R47, R160 ;  /* 0x000000a02fa17221 */ /* 0x001fca0000010000 */
[----:B------:R-:W0:Y:S02]  /*3a80*/  SHFL.BFLY PT, R160, R161, 0x8, 0x1f ;  /* 0x0d001f00a1a07f89 */ /* 0x000e2400000e0000 */
[----:B0-----:R-:W-:-:S05]  /*3a90*/  FADD.FTZ R160, R161, R160 ;  /* 0x000000a0a1a07221 */ /* 0x001fca0000010000 */
[----:B------:R0:W1:Y:S02]  /*3aa0*/  SHFL.BFLY PT, R47, R160, 0x10, 0x1f ;  /* 0x0e001f00a02f7f89 */ /* 0x00006400000e0000 */
.L_x_185:
[C---:B------:R-:W-:Y:S01]  /*3ab0*/  FMUL.FTZ R45, R46.reuse, R46 ;  /* 0x0000002e2e2d7220 */ /* 0x040fe20000410000 */
[----:B------:R-:W-:Y:S01]  /*3ac0*/  MOV R44, c[0x0][0x1e0] ;  /* 0x00007800002c7a02 */ /* 0x000fe20000000f00 */
[----:B-1----:R-:W-:Y:S01]  /*3ad0*/  FADD.FTZ R47, R47, R160 ;  /* 0x000000a02f2f7221 */ /* 0x002fe20000010000 */
[----:B------:R-:W-:Y:S01]  /*3ae0*/  ISETP.NE.AND P2, PT, RZ, UR6, PT ;  /* 0x00000006ff007c0c */ /* 0x000fe2000bf45270 */
[----:B------:R-:W-:Y:S01]  /*3af0*/  BSSY B0, `(.L_x_170) ;  /* 0x000002d000007945 */ /* 0x000fe20003800000 */
[----:B------:R-:W-:Y:S01]  /*3b00*/  @!P6 MOV R163, 0x4 ;  /* 0x0000000400a3e802 */ /* 0x000fe20000000f00 */
[----:B------:R-:W-:Y:S01]  /*3b10*/  FFMA.FTZ R44, R47, R44, c[0x0][0x228] ;  /* 0x00008a002f2c7623 */ /* 0x000fe2000001002c */
[----:B------:R-:W-:Y:S02]  /*3b20*/  FSEL R45, R45, RZ, P2 ;  /* 0x000000ff2d2d7208 */ /* 0x000fe40001000000 */
[----:B0-----:R-:W-:Y:S01]  /*3b30*/  FSEL R160, R46, RZ, !P2 ;  /* 0x000000ff2ea07208 */ /* 0x001fe20005000000 */
[----:B------:R-:W-:-:S04]  /*3b40*/  @!P6 IMAD.WIDE R162, R104, R163, c[0x0][0x1a0] ;  /* 0x0000680068a2e625 */ /* 0x000fc800078e02a3 */
[----:B------:R-:W-:Y:S01]  /*3b50*/  FADD.FTZ R161, R44, R45 ;  /* 0x0000002d2ca17221 */ /* 0x000fe20000010000 */
[----:B------:R-:W-:Y:S01]  /*3b60*/  @!P6 MOV R45, 0x4 ;  /* 0x00000004002de802 */ /* 0x000fe20000000f00 */
[----:B------:R0:W-:Y:S04]  /*3b70*/  @!P6 STG.E [R162.64], R46 ;  /* 0x0000002ea200e986 */ /* 0x0001e8000c101904 */
[----:B------:R-:W1:Y:S01]  /*3b80*/  MUFU.RSQ R161, R161 ;  /* 0x000000a100a17308 */ /* 0x000e620000001400 */
[----:B------:R-:W-:-:S05]  /*3b90*/  @!P6 IMAD.WIDE R44, R104, R45, c[0x0][0x1a8] ;  /* 0x00006a00682ce625 */ /* 0x000fca00078e022d */
[----:B-1----:R0:W-:Y:S01]  /*3ba0*/  @!P6 STG.E [R44.64], R161 ;  /* 0x000000a12c00e986 */ /* 0x0021e2000c101904 */
[----:B------:R-:W-:Y:S05]  /*3bb0*/  @!P1 BRA `(.L_x_171) ;  /* 0x0000020000009947 */ /* 0x000fea0003800000 */
[--C-:B0-----:R-:W-:Y:S02]  /*3bc0*/  FADD.FTZ R46, R122, -R160.reuse ;  /* 0x800000a07a2e7221 */ /* 0x101fe40000010000 */
[----:B------:R-:W-:Y:S02]  /*3bd0*/  FADD.FTZ R44, R110, -R160 ;  /* 0x800000a06e2c7221 */ /* 0x000fe40000010000 */
[C---:B------:R-:W-:Y:S02]  /*3be0*/  FMUL.FTZ R46, R161.reuse, R46 ;  /* 0x0000002ea12e7220 */ /* 0x040fe40000410000 */
[----:B------:R-:W-:Y:S02]  /*3bf0*/  FMUL.FTZ R44, R161, R44 ;  /* 0x0000002ca12c7220 */ /* 0x000fe40000410000 */
[----:B------:R-:W-:Y:S02]  /*3c00*/  FFMA.FTZ R45, R25, R46, R16 ;  /* 0x0000002e192d7223 */ /* 0x000fe40000010010 */
[----:B------:R-:W-:-:S02]  /*3c10*/  FADD.FTZ R46, R121, -R160 ;  /* 0x800000a0792e7221 */ /* 0x000fc40000010000 */
[----:B------:R-:W-:Y:S02]  /*3c20*/  FADD.FTZ R162, R130, -R160 ;  /* 0x800000a082a27221 */ /* 0x000fe40000010000 */
[----:B------:R-:W-:Y:S02]  /*3c30*/  FFMA.FTZ R44, R24, R44, R17 ;  /* 0x0000002c182c7223 */ /* 0x000fe40000010011 */
[C---:B------:R-:W-:Y:S02]  /*3c40*/  FMUL.FTZ R46, R161.reuse, R46 ;  /* 0x0000002ea12e7220 */ /* 0x040fe40000410000 */
[----:B------:R-:W-:Y:S01]  /*3c50*/  FMUL.FTZ R162, R161, R162 ;  /* 0x000000a2a1a27220 */ /* 0x000fe20000410000 */
[----:B------:R-:W-:Y:S01]  /*3c60*/  F2FP.BF16.PACK_AB R44, R45, R44 ;  /* 0x0000002c2d2c723e */ /* 0x000fe200000010ff */
[----:B------:R-:W-:Y:S02]  /*3c70*/  FFMA.FTZ R45, R22, R46, R15 ;  /* 0x0000002e162d7223 */ /* 0x000fe4000001000f */
[----:B------:R-:W-:-:S02]  /*3c80*/  FFMA.FTZ R162, R23, R162, R14 ;  /* 0x000000a217a27223 */ /* 0x000fc4000001000e */
[--C-:B------:R-:W-:Y:S02]  /*3c90*/  FADD.FTZ R46, R131, -R160.reuse ;  /* 0x800000a0832e7221 */ /* 0x100fe40000010000 */
[--C-:B------:R-:W-:Y:S01]  /*3ca0*/  FADD.FTZ R164, R154, -R160.reuse ;  /* 0x800000a09aa47221 */ /* 0x100fe20000010000 */
[----:B------:R-:W-:Y:S01]  /*3cb0*/  F2FP.BF16.PACK_AB R45, R162, R45 ;  /* 0x0000002da22d723e */ /* 0x000fe200000010ff */
[----:B------:R-:W-:Y:S02]  /*3cc0*/  FADD.FTZ R162, R142, -R160 ;  /* 0x800000a08ea27221 */ /* 0x000fe40000010000 */
[C---:B------:R-:W-:Y:S02]  /*3cd0*/  FMUL.FTZ R46, R161.reuse, R46 ;  /* 0x0000002ea12e7220 */ /* 0x040fe40000410000 */
[----:B------:R-:W-:Y:S02]  /*3ce0*/  FMUL.FTZ R162, R161, R162 ;  /* 0x000000a2a1a27220 */ /* 0x000fe40000410000 */
[----:B------:R-:W-:-:S02]  /*3cf0*/  FFMA.FTZ R46, R20, R46, R13 ;  /* 0x0000002e142e7223 */ /* 0x000fc4000001000d */
[----:B------:R-:W-:Y:S02]  /*3d00*/  FFMA.FTZ R47, R21, R162, R12 ;  /* 0x000000a2152f7223 */ /* 0x000fe4000001000c */
[----:B------:R-:W-:Y:S02]  /*3d10*/  FADD.FTZ R162, R143, -R160 ;  /* 0x800000a08fa27221 */ /* 0x000fe40000010000 */
[----:B------:R-:W-:Y:S01]  /*3d20*/  FMUL.FTZ R164, R161, R164 ;  /* 0x000000a4a1a47220 */ /* 0x000fe20000410000 */
[----:B------:R-:W-:Y:S01]  /*3d30*/  F2FP.BF16.PACK_AB R46, R47, R46 ;  /* 0x0000002e2f2e723e */ /* 0x000fe200000010ff */
[----:B------:R-:W-:Y:S02]  /*3d40*/  FMUL.FTZ R162, R161, R162 ;  /* 0x000000a2a1a27220 */ /* 0x000fe40000410000 */
[----:B------:R-:W-:Y:S02]  /*3d50*/  FFMA.FTZ R164, R19, R164, R10 ;  /* 0x000000a413a47223 */ /* 0x000fe4000001000a */
[----:B------:R-:W-:Y:S01]  /*3d60*/  FFMA.FTZ R47, R18, R162, R11 ;  /* 0x000000a2122f7223 */ /* 0x000fe2000001000b */
[----:B------:R-:W-:-:S04]  /*3d70*/  HFMA2.MMA R162, -RZ, RZ, 0, 9.5367431640625e-07 ;  /* 0x00000010ffa27435 */ /* 0x000fc800000001ff */
[----:B------:R-:W-:-:S06]  /*3d80*/  F2FP.BF16.PACK_AB R47, R164, R47 ;  /* 0x0000002fa42f723e */ /* 0x000fcc00000010ff */
[C---:B------:R-:W-:Y:S01]  /*3d90*/  IMAD.WIDE.U32 R162, R111.reuse, R162, c[0x0][0x208] ;  /* 0x000082006fa27625 */ /* 0x040fe200078e00a2 */
[----:B------:R-:W-:-:S04]  /*3da0*/  IADD3 R111, R111, 0x20, RZ ;  /* 0x000000206f6f7810 */ /* 0x000fc80007ffe0ff */
[----:B------:R0:W-:Y:S03]  /*3db0*/  STG.E.128 [R162.64], R44 ;  /* 0x0000002ca2007986 */ /* 0x0001e6000c101d04 */
.L_x_171:
[----:B------:R-:W-:Y:S05]  /*3dc0*/  BSYNC B0 ;  /* 0x0000000000007941 */ /* 0x000fea0003800000 */
.L_x_170:
[----:B------:R-:W-:Y:S01]  /*3dd0*/  ISETP.GE.U32.AND P2, PT, R26, 0x40, PT ;  /* 0x000000401a00780c */ /* 0x000fe20003f46070 */
[----:B------:R-:W-:-:S12]  /*3de0*/  BSSY B0, `(.L_x_172) ;  /* 0x0000022000007945 */ /* 0x000fd80003800000 */
[----:B------:R-:W-:Y:S05]  /*3df0*/  @!P2 BRA `(.L_x_173) ;  /* 0x000002000000a947 */ /* 0x000fea0003800000 */
[--C-:B0-----:R-:W-:Y:S02]  /*3e00*/  FADD.FTZ R46, R120, -R160.reuse ;  /* 0x800000a0782e7221 */ /* 0x101fe40000010000 */
[--C-:B------:R-:W-:Y:S02]  /*3e10*/  FADD.FTZ R44, R113, -R160.reuse ;  /* 0x800000a0712c7221 */ /* 0x100fe40000010000 */
        /* <DEDUP_REMOVED lines=25> */
[----:B------:R-:W-:-:S04]  /*3fb0*/  MOV R162, 0x10 ;  /* 0x0000001000a27802 */ /* 0x000fc80000000f00 */
[----:B------:R-:W-:Y:S01]  /*3fc0*/  F2FP.BF16.PACK_AB R47, R164, R47 ;  /* 0x0000002fa42f723e */ /* 0x000fe200000010ff */
[C---:B------:R-:W-:Y:S01]  /*3fd0*/  IMAD.WIDE.U32 R162, R111.reuse, R162, c[0x0][0x208] ;  /* 0x000082006fa27625 */ /* 0x040fe200078e00a2 */
[----:B------:R-:W-:-:S04]  /*3fe0*/  IADD3 R111, R111, 0x20, RZ ;  /* 0x000000206f6f7810 */ /* 0x000fc80007ffe0ff */
[----:B------:R0:W-:Y:S03]  /*3ff0*/  STG.E.128 [R162.64], R44 ;  /* 0x0000002ca2007986 */ /* 0x0001e6000c101d04 */
.L_x_173:
[----:B------:R-:W-:Y:S05]  /*4000*/  BSYNC B0 ;  /* 0x0000000000007941 */ /* 0x000fea0003800000 */
.L_x_172:
        /* <DEDUP_REMOVED lines=35> */
.L_x_175:
[----:B------:R-:W-:Y:S05]  /*4240*/  BSYNC B0 ;  /* 0x0000000000007941 */ /* 0x000fea0003800000 */
.L_x_174:
        /* <DEDUP_REMOVED lines=35> */
.L_x_177:
[----:B------:R-:W-:Y:S05]  /*4480*/  BSYNC B0 ;  /* 0x0000000000007941 */ /* 0x000fea0003800000 */
.L_x_176:
        /* <DEDUP_REMOVED lines=35> */
.L_x_179:
[----:B------:R-:W-:Y:S05]  /*46c0*/  BSYNC B0 ;  /* 0x0000000000007941 */ /* 0x000fea0003800000 */
.L_x_178:
[----:B------:R-:W-:Y:S01]  /*46d0*/  ISETP.GE.U32.AND P2, PT, R26, 0xc0, PT ;  /* 0x000000c01a00780c */ /* 0x000fe20003f46070 */
[----:B------:R-:W-:-:S12]  /*46e0*/  BSSY B0, `(.L_x_180) ;  /* 0x0000021000007945 */ /* 0x000fd80003800000 */
[----:B------:R-:W-:Y:S05]  /*46f0*/  @!P2 BRA `(.L_x_181) ;  /* 0x000001f00000a947 */ /* 0x000fea0003800000 */
[--C-:B0-----:R-:W-:Y:S02]  /*4700*/  FADD.FTZ R44, R128, -R160.reuse ;  /* 0x800000a0802c7221 */ /* 0x101fe40000010000 */
[--C-:B------:R-:W-:Y:S02]  /*4710*/  FADD.FTZ R46, R129, -R160.reuse ;  /* 0x800000a0812e7221 */ /* 0x100fe40000010000 */
[C---:B------:R-:W-:Y:S02]  /*4720*/  FMUL.FTZ R45, R161.reuse, R44 ;  /* 0x0000002ca12d7220 */ /* 0x040fe40000410000 */
[----:B------:R-:W-:Y:S02]  /*4730*/  FMUL.FTZ R163, R161, R46 ;  /* 0x0000002ea1a37220 */ /* 0x000fe40000410000 */
[--C-:B------:R-:W-:Y:S02]  /*4740*/  FADD.FTZ R164, R117, -R160.reuse ;  /* 0x800000a075a47221 */ /* 0x100fe40000010000 */
[----:B------:R-:W-:-:S02]  /*4750*/  FADD.FTZ R44, R140, -R160 ;  /* 0x800000a08c2c7221 */ /* 0x000fc40000010000 */
[--C-:B------:R-:W-:Y:S02]  /*4760*/  FADD.FTZ R162, R141, -R160.reuse ;  /* 0x800000a08da27221 */ /* 0x100fe40000010000 */
[--C-:B------:R-:W-:Y:S02]  /*4770*/  FADD.FTZ R46, R152, -R160.reuse ;  /* 0x800000a0982e7221 */ /* 0x100fe40000010000 */
[--C-:B------:R-:W-:Y:S02]  /*4780*/  FADD.FTZ R47, R153, -R160.reuse ;  /* 0x800000a0992f7221 */ /* 0x100fe40000010000 */
[----:B------:R-:W-:Y:S02]  /*4790*/  FADD.FTZ R160, R159, -R160 ;  /* 0x800000a09fa07221 */ /* 0x000fe40000010000 */
[C---:B------:R-:W-:Y:S02]  /*47a0*/  FMUL.FTZ R47, R161.reuse, R47 ;  /* 0x0000002fa12f7220 */ /* 0x040fe40000410000 */
[----:B------:R-:W-:-:S02]  /*47b0*/  FMUL.FTZ R160, R161, R160 ;  /* 0x000000a0a1a07220 */ /* 0x000fc40000410000 */
[----:B------:R-:W-:Y:S02]  /*47c0*/  FMUL.FTZ R44, R161, R44 ;  /* 0x0000002ca12c7220 */ /* 0x000fe40000410000 */
[----:B------:R-:W-:Y:S02]  /*47d0*/  FFMA.FTZ R47, R99, R47, R108 ;  /* 0x0000002f632f7223 */ /* 0x000fe4000001006c */
[----:B------:R-:W-:Y:S02]  /*47e0*/  FFMA.FTZ R160, R101, R160, R112 ;  /* 0x000000a065a07223 */ /* 0x000fe40000010070 */
[C---:B------:R-:W-:Y:S02]  /*47f0*/  FMUL.FTZ R164, R161.reuse, R164 ;  /* 0x000000a4a1a47220 */ /* 0x040fe40000410000 */
[C---:B------:R-:W-:Y:S01]  /*4800*/  FMUL.FTZ R162, R161.reuse, R162 ;  /* 0x000000a2a1a27220 */ /* 0x040fe20000410000 */
[----:B------:R-:W-:Y:S01]  /*4810*/  F2FP.BF16.PACK_AB R47, R160, R47 ;  /* 0x0000002fa02f723e */ /* 0x000fe200000010ff */
[----:B------:R-:W-:Y:S01]  /*4820*/  FMUL.FTZ R46, R161, R46 ;  /* 0x0000002ea12e7220 */ /* 0x000fe20000410000 */
[----:B------:R-:W-:Y:S01]  /*4830*/  MOV R160, 0x10 ;  /* 0x0000001000a07802 */ /* 0x000fe20000000f00 */
[----:B------:R-:W-:-:S02]  /*4840*/  FFMA.FTZ R163, R94, R163, R103 ;  /* 0x000000a35ea37223 */ /* 0x000fc40000010067 */
[----:B------:R-:W-:Y:S02]  /*4850*/  FFMA.FTZ R44, R98, R44, R107 ;  /* 0x0000002c622c7223 */ /* 0x000fe4000001006b */
[----:B------:R-:W-:Y:S02]  /*4860*/  FFMA.FTZ R164, R51, R164, R102 ;  /* 0x000000a433a47223 */ /* 0x000fe40000010066 */
[----:B------:R-:W-:Y:S01]  /*4870*/  FFMA.FTZ R161, R96, R45, R105 ;  /* 0x0000002d60a17223 */ /* 0x000fe20000010069 */
[----:B------:R-:W-:Y:S01]  /*4880*/  F2FP.BF16.PACK_AB R45, R44, R163 ;  /* 0x000000a32c2d723e */ /* 0x000fe200000010ff */
[----:B------:R-:W-:Y:S02]  /*4890*/  FFMA.FTZ R162, R97, R162, R106 ;  /* 0x000000a261a27223 */ /* 0x000fe4000001006a */
[----:B------:R-:W-:Y:S01]  /*48a0*/  FFMA.FTZ R165, R100, R46, R109 ;  /* 0x0000002e64a57223 */ /* 0x000fe2000001006d */
[----:B------:R-:W-:Y:S01]  /*48b0*/  F2FP.BF16.PACK_AB R44, R161, R164 ;  /* 0x000000a4a12c723e */ /* 0x000fe200000010ff */
[----:B------:R-:W-:-:S03]  /*48c0*/  IMAD.WIDE.U32 R160, R111, R160, c[0x0][0x208] ;  /* 0x000082006fa07625 */ /* 0x000fc600078e00a0 */
[----:B------:R-:W-:-:S05]  /*48d0*/  F2FP.BF16.PACK_AB R46, R165, R162 ;  /* 0x000000a2a52e723e */ /* 0x000fca00000010ff */
[----:B------:R0:W-:Y:S02]  /*48e0*/  STG.E.128 [R160.64], R44 ;  /* 0x0000002ca0007986 */ /* 0x0001e4000c101d04 */
.L_x_181:
[----:B------:R-:W-:Y:S05]  /*48f0*/  BSYNC B0 ;  /* 0x0000000000007941 */ /* 0x000fea0003800000 */
.L_x_180:
[----:B0-----:R-:W-:-:S10]  /*4900*/  HFMA2.MMA R45, -RZ, RZ, 0, 2.384185791015625e-07 ;  /* 0x00000004ff2d7435 */ /* 0x001fd400000001ff */
[----:B------:R-:W-:-:S05]  /*4910*/  IMAD R104, R45, c[0x0][0x160], R104 ;  /* 0x000058002d687a24 */ /* 0x000fca00078e0268 */
[----:B------:R-:W-:-:S13]  /*4920*/  ISETP.GE.AND P2, PT, R104, c[0x0][0x164], PT ;  /* 0x0000590068007a0c */ /* 0x000fda0003f46270 */
[----:B-----5:R-:W-:Y:S01]  /*4930*/  @P2 CALL.REL.NOINC `(.L_x_182) ;  /* 0x0000001000002944 */ /* 0x020fe20003c00000 */
[----:B------:R-:W-:Y:S05]  /*4940*/  BRA `(.L_x_183) ;  /* 0xffffc3c000007947 */ /* 0x000fea000383ffff */
.L_x_182:
[----:B------:R-:W-:Y:S05]  /*4950*/  EXIT ;  /* 0x000000000000794d */ /* 0x000fea0003800000 */
.L_x_168:
[----:B------:R-:W-:Y:S01]  /*4960*/  HFMA2.MMA R161, -RZ, RZ, 0, 5.9604644775390625e-08 ;  /* 0x00000001ffa17435 */ /* 0x000fe200000001ff */
[----:B------:R-:W-:Y:S02]  /*4970*/  MOV R160, R46 ;  /* 0x0000002e00a07202 */ /* 0x000fe40000000f00 */
[----:B------:R-:W-:Y:S02]  /*4980*/  MOV R162, 0x1f ;  /* 0x0000001f00a27802 */ /* 0x000fe40000000f00 */
[----:B------:R-:W-:Y:S02]  /*4990*/  MOV R47, 0xffffffff ;  /* 0xffffffff002f7802 */ /* 0x000fe40000000f00 */
[----:B------:R-:W-:Y:S02]  /*49a0*/  MOV R44, 0x49c0 ;  /* 0x000049c0002c7802 */ /* 0x000fe40000000f00 */
[----:B-----5:R-:W-:Y:S05]  /*49b0*/  CALL.REL.NOINC `($__internal_0_$__cuda_sm70_shflsync_bfly_p) ;  /* 0x000009d000007944 */ /* 0x020fea0003c00000 */
[----:B01----:R-:W-:Y:S05]  /*49c0*/  BRA `(.L_x_184) ;  /* 0xffffe96000007947 */ /* 0x003fea000383ffff */
.L_x_169:
[----:B------:R-:W-:Y:S01]  /*49d0*/  HFMA2.MMA R161, -RZ, RZ, 0, 1.1920928955078125e-07 ;  /* 0x00000002ffa17435 */ /* 0x000fe200000001ff */
[----:B------:R-:W-:Y:S02]  /*49e0*/  MOV R162, 0x1f ;  /* 0x0000001f00a27802 */ /* 0x000fe40000000f00 */
[----:B------:R-:W-:-:S02]  /*49f0*/  MOV R47, 0xffffffff ;  /* 0xffffffff002f7802 */ /* 0x000fc40000000f00 */
[----:B------:R-:W-:Y:S02]  /*4a00*/  MOV R44, 0x4a20 ;  /* 0x00004a20002c7802 */ /* 0x000fe40000000f00 */
[----:B0----5:R-:W-:Y:S05]  /*4a10*/  CALL.REL.NOINC `($__internal_0_$__cuda_sm70_shflsync_bfly_p) ;  /* 0x0000097000007944 */ /* 0x021fea0003c00000 */
[----:B0-----:R-:W-:Y:S01]  /*4a20*/  HFMA2.MMA R161, -RZ, RZ, 0, 2.384185791015625e-07 ;  /* 0x00000004ffa17435 */ /* 0x001fe200000001ff */
[----:B-1----:R-:W-:Y:S01]  /*4a30*/  FADD.FTZ R160, R160, R47 ;  /* 0x0000002fa0a07221 */ /* 0x002fe20000010000 */
[----:B------:R-:W-:Y:S02]  /*4a40*/  MOV R162, 0x1f ;  /* 0x0000001f00a27802 */ /* 0x000fe40000000f00 */
[----:B------:R-:W-:Y:S02]  /*4a50*/  MOV R47, 0xffffffff ;  /* 0xffffffff002f7802 */ /* 0x000fe40000000f00 */
[----:B------:R-:W-:Y:S02]  /*4a60*/  MOV R44, 0x4a80 ;  /* 0x00004a80002c7802 */ /* 0x000fe40000000f00 */
[----:B------:R-:W-:Y:S05]  /*4a70*/  CALL.REL.NOINC `($__internal_0_$__cuda_sm70_shflsync_bfly_p) ;  /* 0x0000091000007944 */ /* 0x000fea0003c00000 */
[----:B0-----:R-:W-:Y:S01]  /*4a80*/  HFMA2.MMA R161, -RZ, RZ, 0, 4.76837158203125e-07 ;  /* 0x00000008ffa17435 */ /* 0x001fe200000001ff */
[----:B-1----:R-:W-:Y:S01]  /*4a90*/  FADD.FTZ R160, R160, R47 ;  /* 0x0000002fa0a07221 */ /* 0x002fe20000010000 */
[----:B------:R-:W-:Y:S02]  /*4aa0*/  MOV R162, 0x1f ;  /* 0x0000001f00a27802 */ /* 0x000fe40000000f00 */
[----:B------:R-:W-:-:S02]  /*4ab0*/  MOV R47, 0xffffffff ;  /* 0xffffffff002f7802 */ /* 0x000fc40000000f00 */
[----:B------:R-:W-:Y:S02]  /*4ac0*/  MOV R44, 0x4ae0 ;  /* 0x00004ae0002c7802 */ /* 0x000fe40000000f00 */
[----:B------:R-:W-:Y:S05]  /*4ad0*/  CALL.REL.NOINC `($__internal_0_$__cuda_sm70_shflsync_bfly_p) ;  /* 0x000008b000007944 */ /* 0x000fea0003c00000 */
[----:B-1----:R-:W-:Y:S01]  /*4ae0*/  FADD.FTZ R46, R160, R47 ;  /* 0x0000002fa02e7221 */ /* 0x002fe20000010000 */
[----:B0-----:R-:W-:Y:S01]  /*4af0*/  HFMA2.MMA R161, -RZ, RZ, 0, 9.5367431640625e-07 ;  /* 0x00000010ffa17435 */ /* 0x001fe200000001ff */
[----:B------:R-:W-:Y:S02]  /*4b00*/  MOV R162, 0x1f ;  /* 0x0000001f00a27802 */ /* 0x000fe40000000f00 */
[----:B------:R-:W-:Y:S02]  /*4b10*/  MOV R47, 0xffffffff ;  /* 0xffffffff002f7802 */ /* 0x000fe40000000f00 */
[----:B------:R-:W-:Y:S02]  /*4b20*/  MOV R160, R46 ;  /* 0x0000002e00a07202 */ /* 0x000fe40000000f00 */
[----:B------:R-:W-:Y:S02]  /*4b30*/  MOV R44, 0x4b50 ;  /* 0x00004b50002c7802 */ /* 0x000fe40000000f00 */
[----:B------:R-:W-:Y:S05]  /*4b40*/  CALL.REL.NOINC `($__internal_0_$__cuda_sm70_shflsync_bfly_p) ;  /* 0x0000084000007944 */ /* 0x000fea0003c00000 */
[----:B-1----:R-:W-:Y:S01]  /*4b50*/  FADD.FTZ R46, R46, R47 ;  /* 0x0000002f2e2e7221 */ /* 0x002fe20000010000 */
[----:B0-----:R-:W-:Y:S02]  /*4b60*/  P2R R161, PR, RZ, 0x1 ;  /* 0x00000001ffa17803 */ /* 0x001fe40000000000 */
[----:B------:R-:W-:Y:S01]  /*4b70*/  ISETP.GT.U32.AND P0, PT, R26, 0x3f, PT ;  /* 0x0000003f1a00780c */ /* 0x000fe20003f04070 */
[----:B------:R-:W-:Y:S01]  /*4b80*/  FMUL.FTZ R46, R46, c[0x0][0x1e0] ;  /* 0x000078002e2e7a20 */ /* 0x000fe20000410000 */
[----:B------:R-:W-:-:S02]  /*4b90*/  MOV R162, 0x1f ;  /* 0x0000001f00a27802 */ /* 0x000fc40000000f00 */
[----:B------:R-:W-:Y:S01]  /*4ba0*/  MOV R47, 0xffffffff ;  /* 0xffffffff002f7802 */ /* 0x000fe20000000f00 */
[--C-:B------:R-:W-:Y:S02]  /*4bb0*/  FADD.FTZ R44, R110, -R46.reuse ;  /* 0x8000002e6e2c7221 */ /* 0x100fe40000010000 */
[----:B------:R-:W-:Y:S02]  /*4bc0*/  FADD.FTZ R45, R122, -R46 ;  /* 0x8000002e7a2d7221 */ /* 0x000fe40000010000 */
[----:B------:R-:W-:-:S04]  /*4bd0*/  FFMA.FTZ R44, R44, R44, RZ ;  /* 0x0000002c2c2c7223 */ /* 0x000fc800000100ff */
        /* <DEDUP_REMOVED lines=14> */
[----:B------:R-:W-:Y:S01]  /*4cc0*/  FSEL R160, R44, RZ, P1 ;  /* 0x000000ff2ca07208 */ /* 0x000fe20000800000 */
[----:B------:R-:W-:-:S04]  /*4cd0*/  FADD.FTZ R44, R120, -R46 ;  /* 0x8000002e782c7221 */ /* 0x000fc80000010000 */
        /* <DEDUP_REMOVED lines=15> */
[--C-:B------:R-:W-:Y:S01]  /*4dd0*/  FADD.FTZ R45, R114, -R46.reuse ;  /* 0x8000002e722d7221 */ /* 0x100fe20000010000 */
[----:B------:R-:W-:Y:S01]  /*4de0*/  HFMA2.MMA R161, -RZ, RZ, 0, 5.9604644775390625e-08 ;  /* 0x00000001ffa17435 */ /* 0x000fe200000001ff */
        /* <DEDUP_REMOVED lines=63> */
[----:B------:R-:W-:Y:S02]  /*51e0*/  MOV R44, 0x5200 ;  /* 0x00005200002c7802 */ /* 0x000fe40000000f00 */
[----:B------:R-:W-:Y:S05]  /*51f0*/  CALL.REL.NOINC `($__internal_0_$__cuda_sm70_shflsync_bfly_p) ;  /* 0x0000019000007944 */ /* 0x000fea0003c00000 */
[----:B0-----:R-:W-:Y:S01]  /*5200*/  HFMA2.MMA R161, -RZ, RZ, 0, 1.1920928955078125e-07 ;  /* 0x00000002ffa17435 */ /* 0x001fe200000001ff */
[----:B-1----:R-:W-:Y:S01]  /*5210*/  FADD.FTZ R160, R160, R47 ;  /* 0x0000002fa0a07221 */ /* 0x002fe20000010000 */
[----:B------:R-:W-:Y:S02]  /*5220*/  MOV R162, 0x1f ;  /* 0x0000001f00a27802 */ /* 0x000fe40000000f00 */
[----:B------:R-:W-:Y:S02]  /*5230*/  MOV R47, 0xffffffff ;  /* 0xffffffff002f7802 */ /* 0x000fe40000000f00 */
[----:B------:R-:W-:Y:S02]  /*5240*/  MOV R44, 0x5260 ;  /* 0x00005260002c7802 */ /* 0x000fe40000000f00 */
[----:B------:R-:W-:Y:S05]  /*5250*/  CALL.REL.NOINC `($__internal_0_$__cuda_sm70_shflsync_bfly_p) ;  /* 0x0000013000007944 */ /* 0x000fea0003c00000 */
[----:B0-----:R-:W-:Y:S01]  /*5260*/  HFMA2.MMA R161, -RZ, RZ, 0, 2.384185791015625e-07 ;  /* 0x00000004ffa17435 */ /* 0x001fe200000001ff */
[----:B-1----:R-:W-:Y:S01]  /*5270*/  FADD.FTZ R160, R160, R47 ;  /* 0x0000002fa0a07221 */ /* 0x002fe20000010000 */
[----:B------:R-:W-:Y:S02]  /*5280*/  MOV R162, 0x1f ;  /* 0x0000001f00a27802 */ /* 0x000fe40000000f00 */
[----:B------:R-:W-:-:S02]  /*5290*/  MOV R47, 0xffffffff ;  /* 0xffffffff002f7802 */ /* 0x000fc40000000f00 */
[----:B------:R-:W-:Y:S02]  /*52a0*/  MOV R44, 0x52c0 ;  /* 0x000052c0002c7802 */ /* 0x000fe40000000f00 */
[----:B------:R-:W-:Y:S05]  /*52b0*/  CALL.REL.NOINC `($__internal_0_$__cuda_sm70_shflsync_bfly_p) ;  /* 0x000000d000007944 */ /* 0x000fea0003c00000 */
[----:B0-----:R-:W-:Y:S01]  /*52c0*/  HFMA2.MMA R161, -RZ, RZ, 0, 4.76837158203125e-07 ;  /* 0x00000008ffa17435 */ /* 0x001fe200000001ff */
[----:B-1----:R-:W-:Y:S01]  /*52d0*/  FADD.FTZ R160, R160, R47 ;  /* 0x0000002fa0a07221 */ /* 0x002fe20000010000 */
[----:B------:R-:W-:Y:S02]  /*52e0*/  MOV R162, 0x1f ;  /* 0x0000001f00a27802 */ /* 0x000fe40000000f00 */
[----:B------:R-:W-:Y:S02]  /*52f0*/  MOV R47, 0xffffffff ;  /* 0xffffffff002f7802 */ /* 0x000fe40000000f00 */
[----:B------:R-:W-:Y:S02]  /*5300*/  MOV R44, 0x5320 ;  /* 0x00005320002c7802 */ /* 0x000fe40000000f00 */
[----:B------:R-:W-:Y:S05]  /*5310*/  CALL.REL.NOINC `($__internal_0_$__cuda_sm70_shflsync_bfly_p) ;  /* 0x0000007000007944 */ /* 0x000fea0003c00000 */
[----:B0-----:R-:W-:Y:S01]  /*5320*/  HFMA2.MMA R161, -RZ, RZ, 0, 9.5367431640625e-07 ;  /* 0x00000010ffa17435 */ /* 0x001fe200000001ff */
[----:B-1----:R-:W-:Y:S01]  /*5330*/  FADD.FTZ R160, R160, R47 ;  /* 0x0000002fa0a07221 */ /* 0x002fe20000010000 */
[----:B------:R-:W-:Y:S02]  /*5340*/  MOV R162, 0x1f ;  /* 0x0000001f00a27802 */ /* 0x000fe40000000f00 */
[----:B------:R-:W-:-:S02]  /*5350*/  MOV R47, 0xffffffff ;  /* 0xffffffff002f7802 */ /* 0x000fc40000000f00 */
[----:B------:R-:W-:Y:S02]  /*5360*/  MOV R44, 0x5380 ;  /* 0x00005380002c7802 */ /* 0x000fe40000000f00 */
[----:B------:R-:W-:Y:S05]  /*5370*/  CALL.REL.NOINC `($__internal_0_$__cuda_sm70_shflsync_bfly_p) ;  /* 0x0000001000007944 */ /* 0x000fea0003c00000 */
[----:B01----:R-:W-:Y:S05]  /*5380*/  BRA `(.L_x_185) ;  /* 0xffffe72000007947 */ /* 0x003fea000383ffff */
        .weak           $__internal_0_$__cuda_sm70_shflsync_bfly_p
        .type           $__internal_0_$__cuda_sm70_shflsync_bfly_p,@function
        .size           $__internal_0_$__cuda_sm70_shflsync_bfly_p,(.L_x_43060 - $__internal_0_$__cuda_sm70_shflsync_bfly_p)
$__internal_0_$__cuda_sm70_shflsync_bfly_p:
[----:B------:R-:W-:Y:S01]  /*5390*/  HFMA2.MMA R45, -RZ, RZ, 0, 0 ;  /* 0x00000000ff2d7435 */ /* 0x000fe200000001ff */
[----:B------:R-:W-:Y:S04]  /*53a0*/  WARPSYNC R47 ;  /* 0x0000002f00007348 */ /* 0x000fe80003800000 */
[----:B------:R0:W1:Y:S01]  /*53b0*/  SHFL.BFLY PT, R47, R160, R161, R162 ;  /* 0x0c0000a1a02f7389 */ /* 0x00006200000e00a2 */
[----:B------:R-:W-:Y:S05]  /*53c0*/  RET.REL.NODEC R44 `(_ZN10layer_norm13ln_fwd_kernelINS_13Kernel_traitsI13__nv_bfloat16S2_S2_S2_fjLj1536ELj1ELj4ELj1ELj16ENS_18Kernel_traits_baseILj1536ES2_S2_S2_S2_fjLj128EEEEELb0ELb0ELb0ELb0EEEvNS_9FwdParamsE) ;  /* 0xffffac302c007950 */ /* 0x000fea0003c3ffff */
.L_x_186:
[----:B------:R-:W-:-:S00]  /*53d0*/  BRA `(.L_x_186) ;  /* 0xfffffff000007947 */ /* 0x000fc0000383ffff */
[----:B------:R-:W-:-:S00]  /*53e0*/  NOP ;  /* 0x0000000000007918 */ /* 0x000fc00000000000 */
        /* <DEDUP_REMOVED lines=9> */
.L_x_43060:


//--------------------- .text._ZN10layer_norm13ln_fwd_kernelINS_13Kernel_traitsI13__nv_bfloat16S2_S2_S2_fjLj1536ELj1ELj4ELj1ELj16ENS_18Kernel_traits_baseILj1536ES2_S2_S2_S2_fjLj128EEEEELb0ELb0ELb0ELb1EEEvNS_9FwdParamsE --------------------------
	.section	.text._ZN10layer_norm13ln_fwd_kernelINS_13Kernel_traitsI13__nv_bfloat16S2_S2_S2_fjLj1536ELj1ELj4ELj1ELj16ENS_18Kernel_traits_baseILj1536ES2_S2_S2_S2_fjLj128EEEEELb0ELb0ELb0ELb1EEEvNS_9FwdParamsE,"ax",@progbits
	.sectioninfo	@"SHI_REGISTERS=154"
	.align	128
        .global         _ZN10layer_norm13ln_fwd_kernelINS_13Kernel_traitsI13__nv_bfloat16S2_S2_S2_fjLj1536ELj1ELj4ELj1ELj16ENS_18Kernel_traits_baseILj1536ES2_S2_S2_S2_fjLj128EEEEELb0ELb0ELb0ELb1EEEvNS_9FwdParamsE
        .type           _ZN10layer_norm13ln_fwd_kernelINS_13Kernel_traitsI13__nv_bfloat16S2_S2_S2_fjLj1536ELj1ELj4ELj1ELj16ENS_18Kernel_traits_baseILj1536ES2_S2_S2_S2_fjLj128EEEEELb0ELb0ELb0ELb1EEEvNS_9FwdParamsE,@function
        .size           _ZN10layer_norm13ln_fwd_kernelINS_13Kernel_traitsI13__nv_bfloat16S2_S2_S2_fjLj1536ELj1ELj4ELj1ELj16ENS_18Kernel_traits_baseILj1536ES2_S2_S2_S2_fjLj128EEEEELb0ELb0ELb0ELb1EEEvNS_9FwdParamsE,(.L_x_43061 - _ZN10layer_norm13ln_fwd_kernelINS_13Kernel_traitsI13__nv_bfloat16S2_S2_S2_fjLj1536ELj1ELj4ELj1ELj16ENS_18Kernel_traits_baseILj1536ES2_S2_S2_S2_fjLj128EEEEELb0ELb0ELb0ELb1EEEvNS_9FwdParamsE)
        .other          _ZN10layer_norm13ln_fwd_kernelINS_13Kernel_traitsI13__nv_bfloat16S2_S2_S2_fjLj1536ELj1ELj4ELj1ELj16ENS_18Kernel_traits_baseILj1536ES2_S2_S2_S2_fjLj128EEEEELb0ELb0ELb0ELb1EEEvNS_9FwdParamsE,@"STO_CUDA_ENTRY STV_DEFAULT"
_ZN10layer_norm13ln_fwd_kernelINS_13Kernel_traitsI13__nv_bfloat16S2_S2_S2_fjLj1536ELj1ELj4ELj1ELj16ENS_18Kernel_traits_baseILj1536ES2_S2_S2_S2_fjLj128EEEEELb0ELb0ELb0ELb1EEEvNS_9FwdParamsE:
.text._ZN10layer_norm13ln_fwd_kernelINS_13Kernel_traitsI13__nv_bfloat16S2_S2_S2_fjLj1536ELj1ELj4ELj1ELj16ENS_18Kernel_traits_baseILj1536ES2_S2_S2_S2_fjLj128EEEEELb0ELb0ELb0ELb1EEEvNS_9FwdParamsE:
[----:B------:R-:W-:Y:S02]  /*0000*/  MOV R1, c[0x0][0x28] ;  /* 0x00000a0000017a02 */ /* 0x000fe40000000f00 */
[----:B------:R-:W0:Y:S01]  /*0010*/  S2R R2, SR_TID.X ;  /* 0x0000000000027919 */ /* 0x000e220000002100 */
[----:B------:R-:W-:Y:S01]  /*0020*/  ISETP.NE.U32.AND P1, PT, RZ, c[0x0][0x218], PT ;  /* 0x00008600ff007a0c */ /* 0x000fe20003f25070 */
[----:B------:R-:W-:-:S03]  /*0030*/  ULDC.64 UR4, c[0x0][0x118] ;  /* 0x0000460000047ab9 */ /* 0x000fc60000000a00 */
[----:B------:R-:W-:Y:S02]  /*0040*/  ISETP.NE.AND.EX P1, PT, RZ, c[0x0][0x21c], PT, P1 ;  /* 0x00008700ff007a0c */ /* 0x000fe40003f25310 */
[----:B0-----:R-:W-:-:S04]  /*0050*/  SHF.L.U32 R0, R2, 0x4, RZ ;  /* 0x0000000402007819 */ /* 0x001fc800000006ff */
[----:B------:R-:W-:-:S04]  /*0060*/  LOP3.LUT R3, R0, 0x1f0, RZ, 0xc0, !PT ;  /* 0x000001f000037812 */ /* 0x000fc800078ec0ff */
[----:B------:R-:W-:-:S04]  /*0070*/  IADD3 R4, P0, R3, c[0x0][0x218], RZ ;  /* 0x0000860003047a10 */ /* 0x000fc80007f1e0ff */
[----:B------:R-:W-:-:S05]  /*0080*/  IADD3.X R5, RZ, c[0x0][0x21c], RZ, P0, !PT ;  /* 0x00008700ff057a10 */ /* 0x000fca00007fe4ff */
[----:B------:R0:W5:Y:S04]  /*0090*/  @P1 LDG.E.128 R40, [R4.64] ;  /* 0x0000000404281981 */ /* 0x000168000c1e1d00 */
[----:B------:R0:W5:Y:S04]  /*00a0*/  @P1 LDG.E.128 R44, [R4.64+0x200] ;  /* 0x00020004042c1981 */ /* 0x000168000c1e1d00 */
[----:B------:R0:W5:Y:S04]  /*00b0*/  @P1 LDG.E.128 R36, [R4.64+0x400] ;  /* 0x0004000404241981 */ /* 0x000168000c1e1d00 */
[----:B------:R0:W5:Y:S04]  /*00c0*/  @P1 LDG.E.128 R32, [R4.64+0x600] ;  /* 0x0006000404201981 */ /* 0x000168000c1e1d00 */
[----:B------:R0:W5:Y:S04]  /*00d0*/  @P1 LDG.E.128 R28, [R4.64+0x800] ;  /* 0x00080004041c1981 */ /* 0x000168000c1e1d00 */
[----:B------:R0:W5:Y:S04]  /*00e0*/  @P1 LDG.E.128 R24, [R4.64+0xa00] ;  /* 0x000a000404181981 */ /* 0x000168000c1e1d00 */
[----:B------:R-:W1:Y:S01]  /*00f0*/  S2R R95, SR_CTAID.X ;  /* 0x00000000005f7919 */ /* 0x000e620000002500 */
[----:B------:R-:W-:-:S02]  /*0100*/  SHF.R.U32.HI R0, RZ, 0x5, R2 ;  /* 0x00000005ff007819 */ /* 0x000fc40000011602 */
[----:B------:R-:W-:Y:S02]  /*0110*/  IADD3 R2, P2, R3, c[0x0][0x1b0], RZ ;  /* 0x00006c0003027a10 */ /* 0x000fe40007f5e0ff */
[----:B-1----:R-:W-:-:S04]  /*0120*/  LEA R95, R95, R0, 0x2 ;  /* 0x000000005f5f7211 */ /* 0x002fc800078e10ff */
[----:B------:R-:W-:Y:S02]  /*0130*/  ISETP.GE.AND P0, PT, R95, c[0x0][0x164], PT ;  /* 0x000059005f007a0c */ /* 0x000fe40003f06270 */
[----:B------:R-:W-:-:S11]  /*0140*/  IADD3.X R3, RZ, c[0x0][0x1b4], RZ, P2, !PT ;  /* 0x00006d00ff037a10 */ /* 0x000fd600017fe4ff */
[----:B------:R-:W-:Y:S05]  /*0150*/  @P0 EXIT ;  /* 0x000000000000094d */ /* 0x000fea0003800000 */
[----:B0-----:R-:W-:Y:S01]  /*0160*/  MOV R0, c[0x0][0x180] ;  /* 0x0000600000007a02 */ /* 0x001fe20000000f00 */
[----:B-----5:R-:W-:Y:S01]  /*0170*/  @!P1 CS2R R40, SRZ ;  /* 0x0000000000289805 */ /* 0x020fe2000001ff00 */
[----:B------:R-:W-:Y:S01]  /*0180*/  @!P1 CS2R R42, SRZ ;  /* 0x00000000002a9805 */ /* 0x000fe2000001ff00 */
[----:B------:R-:W-:Y:S01]  /*0190*/  @!P1 CS2R R44, SRZ ;  /* 0x00000000002c9805 */ /* 0x000fe2000001ff00 */
[----:B------:R-:W-:Y:S01]  /*01a0*/  LOP3.LUT P0, RZ, R0, c[0x0][0x1c0], RZ, 0xfc, !PT ;  /* 0x0000700000ff7a12 */ /* 0x000fe2000780fcff */
[----:B------:R-:W-:Y:S01]  /*01b0*/  @!P1 CS2R R46, SRZ ;  /* 0x00000000002e9805 */ /* 0x000fe2000001ff00 */
        /* <DEDUP_REMOVED lines=8> */
[----:B------:R-:W-:Y:S01]  /*0240*/  MOV R0, c[0x0][0x184] ;  /* 0x0000610000007a02 */ /* 0x000fe20000000f00 */
[----:B------:R0:W5:Y:S01]  /*0250*/  LDG.E.128 R68, [R2.64] ;  /* 0x0000000402447981 */ /* 0x000162000c1e1d00 */
[----:B------:R-:W-:-:S02]  /*0260*/  PRMT R52, RZ, 0x7610, R41 ;  /* 0x00007610ff347816 */ /* 0x000fc40000000029 */
[----:B------:R-:W-:Y:S01]  /*0270*/  LOP3.LUT P0, RZ, R0, c[0x0][0x1c4], RZ, 0xfc, P0 ;  /* 0x0000710000ff7a12 */ /* 0x000fe2000000fcff */
[----:B------:R0:W5:Y:S01]  /*0280*/  LDG.E.128 R20, [R2.64+0x200] ;  /* 0x0002000402147981 */ /* 0x000162000c1e1d00 */
[----:B------:R-:W-:Y:S02]  /*0290*/  PRMT R0, RZ, 0x5410, R40 ;  /* 0x00005410ff007816 */ /* 0x000fe40000000028 */
[--C-:B------:R-:W-:Y:S01]  /*02a0*/  PRMT R53, RZ, 0x5410, R42.reuse ;  /* 0x00005410ff357816 */ /* 0x100fe2000000002a */
[----:B------:R0:W5:Y:S01]  /*02b0*/  LDG.E.128 R16, [R2.64+0x400] ;  /* 0x0004000402107981 */ /* 0x000162000c1e1d00 */
[----:B------:R-:W-:Y:S02]  /*02c0*/  PRMT R54, RZ, 0x7610, R42 ;  /* 0x00007610ff367816 */ /* 0x000fe4000000002a */
[--C-:B------:R-:W-:Y:S01]  /*02d0*/  PRMT R55, RZ, 0x5410, R43.reuse ;  /* 0x00005410ff377816 */ /* 0x100fe2000000002b */
[----:B------:R0:W5:Y:S01]  /*02e0*/  LDG.E.128 R12, [R2.64+0x600] ;  /* 0x00060004020c7981 */ /* 0x000162000c1e1d00 */
[----:B------:R-:W-:-:S02]  /*02f0*/  PRMT R56, RZ, 0x7610, R43 ;  /* 0x00007610ff387816 */ /* 0x000fc4000000002b */
[--C-:B------:R-:W-:Y:S01]  /*0300*/  PRMT R57, RZ, 0x5410, R44.reuse ;  /* 0x00005410ff397816 */ /* 0x100fe2000000002c */
[----:B------:R0:W5:Y:S01]  /*0310*/  LDG.E.128 R8, [R2.64+0x800] ;  /* 0x0008000402087981 */ /* 0x000162000c1e1d00 */
[----:B------:R-:W-:Y:S02]  /*0320*/  PRMT R58, RZ, 0x7610, R44 ;  /* 0x00007610ff3a7816 */ /* 0x000fe4000000002c */
[--C-:B------:R-:W-:Y:S01]  /*0330*/  PRMT R59, RZ, 0x5410, R45.reuse ;  /* 0x00005410ff3b7816 */ /* 0x100fe2000000002d */
[----:B------:R0:W5:Y:S01]  /*0340*/  LDG.E.128 R4, [R2.64+0xa00] ;  /* 0x000a000402047981 */ /* 0x000162000c1e1d00 */
[----:B------:R-:W-:Y:S01]  /*0350*/  PRMT R60, RZ, 0x7610, R45 ;  /* 0x00007610ff3c7816 */ /* 0x000fe2000000002d */
[----:B------:R-:W-:Y:S01]  /*0360*/  ULDC.U8 UR6, c[0x0][0x1f0] ;  /* 0x00007c0000067ab9 */ /* 0x000fe20000000000 */
[--C-:B------:R-:W-:Y:S02]  /*0370*/  PRMT R61, RZ, 0x5410, R46.reuse ;  /* 0x00005410ff3d7816 */ /* 0x100fe4000000002e */
[----:B------:R-:W-:-:S02]  /*0380*/  PRMT R62, RZ, 0x7610, R46 ;  /* 0x00007610ff3e7816 */ /* 0x000fc4000000002e */
[--C-:B------:R-:W-:Y:S02]  /*0390*/  PRMT R63, RZ, 0x5410, R47.reuse ;  /* 0x00005410ff3f7816 */ /* 0x100fe4000000002f */
[----:B------:R-:W-:Y:S02]  /*03a0*/  PRMT R64, RZ, 0x7610, R47 ;  /* 0x00007610ff407816 */ /* 0x000fe4000000002f */
[----:B0-----:R-:W-:Y:S02]  /*03b0*/  PRMT R2, RZ, 0x7610, R40 ;  /* 0x00007610ff027816 */ /* 0x001fe40000000028 */
        /* <DEDUP_REMOVED lines=33> */
.L_x_334:
[----:B------:R-:W0:Y:S01]  /*05d0*/  S2R R110, SR_TID.X ;  /* 0x00000000006e7919 */ /* 0x000e220000002100 */
[----:B------:R-:W-:Y:S01]  /*05e0*/  ISETP.NE.U32.AND P1, PT, RZ, c[0x0][0x1c0], PT ;  /* 0x00007000ff007a0c */ /* 0x000fe20003f25070 */
[----:B------:R-:W-:Y:S01]  /*05f0*/  IMAD R32, R95, c[0x0][0x168], RZ ;  /* 0x00005a005f207a24 */ /* 0x000fe200078e02ff */
[----:B------:R-:W-:Y:S01]  /*0600*/  ISETP.NE.U32.AND P2, PT, RZ, c[0x0][0x180], PT ;  /* 0x00006000ff007a0c */ /* 0x000fe20003f45070 */
[----:B------:R-:W-:Y:S01]  /*0610*/  HFMA2.MMA R121, -RZ, RZ, 0, 9.5367431640625e-07 ;  /* 0x00000010ff797435 */ /* 0x000fe200000001ff */
[----:B------:R-:W-:-:S02]  /*0620*/  ISETP.NE.AND.EX P1, PT, RZ, c[0x0][0x1c4], PT, P1 ;  /* 0x00007100ff007a0c */ /* 0x000fc40003f25310 */
[----:B------:R-:W-:Y:S02]  /*0630*/  SHF.R.S32.HI R33, RZ, 0x1f, R32 ;  /* 0x0000001fff217819 */ /* 0x000fe40000011420 */
[----:B------:R-:W-:Y:S02]  /*0640*/  ISETP.NE.AND.EX P2, PT, RZ, c[0x0][0x184], PT, P2 ;  /* 0x00006100ff007a0c */ /* 0x000fe40003f45320 */
[----:B------:R-:W-:-:S07]  /*0650*/  LEA.HI R33, R33, R32, RZ, 0x3 ;  /* 0x0000002021217211 */ /* 0x000fce00078f18ff */
[----:B------:R-:W-:-:S05]  /*0660*/  @P1 MOV R36, 0x2 ;  /* 0x0000000200241802 */ /* 0x000fca0000000f00 */
[----:B------:R-:W-:Y:S01]  /*0670*/  @P1 IMAD.WIDE R36, R95, R36, c[0x0][0x1c0] ;  /* 0x000070005f241625 */ /* 0x000fe200078e0224 */
[----:B0-----:R-:W-:-:S04]  /*0680*/  LOP3.LUT R110, R110, 0x1f, RZ, 0xc0, !PT ;  /* 0x0000001f6e6e7812 */ /* 0x001fc800078ec0ff */
[----:B------:R-:W-:Y:S01]  /*0690*/  LEA.HI.SX32 R122, R33, R110, 0x1d ;  /* 0x0000006e217a7211 */ /* 0x000fe200078feaff */
[----:B------:R-:W2:Y:S03]  /*06a0*/  @P1 LDG.E.U16 R36, [R36.64] ;  /* 0x0000000424241981 */ /* 0x000ea6000c1e1500 */
[C---:B------:R-:W-:Y:S01]  /*06b0*/  @P2 LEA R38, P3, R122.reuse, c[0x0][0x180], 0x4 ;  /* 0x000060007a262a11 */ /* 0x040fe200078620ff */
[----:B------:R-:W-:-:S06]  /*06c0*/  IMAD.WIDE.U32 R32, R122, R121, c[0x0][0x170] ;  /* 0x00005c007a207625 */ /* 0x000fcc00078e0079 */
[----:B------:R-:W3:Y:S01]  /*06d0*/  LDG.E.128 R32, [R32.64] ;  /* 0x0000000420207981 */ /* 0x000ee2000c1e1d00 */
[----:B------:R-:W-:-:S05]  /*06e0*/  @P2 LEA.HI.X R39, R122, c[0x0][0x184], RZ, 0x4, P3 ;  /* 0x000061007a272a11 */ /* 0x000fca00018f24ff */
[----:B-----5:R0:W5:Y:S01]  /*06f0*/  @P2 LDG.E.128 R24, [R38.64] ;  /* 0x0000000426182981 */ /* 0x020162000c1e1d00 */
[----:B------:R-:W-:Y:S01]  /*0700*/  ISETP.NE.U32.AND P3, PT, RZ, c[0x0][0x180], PT ;  /* 0x00006000ff007a0c */ /* 0x000fe20003f65070 */
[----:B------:R-:W-:-:S03]  /*0710*/  HFMA2.MMA R111, -RZ, RZ, 1.875, 0 ;  /* 0x3f800000ff6f7435 */ /* 0x000fc600000001ff */
[----:B------:R-:W-:-:S03]  /*0720*/  ISETP.NE.AND.EX P3, PT, RZ, c[0x0][0x184], PT, P3 ;  /* 0x00006100ff007a0c */ /* 0x000fc60003f65330 */
[----:B--2---:R-:W-:Y:S02]  /*0730*/  @P1 PRMT R111, RZ, 0x5410, R36 ;  /* 0x00005410ff6f1816 */ /* 0x004fe40000000024 */
[----:B---3--:R-:W-:-:S05]  /*0740*/  PRMT R36, RZ, 0x5410, R32 ;  /* 0x00005410ff247816 */ /* 0x008fca0000000020 */
[----:B------:R-:W-:-:S03]  /*0750*/  FMUL.FTZ R41, R36, R111 ;  /* 0x0000006f24297220 */ /* 0x000fc60000410000 */
[----:B------:R-:W-:Y:S05]  /*0760*/  @P3 BRA `(.L_x_187) ;  /* 0x0000002000003947 */ /* 0x000fea0003800000 */
[----:B0-----:R-:W-:Y:S05]  /*0770*/  @P0 BRA `(.L_x_188) ;  /* 0x0000003000000947 */ /* 0x001fea0003800000 */
[----:B------:R-:W-:Y:S05]  /*0780*/  BRA `(.L_x_189) ;  /* 0x0000004000007947 */ /* 0x000fea0003800000 */
.L_x_187:
[----:B0----5:R-:W-:-:S05]  /*0790*/  PRMT R36, RZ, 0x5410, R24 ;  /* 0x00005410ff247816 */ /* 0x021fca0000000018 */
[----:B------:R-:W-:-:S05]  /*07a0*/  FADD.FTZ R41, R41, R36 ;  /* 0x0000002429297221 */ /* 0x000fca0000010000 */
.L_x_188:
[----:B------:R-:W-:-:S04]  /*07b0*/  F2FP.BF16.PACK_AB R36, RZ, R41 ;  /* 0x00000029ff24723e */ /* 0x000fc800000010ff */
[----:B------:R-:W-:Y:S02]  /*07c0*/  PRMT R28, R36, 0x7610, R28 ;  /* 0x00007610241c7816 */ /* 0x000fe4000000001c */
.L_x_189:
[----:B------:R-:W-:-:S05]  /*07d0*/  PRMT R32, RZ, 0x7610, R32 ;  /* 0x00007610ff207816 */ /* 0x000fca0000000020 */
[----:B------:R-:W-:Y:S01]  /*07e0*/  FMUL.FTZ R43, R32, R111 ;  /* 0x0000006f202b7220 */ /* 0x000fe20000410000 */
[----:B------:R-:W-:Y:S05]  /*07f0*/  @P3 BRA `(.L_x_190) ;  /* 0x0000002000003947 */ /* 0x000fea0003800000 */
[----:B------:R-:W-:Y:S05]  /*0800*/  @P0 BRA `(.L_x_191) ;  /* 0x0000003000000947 */ /* 0x000fea0003800000 */
[----:B------:R-:W-:Y:S05]  /*0810*/  BRA `(.L_x_192) ;  /* 0x0000004000007947 */ /* 0x000fea0003800000 */
.L_x_190:
[----:B-----5:R-:W-:-:S05]  /*0820*/  PRMT R32, RZ, 0x7610, R24 ;  /* 0x00007610ff207816 */ /* 0x020fca0000000018 */
[----:B------:R-:W-:-:S05]  /*0830*/  FADD.FTZ R43, R43, R32 ;  /* 0x000000202b2b7221 */ /* 0x000fca0000010000 */
.L_x_191:
[----:B------:R-:W-:-:S04]  /*0840*/  F2FP.BF16.PACK_AB R32, RZ, R43 ;  /* 0x0000002bff20723e */ /* 0x000fc800000010ff */
[----:B------:R-:W-:Y:S02]  /*0850*/  PRMT R28, R28, 0x5410, R32 ;  /* 0x000054101c1c7816 */ /* 0x000fe40000000020 */
.L_x_192:
[----:B------:R-:W-:-:S05]  /*0860*/  PRMT R42, RZ, 0x5410, R33 ;  /* 0x00005410ff2a7816 */ /* 0x000fca0000000021 */
[----:B------:R-:W-:Y:S01]  /*0870*/  FMUL.FTZ R42, R42, R111 ;  /* 0x0000006f2a2a7220 */ /* 0x000fe20000410000 */
[----:B------:R-:W-:Y:S05]  /*0880*/  @P3 BRA `(.L_x_193) ;  /* 0x0000002000003947 */ /* 0x000fea0003800000 */
[----:B------:R-:W-:Y:S05]  /*0890*/  @P0 BRA `(.L_x_194) ;  /* 0x0000003000000947 */ /* 0x000fea0003800000 */
[----:B------:R-:W-:Y:S05]  /*08a0*/  BRA `(.L_x_195) ;  /* 0x0000004000007947 */ /* 0x000fea0003800000 */
.L_x_193:
[----:B-----5:R-:W-:-:S05]  /*08b0*/  PRMT R37, RZ, 0x5410, R25 ;  /* 0x00005410ff257816 */ /* 0x020fca0000000019 */
[----:B------:R-:W-:-:S05]  /*08c0*/  FADD.FTZ R42, R42, R37 ;  /* 0x000000252a2a7221 */ /* 0x000fca0000010000 */
.L_x_194:
[----:B------:R-:W-:-:S04]  /*08d0*/  F2FP.BF16.PACK_AB R32, RZ, R42 ;  /* 0x0000002aff20723e */ /* 0x000fc800000010ff */
[----:B------:R-:W-:Y:S02]  /*08e0*/  PRMT R29, R32, 0x7610, R29 ;  /* 0x00007610201d7816 */ /* 0x000fe4000000001d */
.L_x_195:
[----:B------:R-:W-:-:S05]  /*08f0*/  PRMT R46, RZ, 0x7610, R33 ;  /* 0x00007610ff2e7816 */ /* 0x000fca0000000021 */
[----:B------:R-:W-:Y:S01]  /*0900*/  FMUL.FTZ R46, R46, R111 ;  /* 0x0000006f2e2e7220 */ /* 0x000fe20000410000 */
[----:B------:R-:W-:Y:S05]  /*0910*/  @P3 BRA `(.L_x_196) ;  /* 0x0000002000003947 */ /* 0x000fea0003800000 */
[----:B------:R-:W-:Y:S05]  /*0920*/  @P0 BRA `(.L_x_197) ;  /* 0x0000003000000947 */ /* 0x000fea0003800000 */
[----:B------:R-:W-:Y:S05]  /*0930*/  BRA `(.L_x_198) ;  /* 0x0000004000007947 */ /* 0x000fea0003800000 */
.L_x_196:
[----:B-----5:R-:W-:-:S05]  /*0940*/  PRMT R33, RZ, 0x7610, R25 ;  /* 0x00007610ff217816 */ /* 0x020fca0000000019 */
[----:B------:R-:W-:-:S05]  /*0950*/  FADD.FTZ R46, R46, R33 ;  /* 0x000000212e2e7221 */ /* 0x000fca0000010000 */
.L_x_197:
[----:B------:R-:W-:-:S04]  /*0960*/  F2FP.BF16.PACK_AB R32, RZ, R46 ;  /* 0x0000002eff20723e */ /* 0x000fc800000010ff */
[----:B------:R-:W-:Y:S02]  /*0970*/  PRMT R29, R29, 0x5410, R32 ;  /* 0x000054101d1d7816 */ /* 0x000fe40000000020 */
.L_x_198:
[----:B------:R-:W-:-:S05]  /*0980*/  PRMT R32, RZ, 0x5410, R34 ;  /* 0x00005410ff207816 */ /* 0x000fca0000000022 */
[----:B------:R-:W-:Y:S01]  /*0990*/  FMUL.FTZ R45, R32, R111 ;  /* 0x0000006f202d7220 */ /* 0x000fe20000410000 */
[----:B------:R-:W-:Y:S05]  /*09a0*/  @P3 BRA `(.L_x_199) ;  /* 0x0000002000003947 */ /* 0x000fea0003800000 */
[----:B------:R-:W-:Y:S05]  /*09b0*/  @P0 BRA `(.L_x_200) ;  /* 0x0000003000000947 */ /* 0x000fea0003800000 */
[----:B------:R-:W-:Y:S05]  /*09c0*/  BRA `(.L_x_201) ;  /* 0x0000004000007947 */ /* 0x000fea0003800000 */
.L_x_199:
[----:B-----5:R-:W-:-:S05]  /*09d0*/  PRMT R32, RZ, 0x5410, R26 ;  /* 0x00005410ff207816 */ /* 0x020fca000000001a */
[----:B------:R-:W-:-:S05]  /*09e0*/  FADD.FTZ R45, R45, R32 ;  /* 0x000000202d2d7221 */ /* 0x000fca0000010000 */
.L_x_200:
[----:B------:R-:W-:-:S04]  /*09f0*/  F2FP.BF16.PACK_AB R32, RZ, R45 ;  /* 0x0000002dff20723e */ /* 0x000fc800000010ff */
[----:B------:R-:W-:Y:S02]  /*0a00*/  PRMT R30, R32, 0x7610, R30 ;  /* 0x00007610201e7816 */ /* 0x000fe4000000001e */
.L_x_201:
[----:B------:R-:W-:-:S05]  /*0a10*/  PRMT R34, RZ, 0x7610, R34 ;  /* 0x00007610ff227816 */ /* 0x000fca0000000022 */
[----:B------:R-:W-:Y:S01]  /*0a20*/  FMUL.FTZ R48, R34, R111 ;  /* 0x0000006f22307220 */ /* 0x000fe20000410000 */
[----:B------:R-:W-:Y:S05]  /*0a30*/  @P3 BRA `(.L_x_202) ;  /* 0x0000002000003947 */ /* 0x000fea0003800000 */
[----:B------:R-:W-:Y:S05]  /*0a40*/  @P0 BRA `(.L_x_203) ;  /* 0x0000003000000947 */ /* 0x000fea0003800000 */
[----:B------:R-:W-:Y:S05]  /*0a50*/  BRA `(.L_x_204) ;  /* 0x0000004000007947 */ /* 0x000fea0003800000 */
.L_x_202:
[----:B-----5:R-:W-:-:S05]  /*0a60*/  PRMT R33, RZ, 0x7610, R26 ;  /* 0x00007610ff217816 */ /* 0x020fca000000001a */
[----:B------:R-:W-:-:S05]  /*0a70*/  FADD.FTZ R48, R48, R33 ;  /* 0x0000002130307221 */ /* 0x000fca0000010000 */
.L_x_203:
[----:B------:R-:W-:-:S04]  /*0a80*/  F2FP.BF16.PACK_AB R32, RZ, R48 ;  /* 0x00000030ff20723e */ /* 0x000fc800000010ff */
[----:B------:R-:W-:Y:S02]  /*0a90*/  PRMT R30, R30, 0x5410, R32 ;  /* 0x000054101e1e7816 */ /* 0x000fe40000000020 */
.L_x_204:
[----:B------:R-:W-:-:S05]  /*0aa0*/  PRMT R32, RZ, 0x5410, R35 ;  /* 0x00005410ff207816 */ /* 0x000fca0000000023 */
[----:B------:R-:W-:Y:S01]  /*0ab0*/  FMUL.FTZ R47, R32, R111 ;  /* 0x0000006f202f7220 */ /* 0x000fe20000410000 */
[----:B------:R-:W-:Y:S05]  /*0ac0*/  @P3 BRA `(.L_x_205) ;  /* 0x0000002000003947 */ /* 0x000fea0003800000 */
[----:B------:R-:W-:Y:S05]  /*0ad0*/  @P0 BRA `(.L_x_206) ;  /* 0x0000003000000947 */ /* 0x000fea0003800000 */
[----:B------:R-:W-:Y:S05]  /*0ae0*/  BRA `(.L_x_207) ;  /* 0x0000004000007947 */ /* 0x000fea0003800000 */
.L_x_205:
[----:B-----5:R-:W-:-:S05]  /*0af0*/  PRMT R32, RZ, 0x5410, R27 ;  /* 0x00005410ff207816 */ /* 0x020fca000000001b */
[----:B------:R-:W-:-:S05]  /*0b00*/  FADD.FTZ R47, R47, R32 ;  /* 0x000000202f2f7221 */ /* 0x000fca0000010000 */
.L_x_206:
[----:B------:R-:W-:-:S04]  /*0b10*/  F2FP.BF16.PACK_AB R32, RZ, R47 ;  /* 0x0000002fff20723e */ /* 0x000fc800000010ff */
[----:B------:R-:W-:Y:S02]  /*0b20*/  PRMT R31, R32, 0x7610, R31 ;  /* 0x00007610201f7816 */ /* 0x000fe4000000001f */
.L_x_207:
[----:B------:R-:W-:-:S05]  /*0b30*/  PRMT R50, RZ, 0x7610, R35 ;  /* 0x00007610ff327816 */ /* 0x000fca0000000023 */
[----:B------:R-:W-:Y:S01]  /*0b40*/  FMUL.FTZ R50, R50, R111 ;  /* 0x0000006f32327220 */ /* 0x000fe20000410000 */
[----:B------:R-:W-:Y:S05]  /*0b50*/  @P3 BRA `(.L_x_208) ;  /* 0x0000002000003947 */ /* 0x000fea0003800000 */
[----:B------:R-:W-:Y:S05]  /*0b60*/  @P0 BRA `(.L_x_209) ;  /* 0x0000003000000947 */ /* 0x000fea0003800000 */
[----:B------:R-:W-:Y:S05]  /*0b70*/  BRA `(.L_x_210) ;  /* 0x0000004000007947 */ /* 0x000fea0003800000 */
.L_x_208:
[----:B-----5:R-:W-:-:S05]  /*0b80*/  PRMT R33, RZ, 0x7610, R27 ;  /* 0x00007610ff217816 */ /* 0x020fca000000001b */
[----:B------:R-:W-:-:S05]  /*0b90*/  FADD.FTZ R50, R50, R33 ;  /* 0x0000002132327221 */ /* 0x000fca0000010000 */
.L_x_209:
[----:B------:R-:W-:-:S04]  /*0ba0*/  F2FP.BF16.PACK_AB R32, RZ, R50 ;  /* 0x00000032ff20723e */ /* 0x000fc800000010ff */
[----:B------:R-:W-:Y:S02]  /*0bb0*/  PRMT R31, R31, 0x5410, R32 ;  /* 0x000054101f1f7816 */ /* 0x000fe40000000020 */
.L_x_210:
[C---:B------:R-:W-:Y:S02]  /*0bc0*/  IADD3 R40, R122.reuse, 0x20, RZ ;  /* 0x000000207a287810 */ /* 0x040fe40007ffe0ff */
[----:B------:R-:W-:-:S03]  /*0bd0*/  @P0 LEA R38, P1, R122, c[0x0][0x188], 0x4 ;  /* 0x000062007a260a11 */ /* 0x000fc600078220ff */
[----:B------:R-:W-:Y:S01]  /*0be0*/  IMAD.WIDE.U32 R32, R40, R121, c[0x0][0x170] ;  /* 0x00005c0028207625 */ /* 0x000fe200078e0079 */
[----:B------:R-:W-:Y:S02]  /*0bf0*/  @P0 LEA.HI.X R39, R122, c[0x0][0x18c], RZ, 0x4, P1 ;  /* 0x000063007a270a11 */ /* 0x000fe400008f24ff */
[----:B------:R-:W-:-:S03]  /*0c00*/  @P2 LEA R36, P1, R40, c[0x0][0x180], 0x4 ;  /* 0x0000600028242a11 */ /* 0x000fc600078220ff */
[----:B------:R0:W-:Y:S04]  /*0c10*/  @P0 STG.E.128 [R38.64], R28 ;  /* 0x0000001c26000986 */ /* 0x0001e8000c101d04 */
[----:B------:R-:W2:Y:S01]  /*0c20*/  LDG.E.128 R32, [R32.64] ;  /* 0x0000000420207981 */ /* 0x000ea2000c1e1d00 */
[----:B------:R-:W-:-:S05]  /*0c30*/  @P2 LEA.HI.X R37, R40, c[0x0][0x184], RZ, 0x4, P1 ;  /* 0x0000610028252a11 */ /* 0x000fca00008f24ff */
[----:B-----5:R2:W5:Y:S02]  /*0c40*/  @P2 LDG.E.128 R24, [R36.64] ;  /* 0x0000000424182981 */ /* 0x020564000c1e1d00 */
[----:B--2---:R-:W-:-:S05]  /*0c50*/  PRMT R36, RZ, 0x5410, R32 ;  /* 0x00005410ff247816 */ /* 0x004fca0000000020 */
[----:B------:R-:W-:Y:S01]  /*0c60*/  FMUL.FTZ R49, R36, R111 ;  /* 0x0000006f24317220 */ /* 0x000fe20000410000 */
[----:B------:R-:W-:Y:S05]  /*0c70*/  @P3 BRA `(.L_x_211) ;  /* 0x0000002000003947 */ /* 0x000fea0003800000 */
[----:B0-----:R-:W-:Y:S05]  /*0c80*/  @P0 BRA `(.L_x_212) ;  /* 0x0000003000000947 */ /* 0x001fea0003800000 */
[----:B------:R-:W-:Y:S05]  /*0c90*/  BRA `(.L_x_213) ;  /* 0x0000004000007947 */ /* 0x000fea0003800000 */
.L_x_211:
[----:B0----5:R-:W-:-:S05]  /*0ca0*/  PRMT R36, RZ, 0x5410, R24 ;  /* 0x00005410ff247816 */ /* 0x021fca0000000018 */
[----:B------:R-:W-:-:S05]  /*0cb0*/  FADD.FTZ R49, R36, R49 ;  /* 0x0000003124317221 */ /* 0x000fca0000010000 */
.L_x_212:
[----:B------:R-:W-:-:S04]  /*0cc0*/  F2FP.BF16.PACK_AB R36, RZ, R49 ;  /* 0x00000031ff24723e */ /* 0x000fc800000010ff */
[----:B------:R-:W-:Y:S02]  /*0cd0*/  PRMT R28, R36, 0x7610, R28 ;  /* 0x00007610241c7816 */ /* 0x000fe4000000001c */
.L_x_213:
[----:B------:R-:W-:-:S05]  /*0ce0*/  PRMT R32, RZ, 0x7610, R32 ;  /* 0x00007610ff207816 */ /* 0x000fca0000000020 */
[----:B------:R-:W-:Y:S01]  /*0cf0*/  FMUL.FTZ R51, R32, R111 ;  /* 0x0000006f20337220 */ /* 0x000fe20000410000 */
[----:B------:R-:W-:Y:S05]  /*0d00*/  @P3 BRA `(.L_x_214) ;  /* 0x0000002000003947 */ /* 0x000fea0003800000 */
[----:B------:R-:W-:Y:S05]  /*0d10*/  @P0 BRA `(.L_x_215) ;  /* 0x0000003000000947 */ /* 0x000fea0003800000 */
[----:B------:R-:W-:Y:S05]  /*0d20*/  BRA `(.L_x_216) ;  /* 0x0000004000007947 */ /* 0x000fea0003800000 */
.L_x_214:
[----:B-----5:R-:W-:-:S05]  /*0d30*/  PRMT R32, RZ, 0x7610, R24 ;  /* 0x00007610ff207816 */ /* 0x020fca0000000018 */
[----:B------:R-:W-:-:S05]  /*0d40*/  FADD.FTZ R51, R32, R51 ;  /* 0x0000003320337221 */ /* 0x000fca0000010000 */
.L_x_215:
[----:B------:R-:W-:-:S04]  /*0d50*/  F2FP.BF16.PACK_AB R32, RZ, R51 ;  /* 0x00000033ff20723e */ /* 0x000fc800000010ff */
[----:B------:R-:W-:Y:S02]  /*0d60*/  PRMT R28, R28, 0x5410, R32 ;  /* 0x000054101c1c7816 */ /* 0x000fe40000000020 */
.L_x_216:
[----:B------:R-:W-:-:S05]  /*0d70*/  PRMT R32, RZ, 0x5410, R33 ;  /* 0x00005410ff207816 */ /* 0x000fca0000000021 */
[----:B------:R-:W-:Y:S01]  /*0d80*/  FMUL.FTZ R103, R32, R111 ;  /* 0x0000006f20677220 */ /* 0x000fe20000410000 */
[----:B------:R-:W-:Y:S05]  /*0d90*/  @P3 BRA `(.L_x_217) ;  /* 0x0000002000003947 */ /* 0x000fea0003800000 */
[----:B------:R-:W-:Y:S05]  /*0da0*/  @P0 BRA `(.L_x_218) ;  /* 0x0000003000000947 */ /* 0x000fea0003800000 */
[----:B------:R-:W-:Y:S05]  /*0db0*/  BRA `(.L_x_219) ;  /* 0x0000004000007947 */ /* 0x000fea0003800000 */
.L_x_217:
[----:B-----5:R-:W-:-:S05]  /*0dc0*/  PRMT R32, RZ, 0x5410, R25 ;  /* 0x00005410ff207816 */ /* 0x020fca0000000019 */
[----:B------:R-:W-:-:S05]  /*0dd0*/  FADD.FTZ R103, R32, R103 ;  /* 0x0000006720677221 */ /* 0x000fca0000010000 */
.L_x_218:
[----:B------:R-:W-:-:S04]  /*0de0*/  F2FP.BF16.PACK_AB R32, RZ, R103 ;  /* 0x00000067ff20723e */ /* 0x000fc800000010ff */
[----:B------:R-:W-:Y:S02]  /*0df0*/  PRMT R29, R32, 0x7610, R29 ;  /* 0x00007610201d7816 */ /* 0x000fe4000000001d */
.L_x_219:
[----:B------:R-:W-:-:S05]  /*0e00*/  PRMT R32, RZ, 0x7610, R33 ;  /* 0x00007610ff207816 */ /* 0x000fca0000000021 */
[----:B------:R-:W-:Y:S01]  /*0e10*/  FMUL.FTZ R105, R32, R111 ;  /* 0x0000006f20697220 */ /* 0x000fe20000410000 */
[----:B------:R-:W-:Y:S05]  /*0e20*/  @P3 BRA `(.L_x_220) ;  /* 0x0000002000003947 */ /* 0x000fea0003800000 */
[----:B------:R-:W-:Y:S05]  /*0e30*/  @P0 BRA `(.L_x_221) ;  /* 0x0000003000000947 */ /* 0x000fea0003800000 */
[----:B------:R-:W-:Y:S05]  /*0e40*/  BRA `(.L_x_222) ;  /* 0x0000004000007947 */ /* 0x000fea0003800000 */
.L_x_220:
[----:B-----5:R-:W-:-:S05]  /*0e50*/  PRMT R32, RZ, 0x7610, R25 ;  /* 0x00007610ff207816 */ /* 0x020fca0000000019 */
[----:B------:R-:W-:-:S05]  /*0e60*/  FADD.FTZ R105, R32, R105 ;  /* 0x0000006920697221 */ /* 0x000fca0000010000 */
.L_x_221:
[----:B------:R-:W-:-:S04]  /*0e70*/  F2FP.BF16.PACK_AB R32, RZ, R105 ;  /* 0x00000069ff20723e */ /* 0x000fc800000010ff */
[----:B------:R-:W-:Y:S02]  /*0e80*/  PRMT R29, R29, 0x5410, R32 ;  /* 0x000054101d1d7816 */ /* 0x000fe40000000020 */
.L_x_222:
[----:B------:R-:W-:-:S05]  /*0e90*/  PRMT R106, RZ, 0x5410, R34 ;  /* 0x00005410ff6a7816 */ /* 0x000fca0000000022 */
[----:B------:R-:W-:Y:S01]  /*0ea0*/  FMUL.FTZ R106, R106, R111 ;  /* 0x0000006f6a6a7220 */ /* 0x000fe20000410000 */
[----:B------:R-:W-:Y:S05]  /*0eb0*/  @P3 BRA `(.L_x_223) ;  /* 0x0000002000003947 */ /* 0x000fea0003800000 */
[----:B------:R-:W-:Y:S05]  /*0ec0*/  @P0 BRA `(.L_x_224) ;  /* 0x0000003000000947 */ /* 0x000fea0003800000 */
[----:B------:R-:W-:Y:S05]  /*0ed0*/  BRA `(.L_x_225) ;  /* 0x0000004000007947 */ /* 0x000fea0003800000 */
.L_x_223:
[----:B-----5:R-:W-:-:S05]  /*0ee0*/  PRMT R33, RZ, 0x5410, R26 ;  /* 0x00005410ff217816 */ /* 0x020fca000000001a */
[----:B------:R-:W-:-:S05]  /*0ef0*/  FADD.FTZ R106, R33, R106 ;  /* 0x0000006a216a7221 */ /* 0x000fca0000010000 */
.L_x_224:
[----:B------:R-:W-:-:S04]  /*0f00*/  F2FP.BF16.PACK_AB R32, RZ, R106 ;  /* 0x0000006aff20723e */ /* 0x000fc800000010ff */
[----:B------:R-:W-:Y:S02]  /*0f10*/  PRMT R30, R32, 0x7610, R30 ;  /* 0x00007610201e7816 */ /* 0x000fe4000000001e */
.L_x_225:
[----:B------:R-:W-:-:S05]  /*0f20*/  PRMT R34, RZ, 0x7610, R34 ;  /* 0x00007610ff227816 */ /* 0x000fca0000000022 */
[----:B------:R-:W-:Y:S01]  /*0f30*/  FMUL.FTZ R108, R34, R111 ;  /* 0x0000006f226c7220 */ /* 0x000fe20000410000 */
[----:B------:R-:W-:Y:S05]  /*0f40*/  @P3 BRA `(.L_x_226) ;  /* 0x0000002000003947 */ /* 0x000fea0003800000 */
[----:B------:R-:W-:Y:S05]  /*0f50*/  @P0 BRA `(.L_x_227) ;  /* 0x0000003000000947 */ /* 0x000fea0003800000 */
[----:B------:R-:W-:Y:S05]  /*0f60*/  BRA `(.L_x_228) ;  /* 0x0000004000007947 */ /* 0x000fea0003800000 */
.L_x_226:
[----:B-----5:R-:W-:-:S05]  /*0f70*/  PRMT R33, RZ, 0x7610, R26 ;  /* 0x00007610ff217816 */ /* 0x020fca000000001a */
[----:B------:R-:W-:-:S05]  /*0f80*/  FADD.FTZ R108, R33, R108 ;  /* 0x0000006c216c7221 */ /* 0x000fca0000010000 */
.L_x_227:
[----:B------:R-:W-:-:S04]  /*0f90*/  F2FP.BF16.PACK_AB R32, RZ, R108 ;  /* 0x0000006cff20723e */ /* 0x000fc800000010ff */
[----:B------:R-:W-:Y:S02]  /*0fa0*/  PRMT R30, R30, 0x5410, R32 ;  /* 0x000054101e1e7816 */ /* 0x000fe40000000020 */
.L_x_228:
[----:B------:R-:W-:-:S05]  /*0fb0*/  PRMT R32, RZ, 0x5410, R35 ;  /* 0x00005410ff207816 */ /* 0x000fca0000000023 */
[----:B------:R-:W-:Y:S01]  /*0fc0*/  FMUL.FTZ R107, R32, R111 ;  /* 0x0000006f206b7220 */ /* 0x000fe20000410000 */
[----:B------:R-:W-:Y:S05]  /*0fd0*/  @P3 BRA `(.L_x_229) ;  /* 0x0000002000003947 */ /* 0x000fea0003800000 */
[----:B------:R-:W-:Y:S05]  /*0fe0*/  @P0 BRA `(.L_x_230) ;  /* 0x0000003000000947 */ /* 0x000fea0003800000 */
[----:B------:R-:W-:Y:S05]  /*0ff0*/  BRA `(.L_x_231) ;  /* 0x0000004000007947 */ /* 0x000fea0003800000 */
.L_x_229:
[----:B-----5:R-:W-:-:S05]  /*1000*/  PRMT R32, RZ, 0x5410, R27 ;  /* 0x00005410ff207816 */ /* 0x020fca000000001b */
[----:B------:R-:W-:-:S05]  /*1010*/  FADD.FTZ R107, R32, R107 ;  /* 0x0000006b206b7221 */ /* 0x000fca0000010000 */
.L_x_230:
[----:B------:R-:W-:-:S04]  /*1020*/  F2FP.BF16.PACK_AB R32, RZ, R107 ;  /* 0x0000006bff20723e */ /* 0x000fc800000010ff */
[----:B------:R-:W-:Y:S02]  /*1030*/  PRMT R31, R32, 0x7610, R31 ;  /* 0x00007610201f7816 */ /* 0x000fe4000000001f */
.L_x_231:
[----:B------:R-:W-:-:S05]  /*1040*/  PRMT R32, RZ, 0x7610, R35 ;  /* 0x00007610ff207816 */ /* 0x000fca0000000023 */
[----:B------:R-:W-:Y:S01]  /*1050*/  FMUL.FTZ R109, R32, R111 ;  /* 0x0000006f206d7220 */ /* 0x000fe20000410000 */
[----:B------:R-:W-:Y:S05]  /*1060*/  @P3 BRA `(.L_x_232) ;  /* 0x0000002000003947 */ /* 0x000fea0003800000 */
[----:B------:R-:W-:Y:S05]  /*1070*/  @P0 BRA `(.L_x_233) ;  /* 0x0000003000000947 */ /* 0x000fea0003800000 */
[----:B------:R-:W-:Y:S05]  /*1080*/  BRA `(.L_x_234) ;  /* 0x0000004000007947 */ /* 0x000fea0003800000 */
.L_x_232:
[----:B-----5:R-:W-:-:S05]  /*1090*/  PRMT R32, RZ, 0x7610, R27 ;  /* 0x00007610ff207816 */ /* 0x020fca000000001b */
[----:B------:R-:W-:-:S05]  /*10a0*/  FADD.FTZ R109, R32, R109 ;  /* 0x0000006d206d7221 */ /* 0x000fca0000010000 */
.L_x_233:
[----:B------:R-:W-:-:S04]  /*10b0*/  F2FP.BF16.PACK_AB R32, RZ, R109 ;  /* 0x0000006dff20723e */ /* 0x000fc800000010ff */
[----:B------:R-:W-:Y:S02]  /*10c0*/  PRMT R31, R31, 0x5410, R32 ;  /* 0x000054101f1f7816 */ /* 0x000fe40000000020 */
.L_x_234:
[----:B------:R-:W-:Y:S02]  /*10d0*/  IADD3 R44, R122, 0x40, RZ ;  /* 0x000000407a2c7810 */ /* 0x000fe40007ffe0ff */
[----:B------:R-:W-:-:S03]  /*10e0*/  @P0 LEA R38, P1, R40, c[0x0][0x188], 0x4 ;  /* 0x0000620028260a11 */ /* 0x000fc600078220ff */
[----:B------:R-:W-:Y:S01]  /*10f0*/  IMAD.WIDE.U32 R32, R44, R121, c[0x0][0x170] ;  /* 0x00005c002c207625 */ /* 0x000fe200078e0079 */
[----:B------:R-:W-:Y:S02]  /*1100*/  @P0 LEA.HI.X R39, R40, c[0x0][0x18c], RZ, 0x4, P1 ;  /* 0x0000630028270a11 */ /* 0x000fe400008f24ff */
[----:B------:R-:W-:-:S03]  /*1110*/  @P2 LEA R36, P1, R44, c[0x0][0x180], 0x4 ;  /* 0x000060002c242a11 */ /* 0x000fc600078220ff */
[----:B------:R0:W-:Y:S04]  /*1120*/  @P0 STG.E.128 [R38.64], R28 ;  /* 0x0000001c26000986 */ /* 0x0001e8000c101d04 */
[----:B------:R-:W2:Y:S01]  /*1130*/  LDG.E.128 R32, [R32.64] ;  /* 0x0000000420207981 */ /* 0x000ea2000c1e1d00 */
[----:B------:R-:W-:-:S05]  /*1140*/  @P2 LEA.HI.X R37, R44, c[0x0][0x184], RZ, 0x4, P1 ;  /* 0x000061002c252a11 */ /* 0x000fca00008f24ff */
[----:B-----5:R0:W5:Y:S01]  /*1150*/  @P2 LDG.E.128 R24, [R36.64] ;  /* 0x0000000424182981 */ /* 0x020162000c1e1d00 */
[----:B--2---:R-:W-:-:S05]  /*1160*/  PRMT R112, RZ, 0x5410, R32 ;  /* 0x00005410ff707816 */ /* 0x004fca0000000020 */
[----:B------:R-:W-:Y:S01]  /*1170*/  FMUL.FTZ R112, R112, R111 ;  /* 0x0000006f70707220 */ /* 0x000fe20000410000 */
[----:B------:R-:W-:Y:S05]  /*1180*/  @P3 BRA `(.L_x_235) ;  /* 0x0000002000003947 */ /* 0x000fea0003800000 */
[----:B0-----:R-:W-:Y:S05]  /*1190*/  @P0 BRA `(.L_x_236) ;  /* 0x0000003000000947 */ /* 0x001fea0003800000 */
[----:B------:R-:W-:Y:S05]  /*11a0*/  BRA `(.L_x_237) ;  /* 0x0000004000007947 */ /* 0x000fea0003800000 */
.L_x_235:
[----:B0----5:R-:W-:-:S05]  /*11b0*/  PRMT R37, RZ, 0x5410, R24 ;  /* 0x00005410ff257816 */ /* 0x021fca0000000018 */
[----:B------:R-:W-:-:S05]  /*11c0*/  FADD.FTZ R112, R37, R112 ;  /* 0x0000007025707221 */ /* 0x000fca0000010000 */
.L_x_236:
[----:B------:R-:W-:-:S04]  /*11d0*/  F2FP.BF16.PACK_AB R36, RZ, R112 ;  /* 0x00000070ff24723e */ /* 0x000fc800000010ff */
[----:B------:R-:W-:Y:S02]  /*11e0*/  PRMT R28, R36, 0x7610, R28 ;  /* 0x00007610241c7816 */ /* 0x000fe4000000001c */
.L_x_237:
[----:B------:R-:W-:-:S05]  /*11f0*/  PRMT R32, RZ, 0x7610, R32 ;  /* 0x00007610ff207816 */ /* 0x000fca0000000020 */
[----:B------:R-:W-:Y:S01]  /*1200*/  FMUL.FTZ R115, R32, R111 ;  /* 0x0000006f20737220 */ /* 0x000fe20000410000 */
[----:B------:R-:W-:Y:S05]  /*1210*/  @P3 BRA `(.L_x_238) ;  /* 0x0000002000003947 */ /* 0x000fea0003800000 */
[----:B------:R-:W-:Y:S05]  /*1220*/  @P0 BRA `(.L_x_239) ;  /* 0x0000003000000947 */ /* 0x000fea0003800000 */
[----:B------:R-:W-:Y:S05]  /*1230*/  BRA `(.L_x_240) ;  /* 0x0000004000007947 */ /* 0x000fea0003800000 */
.L_x_238:
[----:B-----5:R-:W-:-:S05]  /*1240*/  PRMT R32, RZ, 0x7610, R24 ;  /* 0x00007610ff207816 */ /* 0x020fca0000000018 */
[----:B------:R-:W-:-:S05]  /*1250*/  FADD.FTZ R115, R32, R115 ;  /* 0x0000007320737221 */ /* 0x000fca0000010000 */
.L_x_239:
[----:B------:R-:W-:-:S04]  /*1260*/  F2FP.BF16.PACK_AB R32, RZ, R115 ;  /* 0x00000073ff20723e */ /* 0x000fc800000010ff */
[----:B------:R-:W-:Y:S02]  /*1270*/  PRMT R28, R28, 0x5410, R32 ;  /* 0x000054101c1c7816 */ /* 0x000fe40000000020 */
.L_x_240:
[----:B------:R-:W-:-:S05]  /*1280*/  PRMT R114, RZ, 0x5410, R33 ;  /* 0x00005410ff727816 */ /* 0x000fca0000000021 */
[----:B------:R-:W-:Y:S01]  /*1290*/  FMUL.FTZ R114, R114, R111 ;  /* 0x0000006f72727220 */ /* 0x000fe20000410000 */
[----:B------:R-:W-:Y:S05]  /*12a0*/  @P3 BRA `(.L_x_241) ;  /* 0x0000002000003947 */ /* 0x000fea0003800000 */
[----:B------:R-:W-:Y:S05]  /*12b0*/  @P0 BRA `(.L_x_242) ;  /* 0x0000003000000947 */ /* 0x000fea0003800000 */
[----:B------:R-:W-:Y:S05]  /*12c0*/  BRA `(.L_x_243) ;  /* 0x0000004000007947 */ /* 0x000fea0003800000 */
.L_x_241:
[----:B-----5:R-:W-:-:S05]  /*12d0*/  PRMT R37, RZ, 0x5410, R25 ;  /* 0x00005410ff257816 */ /* 0x020fca0000000019 */
[----:B------:R-:W-:-:S05]  /*12e0*/  FADD.FTZ R114, R37, R114 ;  /* 0x0000007225727221 */ /* 0x000fca0000010000 */
.L_x_242:
[----:B------:R-:W-:-:S04]  /*12f0*/  F2FP.BF16.PACK_AB R32, RZ, R114 ;  /* 0x00000072ff20723e */ /* 0x000fc800000010ff */
[----:B------:R-:W-:Y:S02]  /*1300*/  PRMT R29, R32, 0x7610, R29 ;  /* 0x00007610201d7816 */ /* 0x000fe4000000001d */
.L_x_243:
[----:B------:R-:W-:-:S05]  /*1310*/  PRMT R32, RZ, 0x7610, R33 ;  /* 0x00007610ff207816 */ /* 0x000fca0000000021 */
[----:B------:R-:W-:Y:S01]  /*1320*/  FMUL.FTZ R117, R32, R111 ;  /* 0x0000006f20757220 */ /* 0x000fe20000410000 */
[----:B------:R-:W-:Y:S05]  /*1330*/  @P3 BRA `(.L_x_244) ;  /* 0x0000002000003947 */ /* 0x000fea0003800000 */
[----:B------:R-:W-:Y:S05]  /*1340*/  @P0 BRA `(.L_x_245) ;  /* 0x0000003000000947 */ /* 0x000fea0003800000 */
[----:B------:R-:W-:Y:S05]  /*1350*/  BRA `(.L_x_246) ;  /* 0x0000004000007947 */ /* 0x000fea0003800000 */
.L_x_244:
[----:B-----5:R-:W-:-:S05]  /*1360*/  PRMT R32, RZ, 0x7610, R25 ;  /* 0x00007610ff207816 */ /* 0x020fca0000000019 */
[----:B------:R-:W-:-:S05]  /*1370*/  FADD.FTZ R117, R32, R117 ;  /* 0x0000007520757221 */ /* 0x000fca0000010000 */
.L_x_245:
[----:B------:R-:W-:-:S04]  /*1380*/  F2FP.BF16.PACK_AB R32, RZ, R117 ;  /* 0x00000075ff20723e */ /* 0x000fc800000010ff */
[----:B------:R-:W-:Y:S02]  /*1390*/  PRMT R29, R29, 0x5410, R32 ;  /* 0x000054101d1d7816 */ /* 0x000fe40000000020 */
.L_x_246:
[----:B------:R-:W-:-:S05]  /*13a0*/  PRMT R116, RZ, 0x5410, R34 ;  /* 0x00005410ff747816 */ /* 0x000fca0000000022 */
[----:B------:R-:W-:Y:S01]  /*13b0*/  FMUL.FTZ R116, R116, R111 ;  /* 0x0000006f74747220 */ /* 0x000fe20000410000 */
[----:B------:R-:W-:Y:S05]  /*13c0*/  @P3 BRA `(.L_x_247) ;  /* 0x0000002000003947 */ /* 0x000fea0003800000 */
[----:B------:R-:W-:Y:S05]  /*13d0*/  @P0 BRA `(.L_x_248) ;  /* 0x0000003000000947 */ /* 0x000fea0003800000 */
[----:B------:R-:W-:Y:S05]  /*13e0*/  BRA `(.L_x_249) ;  /* 0x0000004000007947 */ /* 0x000fea0003800000 */
.L_x_247:
[----:B-----5:R-:W-:-:S05]  /*13f0*/  PRMT R33, RZ, 0x5410, R26 ;  /* 0x00005410ff217816 */ /* 0x020fca000000001a */
[----:B------:R-:W-:-:S05]  /*1400*/  FADD.FTZ R116, R33, R116 ;  /* 0x0000007421747221 */ /* 0x000fca0000010000 */
.L_x_248:
[----:B------:R-:W-:-:S04]  /*1410*/  F2FP.BF16.PACK_AB R32, RZ, R116 ;  /* 0x00000074ff20723e */ /* 0x000fc800000010ff */
[----:B------:R-:W-:Y:S02]  /*1420*/  PRMT R30, R32, 0x7610, R30 ;  /* 0x00007610201e7816 */ /* 0x000fe4000000001e */
.L_x_249:
[----:B------:R-:W-:-:S05]  /*1430*/  PRMT R34, RZ, 0x7610, R34 ;  /* 0x00007610ff227816 */ /* 0x000fca0000000022 */
[----:B------:R-:W-:Y:S01]  /*1440*/  FMUL.FTZ R119, R34, R111 ;  /* 0x0000006f22777220 */ /* 0x000fe20000410000 */
[----:B------:R-:W-:Y:S05]  /*1450*/  @P3 BRA `(.L_x_250) ;  /* 0x0000002000003947 */ /* 0x000fea0003800000 */
[----:B------:R-:W-:Y:S05]  /*1460*/  @P0 BRA `(.L_x_251) ;  /* 0x0000003000000947 */ /* 0x000fea0003800000 */
[----:B------:R-:W-:Y:S05]  /*1470*/  BRA `(.L_x_252) ;  /* 0x0000004000007947 */ /* 0x000fea0003800000 */
.L_x_250:
[----:B-----5:R-:W-:-:S05]  /*1480*/  PRMT R32, RZ, 0x7610, R26 ;  /* 0x00007610ff207816 */ /* 0x020fca000000001a */
[----:B------:R-:W-:-:S05]  /*1490*/  FADD.FTZ R119, R32, R119 ;  /* 0x0000007720777221 */ /* 0x000fca0000010000 */
.L_x_251:
[----:B------:R-:W-:-:S04]  /*14a0*/  F2FP.BF16.PACK_AB R32, RZ, R119 ;  /* 0x00000077ff20723e */ /* 0x000fc800000010ff */
[----:B------:R-:W-:Y:S02]  /*14b0*/  PRMT R30, R30, 0x5410, R32 ;  /* 0x000054101e1e7816 */ /* 0x000fe40000000020 */
.L_x_252:
[----:B------:R-:W-:-:S05]  /*14c0*/  PRMT R118, RZ, 0x5410, R35 ;  /* 0x00005410ff767816 */ /* 0x000fca0000000023 */
[----:B------:R-:W-:Y:S01]  /*14d0*/  FMUL.FTZ R118, R118, R111 ;  /* 0x0000006f76767220 */ /* 0x000fe20000410000 */
[----:B------:R-:W-:Y:S05]  /*14e0*/  @P3 BRA `(.L_x_253) ;  /* 0x0000002000003947 */ /* 0x000fea0003800000 */
[----:B------:R-:W-:Y:S05]  /*14f0*/  @P0 BRA `(.L_x_254) ;  /* 0x0000003000000947 */ /* 0x000fea0003800000 */
[----:B------:R-:W-:Y:S05]  /*1500*/  BRA `(.L_x_255) ;  /* 0x0000004000007947 */ /* 0x000fea0003800000 */
.L_x_253:
[----:B-----5:R-:W-:-:S05]  /*1510*/  PRMT R33, RZ, 0x5410, R27 ;  /* 0x00005410ff217816 */ /* 0x020fca000000001b */
[----:B------:R-:W-:-:S05]  /*1520*/  FADD.FTZ R118, R33, R118 ;  /* 0x0000007621767221 */ /* 0x000fca0000010000 */
.L_x_254:
[----:B------:R-:W-:-:S04]  /*1530*/  F2FP.BF16.PACK_AB R32, RZ, R118 ;  /* 0x00000076ff20723e */ /* 0x000fc800000010ff */
[----:B------:R-:W-:Y:S02]  /*1540*/  PRMT R31, R32, 0x7610, R31 ;  /* 0x00007610201f7816 */ /* 0x000fe4000000001f */
.L_x_255:
[----:B------:R-:W-:-:S05]  /*1550*/  PRMT R120, RZ, 0x7610, R35 ;  /* 0x00007610ff787816 */ /* 0x000fca0000000023 */
[----:B------:R-:W-:Y:S01]  /*1560*/  FMUL.FTZ R120, R120, R111 ;  /* 0x0000006f78787220 */ /* 0x000fe20000410000 */
[----:B------:R-:W-:Y:S05]  /*1570*/  @P3 BRA `(.L_x_256) ;  /* 0x0000002000003947 */ /* 0x000fea0003800000 */
[----:B------:R-:W-:Y:S05]  /*1580*/  @P0 BRA `(.L_x_257) ;  /* 0x0000003000000947 */ /* 0x000fea0003800000 */
[----:B------:R-:W-:Y:S05]  /*1590*/  BRA `(.L_x_258) ;  /* 0x0000004000007947 */ /* 0x000fea0003800000 */
.L_x_256:
[----:B-----5:R-:W-:-:S05]  /*15a0*/  PRMT R33, RZ, 0x7610, R27 ;  /* 0x00007610ff217816 */ /* 0x020fca000000001b */
[----:B------:R-:W-:-:S05]  /*15b0*/  FADD.FTZ R120, R33, R120 ;  /* 0x0000007821787221 */ /* 0x000fca0000010000 */
.L_x_257:
[----:B------:R-:W-:-:S04]  /*15c0*/  F2FP.BF16.PACK_AB R32, RZ, R120 ;  /* 0x00000078ff20723e */ /* 0x000fc800000010ff */
[----:B------:R-:W-:Y:S02]  /*15d0*/  PRMT R31, R31, 0x5410, R32 ;  /* 0x000054101f1f7816 */ /* 0x000fe40000000020 */
.L_x_258:
        /* <DEDUP_REMOVED lines=14> */
.L_x_259:
[----:B0----5:R-:W-:-:S05]  /*16c0*/  PRMT R36, RZ, 0x5410, R24 ;  /* 0x00005410ff247816 */ /* 0x021fca0000000018 */
[----:B------:R-:W-:-:S05]  /*16d0*/  FADD.FTZ R123, R36, R123 ;  /* 0x0000007b247b7221 */ /* 0x000fca0000010000 */
.L_x_260:
[----:B------:R-:W-:-:S04]  /*16e0*/  F2FP.BF16.PACK_AB R36, RZ, R123 ;  /* 0x0000007bff24723e */ /* 0x000fc800000010ff */
[----:B------:R-:W-:Y:S02]  /*16f0*/  PRMT R28, R36, 0x7610, R28 ;  /* 0x00007610241c7816 */ /* 0x000fe4000000001c */
.L_x_261:
[----:B------:R-:W-:-:S05]  /*1700*/  PRMT R32, RZ, 0x7610, R32 ;  /* 0x00007610ff207816 */ /* 0x000fca0000000020 */
[----:B------:R-:W-:Y:S01]  /*1710*/  FMUL.FTZ R125, R32, R111 ;  /* 0x0000006f207d7220 */ /* 0x000fe20000410000 */
[----:B------:R-:W-:Y:S05]  /*1720*/  @P3 BRA `(.L_x_262) ;  /* 0x0000002000003947 */ /* 0x000fea0003800000 */
[----:B------:R-:W-:Y:S05]  /*1730*/  @P0 BRA `(.L_x_263) ;  /* 0x0000003000000947 */ /* 0x000fea0003800000 */
[----:B------:R-:W-:Y:S05]  /*1740*/  BRA `(.L_x_264) ;  /* 0x0000004000007947 */ /* 0x000fea0003800000 */
.L_x_262:
[----:B-----5:R-:W-:-:S05]  /*1750*/  PRMT R32, RZ, 0x7610, R24 ;  /* 0x00007610ff207816 */ /* 0x020fca0000000018 */
[----:B------:R-:W-:-:S05]  /*1760*/  FADD.FTZ R125, R32, R125 ;  /* 0x0000007d207d7221 */ /* 0x000fca0000010000 */
.L_x_263:
[----:B------:R-:W-:-:S04]  /*1770*/  F2FP.BF16.PACK_AB R32, RZ, R125 ;  /* 0x0000007dff20723e */ /* 0x000fc800000010ff */
[----:B------:R-:W-:Y:S02]  /*1780*/  PRMT R28, R28, 0x5410, R32 ;  /* 0x000054101c1c7816 */ /* 0x000fe40000000020 */
.L_x_264:
[----:B------:R-:W-:-:S05]  /*1790*/  PRMT R124, RZ, 0x5410, R33 ;  /* 0x00005410ff7c7816 */ /* 0x000fca0000000021 */
[----:B------:R-:W-:Y:S01]  /*17a0*/  FMUL.FTZ R124, R124, R111 ;  /* 0x0000006f7c7c7220 */ /* 0x000fe20000410000 */
[----:B------:R-:W-:Y:S05]  /*17b0*/  @P3 BRA `(.L_x_265) ;  /* 0x0000002000003947 */ /* 0x000fea0003800000 */
[----:B------:R-:W-:Y:S05]  /*17c0*/  @P0 BRA `(.L_x_266) ;  /* 0x0000003000000947 */ /* 0x000fea0003800000 */
[----:B------:R-:W-:Y:S05]  /*17d0*/  BRA `(.L_x_267) ;  /* 0x0000004000007947 */ /* 0x000fea0003800000 */
.L_x_265:
[----:B-----5:R-:W-:-:S05]  /*17e0*/  PRMT R37, RZ, 0x5410, R25 ;  /* 0x00005410ff257816 */ /* 0x020fca0000000019 */
[----:B------:R-:W-:-:S05]  /*17f0*/  FADD.FTZ R124, R37, R124 ;  /* 0x0000007c257c7221 */ /* 0x000fca0000010000 */
.L_x_266:
[----:B------:R-:W-:-:S04]  /*1800*/  F2FP.BF16.PACK_AB R32, RZ, R124 ;  /* 0x0000007cff20723e */ /* 0x000fc800000010ff */
[----:B------:R-:W-:Y:S02]  /*1810*/  PRMT R29, R32, 0x7610, R29 ;  /* 0x00007610201d7816 */ /* 0x000fe4000000001d */
.L_x_267:
[----:B------:R-:W-:-:S05]  /*1820*/  PRMT R32, RZ, 0x7610, R33 ;  /* 0x00007610ff207816 */ /* 0x000fca0000000021 */
[----:B------:R-:W-:Y:S01]  /*1830*/  FMUL.FTZ R127, R32, R111 ;  /* 0x0000006f207f7220 */ /* 0x000fe20000410000 */
[----:B------:R-:W-:Y:S05]  /*1840*/  @P3 BRA `(.L_x_268) ;  /* 0x0000002000003947 */ /* 0x000fea0003800000 */
[----:B------:R-:W-:Y:S05]  /*1850*/  @P0 BRA `(.L_x_269) ;  /* 0x0000003000000947 */ /* 0x000fea0003800000 */
[----:B------:R-:W-:Y:S05]  /*1860*/  BRA `(.L_x_270) ;  /* 0x0000004000007947 */ /* 0x000fea0003800000 */
.L_x_268:
[----:B-----5:R-:W-:-:S05]  /*1870*/  PRMT R32, RZ, 0x7610, R25 ;  /* 0x00007610ff207816 */ /* 0x020fca0000000019 */
[----:B------:R-:W-:-:S05]  /*1880*/  FADD.FTZ R127, R32, R127 ;  /* 0x0000007f207f7221 */ /* 0x000fca0000010000 */
.L_x_269:
[----:B------:R-:W-:-:S04]  /*1890*/  F2FP.BF16.PACK_AB R32, RZ, R127 ;  /* 0x0000007fff20723e */ /* 0x000fc800000010ff */
[----:B------:R-:W-:Y:S02]  /*18a0*/  PRMT R29, R29, 0x5410, R32 ;  /* 0x000054101d1d7816 */ /* 0x000fe40000000020 */
.L_x_270:
[----:B------:R-:W-:-:S05]  /*18b0*/  PRMT R126, RZ, 0x5410, R34 ;  /* 0x00005410ff7e7816 */ /* 0x000fca0000000022 */
[----:B------:R-:W-:Y:S01]  /*18c0*/  FMUL.FTZ R126, R126, R111 ;  /* 0x0000006f7e7e7220 */ /* 0x000fe20000410000 */
[----:B------:R-:W-:Y:S05]  /*18d0*/  @P3 BRA `(.L_x_271) ;  /* 0x0000002000003947 */ /* 0x000fea0003800000 */
[----:B------:R-:W-:Y:S05]  /*18e0*/  @P0 BRA `(.L_x_272) ;  /* 0x0000003000000947 */ /* 0x000fea0003800000 */
[----:B------:R-:W-:Y:S05]  /*18f0*/  BRA `(.L_x_273) ;  /* 0x0000004000007947 */ /* 0x000fea0003800000 */
.L_x_271:
[----:B-----5:R-:W-:-:S05]  /*1900*/  PRMT R33, RZ, 0x5410, R26 ;  /* 0x00005410ff217816 */ /* 0x020fca000000001a */
[----:B------:R-:W-:-:S05]  /*1910*/  FADD.FTZ R126, R33, R126 ;  /* 0x0000007e217e7221 */ /* 0x000fca0000010000 */
.L_x_272:
[----:B------:R-:W-:-:S04]  /*1920*/  F2FP.BF16.PACK_AB R32, RZ, R126 ;  /* 0x0000007eff20723e */ /* 0x000fc800000010ff */
[----:B------:R-:W-:Y:S02]  /*1930*/  PRMT R30, R32, 0x7610, R30 ;  /* 0x00007610201e7816 */ /* 0x000fe4000000001e */
.L_x_273:
[----:B------:R-:W-:-:S05]  /*1940*/  PRMT R34, RZ, 0x7610, R34 ;  /* 0x00007610ff227816 */ /* 0x000fca0000000022 */
[----:B------:R-:W-:Y:S01]  /*1950*/  FMUL.FTZ R129, R34, R111 ;  /* 0x0000006f22817220 */ /* 0x000fe20000410000 */
[----:B------:R-:W-:Y:S05]  /*1960*/  @P3 BRA `(.L_x_274) ;  /* 0x0000002000003947 */ /* 0x000fea0003800000 */
[----:B------:R-:W-:Y:S05]  /*1970*/  @P0 BRA `(.L_x_275) ;  /* 0x0000003000000947 */ /* 0x000fea0003800000 */
[----:B------:R-:W-:Y:S05]  /*1980*/  BRA `(.L_x_276) ;  /* 0x0000004000007947 */ /* 0x000fea0003800000 */
.L_x_274:
[----:B-----5:R-:W-:-:S05]  /*1990*/  PRMT R32, RZ, 0x7610, R26 ;  /* 0x00007610ff207816 */ /* 0x020fca000000001a */
[----:B------:R-:W-:-:S05]  /*19a0*/  FADD.FTZ R129, R32, R129 ;  /* 0x0000008120817221 */ /* 0x000fca0000010000 */
.L_x_275:
[----:B------:R-:W-:-:S04]  /*19b0*/  F2FP.BF16.PACK_AB R32, RZ, R129 ;  /* 0x00000081ff20723e */ /* 0x000fc800000010ff */
[----:B------:R-:W-:Y:S02]  /*19c0*/  PRMT R30, R30, 0x5410, R32 ;  /* 0x000054101e1e7816 */ /* 0x000fe40000000020 */
.L_x_276:
[----:B------:R-:W-:-:S05]  /*19d0*/  PRMT R128, RZ, 0x5410, R35 ;  /* 0x00005410ff807816 */ /* 0x000fca0000000023 */
[----:B------:R-:W-:Y:S01]  /*19e0*/  FMUL.FTZ R128, R128, R111 ;  /* 0x0000006f80807220 */ /* 0x000fe20000410000 */
[----:B------:R-:W-:Y:S05]  /*19f0*/  @P3 BRA `(.L_x_277) ;  /* 0x0000002000003947 */ /* 0x000fea0003800000 */
[----:B------:R-:W-:Y:S05]  /*1a00*/  @P0 BRA `(.L_x_278) ;  /* 0x0000003000000947 */ /* 0x000fea0003800000 */
[----:B------:R-:W-:Y:S05]  /*1a10*/  BRA `(.L_x_279) ;  /* 0x0000004000007947 */ /* 0x000fea0003800000 */
.L_x_277:
[----:B-----5:R-:W-:-:S05]  /*1a20*/  PRMT R33, RZ, 0x5410, R27 ;  /* 0x00005410ff217816 */ /* 0x020fca000000001b */
[----:B------:R-:W-:-:S05]  /*1a30*/  FADD.FTZ R128, R33, R128 ;  /* 0x0000008021807221 */ /* 0x000fca0000010000 */
.L_x_278:
[----:B------:R-:W-:-:S04]  /*1a40*/  F2FP.BF16.PACK_AB R32, RZ, R128 ;  /* 0x00000080ff20723e */ /* 0x000fc800000010ff */
[----:B------:R-:W-:Y:S02]  /*1a50*/  PRMT R31, R32, 0x7610, R31 ;  /* 0x00007610201f7816 */ /* 0x000fe4000000001f */
.L_x_279:
[----:B------:R-:W-:-:S05]  /*1a60*/  PRMT R130, RZ, 0x7610, R35 ;  /* 0x00007610ff827816 */ /* 0x000fca0000000023 */
[----:B------:R-:W-:Y:S01]  /*1a70*/  FMUL.FTZ R130, R130, R111 ;  /* 0x0000006f82827220 */ /* 0x000fe20000410000 */
[----:B------:R-:W-:Y:S05]  /*1a80*/  @P3 BRA `(.L_x_280) ;  /* 0x0000002000003947 */ /* 0x000fea0003800000 */
[----:B------:R-:W-:Y:S05]  /*1a90*/  @P0 BRA `(.L_x_281) ;  /* 0x0000003000000947 */ /* 0x000fea0003800000 */
[----:B------:R-:W-:Y:S05]  /*1aa0*/  BRA `(.L_x_282) ;  /* 0x0000004000007947 */ /* 0x000fea0003800000 */
.L_x_280:
[----:B-----5:R-:W-:-:S05]  /*1ab0*/  PRMT R33, RZ, 0x7610, R27 ;  /* 0x00007610ff217816 */ /* 0x020fca000000001b */
[----:B------:R-:W-:-:S05]  /*1ac0*/  FADD.FTZ R130, R33, R130 ;  /* 0x0000008221827221 */ /* 0x000fca0000010000 */
.L_x_281:
[----:B------:R-:W-:-:S04]  /*1ad0*/  F2FP.BF16.PACK_AB R32, RZ, R130 ;  /* 0x00000082ff20723e */ /* 0x000fc800000010ff */
[----:B------:R-:W-:Y:S02]  /*1ae0*/  PRMT R31, R31, 0x5410, R32 ;  /* 0x000054101f1f7816 */ /* 0x000fe40000000020 */
.L_x_282:
        /* <DEDUP_REMOVED lines=14> */
.L_x_283:
[----:B0----5:R-:W-:-:S05]  /*1bd0*/  PRMT R36, RZ, 0x5410, R24 ;  /* 0x00005410ff247816 */ /* 0x021fca0000000018 */
[----:B------:R-:W-:-:S05]  /*1be0*/  FADD.FTZ R131, R36, R131 ;  /* 0x0000008324837221 */ /* 0x000fca0000010000 */
.L_x_284:
[----:B------:R-:W-:-:S04]  /*1bf0*/  F2FP.BF16.PACK_AB R36, RZ, R131 ;  /* 0x00000083ff24723e */ /* 0x000fc800000010ff */
[----:B------:R-:W-:Y:S02]  /*1c00*/  PRMT R28, R36, 0x7610, R28 ;  /* 0x00007610241c7816 */ /* 0x000fe4000000001c */
.L_x_285:
[----:B------:R-:W-:-:S05]  /*1c10*/  PRMT R32, RZ, 0x7610, R32 ;  /* 0x00007610ff207816 */ /* 0x000fca0000000020 */
[----:B------:R-:W-:Y:S01]  /*1c20*/  FMUL.FTZ R132, R32, R111 ;  /* 0x0000006f20847220 */ /* 0x000fe20000410000 */
[----:B------:R-:W-:Y:S05]  /*1c30*/  @P3 BRA `(.L_x_286) ;  /* 0x0000002000003947 */ /* 0x000fea0003800000 */
[----:B------:R-:W-:Y:S05]  /*1c40*/  @P0 BRA `(.L_x_287) ;  /* 0x0000003000000947 */ /* 0x000fea0003800000 */
[----:B------:R-:W-:Y:S05]  /*1c50*/  BRA `(.L_x_288) ;  /* 0x0000004000007947 */ /* 0x000fea0003800000 */
.L_x_286:
[----:B-----5:R-:W-:-:S05]  /*1c60*/  PRMT R37, RZ, 0x7610, R24 ;  /* 0x00007610ff257816 */ /* 0x020fca0000000018 */
[----:B------:R-:W-:-:S05]  /*1c70*/  FADD.FTZ R132, R37, R132 ;  /* 0x0000008425847221 */ /* 0x000fca0000010000 */
.L_x_287:
[----:B------:R-:W-:-:S04]  /*1c80*/  F2FP.BF16.PACK_AB R32, RZ, R132 ;  /* 0x00000084ff20723e */ /* 0x000fc800000010ff */
[----:B------:R-:W-:Y:S02]  /*1c90*/  PRMT R28, R28, 0x5410, R32 ;  /* 0x000054101c1c7816 */ /* 0x000fe40000000020 */
.L_x_288:
[----:B------:R-:W-:-:S05]  /*1ca0*/  PRMT R32, RZ, 0x5410, R33 ;  /* 0x00005410ff207816 */ /* 0x000fca0000000021 */
[----:B------:R-:W-:Y:S01]  /*1cb0*/  FMUL.FTZ R133, R32, R111 ;  /* 0x0000006f20857220 */ /* 0x000fe20000410000 */
[----:B------:R-:W-:Y:S05]  /*1cc0*/  @P3 BRA `(.L_x_289) ;  /* 0x0000002000003947 */ /* 0x000fea0003800000 */
[----:B------:R-:W-:Y:S05]  /*1cd0*/  @P0 BRA `(.L_x_290) ;  /* 0x0000003000000947 */ /* 0x000fea0003800000 */
[----:B------:R-:W-:Y:S05]  /*1ce0*/  BRA `(.L_x_291) ;  /* 0x0000004000007947 */ /* 0x000fea0003800000 */
.L_x_289:
[----:B-----5:R-:W-:-:S05]  /*1cf0*/  PRMT R32, RZ, 0x5410, R25 ;  /* 0x00005410ff207816 */ /* 0x020fca0000000019 */
[----:B------:R-:W-:-:S05]  /*1d00*/  FADD.FTZ R133, R32, R133 ;  /* 0x0000008520857221 */ /* 0x000fca0000010000 */
.L_x_290:
[----:B------:R-:W-:-:S04]  /*1d10*/  F2FP.BF16.PACK_AB R32, RZ, R133 ;  /* 0x00000085ff20723e */ /* 0x000fc800000010ff */
[----:B------:R-:W-:Y:S02]  /*1d20*/  PRMT R29, R32, 0x7610, R29 ;  /* 0x00007610201d7816 */ /* 0x000fe4000000001d */
.L_x_291:
[----:B------:R-:W-:-:S05]  /*1d30*/  PRMT R32, RZ, 0x7610, R33 ;  /* 0x00007610ff207816 */ /* 0x000fca0000000021 */
[----:B------:R-:W-:Y:S01]  /*1d40*/  FMUL.FTZ R135, R32, R111 ;  /* 0x0000006f20877220 */ /* 0x000fe20000410000 */
[----:B------:R-:W-:Y:S05]  /*1d50*/  @P3 BRA `(.L_x_292) ;  /* 0x0000002000003947 */ /* 0x000fea0003800000 */
[----:B------:R-:W-:Y:S05]  /*1d60*/  @P0 BRA `(.L_x_293) ;  /* 0x0000003000000947 */ /* 0x000fea0003800000 */
[----:B------:R-:W-:Y:S05]  /*1d70*/  BRA `(.L_x_294) ;  /* 0x0000004000007947 */ /* 0x000fea0003800000 */
.L_x_292:
[----:B-----5:R-:W-:-:S05]  /*1d80*/  PRMT R32, RZ, 0x7610, R25 ;  /* 0x00007610ff207816 */ /* 0x020fca0000000019 */
[----:B------:R-:W-:-:S05]  /*1d90*/  FADD.FTZ R135, R32, R135 ;  /* 0x0000008720877221 */ /* 0x000fca0000010000 */
.L_x_293:
[----:B------:R-:W-:-:S04]  /*1da0*/  F2FP.BF16.PACK_AB R32, RZ, R135 ;  /* 0x00000087ff20723e */ /* 0x000fc800000010ff */
[----:B------:R-:W-:Y:S02]  /*1db0*/  PRMT R29, R29, 0x5410, R32 ;  /* 0x000054101d1d7816 */ /* 0x000fe40000000020 */
.L_x_294:
[----:B------:R-:W-:-:S05]  /*1dc0*/  PRMT R134, RZ, 0x5410, R34 ;  /* 0x00005410ff867816 */ /* 0x000fca0000000022 */
[----:B------:R-:W-:Y:S01]  /*1dd0*/  FMUL.FTZ R134, R134, R111 ;  /* 0x0000006f86867220 */ /* 0x000fe20000410000 */
[----:B------:R-:W-:Y:S05]  /*1de0*/  @P3 BRA `(.L_x_295) ;  /* 0x0000002000003947 */ /* 0x000fea0003800000 */
[----:B------:R-:W-:Y:S05]  /*1df0*/  @P0 BRA `(.L_x_296) ;  /* 0x0000003000000947 */ /* 0x000fea0003800000 */
[----:B------:R-:W-:Y:S05]  /*1e00*/  BRA `(.L_x_297) ;  /* 0x0000004000007947 */ /* 0x000fea0003800000 */
.L_x_295:
[----:B-----5:R-:W-:-:S05]  /*1e10*/  PRMT R33, RZ, 0x5410, R26 ;  /* 0x00005410ff217816 */ /* 0x020fca000000001a */
[----:B------:R-:W-:-:S05]  /*1e20*/  FADD.FTZ R134, R33, R134 ;  /* 0x0000008621867221 */ /* 0x000fca0000010000 */
.L_x_296:
[----:B------:R-:W-:-:S04]  /*1e30*/  F2FP.BF16.PACK_AB R32, RZ, R134 ;  /* 0x00000086ff20723e */ /* 0x000fc800000010ff */
[----:B------:R-:W-:Y:S02]  /*1e40*/  PRMT R30, R32, 0x7610, R30 ;  /* 0x00007610201e7816 */ /* 0x000fe4000000001e */
.L_x_297:
[----:B------:R-:W-:-:S05]  /*1e50*/  PRMT R34, RZ, 0x7610, R34 ;  /* 0x00007610ff227816 */ /* 0x000fca0000000022 */
[----:B------:R-:W-:Y:S01]  /*1e60*/  FMUL.FTZ R137, R34, R111 ;  /* 0x0000006f22897220 */ /* 0x000fe20000410000 */
[----:B------:R-:W-:Y:S05]  /*1e70*/  @P3 BRA `(.L_x_298) ;  /* 0x0000002000003947 */ /* 0x000fea0003800000 */
[----:B------:R-:W-:Y:S05]  /*1e80*/  @P0 BRA `(.L_x_299) ;  /* 0x0000003000000947 */ /* 0x000fea0003800000 */
[----:B------:R-:W-:Y:S05]  /*1e90*/  BRA `(.L_x_300) ;  /* 0x0000004000007947 */ /* 0x000fea0003800000 */
.L_x_298:
[----:B-----5:R-:W-:-:S05]  /*1ea0*/  PRMT R32, RZ, 0x7610, R26 ;  /* 0x00007610ff207816 */ /* 0x020fca000000001a */
[----:B------:R-:W-:-:S05]  /*1eb0*/  FADD.FTZ R137, R32, R137 ;  /* 0x0000008920897221 */ /* 0x000fca0000010000 */
.L_x_299:
[----:B------:R-:W-:-:S04]  /*1ec0*/  F2FP.BF16.PACK_AB R32, RZ, R137 ;  /* 0x00000089ff20723e */ /* 0x000fc800000010ff */
[----:B------:R-:W-:Y:S02]  /*1ed0*/  PRMT R30, R30, 0x5410, R32 ;  /* 0x000054101e1e7816 */ /* 0x000fe40000000020 */
.L_x_300:
[----:B------:R-:W-:-:S05]  /*1ee0*/  PRMT R136, RZ, 0x5410, R35 ;  /* 0x00005410ff887816 */ /* 0x000fca0000000023 */
[----:B------:R-:W-:Y:S01]  /*1ef0*/  FMUL.FTZ R136, R136, R111 ;  /* 0x0000006f88887220 */ /* 0x000fe20000410000 */
[----:B------:R-:W-:Y:S05]  /*1f00*/  @P3 BRA `(.L_x_301) ;  /* 0x0000002000003947 */ /* 0x000fea0003800000 */
[----:B------:R-:W-:Y:S05]  /*1f10*/  @P0 BRA `(.L_x_302) ;  /* 0x0000003000000947 */ /* 0x000fea0003800000 */
[----:B------:R-:W-:Y:S05]  /*1f20*/  BRA `(.L_x_303) ;  /* 0x0000004000007947 */ /* 0x000fea0003800000 */
.L_x_301:
[----:B-----5:R-:W-:-:S05]  /*1f30*/  PRMT R33, RZ, 0x5410, R27 ;  /* 0x00005410ff217816 */ /* 0x020fca000000001b */
[----:B------:R-:W-:-:S05]  /*1f40*/  FADD.FTZ R136, R33, R136 ;  /* 0x0000008821887221 */ /* 0x000fca0000010000 */
.L_x_302:
[----:B------:R-:W-:-:S04]  /*1f50*/  F2FP.BF16.PACK_AB R32, RZ, R136 ;  /* 0x00000088ff20723e */ /* 0x000fc800000010ff */
[----:B------:R-:W-:Y:S02]  /*1f60*/  PRMT R31, R32, 0x7610, R31 ;  /* 0x00007610201f7816 */ /* 0x000fe4000000001f */
.L_x_303:
[----:B------:R-:W-:-:S05]  /*1f70*/  PRMT R138, RZ, 0x7610, R35 ;  /* 0x00007610ff8a7816 */ /* 0x000fca0000000023 */
[----:B------:R-:W-:Y:S01]  /*1f80*/  FMUL.FTZ R138, R138, R111 ;  /* 0x0000006f8a8a7220 */ /* 0x000fe20000410000 */
[----:B------:R-:W-:Y:S05]  /*1f90*/  @P3 BRA `(.L_x_304) ;  /* 0x0000002000003947 */ /* 0x000fea0003800000 */
[----:B------:R-:W-:Y:S05]  /*1fa0*/  @P0 BRA `(.L_x_305) ;  /* 0x0000003000000947 */ /* 0x000fea0003800000 */
[----:B------:R-:W-:Y:S05]  /*1fb0*/  BRA `(.L_x_306) ;  /* 0x0000004000007947 */ /* 0x000fea0003800000 */
.L_x_304:
[----:B-----5:R-:W-:-:S05]  /*1fc0*/  PRMT R33, RZ, 0x7610, R27 ;  /* 0x00007610ff217816 */ /* 0x020fca000000001b */
[----:B------:R-:W-:-:S05]  /*1fd0*/  FADD.FTZ R138, R33, R138 ;  /* 0x0000008a218a7221 */ /* 0x000fca0000010000 */
.L_x_305:
[----:B------:R-:W-:-:S04]  /*1fe0*/  F2FP.BF16.PACK_AB R32, RZ, R138 ;  /* 0x0000008aff20723e */ /* 0x000fc800000010ff */
[----:B------:R-:W-:Y:S02]  /*1ff0*/  PRMT R31, R31, 0x5410, R32 ;  /* 0x000054101f1f7816 */ /* 0x000fe40000000020 */
.L_x_306:
[----:B------:R-:W-:Y:S02]  /*2000*/  IADD3 R113, R122, 0xa0, RZ ;  /* 0x000000a07a717810 */ /* 0x000fe40007ffe0ff */
[----:B------:R-:W-:-:S03]  /*2010*/  @P0 LEA R38, P1, R104, c[0x0][0x188], 0x4 ;  /* 0x0000620068260a11 */ /* 0x000fc600078220ff */
[C---:B------:R-:W-:Y:S01]  /*2020*/  IMAD.WIDE.U32 R32, R113.reuse, R121, c[0x0][0x170] ;  /* 0x00005c0071207625 */ /* 0x040fe200078e0079 */
        /* <DEDUP_REMOVED lines=11> */
.L_x_307:
[----:B0----5:R-:W-:-:S05]  /*20e0*/  PRMT R36, RZ, 0x5410, R24 ;  /* 0x00005410ff247816 */ /* 0x021fca0000000018 */
[----:B------:R-:W-:-:S05]  /*20f0*/  FADD.FTZ R121, R36, R121 ;  /* 0x0000007924797221 */ /* 0x000fca0000010000 */
.L_x_308:
[----:B------:R-:W-:-:S04]  /*2100*/  F2FP.BF16.PACK_AB R36, RZ, R121 ;  /* 0x00000079ff24723e */ /* 0x000fc800000010ff */
[----:B------:R-:W-:Y:S02]  /*2110*/  PRMT R28, R36, 0x7610, R28 ;  /* 0x00007610241c7816 */ /* 0x000fe4000000001c */
.L_x_309:
[----:B------:R-:W-:-:S05]  /*2120*/  PRMT R32, RZ, 0x7610, R32 ;  /* 0x00007610ff207816 */ /* 0x000fca0000000020 */
[----:B------:R-:W-:Y:S01]  /*2130*/  FMUL.FTZ R37, R32, R111 ;  /* 0x0000006f20257220 */ /* 0x000fe20000410000 */
[----:B------:R-:W-:Y:S05]  /*2140*/  @P3 BRA `(.L_x_310) ;  /* 0x0000002000003947 */ /* 0x000fea0003800000 */
[----:B------:R-:W-:Y:S05]  /*2150*/  @P0 BRA `(.L_x_311) ;  /* 0x0000003000000947 */ /* 0x000fea0003800000 */
[----:B------:R-:W-:Y:S05]  /*2160*/  BRA `(.L_x_312) ;  /* 0x0000004000007947 */ /* 0x000fea0003800000 */
.L_x_310:
[----:B-----5:R-:W-:-:S05]  /*2170*/  PRMT R32, RZ, 0x7610, R24 ;  /* 0x00007610ff207816 */ /* 0x020fca0000000018 */
[----:B------:R-:W-:-:S05]  /*2180*/  FADD.FTZ R37, R32, R37 ;  /* 0x0000002520257221 */ /* 0x000fca0000010000 */
.L_x_311:
[----:B------:R-:W-:-:S04]  /*2190*/  F2FP.BF16.PACK_AB R32, RZ, R37 ;  /* 0x00000025ff20723e */ /* 0x000fc800000010ff */
[----:B------:R-:W-:Y:S02]  /*21a0*/  PRMT R28, R28, 0x5410, R32 ;  /* 0x000054101c1c7816 */ /* 0x000fe40000000020 */
.L_x_312:
[----:B------:R-:W-:-:S05]  /*21b0*/  PRMT R36, RZ, 0x5410, R33 ;  /* 0x00005410ff247816 */ /* 0x000fca0000000021 */
[----:B------:R-:W-:Y:S01]  /*21c0*/  FMUL.FTZ R36, R36, R111 ;  /* 0x0000006f24247220 */ /* 0x000fe20000410000 */
[----:B------:R-:W-:Y:S05]  /*21d0*/  @P3 BRA `(.L_x_313) ;  /* 0x0000002000003947 */ /* 0x000fea0003800000 */
[----:B------:R-:W-:Y:S05]  /*21e0*/  @P0 BRA `(.L_x_314) ;  /* 0x0000003000000947 */ /* 0x000fea0003800000 */
[----:B------:R-:W-:Y:S05]  /*21f0*/  BRA `(.L_x_315) ;  /* 0x0000004000007947 */ /* 0x000fea0003800000 */
.L_x_313:
[----:B-----5:R-:W-:-:S05]  /*2200*/  PRMT R39, RZ, 0x5410, R25 ;  /* 0x00005410ff277816 */ /* 0x020fca0000000019 */
[----:B------:R-:W-:-:S05]  /*2210*/  FADD.FTZ R36, R39, R36 ;  /* 0x0000002427247221 */ /* 0x000fca0000010000 */
.L_x_314:
[----:B------:R-:W-:-:S04]  /*2220*/  F2FP.BF16.PACK_AB R32, RZ, R36 ;  /* 0x00000024ff20723e */ /* 0x000fc800000010ff */
[----:B------:R-:W-:Y:S02]  /*2230*/  PRMT R29, R32, 0x7610, R29 ;  /* 0x00007610201d7816 */ /* 0x000fe4000000001d */
.L_x_315:
[----:B------:R-:W-:-:S05]  /*2240*/  PRMT R32, RZ, 0x7610, R33 ;  /* 0x00007610ff207816 */ /* 0x000fca0000000021 */
[----:B------:R-:W-:Y:S01]  /*2250*/  FMUL.FTZ R39, R32, R111 ;  /* 0x0000006f20277220 */ /* 0x000fe20000410000 */
[----:B------:R-:W-:Y:S05]  /*2260*/  @P3 BRA `(.L_x_316) ;  /* 0x0000002000003947 */ /* 0x000fea0003800000 */
[----:B------:R-:W-:Y:S05]  /*2270*/  @P0 BRA `(.L_x_317) ;  /* 0x0000003000000947 */ /* 0x000fea0003800000 */
[----:B------:R-:W-:Y:S05]  /*2280*/  BRA `(.L_x_318) ;  /* 0x0000004000007947 */ /* 0x000fea0003800000 */
.L_x_316:
[----:B-----5:R-:W-:-:S05]  /*2290*/  PRMT R32, RZ, 0x7610, R25 ;  /* 0x00007610ff207816 */ /* 0x020fca0000000019 */
[----:B------:R-:W-:-:S05]  /*22a0*/  FADD.FTZ R39, R32, R39 ;  /* 0x0000002720277221 */ /* 0x000fca0000010000 */
.L_x_317:
[----:B------:R-:W-:-:S04]  /*22b0*/  F2FP.BF16.PACK_AB R32, RZ, R39 ;  /* 0x00000027ff20723e */ /* 0x000fc800000010ff */
[----:B------:R-:W-:Y:S02]  /*22c0*/  PRMT R29, R29, 0x5410, R32 ;  /* 0x000054101d1d7816 */ /* 0x000fe40000000020 */
.L_x_318:
[----:B------:R-:W-:-:S05]  /*22d0*/  PRMT R38, RZ, 0x5410, R34 ;  /* 0x00005410ff267816 */ /* 0x000fca0000000022 */
[----:B------:R-:W-:Y:S01]  /*22e0*/  FMUL.FTZ R38, R38, R111 ;  /* 0x0000006f26267220 */ /* 0x000fe20000410000 */
[----:B------:R-:W-:Y:S05]  /*22f0*/  @P3 BRA `(.L_x_319) ;  /* 0x0000002000003947 */ /* 0x000fea0003800000 */
[----:B------:R-:W-:Y:S05]  /*2300*/  @P0 BRA `(.L_x_320) ;  /* 0x0000003000000947 */ /* 0x000fea0003800000 */
[----:B------:R-:W-:Y:S05]  /*2310*/  BRA `(.L_x_321) ;  /* 0x0000004000007947 */ /* 0x000fea0003800000 */
.L_x_319:
[----:B-----5:R-:W-:-:S05]  /*2320*/  PRMT R33, RZ, 0x5410, R26 ;  /* 0x00005410ff217816 */ /* 0x020fca000000001a */
[----:B------:R-:W-:-:S05]  /*2330*/  FADD.FTZ R38, R33, R38 ;  /* 0x0000002621267221 */ /* 0x000fca0000010000 */
.L_x_320:
[----:B------:R-:W-:-:S04]  /*2340*/  F2FP.BF16.PACK_AB R32, RZ, R38 ;  /* 0x00000026ff20723e */ /* 0x000fc800000010ff */
[----:B------:R-:W-:Y:S02]  /*2350*/  PRMT R30, R32, 0x7610, R30 ;  /* 0x00007610201e7816 */ /* 0x000fe4000000001e */
.L_x_321:
[----:B------:R-:W-:-:S05]  /*2360*/  PRMT R34, RZ, 0x7610, R34 ;  /* 0x00007610ff227816 */ /* 0x000fca0000000022 */
[----:B------:R-:W-:Y:S01]  /*2370*/  FMUL.FTZ R122, R34, R111 ;  /* 0x0000006f227a7220 */ /* 0x000fe20000410000 */
[----:B------:R-:W-:Y:S05]  /*2380*/  @P3 BRA `(.L_x_322) ;  /* 0x0000002000003947 */ /* 0x000fea0003800000 */
[----:B------:R-:W-:Y:S05]  /*2390*/  @P0 BRA `(.L_x_323) ;  /* 0x0000003000000947 */ /* 0x000fea0003800000 */
[----:B------:R-:W-:Y:S05]  /*23a0*/  BRA `(.L_x_324) ;  /* 0x0000004000007947 */ /* 0x000fea0003800000 */
.L_x_322:
[----:B-----5:R-:W-:-:S05]  /*23b0*/  PRMT R33, RZ, 0x7610, R26 ;  /* 0x00007610ff217816 */ /* 0x020fca000000001a */
[----:B------:R-:W-:-:S05]  /*23c0*/  FADD.FTZ R122, R33, R122 ;  /* 0x0000007a217a7221 */ /* 0x000fca0000010000 */
.L_x_323:
[----:B------:R-:W-:-:S04]  /*23d0*/  F2FP.BF16.PACK_AB R32, RZ, R122 ;  /* 0x0000007aff20723e */ /* 0x000fc800000010ff */
[----:B------:R-:W-:Y:S02]  /*23e0*/  PRMT R30, R30, 0x5410, R32 ;  /* 0x000054101e1e7816 */ /* 0x000fe40000000020 */
.L_x_324:
[----:B------:R-:W-:-:S05]  /*23f0*/  PRMT R32, RZ, 0x5410, R35 ;  /* 0x00005410ff207816 */ /* 0x000fca0000000023 */
[----:B------:R-:W-:Y:S01]  /*2400*/  FMUL.FTZ R139, R32, R111 ;  /* 0x0000006f208b7220 */ /* 0x000fe20000410000 */
[----:B------:R-:W-:Y:S05]  /*2410*/  @P3 BRA `(.L_x_325) ;  /* 0x0000002000003947 */ /* 0x000fea0003800000 */
[----:B------:R-:W-:Y:S05]  /*2420*/  @P0 BRA `(.L_x_326) ;  /* 0x0000003000000947 */ /* 0x000fea0003800000 */
[----:B------:R-:W-:Y:S05]  /*2430*/  BRA `(.L_x_327) ;  /* 0x0000004000007947 */ /* 0x000fea0003800000 */
.L_x_325:
[----:B-----5:R-:W-:-:S05]  /*2440*/  PRMT R32, RZ, 0x5410, R27 ;  /* 0x00005410ff207816 */ /* 0x020fca000000001b */
[----:B------:R-:W-:-:S05]  /*2450*/  FADD.FTZ R139, R32, R139 ;  /* 0x0000008b208b7221 */ /* 0x000fca0000010000 */
.L_x_326:
[----:B------:R-:W-:-:S04]  /*2460*/  F2FP.BF16.PACK_AB R32, RZ, R139 ;  /* 0x0000008bff20723e */ /* 0x000fc800000010ff */
[----:B------:R-:W-:Y:S02]  /*2470*/  PRMT R31, R32, 0x7610, R31 ;  /* 0x00007610201f7816 */ /* 0x000fe4000000001f */
.L_x_327:
[----:B------:R-:W-:-:S05]  /*2480*/  PRMT R32, RZ, 0x7610, R35 ;  /* 0x00007610ff207816 */ /* 0x000fca0000000023 */
[----:B------:R-:W-:Y:S01]  /*2490*/  FMUL.FTZ R111, R32, R111 ;  /* 0x0000006f206f7220 */ /* 0x000fe20000410000 */
[----:B------:R-:W-:Y:S05]  /*24a0*/  @P3 BRA `(.L_x_328) ;  /* 0x0000002000003947 */ /* 0x000fea0003800000 */
[----:B------:R-:W-:Y:S05]  /*24b0*/  @P0 BRA `(.L_x_329) ;  /* 0x0000003000000947 */ /* 0x000fea0003800000 */
[----:B------:R-:W-:Y:S05]  /*24c0*/  BRA `(.L_x_330) ;  /* 0x0000004000007947 */ /* 0x000fea0003800000 */
.L_x_328:
[----:B-----5:R-:W-:-:S05]  /*24d0*/  PRMT R32, RZ, 0x7610, R27 ;  /* 0x00007610ff207816 */ /* 0x020fca000000001b */
[----:B------:R-:W-:-:S05]  /*24e0*/  FADD.FTZ R111, R32, R111 ;  /* 0x0000006f206f7221 */ /* 0x000fca0000010000 */
.L_x_329:
[----:B------:R-:W-:-:S04]  /*24f0*/  F2FP.BF16.PACK_AB R32, RZ, R111 ;  /* 0x0000006fff20723e */ /* 0x000fc800000010ff */
[----:B------:R-:W-:Y:S02]  /*2500*/  PRMT R31, R31, 0x5410, R32 ;  /* 0x000054101f1f7816 */ /* 0x000fe40000000020 */
.L_x_330:
[----:B------:R-:W-:Y:S01]  /*2510*/  FADD.FTZ R32, RZ, R41 ;  /* 0x00000029ff207221 */ /* 0x000fe20000010000 */
[----:B------:R-:W-:-:S03]  /*2520*/  ISETP.NE.AND P2, PT, R110, RZ, PT ;  /* 0x000000ff6e00720c */ /* 0x000fc60003f45270 */
[----:B------:R-:W-:-:S04]  /*2530*/  FADD.FTZ R33, R32, R43 ;  /* 0x0000002b20217221 */ /* 0x000fc80000010000 */
        /* <DEDUP_REMOVED lines=38> */
[----:B------:R-:W-:Y:S01]  /*27a0*/  FADD.FTZ R34, R32, R121 ;  /* 0x0000007920227221 */ /* 0x000fe20000010000 */
[----:B------:R-:W-:-:S03]  /*27b0*/  @P0 LEA R32, P1, R113, c[0x0][0x188], 0x4 ;  /* 0x0000620071200a11 */ /* 0x000fc600078220ff */
[----:B------:R-:W-:Y:S01]  /*27c0*/  FADD.FTZ R35, R34, R37 ;  /* 0x0000002522237221 */ /* 0x000fe20000010000 */
[----:B------:R-:W-:-:S03]  /*27d0*/  @P0 LEA.HI.X R33, R113, c[0x0][0x18c], RZ, 0x4, P1 ;  /* 0x0000630071210a11 */ /* 0x000fc600008f24ff */
[----:B------:R-:W-:Y:S02]  /*27e0*/  FADD.FTZ R34, R35, R36 ;  /* 0x0000002423227221 */ /* 0x000fe40000010000 */
[----:B------:R0:W-:Y:S02]  /*27f0*/  @P0 STG.E.128 [R32.64], R28 ;  /* 0x0000001c20000986 */ /* 0x0001e4000c101d04 */
[----:B------:R-:W-:-:S04]  /*2800*/  FADD.FTZ R35, R34, R39 ;  /* 0x0000002722237221 */ /* 0x000fc80000010000 */
[----:B------:R-:W-:-:S04]  /*2810*/  FADD.FTZ R35, R35, R38 ;  /* 0x0000002623237221 */ /* 0x000fc80000010000 */
[----:B------:R-:W-:-:S04]  /*2820*/  FADD.FTZ R34, R35, R122 ;  /* 0x0000007a23227221 */ /* 0x000fc80000010000 */
[----:B------:R-:W-:-:S04]  /*2830*/  FADD.FTZ R34, R34, R139 ;  /* 0x0000008b22227221 */ /* 0x000fc80000010000 */
[----:B------:R-:W-:Y:S01]  /*2840*/  FADD.FTZ R141, R34, R111 ;  /* 0x0000006f228d7221 */ /* 0x000fe20000010000 */
[----:B------:R-:W-:Y:S05]  /*2850*/  BRA.DIV ~URZ, `(.L_x_331) ;  /* 0x000017827f007947 */ /* 0x000fea000b800000 */
[----:B0-----:R0:W1:Y:S02]  /*2860*/  SHFL.BFLY PT, R32, R141, 0x1, 0x1f ;  /* 0x0c201f008d207f89 */ /* 0x00106400000e0000 */
.L_x_335:
[----:B01----:R-:W-:Y:S01]  /*2870*/  FADD.FTZ R141, R141, R32 ;  /* 0x000000208d8d7221 */ /* 0x003fe20000010000 */
[----:B------:R-:W-:Y:S05]  /*2880*/  BRA.DIV ~URZ, `(.L_x_332) ;  /* 0x000017c27f007947 */ /* 0x000fea000b800000 */
[----:B------:R-:W0:Y:S02]  /*2890*/  SHFL.BFLY PT, R32, R141, 0x2, 0x1f ;  /* 0x0c401f008d207f89 */ /* 0x000e2400000e0000 */
[----:B0-----:R-:W-:-:S05]  /*28a0*/  FADD.FTZ R32, R141, R32 ;  /* 0x000000208d207221 */ /* 0x001fca0000010000 */
[----:B------:R-:W0:Y:S02]  /*28b0*/  SHFL.BFLY PT, R33, R32, 0x4, 0x1f ;  /* 0x0c801f0020217f89 */ /* 0x000e2400000e0000 */
[----:B0-----:R-:W-:-:S05]  /*28c0*/  FADD.FTZ R33, R32, R33 ;  /* 0x0000002120217221 */ /* 0x001fca0000010000 */
[----:B------:R-:W0:Y:S02]  /*28d0*/  SHFL.BFLY PT, R34, R33, 0x8, 0x1f ;  /* 0x0d001f0021227f89 */ /* 0x000e2400000e0000 */
[----:B0-----:R-:W-:-:S05]  /*28e0*/  FADD.FTZ R34, R33, R34 ;  /* 0x0000002221227221 */ /* 0x001fca0000010000 */
[----:B------:R-:W0:Y:S02]  /*28f0*/  SHFL.BFLY PT, R35, R34, 0x10, 0x1f ;  /* 0x0e001f0022237f89 */ /* 0x000e2400000e0000 */
[----:B0-----:R-:W-:-:S04]  /*2900*/  FADD.FTZ R35, R34, R35 ;  /* 0x0000002322237221 */ /* 0x001fc80000010000 */
[----:B------:R-:W-:-:S04]  /*2910*/  FMUL.FTZ R144, R35, c[0x0][0x1e0] ;  /* 0x0000780023907a20 */ /* 0x000fc80000410000 */
[C---:B------:R-:W-:Y:S02]  /*2920*/  FADD.FTZ R35, -R144.reuse, R41 ;  /* 0x0000002990237221 */ /* 0x040fe40000010100 */
[C---:B------:R-:W-:Y:S02]  /*2930*/  FADD.FTZ R110, -R144.reuse, R43 ;  /* 0x0000002b906e7221 */ /* 0x040fe40000010100 */
[----:B------:R-:W-:Y:S02]  /*2940*/  FFMA.FTZ R35, R35, R35, RZ ;  /* 0x0000002323237223 */ /* 0x000fe400000100ff */
[----:B------:R-:W-:Y:S02]  /*2950*/  FADD.FTZ R140, -R144, R42 ;  /* 0x0000002a908c7221 */ /* 0x000fe40000010100 */
[----:B------:R-:W-:Y:S02]  /*2960*/  FFMA.FTZ R35, R110, R110, R35 ;  /* 0x0000006e6e237223 */ /* 0x000fe40000010023 */
[----:B------:R-:W-:-:S02]  /*2970*/  FADD.FTZ R32, -R144, R46 ;  /* 0x0000002e90207221 */ /* 0x000fc40000010100 */
[----:B------:R-:W-:Y:S02]  /*2980*/  FFMA.FTZ R35, R140, R140, R35 ;  /* 0x0000008c8c237223 */ /* 0x000fe40000010023 */
[----:B------:R-:W-:Y:S02]  /*2990*/  FADD.FTZ R110, -R144, R45 ;  /* 0x0000002d906e7221 */ /* 0x000fe40000010100 */
[----:B------:R-:W-:Y:S02]  /*29a0*/  FFMA.FTZ R35, R32, R32, R35 ;  /* 0x0000002020237223 */ /* 0x000fe40000010023 */
        /* <DEDUP_REMOVED lines=85> */
[----:B------:R-:W-:-:S04]  /*2f00*/  FFMA.FTZ R35, R34, R34, R35 ;  /* 0x0000002222237223 */ /* 0x000fc80000010023 */
[----:B------:R-:W-:-:S05]  /*2f10*/  FFMA.FTZ R35, R32, R32, R35 ;  /* 0x0000002020237223 */ /* 0x000fca0000010023 */
        /* <DEDUP_REMOVED lines=9> */
.L_x_336:
[----:B-1----:R-:W-:Y:S01]  /*2fb0*/  FADD.FTZ R140, R110, R141 ;  /* 0x0000008d6e8c7221 */ /* 0x002fe20000010000 */
[----:B------:R-:W1:Y:S01]  /*2fc0*/  S2R R35, SR_TID.X ;  /* 0x0000000000237919 */ /* 0x000e620000002100 */
[----:B------:R-:W-:Y:S01]  /*2fd0*/  FMUL.FTZ R34, R144, R144 ;  /* 0x0000009090227220 */ /* 0x000fe20000410000 */
[----:B------:R-:W-:Y:S01]  /*2fe0*/  ISETP.NE.AND P1, PT, RZ, UR6, PT ;  /* 0x00000006ff007c0c */ /* 0x000fe2000bf25270 */
[C---:B------:R-:W-:Y:S01]  /*2ff0*/  IMAD R143, R95.reuse, c[0x0][0x168], RZ ;  /* 0x00005a005f8f7a24 */ /* 0x040fe200078e02ff */
[----:B0-----:R-:W-:Y:S02]  /*3000*/  MOV R141, c[0x0][0x1e0] ;  /* 0x00007800008d7a02 */ /* 0x001fe40000000f00 */
[----:B------:R-:W-:Y:S02]  /*3010*/  MOV R110, 0x4 ;  /* 0x00000004006e7802 */ /* 0x000fe40000000f00 */
[----:B------:R-:W-:Y:S01]  /*3020*/  FSEL R34, R34, RZ, P1 ;  /* 0x000000ff22227208 */ /* 0x000fe20000800000 */
[----:B------:R-:W-:Y:S01]  /*3030*/  FFMA.FTZ R141, R140, R141, c[0x0][0x228] ;  /* 0x00008a008c8d7623 */ /* 0x000fe2000001008d */
[----:B------:R-:W-:Y:S01]  /*3040*/  SHF.R.S32.HI R140, RZ, 0x1f, R143 ;  /* 0x0000001fff8c7819 */ /* 0x000fe2000001148f */
[----:B------:R-:W-:Y:S01]  /*3050*/  @!P2 IMAD.WIDE R32, R95, R110, c[0x0][0x1a0] ;  /* 0x000068005f20a625 */ /* 0x000fe200078e026e */
[----:B------:R-:W-:-:S02]  /*3060*/  FSEL R142, R144, RZ, !P1 ;  /* 0x000000ff908e7208 */ /* 0x000fc40004800000 */
[----:B------:R-:W-:Y:S01]  /*3070*/  LEA.HI R143, R140, R143, RZ, 0x3 ;  /* 0x0000008f8c8f7211 */ /* 0x000fe200078f18ff */
[----:B------:R-:W-:Y:S01]  /*3080*/  FADD.FTZ R141, R141, R34 ;  /* 0x000000228d8d7221 */ /* 0x000fe20000010000 */
[----:B------:R0:W-:Y:S01]  /*3090*/  @!P2 STG.E [R32.64], R144 ;  /* 0x000000902000a986 */ /* 0x0001e2000c101904 */
[C---:B------:R-:W-:Y:S01]  /*30a0*/  FADD.FTZ R45, -R142.reuse, R45 ;  /* 0x0000002d8e2d7221 */ /* 0x040fe20000010100 */
[----:B------:R-:W-:Y:S01]  /*30b0*/  PRMT R146, RZ, 0x7610, R4 ;  /* 0x00007610ff927816 */ /* 0x000fe20000000004 */
[C---:B------:R-:W-:Y:S02]  /*30c0*/  FADD.FTZ R46, -R142.reuse, R46 ;  /* 0x0000002e8e2e7221 */ /* 0x040fe40000010100 */
[C---:B------:R-:W-:Y:S02]  /*30d0*/  FADD.FTZ R48, -R142.reuse, R48 ;  /* 0x000000308e307221 */ /* 0x040fe40000010100 */
[C---:B------:R-:W-:Y:S01]  /*30e0*/  FADD.FTZ R47, -R142.reuse, R47 ;  /* 0x0000002f8e2f7221 */ /* 0x040fe20000010100 */
[----:B-1----:R-:W-:Y:S01]  /*30f0*/  LOP3.LUT R140, R35, 0x1f, RZ, 0xc0, !PT ;  /* 0x0000001f238c7812 */ /* 0x002fe200078ec0ff */
[----:B------:R-:W-:Y:S01]  /*3100*/  @!P2 IMAD.WIDE R34, R95, R110, c[0x0][0x1a8] ;  /* 0x00006a005f22a625 */ /* 0x000fe200078e026e */
[----:B0-----:R-:W0:Y:S03]  /*3110*/  MUFU.RSQ R32, R141 ;  /* 0x0000008d00207308 */ /* 0x001e260000001400 */
[C---:B------:R-:W-:Y:S01]  /*3120*/  FADD.FTZ R49, -R142.reuse, R49 ;  /* 0x000000318e317221 */ /* 0x040fe20000010100 */
[----:B------:R-:W-:Y:S01]  /*3130*/  LEA.HI.SX32 R140, R143, R140, 0x1d ;  /* 0x0000008c8f8c7211 */ /* 0x000fe200078feaff */
[C---:B------:R-:W-:Y:S01]  /*3140*/  FADD.FTZ R103, -R142.reuse, R103 ;  /* 0x000000678e677221 */ /* 0x040fe20000010100 */
[----:B------:R-:W-:Y:S01]  /*3150*/  PRMT R144, RZ, 0x7610, R20 ;  /* 0x00007610ff907816 */ /* 0x000fe20000000014 */
[----:B------:R-:W-:-:S02]  /*3160*/  FADD.FTZ R107, -R142, R107 ;  /* 0x0000006b8e6b7221 */ /* 0x000fc40000010100 */
[C---:B------:R-:W-:Y:S02]  /*3170*/  FADD.FTZ R50, -R142.reuse, R50 ;  /* 0x000000328e327221 */ /* 0x040fe40000010100 */
[C---:B------:R-:W-:Y:S02]  /*3180*/  FADD.FTZ R108, -R142.reuse, R108 ;  /* 0x0000006c8e6c7221 */ /* 0x040fe40000010100 */
[C---:B------:R-:W-:Y:S02]  /*3190*/  FADD.FTZ R120, -R142.reuse, R120 ;  /* 0x000000788e787221 */ /* 0x040fe40000010100 */
[C---:B------:R-:W-:Y:S02]  /*31a0*/  FADD.FTZ R130, -R142.reuse, R130 ;  /* 0x000000828e827221 */ /* 0x040fe40000010100 */
[C---:B------:R-:W-:Y:S01]  /*31b0*/  FADD.FTZ R132, -R142.reuse, R132 ;  /* 0x000000848e847221 */ /* 0x040fe20000010100 */
[----:B0-----:R0:W-:Y:S01]  /*31c0*/  @!P2 STG.E [R34.64], R32 ;  /* 0x000000202200a986 */ /* 0x0011e2000c101904 */
[----:B------:R-:W-:-:S02]  /*31d0*/  FADD.FTZ R149, -R142, R36 ;  /* 0x000000248e957221 */ /* 0x000fc40000010100 */
[C---:B------:R-:W-:Y:S02]  /*31e0*/  FADD.FTZ R41, -R142.reuse, R41 ;  /* 0x000000298e297221 */ /* 0x040fe40000010100 */
[C---:B------:R-:W-:Y:S02]  /*31f0*/  FADD.FTZ R43, -R142.reuse, R43 ;  /* 0x0000002b8e2b7221 */ /* 0x040fe40000010100 */
[C---:B------:R-:W-:Y:S02]  /*3200*/  FADD.FTZ R42, -R142.reuse, R42 ;  /* 0x0000002a8e2a7221 */ /* 0x040fe40000010100 */
[C---:B------:R-:W-:Y:S02]  /*3210*/  FADD.FTZ R51, -R142.reuse, R51 ;  /* 0x000000338e337221 */ /* 0x040fe40000010100 */
[C---:B------:R-:W-:Y:S02]  /*3220*/  FADD.FTZ R105, -R142.reuse, R105 ;  /* 0x000000698e697221 */ /* 0x040fe40000010100 */
        /* <DEDUP_REMOVED lines=22> */
[C---:B------:R-:W-:Y:S01]  /*3390*/  FADD.FTZ R147, -R142.reuse, R138 ;  /* 0x0000008a8e937221 */ /* 0x040fe20000010100 */
[----:B------:R-:W-:Y:S01]  /*33a0*/  PRMT R138, RZ, 0x7610, R68 ;  /* 0x00007610ff8a7816 */ /* 0x000fe20000000044 */
[C---:B------:R-:W-:Y:S02]  /*33b0*/  FADD.FTZ R121, -R142.reuse, R121 ;  /* 0x000000798e797221 */ /* 0x040fe40000010100 */
[----:B------:R-:W-:-:S02]  /*33c0*/  FADD.FTZ R37, -R142, R37 ;  /* 0x000000258e257221 */ /* 0x000fc40000010100 */
[C---:B------:R-:W-:Y:S02]  /*33d0*/  FADD.FTZ R39, -R142.reuse, R39 ;  /* 0x000000278e277221 */ /* 0x040fe40000010100 */
[C---:B------:R-:W-:Y:S02]  /*33e0*/  FADD.FTZ R141, -R142.reuse, R38 ;  /* 0x000000268e8d7221 */ /* 0x040fe40000010100 */
[C---:B------:R-:W-:Y:S02]  /*33f0*/  FADD.FTZ R151, -R142.reuse, R122 ;  /* 0x0000007a8e977221 */ /* 0x040fe40000010100 */
[----:B------:R-:W-:Y:S02]  /*3400*/  FADD.FTZ R139, -R142, R139 ;  /* 0x0000008b8e8b7221 */ /* 0x000fe40000010100 */
[----:B------:R-:W-:Y:S02]  /*3410*/  FMUL.FTZ R36, R32, R45 ;  /* 0x0000002d20247220 */ /* 0x000fe40000410000 */
[----:B------:R-:W-:Y:S01]  /*3420*/  FADD.FTZ R111, -R142, R111 ;  /* 0x0000006f8e6f7221 */ /* 0x000fe20000010100 */
[----:B------:R-:W-:Y:S01]  /*3430*/  PRMT R142, RZ, 0x7610, R21 ;  /* 0x00007610ff8e7816 */ /* 0x000fe20000000015 */
[----:B------:R-:W-:-:S02]  /*3440*/  FMUL.FTZ R143, R32, R46 ;  /* 0x0000002e208f7220 */ /* 0x000fc40000410000 */
[C---:B------:R-:W-:Y:S02]  /*3450*/  FMUL.FTZ R45, R32.reuse, R48 ;  /* 0x00000030202d7220 */ /* 0x040fe40000410000 */
[C---:B------:R-:W-:Y:S02]  /*3460*/  FMUL.FTZ R38, R32.reuse, R47 ;  /* 0x0000002f20267220 */ /* 0x040fe40000410000 */
[C---:B------:R-:W-:Y:S02]  /*3470*/  FMUL.FTZ R46, R32.reuse, R49 ;  /* 0x00000031202e7220 */ /* 0x040fe40000410000 */
[C---:B0-----:R-:W-:Y:S02]  /*3480*/  FMUL.FTZ R34, R32.reuse, R103 ;  /* 0x0000006720227220 */ /* 0x041fe40000410000 */
[C---:B------:R-:W-:Y:S02]  /*3490*/  FMUL.FTZ R48, R32.reuse, R107 ;  /* 0x0000006b20307220 */ /* 0x040fe40000410000 */
[----:B------:R-:W-:-:S02]  /*34a0*/  FMUL.FTZ R47, R32, R50 ;  /* 0x00000032202f7220 */ /* 0x000fc40000410000 */
[C---:B------:R-:W-:Y:S02]  /*34b0*/  FMUL.FTZ R35, R32.reuse, R108 ;  /* 0x0000006c20237220 */ /* 0x040fe40000410000 */
[C---:B------:R-:W-:Y:S02]  /*34c0*/  FMUL.FTZ R49, R32.reuse, R120 ;  /* 0x0000007820317220 */ /* 0x040fe40000410000 */
[C---:B------:R-:W-:Y:S02]  /*34d0*/  FMUL.FTZ R103, R32.reuse, R130 ;  /* 0x0000008220677220 */ /* 0x040fe40000410000 */
[C---:B------:R-:W-:Y:S02]  /*34e0*/  FMUL.FTZ R107, R32.reuse, R132 ;  /* 0x00000084206b7220 */ /* 0x040fe40000410000 */
        /* <DEDUP_REMOVED lines=14> */
[C---:B------:R-:W-:Y:S01]  /*35d0*/  FMUL.FTZ R50, R32.reuse, R123 ;  /* 0x0000007b20327220 */ /* 0x040fe20000410000 */
[----:B------:R-:W-:Y:S01]  /*35e0*/  PRMT R123, RZ, 0x5410, R8 ;  /* 0x00005410ff7b7816 */ /* 0x000fe20000000008 */
[C---:B------:R-:W-:Y:S02]  /*35f0*/  FMUL.FTZ R125, R32.reuse, R125 ;  /* 0x0000007d207d7220 */ /* 0x040fe40000410000 */
[C---:B------:R-:W-:Y:S02]  /*3600*/  FMUL.FTZ R124, R32.reuse, R124 ;  /* 0x0000007c207c7220 */ /* 0x040fe40000410000 */
[C---:B------:R-:W-:Y:S02]  /*3610*/  FMUL.FTZ R127, R32.reuse, R127 ;  /* 0x0000007f207f7220 */ /* 0x040fe40000410000 */
[C---:B------:R-:W-:Y:S02]  /*3620*/  FMUL.FTZ R126, R32.reuse, R126 ;  /* 0x0000007e207e7220 */ /* 0x040fe40000410000 */
[----:B------:R-:W-:-:S02]  /*3630*/  FMUL.FTZ R129, R32, R129 ;  /* 0x0000008120817220 */ /* 0x000fc40000410000 */
[C---:B------:R-:W-:Y:S02]  /*3640*/  FMUL.FTZ R128, R32.reuse, R128 ;  /* 0x0000008020807220 */ /* 0x040fe40000410000 */
[C---:B------:R-:W-:Y:S01]  /*3650*/  FMUL.FTZ R108, R32.reuse, R131 ;  /* 0x00000083206c7220 */ /* 0x040fe20000410000 */
[----:B------:R-:W-:Y:S01]  /*3660*/  PRMT R131, RZ, 0x7610, R7 ;  /* 0x00007610ff837816 */ /* 0x000fe20000000007 */
[C---:B------:R-:W-:Y:S02]  /*3670*/  FMUL.FTZ R120, R32.reuse, R133 ;  /* 0x0000008520787220 */ /* 0x040fe40000410000 */
[C---:B------:R-:W-:Y:S02]  /*3680*/  FMUL.FTZ R135, R32.reuse, R135 ;  /* 0x0000008720877220 */ /* 0x040fe40000410000 */
[C---:B------:R-:W-:Y:S01]  /*3690*/  FMUL.FTZ R122, R32.reuse, R33 ;  /* 0x00000021207a7220 */ /* 0x040fe20000410000 */
[----:B------:R-:W-:Y:S01]  /*36a0*/  PRMT R33, RZ, 0x5410, R71 ;  /* 0x00005410ff217816 */ /* 0x000fe20000000047 */
        /* <DEDUP_REMOVED lines=8> */
[----:B------:R-:W-:Y:S01]  /*3730*/  HFMA2.MMA R141, -RZ, RZ, 0, 9.5367431640625e-07 ;  /* 0x00000010ff8d7435 */ /* 0x000fe200000001ff */
[C---:B------:R-:W-:Y:S02]  /*3740*/  FMUL.FTZ R151, R32.reuse, R151 ;  /* 0x0000009720977220 */ /* 0x040fe40000410000 */
[C---:B------:R-:W-:Y:S02]  /*3750*/  FMUL.FTZ R136, R32.reuse, R139 ;  /* 0x0000008b20887220 */ /* 0x040fe40000410000 */
[----:B------:R-:W-:Y:S01]  /*3760*/  FMUL.FTZ R32, R32, R111 ;  /* 0x0000006f20207220 */ /* 0x000fe20000410000 */
[----:B------:R-:W-:Y:S01]  /*3770*/  PRMT R111, RZ, 0x5410, R68 ;  /* 0x00005410ff6f7816 */ /* 0x000fe20000000044 */
[----:B------:R-:W-:Y:S01]  /*3780*/  FFMA.FTZ R38, R38, R33, R55 ;  /* 0x0000002126267223 */ /* 0x000fe20000010037 */
        /* <DEDUP_REMOVED lines=44> */
[----:B------:R-:W-:Y:S01]  /*3a50*/  F2FP.BF16.PACK_AB R35, R47, R38 ;  /* 0x000000262f23723e */ /* 0x000fe200000010ff */
        /* <DEDUP_REMOVED lines=15> */
[----:B------:R-:W-:Y:S01]  /*3b50*/  LEA R106, P1, R40, c[0x0][0x208], 0x4 ;  /* 0x00008200286a7a11 */ /* 0x000fe200078220ff */
[----:B------:R-:W-:Y:S01]  /*3b60*/  FFMA.FTZ R121, R121, R32, R92 ;  /* 0x0000002079797223 */ /* 0x000fe2000001005c */
[----:B------:R-:W-:Y:S01]  /*3b70*/  LEA R108, P2, R44, c[0x0][0x208], 0x4 ;  /* 0x000082002c6c7a11 */ /* 0x000fe200078420ff */
[----:B------:R-:W-:Y:S01]  /*3b80*/  FFMA.FTZ R128, R128, R34, R83 ;  /* 0x0000002280807223 */ /* 0x000fe20000010053 */
[----:B------:R-:W-:Y:S01]  /*3b90*/  PRMT R34, RZ, 0x7610, R15 ;  /* 0x00007610ff227816 */ /* 0x000fe2000000000f */
[----:B------:R-:W-:Y:S01]  /*3ba0*/  FFMA.FTZ R126, R107, R126, R86 ;  /* 0x0000007e6b7e7223 */ /* 0x000fe20000010056 */
[----:B------:R-:W-:Y:S01]  /*3bb0*/  F2FP.BF16.PACK_AB R33, R42, R33 ;  /* 0x000000212a21723e */ /* 0x000fe200000010ff */
[----:B------:R-:W-:Y:S01]  /*3bc0*/  FFMA.FTZ R130, R39, R130, R98 ;  /* 0x0000008227827223 */ /* 0x000fe20000010062 */
[----:B------:R-:W-:Y:S01]  /*3bd0*/  F2FP.BF16.PACK_AB R32, R138, R41 ;  /* 0x000000298a20723e */ /* 0x000fe200000010ff */
[----:B------:R-:W-:Y:S01]  /*3be0*/  FFMA.FTZ R103, R103, R34, R84 ;  /* 0x0000002267677223 */ /* 0x000fe20000010054 */
[----:B------:R-:W-:Y:S01]  /*3bf0*/  PRMT R34, RZ, 0x7610, R14 ;  /* 0x00007610ff227816 */ /* 0x000fe2000000000e */
[----:B------:R-:W-:Y:S01]  /*3c00*/  FFMA.FTZ R146, R37, R146, R96 ;  /* 0x0000009225927223 */ /* 0x000fe20000010060 */
[----:B------:R-:W-:Y:S01]  /*3c10*/  F2FP.BF16.PACK_AB R39, R109, R48 ;  /* 0x000000306d27723e */ /* 0x000fe200000010ff */
[----:B------:R-:W-:Y:S01]  /*3c20*/  IMAD.WIDE.U32 R140, R141, R140, c[0x0][0x208] ;  /* 0x000082008d8c7625 */ /* 0x000fe200078e008c */
[----:B------:R-:W-:-:S02]  /*3c30*/  F2FP.BF16.PACK_AB R37, R142, R111 ;  /* 0x0000006f8e25723e */ /* 0x000fc400000010ff */
[----:B------:R-:W-:Y:S01]  /*3c40*/  LEA.HI.X R107, R40, c[0x0][0x20c], RZ, 0x4, P1 ;  /* 0x00008300286b7a11 */ /* 0x000fe200008f24ff */
[----:B------:R-:W-:Y:S01]  /*3c50*/  FFMA.FTZ R129, R129, R34, R82 ;  /* 0x0000002281817223 */ /* 0x000fe20000010052 */
[----:B------:R-:W-:Y:S01]  /*3c60*/  PRMT R34, RZ, 0x5410, R13 ;  /* 0x00005410ff227816 */ /* 0x000fe2000000000d */
[----:B------:R-:W-:Y:S01]  /*3c70*/  IMAD R95, R110, c[0x0][0x160], R95 ;  /* 0x000058006e5f7a24 */ /* 0x000fe200078e025f */
[----:B------:R-:W-:Y:S02]  /*3c80*/  F2FP.BF16.PACK_AB R43, R49, R118 ;  /* 0x00000076312b723e */ /* 0x000fe400000010ff */
[----:B------:R-:W-:Y:S01]  /*3c90*/  F2FP.BF16.PACK_AB R42, R119, R116 ;  /* 0x00000074772a723e */ /* 0x000fe200000010ff */
[----:B------:R-:W-:Y:S01]  /*3ca0*/  FFMA.FTZ R124, R124, R34, R79 ;  /* 0x000000227c7c7223 */ /* 0x000fe2000001004f */
[----:B------:R-:W-:Y:S02]  /*3cb0*/  PRMT R34, RZ, 0x7610, R13 ;  /* 0x00007610ff227816 */ /* 0x000fe4000000000d */
[----:B------:R-:W-:-:S02]  /*3cc0*/  F2FP.BF16.PACK_AB R41, R117, R114 ;  /* 0x000000727529723e */ /* 0x000fc400000010ff */
[----:B------:R-:W-:Y:S01]  /*3cd0*/  LEA.HI.X R109, R44, c[0x0][0x20c], RZ, 0x4, P2 ;  /* 0x000083002c6d7a11 */ /* 0x000fe200010f24ff */
[----:B------:R-:W-:Y:S01]  /*3ce0*/  FFMA.FTZ R127, R127, R34, R80 ;  /* 0x000000227f7f7223 */ /* 0x000fe20000010050 */
[--C-:B------:R-:W-:Y:S02]  /*3cf0*/  PRMT R34, RZ, 0x5410, R12.reuse ;  /* 0x00005410ff227816 */ /* 0x100fe4000000000c */
[----:B------:R-:W-:Y:S02]  /*3d00*/  F2FP.BF16.PACK_AB R40, R115, R112 ;  /* 0x000000707328723e */ /* 0x000fe400000010ff */
[----:B------:R-:W-:Y:S01]  /*3d10*/  F2FP.BF16.PACK_AB R47, R103, R128 ;  /* 0x00000080672f723e */ /* 0x000fe200000010ff */
[----:B------:R-:W-:Y:S01]  /*3d20*/  FFMA.FTZ R50, R50, R34, R77 ;  /* 0x0000002232327223 */ /* 0x000fe2000001004d */
[----:B------:R-:W-:Y:S02]  /*3d30*/  PRMT R34, RZ, 0x7610, R12 ;  /* 0x00007610ff227816 */ /* 0x000fe4000000000c */
[----:B------:R-:W-:-:S02]  /*3d40*/  F2FP.BF16.PACK_AB R46, R129, R46 ;  /* 0x0000002e812e723e */ /* 0x000fc400000010ff */
[----:B------:R-:W-:Y:S01]  /*3d50*/  F2FP.BF16.PACK_AB R48, R126, R123 ;  /* 0x0000007b7e30723e */ /* 0x000fe200000010ff */
[----:B------:R-:W-:Y:S01]  /*3d60*/  FFMA.FTZ R125, R125, R34, R78 ;  /* 0x000000227d7d7223 */ /* 0x000fe2000001004e */
[----:B------:R-:W-:-:S04]  /*3d70*/  PRMT R34, RZ, 0x7610, R11 ;  /* 0x00007610ff227816 */ /* 0x000fc8000000000b */
[----:B------:R-:W-:Y:S01]  /*3d80*/  F2FP.BF16.PACK_AB R44, R125, R50 ;  /* 0x000000327d2c723e */ /* 0x000fe200000010ff */
[----:B------:R-:W-:Y:S01]  /*3d90*/  FFMA.FTZ R132, R132, R34, R93 ;  /* 0x0000002284847223 */ /* 0x000fe2000001005d */
[----:B------:R-:W-:-:S04]  /*3da0*/  PRMT R34, RZ, 0x5410, R10 ;  /* 0x00005410ff227816 */ /* 0x000fc8000000000a */
[----:B------:R-:W-:Y:S01]  /*3db0*/  F2FP.BF16.PACK_AB R51, R132, R51 ;  /* 0x000000338433723e */ /* 0x000fe200000010ff */
[----:B------:R-:W-:Y:S01]  /*3dc0*/  FFMA.FTZ R122, R122, R34, R89 ;  /* 0x000000227a7a7223 */ /* 0x000fe20000010059 */
[----:B------:R-:W-:-:S05]  /*3dd0*/  PRMT R34, RZ, 0x7610, R10 ;  /* 0x00007610ff227816 */ /* 0x000fca000000000a */
        /* <DEDUP_REMOVED lines=9> */
[----:B------:R-:W-:Y:S02]  /*3e70*/  F2FP.BF16.PACK_AB R34, R45, R36 ;  /* 0x000000242d22723e */ /* 0x000fe400000010ff */
[----:B------:R-:W-:Y:S02]  /*3e80*/  F2FP.BF16.PACK_AB R36, R144, R105 ;  /* 0x000000699024723e */ /* 0x000fe400000010ff */
[----:B------:R-:W-:Y:S01]  /*3e90*/  F2FP.BF16.PACK_AB R45, R127, R124 ;  /* 0x0000007c7f2d723e */ /* 0x000fe200000010ff */
[----:B------:R0:W-:Y:S04]  /*3ea0*/  STG.E.128 [R140.64], R32 ;  /* 0x000000208c007986 */ /* 0x0001e8000c101d04 */
[----:B------:R1:W-:Y:S04]  /*3eb0*/  STG.E.128 [R106.64], R36 ;  /* 0x000000246a007986 */ /* 0x0003e8000c101d04 */
[----:B------:R2:W-:Y:S01]  /*3ec0*/  STG.E.128 [R108.64], R40 ;  /* 0x000000286c007986 */ /* 0x0005e2000c101d04 */
[----:B0-----:R-:W-:-:S02]  /*3ed0*/  F2FP.BF16.PACK_AB R35, R131, R136 ;  /* 0x000000888323723e */ /* 0x001fc400000010ff */
[----:B------:R-:W-:Y:S02]  /*3ee0*/  F2FP.BF16.PACK_AB R34, R151, R134 ;  /* 0x000000869722723e */ /* 0x000fe400000010ff */
[----:B-1----:R-:W-:Y:S02]  /*3ef0*/  LEA R36, P1, R102, c[0x0][0x208], 0x4 ;  /* 0x0000820066247a11 */ /* 0x002fe400078220ff */
[----:B------:R-:W-:Y:S02]  /*3f00*/  LEA R38, P2, R104, c[0x0][0x208], 0x4 ;  /* 0x0000820068267a11 */ /* 0x000fe400078420ff */
[----:B--2---:R-:W-:Y:S02]  /*3f10*/  LEA R40, P3, R113, c[0x0][0x208], 0x4 ;  /* 0x0000820071287a11 */ /* 0x004fe400078620ff */
[----:B------:R-:W-:Y:S02]  /*3f20*/  LEA.HI.X R37, R102, c[0x0][0x20c], RZ, 0x4, P1 ;  /* 0x0000830066257a11 */ /* 0x000fe400008f24ff */
[----:B------:R-:W-:-:S02]  /*3f30*/  LEA.HI.X R39, R104, c[0x0][0x20c], RZ, 0x4, P2 ;  /* 0x0000830068277a11 */ /* 0x000fc400010f24ff */
[----:B------:R-:W-:Y:S01]  /*3f40*/  F2FP.BF16.PACK_AB R33, R130, R149 ;  /* 0x000000958221723e */ /* 0x000fe200000010ff */
[----:B------:R0:W-:Y:S01]  /*3f50*/  STG.E.128 [R36.64], R44 ;  /* 0x0000002c24007986 */ /* 0x0001e2000c101d04 */
[----:B------:R-:W-:Y:S02]  /*3f60*/  F2FP.BF16.PACK_AB R32, R146, R121 ;  /* 0x000000799220723e */ /* 0x000fe400000010ff */
[----:B------:R-:W-:Y:S01]  /*3f70*/  LEA.HI.X R41, R113, c[0x0][0x20c], RZ, 0x4, P3 ;  /* 0x0000830071297a11 */ /* 0x000fe200018f24ff */
[----:B------:R0:W-:Y:S01]  /*3f80*/  STG.E.128 [R38.64], R48 ;  /* 0x0000003026007986 */ /* 0x0001e2000c101d04 */
[----:B------:R-:W-:-:S03]  /*3f90*/  ISETP.GE.AND P1, PT, R95, c[0x0][0x164], PT ;  /* 0x000059005f007a0c */ /* 0x000fc60003f26270 */
[----:B------:R0:W-:Y:S10]  /*3fa0*/  STG.E.128 [R40.64], R32 ;  /* 0x0000002028007986 */ /* 0x0001f4000c101d04 */
[----:B0----5:R-:W-:Y:S01]  /*3fb0*/  @P1 CALL.REL.NOINC `(.L_x_333) ;  /* 0x0000001000001944 */ /* 0x021fe20003c00000 */
[----:B------:R-:W-:Y:S05]  /*3fc0*/  BRA `(.L_x_334) ;  /* 0xffffc60000007947 */ /* 0x000fea000383ffff */
.L_x_333:
[----:B------:R-:W-:Y:S05]  /*3fd0*/  EXIT ;  /* 0x000000000000794d */ /* 0x000fea0003800000 */
.L_x_331:
[----:B0-----:R-:W-:Y:S01]  /*3fe0*/  HFMA2.MMA R34, -RZ, RZ, 0, 1.847743988037109375e-06 ;  /* 0x0000001fff227435 */ /* 0x001fe200000001ff */
[----:B------:R-:W-:-:S02]  /*3ff0*/  MOV R110, 0x1 ;  /* 0x00000001006e7802 */ /* 0x000fc40000000f00 */
[----:B------:R-:W-:Y:S02]  /*4000*/  MOV R35, 0xffffffff ;  /* 0xffffffff00237802 */ /* 0x000fe40000000f00 */
[----:B------:R-:W-:Y:S02]  /*4010*/  MOV R32, 0x4030 ;  /* 0x0000403000207802 */ /* 0x000fe40000000f00 */
[----:B-----5:R-:W-:Y:S05]  /*4020*/  CALL.REL.NOINC `($__internal_1_$__cuda_sm70_shflsync_bfly_p) ;  /* 0x0000099000007944 */ /* 0x020fea0003c00000 */
[----:B-1----:R-:W-:Y:S01]  /*4030*/  MOV R32, R110 ;  /* 0x0000006e00207202 */ /* 0x002fe20000000f00 */
[----:B0-----:R-:W-:Y:S05]  /*4040*/  BRA `(.L_x_335) ;  /* 0xffffe82000007947 */ /* 0x001fea000383ffff */
.L_x_332:
[----:B------:R-:W-:Y:S01]  /*4050*/  HFMA2.MMA R110, -RZ, RZ, 0, 1.1920928955078125e-07 ;  /* 0x00000002ff6e7435 */ /* 0x000fe200000001ff */
[----:B------:R-:W-:Y:S02]  /*4060*/  MOV R34, 0x1f ;  /* 0x0000001f00227802 */ /* 0x000fe40000000f00 */
[----:B------:R-:W-:Y:S02]  /*4070*/  MOV R35, 0xffffffff ;  /* 0xffffffff00237802 */ /* 0x000fe40000000f00 */
[----:B------:R-:W-:Y:S02]  /*4080*/  MOV R32, 0x40a0 ;  /* 0x000040a000207802 */ /* 0x000fe40000000f00 */
[----:B-----5:R-:W-:Y:S05]  /*4090*/  CALL.REL.NOINC `($__internal_1_$__cuda_sm70_shflsync_bfly_p) ;  /* 0x0000092000007944 */ /* 0x020fea0003c00000 */
[----:B01----:R-:W-:Y:S01]  /*40a0*/  FADD.FTZ R141, R141, R110 ;  /* 0x0000006e8d8d7221 */ /* 0x003fe20000010000 */
[----:B------:R-:W-:Y:S01]  /*40b0*/  HFMA2.MMA R110, -RZ, RZ, 0, 2.384185791015625e-07 ;  /* 0x00000004ff6e7435 */ /* 0x000fe200000001ff */
[----:B------:R-:W-:-:S02]  /*40c0*/  MOV R34, 0x1f ;  /* 0x0000001f00227802 */ /* 0x000fc40000000f00 */
[----:B------:R-:W-:Y:S02]  /*40d0*/  MOV R35, 0xffffffff ;  /* 0xffffffff00237802 */ /* 0x000fe40000000f00 */
[----:B------:R-:W-:Y:S02]  /*40e0*/  MOV R32, 0x4100 ;  /* 0x0000410000207802 */ /* 0x000fe40000000f00 */
[----:B------:R-:W-:Y:S05]  /*40f0*/  CALL.REL.NOINC `($__internal_1_$__cuda_sm70_shflsync_bfly_p) ;  /* 0x000008c000007944 */ /* 0x000fea0003c00000 */
[----:B01----:R-:W-:Y:S01]  /*4100*/  FADD.FTZ R141, R141, R110 ;  /* 0x0000006e8d8d7221 */ /* 0x003fe20000010000 */
[----:B------:R-:W-:Y:S01]  /*4110*/  HFMA2.MMA R110, -RZ, RZ, 0, 4.76837158203125e-07 ;  /* 0x00000008ff6e7435 */ /* 0x000fe200000001ff */
[----:B------:R-:W-:Y:S02]  /*4120*/  MOV R34, 0x1f ;  /* 0x0000001f00227802 */ /* 0x000fe40000000f00 */
[----:B------:R-:W-:Y:S02]  /*4130*/  MOV R35, 0xffffffff ;  /* 0xffffffff00237802 */ /* 0x000fe40000000f00 */
[----:B------:R-:W-:Y:S02]  /*4140*/  MOV R32, 0x4160 ;  /* 0x0000416000207802 */ /* 0x000fe40000000f00 */
[----:B------:R-:W-:Y:S05]  /*4150*/  CALL.REL.NOINC `($__internal_1_$__cuda_sm70_shflsync_bfly_p) ;  /* 0x0000086000007944 */ /* 0x000fea0003c00000 */
[----:B01----:R-:W-:Y:S01]  /*4160*/  FADD.FTZ R141, R141, R110 ;  /* 0x0000006e8d8d7221 */ /* 0x003fe20000010000 */
[----:B------:R-:W-:Y:S01]  /*4170*/  HFMA2.MMA R110, -RZ, RZ, 0, 9.5367431640625e-07 ;  /* 0x00000010ff6e7435 */ /* 0x000fe200000001ff */
[----:B------:R-:W-:-:S02]  /*4180*/  MOV R34, 0x1f ;  /* 0x0000001f00227802 */ /* 0x000fc40000000f00 */
[----:B------:R-:W-:Y:S02]  /*4190*/  MOV R35, 0xffffffff ;  /* 0xffffffff00237802 */ /* 0x000fe40000000f00 */
[----:B------:R-:W-:Y:S02]  /*41a0*/  MOV R32, 0x41c0 ;  /* 0x000041c000207802 */ /* 0x000fe40000000f00 */
[----:B------:R-:W-:Y:S05]  /*41b0*/  CALL.REL.NOINC `($__internal_1_$__cuda_sm70_shflsync_bfly_p) ;  /* 0x0000080000007944 */ /* 0x000fea0003c00000 */
[----:B-1----:R-:W-:Y:S01]  /*41c0*/  FADD.FTZ R110, R141, R110 ;  /* 0x0000006e8d6e7221 */ /* 0x002fe20000010000 */
[----:B0-----:R-:W-:-:S03]  /*41d0*/  MOV R34, 0x1f ;  /* 0x0000001f00227802 */ /* 0x001fc60000000f00 */
[----:B------:R-:W-:Y:S01]  /*41e0*/  FMUL.FTZ R144, R110, c[0x0][0x1e0] ;  /* 0x000078006e907a20 */ /* 0x000fe20000410000 */
[----:B------:R-:W-:-:S03]  /*41f0*/  HFMA2.MMA R110, -RZ, RZ, 0, 5.9604644775390625e-08 ;  /* 0x00000001ff6e7435 */ /* 0x000fc600000001ff */
[C---:B------:R-:W-:Y:S02]  /*4200*/  FADD.FTZ R32, -R144.reuse, R41 ;  /* 0x0000002990207221 */ /* 0x040fe40000010100 */
[----:B------:R-:W-:Y:S02]  /*4210*/  FADD.FTZ R33, -R144, R43 ;  /* 0x0000002b90217221 */ /* 0x000fe40000010100 */
[----:B------:R-:W-:Y:S02]  /*4220*/  FFMA.FTZ R32, R32, R32, RZ ;  /* 0x0000002020207223 */ /* 0x000fe400000100ff */
[C---:B------:R-:W-:Y:S02]  /*4230*/  FADD.FTZ R35, -R144.reuse, R42 ;  /* 0x0000002a90237221 */ /* 0x040fe40000010100 */
[----:B------:R-:W-:Y:S02]  /*4240*/  FFMA.FTZ R32, R33, R33, R32 ;  /* 0x0000002121207223 */ /* 0x000fe40000010020 */
[----:B------:R-:W-:-:S02]  /*4250*/  FADD.FTZ R33, -R144, R46 ;  /* 0x0000002e90217221 */ /* 0x000fc40000010100 */
[----:B------:R-:W-:Y:S02]  /*4260*/  FFMA.FTZ R32, R35, R35, R32 ;  /* 0x0000002323207223 */ /* 0x000fe40000010020 */
[C---:B------:R-:W-:Y:S02]  /*4270*/  FADD.FTZ R35, -R144.reuse, R45 ;  /* 0x0000002d90237221 */ /* 0x040fe40000010100 */
[----:B------:R-:W-:Y:S02]  /*4280*/  FFMA.FTZ R32, R33, R33, R32 ;  /* 0x0000002121207223 */ /* 0x000fe40000010020 */
        /* <DEDUP_REMOVED lines=84> */
[----:B------:R-:W-:Y:S02]  /*47d0*/  FADD.FTZ R33, -R144, R111 ;  /* 0x0000006f90217221 */ /* 0x000fe40000010100 */
[----:B------:R-:W-:Y:S01]  /*47e0*/  FFMA.FTZ R32, R35, R35, R32 ;  /* 0x0000002323207223 */ /* 0x000fe20000010020 */
[----:B------:R-:W-:-:S03]  /*47f0*/  MOV R35, 0xffffffff ;  /* 0xffffffff00237802 */ /* 0x000fc60000000f00 */
[----:B------:R-:W-:Y:S01]  /*4800*/  FFMA.FTZ R141, R33, R33, R32 ;  /* 0x00000021218d7223 */ /* 0x000fe20000010020 */
[----:B------:R-:W-:Y:S02]  /*4810*/  MOV R32, 0x4830 ;  /* 0x0000483000207802 */ /* 0x000fe40000000f00 */
[----:B------:R-:W-:Y:S05]  /*4820*/  CALL.REL.NOINC `($__internal_1_$__cuda_sm70_shflsync_bfly_p) ;  /* 0x0000019000007944 */ /* 0x000fea0003c00000 */
[----:B01----:R-:W-:Y:S01]  /*4830*/  FADD.FTZ R141, R141, R110 ;  /* 0x0000006e8d8d7221 */ /* 0x003fe20000010000 */
[----:B------:R-:W-:Y:S01]  /*4840*/  HFMA2.MMA R110, -RZ, RZ, 0, 1.1920928955078125e-07 ;  /* 0x00000002ff6e7435 */ /* 0x000fe200000001ff */
[----:B------:R-:W-:Y:S02]  /*4850*/  MOV R34, 0x1f ;  /* 0x0000001f00227802 */ /* 0x000fe40000000f00 */
[----:B------:R-:W-:Y:S02]  /*4860*/  MOV R35, 0xffffffff ;  /* 0xffffffff00237802 */ /* 0x000fe40000000f00 */
[----:B------:R-:W-:Y:S02]  /*4870*/  MOV R32, 0x4890 ;  /* 0x0000489000207802 */ /* 0x000fe40000000f00 */
[----:B------:R-:W-:Y:S05]  /*4880*/  CALL.REL.NOINC `($__internal_1_$__cuda_sm70_shflsync_bfly_p) ;  /* 0x0000013000007944 */ /* 0x000fea0003c00000 */
[----:B01----:R-:W-:Y:S01]  /*4890*/  FADD.FTZ R141, R141, R110 ;  /* 0x0000006e8d8d7221 */ /* 0x003fe20000010000 */
[----:B------:R-:W-:Y:S01]  /*48a0*/  HFMA2.MMA R110, -RZ, RZ, 0, 2.384185791015625e-07 ;  /* 0x00000004ff6e7435 */ /* 0x000fe200000001ff */
[----:B------:R-:W-:Y:S02]  /*48b0*/  MOV R34, 0x1f ;  /* 0x0000001f00227802 */ /* 0x000fe40000000f00 */
[----:B------:R-:W-:-:S02]  /*48c0*/  MOV R35, 0xffffffff ;  /* 0xffffffff00237802 */ /* 0x000fc40000000f00 */
        /* <DEDUP_REMOVED lines=10> */
[----:B------:R-:W-:Y:S02]  /*4970*/  MOV R34, 0x1f ;  /* 0x0000001f00227802 */ /* 0x000fe40000000f00 */
[----:B------:R-:W-:-:S02]  /*4980*/  MOV R35, 0xffffffff ;  /* 0xffffffff00237802 */ /* 0x000fc40000000f00 */
[----:B------:R-:W-:Y:S02]  /*4990*/  MOV R32, 0x49b0 ;  /* 0x000049b000207802 */ /* 0x000fe40000000f00 */
[----:B------:R-:W-:Y:S05]  /*49a0*/  CALL.REL.NOINC `($__internal_1_$__cuda_sm70_shflsync_bfly_p) ;  /* 0x0000001000007944 */ /* 0x000fea0003c00000 */
[----:B01----:R-:W-:Y:S05]  /*49b0*/  BRA `(.L_x_336) ;  /* 0xffffe5f000007947 */ /* 0x003fea000383ffff */
        .weak           $__internal_1_$__cuda_sm70_shflsync_bfly_p
        .type           $__internal_1_$__cuda_sm70_shflsync_bfly_p,@function
        .size           $__internal_1_$__cuda_sm70_shflsync_bfly_p,(.L_x_43061 - $__internal_1_$__cuda_sm70_shflsync_bfly_p)
$__internal_1_$__cuda_sm70_shflsync_bfly_p:
[----:B------:R-:W-:Y:S01]  /*49c0*/  HFMA2.MMA R33, -RZ, RZ, 0, 0 ;  /* 0x00000000ff217435 */ /* 0x000fe200000001ff */
[----:B------:R-:W-:Y:S04]  /*49d0*/  WARPSYNC R35 ;  /* 0x0000002300007348 */ /* 0x000fe80003800000 */
[----:B------:R0:W1:Y:S01]  /*49e0*/  SHFL.BFLY PT, R110, R141, R110, R34 ;  /* 0x0c00006e8d6e7389 */ /* 0x00006200000e0022 */
[----:B------:R-:W-:Y:S05]  /*49f0*/  RET.REL.NODEC R32 `(_ZN10layer_norm13ln_fwd_kernelINS_13Kernel_traitsI13__nv_bfloat16S2_S2_S2_fjLj1536ELj1ELj4ELj1ELj16ENS_18Kernel_traits_baseILj1536ES2_S2_S2_S2_fjLj128EEEEELb0ELb0ELb0ELb1EEEvNS_9FwdParamsE) ;  /* 0xffffb60020007950 */ /* 0x000fea0003c3ffff */
.L_x_337:
        /* <DEDUP_REMOVED lines=16> */
.L_x_43061:


//--------------------- .text._ZN10layer_norm13ln_fwd_kernelINS_13Kernel_traitsI13__nv_bfloat16S2_S2_S2_fjLj1536ELj1ELj4ELj1ELj16ENS_18Kernel_traits_baseILj1536ES2_S2_S2_S2_fjLj128EEEEELb0ELb0ELb1ELb0EEEvNS_9FwdParamsE --------------------------
	.section	.text._ZN10layer_norm13ln_fwd_kernelINS_13Kernel_traitsI13__nv_bfloat16S2_S2_S2_fjLj1536ELj1ELj4ELj1ELj16ENS_18Kernel_traits_baseILj1536ES2_S2_S2_S2_fjLj128EEEEELb0ELb0ELb1ELb0EEEvNS_9FwdParamsE,"ax",@progbits
	.sectioninfo	@"SHI_REGISTERS=168"
	.align	128
        .global         _ZN10layer_norm13ln_fwd_kernelINS_13Kernel_traitsI13__nv_bfloat16S2_S2_S2_fjLj1536ELj1ELj4ELj1ELj16ENS_18Kernel_traits_baseILj1536ES2_S2_S2_S2_fjLj128EEEEELb0ELb0ELb1ELb0EEEvNS_9FwdParamsE
        .type           _ZN10layer_norm13ln_fwd_kernelINS_13Kernel_traitsI13__nv_bfloat16S2_S2_S2_fjLj1536ELj1ELj4ELj1ELj16ENS_18Kernel_traits_baseILj1536ES2_S2_S2_S2_fjLj128EEEEELb0ELb0ELb1ELb0EEEvNS_9FwdParamsE,@function
        .size           _ZN10layer_norm13ln_fwd_kernelINS_13Kernel_traitsI13__nv_bfloat16S2_S2_S2_fjLj1536ELj1ELj4ELj1ELj16ENS_18Kernel_traits_baseILj1536ES2_S2_S2_S2_fjLj128EEEEELb0ELb0ELb1ELb0EEEvNS_9FwdParamsE,(.L_x_43062 - _ZN10layer_norm13ln_fwd_kernelINS_13Kernel_traitsI13__nv_bfloat16S2_S2_S2_fjLj1536ELj1ELj4ELj1ELj16ENS_18Kernel_traits_baseILj1536ES2_S2_S2_S2_fjLj128EEEEELb0ELb0ELb1ELb0EEEvNS_9FwdParamsE)
        .other          _ZN10layer_norm13ln_fwd_kernelINS_13Kernel_traitsI13__nv_bfloat16S2_S2_S2_fjLj1536ELj1ELj4ELj1ELj16ENS_18Kernel_traits_baseILj1536ES2_S2_S2_S2_fjLj128EEEEELb0ELb0ELb1ELb0EEEvNS_9FwdParamsE,@"STO_CUDA_ENTRY STV_DEFAULT"
_ZN10layer_norm13ln_fwd_kernelINS_13Kernel_traitsI13__nv_bfloat16S2_S2_S2_fjLj1536ELj1ELj4ELj1ELj16ENS_18Kernel_traits_baseILj1536ES2_S2_S2_S2_fjLj128EEEEELb0ELb0ELb1ELb0EEEvNS_9FwdParamsE:
.text._ZN10layer_norm13ln_fwd_kernelINS_13Kernel_traitsI13__nv_bfloat16S2_S2_S2_fjLj1536ELj1ELj4ELj1ELj16ENS_18Kernel_traits_baseILj1536ES2_S2_S2_S2_fjLj128EEEEELb0ELb0ELb1ELb0EEEvNS_9FwdParamsE:
        /* <DEDUP_REMOVED lines=15> */
[----:B------:R-:W-:-:S05]  /*00f0*/  ISETP.GE.U32.AND P3, PT, R0, 0xa0, PT ;  /* 0x000000a00000780c */ /* 0x000fca0003f66070 */
[----:B------:R-:W-:Y:S05]  /*0100*/  @!P0 BRA `(.L_x_339) ;  /* 0x000000b000008947 */ /* 0x000fea0003800000 */
[----:B-1----:R-:W-:Y:S01]  /*0110*/  ISETP.NE.U32.AND P1, PT, RZ, c[0x0][0x218], PT ;  /* 0x00008600ff007a0c */ /* 0x002fe20003f25070 */
[----:B------:R-:W-:-:S03]  /*0120*/  HFMA2.MMA R3, -RZ, RZ, 0, 9.5367431640625e-07 ;  /* 0x00000010ff037435 */ /* 0x000fc600000001ff */
[----:B------:R-:W-:-:S13]  /*0130*/  ISETP.NE.AND.EX P1, PT, RZ, c[0x0][0x21c], PT, P1 ;  /* 0x00008700ff007a0c */ /* 0x000fda0003f25310 */
[----:B------:R-:W-:-:S04]  /*0140*/  @P1 LEA R4, P2, R20, c[0x0][0x218], 0x4 ;  /* 0x0000860014041a11 */ /* 0x000fc800078420ff */
[C---:B------:R-:W-:Y:S01]  /*0150*/  @P1 LEA.HI.X R5, R20.reuse, c[0x0][0x21c], RZ, 0x4, P2 ;  /* 0x0000870014051a11 */ /* 0x040fe200010f24ff */
[----:B------:R-:W-:-:S04]  /*0160*/  IMAD.WIDE.U32 R2, R20, R3, c[0x0][0x1b0] ;  /* 0x00006c0014027625 */ /* 0x000fc800078e0003 */
[----:B------:R0:W5:Y:S04]  /*0170*/  @P1 LDG.E.128 R36, [R4.64] ;  /* 0x0000000404241981 */ /* 0x000168000c1e1d00 */
[----:B------:R0:W5:Y:S01]  /*0180*/  LDG.E.128 R148, [R2.64] ;  /* 0x0000000402947981 */ /* 0x000162000c1e1d00 */
[----:B------:R-:W-:Y:S01]  /*0190*/  LOP3.LUT R20, R20, 0x20, RZ, 0xfc, !PT ;  /* 0x0000002014147812 */ /* 0x000fe200078efcff */
[----:B------:R-:W-:Y:S01]  /*01a0*/  @!P1 CS2R R36, SRZ ;  /* 0x0000000000249805 */ /* 0x000fe2000001ff00 */
[----:B------:R-:W-:Y:S02]  /*01b0*/  @!P1 CS2R R38, SRZ ;  /* 0x0000000000269805 */ /* 0x000fe4000001ff00 */
.L_x_339:
[----:B01----:R-:W-:Y:S05]  /*01c0*/  BSYNC B0 ;  /* 0x0000000000007941 */ /* 0x003fea0003800000 */
.L_x_338:
        /* <DEDUP_REMOVED lines=13> */
.L_x_341:
[----:B0-----:R-:W-:Y:S05]  /*02a0*/  BSYNC B0 ;  /* 0x0000000000007941 */ /* 0x001fea0003800000 */
.L_x_340:
        /* <DEDUP_REMOVED lines=13> */
.L_x_343:
[----:B0-----:R-:W-:Y:S05]  /*0380*/  BSYNC B0 ;  /* 0x0000000000007941 */ /* 0x001fea0003800000 */
.L_x_342:
        /* <DEDUP_REMOVED lines=13> */
.L_x_345:
[----:B0-----:R-:W-:Y:S05]  /*0460*/  BSYNC B0 ;  /* 0x0000000000007941 */ /* 0x001fea0003800000 */
.L_x_344:
        /* <DEDUP_REMOVED lines=13> */
.L_x_347:
[----:B0-----:R-:W-:Y:S05]  /*0540*/  BSYNC B0 ;  /* 0x0000000000007941 */ /* 0x001fea0003800000 */
.L_x_346:
[----:B------:R-:W-:Y:S01]  /*0550*/  ISETP.GE.U32.AND P1, PT, R0, 0xc0, PT ;  /* 0x000000c00000780c */ /* 0x000fe20003f26070 */
[----:B------:R-:W-:Y:S01]  /*0560*/  BSSY B0, `(.L_x_348) ;  /* 0x000000e000007945 */ /* 0x000fe20003800000 */
[----:B------:R-:W-:-:S04]  /*0570*/  SHF.R.U32.HI R2, RZ, 0x5, R21 ;  /* 0x00000005ff027819 */ /* 0x000fc80000011615 */
[----:B------:R-:W-:-:S07]  /*0580*/  LEA R40, R23, R2, 0x2 ;  /* 0x0000000217287211 */ /* 0x000fce00078e10ff */
[----:B------:R-:W-:Y:S05]  /*0590*/  @!P1 BRA `(.L_x_349) ;  /* 0x000000a000009947 */ /* 0x000fea0003800000 */
[----:B------:R-:W-:Y:S02]  /*05a0*/  ISETP.NE.U32.AND P2, PT, RZ, c[0x0][0x218], PT ;  /* 0x00008600ff007a0c */ /* 0x000fe40003f45070 */
[----:B------:R-:W-:Y:S02]  /*05b0*/  MOV R21, 0x10 ;  /* 0x0000001000157802 */ /* 0x000fe40000000f00 */
        /* <DEDUP_REMOVED lines=8> */
.L_x_349:
[----:B0-----:R-:W-:Y:S05]  /*0640*/  BSYNC B0 ;  /* 0x0000000000007941 */ /* 0x001fea0003800000 */
.L_x_348:
[----:B------:R-:W-:-:S13]  /*0650*/  ISETP.GE.AND P2, PT, R40, c[0x0][0x164], PT ;  /* 0x0000590028007a0c */ /* 0x000fda0003f46270 */
[----:B------:R-:W-:Y:S05]  /*0660*/  @P2 EXIT ;  /* 0x000000000000294d */ /* 0x000fea0003800000 */
        /* <DEDUP_REMOVED lines=56> */
[--C-:B------:R-:W-:Y:S02]  /*09f0*/  PRMT R141, RZ, 0x5410, R134.reuse ;  /* 0x00005410ff8d7816 */ /* 0x100fe40000000086 */
[----:B------:R-:W-:Y:S02]  /*0a00*/  PRMT R139, RZ, 0x7610, R134 ;  /* 0x00007610ff8b7816 */ /* 0x000fe40000000086 */
[----:B------:R-:W-:Y:S02]  /*0a10*/  PRMT R137, RZ, 0x5410, R135 ;  /* 0x00005410ff897816 */ /* 0x000fe40000000087 */
[--C-:B------:R-:W-:Y:S02]  /*0a20*/  PRMT R125, RZ, 0x5410, R26.reuse ;  /* 0x00005410ff7d7816 */ /* 0x100fe4000000001a */
[----:B------:R-:W-:-:S02]  /*0a30*/  PRMT R123, RZ, 0x7610, R26 ;  /* 0x00007610ff7b7816 */ /* 0x000fc4000000001a */
[--C-:B------:R-:W-:Y:S02]  /*0a40*/  PRMT R120, RZ, 0x5410, R27.reuse ;  /* 0x00005410ff787816 */ /* 0x100fe4000000001b */
[----:B------:R-:W-:Y:S02]  /*0a50*/  PRMT R118, RZ, 0x7610, R27 ;  /* 0x00007610ff767816 */ /* 0x000fe4000000001b */
[----:B------:R-:W-:Y:S02]  /*0a60*/  PRMT R116, RZ, 0x5410, R112 ;  /* 0x00005410ff747816 */ /* 0x000fe40000000070 */
[--C-:B------:R-:W-:Y:S02]  /*0a70*/  PRMT R19, RZ, 0x5410, R23.reuse ;  /* 0x00005410ff137816 */ /* 0x100fe40000000017 */
[----:B------:R-:W-:Y:S02]  /*0a80*/  PRMT R20, RZ, 0x7610, R23 ;  /* 0x00007610ff147816 */ /* 0x000fe40000000017 */
        /* <DEDUP_REMOVED lines=27> */
[----:B------:R-:W-:Y:S02]  /*0c40*/  MOV R23, R40 ;  /* 0x0000002800177202 */ /* 0x000fe40000000f00 */
[--C-:B------:R-:W-:Y:S02]  /*0c50*/  PRMT R26, RZ, 0x5410, R30.reuse ;  /* 0x00005410ff1a7816 */ /* 0x100fe4000000001e */
[----:B------:R-:W-:Y:S02]  /*0c60*/  PRMT R27, RZ, 0x7610, R30 ;  /* 0x00007610ff1b7816 */ /* 0x000fe4000000001e */
[----:B------:R-:W-:-:S02]  /*0c70*/  PRMT R28, RZ, 0x5410, R31 ;  /* 0x00005410ff1c7816 */ /* 0x000fc4000000001f */
[----:B------:R-:W-:Y:S02]  /*0c80*/  PRMT R29, RZ, 0x7610, R31 ;  /* 0x00007610ff1d7816 */ /* 0x000fe4000000001f */
.L_x_521:
[----:B------:R-:W-:-:S10]  /*0c90*/  HFMA2.MMA R50, -RZ, RZ, 0, 2.384185791015625e-07 ;  /* 0x00000004ff327435 */ /* 0x000fd400000001ff */
[----:B------:R-:W-:-:S05]  /*0ca0*/  IMAD.WIDE R48, R23, R50, c[0x0][0x1d0] ;  /* 0x0000740017307625 */ /* 0x000fca00078e0232 */
[----:B------:R0:W2:Y:S02]  /*0cb0*/  LDG.E R115, [R48.64] ;  /* 0x0000000430737981 */ /* 0x0000a4000c1e1900 */
[----:B0-----:R-:W-:-:S05]  /*0cc0*/  IMAD.WIDE R48, R23, R50, c[0x0][0x1d8] ;  /* 0x0000760017307625 */ /* 0x001fca00078e0232 */
[----:B------:R0:W5:Y:S01]  /*0cd0*/  LDG.E R102, [R48.64] ;  /* 0x0000000430667981 */ /* 0x000162000c1e1900 */
[----:B------:R-:W-:Y:S01]  /*0ce0*/  IMAD R50, R23, c[0x0][0x168], RZ ;  /* 0x00005a0017327a24 */ /* 0x000fe200078e02ff */
[----:B------:R-:W-:Y:S01]  /*0cf0*/  BSSY B0, `(.L_x_350) ;  /* 0x0000079000007945 */ /* 0x000fe20003800000 */
[----:B------:R-:W-:Y:S01]  /*0d00*/  MOV R121, RZ ;  /* 0x000000ff00797202 */ /* 0x000fe20000000f00 */
[----:B------:R-:W1:Y:S01]  /*0d10*/  S2R R103, SR_TID.X ;  /* 0x0000000000677919 */ /* 0x000e620000002100 */
[----:B--2---:R-:W-:-:S13]  /*0d20*/  ISETP.GE.AND P2, PT, R115, 0x1, PT ;  /* 0x000000017300780c */ /* 0x004fda0003f46270 */
[----:B------:R-:W-:-:S05]  /*0d30*/  @P2 IADD3 R51, R115, -0x1, RZ ;  /* 0xffffffff73332810 */ /* 0x000fca0007ffe0ff */
[----:B------:R-:W-:Y:S01]  /*0d40*/  @P2 IMAD R88, R51, c[0x0][0x168], RZ ;  /* 0x00005a0033582a24 */ /* 0x000fe200078e02ff */
[----:B------:R-:W-:-:S04]  /*0d50*/  SHF.R.S32.HI R51, RZ, 0x1f, R50 ;  /* 0x0000001fff337819 */ /* 0x000fc80000011432 */
[----:B------:R-:W-:Y:S02]  /*0d60*/  @P2 SHF.R.S32.HI R89, RZ, 0x1f, R88 ;  /* 0x0000001fff592819 */ /* 0x000fe40000011458 */
[----:B------:R-:W-:Y:S02]  /*0d70*/  LEA.HI R51, R51, R50, RZ, 0x3 ;  /* 0x0000003233337211 */ /* 0x000fe400078f18ff */
[----:B------:R-:W-:Y:S02]  /*0d80*/  @P2 LEA.HI R89, R89, R88, RZ, 0x3 ;  /* 0x0000005859592211 */ /* 0x000fe400078f18ff */
[----:B-1----:R-:W-:Y:S02]  /*0d90*/  LOP3.LUT R50, R103, 0x1f, RZ, 0xc0, !PT ;  /* 0x0000001f67327812 */ /* 0x002fe400078ec0ff */
[----:B------:R-:W-:Y:S02]  /*0da0*/  SHF.R.S32.HI R103, RZ, 0x1f, R23 ;  /* 0x0000001fff677819 */ /* 0x000fe40000011417 */
[----:B------:R-:W-:-:S02]  /*0db0*/  LEA.HI.SX32 R113, R51, R50, 0x1d ;  /* 0x0000003233717211 */ /* 0x000fc400078feaff */
[----:B------:R-:W-:Y:S01]  /*0dc0*/  @P2 LEA.HI.SX32 R121, R89, R50, 0x1d ;  /* 0x0000003259792211 */ /* 0x000fe200078feaff */
[----:B------:R-:W-:Y:S05]  /*0dd0*/  @!P0 BRA `(.L_x_351) ;  /* 0x000006a000008947 */ /* 0x000fea0003800000 */
[----:B0-----:R-:W-:Y:S02]  /*0de0*/  ISETP.NE.U32.AND P3, PT, RZ, c[0x0][0x180], PT ;  /* 0x00006000ff007a0c */ /* 0x001fe40003f65070 */
[----:B------:R-:W-:Y:S02]  /*0df0*/  @P2 MOV R30, 0x10 ;  /* 0x00000010001e2802 */ /* 0x000fe40000000f00 */
[----:B------:R-:W-:-:S03]  /*0e00*/  ISETP.NE.AND.EX P3, PT, RZ, c[0x0][0x184], PT, P3 ;  /* 0x00006100ff007a0c */ /* 0x000fc60003f65330 */
[----:B------:R-:W-:-:S05]  /*0e10*/  @P2 IMAD.WIDE.U32 R30, R121, R30, c[0x0][0x170] ;  /* 0x00005c00791e2625 */ /* 0x000fca00078e001e */
[----:B------:R0:W5:Y:S05]  /*0e20*/  @P2 LDG.E.128 R40, [R30.64] ;  /* 0x000000041e282981 */ /* 0x00016a000c1e1d00 */
[----:B------:R-:W-:-:S05]  /*0e30*/  @P3 MOV R32, 0x10 ;  /* 0x0000001000203802 */ /* 0x000fca0000000f00 */
[----:B------:R-:W-:-:S05]  /*0e40*/  @P3 IMAD.WIDE.U32 R32, R113, R32, c[0x0][0x180] ;  /* 0x0000600071203625 */ /* 0x000fca00078e0020 */
[----:B------:R0:W5:Y:S01]  /*0e50*/  @P3 LDG.E.128 R44, [R32.64] ;  /* 0x00000004202c3981 */ /* 0x000162000c1e1d00 */
[----:B------:R-:W-:Y:S01]  /*0e60*/  ISETP.GT.AND P4, PT, R115, RZ, PT ;  /* 0x000000ff7300720c */ /* 0x000fe20003f84270 */
[----:B------:R-:W-:-:S12]  /*0e70*/  BSSY B1, `(.L_x_352) ;  /* 0x000000a000017945 */ /* 0x000fd80003800000 */
[----:B------:R-:W-:Y:S05]  /*0e80*/  @P4 BRA `(.L_x_353) ;  /* 0x0000004000004947 */ /* 0x000fea0003800000 */
[----:B0-----:R-:W-:Y:S01]  /*0e90*/  HFMA2.MMA R30, -RZ, RZ, 0, 0 ;  /* 0x00000000ff1e7435 */ /* 0x001fe200000001ff */
[----:B------:R-:W-:Y:S05]  /*0ea0*/  @!P3 BRA `(.L_x_354) ;  /* 0x000000600000b947 */ /* 0x000fea0003800000 */
[----:B-----5:R-:W-:Y:S01]  /*0eb0*/  PRMT R30, RZ, 0x5410, R44 ;  /* 0x00005410ff1e7816 */ /* 0x020fe2000000002c */
[----:B------:R-:W-:Y:S05]  /*0ec0*/  BRA `(.L_x_354) ;  /* 0x0000004000007947 */ /* 0x000fea0003800000 */
.L_x_353:
[----:B0----5:R-:W-:Y:S02]  /*0ed0*/  PRMT R30, RZ, 0x5410, R40 ;  /* 0x00005410ff1e7816 */ /* 0x021fe40000000028 */
[----:B------:R-:W-:-:S03]  /*0ee0*/  @P3 PRMT R31, RZ, 0x5410, R44 ;  /* 0x00005410ff1f3816 */ /* 0x000fc6000000002c */
[----:B------:R-:W-:-:S04]  /*0ef0*/  FMUL.FTZ R30, R30, c[0x0][0x1ec] ;  /* 0x00007b001e1e7a20 */ /* 0x000fc80000410000 */
[----:B------:R-:W-:Y:S02]  /*0f00*/  @P3 FADD.FTZ R30, R31, R30 ;  /* 0x0000001e1f1e3221 */ /* 0x000fe40000010000 */
.L_x_354:
[----:B------:R-:W-:Y:S05]  /*0f10*/  BSYNC B1 ;  /* 0x0000000000017941 */ /* 0x000fea0003800000 */
.L_x_352:
[----:B------:R-:W-:Y:S01]  /*0f20*/  BSSY B1, `(.L_x_355) ;  /* 0x000000a000017945 */ /* 0x000fe20003800000 */
[----:B------:R-:W-:Y:S05]  /*0f30*/  @P4 BRA `(.L_x_356) ;  /* 0x0000004000004947 */ /* 0x000fea0003800000 */
[----:B------:R-:W-:Y:S01]  /*0f40*/  MOV R31, RZ ;  /* 0x000000ff001f7202 */ /* 0x000fe20000000f00 */
[----:B------:R-:W-:Y:S05]  /*0f50*/  @!P3 BRA `(.L_x_357) ;  /* 0x000000600000b947 */ /* 0x000fea0003800000 */
[----:B-----5:R-:W-:Y:S01]  /*0f60*/  PRMT R31, RZ, 0x7610, R44 ;  /* 0x00007610ff1f7816 */ /* 0x020fe2000000002c */
[----:B------:R-:W-:Y:S05]  /*0f70*/  BRA `(.L_x_357) ;  /* 0x0000004000007947 */ /* 0x000fea0003800000 */
.L_x_356:
[----:B-----5:R-:W-:Y:S02]  /*0f80*/  PRMT R31, RZ, 0x7610, R40 ;  /* 0x00007610ff1f7816 */ /* 0x020fe40000000028 */
[----:B------:R-:W-:-:S03]  /*0f90*/  @P3 PRMT R32, RZ, 0x7610, R44 ;  /* 0x00007610ff203816 */ /* 0x000fc6000000002c */
[----:B------:R-:W-:-:S04]  /*0fa0*/  FMUL.FTZ R31, R31, c[0x0][0x1ec] ;  /* 0x00007b001f1f7a20 */ /* 0x000fc80000410000 */
[----:B------:R-:W-:Y:S02]  /*0fb0*/  @P3 FADD.FTZ R31, R32, R31 ;  /* 0x0000001f201f3221 */ /* 0x000fe40000010000 */
.L_x_357:
[----:B------:R-:W-:Y:S05]  /*0fc0*/  BSYNC B1 ;  /* 0x0000000000017941 */ /* 0x000fea0003800000 */
.L_x_355:
[----:B------:R-:W-:Y:S01]  /*0fd0*/  BSSY B1, `(.L_x_358) ;  /* 0x000000a000017945 */ /* 0x000fe20003800000 */
[----:B------:R-:W-:Y:S05]  /*0fe0*/  @P4 BRA `(.L_x_359) ;  /* 0x0000004000004947 */ /* 0x000fea0003800000 */
[----:B------:R-:W-:Y:S01]  /*0ff0*/  HFMA2.MMA R32, -RZ, RZ, 0, 0 ;  /* 0x00000000ff207435 */ /* 0x000fe200000001ff */
[----:B------:R-:W-:Y:S05]  /*1000*/  @!P3 BRA `(.L_x_360) ;  /* 0x000000600000b947 */ /* 0x000fea0003800000 */
[----:B-----5:R-:W-:Y:S01]  /*1010*/  PRMT R32, RZ, 0x5410, R45 ;  /* 0x00005410ff207816 */ /* 0x020fe2000000002d */
[----:B------:R-:W-:Y:S05]  /*1020*/  BRA `(.L_x_360) ;  /* 0x0000004000007947 */ /* 0x000fea0003800000 */
.L_x_359:
[----:B-----5:R-:W-:Y:S02]  /*1030*/  PRMT R32, RZ, 0x5410, R41 ;  /* 0x00005410ff207816 */ /* 0x020fe40000000029 */
[----:B------:R-:W-:-:S03]  /*1040*/  @P3 PRMT R33, RZ, 0x5410, R45 ;  /* 0x00005410ff213816 */ /* 0x000fc6000000002d */
[----:B------:R-:W-:-:S04]  /*1050*/  FMUL.FTZ R32, R32, c[0x0][0x1ec] ;  /* 0x00007b0020207a20 */ /* 0x000fc80000410000 */
[----:B------:R-:W-:Y:S02]  /*1060*/  @P3 FADD.FTZ R32, R33, R32 ;  /* 0x0000002021203221 */ /* 0x000fe40000010000 */
.L_x_360:
[----:B------:R-:W-:Y:S05]  /*1070*/  BSYNC B1 ;  /* 0x0000000000017941 */ /* 0x000fea0003800000 */
.L_x_358:
[----:B------:R-:W-:Y:S01]  /*1080*/  BSSY B1, `(.L_x_361) ;  /* 0x000000a000017945 */ /* 0x000fe20003800000 */
[----:B------:R-:W-:Y:S05]  /*1090*/  @P4 BRA `(.L_x_362) ;  /* 0x0000004000004947 */ /* 0x000fea0003800000 */
[----:B------:R-:W-:Y:S01]  /*10a0*/  MOV R33, RZ ;  /* 0x000000ff00217202 */ /* 0x000fe20000000f00 */
[----:B------:R-:W-:Y:S05]  /*10b0*/  @!P3 BRA `(.L_x_363) ;  /* 0x000000600000b947 */ /* 0x000fea0003800000 */
[----:B-----5:R-:W-:Y:S01]  /*10c0*/  PRMT R33, RZ, 0x7610, R45 ;  /* 0x00007610ff217816 */ /* 0x020fe2000000002d */
[----:B------:R-:W-:Y:S05]  /*10d0*/  BRA `(.L_x_363) ;  /* 0x0000004000007947 */ /* 0x000fea0003800000 */
.L_x_362:
[----:B-----5:R-:W-:Y:S02]  /*10e0*/  PRMT R33, RZ, 0x7610, R41 ;  /* 0x00007610ff217816 */ /* 0x020fe40000000029 */
[----:B------:R-:W-:-:S03]  /*10f0*/  @P3 PRMT R34, RZ, 0x7610, R45 ;  /* 0x00007610ff223816 */ /* 0x000fc6000000002d */
[----:B------:R-:W-:-:S04]  /*1100*/  FMUL.FTZ R33, R33, c[0x0][0x1ec] ;  /* 0x00007b0021217a20 */ /* 0x000fc80000410000 */
[----:B------:R-:W-:Y:S02]  /*1110*/  @P3 FADD.FTZ R33, R34, R33 ;  /* 0x0000002122213221 */ /* 0x000fe40000010000 */
.L_x_363:
[----:B------:R-:W-:Y:S05]  /*1120*/  BSYNC B1 ;  /* 0x0000000000017941 */ /* 0x000fea0003800000 */
.L_x_361:
[----:B------:R-:W-:Y:S01]  /*1130*/  BSSY B1, `(.L_x_364) ;  /* 0x000000a000017945 */ /* 0x000fe20003800000 */
[----:B------:R-:W-:Y:S05]  /*1140*/  @P4 BRA `(.L_x_365) ;  /* 0x0000004000004947 */ /* 0x000fea0003800000 */
[----:B------:R-:W-:Y:S01]  /*1150*/  HFMA2.MMA R34, -RZ, RZ, 0, 0 ;  /* 0x00000000ff227435 */ /* 0x000fe200000001ff */
[----:B------:R-:W-:Y:S05]  /*1160*/  @!P3 BRA `(.L_x_366) ;  /* 0x000000600000b947 */ /* 0x000fea0003800000 */
[----:B-----5:R-:W-:Y:S01]  /*1170*/  PRMT R34, RZ, 0x5410, R46 ;  /* 0x00005410ff227816 */ /* 0x020fe2000000002e */
[----:B------:R-:W-:Y:S05]  /*1180*/  BRA `(.L_x_366) ;  /* 0x0000004000007947 */ /* 0x000fea0003800000 */
.L_x_365:
[----:B-----5:R-:W-:Y:S02]  /*1190*/  PRMT R34, RZ, 0x5410, R42 ;  /* 0x00005410ff227816 */ /* 0x020fe4000000002a */
[----:B------:R-:W-:-:S03]  /*11a0*/  @P3 PRMT R35, RZ, 0x5410, R46 ;  /* 0x00005410ff233816 */ /* 0x000fc6000000002e */
[----:B------:R-:W-:-:S04]  /*11b0*/  FMUL.FTZ R34, R34, c[0x0][0x1ec] ;  /* 0x00007b0022227a20 */ /* 0x000fc80000410000 */
[----:B------:R-:W-:Y:S02]  /*11c0*/  @P3 FADD.FTZ R34, R35, R34 ;  /* 0x0000002223223221 */ /* 0x000fe40000010000 */
.L_x_366:
[----:B------:R-:W-:Y:S05]  /*11d0*/  BSYNC B1 ;  /* 0x0000000000017941 */ /* 0x000fea0003800000 */
.L_x_364:
[----:B------:R-:W-:Y:S01]  /*11e0*/  BSSY B1, `(.L_x_367) ;  /* 0x000000a000017945 */ /* 0x000fe20003800000 */
[----:B------:R-:W-:Y:S05]  /*11f0*/  @P4 BRA `(.L_x_368) ;  /* 0x0000004000004947 */ /* 0x000fea0003800000 */
[----:B------:R-:W-:Y:S01]  /*1200*/  MOV R35, RZ ;  /* 0x000000ff00237202 */ /* 0x000fe20000000f00 */
[----:B------:R-:W-:Y:S05]  /*1210*/  @!P3 BRA `(.L_x_369) ;  /* 0x000000600000b947 */ /* 0x000fea0003800000 */
[----:B-----5:R-:W-:Y:S01]  /*1220*/  PRMT R35, RZ, 0x7610, R46 ;  /* 0x00007610ff237816 */ /* 0x020fe2000000002e */
[----:B------:R-:W-:Y:S05]  /*1230*/  BRA `(.L_x_369) ;  /* 0x0000004000007947 */ /* 0x000fea0003800000 */
.L_x_368:
[----:B-----5:R-:W-:Y:S02]  /*1240*/  PRMT R35, RZ, 0x7610, R42 ;  /* 0x00007610ff237816 */ /* 0x020fe4000000002a */
[----:B------:R-:W-:-:S03]  /*1250*/  @P3 PRMT R36, RZ, 0x7610, R46 ;  /* 0x00007610ff243816 */ /* 0x000fc6000000002e */
[----:B------:R-:W-:-:S04]  /*1260*/  FMUL.FTZ R35, R35, c[0x0][0x1ec] ;  /* 0x00007b0023237a20 */ /* 0x000fc80000410000 */
[----:B------:R-:W-:Y:S02]  /*1270*/  @P3 FADD.FTZ R35, R36, R35 ;  /* 0x0000002324233221 */ /* 0x000fe40000010000 */
.L_x_369:
[----:B------:R-:W-:Y:S05]  /*1280*/  BSYNC B1 ;  /* 0x0000000000017941 */ /* 0x000fea0003800000 */
.L_x_367:
[----:B------:R-:W-:Y:S01]  /*1290*/  BSSY B1, `(.L_x_370) ;  /* 0x000000a000017945 */ /* 0x000fe20003800000 */
[----:B------:R-:W-:Y:S05]  /*12a0*/  @P4 BRA `(.L_x_371) ;  /* 0x0000004000004947 */ /* 0x000fea0003800000 */
[----:B------:R-:W-:Y:S01]  /*12b0*/  HFMA2.MMA R36, -RZ, RZ, 0, 0 ;  /* 0x00000000ff247435 */ /* 0x000fe200000001ff */
[----:B------:R-:W-:Y:S05]  /*12c0*/  @!P3 BRA `(.L_x_372) ;  /* 0x000000600000b947 */ /* 0x000fea0003800000 */
[----:B-----5:R-:W-:Y:S01]  /*12d0*/  PRMT R36, RZ, 0x5410, R47 ;  /* 0x00005410ff247816 */ /* 0x020fe2000000002f */
[----:B------:R-:W-:Y:S05]  /*12e0*/  BRA `(.L_x_372) ;  /* 0x0000004000007947 */ /* 0x000fea0003800000 */
.L_x_371:
[----:B-----5:R-:W-:Y:S02]  /*12f0*/  PRMT R36, RZ, 0x5410, R43 ;  /* 0x00005410ff247816 */ /* 0x020fe4000000002b */
[----:B------:R-:W-:-:S03]  /*1300*/  @P3 PRMT R37, RZ, 0x5410, R47 ;  /* 0x00005410ff253816 */ /* 0x000fc6000000002f */
[----:B------:R-:W-:-:S04]  /*1310*/  FMUL.FTZ R36, R36, c[0x0][0x1ec] ;  /* 0x00007b0024247a20 */ /* 0x000fc80000410000 */
[----:B------:R-:W-:Y:S02]  /*1320*/  @P3 FADD.FTZ R36, R37, R36 ;  /* 0x0000002425243221 */ /* 0x000fe40000010000 */
.L_x_372:
[----:B------:R-:W-:Y:S05]  /*1330*/  BSYNC B1 ;  /* 0x0000000000017941 */ /* 0x000fea0003800000 */
.L_x_370:
[----:B------:R-:W-:Y:S01]  /*1340*/  BSSY B1, `(.L_x_373) ;  /* 0x000000a000017945 */ /* 0x000fe20003800000 */
[----:B------:R-:W-:Y:S05]  /*1350*/  @P4 BRA `(.L_x_374) ;  /* 0x0000004000004947 */ /* 0x000fea0003800000 */
[----:B------:R-:W-:Y:S01]  /*1360*/  MOV R37, RZ ;  /* 0x000000ff00257202 */ /* 0x000fe20000000f00 */
[----:B------:R-:W-:Y:S05]  /*1370*/  @!P3 BRA `(.L_x_375) ;  /* 0x000000600000b947 */ /* 0x000fea0003800000 */
[----:B-----5:R-:W-:Y:S01]  /*1380*/  PRMT R37, RZ, 0x7610, R47 ;  /* 0x00007610ff257816 */ /* 0x020fe2000000002f */
[----:B------:R-:W-:Y:S05]  /*1390*/  BRA `(.L_x_375) ;  /* 0x0000004000007947 */ /* 0x000fea0003800000 */
.L_x_374:
[----:B-----5:R-:W-:Y:S02]  /*13a0*/  PRMT R37, RZ, 0x7610, R43 ;  /* 0x00007610ff257816 */ /* 0x020fe4000000002b */
[----:B------:R-:W-:-:S03]  /*13b0*/  @P3 PRMT R48, RZ, 0x7610, R47 ;  /* 0x00007610ff303816 */ /* 0x000fc6000000002f */
[----:B------:R-:W-:-:S04]  /*13c0*/  FMUL.FTZ R37, R37, c[0x0][0x1ec] ;  /* 0x00007b0025257a20 */ /* 0x000fc80000410000 */
[----:B------:R-:W-:Y:S02]  /*13d0*/  @P3 FADD.FTZ R37, R48, R37 ;  /* 0x0000002530253221 */ /* 0x000fe40000010000 */
.L_x_375:
[----:B------:R-:W-:Y:S05]  /*13e0*/  BSYNC B1 ;  /* 0x0000000000017941 */ /* 0x000fea0003800000 */
.L_x_373:
[----:B------:R-:W-:Y:S01]  /*13f0*/  HFMA2.MMA R88, -RZ, RZ, 0, 9.5367431640625e-07 ;  /* 0x00000010ff587435 */ /* 0x000fe200000001ff */
[----:B------:R-:W-:Y:S02]  /*1400*/  F2FP.BF16.PACK_AB R51, R37, R36 ;  /* 0x000000242533723e */ /* 0x000fe400000010ff */
[----:B------:R-:W-:Y:S02]  /*1410*/  F2FP.BF16.PACK_AB R50, R35, R34 ;  /* 0x000000222332723e */ /* 0x000fe400000010ff */
[----:B------:R-:W-:Y:S02]  /*1420*/  F2FP.BF16.PACK_AB R49, R33, R32 ;  /* 0x000000202131723e */ /* 0x000fe400000010ff */
[----:B------:R-:W-:Y:S02]  /*1430*/  F2FP.BF16.PACK_AB R48, R31, R30 ;  /* 0x0000001e1f30723e */ /* 0x000fe400000010ff */
[----:B------:R-:W-:Y:S01]  /*1440*/  IADD3 R121, R121, 0x20, RZ ;  /* 0x0000002079797810 */ /* 0x000fe20007ffe0ff */
[C---:B------:R-:W-:Y:S01]  /*1450*/  IMAD.WIDE.U32 R88, R113.reuse, R88, c[0x0][0x188] ;  /* 0x0000620071587625 */ /* 0x040fe200078e0058 */
[----:B------:R-:W-:-:S04]  /*1460*/  IADD3 R113, R113, 0x20, RZ ;  /* 0x0000002071717810 */ /* 0x000fc80007ffe0ff */
[----:B------:R0:W-:Y:S03]  /*1470*/  STG.E.128 [R88.64], R48 ;  /* 0x0000003058007986 */ /* 0x0001e6000c101d04 */
.L_x_351:
[----:B0-----:R-:W-:Y:S05]  /*1480*/  BSYNC B0 ;  /* 0x0000000000007941 */ /* 0x001fea0003800000 */
.L_x_350:
[----:B------:R-:W-:Y:S01]  /*1490*/  ISETP.GE.U32.AND P3, PT, R0, 0x40, PT ;  /* 0x000000400000780c */ /* 0x000fe20003f66070 */
[----:B------:R-:W-:-:S12]  /*14a0*/  BSSY B0, `(.L_x_376) ;  /* 0x000006c000007945 */ /* 0x000fd80003800000 */
[----:B------:R-:W-:Y:S05]  /*14b0*/  @!P3 BRA `(.L_x_377) ;  /* 0x000006a00000b947 */ /* 0x000fea0003800000 */
[----:B------:R-:W-:Y:S02]  /*14c0*/  ISETP.NE.U32.AND P3, PT, RZ, c[0x0][0x180], PT ;  /* 0x00006000ff007a0c */ /* 0x000fe40003f65070 */
[----:B------:R-:W-:Y:S02]  /*14d0*/  @P2 MOV R38, 0x10 ;  /* 0x0000001000262802 */ /* 0x000fe40000000f00 */
[----:B------:R-:W-:-:S03]  /*14e0*/  ISETP.NE.AND.EX P3, PT, RZ, c[0x0][0x184], PT, P3 ;  /* 0x00006100ff007a0c */ /* 0x000fc60003f65330 */
[----:B------:R-:W-:-:S05]  /*14f0*/  @P2 IMAD.WIDE.U32 R38, R121, R38, c[0x0][0x170] ;  /* 0x00005c0079262625 */ /* 0x000fca00078e0026 */
[----:B-----5:R0:W5:Y:S05]  /*1500*/  @P2 LDG.E.128 R40, [R38.64] ;  /* 0x0000000426282981 */ /* 0x02016a000c1e1d00 */
        /* <DEDUP_REMOVED lines=10> */
.L_x_379:
[----:B0----5:R-:W-:Y:S02]  /*15b0*/  PRMT R38, RZ, 0x5410, R40 ;  /* 0x00005410ff267816 */ /* 0x021fe40000000028 */
[----:B------:R-:W-:-:S03]  /*15c0*/  @P3 PRMT R39, RZ, 0x5410, R44 ;  /* 0x00005410ff273816 */ /* 0x000fc6000000002c */
[----:B------:R-:W-:-:S04]  /*15d0*/  FMUL.FTZ R38, R38, c[0x0][0x1ec] ;  /* 0x00007b0026267a20 */ /* 0x000fc80000410000 */
[----:B------:R-:W-:Y:S02]  /*15e0*/  @P3 FADD.FTZ R38, R39, R38 ;  /* 0x0000002627263221 */ /* 0x000fe40000010000 */
.L_x_380:
[----:B------:R-:W-:Y:S05]  /*15f0*/  BSYNC B1 ;  /* 0x0000000000017941 */ /* 0x000fea0003800000 */
.L_x_378:
[----:B------:R-:W-:Y:S01]  /*1600*/  BSSY B1, `(.L_x_381) ;  /* 0x000000a000017945 */ /* 0x000fe20003800000 */
[----:B------:R-:W-:Y:S05]  /*1610*/  @P4 BRA `(.L_x_382) ;  /* 0x0000004000004947 */ /* 0x000fea0003800000 */
[----:B------:R-:W-:Y:S01]  /*1620*/  MOV R39, RZ ;  /* 0x000000ff00277202 */ /* 0x000fe20000000f00 */
[----:B------:R-:W-:Y:S05]  /*1630*/  @!P3 BRA `(.L_x_383) ;  /* 0x000000600000b947 */ /* 0x000fea0003800000 */
[----:B-----5:R-:W-:Y:S01]  /*1640*/  PRMT R39, RZ, 0x7610, R44 ;  /* 0x00007610ff277816 */ /* 0x020fe2000000002c */
[----:B------:R-:W-:Y:S05]  /*1650*/  BRA `(.L_x_383) ;  /* 0x0000004000007947 */ /* 0x000fea0003800000 */
.L_x_382:
[----:B-----5:R-:W-:Y:S02]  /*1660*/  PRMT R39, RZ, 0x7610, R40 ;  /* 0x00007610ff277816 */ /* 0x020fe40000000028 */
[----:B------:R-:W-:-:S03]  /*1670*/  @P3 PRMT R48, RZ, 0x7610, R44 ;  /* 0x00007610ff303816 */ /* 0x000fc6000000002c */
[----:B------:R-:W-:-:S04]  /*1680*/  FMUL.FTZ R39, R39, c[0x0][0x1ec] ;  /* 0x00007b0027277a20 */ /* 0x000fc80000410000 */
[----:B------:R-:W-:Y:S02]  /*1690*/  @P3 FADD.FTZ R39, R48, R39 ;  /* 0x0000002730273221 */ /* 0x000fe40000010000 */
.L_x_383:
[----:B------:R-:W-:Y:S05]  /*16a0*/  BSYNC B1 ;  /* 0x0000000000017941 */ /* 0x000fea0003800000 */
.L_x_381:
[----:B------:R-:W-:Y:S01]  /*16b0*/  BSSY B1, `(.L_x_384) ;  /* 0x000000a000017945 */ /* 0x000fe20003800000 */
[----:B------:R-:W-:Y:S05]  /*16c0*/  @P4 BRA `(.L_x_385) ;  /* 0x0000004000004947 */ /* 0x000fea0003800000 */
[----:B------:R-:W-:Y:S01]  /*16d0*/  HFMA2.MMA R52, -RZ, RZ, 0, 0 ;  /* 0x00000000ff347435 */ /* 0x000fe200000001ff */
[----:B------:R-:W-:Y:S05]  /*16e0*/  @!P3 BRA `(.L_x_386) ;  /* 0x000000600000b947 */ /* 0x000fea0003800000 */
[----:B-----5:R-:W-:Y:S01]  /*16f0*/  PRMT R52, RZ, 0x5410, R45 ;  /* 0x00005410ff347816 */ /* 0x020fe2000000002d */
[----:B------:R-:W-:Y:S05]  /*1700*/  BRA `(.L_x_386) ;  /* 0x0000004000007947 */ /* 0x000fea0003800000 */
.L_x_385:
[----:B-----5:R-:W-:Y:S02]  /*1710*/  PRMT R52, RZ, 0x5410, R41 ;  /* 0x00005410ff347816 */ /* 0x020fe40000000029 */
[----:B------:R-:W-:-:S03]  /*1720*/  @P3 PRMT R49, RZ, 0x5410, R45 ;  /* 0x00005410ff313816 */ /* 0x000fc6000000002d */
[----:B------:R-:W-:-:S04]  /*1730*/  FMUL.FTZ R52, R52, c[0x0][0x1ec] ;  /* 0x00007b0034347a20 */ /* 0x000fc80000410000 */
[----:B------:R-:W-:Y:S02]  /*1740*/  @P3 FADD.FTZ R52, R49, R52 ;  /* 0x0000003431343221 */ /* 0x000fe40000010000 */
.L_x_386:
[----:B------:R-:W-:Y:S05]  /*1750*/  BSYNC B1 ;  /* 0x0000000000017941 */ /* 0x000fea0003800000 */
.L_x_384:
[----:B------:R-:W-:Y:S01]  /*1760*/  BSSY B1, `(.L_x_387) ;  /* 0x000000a000017945 */ /* 0x000fe20003800000 */
[----:B------:R-:W-:Y:S05]  /*1770*/  @P4 BRA `(.L_x_388) ;  /* 0x0000004000004947 */ /* 0x000fea0003800000 */
[----:B------:R-:W-:Y:S01]  /*1780*/  MOV R53, RZ ;  /* 0x000000ff00357202 */ /* 0x000fe20000000f00 */
[----:B------:R-:W-:Y:S05]  /*1790*/  @!P3 BRA `(.L_x_389) ;  /* 0x000000600000b947 */ /* 0x000fea0003800000 */
[----:B-----5:R-:W-:Y:S01]  /*17a0*/  PRMT R53, RZ, 0x7610, R45 ;  /* 0x00007610ff357816 */ /* 0x020fe2000000002d */
[----:B------:R-:W-:Y:S05]  /*17b0*/  BRA `(.L_x_389) ;  /* 0x0000004000007947 */ /* 0x000fea0003800000 */
.L_x_388:
[----:B-----5:R-:W-:Y:S02]  /*17c0*/  PRMT R53, RZ, 0x7610, R41 ;  /* 0x00007610ff357816 */ /* 0x020fe40000000029 */
[----:B------:R-:W-:-:S03]  /*17d0*/  @P3 PRMT R48, RZ, 0x7610, R45 ;  /* 0x00007610ff303816 */ /* 0x000fc6000000002d */
[----:B------:R-:W-:-:S04]  /*17e0*/  FMUL.FTZ R53, R53, c[0x0][0x1ec] ;  /* 0x00007b0035357a20 */ /* 0x000fc80000410000 */
[----:B------:R-:W-:Y:S02]  /*17f0*/  @P3 FADD.FTZ R53, R48, R53 ;  /* 0x0000003530353221 */ /* 0x000fe40000010000 */
.L_x_389:
[----:B------:R-:W-:Y:S05]  /*1800*/  BSYNC B1 ;  /* 0x0000000000017941 */ /* 0x000fea0003800000 */
.L_x_387:
[----:B------:R-:W-:Y:S01]  /*1810*/  BSSY B1, `(.L_x_390) ;  /* 0x000000a000017945 */ /* 0x000fe20003800000 */
[----:B------:R-:W-:Y:S05]  /*1820*/  @P4 BRA `(.L_x_391) ;  /* 0x0000004000004947 */ /* 0x000fea0003800000 */
[----:B------:R-:W-:Y:S01]  /*1830*/  HFMA2.MMA R54, -RZ, RZ, 0, 0 ;  /* 0x00000000ff367435 */ /* 0x000fe200000001ff */
[----:B------:R-:W-:Y:S05]  /*1840*/  @!P3 BRA `(.L_x_392) ;  /* 0x000000600000b947 */ /* 0x000fea0003800000 */
[----:B-----5:R-:W-:Y:S01]  /*1850*/  PRMT R54, RZ, 0x5410, R46 ;  /* 0x00005410ff367816 */ /* 0x020fe2000000002e */
[----:B------:R-:W-:Y:S05]  /*1860*/  BRA `(.L_x_392) ;  /* 0x0000004000007947 */ /* 0x000fea0003800000 */
.L_x_391:
[----:B-----5:R-:W-:Y:S02]  /*1870*/  PRMT R54, RZ, 0x5410, R42 ;  /* 0x00005410ff367816 */ /* 0x020fe4000000002a */
[----:B------:R-:W-:-:S03]  /*1880*/  @P3 PRMT R49, RZ, 0x5410, R46 ;  /* 0x00005410ff313816 */ /* 0x000fc6000000002e */
[----:B------:R-:W-:-:S04]  /*1890*/  FMUL.FTZ R54, R54, c[0x0][0x1ec] ;  /* 0x00007b0036367a20 */ /* 0x000fc80000410000 */
[----:B------:R-:W-:Y:S02]  /*18a0*/  @P3 FADD.FTZ R54, R49, R54 ;  /* 0x0000003631363221 */ /* 0x000fe40000010000 */
.L_x_392:
[----:B------:R-:W-:Y:S05]  /*18b0*/  BSYNC B1 ;  /* 0x0000000000017941 */ /* 0x000fea0003800000 */
.L_x_390:
[----:B------:R-:W-:Y:S01]  /*18c0*/  BSSY B1, `(.L_x_393) ;  /* 0x000000a000017945 */ /* 0x000fe20003800000 */
[----:B------:R-:W-:Y:S05]  /*18d0*/  @P4 BRA `(.L_x_394) ;  /* 0x0000004000004947 */ /* 0x000fea0003800000 */
[----:B------:R-:W-:Y:S01]  /*18e0*/  MOV R55, RZ ;  /* 0x000000ff00377202 */ /* 0x000fe20000000f00 */
[----:B------:R-:W-:Y:S05]  /*18f0*/  @!P3 BRA `(.L_x_395) ;  /* 0x000000600000b947 */ /* 0x000fea0003800000 */
[----:B-----5:R-:W-:Y:S01]  /*1900*/  PRMT R55, RZ, 0x7610, R46 ;  /* 0x00007610ff377816 */ /* 0x020fe2000000002e */
[----:B------:R-:W-:Y:S05]  /*1910*/  BRA `(.L_x_395) ;  /* 0x0000004000007947 */ /* 0x000fea0003800000 */
.L_x_394:
[----:B-----5:R-:W-:Y:S02]  /*1920*/  PRMT R55, RZ, 0x7610, R42 ;  /* 0x00007610ff377816 */ /* 0x020fe4000000002a */
[----:B------:R-:W-:-:S03]  /*1930*/  @P3 PRMT R48, RZ, 0x7610, R46 ;  /* 0x00007610ff303816 */ /* 0x000fc6000000002e */
[----:B------:R-:W-:-:S04]  /*1940*/  FMUL.FTZ R55, R55, c[0x0][0x1ec] ;  /* 0x00007b0037377a20 */ /* 0x000fc80000410000 */
[----:B------:R-:W-:Y:S02]  /*1950*/  @P3 FADD.FTZ R55, R48, R55 ;  /* 0x0000003730373221 */ /* 0x000fe40000010000 */
.L_x_395:
[----:B------:R-:W-:Y:S05]  /*1960*/  BSYNC B1 ;  /* 0x0000000000017941 */ /* 0x000fea0003800000 */
.L_x_393:
[----:B------:R-:W-:Y:S01]  /*1970*/  BSSY B1, `(.L_x_396) ;  /* 0x000000a000017945 */ /* 0x000fe20003800000 */
[----:B------:R-:W-:Y:S05]  /*1980*/  @P4 BRA `(.L_x_397) ;  /* 0x0000004000004947 */ /* 0x000fea0003800000 */
[----:B------:R-:W-:Y:S01]  /*1990*/  HFMA2.MMA R56, -RZ, RZ, 0, 0 ;  /* 0x00000000ff387435 */ /* 0x000fe200000001ff */
[----:B------:R-:W-:Y:S05]  /*19a0*/  @!P3 BRA `(.L_x_398) ;  /* 0x000000600000b947 */ /* 0x000fea0003800000 */
[----:B-----5:R-:W-:Y:S01]  /*19b0*/  PRMT R56, RZ, 0x5410, R47 ;  /* 0x00005410ff387816 */ /* 0x020fe2000000002f */
[----:B------:R-:W-:Y:S05]  /*19c0*/  BRA `(.L_x_398) ;  /* 0x0000004000007947 */ /* 0x000fea0003800000 */
.L_x_397:
[----:B-----5:R-:W-:Y:S02]  /*19d0*/  PRMT R56, RZ, 0x5410, R43 ;  /* 0x00005410ff387816 */ /* 0x020fe4000000002b */
[----:B------:R-:W-:-:S03]  /*19e0*/  @P3 PRMT R49, RZ, 0x5410, R47 ;  /* 0x00005410ff313816 */ /* 0x000fc6000000002f */
[----:B------:R-:W-:-:S04]  /*19f0*/  FMUL.FTZ R56, R56, c[0x0][0x1ec] ;  /* 0x00007b0038387a20 */ /* 0x000fc80000410000 */
[----:B------:R-:W-:Y:S02]  /*1a00*/  @P3 FADD.FTZ R56, R49, R56 ;  /* 0x0000003831383221 */ /* 0x000fe40000010000 */
.L_x_398:
[----:B------:R-:W-:Y:S05]  /*1a10*/  BSYNC B1 ;  /* 0x0000000000017941 */ /* 0x000fea0003800000 */
.L_x_396:
[----:B------:R-:W-:Y:S01]  /*1a20*/  BSSY B1, `(.L_x_399) ;  /* 0x000000a000017945 */ /* 0x000fe20003800000 */
[----:B------:R-:W-:Y:S05]  /*1a30*/  @P4 BRA `(.L_x_400) ;  /* 0x0000004000004947 */ /* 0x000fea0003800000 */
[----:B------:R-:W-:Y:S01]  /*1a40*/  MOV R57, RZ ;  /* 0x000000ff00397202 */ /* 0x000fe20000000f00 */
[----:B------:R-:W-:Y:S05]  /*1a50*/  @!P3 BRA `(.L_x_401) ;  /* 0x000000600000b947 */ /* 0x000fea0003800000 */
[----:B-----5:R-:W-:Y:S01]  /*1a60*/  PRMT R57, RZ, 0x7610, R47 ;  /* 0x00007610ff397816 */ /* 0x020fe2000000002f */
[----:B------:R-:W-:Y:S05]  /*1a70*/  BRA `(.L_x_401) ;  /* 0x0000004000007947 */ /* 0x000fea0003800000 */
.L_x_400:
[----:B-----5:R-:W-:Y:S02]  /*1a80*/  PRMT R57, RZ, 0x7610, R43 ;  /* 0x00007610ff397816 */ /* 0x020fe4000000002b */
[----:B------:R-:W-:-:S03]  /*1a90*/  @P3 PRMT R48, RZ, 0x7610, R47 ;  /* 0x00007610ff303816 */ /* 0x000fc6000000002f */
[----:B------:R-:W-:-:S04]  /*1aa0*/  FMUL.FTZ R57, R57, c[0x0][0x1ec] ;  /* 0x00007b0039397a20 */ /* 0x000fc80000410000 */
[----:B------:R-:W-:Y:S02]  /*1ab0*/  @P3 FADD.FTZ R57, R48, R57 ;  /* 0x0000003930393221 */ /* 0x000fe40000010000 */
.L_x_401:
[----:B------:R-:W-:Y:S05]  /*1ac0*/  BSYNC B1 ;  /* 0x0000000000017941 */ /* 0x000fea0003800000 */
.L_x_399:
        /* <DEDUP_REMOVED lines=9> */
.L_x_377:
[----:B------:R-:W-:Y:S05]  /*1b60*/  BSYNC B0 ;  /* 0x0000000000007941 */ /* 0x000fea0003800000 */
.L_x_376:
[----:B------:R-:W-:Y:S01]  /*1b70*/  ISETP.GE.U32.AND P3, PT, R0, 0x60, PT ;  /* 0x000000600000780c */ /* 0x000fe20003f66070 */
[----:B------:R-:W-:-:S12]  /*1b80*/  BSSY B0, `(.L_x_402) ;  /* 0x000006c000007945 */ /* 0x000fd80003800000 */
[----:B------:R-:W-:Y:S05]  /*1b90*/  @!P3 BRA `(.L_x_403) ;  /* 0x000006a00000b947 */ /* 0x000fea0003800000 */
[----:B------:R-:W-:Y:S02]  /*1ba0*/  ISETP.NE.U32.AND P3, PT, RZ, c[0x0][0x180], PT ;  /* 0x00006000ff007a0c */ /* 0x000fe40003f65070 */
[----:B0-----:R-:W-:Y:S02]  /*1bb0*/  @P2 MOV R48, 0x10 ;  /* 0x0000001000302802 */ /* 0x001fe40000000f00 */
        /* <DEDUP_REMOVED lines=13> */
.L_x_405:
[----:B0----5:R-:W-:Y:S02]  /*1c90*/  PRMT R58, RZ, 0x5410, R40 ;  /* 0x00005410ff3a7816 */ /* 0x021fe40000000028 */
[----:B------:R-:W-:-:S03]  /*1ca0*/  @P3 PRMT R49, RZ, 0x5410, R44 ;  /* 0x00005410ff313816 */ /* 0x000fc6000000002c */
[----:B------:R-:W-:-:S04]  /*1cb0*/  FMUL.FTZ R58, R58, c[0x0][0x1ec] ;  /* 0x00007b003a3a7a20 */ /* 0x000fc80000410000 */
[----:B------:R-:W-:Y:S02]  /*1cc0*/  @P3 FADD.FTZ R58, R49, R58 ;  /* 0x0000003a313a3221 */ /* 0x000fe40000010000 */
.L_x_406:
[----:B------:R-:W-:Y:S05]  /*1cd0*/  BSYNC B1 ;  /* 0x0000000000017941 */ /* 0x000fea0003800000 */
.L_x_404:
[----:B------:R-:W-:Y:S01]  /*1ce0*/  BSSY B1, `(.L_x_407) ;  /* 0x000000a000017945 */ /* 0x000fe20003800000 */
[----:B------:R-:W-:Y:S05]  /*1cf0*/  @P4 BRA `(.L_x_408) ;  /* 0x0000004000004947 */ /* 0x000fea0003800000 */
[----:B------:R-:W-:Y:S01]  /*1d00*/  MOV R59, RZ ;  /* 0x000000ff003b7202 */ /* 0x000fe20000000f00 */
[----:B------:R-:W-:Y:S05]  /*1d10*/  @!P3 BRA `(.L_x_409) ;  /* 0x000000600000b947 */ /* 0x000fea0003800000 */
[----:B-----5:R-:W-:Y:S01]  /*1d20*/  PRMT R59, RZ, 0x7610, R44 ;  /* 0x00007610ff3b7816 */ /* 0x020fe2000000002c */
[----:B------:R-:W-:Y:S05]  /*1d30*/  BRA `(.L_x_409) ;  /* 0x0000004000007947 */ /* 0x000fea0003800000 */
.L_x_408:
[----:B-----5:R-:W-:Y:S02]  /*1d40*/  PRMT R59, RZ, 0x7610, R40 ;  /* 0x00007610ff3b7816 */ /* 0x020fe40000000028 */
[----:B------:R-:W-:-:S03]  /*1d50*/  @P3 PRMT R48, RZ, 0x7610, R44 ;  /* 0x00007610ff303816 */ /* 0x000fc6000000002c */
[----:B------:R-:W-:-:S04]  /*1d60*/  FMUL.FTZ R59, R59, c[0x0][0x1ec] ;  /* 0x00007b003b3b7a20 */ /* 0x000fc80000410000 */
[----:B------:R-:W-:Y:S02]  /*1d70*/  @P3 FADD.FTZ R59, R48, R59 ;  /* 0x0000003b303b3221 */ /* 0x000fe40000010000 */
.L_x_409:
[----:B------:R-:W-:Y:S05]  /*1d80*/  BSYNC B1 ;  /* 0x0000000000017941 */ /* 0x000fea0003800000 */
.L_x_407:
[----:B------:R-:W-:Y:S01]  /*1d90*/  BSSY B1, `(.L_x_410) ;  /* 0x000000a000017945 */ /* 0x000fe20003800000 */
[----:B------:R-:W-:Y:S05]  /*1da0*/  @P4 BRA `(.L_x_411) ;  /* 0x0000004000004947 */ /* 0x000fea0003800000 */
[----:B------:R-:W-:Y:S01]  /*1db0*/  HFMA2.MMA R60, -RZ, RZ, 0, 0 ;  /* 0x00000000ff3c7435 */ /* 0x000fe200000001ff */
[----:B------:R-:W-:Y:S05]  /*1dc0*/  @!P3 BRA `(.L_x_412) ;  /* 0x000000600000b947 */ /* 0x000fea0003800000 */
[----:B-----5:R-:W-:Y:S01]  /*1dd0*/  PRMT R60, RZ, 0x5410, R45 ;  /* 0x00005410ff3c7816 */ /* 0x020fe2000000002d */
[----:B------:R-:W-:Y:S05]  /*1de0*/  BRA `(.L_x_412) ;  /* 0x0000004000007947 */ /* 0x000fea0003800000 */
.L_x_411:
[----:B-----5:R-:W-:Y:S02]  /*1df0*/  PRMT R60, RZ, 0x5410, R41 ;  /* 0x00005410ff3c7816 */ /* 0x020fe40000000029 */
[----:B------:R-:W-:-:S03]  /*1e00*/  @P3 PRMT R49, RZ, 0x5410, R45 ;  /* 0x00005410ff313816 */ /* 0x000fc6000000002d */
[----:B------:R-:W-:-:S04]  /*1e10*/  FMUL.FTZ R60, R60, c[0x0][0x1ec] ;  /* 0x00007b003c3c7a20 */ /* 0x000fc80000410000 */
[----:B------:R-:W-:Y:S02]  /*1e20*/  @P3 FADD.FTZ R60, R49, R60 ;  /* 0x0000003c313c3221 */ /* 0x000fe40000010000 */
.L_x_412:
[----:B------:R-:W-:Y:S05]  /*1e30*/  BSYNC B1 ;  /* 0x0000000000017941 */ /* 0x000fea0003800000 */
.L_x_410:
[----:B------:R-:W-:Y:S01]  /*1e40*/  BSSY B1, `(.L_x_413) ;  /* 0x000000a000017945 */ /* 0x000fe20003800000 */
[----:B------:R-:W-:Y:S05]  /*1e50*/  @P4 BRA `(.L_x_414) ;  /* 0x0000004000004947 */ /* 0x000fea0003800000 */
[----:B------:R-:W-:Y:S01]  /*1e60*/  MOV R61, RZ ;  /* 0x000000ff003d7202 */ /* 0x000fe20000000f00 */
[----:B------:R-:W-:Y:S05]  /*1e70*/  @!P3 BRA `(.L_x_415) ;  /* 0x000000600000b947 */ /* 0x000fea0003800000 */
[----:B-----5:R-:W-:Y:S01]  /*1e80*/  PRMT R61, RZ, 0x7610, R45 ;  /* 0x00007610ff3d7816 */ /* 0x020fe2000000002d */
[----:B------:R-:W-:Y:S05]  /*1e90*/  BRA `(.L_x_415) ;  /* 0x0000004000007947 */ /* 0x000fea0003800000 */
.L_x_414:
[----:B-----5:R-:W-:Y:S02]  /*1ea0*/  PRMT R61, RZ, 0x7610, R41 ;  /* 0x00007610ff3d7816 */ /* 0x020fe40000000029 */
[----:B------:R-:W-:-:S03]  /*1eb0*/  @P3 PRMT R48, RZ, 0x7610, R45 ;  /* 0x00007610ff303816 */ /* 0x000fc6000000002d */
[----:B------:R-:W-:-:S04]  /*1ec0*/  FMUL.FTZ R61, R61, c[0x0][0x1ec] ;  /* 0x00007b003d3d7a20 */ /* 0x000fc80000410000 */
[----:B------:R-:W-:Y:S02]  /*1ed0*/  @P3 FADD.FTZ R61, R48, R61 ;  /* 0x0000003d303d3221 */ /* 0x000fe40000010000 */
.L_x_415:
[----:B------:R-:W-:Y:S05]  /*1ee0*/  BSYNC B1 ;  /* 0x0000000000017941 */ /* 0x000fea0003800000 */
.L_x_413:
[----:B------:R-:W-:Y:S01]  /*1ef0*/  BSSY B1, `(.L_x_416) ;  /* 0x000000a000017945 */ /* 0x000fe20003800000 */
[----:B------:R-:W-:Y:S05]  /*1f00*/  @P4 BRA `(.L_x_417) ;  /* 0x0000004000004947 */ /* 0x000fea0003800000 */
[----:B------:R-:W-:Y:S01]  /*1f10*/  HFMA2.MMA R62, -RZ, RZ, 0, 0 ;  /* 0x00000000ff3e7435 */ /* 0x000fe200000001ff */
[----:B------:R-:W-:Y:S05]  /*1f20*/  @!P3 BRA `(.L_x_418) ;  /* 0x000000600000b947 */ /* 0x000fea0003800000 */
[----:B-----5:R-:W-:Y:S01]  /*1f30*/  PRMT R62, RZ, 0x5410, R46 ;  /* 0x00005410ff3e7816 */ /* 0x020fe2000000002e */
[----:B------:R-:W-:Y:S05]  /*1f40*/  BRA `(.L_x_418) ;  /* 0x0000004000007947 */ /* 0x000fea0003800000 */
.L_x_417:
[----:B-----5:R-:W-:Y:S02]  /*1f50*/  PRMT R62, RZ, 0x5410, R42 ;  /* 0x00005410ff3e7816 */ /* 0x020fe4000000002a */
[----:B------:R-:W-:-:S03]  /*1f60*/  @P3 PRMT R49, RZ, 0x5410, R46 ;  /* 0x00005410ff313816 */ /* 0x000fc6000000002e */
[----:B------:R-:W-:-:S04]  /*1f70*/  FMUL.FTZ R62, R62, c[0x0][0x1ec] ;  /* 0x00007b003e3e7a20 */ /* 0x000fc80000410000 */
[----:B------:R-:W-:Y:S02]  /*1f80*/  @P3 FADD.FTZ R62, R49, R62 ;  /* 0x0000003e313e3221 */ /* 0x000fe40000010000 */
.L_x_418:
[----:B------:R-:W-:Y:S05]  /*1f90*/  BSYNC B1 ;  /* 0x0000000000017941 */ /* 0x000fea0003800000 */
.L_x_416:
[----:B------:R-:W-:Y:S01]  /*1fa0*/  BSSY B1, `(.L_x_419) ;  /* 0x000000a000017945 */ /* 0x000fe20003800000 */
[----:B------:R-:W-:Y:S05]  /*1fb0*/  @P4 BRA `(.L_x_420) ;  /* 0x0000004000004947 */ /* 0x000fea0003800000 */
[----:B------:R-:W-:Y:S01]  /*1fc0*/  MOV R63, RZ ;  /* 0x000000ff003f7202 */ /* 0x000fe20000000f00 */
[----:B------:R-:W-:Y:S05]  /*1fd0*/  @!P3 BRA `(.L_x_421) ;  /* 0x000000600000b947 */ /* 0x000fea0003800000 */
[----:B-----5:R-:W-:Y:S01]  /*1fe0*/  PRMT R63, RZ, 0x7610, R46 ;  /* 0x00007610ff3f7816 */ /* 0x020fe2000000002e */
[----:B------:R-:W-:Y:S05]  /*1ff0*/  BRA `(.L_x_421) ;  /* 0x0000004000007947 */ /* 0x000fea0003800000 */
.L_x_420:
[----:B-----5:R-:W-:Y:S02]  /*2000*/  PRMT R63, RZ, 0x7610, R42 ;  /* 0x00007610ff3f7816 */ /* 0x020fe4000000002a */
[----:B------:R-:W-:-:S03]  /*2010*/  @P3 PRMT R48, RZ, 0x7610, R46 ;  /* 0x00007610ff303816 */ /* 0x000fc6000000002e */
[----:B------:R-:W-:-:S04]  /*2020*/  FMUL.FTZ R63, R63, c[0x0][0x1ec] ;  /* 0x00007b003f3f7a20 */ /* 0x000fc80000410000 */
[----:B------:R-:W-:Y:S02]  /*2030*/  @P3 FADD.FTZ R63, R48, R63 ;  /* 0x0000003f303f3221 */ /* 0x000fe40000010000 */
.L_x_421:
[----:B------:R-:W-:Y:S05]  /*2040*/  BSYNC B1 ;  /* 0x0000000000017941 */ /* 0x000fea0003800000 */
.L_x_419:
[----:B------:R-:W-:Y:S01]  /*2050*/  BSSY B1, `(.L_x_422) ;  /* 0x000000a000017945 */ /* 0x000fe20003800000 */
[----:B------:R-:W-:Y:S05]  /*2060*/  @P4 BRA `(.L_x_423) ;  /* 0x0000004000004947 */ /* 0x000fea0003800000 */
[----:B------:R-:W-:Y:S01]  /*2070*/  HFMA2.MMA R64, -RZ, RZ, 0, 0 ;  /* 0x00000000ff407435 */ /* 0x000fe200000001ff */
[----:B------:R-:W-:Y:S05]  /*2080*/  @!P3 BRA `(.L_x_424) ;  /* 0x000000600000b947 */ /* 0x000fea0003800000 */
[----:B-----5:R-:W-:Y:S01]  /*2090*/  PRMT R64, RZ, 0x5410, R47 ;  /* 0x00005410ff407816 */ /* 0x020fe2000000002f */
[----:B------:R-:W-:Y:S05]  /*20a0*/  BRA `(.L_x_424) ;  /* 0x0000004000007947 */ /* 0x000fea0003800000 */
.L_x_423:
[----:B-----5:R-:W-:Y:S02]  /*20b0*/  PRMT R64, RZ, 0x5410, R43 ;  /* 0x00005410ff407816 */ /* 0x020fe4000000002b */
[----:B------:R-:W-:-:S03]  /*20c0*/  @P3 PRMT R49, RZ, 0x5410, R47 ;  /* 0x00005410ff313816 */ /* 0x000fc6000000002f */
[----:B------:R-:W-:-:S04]  /*20d0*/  FMUL.FTZ R64, R64, c[0x0][0x1ec] ;  /* 0x00007b0040407a20 */ /* 0x000fc80000410000 */
[----:B------:R-:W-:Y:S02]  /*20e0*/  @P3 FADD.FTZ R64, R49, R64 ;  /* 0x0000004031403221 */ /* 0x000fe40000010000 */
.L_x_424:
[----:B------:R-:W-:Y:S05]  /*20f0*/  BSYNC B1 ;  /* 0x0000000000017941 */ /* 0x000fea0003800000 */
.L_x_422:
[----:B------:R-:W-:Y:S01]  /*2100*/  BSSY B1, `(.L_x_425) ;  /* 0x000000a000017945 */ /* 0x000fe20003800000 */
[----:B------:R-:W-:Y:S05]  /*2110*/  @P4 BRA `(.L_x_426) ;  /* 0x0000004000004947 */ /* 0x000fea0003800000 */
[----:B------:R-:W-:Y:S01]  /*2120*/  MOV R65, RZ ;  /* 0x000000ff00417202 */ /* 0x000fe20000000f00 */
[----:B------:R-:W-:Y:S05]  /*2130*/  @!P3 BRA `(.L_x_427) ;  /* 0x000000600000b947 */ /* 0x000fea0003800000 */
[----:B-----5:R-:W-:Y:S01]  /*2140*/  PRMT R65, RZ, 0x7610, R47 ;  /* 0x00007610ff417816 */ /* 0x020fe2000000002f */
[----:B------:R-:W-:Y:S05]  /*2150*/  BRA `(.L_x_427) ;  /* 0x0000004000007947 */ /* 0x000fea0003800000 */
.L_x_426:
[----:B-----5:R-:W-:Y:S02]  /*2160*/  PRMT R65, RZ, 0x7610, R43 ;  /* 0x00007610ff417816 */ /* 0x020fe4000000002b */
[----:B------:R-:W-:-:S03]  /*2170*/  @P3 PRMT R48, RZ, 0x7610, R47 ;  /* 0x00007610ff303816 */ /* 0x000fc6000000002f */
[----:B------:R-:W-:-:S04]  /*2180*/  FMUL.FTZ R65, R65, c[0x0][0x1ec] ;  /* 0x00007b0041417a20 */ /* 0x000fc80000410000 */
[----:B------:R-:W-:Y:S02]  /*2190*/  @P3 FADD.FTZ R65, R48, R65 ;  /* 0x0000004130413221 */ /* 0x000fe40000010000 */
.L_x_427:
[----:B------:R-:W-:Y:S05]  /*21a0*/  BSYNC B1 ;  /* 0x0000000000017941 */ /* 0x000fea0003800000 */
.L_x_425:
        /* <DEDUP_REMOVED lines=9> */
.L_x_403:
[----:B------:R-:W-:Y:S05]  /*2240*/  BSYNC B0 ;  /* 0x0000000000007941 */ /* 0x000fea0003800000 */
.L_x_402:
        /* <DEDUP_REMOVED lines=18> */
.L_x_431:
[----:B0----5:R-:W-:Y:S02]  /*2370*/  PRMT R66, RZ, 0x5410, R40 ;  /* 0x00005410ff427816 */ /* 0x021fe40000000028 */
[----:B------:R-:W-:-:S03]  /*2380*/  @P3 PRMT R49, RZ, 0x5410, R44 ;  /* 0x00005410ff313816 */ /* 0x000fc6000000002c */
[----:B------:R-:W-:-:S04]  /*2390*/  FMUL.FTZ R66, R66, c[0x0][0x1ec] ;  /* 0x00007b0042427a20 */ /* 0x000fc80000410000 */
[----:B------:R-:W-:Y:S02]  /*23a0*/  @P3 FADD.FTZ R66, R49, R66 ;  /* 0x0000004231423221 */ /* 0x000fe40000010000 */
.L_x_432:
[----:B------:R-:W-:Y:S05]  /*23b0*/  BSYNC B1 ;  /* 0x0000000000017941 */ /* 0x000fea0003800000 */
.L_x_430:
[----:B------:R-:W-:Y:S01]  /*23c0*/  BSSY B1, `(.L_x_433) ;  /* 0x000000a000017945 */ /* 0x000fe20003800000 */
[----:B------:R-:W-:Y:S05]  /*23d0*/  @P4 BRA `(.L_x_434) ;  /* 0x0000004000004947 */ /* 0x000fea0003800000 */
[----:B------:R-:W-:Y:S01]  /*23e0*/  MOV R67, RZ ;  /* 0x000000ff00437202 */ /* 0x000fe20000000f00 */
[----:B------:R-:W-:Y:S05]  /*23f0*/  @!P3 BRA `(.L_x_435) ;  /* 0x000000600000b947 */ /* 0x000fea0003800000 */
[----:B-----5:R-:W-:Y:S01]  /*2400*/  PRMT R67, RZ, 0x7610, R44 ;  /* 0x00007610ff437816 */ /* 0x020fe2000000002c */
[----:B------:R-:W-:Y:S05]  /*2410*/  BRA `(.L_x_435) ;  /* 0x0000004000007947 */ /* 0x000fea0003800000 */
.L_x_434:
[----:B-----5:R-:W-:Y:S02]  /*2420*/  PRMT R67, RZ, 0x7610, R40 ;  /* 0x00007610ff437816 */ /* 0x020fe40000000028 */
[----:B------:R-:W-:-:S03]  /*2430*/  @P3 PRMT R48, RZ, 0x7610, R44 ;  /* 0x00007610ff303816 */ /* 0x000fc6000000002c */
[----:B------:R-:W-:-:S04]  /*2440*/  FMUL.FTZ R67, R67, c[0x0][0x1ec] ;  /* 0x00007b0043437a20 */ /* 0x000fc80000410000 */
[----:B------:R-:W-:Y:S02]  /*2450*/  @P3 FADD.FTZ R67, R48, R67 ;  /* 0x0000004330433221 */ /* 0x000fe40000010000 */
.L_x_435:
[----:B------:R-:W-:Y:S05]  /*2460*/  BSYNC B1 ;  /* 0x0000000000017941 */ /* 0x000fea0003800000 */
.L_x_433:
[----:B------:R-:W-:Y:S01]  /*2470*/  BSSY B1, `(.L_x_436) ;  /* 0x000000a000017945 */ /* 0x000fe20003800000 */
[----:B------:R-:W-:Y:S05]  /*2480*/  @P4 BRA `(.L_x_437) ;  /* 0x0000004000004947 */ /* 0x000fea0003800000 */
[----:B------:R-:W-:Y:S01]  /*2490*/  HFMA2.MMA R68, -RZ, RZ, 0, 0 ;  /* 0x00000000ff447435 */ /* 0x000fe200000001ff */
[----:B------:R-:W-:Y:S05]  /*24a0*/  @!P3 BRA `(.L_x_438) ;  /* 0x000000600000b947 */ /* 0x000fea0003800000 */
[----:B-----5:R-:W-:Y:S01]  /*24b0*/  PRMT R68, RZ, 0x5410, R45 ;  /* 0x00005410ff447816 */ /* 0x020fe2000000002d */
[----:B------:R-:W-:Y:S05]  /*24c0*/  BRA `(.L_x_438) ;  /* 0x0000004000007947 */ /* 0x000fea0003800000 */
.L_x_437:
[----:B-----5:R-:W-:Y:S02]  /*24d0*/  PRMT R68, RZ, 0x5410, R41 ;  /* 0x00005410ff447816 */ /* 0x020fe40000000029 */
[----:B------:R-:W-:-:S03]  /*24e0*/  @P3 PRMT R49, RZ, 0x5410, R45 ;  /* 0x00005410ff313816 */ /* 0x000fc6000000002d */
[----:B------:R-:W-:-:S04]  /*24f0*/  FMUL.FTZ R68, R68, c[0x0][0x1ec] ;  /* 0x00007b0044447a20 */ /* 0x000fc80000410000 */
[----:B------:R-:W-:Y:S02]  /*2500*/  @P3 FADD.FTZ R68, R49, R68 ;  /* 0x0000004431443221 */ /* 0x000fe40000010000 */
.L_x_438:
[----:B------:R-:W-:Y:S05]  /*2510*/  BSYNC B1 ;  /* 0x0000000000017941 */ /* 0x000fea0003800000 */
.L_x_436:
[----:B------:R-:W-:Y:S01]  /*2520*/  BSSY B1, `(.L_x_439) ;  /* 0x000000a000017945 */ /* 0x000fe20003800000 */
[----:B------:R-:W-:Y:S05]  /*2530*/  @P4 BRA `(.L_x_440) ;  /* 0x0000004000004947 */ /* 0x000fea0003800000 */
[----:B------:R-:W-:Y:S01]  /*2540*/  MOV R69, RZ ;  /* 0x000000ff00457202 */ /* 0x000fe20000000f00 */
[----:B------:R-:W-:Y:S05]  /*2550*/  @!P3 BRA `(.L_x_441) ;  /* 0x000000600000b947 */ /* 0x000fea0003800000 */
[----:B-----5:R-:W-:Y:S01]  /*2560*/  PRMT R69, RZ, 0x7610, R45 ;  /* 0x00007610ff457816 */ /* 0x020fe2000000002d */
[----:B------:R-:W-:Y:S05]  /*2570*/  BRA `(.L_x_441) ;  /* 0x0000004000007947 */ /* 0x000fea0003800000 */
.L_x_440:
[----:B-----5:R-:W-:Y:S02]  /*2580*/  PRMT R69, RZ, 0x7610, R41 ;  /* 0x00007610ff457816 */ /* 0x020fe40000000029 */
[----:B------:R-:W-:-:S03]  /*2590*/  @P3 PRMT R48, RZ, 0x7610, R45 ;  /* 0x00007610ff303816 */ /* 0x000fc6000000002d */
[----:B------:R-:W-:-:S04]  /*25a0*/  FMUL.FTZ R69, R69, c[0x0][0x1ec] ;  /* 0x00007b0045457a20 */ /* 0x000fc80000410000 */
[----:B------:R-:W-:Y:S02]  /*25b0*/  @P3 FADD.FTZ R69, R48, R69 ;  /* 0x0000004530453221 */ /* 0x000fe40000010000 */
.L_x_441:
[----:B------:R-:W-:Y:S05]  /*25c0*/  BSYNC B1 ;  /* 0x0000000000017941 */ /* 0x000fea0003800000 */
.L_x_439:
[----:B------:R-:W-:Y:S01]  /*25d0*/  BSSY B1, `(.L_x_442) ;  /* 0x000000a000017945 */ /* 0x000fe20003800000 */
[----:B------:R-:W-:Y:S05]  /*25e0*/  @P4 BRA `(.L_x_443) ;  /* 0x0000004000004947 */ /* 0x000fea0003800000 */
[----:B------:R-:W-:Y:S01]  /*25f0*/  HFMA2.MMA R70, -RZ, RZ, 0, 0 ;  /* 0x00000000ff467435 */ /* 0x000fe200000001ff */
[----:B------:R-:W-:Y:S05]  /*2600*/  @!P3 BRA `(.L_x_444) ;  /* 0x000000600000b947 */ /* 0x000fea0003800000 */
[----:B-----5:R-:W-:Y:S01]  /*2610*/  PRMT R70, RZ, 0x5410, R46 ;  /* 0x00005410ff467816 */ /* 0x020fe2000000002e */
[----:B------:R-:W-:Y:S05]  /*2620*/  BRA `(.L_x_444) ;  /* 0x0000004000007947 */ /* 0x000fea0003800000 */
.L_x_443:
[----:B-----5:R-:W-:Y:S02]  /*2630*/  PRMT R70, RZ, 0x5410, R42 ;  /* 0x00005410ff467816 */ /* 0x020fe4000000002a */
[----:B------:R-:W-:-:S03]  /*2640*/  @P3 PRMT R49, RZ, 0x5410, R46 ;  /* 0x00005410ff313816 */ /* 0x000fc6000000002e */
[----:B------:R-:W-:-:S04]  /*2650*/  FMUL.FTZ R70, R70, c[0x0][0x1ec] ;  /* 0x00007b0046467a20 */ /* 0x000fc80000410000 */
[----:B------:R-:W-:Y:S02]  /*2660*/  @P3 FADD.FTZ R70, R49, R70 ;  /* 0x0000004631463221 */ /* 0x000fe40000010000 */
.L_x_444:
[----:B------:R-:W-:Y:S05]  /*2670*/  BSYNC B1 ;  /* 0x0000000000017941 */ /* 0x000fea0003800000 */
.L_x_442:
[----:B------:R-:W-:Y:S01]  /*2680*/  BSSY B1, `(.L_x_445) ;  /* 0x000000a000017945 */ /* 0x000fe20003800000 */
[----:B------:R-:W-:Y:S05]  /*2690*/  @P4 BRA `(.L_x_446) ;  /* 0x0000004000004947 */ /* 0x000fea0003800000 */
[----:B------:R-:W-:Y:S01]  /*26a0*/  MOV R71, RZ ;  /* 0x000000ff00477202 */ /* 0x000fe20000000f00 */
[----:B------:R-:W-:Y:S05]  /*26b0*/  @!P3 BRA `(.L_x_447) ;  /* 0x000000600000b947 */ /* 0x000fea0003800000 */
[----:B-----5:R-:W-:Y:S01]  /*26c0*/  PRMT R71, RZ, 0x7610, R46 ;  /* 0x00007610ff477816 */ /* 0x020fe2000000002e */
[----:B------:R-:W-:Y:S05]  /*26d0*/  BRA `(.L_x_447) ;  /* 0x0000004000007947 */ /* 0x000fea0003800000 */
.L_x_446:
[----:B-----5:R-:W-:Y:S02]  /*26e0*/  PRMT R71, RZ, 0x7610, R42 ;  /* 0x00007610ff477816 */ /* 0x020fe4000000002a */
[----:B------:R-:W-:-:S03]  /*26f0*/  @P3 PRMT R48, RZ, 0x7610, R46 ;  /* 0x00007610ff303816 */ /* 0x000fc6000000002e */
[----:B------:R-:W-:-:S04]  /*2700*/  FMUL.FTZ R71, R71, c[0x0][0x1ec] ;  /* 0x00007b0047477a20 */ /* 0x000fc80000410000 */
[----:B------:R-:W-:Y:S02]  /*2710*/  @P3 FADD.FTZ R71, R48, R71 ;  /* 0x0000004730473221 */ /* 0x000fe40000010000 */
.L_x_447:
[----:B------:R-:W-:Y:S05]  /*2720*/  BSYNC B1 ;  /* 0x0000000000017941 */ /* 0x000fea0003800000 */
.L_x_445:
[----:B------:R-:W-:Y:S01]  /*2730*/  BSSY B1, `(.L_x_448) ;  /* 0x000000a000017945 */ /* 0x000fe20003800000 */
[----:B------:R-:W-:Y:S05]  /*2740*/  @P4 BRA `(.L_x_449) ;  /* 0x0000004000004947 */ /* 0x000fea0003800000 */
[----:B------:R-:W-:Y:S01]  /*2750*/  HFMA2.MMA R72, -RZ, RZ, 0, 0 ;  /* 0x00000000ff487435 */ /* 0x000fe200000001ff */
[----:B------:R-:W-:Y:S05]  /*2760*/  @!P3 BRA `(.L_x_450) ;  /* 0x000000600000b947 */ /* 0x000fea0003800000 */
[----:B-----5:R-:W-:Y:S01]  /*2770*/  PRMT R72, RZ, 0x5410, R47 ;  /* 0x00005410ff487816 */ /* 0x020fe2000000002f */
[----:B------:R-:W-:Y:S05]  /*2780*/  BRA `(.L_x_450) ;  /* 0x0000004000007947 */ /* 0x000fea0003800000 */
.L_x_449:
[----:B-----5:R-:W-:Y:S02]  /*2790*/  PRMT R72, RZ, 0x5410, R43 ;  /* 0x00005410ff487816 */ /* 0x020fe4000000002b */
[----:B------:R-:W-:-:S03]  /*27a0*/  @P3 PRMT R49, RZ, 0x5410, R47 ;  /* 0x00005410ff313816 */ /* 0x000fc6000000002f */
[----:B------:R-:W-:-:S04]  /*27b0*/  FMUL.FTZ R72, R72, c[0x0][0x1ec] ;  /* 0x00007b0048487a20 */ /* 0x000fc80000410000 */
[----:B------:R-:W-:Y:S02]  /*27c0*/  @P3 FADD.FTZ R72, R49, R72 ;  /* 0x0000004831483221 */ /* 0x000fe40000010000 */
.L_x_450:
[----:B------:R-:W-:Y:S05]  /*27d0*/  BSYNC B1 ;  /* 0x0000000000017941 */ /* 0x000fea0003800000 */
.L_x_448:
[----:B------:R-:W-:Y:S01]  /*27e0*/  BSSY B1, `(.L_x_451) ;  /* 0x000000a000017945 */ /* 0x000fe20003800000 */
[----:B------:R-:W-:Y:S05]  /*27f0*/  @P4 BRA `(.L_x_452) ;  /* 0x0000004000004947 */ /* 0x000fea0003800000 */
[----:B------:R-:W-:Y:S01]  /*2800*/  MOV R73, RZ ;  /* 0x000000ff00497202 */ /* 0x000fe20000000f00 */
[----:B------:R-:W-:Y:S05]  /*2810*/  @!P3 BRA `(.L_x_453) ;  /* 0x000000600000b947 */ /* 0x000fea0003800000 */
[----:B-----5:R-:W-:Y:S01]  /*2820*/  PRMT R73, RZ, 0x7610, R47 ;  /* 0x00007610ff497816 */ /* 0x020fe2000000002f */
[----:B------:R-:W-:Y:S05]  /*2830*/  BRA `(.L_x_453) ;  /* 0x0000004000007947 */ /* 0x000fea0003800000 */
.L_x_452:
[----:B-----5:R-:W-:Y:S02]  /*2840*/  PRMT R73, RZ, 0x7610, R43 ;  /* 0x00007610ff497816 */ /* 0x020fe4000000002b */
[----:B------:R-:W-:-:S03]  /*2850*/  @P3 PRMT R48, RZ, 0x7610, R47 ;  /* 0x00007610ff303816 */ /* 0x000fc6000000002f */
[----:B------:R-:W-:-:S04]  /*2860*/  FMUL.FTZ R73, R73, c[0x0][0x1ec] ;  /* 0x00007b0049497a20 */ /* 0x000fc80000410000 */
[----:B------:R-:W-:Y:S02]  /*2870*/  @P3 FADD.FTZ R73, R48, R73 ;  /* 0x0000004930493221 */ /* 0x000fe40000010000 */
.L_x_453:
[----:B------:R-:W-:Y:S05]  /*2880*/  BSYNC B1 ;  /* 0x0000000000017941 */ /* 0x000fea0003800000 */
.L_x_451:
        /* <DEDUP_REMOVED lines=9> */
.L_x_429:
[----:B------:R-:W-:Y:S05]  /*2920*/  BSYNC B0 ;  /* 0x0000000000007941 */ /* 0x000fea0003800000 */
.L_x_428:
        /* <DEDUP_REMOVED lines=18> */
.L_x_457:
[----:B0----5:R-:W-:Y:S02]  /*2a50*/  PRMT R74, RZ, 0x5410, R40 ;  /* 0x00005410ff4a7816 */ /* 0x021fe40000000028 */
[----:B------:R-:W-:-:S03]  /*2a60*/  @P3 PRMT R49, RZ, 0x5410, R44 ;  /* 0x00005410ff313816 */ /* 0x000fc6000000002c */
[----:B------:R-:W-:-:S04]  /*2a70*/  FMUL.FTZ R74, R74, c[0x0][0x1ec] ;  /* 0x00007b004a4a7a20 */ /* 0x000fc80000410000 */
[----:B------:R-:W-:Y:S02]  /*2a80*/  @P3 FADD.FTZ R74, R49, R74 ;  /* 0x0000004a314a3221 */ /* 0x000fe40000010000 */
.L_x_458:
[----:B------:R-:W-:Y:S05]  /*2a90*/  BSYNC B1 ;  /* 0x0000000000017941 */ /* 0x000fea0003800000 */
.L_x_456:
[----:B------:R-:W-:Y:S01]  /*2aa0*/  BSSY B1, `(.L_x_459) ;  /* 0x000000a000017945 */ /* 0x000fe20003800000 */
[----:B------:R-:W-:Y:S05]  /*2ab0*/  @P4 BRA `(.L_x_460) ;  /* 0x0000004000004947 */ /* 0x000fea0003800000 */
[----:B------:R-:W-:Y:S01]  /*2ac0*/  MOV R75, RZ ;  /* 0x000000ff004b7202 */ /* 0x000fe20000000f00 */
[----:B------:R-:W-:Y:S05]  /*2ad0*/  @!P3 BRA `(.L_x_461) ;  /* 0x000000600000b947 */ /* 0x000fea0003800000 */
[----:B-----5:R-:W-:Y:S01]  /*2ae0*/  PRMT R75, RZ, 0x7610, R44 ;  /* 0x00007610ff4b7816 */ /* 0x020fe2000000002c */
[----:B------:R-:W-:Y:S05]  /*2af0*/  BRA `(.L_x_461) ;  /* 0x0000004000007947 */ /* 0x000fea0003800000 */
.L_x_460:
[----:B-----5:R-:W-:Y:S02]  /*2b00*/  PRMT R75, RZ, 0x7610, R40 ;  /* 0x00007610ff4b7816 */ /* 0x020fe40000000028 */
[----:B------:R-:W-:-:S03]  /*2b10*/  @P3 PRMT R48, RZ, 0x7610, R44 ;  /* 0x00007610ff303816 */ /* 0x000fc6000000002c */
[----:B------:R-:W-:-:S04]  /*2b20*/  FMUL.FTZ R75, R75, c[0x0][0x1ec] ;  /* 0x00007b004b4b7a20 */ /* 0x000fc80000410000 */
[----:B------:R-:W-:Y:S02]  /*2b30*/  @P3 FADD.FTZ R75, R48, R75 ;  /* 0x0000004b304b3221 */ /* 0x000fe40000010000 */
.L_x_461:
[----:B------:R-:W-:Y:S05]  /*2b40*/  BSYNC B1 ;  /* 0x0000000000017941 */ /* 0x000fea0003800000 */
.L_x_459:
[----:B------:R-:W-:Y:S01]  /*2b50*/  BSSY B1, `(.L_x_462) ;  /* 0x000000a000017945 */ /* 0x000fe20003800000 */
[----:B------:R-:W-:Y:S05]  /*2b60*/  @P4 BRA `(.L_x_463) ;  /* 0x0000004000004947 */ /* 0x000fea0003800000 */
[----:B------:R-:W-:Y:S01]  /*2b70*/  HFMA2.MMA R76, -RZ, RZ, 0, 0 ;  /* 0x00000000ff4c7435 */ /* 0x000fe200000001ff */
[----:B------:R-:W-:Y:S05]  /*2b80*/  @!P3 BRA `(.L_x_464) ;  /* 0x000000600000b947 */ /* 0x000fea0003800000 */
[----:B-----5:R-:W-:Y:S01]  /*2b90*/  PRMT R76, RZ, 0x5410, R45 ;  /* 0x00005410ff4c7816 */ /* 0x020fe2000000002d */
[----:B------:R-:W-:Y:S05]  /*2ba0*/  BRA `(.L_x_464) ;  /* 0x0000004000007947 */ /* 0x000fea0003800000 */
.L_x_463:
[----:B-----5:R-:W-:Y:S02]  /*2bb0*/  PRMT R76, RZ, 0x5410, R41 ;  /* 0x00005410ff4c7816 */ /* 0x020fe40000000029 */
[----:B------:R-:W-:-:S03]  /*2bc0*/  @P3 PRMT R49, RZ, 0x5410, R45 ;  /* 0x00005410ff313816 */ /* 0x000fc6000000002d */
[----:B------:R-:W-:-:S04]  /*2bd0*/  FMUL.FTZ R76, R76, c[0x0][0x1ec] ;  /* 0x00007b004c4c7a20 */ /* 0x000fc80000410000 */
[----:B------:R-:W-:Y:S02]  /*2be0*/  @P3 FADD.FTZ R76, R49, R76 ;  /* 0x0000004c314c3221 */ /* 0x000fe40000010000 */
.L_x_464:
[----:B------:R-:W-:Y:S05]  /*2bf0*/  BSYNC B1 ;  /* 0x0000000000017941 */ /* 0x000fea0003800000 */
.L_x_462:
[----:B------:R-:W-:Y:S01]  /*2c00*/  BSSY B1, `(.L_x_465) ;  /* 0x000000a000017945 */ /* 0x000fe20003800000 */
[----:B------:R-:W-:Y:S05]  /*2c10*/  @P4 BRA `(.L_x_466) ;  /* 0x0000004000004947 */ /* 0x000fea0003800000 */
[----:B------:R-:W-:Y:S01]  /*2c20*/  MOV R77, RZ ;  /* 0x000000ff004d7202 */ /* 0x000fe20000000f00 */
[----:B------:R-:W-:Y:S05]  /*2c30*/  @!P3 BRA `(.L_x_467) ;  /* 0x000000600000b947 */ /* 0x000fea0003800000 */
[----:B-----5:R-:W-:Y:S01]  /*2c40*/  PRMT R77, RZ, 0x7610, R45 ;  /* 0x00007610ff4d7816 */ /* 0x020fe2000000002d */
[----:B------:R-:W-:Y:S05]  /*2c50*/  BRA `(.L_x_467) ;  /* 0x0000004000007947 */ /* 0x000fea0003800000 */
.L_x_466:
[----:B-----5:R-:W-:Y:S02]  /*2c60*/  PRMT R77, RZ, 0x7610, R41 ;  /* 0x00007610ff4d7816 */ /* 0x020fe40000000029 */
[----:B------:R-:W-:-:S03]  /*2c70*/  @P3 PRMT R48, RZ, 0x7610, R45 ;  /* 0x00007610ff303816 */ /* 0x000fc6000000002d */
[----:B------:R-:W-:-:S04]  /*2c80*/  FMUL.FTZ R77, R77, c[0x0][0x1ec] ;  /* 0x00007b004d4d7a20 */ /* 0x000fc80000410000 */
[----:B------:R-:W-:Y:S02]  /*2c90*/  @P3 FADD.FTZ R77, R48, R77 ;  /* 0x0000004d304d3221 */ /* 0x000fe40000010000 */
.L_x_467:
[----:B------:R-:W-:Y:S05]  /*2ca0*/  BSYNC B1 ;  /* 0x0000000000017941 */ /* 0x000fea0003800000 */
.L_x_465:
[----:B------:R-:W-:Y:S01]  /*2cb0*/  BSSY B1, `(.L_x_468) ;  /* 0x000000a000017945 */ /* 0x000fe20003800000 */
[----:B------:R-:W-:Y:S05]  /*2cc0*/  @P4 BRA `(.L_x_469) ;  /* 0x0000004000004947 */ /* 0x000fea0003800000 */
[----:B------:R-:W-:Y:S01]  /*2cd0*/  HFMA2.MMA R78, -RZ, RZ, 0, 0 ;  /* 0x00000000ff4e7435 */ /* 0x000fe200000001ff */
[----:B------:R-:W-:Y:S05]  /*2ce0*/  @!P3 BRA `(.L_x_470) ;  /* 0x000000600000b947 */ /* 0x000fea0003800000 */
[----:B-----5:R-:W-:Y:S01]  /*2cf0*/  PRMT R78, RZ, 0x5410, R46 ;  /* 0x00005410ff4e7816 */ /* 0x020fe2000000002e */
[----:B------:R-:W-:Y:S05]  /*2d00*/  BRA `(.L_x_470) ;  /* 0x0000004000007947 */ /* 0x000fea0003800000 */
.L_x_469:
[----:B-----5:R-:W-:Y:S02]  /*2d10*/  PRMT R78, RZ, 0x5410, R42 ;  /* 0x00005410ff4e7816 */ /* 0x020fe4000000002a */
[----:B------:R-:W-:-:S03]  /*2d20*/  @P3 PRMT R49, RZ, 0x5410, R46 ;  /* 0x00005410ff313816 */ /* 0x000fc6000000002e */
[----:B------:R-:W-:-:S04]  /*2d30*/  FMUL.FTZ R78, R78, c[0x0][0x1ec] ;  /* 0x00007b004e4e7a20 */ /* 0x000fc80000410000 */
[----:B------:R-:W-:Y:S02]  /*2d40*/  @P3 FADD.FTZ R78, R49, R78 ;  /* 0x0000004e314e3221 */ /* 0x000fe40000010000 */
.L_x_470:
[----:B------:R-:W-:Y:S05]  /*2d50*/  BSYNC B1 ;  /* 0x0000000000017941 */ /* 0x000fea0003800000 */
.L_x_468:
[----:B------:R-:W-:Y:S01]  /*2d60*/  BSSY B1, `(.L_x_471) ;  /* 0x000000a000017945 */ /* 0x000fe20003800000 */
[----:B------:R-:W-:Y:S05]  /*2d70*/  @P4 BRA `(.L_x_472) ;  /* 0x0000004000004947 */ /* 0x000fea0003800000 */
[----:B------:R-:W-:Y:S01]  /*2d80*/  MOV R79, RZ ;  /* 0x000000ff004f7202 */ /* 0x000fe20000000f00 */
[----:B------:R-:W-:Y:S05]  /*2d90*/  @!P3 BRA `(.L_x_473) ;  /* 0x000000600000b947 */ /* 0x000fea0003800000 */
[----:B-----5:R-:W-:Y:S01]  /*2da0*/  PRMT R79, RZ, 0x7610, R46 ;  /* 0x00007610ff4f7816 */ /* 0x020fe2000000002e */
[----:B------:R-:W-:Y:S05]  /*2db0*/  BRA `(.L_x_473) ;  /* 0x0000004000007947 */ /* 0x000fea0003800000 */
.L_x_472:
[----:B-----5:R-:W-:Y:S02]  /*2dc0*/  PRMT R79, RZ, 0x7610, R42 ;  /* 0x00007610ff4f7816 */ /* 0x020fe4000000002a */
[----:B------:R-:W-:-:S03]  /*2dd0*/  @P3 PRMT R48, RZ, 0x7610, R46 ;  /* 0x00007610ff303816 */ /* 0x000fc6000000002e */
[----:B------:R-:W-:-:S04]  /*2de0*/  FMUL.FTZ R79, R79, c[0x0][0x1ec] ;  /* 0x00007b004f4f7a20 */ /* 0x000fc80000410000 */
[----:B------:R-:W-:Y:S02]  /*2df0*/  @P3 FADD.FTZ R79, R48, R79 ;  /* 0x0000004f304f3221 */ /* 0x000fe40000010000 */
.L_x_473:
[----:B------:R-:W-:Y:S05]  /*2e00*/  BSYNC B1 ;  /* 0x0000000000017941 */ /* 0x000fea0003800000 */
.L_x_471:
[----:B------:R-:W-:Y:S01]  /*2e10*/  BSSY B1, `(.L_x_474) ;  /* 0x000000a000017945 */ /* 0x000fe20003800000 */
[----:B------:R-:W-:Y:S05]  /*2e20*/  @P4 BRA `(.L_x_475) ;  /* 0x0000004000004947 */ /* 0x000fea0003800000 */
[----:B------:R-:W-:Y:S01]  /*2e30*/  HFMA2.MMA R80, -RZ, RZ, 0, 0 ;  /* 0x00000000ff507435 */ /* 0x000fe200000001ff */
[----:B------:R-:W-:Y:S05]  /*2e40*/  @!P3 BRA `(.L_x_476) ;  /* 0x000000600000b947 */ /* 0x000fea0003800000 */
[----:B-----5:R-:W-:Y:S01]  /*2e50*/  PRMT R80, RZ, 0x5410, R47 ;  /* 0x00005410ff507816 */ /* 0x020fe2000000002f */
[----:B------:R-:W-:Y:S05]  /*2e60*/  BRA `(.L_x_476) ;  /* 0x0000004000007947 */ /* 0x000fea0003800000 */
.L_x_475:
[----:B-----5:R-:W-:Y:S02]  /*2e70*/  PRMT R80, RZ, 0x5410, R43 ;  /* 0x00005410ff507816 */ /* 0x020fe4000000002b */
[----:B------:R-:W-:-:S03]  /*2e80*/  @P3 PRMT R49, RZ, 0x5410, R47 ;  /* 0x00005410ff313816 */ /* 0x000fc6000000002f */
[----:B------:R-:W-:-:S04]  /*2e90*/  FMUL.FTZ R80, R80, c[0x0][0x1ec] ;  /* 0x00007b0050507a20 */ /* 0x000fc80000410000 */
[----:B------:R-:W-:Y:S02]  /*2ea0*/  @P3 FADD.FTZ R80, R49, R80 ;  /* 0x0000005031503221 */ /* 0x000fe40000010000 */
.L_x_476:
[----:B------:R-:W-:Y:S05]  /*2eb0*/  BSYNC B1 ;  /* 0x0000000000017941 */ /* 0x000fea0003800000 */
.L_x_474:
[----:B------:R-:W-:Y:S01]  /*2ec0*/  BSSY B1, `(.L_x_477) ;  /* 0x000000a000017945 */ /* 0x000fe20003800000 */
[----:B------:R-:W-:Y:S05]  /*2ed0*/  @P4 BRA `(.L_x_478) ;  /* 0x0000004000004947 */ /* 0x000fea0003800000 */
[----:B------:R-:W-:Y:S01]  /*2ee0*/  MOV R81, RZ ;  /* 0x000000ff00517202 */ /* 0x000fe20000000f00 */
[----:B------:R-:W-:Y:S05]  /*2ef0*/  @!P3 BRA `(.L_x_479) ;  /* 0x000000600000b947 */ /* 0x000fea0003800000 */
[----:B-----5:R-:W-:Y:S01]  /*2f00*/  PRMT R81, RZ, 0x7610, R47 ;  /* 0x00007610ff517816 */ /* 0x020fe2000000002f */
[----:B------:R-:W-:Y:S05]  /*2f10*/  BRA `(.L_x_479) ;  /* 0x0000004000007947 */ /* 0x000fea0003800000 */
.L_x_478:
[----:B-----5:R-:W-:Y:S02]  /*2f20*/  PRMT R81, RZ, 0x7610, R43 ;  /* 0x00007610ff517816 */ /* 0x020fe4000000002b */
[----:B------:R-:W-:-:S03]  /*2f30*/  @P3 PRMT R48, RZ, 0x7610, R47 ;  /* 0x00007610ff303816 */ /* 0x000fc6000000002f */
[----:B------:R-:W-:-:S04]  /*2f40*/  FMUL.FTZ R81, R81, c[0x0][0x1ec] ;  /* 0x00007b0051517a20 */ /* 0x000fc80000410000 */
[----:B------:R-:W-:Y:S02]  /*2f50*/  @P3 FADD.FTZ R81, R48, R81 ;  /* 0x0000005130513221 */ /* 0x000fe40000010000 */
.L_x_479:
[----:B------:R-:W-:Y:S05]  /*2f60*/  BSYNC B1 ;  /* 0x0000000000017941 */ /* 0x000fea0003800000 */
.L_x_477:
        /* <DEDUP_REMOVED lines=9> */
.L_x_455:
[----:B------:R-:W-:Y:S05]  /*3000*/  BSYNC B0 ;  /* 0x0000000000007941 */ /* 0x000fea0003800000 */
.L_x_454:
[----:B------:R-:W-:Y:S01]  /*3010*/  BSSY B0, `(.L_x_480) ;  /* 0x000006a000007945 */ /* 0x000fe20003800000 */
[----:B------:R-:W-:Y:S05]  /*3020*/  @!P1 BRA `(.L_x_481) ;  /* 0x0000068000009947 */ /* 0x000fea0003800000 */
[----:B0-----:R-:W-:-:S05]  /*3030*/  @P2 MOV R48, 0x10 ;  /* 0x0000001000302802 */ /* 0x001fca0000000f00 */
[----:B------:R-:W-:-:S05]  /*3040*/  @P2 IMAD.WIDE.U32 R48, R121, R48, c[0x0][0x170] ;  /* 0x00005c0079302625 */ /* 0x000fca00078e0030 */
[----:B-----5:R0:W5:Y:S01]  /*3050*/  @P2 LDG.E.128 R40, [R48.64] ;  /* 0x0000000430282981 */ /* 0x020162000c1e1d00 */
[----:B------:R-:W-:-:S04]  /*3060*/  ISETP.NE.U32.AND P2, PT, RZ, c[0x0][0x180], PT ;  /* 0x00006000ff007a0c */ /* 0x000fc80003f45070 */
[----:B------:R-:W-:-:S13]  /*3070*/  ISETP.NE.AND.EX P2, PT, RZ, c[0x0][0x184], PT, P2 ;  /* 0x00006100ff007a0c */ /* 0x000fda0003f45320 */
[----:B------:R-:W-:-:S05]  /*3080*/  @P2 MOV R50, 0x10 ;  /* 0x0000001000322802 */ /* 0x000fca0000000f00 */
[----:B0-----:R-:W-:-:S05]  /*3090*/  @P2 IMAD.WIDE.U32 R48, R113, R50, c[0x0][0x180] ;  /* 0x0000600071302625 */ /* 0x001fca00078e0032 */
        /* <DEDUP_REMOVED lines=8> */
.L_x_483:
[----:B0----5:R-:W-:Y:S02]  /*3120*/  PRMT R82, RZ, 0x5410, R40 ;  /* 0x00005410ff527816 */ /* 0x021fe40000000028 */
[----:B------:R-:W-:-:S03]  /*3130*/  @P2 PRMT R49, RZ, 0x5410, R44 ;  /* 0x00005410ff312816 */ /* 0x000fc6000000002c */
[----:B------:R-:W-:-:S04]  /*3140*/  FMUL.FTZ R82, R82, c[0x0][0x1ec] ;  /* 0x00007b0052527a20 */ /* 0x000fc80000410000 */
[----:B------:R-:W-:Y:S02]  /*3150*/  @P2 FADD.FTZ R82, R49, R82 ;  /* 0x0000005231522221 */ /* 0x000fe40000010000 */
.L_x_484:
[----:B------:R-:W-:Y:S05]  /*3160*/  BSYNC B1 ;  /* 0x0000000000017941 */ /* 0x000fea0003800000 */
.L_x_482:
[----:B------:R-:W-:Y:S01]  /*3170*/  BSSY B1, `(.L_x_485) ;  /* 0x000000a000017945 */ /* 0x000fe20003800000 */
[----:B------:R-:W-:Y:S05]  /*3180*/  @P3 BRA `(.L_x_486) ;  /* 0x0000004000003947 */ /* 0x000fea0003800000 */
[----:B------:R-:W-:Y:S01]  /*3190*/  MOV R83, RZ ;  /* 0x000000ff00537202 */ /* 0x000fe20000000f00 */
[----:B------:R-:W-:Y:S05]  /*31a0*/  @!P2 BRA `(.L_x_487) ;  /* 0x000000600000a947 */ /* 0x000fea0003800000 */
[----:B-----5:R-:W-:Y:S01]  /*31b0*/  PRMT R83, RZ, 0x7610, R44 ;  /* 0x00007610ff537816 */ /* 0x020fe2000000002c */
[----:B------:R-:W-:Y:S05]  /*31c0*/  BRA `(.L_x_487) ;  /* 0x0000004000007947 */ /* 0x000fea0003800000 */
.L_x_486:
[----:B-----5:R-:W-:Y:S02]  /*31d0*/  PRMT R83, RZ, 0x7610, R40 ;  /* 0x00007610ff537816 */ /* 0x020fe40000000028 */
[----:B------:R-:W-:-:S03]  /*31e0*/  @P2 PRMT R48, RZ, 0x7610, R44 ;  /* 0x00007610ff302816 */ /* 0x000fc6000000002c */
[----:B------:R-:W-:-:S04]  /*31f0*/  FMUL.FTZ R83, R83, c[0x0][0x1ec] ;  /* 0x00007b0053537a20 */ /* 0x000fc80000410000 */
[----:B------:R-:W-:Y:S02]  /*3200*/  @P2 FADD.FTZ R83, R48, R83 ;  /* 0x0000005330532221 */ /* 0x000fe40000010000 */
.L_x_487:
[----:B------:R-:W-:Y:S05]  /*3210*/  BSYNC B1 ;  /* 0x0000000000017941 */ /* 0x000fea0003800000 */
.L_x_485:
[----:B------:R-:W-:Y:S01]  /*3220*/  BSSY B1, `(.L_x_488) ;  /* 0x000000a000017945 */ /* 0x000fe20003800000 */
[----:B------:R-:W-:Y:S05]  /*3230*/  @P3 BRA `(.L_x_489) ;  /* 0x0000004000003947 */ /* 0x000fea0003800000 */
[----:B------:R-:W-:Y:S01]  /*3240*/  HFMA2.MMA R84, -RZ, RZ, 0, 0 ;  /* 0x00000000ff547435 */ /* 0x000fe200000001ff */
[----:B------:R-:W-:Y:S05]  /*3250*/  @!P2 BRA `(.L_x_490) ;  /* 0x000000600000a947 */ /* 0x000fea0003800000 */
[----:B-----5:R-:W-:Y:S01]  /*3260*/  PRMT R84, RZ, 0x5410, R45 ;  /* 0x00005410ff547816 */ /* 0x020fe2000000002d */
[----:B------:R-:W-:Y:S05]  /*3270*/  BRA `(.L_x_490) ;  /* 0x0000004000007947 */ /* 0x000fea0003800000 */
.L_x_489:
[----:B-----5:R-:W-:Y:S02]  /*3280*/  PRMT R84, RZ, 0x5410, R41 ;  /* 0x00005410ff547816 */ /* 0x020fe40000000029 */
[----:B------:R-:W-:-:S03]  /*3290*/  @P2 PRMT R49, RZ, 0x5410, R45 ;  /* 0x00005410ff312816 */ /* 0x000fc6000000002d */
[----:B------:R-:W-:-:S04]  /*32a0*/  FMUL.FTZ R84, R84, c[0x0][0x1ec] ;  /* 0x00007b0054547a20 */ /* 0x000fc80000410000 */
[----:B------:R-:W-:Y:S02]  /*32b0*/  @P2 FADD.FTZ R84, R49, R84 ;  /* 0x0000005431542221 */ /* 0x000fe40000010000 */
.L_x_490:
[----:B------:R-:W-:Y:S05]  /*32c0*/  BSYNC B1 ;  /* 0x0000000000017941 */ /* 0x000fea0003800000 */
.L_x_488:
[----:B------:R-:W-:Y:S01]  /*32d0*/  BSSY B1, `(.L_x_491) ;  /* 0x000000a000017945 */ /* 0x000fe20003800000 */
[----:B------:R-:W-:Y:S05]  /*32e0*/  @P3 BRA `(.L_x_492) ;  /* 0x0000004000003947 */ /* 0x000fea0003800000 */
[----:B------:R-:W-:Y:S01]  /*32f0*/  MOV R85, RZ ;  /* 0x000000ff00557202 */ /* 0x000fe20000000f00 */
[----:B------:R-:W-:Y:S05]  /*3300*/  @!P2 BRA `(.L_x_493) ;  /* 0x000000600000a947 */ /* 0x000fea0003800000 */
[----:B-----5:R-:W-:Y:S01]  /*3310*/  PRMT R85, RZ, 0x7610, R45 ;  /* 0x00007610ff557816 */ /* 0x020fe2000000002d */
[----:B------:R-:W-:Y:S05]  /*3320*/  BRA `(.L_x_493) ;  /* 0x0000004000007947 */ /* 0x000fea0003800000 */
.L_x_492:
[----:B-----5:R-:W-:Y:S02]  /*3330*/  PRMT R85, RZ, 0x7610, R41 ;  /* 0x00007610ff557816 */ /* 0x020fe40000000029 */
[----:B------:R-:W-:-:S03]  /*3340*/  @P2 PRMT R48, RZ, 0x7610, R45 ;  /* 0x00007610ff302816 */ /* 0x000fc6000000002d */
[----:B------:R-:W-:-:S04]  /*3350*/  FMUL.FTZ R85, R85, c[0x0][0x1ec] ;  /* 0x00007b0055557a20 */ /* 0x000fc80000410000 */
[----:B------:R-:W-:Y:S02]  /*3360*/  @P2 FADD.FTZ R85, R48, R85 ;  /* 0x0000005530552221 */ /* 0x000fe40000010000 */
.L_x_493:
[----:B------:R-:W-:Y:S05]  /*3370*/  BSYNC B1 ;  /* 0x0000000000017941 */ /* 0x000fea0003800000 */
.L_x_491:
[----:B------:R-:W-:Y:S01]  /*3380*/  BSSY B1, `(.L_x_494) ;  /* 0x000000a000017945 */ /* 0x000fe20003800000 */
[----:B------:R-:W-:Y:S05]  /*3390*/  @P3 BRA `(.L_x_495) ;  /* 0x0000004000003947 */ /* 0x000fea0003800000 */
[----:B------:R-:W-:Y:S01]  /*33a0*/  HFMA2.MMA R86, -RZ, RZ, 0, 0 ;  /* 0x00000000ff567435 */ /* 0x000fe200000001ff */
[----:B------:R-:W-:Y:S05]  /*33b0*/  @!P2 BRA `(.L_x_496) ;  /* 0x000000600000a947 */ /* 0x000fea0003800000 */
[----:B-----5:R-:W-:Y:S01]  /*33c0*/  PRMT R86, RZ, 0x5410, R46 ;  /* 0x00005410ff567816 */ /* 0x020fe2000000002e */
[----:B------:R-:W-:Y:S05]  /*33d0*/  BRA `(.L_x_496) ;  /* 0x0000004000007947 */ /* 0x000fea0003800000 */
.L_x_495:
[----:B-----5:R-:W-:Y:S02]  /*33e0*/  PRMT R86, RZ, 0x5410, R42 ;  /* 0x00005410ff567816 */ /* 0x020fe4000000002a */
[----:B------:R-:W-:-:S03]  /*33f0*/  @P2 PRMT R49, RZ, 0x5410, R46 ;  /* 0x00005410ff312816 */ /* 0x000fc6000000002e */
[----:B------:R-:W-:-:S04]  /*3400*/  FMUL.FTZ R86, R86, c[0x0][0x1ec] ;  /* 0x00007b0056567a20 */ /* 0x000fc80000410000 */
[----:B------:R-:W-:Y:S02]  /*3410*/  @P2 FADD.FTZ R86, R49, R86 ;  /* 0x0000005631562221 */ /* 0x000fe40000010000 */
.L_x_496:
[----:B------:R-:W-:Y:S05]  /*3420*/  BSYNC B1 ;  /* 0x0000000000017941 */ /* 0x000fea0003800000 */
.L_x_494:
[----:B------:R-:W-:Y:S01]  /*3430*/  BSSY B1, `(.L_x_497) ;  /* 0x000000a000017945 */ /* 0x000fe20003800000 */
[----:B------:R-:W-:Y:S05]  /*3440*/  @P3 BRA `(.L_x_498) ;  /* 0x0000004000003947 */ /* 0x000fea0003800000 */
[----:B------:R-:W-:Y:S01]  /*3450*/  MOV R87, RZ ;  /* 0x000000ff00577202 */ /* 0x000fe20000000f00 */
[----:B------:R-:W-:Y:S05]  /*3460*/  @!P2 BRA `(.L_x_499) ;  /* 0x000000600000a947 */ /* 0x000fea0003800000 */
[----:B-----5:R-:W-:Y:S01]  /*3470*/  PRMT R87, RZ, 0x7610, R46 ;  /* 0x00007610ff577816 */ /* 0x020fe2000000002e */
[----:B------:R-:W-:Y:S05]  /*3480*/  BRA `(.L_x_499) ;  /* 0x0000004000007947 */ /* 0x000fea0003800000 */
.L_x_498:
[----:B-----5:R-:W-:Y:S02]  /*3490*/  PRMT R87, RZ, 0x7610, R42 ;  /* 0x00007610ff577816 */ /* 0x020fe4000000002a */
[----:B------:R-:W-:-:S03]  /*34a0*/  @P2 PRMT R48, RZ, 0x7610, R46 ;  /* 0x00007610ff302816 */ /* 0x000fc6000000002e */
[----:B------:R-:W-:-:S04]  /*34b0*/  FMUL.FTZ R87, R87, c[0x0][0x1ec] ;  /* 0x00007b0057577a20 */ /* 0x000fc80000410000 */
[----:B------:R-:W-:Y:S02]  /*34c0*/  @P2 FADD.FTZ R87, R48, R87 ;  /* 0x0000005730572221 */ /* 0x000fe40000010000 */
.L_x_499:
[----:B------:R-:W-:Y:S05]  /*34d0*/  BSYNC B1 ;  /* 0x0000000000017941 */ /* 0x000fea0003800000 */
.L_x_497:
[----:B------:R-:W-:Y:S01]  /*34e0*/  BSSY B1, `(.L_x_500) ;  /* 0x000000a000017945 */ /* 0x000fe20003800000 */
[----:B------:R-:W-:Y:S05]  /*34f0*/  @P3 BRA `(.L_x_501) ;  /* 0x0000004000003947 */ /* 0x000fea0003800000 */
[----:B------:R-:W-:Y:S01]  /*3500*/  HFMA2.MMA R90, -RZ, RZ, 0, 0 ;  /* 0x00000000ff5a7435 */ /* 0x000fe200000001ff */
[----:B------:R-:W-:Y:S05]  /*3510*/  @!P2 BRA `(.L_x_502) ;  /* 0x000000600000a947 */ /* 0x000fea0003800000 */
[----:B-----5:R-:W-:Y:S01]  /*3520*/  PRMT R90, RZ, 0x5410, R47 ;  /* 0x00005410ff5a7816 */ /* 0x020fe2000000002f */
[----:B------:R-:W-:Y:S05]  /*3530*/  BRA `(.L_x_502) ;  /* 0x0000004000007947 */ /* 0x000fea0003800000 */
.L_x_501:
[----:B-----5:R-:W-:Y:S02]  /*3540*/  PRMT R90, RZ, 0x5410, R43 ;  /* 0x00005410ff5a7816 */ /* 0x020fe4000000002b */
[----:B------:R-:W-:-:S03]  /*3550*/  @P2 PRMT R49, RZ, 0x5410, R47 ;  /* 0x00005410ff312816 */ /* 0x000fc6000000002f */
[----:B------:R-:W-:-:S04]  /*3560*/  FMUL.FTZ R90, R90, c[0x0][0x1ec] ;  /* 0x00007b005a5a7a20 */ /* 0x000fc80000410000 */
[----:B------:R-:W-:Y:S02]  /*3570*/  @P2 FADD.FTZ R90, R49, R90 ;  /* 0x0000005a315a2221 */ /* 0x000fe40000010000 */
.L_x_502:
[----:B------:R-:W-:Y:S05]  /*3580*/  BSYNC B1 ;  /* 0x0000000000017941 */ /* 0x000fea0003800000 */
.L_x_500:
[----:B------:R-:W-:Y:S01]  /*3590*/  BSSY B1, `(.L_x_503) ;  /* 0x000000a000017945 */ /* 0x000fe20003800000 */
[----:B------:R-:W-:Y:S05]  /*35a0*/  @P3 BRA `(.L_x_504) ;  /* 0x0000004000003947 */ /* 0x000fea0003800000 */
[----:B------:R-:W-:Y:S01]  /*35b0*/  MOV R91, RZ ;  /* 0x000000ff005b7202 */ /* 0x000fe20000000f00 */
[----:B------:R-:W-:Y:S05]  /*35c0*/  @!P2 BRA `(.L_x_505) ;  /* 0x000000600000a947 */ /* 0x000fea0003800000 */
[----:B-----5:R-:W-:Y:S01]  /*35d0*/  PRMT R91, RZ, 0x7610, R47 ;  /* 0x00007610ff5b7816 */ /* 0x020fe2000000002f */
[----:B------:R-:W-:Y:S05]  /*35e0*/  BRA `(.L_x_505) ;  /* 0x0000004000007947 */ /* 0x000fea0003800000 */
.L_x_504:
[----:B-----5:R-:W-:Y:S02]  /*35f0*/  PRMT R91, RZ, 0x7610, R43 ;  /* 0x00007610ff5b7816 */ /* 0x020fe4000000002b */
[----:B------:R-:W-:-:S03]  /*3600*/  @P2 PRMT R48, RZ, 0x7610, R47 ;  /* 0x00007610ff302816 */ /* 0x000fc6000000002f */
[----:B------:R-:W-:-:S04]  /*3610*/  FMUL.FTZ R91, R91, c[0x0][0x1ec] ;  /* 0x00007b005b5b7a20 */ /* 0x000fc80000410000 */
[----:B------:R-:W-:Y:S02]  /*3620*/  @P2 FADD.FTZ R91, R48, R91 ;  /* 0x0000005b305b2221 */ /* 0x000fe40000010000 */
.L_x_505:
[----:B------:R-:W-:Y:S05]  /*3630*/  BSYNC B1 ;  /* 0x0000000000017941 */ /* 0x000fea0003800000 */
.L_x_503:
[----:B------:R-:W-:Y:S01]  /*3640*/  HFMA2.MMA R88, -RZ, RZ, 0, 9.5367431640625e-07 ;  /* 0x00000010ff587435 */ /* 0x000fe200000001ff */
[----:B------:R-:W-:Y:S02]  /*3650*/  F2FP.BF16.PACK_AB R51, R91, R90 ;  /* 0x0000005a5b33723e */ /* 0x000fe400000010ff */
[----:B------:R-:W-:Y:S02]  /*3660*/  F2FP.BF16.PACK_AB R50, R87, R86 ;  /* 0x000000565732723e */ /* 0x000fe400000010ff */
[----:B------:R-:W-:Y:S02]  /*3670*/  F2FP.BF16.PACK_AB R49, R85, R84 ;  /* 0x000000545531723e */ /* 0x000fe400000010ff */
[----:B------:R-:W-:-:S03]  /*3680*/  F2FP.BF16.PACK_AB R48, R83, R82 ;  /* 0x000000525330723e */ /* 0x000fc600000010ff */
[----:B------:R-:W-:-:S05]  /*3690*/  IMAD.WIDE.U32 R88, R113, R88, c[0x0][0x188] ;  /* 0x0000620071587625 */ /* 0x000fca00078e0058 */
[----:B------:R0:W-:Y:S02]  /*36a0*/  STG.E.128 [R88.64], R48 ;  /* 0x0000003058007986 */ /* 0x0001e4000c101d04 */
.L_x_481:
[----:B------:R-:W-:Y:S05]  /*36b0*/  BSYNC B0 ;  /* 0x0000000000007941 */ /* 0x000fea0003800000 */
.L_x_480:
[----:B0-----:R-:W-:Y:S01]  /*36c0*/  FADD.FTZ R48, RZ, R30 ;  /* 0x0000001eff307221 */ /* 0x001fe20000010000 */
[C---:B------:R-:W-:Y:S01]  /*36d0*/  ISETP.GT.U32.AND P2, PT, R0.reuse, 0x3f, PT ;  /* 0x0000003f0000780c */ /* 0x040fe20003f44070 */
[----:B------:R-:W0:Y:S01]  /*36e0*/  S2R R88, SR_TID.X ;  /* 0x0000000000587919 */ /* 0x000e220000002100 */
[C---:B------:R-:W-:Y:S01]  /*36f0*/  ISETP.GT.U32.AND P3, PT, R0.reuse, 0x5f, PT ;  /* 0x0000005f0000780c */ /* 0x040fe20003f64070 */
[----:B------:R-:W-:Y:S01]  /*3700*/  FADD.FTZ R49, R31, R48 ;  /* 0x000000301f317221 */ /* 0x000fe20000010000 */
[C---:B------:R-:W-:Y:S02]  /*3710*/  ISETP.GT.U32.AND P4, PT, R0.reuse, 0x7f, PT ;  /* 0x0000007f0000780c */ /* 0x040fe40003f84070 */
[----:B------:R-:W-:Y:S01]  /*3720*/  ISETP.GT.U32.AND P5, PT, R0, 0x9f, PT ;  /* 0x0000009f0000780c */ /* 0x000fe20003fa4070 */
[----:B------:R-:W-:Y:S01]  /*3730*/  FADD.FTZ R48, R32, R49 ;  /* 0x0000003120307221 */ /* 0x000fe20000010000 */
[----:B------:R-:W-:Y:S02]  /*3740*/  ISETP.GT.U32.AND P6, PT, R0, 0xbf, PT ;  /* 0x000000bf0000780c */ /* 0x000fe40003fc4070 */
[----:B------:R-:W-:Y:S01]  /*3750*/  P2R R50, PR, RZ, 0x2 ;  /* 0x00000002ff327803 */ /* 0x000fe20000000000 */
[----:B------:R-:W-:-:S04]  /*3760*/  FADD.FTZ R49, R33, R48 ;  /* 0x0000003021317221 */ /* 0x000fc80000010000 */
[----:B------:R-:W-:-:S04]  /*3770*/  FADD.FTZ R48, R34, R49 ;  /* 0x0000003122307221 */ /* 0x000fc80000010000 */
[----:B------:R-:W-:-:S04]  /*3780*/  FADD.FTZ R49, R35, R48 ;  /* 0x0000003023317221 */ /* 0x000fc80000010000 */
[----:B------:R-:W-:Y:S01]  /*3790*/  FADD.FTZ R48, R36, R49 ;  /* 0x0000003124307221 */ /* 0x000fe20000010000 */
[----:B0-----:R-:W-:-:S03]  /*37a0*/  LOP3.LUT P1, RZ, R88, 0x1f, RZ, 0xc0, !PT ;  /* 0x0000001f58ff7812 */ /* 0x001fc6000782c0ff */
[----:B------:R-:W-:Y:S01]  /*37b0*/  FADD.FTZ R48, R37, R48 ;  /* 0x0000003025307221 */ /* 0x000fe20000010000 */
[----:B------:R-:W-:-:S04]  /*37c0*/  ISETP.NE.AND P1, PT, R50, RZ, PT ;  /* 0x000000ff3200720c */ /* 0x000fc80003f25270 */
[----:B------:R-:W-:-:S05]  /*37d0*/  FSEL R51, R48, RZ, P0 ;  /* 0x000000ff30337208 */ /* 0x000fca0000000000 */
        /* <DEDUP_REMOVED lines=42> */
.L_x_522:
        /* <DEDUP_REMOVED lines=11> */
[--C-:B------:R-:W-:Y:S02]  /*3b30*/  FADD.FTZ R88, R30, -R113.reuse ;  /* 0x800000711e587221 */ /* 0x100fe40000010000 */
[--C-:B------:R-:W-:Y:S02]  /*3b40*/  FADD.FTZ R89, R31, -R113.reuse ;  /* 0x800000711f597221 */ /* 0x100fe40000010000 */
[----:B------:R-:W-:Y:S02]  /*3b50*/  FFMA.FTZ R88, R88, R88, RZ ;  /* 0x0000005858587223 */ /* 0x000fe400000100ff */
[--C-:B------:R-:W-:Y:S02]  /*3b60*/  FADD.FTZ R51, R32, -R113.reuse ;  /* 0x8000007120337221 */ /* 0x100fe40000010000 */
[----:B------:R-:W-:Y:S02]  /*3b70*/  FFMA.FTZ R88, R89, R89, R88 ;  /* 0x0000005959587223 */ /* 0x000fe40000010058 */
[----:B------:R-:W-:-:S02]  /*3b80*/  FADD.FTZ R89, R33, -R113 ;  /* 0x8000007121597221 */ /* 0x000fc40000010000 */
[----:B------:R-:W-:Y:S02]  /*3b90*/  FFMA.FTZ R88, R51, R51, R88 ;  /* 0x0000003333587223 */ /* 0x000fe40000010058 */
[--C-:B------:R-:W-:Y:S02]  /*3ba0*/  FADD.FTZ R49, R34, -R113.reuse ;  /* 0x8000007122317221 */ /* 0x100fe40000010000 */
[----:B------:R-:W-:Y:S02]  /*3bb0*/  FFMA.FTZ R88, R89, R89, R88 ;  /* 0x0000005959587223 */ /* 0x000fe40000010058 */
        /* <DEDUP_REMOVED lines=8> */
[----:B------:R-:W-:-:S03]  /*3c40*/  FADD.FTZ R50, R39, -R113 ;  /* 0x8000007127327221 */ /* 0x000fc60000010000 */
[----:B------:R-:W-:Y:S01]  /*3c50*/  FSEL R48, R88, RZ, P0 ;  /* 0x000000ff58307208 */ /* 0x000fe20000000000 */
[----:B------:R-:W-:-:S04]  /*3c60*/  FADD.FTZ R88, R52, -R113 ;  /* 0x8000007134587221 */ /* 0x000fc80000010000 */
[----:B------:R-:W-:-:S04]  /*3c70*/  FFMA.FTZ R49, R49, R49, R48 ;  /* 0x0000003131317223 */ /* 0x000fc80000010030 */
[----:B------:R-:W-:Y:S02]  /*3c80*/  FFMA.FTZ R49, R50, R50, R49 ;  /* 0x0000003232317223 */ /* 0x000fe40000010031 */
[----:B------:R-:W-:Y:S02]  /*3c90*/  FADD.FTZ R50, R53, -R113 ;  /* 0x8000007135327221 */ /* 0x000fe40000010000 */
[----:B------:R-:W-:Y:S02]  /*3ca0*/  FFMA.FTZ R49, R88, R88, R49 ;  /* 0x0000005858317223 */ /* 0x000fe40000010031 */
[----:B------:R-:W-:Y:S02]  /*3cb0*/  FADD.FTZ R88, R54, -R113 ;  /* 0x8000007136587221 */ /* 0x000fe40000010000 */
[----:B------:R-:W-:Y:S02]  /*3cc0*/  FFMA.FTZ R49, R50, R50, R49 ;  /* 0x0000003232317223 */ /* 0x000fe40000010031 */
[----:B------:R-:W-:-:S02]  /*3cd0*/  FADD.FTZ R50, R55, -R113 ;  /* 0x8000007137327221 */ /* 0x000fc40000010000 */
[----:B------:R-:W-:Y:S02]  /*3ce0*/  FFMA.FTZ R49, R88, R88, R49 ;  /* 0x0000005858317223 */ /* 0x000fe40000010031 */
[----:B------:R-:W-:Y:S02]  /*3cf0*/  FADD.FTZ R88, R56, -R113 ;  /* 0x8000007138587221 */ /* 0x000fe40000010000 */
[----:B------:R-:W-:Y:S02]  /*3d00*/  FFMA.FTZ R49, R50, R50, R49 ;  /* 0x0000003232317223 */ /* 0x000fe40000010031 */
[----:B------:R-:W-:Y:S02]  /*3d10*/  FADD.FTZ R50, R57, -R113 ;  /* 0x8000007139327221 */ /* 0x000fe40000010000 */
[----:B------:R-:W-:Y:S02]  /*3d20*/  FFMA.FTZ R49, R88, R88, R49 ;  /* 0x0000005858317223 */ /* 0x000fe40000010031 */
[----:B------:R-:W-:-:S02]  /*3d30*/  FADD.FTZ R88, R60, -R113 ;  /* 0x800000713c587221 */ /* 0x000fc40000010000 */
[----:B------:R-:W-:Y:S02]  /*3d40*/  @P2 FFMA.FTZ R48, R50, R50, R49 ;  /* 0x0000003232302223 */ /* 0x000fe40000010031 */
[--C-:B------:R-:W-:Y:S02]  /*3d50*/  FADD.FTZ R49, R58, -R113.reuse ;  /* 0x800000713a317221 */ /* 0x100fe40000010000 */
[----:B------:R-:W-:Y:S02]  /*3d60*/  FADD.FTZ R50, R59, -R113 ;  /* 0x800000713b327221 */ /* 0x000fe40000010000 */
        /* <DEDUP_REMOVED lines=59> */
[----:B------:R-:W-:-:S04]  /*4120*/  FFMA.FTZ R49, R88, R88, R49 ;  /* 0x0000005858317223 */ /* 0x000fc80000010031 */
        /* <DEDUP_REMOVED lines=10> */
.L_x_523:
[----:B------:R-:W2:Y:S01]  /*41d0*/  S2R R121, SR_TID.X ;  /* 0x0000000000797919 */ /* 0x000ea20000002100 */
[----:B-1----:R-:W-:Y:S01]  /*41e0*/  FADD.FTZ R115, R89, R88 ;  /* 0x0000005859737221 */ /* 0x002fe20000010000 */
[----:B------:R-:W-:Y:S01]  /*41f0*/  BSSY B0, `(.L_x_508) ;  /* 0x00000eb000007945 */ /* 0x000fe20003800000 */
[----:B0-----:R-:W-:Y:S01]  /*4200*/  FMUL.FTZ R88, R113, R113 ;  /* 0x0000007171587220 */ /* 0x001fe20000410000 */
[----:B--2---:R-:W-:-:S13]  /*4210*/  LOP3.LUT P3, RZ, R121, 0x1f, RZ, 0xc0, !PT ;  /* 0x0000001f79ff7812 */ /* 0x004fda000786c0ff */
[----:B------:R-:W-:-:S04]  /*4220*/  @!P3 LEA R48, P2, R23, c[0x0][0x1a0], 0x2 ;  /* 0x000068001730ba11 */ /* 0x000fc800078410ff */
[C---:B------:R-:W-:Y:S02]  /*4230*/  @!P3 LEA.HI.X R49, R23.reuse, c[0x0][0x1a4], R103, 0x2, P2 ;  /* 0x000069001731ba11 */ /* 0x040fe400010f1467 */
[----:B------:R-:W-:-:S03]  /*4240*/  @!P3 LEA R50, P2, R23, c[0x0][0x1a8], 0x2 ;  /* 0x00006a001732ba11 */ /* 0x000fc600078410ff */
[----:B------:R0:W-:Y:S01]  /*4250*/  @!P3 STG.E [R48.64], R113 ;  /* 0x000000713000b986 */ /* 0x0001e2000c101904 */
[----:B------:R-:W-:Y:S02]  /*4260*/  @!P3 LEA.HI.X R51, R23, c[0x0][0x1ac], R103, 0x2, P2 ;  /* 0x00006b001733ba11 */ /* 0x000fe400010f1467 */
[----:B------:R-:W-:Y:S02]  /*4270*/  MOV R103, c[0x0][0x1e0] ;  /* 0x0000780000677a02 */ /* 0x000fe40000000f00 */
[----:B------:R-:W-:-:S04]  /*4280*/  ISETP.NE.AND P2, PT, RZ, UR6, PT ;  /* 0x00000006ff007c0c */ /* 0x000fc8000bf45270 */
[----:B------:R-:W-:Y:S01]  /*4290*/  FSEL R89, R88, RZ, P2 ;  /* 0x000000ff58597208 */ /* 0x000fe20001000000 */
[----:B------:R-:W-:-:S04]  /*42a0*/  FFMA.FTZ R88, R115, R103, c[0x0][0x228] ;  /* 0x00008a0073587623 */ /* 0x000fc80000010067 */
[----:B------:R-:W-:-:S04]  /*42b0*/  FADD.FTZ R88, R88, R89 ;  /* 0x0000005958587221 */ /* 0x000fc80000010000 */
[----:B------:R-:W1:Y:S02]  /*42c0*/  MUFU.RSQ R103, R88 ;  /* 0x0000005800677308 */ /* 0x000e640000001400 */
[----:B-1----:R0:W-:Y:S01]  /*42d0*/  @!P3 STG.E [R50.64], R103 ;  /* 0x000000673200b986 */ /* 0x0021e2000c101904 */
[----:B-----5:R-:W-:-:S13]  /*42e0*/  ISETP.GE.AND P3, PT, R102, 0x1, PT ;  /* 0x000000016600780c */ /* 0x020fda0003f66270 */
[----:B------:R-:W-:Y:S05]  /*42f0*/  @!P3 BRA `(.L_x_509) ;  /* 0x00000da00000b947 */ /* 0x000fea0003800000 */
[----:B0-----:R-:W-:Y:S01]  /*4300*/  IADD3 R102, R102, -0x1, RZ ;  /* 0xffffffff66667810 */ /* 0x001fe20007ffe0ff */
[----:B------:R-:W-:Y:S01]  /*4310*/  BSSY B1, `(.L_x_510) ;  /* 0x0000028000017945 */ /* 0x000fe20003800000 */
[----:B------:R-:W-:Y:S02]  /*4320*/  LOP3.LUT R48, R121, 0x1f, RZ, 0xc0, !PT ;  /* 0x0000001f79307812 */ /* 0x000fe400078ec0ff */
[----:B------:R-:W-:Y:S01]  /*4330*/  FSEL R113, R113, RZ, !P2 ;  /* 0x000000ff71717208 */ /* 0x000fe20005000000 */
[----:B------:R-:W-:-:S05]  /*4340*/  IMAD R102, R102, c[0x0][0x168], RZ ;  /* 0x00005a0066667a24 */ /* 0x000fca00078e02ff */
[----:B------:R-:W-:-:S04]  /*4350*/  SHF.R.S32.HI R49, RZ, 0x1f, R102 ;  /* 0x0000001fff317819 */ /* 0x000fc80000011466 */
[----:B------:R-:W-:-:S04]  /*4360*/  LEA.HI R49, R49, R102, RZ, 0x3 ;  /* 0x0000006631317211 */ /* 0x000fc800078f18ff */
[----:B------:R-:W-:Y:S01]  /*4370*/  LEA.HI.SX32 R102, R49, R48, 0x1d ;  /* 0x0000003031667211 */ /* 0x000fe200078feaff */
[----:B------:R-:W-:Y:S05]  /*4380*/  @!P0 BRA `(.L_x_511) ;  /* 0x0000020000008947 */ /* 0x000fea0003800000 */
[--C-:B------:R-:W-:Y:S02]  /*4390*/  FADD.FTZ R48, R30, -R113.reuse ;  /* 0x800000711e307221 */ /* 0x100fe40000010000 */
[----:B------:R-:W-:Y:S02]  /*43a0*/  FADD.FTZ R121, R31, -R113 ;  /* 0x800000711f797221 */ /* 0x000fe40000010000 */
[C---:B------:R-:W-:Y:S02]  /*43b0*/  FMUL.FTZ R48, R103.reuse, R48 ;  /* 0x0000003067307220 */ /* 0x040fe40000410000 */
[----:B------:R-:W-:Y:S02]  /*43c0*/  FMUL.FTZ R121, R103, R121 ;  /* 0x0000007967797220 */ /* 0x000fe40000410000 */
[----:B------:R-:W-:Y:S02]  /*43d0*/  FFMA.FTZ R48, R165, R48, R164 ;  /* 0x00000030a5307223 */ /* 0x000fe400000100a4 */
[----:B------:R-:W-:-:S02]  /*43e0*/  FFMA.FTZ R121, R163, R121, R162 ;  /* 0x00000079a3797223 */ /* 0x000fc400000100a2 */
[--C-:B------:R-:W-:Y:S02]  /*43f0*/  FADD.FTZ R50, R34, -R113.reuse ;  /* 0x8000007122327221 */ /* 0x100fe40000010000 */
[--C-:B------:R-:W-:Y:S01]  /*4400*/  FADD.FTZ R89, R35, -R113.reuse ;  /* 0x8000007123597221 */ /* 0x100fe20000010000 */
[----:B------:R-:W-:Y:S01]  /*4410*/  F2FP.BF16.PACK_AB R48, R121, R48 ;  /* 0x000000307930723e */ /* 0x000fe200000010ff */
[--C-:B------:R-:W-:Y:S01]  /*4420*/  FADD.FTZ R51, R36, -R113.reuse ;  /* 0x8000007124337221 */ /* 0x100fe20000010000 */
[----:B------:R-:W-:Y:S01]  /*4430*/  HFMA2.MMA R121, -RZ, RZ, 0, 9.5367431640625e-07 ;  /* 0x00000010ff797435 */ /* 0x000fe200000001ff */
[--C-:B------:R-:W-:Y:S02]  /*4440*/  FADD.FTZ R88, R37, -R113.reuse ;  /* 0x8000007125587221 */ /* 0x100fe40000010000 */
[--C-:B------:R-:W-:Y:S02]  /*4450*/  FADD.FTZ R49, R32, -R113.reuse ;  /* 0x8000007120317221 */ /* 0x100fe40000010000 */
[----:B------:R-:W-:-:S02]  /*4460*/  FADD.FTZ R115, R33, -R113 ;  /* 0x8000007121737221 */ /* 0x000fc40000010000 */
[C---:B------:R-:W-:Y:S02]  /*4470*/  FMUL.FTZ R50, R103.reuse, R50 ;  /* 0x0000003267327220 */ /* 0x040fe40000410000 */
[C---:B------:R-:W-:Y:S02]  /*4480*/  FMUL.FTZ R89, R103.reuse, R89 ;  /* 0x0000005967597220 */ /* 0x040fe40000410000 */
[C---:B------:R-:W-:Y:S02]  /*4490*/  FMUL.FTZ R51, R103.reuse, R51 ;  /* 0x0000003367337220 */ /* 0x040fe40000410000 */
[C---:B------:R-:W-:Y:S02]  /*44a0*/  FMUL.FTZ R88, R103.reuse, R88 ;  /* 0x0000005867587220 */ /* 0x040fe40000410000 */
[C---:B------:R-:W-:Y:S02]  /*44b0*/  FMUL.FTZ R49, R103.reuse, R49 ;  /* 0x0000003167317220 */ /* 0x040fe40000410000 */
[----:B------:R-:W-:-:S02]  /*44c0*/  FMUL.FTZ R115, R103, R115 ;  /* 0x0000007367737220 */ /* 0x000fc40000410000 */
[----:B------:R-:W-:Y:S02]  /*44d0*/  FFMA.FTZ R50, R157, R50, R156 ;  /* 0x000000329d327223 */ /* 0x000fe4000001009c */
[----:B------:R-:W-:Y:S02]  /*44e0*/  FFMA.FTZ R89, R155, R89, R154 ;  /* 0x000000599b597223 */ /* 0x000fe4000001009a */
[----:B------:R-:W-:Y:S02]  /*44f0*/  FFMA.FTZ R51, R153, R51, R152 ;  /* 0x0000003399337223 */ /* 0x000fe40000010098 */
[----:B------:R-:W-:Y:S01]  /*4500*/  FFMA.FTZ R88, R151, R88, R150 ;  /* 0x0000005897587223 */ /* 0x000fe20000010096 */
[----:B------:R-:W-:Y:S01]  /*4510*/  F2FP.BF16.PACK_AB R50, R89, R50 ;  /* 0x000000325932723e */ /* 0x000fe200000010ff */
[----:B------:R-:W-:Y:S02]  /*4520*/  FFMA.FTZ R49, R161, R49, R160 ;  /* 0x00000031a1317223 */ /* 0x000fe400000100a0 */
[----:B------:R-:W-:Y:S01]  /*4530*/  FFMA.FTZ R115, R159, R115, R158 ;  /* 0x000000739f737223 */ /* 0x000fe2000001009e */
[----:B------:R-:W-:Y:S01]  /*4540*/  F2FP.BF16.PACK_AB R51, R88, R51 ;  /* 0x000000335833723e */ /* 0x000fe200000010ff */
[C---:B------:R-:W-:Y:S01]  /*4550*/  IMAD.WIDE.U32 R88, R102.reuse, R121, c[0x0][0x208] ;  /* 0x0000820066587625 */ /* 0x040fe200078e0079 */
[----:B------:R-:W-:-:S02]  /*4560*/  IADD3 R102, R102, 0x20, RZ ;  /* 0x0000002066667810 */ /* 0x000fc40007ffe0ff */
[----:B------:R-:W-:-:S05]  /*4570*/  F2FP.BF16.PACK_AB R49, R115, R49 ;  /* 0x000000317331723e */ /* 0x000fca00000010ff */
[----:B------:R0:W-:Y:S02]  /*4580*/  STG.E.128 [R88.64], R48 ;  /* 0x0000003058007986 */ /* 0x0001e4000c101d04 */
.L_x_511:
[----:B------:R-:W-:Y:S05]  /*4590*/  BSYNC B1 ;  /* 0x0000000000017941 */ /* 0x000fea0003800000 */
.L_x_510:
        /* <DEDUP_REMOVED lines=13> */
[----:B------:R-:W-:Y:S02]  /*4670*/  FFMA.FTZ R48, R149, R48, R148 ;  /* 0x0000003095307223 */ /* 0x000fe40000010094 */
[----:B------:R-:W-:-:S02]  /*4680*/  FFMA.FTZ R121, R147, R121, R146 ;  /* 0x0000007993797223 */ /* 0x000fc40000010092 */
[C---:B------:R-:W-:Y:S02]  /*4690*/  FMUL.FTZ R50, R103.reuse, R50 ;  /* 0x0000003267327220 */ /* 0x040fe40000410000 */
[----:B------:R-:W-:Y:S01]  /*46a0*/  FMUL.FTZ R89, R103, R89 ;  /* 0x0000005967597220 */ /* 0x000fe20000410000 */
[----:B------:R-:W-:Y:S01]  /*46b0*/  F2FP.BF16.PACK_AB R48, R121, R48 ;  /* 0x000000307930723e */ /* 0x000fe200000010ff */
[C---:B------:R-:W-:Y:S01]  /*46c0*/  FMUL.FTZ R51, R103.reuse, R51 ;  /* 0x0000003367337220 */ /* 0x040fe20000410000 */
[----:B------:R-:W-:Y:S01]  /*46d0*/  MOV R121, 0x10 ;  /* 0x0000001000797802 */ /* 0x000fe20000000f00 */
        /* <DEDUP_REMOVED lines=15> */
.L_x_513:
[----:B------:R-:W-:Y:S05]  /*47d0*/  BSYNC B1 ;  /* 0x0000000000017941 */ /* 0x000fea0003800000 */
.L_x_512:
[----:B------:R-:W-:Y:S01]  /*47e0*/  ISETP.GE.U32.AND P2, PT, R0, 0x60, PT ;  /* 0x000000600000780c */ /* 0x000fe20003f46070 */
[----:B------:R-:W-:-:S12]  /*47f0*/  BSSY B1, `(.L_x_514) ;  /* 0x0000022000017945 */ /* 0x000fd80003800000 */
[----:B------:R-:W-:Y:S05]  /*4800*/  @!P2 BRA `(.L_x_515) ;  /* 0x000002000000a947 */ /* 0x000fea0003800000 */
[--C-:B0-----:R-:W-:Y:S02]  /*4810*/  FADD.FTZ R48, R58, -R113.reuse ;  /* 0x800000713a307221 */ /* 0x101fe40000010000 */
        /* <DEDUP_REMOVED lines=31> */
.L_x_515:
[----:B------:R-:W-:Y:S05]  /*4a10*/  BSYNC B1 ;  /* 0x0000000000017941 */ /* 0x000fea0003800000 */
.L_x_514:
        /* <DEDUP_REMOVED lines=35> */
.L_x_517:
[----:B------:R-:W-:Y:S05]  /*4c50*/  BSYNC B1 ;  /* 0x0000000000017941 */ /* 0x000fea0003800000 */
.L_x_516:
        /* <DEDUP_REMOVED lines=35> */
.L_x_519:
[----:B------:R-:W-:Y:S05]  /*4e90*/  BSYNC B1 ;  /* 0x0000000000017941 */ /* 0x000fea0003800000 */
.L_x_518:
[----:B------:R-:W-:Y:S05]  /*4ea0*/  @!P1 BRA `(.L_x_509) ;  /* 0x000001f000009947 */ /* 0x000fea0003800000 */
[--C-:B0-----:R-:W-:Y:S02]  /*4eb0*/  FADD.FTZ R89, R83, -R113.reuse ;  /* 0x8000007153597221 */ /* 0x101fe40000010000 */
[--C-:B------:R-:W-:Y:S02]  /*4ec0*/  FADD.FTZ R49, R84, -R113.reuse ;  /* 0x8000007154317221 */ /* 0x100fe40000010000 */
[--C-:B------:R-:W-:Y:S02]  /*4ed0*/  FADD.FTZ R88, R85, -R113.reuse ;  /* 0x8000007155587221 */ /* 0x100fe40000010000 */
[--C-:B------:R-:W-:Y:S02]  /*4ee0*/  FADD.FTZ R48, R82, -R113.reuse ;  /* 0x8000007152307221 */ /* 0x100fe40000010000 */
[--C-:B------:R-:W-:Y:S02]  /*4ef0*/  FADD.FTZ R50, R86, -R113.reuse ;  /* 0x8000007156327221 */ /* 0x100fe40000010000 */
[----:B------:R-:W-:-:S02]  /*4f00*/  FADD.FTZ R121, R87, -R113 ;  /* 0x8000007157797221 */ /* 0x000fc40000010000 */
[--C-:B------:R-:W-:Y:S02]  /*4f10*/  FADD.FTZ R51, R90, -R113.reuse ;  /* 0x800000715a337221 */ /* 0x100fe40000010000 */
[----:B------:R-:W-:Y:S02]  /*4f20*/  FADD.FTZ R115, R91, -R113 ;  /* 0x800000715b737221 */ /* 0x000fe40000010000 */
[C---:B------:R-:W-:Y:S02]  /*4f30*/  FMUL.FTZ R89, R103.reuse, R89 ;  /* 0x0000005967597220 */ /* 0x040fe40000410000 */
[C---:B------:R-:W-:Y:S02]  /*4f40*/  FMUL.FTZ R49, R103.reuse, R49 ;  /* 0x0000003167317220 */ /* 0x040fe40000410000 */
[C---:B------:R-:W-:Y:S02]  /*4f50*/  FMUL.FTZ R88, R103.reuse, R88 ;  /* 0x0000005867587220 */ /* 0x040fe40000410000 */
[----:B------:R-:W-:-:S02]  /*4f60*/  FMUL.FTZ R48, R103, R48 ;  /* 0x0000003067307220 */ /* 0x000fc40000410000 */
[C---:B------:R-:W-:Y:S02]  /*4f70*/  FMUL.FTZ R50, R103.reuse, R50 ;  /* 0x0000003267327220 */ /* 0x040fe40000410000 */
[C---:B------:R-:W-:Y:S02]  /*4f80*/  FMUL.FTZ R113, R103.reuse, R121 ;  /* 0x0000007967717220 */ /* 0x040fe40000410000 */
[C---:B------:R-:W-:Y:S02]  /*4f90*/  FMUL.FTZ R51, R103.reuse, R51 ;  /* 0x0000003367337220 */ /* 0x040fe40000410000 */
[----:B------:R-:W-:Y:S02]  /*4fa0*/  FMUL.FTZ R115, R103, R115 ;  /* 0x0000007367737220 */ /* 0x000fe40000410000 */
[----:B------:R-:W-:Y:S02]  /*4fb0*/  FFMA.FTZ R49, R15, R49, R24 ;  /* 0x000000310f317223 */ /* 0x000fe40000010018 */
[----:B------:R-:W-:-:S02]  /*4fc0*/  FFMA.FTZ R88, R16, R88, R25 ;  /* 0x0000005810587223 */ /* 0x000fc40000010019 */
[----:B------:R-:W-:Y:S01]  /*4fd0*/  FFMA.FTZ R103, R14, R89, R22 ;  /* 0x000000590e677223 */ /* 0x000fe20000010016 */
[----:B------:R-:W-:Y:S01]  /*4fe0*/  MOV R89, 0x10 ;  /* 0x0000001000597802 */ /* 0x000fe20000000f00 */
[----:B------:R-:W-:Y:S01]  /*4ff0*/  FFMA.FTZ R48, R13, R48, R21 ;  /* 0x000000300d307223 */ /* 0x000fe20000010015 */
[----:B------:R-:W-:Y:S01]  /*5000*/  F2FP.BF16.PACK_AB R49, R88, R49 ;  /* 0x000000315831723e */ /* 0x000fe200000010ff */
[----:B------:R-:W-:Y:S02]  /*5010*/  FFMA.FTZ R50, R17, R50, R26 ;  /* 0x0000003211327223 */ /* 0x000fe4000001001a */
[----:B------:R-:W-:Y:S01]  /*5020*/  FFMA.FTZ R51, R19, R51, R28 ;  /* 0x0000003313337223 */ /* 0x000fe2000001001c */
[----:B------:R-:W-:Y:S01]  /*5030*/  F2FP.BF16.PACK_AB R48, R103, R48 ;  /* 0x000000306730723e */ /* 0x000fe200000010ff */
[----:B------:R-:W-:Y:S02]  /*5040*/  FFMA.FTZ R115, R20, R115, R29 ;  /* 0x0000007314737223 */ /* 0x000fe4000001001d */
[----:B------:R-:W-:-:S02]  /*5050*/  FFMA.FTZ R113, R18, R113, R27 ;  /* 0x0000007112717223 */ /* 0x000fc4000001001b */
[----:B------:R-:W-:Y:S01]  /*5060*/  IMAD.WIDE.U32 R88, R102, R89, c[0x0][0x208] ;  /* 0x0000820066587625 */ /* 0x000fe200078e0059 */
[----:B------:R-:W-:Y:S02]  /*5070*/  F2FP.BF16.PACK_AB R51, R115, R51 ;  /* 0x000000337333723e */ /* 0x000fe400000010ff */
[----:B------:R-:W-:-:S05]  /*5080*/  F2FP.BF16.PACK_AB R50, R113, R50 ;  /* 0x000000327132723e */ /* 0x000fca00000010ff */
[----:B------:R0:W-:Y:S02]  /*5090*/  STG.E.128 [R88.64], R48 ;  /* 0x0000003058007986 */ /* 0x0001e4000c101d04 */
.L_x_509:
[----:B0-----:R-:W-:Y:S05]  /*50a0*/  BSYNC B0 ;  /* 0x0000000000007941 */ /* 0x001fea0003800000 */
.L_x_508:
[----:B------:R-:W-:-:S04]  /*50b0*/  MOV R48, c[0x0][0x160] ;  /* 0x0000580000307a02 */ /* 0x000fc80000000f00 */
[----:B------:R-:W-:-:S04]  /*50c0*/  LEA R23, R48, R23, 0x2 ;  /* 0x0000001730177211 */ /* 0x000fc800078e10ff */
[----:B------:R-:W-:-:S13]  /*50d0*/  ISETP.GE.AND P2, PT, R23, c[0x0][0x164], PT ;  /* 0x0000590017007a0c */ /* 0x000fda0003f46270 */
[----:B------:R-:W-:Y:S01]  /*50e0*/  @P2 CALL.REL.NOINC `(.L_x_520) ;  /* 0x0000001000002944 */ /* 0x000fe20003c00000 */
[----:B------:R-:W-:Y:S05]  /*50f0*/  BRA `(.L_x_521) ;  /* 0xffffbb9000007947 */ /* 0x000fea000383ffff */
.L_x_520:
[----:B------:R-:W-:Y:S05]  /*5100*/  EXIT ;  /* 0x000000000000794d */ /* 0x000fea0003800000 */
.L_x_506:
[----:B------:R-:W-:Y:S01]  /*5110*/  HFMA2.MMA R50, -RZ, RZ, 0, 5.9604644775390625e-08 ;  /* 0x00000001ff327435 */ /* 0x000fe200000001ff */
[----:B------:R-:W-:Y:S02]  /*5120*/  MOV R89, 0x1f ;  /* 0x0000001f00597802 */ /* 0x000fe40000000f00 */
[----:B------:R-:W-:Y:S02]  /*5130*/  MOV R49, 0xffffffff ;  /* 0xffffffff00317802 */ /* 0x000fe40000000f00 */
[----:B------:R-:W-:Y:S02]  /*5140*/  MOV R48, 0x5160 ;  /* 0x0000516000307802 */ /* 0x000fe40000000f00 */
[----:B-----5:R-:W-:Y:S05]  /*5150*/  CALL.REL.NOINC `($__internal_2_$__cuda_sm70_shflsync_bfly_p) ;  /* 0x000009b000007944 */ /* 0x020fea0003c00000 */
[----:B-1----:R-:W-:Y:S05]  /*5160*/  BRA `(.L_x_522) ;  /* 0xffffe91000007947 */ /* 0x002fea000383ffff */
.L_x_507:
[----:B------:R-:W-:Y:S01]  /*5170*/  HFMA2.MMA R50, -RZ, RZ, 0, 1.1920928955078125e-07 ;  /* 0x00000002ff327435 */ /* 0x000fe200000001ff */
[----:B------:R-:W-:Y:S02]  /*5180*/  MOV R89, 0x1f ;  /* 0x0000001f00597802 */ /* 0x000fe40000000f00 */
[----:B------:R-:W-:Y:S02]  /*5190*/  MOV R49, 0xffffffff ;  /* 0xffffffff00317802 */ /* 0x000fe40000000f00 */
[----:B------:R-:W-:-:S02]  /*51a0*/  MOV R48, 0x51c0 ;  /* 0x000051c000307802 */ /* 0x000fc40000000f00 */
[----:B-----5:R-:W-:Y:S05]  /*51b0*/  CALL.REL.NOINC `($__internal_2_$__cuda_sm70_shflsync_bfly_p) ;  /* 0x0000095000007944 */ /* 0x020fea0003c00000 */
[----:B-1----:R-:W-:Y:S01]  /*51c0*/  FADD.FTZ R51, R51, R50 ;  /* 0x0000003233337221 */ /* 0x002fe20000010000 */
[----:B------:R-:W-:Y:S01]  /*51d0*/  HFMA2.MMA R50, -RZ, RZ, 0, 2.384185791015625e-07 ;  /* 0x00000004ff327435 */ /* 0x000fe200000001ff */
[----:B------:R-:W-:-:S02]  /*51e0*/  MOV R89, 0x1f ;  /* 0x0000001f00597802 */ /* 0x000fc40000000f00 */
[----:B------:R-:W-:Y:S02]  /*51f0*/  MOV R49, 0xffffffff ;  /* 0xffffffff00317802 */ /* 0x000fe40000000f00 */
[----:B------:R-:W-:Y:S02]  /*5200*/  MOV R48, 0x5220 ;  /* 0x0000522000307802 */ /* 0x000fe40000000f00 */
[----:B------:R-:W-:Y:S05]  /*5210*/  CALL.REL.NOINC `($__internal_2_$__cuda_sm70_shflsync_bfly_p) ;  /* 0x000008f000007944 */ /* 0x000fea0003c00000 */
[----:B-1----:R-:W-:Y:S01]  /*5220*/  FADD.FTZ R51, R51, R50 ;  /* 0x0000003233337221 */ /* 0x002fe20000010000 */
[----:B------:R-:W-:Y:S01]  /*5230*/  HFMA2.MMA R50, -RZ, RZ, 0, 4.76837158203125e-07 ;  /* 0x00000008ff327435 */ /* 0x000fe200000001ff */
[----:B------:R-:W-:Y:S02]  /*5240*/  MOV R89, 0x1f ;  /* 0x0000001f00597802 */ /* 0x000fe40000000f00 */
[----:B------:R-:W-:Y:S02]  /*5250*/  MOV R49, 0xffffffff ;  /* 0xffffffff00317802 */ /* 0x000fe40000000f00 */
[----:B------:R-:W-:Y:S02]  /*5260*/  MOV R48, 0x5280 ;  /* 0x0000528000307802 */ /* 0x000fe40000000f00 */
[----:B------:R-:W-:Y:S05]  /*5270*/  CALL.REL.NOINC `($__internal_2_$__cuda_sm70_shflsync_bfly_p) ;  /* 0x0000089000007944 */ /* 0x000fea0003c00000 */
[----:B-1----:R-:W-:Y:S01]  /*5280*/  FADD.FTZ R51, R51, R50 ;  /* 0x0000003233337221 */ /* 0x002fe20000010000 */
[----:B------:R-:W-:Y:S01]  /*5290*/  HFMA2.MMA R50, -RZ, RZ, 0, 9.5367431640625e-07 ;  /* 0x00000010ff327435 */ /* 0x000fe200000001ff */
[----:B------:R-:W-:-:S02]  /*52a0*/  MOV R89, 0x1f ;  /* 0x0000001f00597802 */ /* 0x000fc40000000f00 */
[----:B------:R-:W-:Y:S02]  /*52b0*/  MOV R49, 0xffffffff ;  /* 0xffffffff00317802 */ /* 0x000fe40000000f00 */
[----:B------:R-:W-:Y:S02]  /*52c0*/  MOV R48, 0x52e0 ;  /* 0x000052e000307802 */ /* 0x000fe40000000f00 */
[----:B------:R-:W-:Y:S05]  /*52d0*/  CALL.REL.NOINC `($__internal_2_$__cuda_sm70_shflsync_bfly_p) ;  /* 0x0000083000007944 */ /* 0x000fea0003c00000 */
[----:B-1----:R-:W-:-:S04]  /*52e0*/  FADD.FTZ R50, R51, R50 ;  /* 0x0000003233327221 */ /* 0x002fc80000010000 */
[----:B------:R-:W-:Y:S01]  /*52f0*/  FMUL.FTZ R113, R50, c[0x0][0x1e0] ;  /* 0x0000780032717a20 */ /* 0x000fe20000410000 */
[----:B------:R-:W-:-:S03]  /*5300*/  HFMA2.MMA R50, -RZ, RZ, 0, 5.9604644775390625e-08 ;  /* 0x00000001ff327435 */ /* 0x000fc600000001ff */
        /* <DEDUP_REMOVED lines=33> */
[----:B------:R-:W-:Y:S02]  /*5520*/  @P2 FFMA.FTZ R51, R49, R49, R48 ;  /* 0x0000003131332223 */ /* 0x000fe40000010030 */
[--C-:B------:R-:W-:Y:S02]  /*5530*/  FADD.FTZ R48, R58, -R113.reuse ;  /* 0x800000713a307221 */ /* 0x100fe40000010000 */
[----:B------:R-:W-:Y:S02]  /*5540*/  FADD.FTZ R49, R59, -R113 ;  /* 0x800000713b317221 */ /* 0x000fe40000010000 */
        /* <DEDUP_REMOVED lines=58> */
[----:B------:R-:W-:Y:S02]  /*58f0*/  FADD.FTZ R49, R91, -R113 ;  /* 0x800000715b317221 */ /* 0x000fe40000010000 */
[----:B------:R-:W-:Y:S01]  /*5900*/  FFMA.FTZ R48, R89, R89, R48 ;  /* 0x0000005959307223 */ /* 0x000fe20000010030 */
[----:B------:R-:W-:-:S03]  /*5910*/  MOV R89, 0x1f ;  /* 0x0000001f00597802 */ /* 0x000fc60000000f00 */
[----:B------:R-:W-:Y:S01]  /*5920*/  @P6 FFMA.FTZ R51, R49, R49, R48 ;  /* 0x0000003131336223 */ /* 0x000fe20000010030 */
[----:B------:R-:W-:Y:S02]  /*5930*/  MOV R49, 0xffffffff ;  /* 0xffffffff00317802 */ /* 0x000fe40000000f00 */
[----:B------:R-:W-:Y:S02]  /*5940*/  MOV R48, 0x5960 ;  /* 0x0000596000307802 */ /* 0x000fe40000000f00 */
[----:B------:R-:W-:Y:S05]  /*5950*/  CALL.REL.NOINC `($__internal_2_$__cuda_sm70_shflsync_bfly_p) ;  /* 0x000001b000007944 */ /* 0x000fea0003c00000 */
[----:B-1----:R-:W-:Y:S01]  /*5960*/  FADD.FTZ R51, R51, R50 ;  /* 0x0000003233337221 */ /* 0x002fe20000010000 */
[----:B------:R-:W-:Y:S01]  /*5970*/  HFMA2.MMA R50, -RZ, RZ, 0, 1.1920928955078125e-07 ;  /* 0x00000002ff327435 */ /* 0x000fe200000001ff */
[----:B------:R-:W-:Y:S02]  /*5980*/  MOV R89, 0x1f ;  /* 0x0000001f00597802 */ /* 0x000fe40000000f00 */
[----:B------:R-:W-:Y:S02]  /*5990*/  MOV R49, 0xffffffff ;  /* 0xffffffff00317802 */ /* 0x000fe40000000f00 */
[----:B------:R-:W-:Y:S02]  /*59a0*/  MOV R48, 0x59c0 ;  /* 0x000059c000307802 */ /* 0x000fe40000000f00 */
[----:B------:R-:W-:Y:S05]  /*59b0*/  CALL.REL.NOINC `($__internal_2_$__cuda_sm70_shflsync_bfly_p) ;  /* 0x0000015000007944 */ /* 0x000fea0003c00000 */
        /* <DEDUP_REMOVED lines=16> */
[----:B------:R-:W-:Y:S02]  /*5ac0*/  MOV R51, R88 ;  /* 0x0000005800337202 */ /* 0x000fe40000000f00 */
[----:B------:R-:W-:Y:S02]  /*5ad0*/  MOV R48, 0x5af0 ;  /* 0x00005af000307802 */ /* 0x000fe40000000f00 */
[----:B------:R-:W-:Y:S05]  /*5ae0*/  CALL.REL.NOINC `($__internal_2_$__cuda_sm70_shflsync_bfly_p) ;  /* 0x0000002000007944 */ /* 0x000fea0003c00000 */
[----:B-1----:R-:W-:Y:S01]  /*5af0*/  MOV R89, R50 ;  /* 0x0000003200597202 */ /* 0x002fe20000000f00 */
[----:B------:R-:W-:Y:S05]  /*5b00*/  BRA `(.L_x_523) ;  /* 0xffffe6c000007947 */ /* 0x000fea000383ffff */
        .weak           $__internal_2_$__cuda_sm70_shflsync_bfly_p
        .type           $__internal_2_$__cuda_sm70_shflsync_bfly_p,@function
        .size           $__internal_2_$__cuda_sm70_shflsync_bfly_p,(.L_x_43062 - $__internal_2_$__cuda_sm70_shflsync_bfly_p)
$__internal_2_$__cuda_sm70_shflsync_bfly_p:
[----:B------:R-:W-:Y:S04]  /*5b10*/  WARPSYNC R49 ;  /* 0x0000003100007348 */ /* 0x000fe80003800000 */
[----:B------:R0:W1:Y:S02]  /*5b20*/  SHFL.BFLY PT, R50, R51, R50, R89 ;  /* 0x0c00003233327389 */ /* 0x00006400000e0059 */
[----:B0-----:R-:W-:-:S06]  /*5b30*/  HFMA2.MMA R49, -RZ, RZ, 0, 0 ;  /* 0x00000000ff317435 */ /* 0x001fcc00000001ff */
[----:B------:R-:W-:Y:S05]  /*5b40*/  RET.REL.NODEC R48 `(_ZN10layer_norm13ln_fwd_kernelINS_13Kernel_traitsI13__nv_bfloat16S2_S2_S2_fjLj1536ELj1ELj4ELj1ELj16ENS_18Kernel_traits_baseILj1536ES2_S2_S2_S2_fjLj128EEEEELb0ELb0ELb1ELb0EEEvNS_9FwdParamsE) ;  /* 0xffffa4b030007950 */ /* 0x000fea0003c3ffff */
.L_x_524:
        /* <DEDUP_REMOVED lines=11> */
.L_x_43062:


//--------------------- .text._ZN10layer_norm13ln_fwd_kernelINS_13Kernel_traitsI13__nv_bfloat16S2_S2_S2_fjLj1536ELj1ELj4ELj1ELj16ENS_18Kernel_traits_baseILj1536ES2_S2_S2_S2_fjLj128EEEEELb0ELb0ELb1ELb1EEEvNS_9FwdParamsE --------------------------
	.section	.text._ZN10layer_norm13ln_fwd_kernelINS_13Kernel_traitsI13__nv_bfloat16S2_S2_S2_fjLj1536ELj1ELj4ELj1ELj16ENS_18Kernel_traits_baseILj1536ES2_S2_S2_S2_fjLj128EEEEELb0ELb0ELb1ELb1EEEvNS_9FwdParamsE,"ax",@progbits
	.sectioninfo	@"SHI_REGISTERS=167"
	.align	128
        .global         _ZN10layer_norm13ln_fwd_kernelINS_13Kernel_traitsI13__nv_bfloat16S2_S2_S2_fjLj1536ELj1ELj4ELj1ELj16ENS_18Kernel_traits_baseILj1536ES2_S2_S2_S2_fjLj128EEEEELb0ELb0ELb1ELb1EEEvNS_9FwdParamsE
        .type           _ZN10layer_norm13ln_fwd_kernelINS_13Kernel_traitsI13__nv_bfloat16S2_S2_S2_fjLj1536ELj1ELj4ELj1ELj16ENS_18Kernel_traits_baseILj1536ES2_S2_S2_S2_fjLj128EEEEELb0ELb0ELb1ELb1EEEvNS_9FwdParamsE,@function
        .size           _ZN10layer_norm13ln_fwd_kernelINS_13Kernel_traitsI13__nv_bfloat16S2_S2_S2_fjLj1536ELj1ELj4ELj1ELj16ENS_18Kernel_traits_baseILj1536ES2_S2_S2_S2_fjLj128EEEEELb0ELb0ELb1ELb1EEEvNS_9FwdParamsE,(.L_x_43063 - _ZN10layer_norm13ln_fwd_kernelINS_13Kernel_traitsI13__nv_bfloat16S2_S2_S2_fjLj1536ELj1ELj4ELj1ELj16ENS_18Kernel_traits_baseILj1536ES2_S2_S2_S2_fjLj128EEEEELb0ELb0ELb1ELb1EEEvNS_9FwdParamsE)
        .other          _ZN10layer_norm13ln_fwd_kernelINS_13Kernel_traitsI13__nv_bfloat16S2_S2_S2_fjLj1536ELj1ELj4ELj1ELj16ENS_18Kernel_traits_baseILj1536ES2_S2_S2_S2_fjLj128EEEEELb0ELb0ELb1ELb1EEEvNS_9FwdParamsE,@"STO_CUDA_ENTRY STV_DEFAULT"
_ZN10layer_norm13ln_fwd_kernelINS_13Kernel_traitsI13__nv_bfloat16S2_S2_S2_fjLj1536ELj1ELj4ELj1ELj16ENS_18Kernel_traits_baseILj1536ES2_S2_S2_S2_fjLj128EEEEELb0ELb0ELb1ELb1EEEvNS_9FwdParamsE:
.text._ZN10layer_norm13ln_fwd_kernelINS_13Kernel_traitsI13__nv_bfloat16S2_S2_S2_fjLj1536ELj1ELj4ELj1ELj16ENS_18Kernel_traits_baseILj1536ES2_S2_S2_S2_fjLj128EEEEELb0ELb0ELb1ELb1EEEvNS_9FwdParamsE:
        /* <DEDUP_REMOVED lines=22> */
[----:B0-----:R0:W2:Y:S04]  /*0160*/  LDG.E.128 R64, [R2.64+0xa00] ;  /* 0x000a000402407981 */ /* 0x0010a8000c1e1d00 */
[----:B------:R0:W3:Y:S04]  /*0170*/  LDG.E.128 R44, [R2.64] ;  /* 0x00000004022c7981 */ /* 0x0000e8000c1e1d00 */
[----:B------:R0:W4:Y:S04]  /*0180*/  LDG.E.128 R48, [R2.64+0x200] ;  /* 0x0002000402307981 */ /* 0x000128000c1e1d00 */
[----:B------:R0:W4:Y:S04]  /*0190*/  LDG.E.128 R52, [R2.64+0x400] ;  /* 0x0004000402347981 */ /* 0x000128000c1e1d00 */
[----:B------:R0:W4:Y:S04]  /*01a0*/  LDG.E.128 R56, [R2.64+0x600] ;  /* 0x0006000402387981 */ /* 0x000128000c1e1d00 */
[----:B------:R0:W4:Y:S01]  /*01b0*/  LDG.E.128 R60, [R2.64+0x800] ;  /* 0x00080004023c7981 */ /* 0x000122000c1e1d00 */
[----:B-----5:R-:W-:Y:S01]  /*01c0*/  @!P0 CS2R R12, SRZ ;  /* 0x00000000000c8805 */ /* 0x020fe2000001ff00 */
        /* <DEDUP_REMOVED lines=41> */
[----:B0-----:R-:W-:-:S02]  /*0460*/  PRMT R3, RZ, 0x5410, R71 ;  /* 0x00005410ff037816 */ /* 0x001fc40000000047 */
        /* <DEDUP_REMOVED lines=17> */
[----:B------:R-:W-:Y:S01]  /*0580*/  LOP3.LUT R120, R120, 0x1f, RZ, 0xc0, !PT ;  /* 0x0000001f78787812 */ /* 0x000fe200078ec0ff */
[----:B------:R-:W-:Y:S01]  /*0590*/  ULDC.U8 UR6, c[0x0][0x1f0] ;  /* 0x00007c0000067ab9 */ /* 0x000fe20000000000 */
[----:B--2---:R-:W-:-:S02]  /*05a0*/  PRMT R125, RZ, 0x5410, R65 ;  /* 0x00005410ff7d7816 */ /* 0x004fc40000000041 */
[----:B------:R-:W-:Y:S02]  /*05b0*/  PRMT R124, RZ, 0x7610, R65 ;  /* 0x00007610ff7c7816 */ /* 0x000fe40000000041 */
[----:B------:R-:W-:Y:S02]  /*05c0*/  PRMT R123, RZ, 0x5410, R64 ;  /* 0x00005410ff7b7816 */ /* 0x000fe40000000040 */
[----:B------:R-:W-:Y:S02]  /*05d0*/  PRMT R65, RZ, 0x5410, R66 ;  /* 0x00005410ff417816 */ /* 0x000fe40000000042 */
[--C-:B---3--:R-:W-:Y:S02]  /*05e0*/  PRMT R80, RZ, 0x5410, R44.reuse ;  /* 0x00005410ff507816 */ /* 0x108fe4000000002c */
[----:B------:R-:W-:Y:S02]  /*05f0*/  PRMT R83, RZ, 0x7610, R44 ;  /* 0x00007610ff537816 */ /* 0x000fe4000000002c */
[----:B------:R-:W-:-:S02]  /*0600*/  PRMT R82, RZ, 0x5410, R45 ;  /* 0x00005410ff527816 */ /* 0x000fc4000000002d */
[----:B------:R-:W-:Y:S02]  /*0610*/  PRMT R85, RZ, 0x7610, R45 ;  /* 0x00007610ff557816 */ /* 0x000fe4000000002d */
[--C-:B------:R-:W-:Y:S02]  /*0620*/  PRMT R84, RZ, 0x5410, R46.reuse ;  /* 0x00005410ff547816 */ /* 0x100fe4000000002e */
[----:B------:R-:W-:Y:S02]  /*0630*/  PRMT R87, RZ, 0x7610, R46 ;  /* 0x00007610ff577816 */ /* 0x000fe4000000002e */
[--C-:B------:R-:W-:Y:S02]  /*0640*/  PRMT R86, RZ, 0x5410, R47.reuse ;  /* 0x00005410ff567816 */ /* 0x100fe4000000002f */
[----:B------:R-:W-:Y:S02]  /*0650*/  PRMT R89, RZ, 0x7610, R47 ;  /* 0x00007610ff597816 */ /* 0x000fe4000000002f */
[----:B----4-:R-:W-:-:S02]  /*0660*/  PRMT R88, RZ, 0x5410, R48 ;  /* 0x00005410ff587816 */ /* 0x010fc40000000030 */
        /* <DEDUP_REMOVED lines=32> */
[----:B------:R-:W-:Y:S02]  /*0870*/  PRMT R66, RZ, 0x7610, R66 ;  /* 0x00007610ff427816 */ /* 0x000fe40000000042 */
[--C-:B------:R-:W-:Y:S02]  /*0880*/  PRMT R127, RZ, 0x5410, R67.reuse ;  /* 0x00005410ff7f7816 */ /* 0x100fe40000000043 */
[----:B------:R-:W-:Y:S02]  /*0890*/  PRMT R126, RZ, 0x7610, R67 ;  /* 0x00007610ff7e7816 */ /* 0x000fe40000000043 */
.L_x_674:
[----:B------:R-:W-:-:S10]  /*08a0*/  HFMA2.MMA R129, -RZ, RZ, 0, 2.384185791015625e-07 ;  /* 0x00000004ff817435 */ /* 0x000fd400000001ff */
[----:B------:R-:W-:-:S05]  /*08b0*/  IMAD.WIDE R44, R118, R129, c[0x0][0x1d0] ;  /* 0x00007400762c7625 */ /* 0x000fca00078e0281 */
[----:B------:R0:W2:Y:S01]  /*08c0*/  LDG.E R50, [R44.64] ;  /* 0x000000042c327981 */ /* 0x0000a2000c1e1900 */
[----:B------:R-:W-:Y:S01]  /*08d0*/  ISETP.NE.U32.AND P0, PT, RZ, c[0x0][0x180], PT ;  /* 0x00006000ff007a0c */ /* 0x000fe20003f05070 */
[C---:B------:R-:W-:Y:S01]  /*08e0*/  IMAD R46, R118.reuse, c[0x0][0x168], RZ ;  /* 0x00005a00762e7a24 */ /* 0x040fe200078e02ff */
[----:B------:R-:W-:Y:S01]  /*08f0*/  MOV R139, RZ ;  /* 0x000000ff008b7202 */ /* 0x000fe20000000f00 */
[----:B------:R-:W-:Y:S01]  /*0900*/  IMAD.WIDE R128, R118, R129, c[0x0][0x1d8] ;  /* 0x0000760076807625 */ /* 0x000fe200078e0281 */
[----:B------:R-:W-:-:S05]  /*0910*/  ISETP.NE.AND.EX P0, PT, RZ, c[0x0][0x184], PT, P0 ;  /* 0x00006100ff007a0c */ /* 0x000fca0003f05300 */
[----:B------:R1:W5:Y:S08]  /*0920*/  LDG.E R128, [R128.64] ;  /* 0x0000000480807981 */ /* 0x000370000c1e1900 */
[----:B0-----:R-:W-:Y:S02]  /*0930*/  @P0 MOV R45, 0x10 ;  /* 0x00000010002d0802 */ /* 0x001fe40000000f00 */
[----:B--2---:R-:W-:-:S13]  /*0940*/  ISETP.GE.AND P1, PT, R50, 0x1, PT ;  /* 0x000000013200780c */ /* 0x004fda0003f26270 */
[----:B------:R-:W-:-:S05]  /*0950*/  @P1 IADD3 R47, R50, -0x1, RZ ;  /* 0xffffffff322f1810 */ /* 0x000fca0007ffe0ff */
[----:B------:R-:W-:Y:S01]  /*0960*/  @P1 IMAD R48, R47, c[0x0][0x168], RZ ;  /* 0x00005a002f301a24 */ /* 0x000fe200078e02ff */
[----:B------:R-:W-:-:S04]  /*0970*/  SHF.R.S32.HI R47, RZ, 0x1f, R46 ;  /* 0x0000001fff2f7819 */ /* 0x000fc8000001142e */
[----:B------:R-:W-:Y:S02]  /*0980*/  @P1 SHF.R.S32.HI R49, RZ, 0x1f, R48 ;  /* 0x0000001fff311819 */ /* 0x000fe40000011430 */
[----:B------:R-:W-:Y:S02]  /*0990*/  LEA.HI R47, R47, R46, RZ, 0x3 ;  /* 0x0000002e2f2f7211 */ /* 0x000fe400078f18ff */
[----:B------:R-:W-:Y:S02]  /*09a0*/  @P1 LEA.HI R49, R49, R48, RZ, 0x3 ;  /* 0x0000003031311211 */ /* 0x000fe400078f18ff */
[-C--:B------:R-:W-:Y:S02]  /*09b0*/  LEA.HI.SX32 R138, R47, R120.reuse, 0x1d ;  /* 0x000000782f8a7211 */ /* 0x080fe400078feaff */
[----:B------:R-:W-:Y:S02]  /*09c0*/  @P1 LEA.HI.SX32 R139, R49, R120, 0x1d ;  /* 0x00000078318b1211 */ /* 0x000fe400078feaff */
[----:B------:R-:W-:Y:S01]  /*09d0*/  @P1 MOV R46, 0x10 ;  /* 0x00000010002e1802 */ /* 0x000fe20000000f00 */
[----:B------:R-:W-:-:S04]  /*09e0*/  @P0 IMAD.WIDE.U32 R44, R138, R45, c[0x0][0x180] ;  /* 0x000060008a2c0625 */ /* 0x000fc800078e002d */
[----:B------:R-:W-:Y:S01]  /*09f0*/  @P1 IMAD.WIDE.U32 R46, R139, R46, c[0x0][0x170] ;  /* 0x00005c008b2e1625 */ /* 0x000fe200078e002e */
[----:B------:R1:W5:Y:S04]  /*0a00*/  @P0 LDG.E.128 R36, [R44.64] ;  /* 0x000000042c240981 */ /* 0x000368000c1e1d00 */
[----:B------:R1:W5:Y:S01]  /*0a10*/  @P1 LDG.E.128 R40, [R46.64] ;  /* 0x000000042e281981 */ /* 0x000362000c1e1d00 */
[----:B------:R-:W-:Y:S01]  /*0a20*/  ISETP.GT.AND P2, PT, R50, RZ, PT ;  /* 0x000000ff3200720c */ /* 0x000fe20003f44270 */
[----:B------:R-:W-:Y:S01]  /*0a30*/  BSSY B0, `(.L_x_525) ;  /* 0x000000b000007945 */ /* 0x000fe20003800000 */
[----:B------:R-:W-:-:S11]  /*0a40*/  SHF.R.S32.HI R67, RZ, 0x1f, R118 ;  /* 0x0000001fff437819 */ /* 0x000fd60000011476 */
[----:B------:R-:W-:Y:S05]  /*0a50*/  @P2 BRA `(.L_x_526) ;  /* 0x0000004000002947 */ /* 0x000fea0003800000 */
[----:B-1----:R-:W-:Y:S01]  /*0a60*/  MOV R53, RZ ;  /* 0x000000ff00357202 */ /* 0x002fe20000000f00 */
[----:B------:R-:W-:Y:S05]  /*0a70*/  @!P0 BRA `(.L_x_527) ;  /* 0x0000006000008947 */ /* 0x000fea0003800000 */
[----:B-----5:R-:W-:Y:S01]  /*0a80*/  PRMT R53, RZ, 0x5410, R36 ;  /* 0x00005410ff357816 */ /* 0x020fe20000000024 */
[----:B------:R-:W-:Y:S05]  /*0a90*/  BRA `(.L_x_527) ;  /* 0x0000004000007947 */ /* 0x000fea0003800000 */
.L_x_526:
[----:B-1---5:R-:W-:Y:S02]  /*0aa0*/  PRMT R53, RZ, 0x5410, R40 ;  /* 0x00005410ff357816 */ /* 0x022fe40000000028 */
[----:B------:R-:W-:-:S03]  /*0ab0*/  @P0 PRMT R44, RZ, 0x5410, R36 ;  /* 0x00005410ff2c0816 */ /* 0x000fc60000000024 */
[----:B------:R-:W-:-:S04]  /*0ac0*/  FMUL.FTZ R53, R53, c[0x0][0x1ec] ;  /* 0x00007b0035357a20 */ /* 0x000fc80000410000 */
[----:B------:R-:W-:Y:S02]  /*0ad0*/  @P0 FADD.FTZ R53, R53, R44 ;  /* 0x0000002c35350221 */ /* 0x000fe40000010000 */
.L_x_527:
[----:B------:R-:W-:Y:S05]  /*0ae0*/  BSYNC B0 ;  /* 0x0000000000007941 */ /* 0x000fea0003800000 */
.L_x_525:
[----:B------:R-:W-:Y:S01]  /*0af0*/  BSSY B0, `(.L_x_528) ;  /* 0x000000a000007945 */ /* 0x000fe20003800000 */
[----:B------:R-:W-:Y:S05]  /*0b00*/  @P2 BRA `(.L_x_529) ;  /* 0x0000004000002947 */ /* 0x000fea0003800000 */
[----:B------:R-:W-:Y:S01]  /*0b10*/  HFMA2.MMA R52, -RZ, RZ, 0, 0 ;  /* 0x00000000ff347435 */ /* 0x000fe200000001ff */
[----:B------:R-:W-:Y:S05]  /*0b20*/  @!P0 BRA `(.L_x_530) ;  /* 0x0000006000008947 */ /* 0x000fea0003800000 */
[----:B-----5:R-:W-:Y:S01]  /*0b30*/  PRMT R52, RZ, 0x7610, R36 ;  /* 0x00007610ff347816 */ /* 0x020fe20000000024 */
[----:B------:R-:W-:Y:S05]  /*0b40*/  BRA `(.L_x_530) ;  /* 0x0000004000007947 */ /* 0x000fea0003800000 */
.L_x_529:
[----:B-----5:R-:W-:Y:S02]  /*0b50*/  PRMT R52, RZ, 0x7610, R40 ;  /* 0x00007610ff347816 */ /* 0x020fe40000000028 */
[----:B------:R-:W-:-:S03]  /*0b60*/  @P0 PRMT R45, RZ, 0x7610, R36 ;  /* 0x00007610ff2d0816 */ /* 0x000fc60000000024 */
[----:B------:R-:W-:-:S04]  /*0b70*/  FMUL.FTZ R52, R52, c[0x0][0x1ec] ;  /* 0x00007b0034347a20 */ /* 0x000fc80000410000 */
[----:B------:R-:W-:Y:S02]  /*0b80*/  @P0 FADD.FTZ R52, R52, R45 ;  /* 0x0000002d34340221 */ /* 0x000fe40000010000 */
.L_x_530:
[----:B------:R-:W-:Y:S05]  /*0b90*/  BSYNC B0 ;  /* 0x0000000000007941 */ /* 0x000fea0003800000 */
.L_x_528:
[----:B------:R-:W-:Y:S01]  /*0ba0*/  BSSY B0, `(.L_x_531) ;  /* 0x000000a000007945 */ /* 0x000fe20003800000 */
[----:B------:R-:W-:Y:S05]  /*0bb0*/  @P2 BRA `(.L_x_532) ;  /* 0x0000004000002947 */ /* 0x000fea0003800000 */
[----:B------:R-:W-:Y:S01]  /*0bc0*/  MOV R51, RZ ;  /* 0x000000ff00337202 */ /* 0x000fe20000000f00 */
[----:B------:R-:W-:Y:S05]  /*0bd0*/  @!P0 BRA `(.L_x_533) ;  /* 0x0000006000008947 */ /* 0x000fea0003800000 */
[----:B-----5:R-:W-:Y:S01]  /*0be0*/  PRMT R51, RZ, 0x5410, R37 ;  /* 0x00005410ff337816 */ /* 0x020fe20000000025 */
[----:B------:R-:W-:Y:S05]  /*0bf0*/  BRA `(.L_x_533) ;  /* 0x0000004000007947 */ /* 0x000fea0003800000 */
.L_x_532:
[----:B-----5:R-:W-:Y:S02]  /*0c00*/  PRMT R51, RZ, 0x5410, R41 ;  /* 0x00005410ff337816 */ /* 0x020fe40000000029 */
[----:B------:R-:W-:-:S03]  /*0c10*/  @P0 PRMT R44, RZ, 0x5410, R37 ;  /* 0x00005410ff2c0816 */ /* 0x000fc60000000025 */
[----:B------:R-:W-:-:S04]  /*0c20*/  FMUL.FTZ R51, R51, c[0x0][0x1ec] ;  /* 0x00007b0033337a20 */ /* 0x000fc80000410000 */
[----:B------:R-:W-:Y:S02]  /*0c30*/  @P0 FADD.FTZ R51, R51, R44 ;  /* 0x0000002c33330221 */ /* 0x000fe40000010000 */
.L_x_533:
[----:B------:R-:W-:Y:S05]  /*0c40*/  BSYNC B0 ;  /* 0x0000000000007941 */ /* 0x000fea0003800000 */
.L_x_531:
[----:B------:R-:W-:Y:S01]  /*0c50*/  BSSY B0, `(.L_x_534) ;  /* 0x000000a000007945 */ /* 0x000fe20003800000 */
[----:B------:R-:W-:Y:S05]  /*0c60*/  @P2 BRA `(.L_x_535) ;  /* 0x0000004000002947 */ /* 0x000fea0003800000 */
[----:B------:R-:W-:Y:S01]  /*0c70*/  HFMA2.MMA R50, -RZ, RZ, 0, 0 ;  /* 0x00000000ff327435 */ /* 0x000fe200000001ff */
[----:B------:R-:W-:Y:S05]  /*0c80*/  @!P0 BRA `(.L_x_536) ;  /* 0x0000006000008947 */ /* 0x000fea0003800000 */
[----:B-----5:R-:W-:Y:S01]  /*0c90*/  PRMT R50, RZ, 0x7610, R37 ;  /* 0x00007610ff327816 */ /* 0x020fe20000000025 */
[----:B------:R-:W-:Y:S05]  /*0ca0*/  BRA `(.L_x_536) ;  /* 0x0000004000007947 */ /* 0x000fea0003800000 */
.L_x_535:
[----:B-----5:R-:W-:Y:S02]  /*0cb0*/  PRMT R50, RZ, 0x7610, R41 ;  /* 0x00007610ff327816 */ /* 0x020fe40000000029 */
[----:B------:R-:W-:-:S03]  /*0cc0*/  @P0 PRMT R45, RZ, 0x7610, R37 ;  /* 0x00007610ff2d0816 */ /* 0x000fc60000000025 */
[----:B------:R-:W-:-:S04]  /*0cd0*/  FMUL.FTZ R50, R50, c[0x0][0x1ec] ;  /* 0x00007b0032327a20 */ /* 0x000fc80000410000 */
[----:B------:R-:W-:Y:S02]  /*0ce0*/  @P0 FADD.FTZ R50, R50, R45 ;  /* 0x0000002d32320221 */ /* 0x000fe40000010000 */
.L_x_536:
[----:B------:R-:W-:Y:S05]  /*0cf0*/  BSYNC B0 ;  /* 0x0000000000007941 */ /* 0x000fea0003800000 */
.L_x_534:
[----:B------:R-:W-:Y:S01]  /*0d00*/  BSSY B0, `(.L_x_537) ;  /* 0x000000a000007945 */ /* 0x000fe20003800000 */
[----:B------:R-:W-:Y:S05]  /*0d10*/  @P2 BRA `(.L_x_538) ;  /* 0x0000004000002947 */ /* 0x000fea0003800000 */
[----:B------:R-:W-:Y:S01]  /*0d20*/  MOV R49, RZ ;  /* 0x000000ff00317202 */ /* 0x000fe20000000f00 */
[----:B------:R-:W-:Y:S05]  /*0d30*/  @!P0 BRA `(.L_x_539) ;  /* 0x0000006000008947 */ /* 0x000fea0003800000 */
[----:B-----5:R-:W-:Y:S01]  /*0d40*/  PRMT R49, RZ, 0x5410, R38 ;  /* 0x00005410ff317816 */ /* 0x020fe20000000026 */
[----:B------:R-:W-:Y:S05]  /*0d50*/  BRA `(.L_x_539) ;  /* 0x0000004000007947 */ /* 0x000fea0003800000 */
.L_x_538:
[----:B-----5:R-:W-:Y:S02]  /*0d60*/  PRMT R49, RZ, 0x5410, R42 ;  /* 0x00005410ff317816 */ /* 0x020fe4000000002a */
[----:B------:R-:W-:-:S03]  /*0d70*/  @P0 PRMT R44, RZ, 0x5410, R38 ;  /* 0x00005410ff2c0816 */ /* 0x000fc60000000026 */
[----:B------:R-:W-:-:S04]  /*0d80*/  FMUL.FTZ R49, R49, c[0x0][0x1ec] ;  /* 0x00007b0031317a20 */ /* 0x000fc80000410000 */
[----:B------:R-:W-:Y:S02]  /*0d90*/  @P0 FADD.FTZ R49, R49, R44 ;  /* 0x0000002c31310221 */ /* 0x000fe40000010000 */
.L_x_539:
[----:B------:R-:W-:Y:S05]  /*0da0*/  BSYNC B0 ;  /* 0x0000000000007941 */ /* 0x000fea0003800000 */
.L_x_537:
[----:B------:R-:W-:Y:S01]  /*0db0*/  BSSY B0, `(.L_x_540) ;  /* 0x000000a000007945 */ /* 0x000fe20003800000 */
[----:B------:R-:W-:Y:S05]  /*0dc0*/  @P2 BRA `(.L_x_541) ;  /* 0x0000004000002947 */ /* 0x000fea0003800000 */
[----:B------:R-:W-:Y:S01]  /*0dd0*/  HFMA2.MMA R48, -RZ, RZ, 0, 0 ;  /* 0x00000000ff307435 */ /* 0x000fe200000001ff */
[----:B------:R-:W-:Y:S05]  /*0de0*/  @!P0 BRA `(.L_x_542) ;  /* 0x0000006000008947 */ /* 0x000fea0003800000 */
[----:B-----5:R-:W-:Y:S01]  /*0df0*/  PRMT R48, RZ, 0x7610, R38 ;  /* 0x00007610ff307816 */ /* 0x020fe20000000026 */
[----:B------:R-:W-:Y:S05]  /*0e00*/  BRA `(.L_x_542) ;  /* 0x0000004000007947 */ /* 0x000fea0003800000 */
.L_x_541:
[----:B-----5:R-:W-:Y:S02]  /*0e10*/  PRMT R48, RZ, 0x7610, R42 ;  /* 0x00007610ff307816 */ /* 0x020fe4000000002a */
[----:B------:R-:W-:-:S03]  /*0e20*/  @P0 PRMT R45, RZ, 0x7610, R38 ;  /* 0x00007610ff2d0816 */ /* 0x000fc60000000026 */
[----:B------:R-:W-:-:S04]  /*0e30*/  FMUL.FTZ R48, R48, c[0x0][0x1ec] ;  /* 0x00007b0030307a20 */ /* 0x000fc80000410000 */
[----:B------:R-:W-:Y:S02]  /*0e40*/  @P0 FADD.FTZ R48, R48, R45 ;  /* 0x0000002d30300221 */ /* 0x000fe40000010000 */
.L_x_542:
[----:B------:R-:W-:Y:S05]  /*0e50*/  BSYNC B0 ;  /* 0x0000000000007941 */ /* 0x000fea0003800000 */
.L_x_540:
[----:B------:R-:W-:Y:S01]  /*0e60*/  BSSY B0, `(.L_x_543) ;  /* 0x000000a000007945 */ /* 0x000fe20003800000 */
[----:B------:R-:W-:Y:S05]  /*0e70*/  @P2 BRA `(.L_x_544) ;  /* 0x0000004000002947 */ /* 0x000fea0003800000 */
[----:B------:R-:W-:Y:S01]  /*0e80*/  MOV R63, RZ ;  /* 0x000000ff003f7202 */ /* 0x000fe20000000f00 */
[----:B------:R-:W-:Y:S05]  /*0e90*/  @!P0 BRA `(.L_x_545) ;  /* 0x0000006000008947 */ /* 0x000fea0003800000 */
[----:B-----5:R-:W-:Y:S01]  /*0ea0*/  PRMT R63, RZ, 0x5410, R39 ;  /* 0x00005410ff3f7816 */ /* 0x020fe20000000027 */
[----:B------:R-:W-:Y:S05]  /*0eb0*/  BRA `(.L_x_545) ;  /* 0x0000004000007947 */ /* 0x000fea0003800000 */
.L_x_544:
[----:B-----5:R-:W-:Y:S02]  /*0ec0*/  PRMT R63, RZ, 0x5410, R43 ;  /* 0x00005410ff3f7816 */ /* 0x020fe4000000002b */
[----:B------:R-:W-:-:S03]  /*0ed0*/  @P0 PRMT R44, RZ, 0x5410, R39 ;  /* 0x00005410ff2c0816 */ /* 0x000fc60000000027 */
[----:B------:R-:W-:-:S04]  /*0ee0*/  FMUL.FTZ R63, R63, c[0x0][0x1ec] ;  /* 0x00007b003f3f7a20 */ /* 0x000fc80000410000 */
[----:B------:R-:W-:Y:S02]  /*0ef0*/  @P0 FADD.FTZ R63, R63, R44 ;  /* 0x0000002c3f3f0221 */ /* 0x000fe40000010000 */
.L_x_545:
[----:B------:R-:W-:Y:S05]  /*0f00*/  BSYNC B0 ;  /* 0x0000000000007941 */ /* 0x000fea0003800000 */
.L_x_543:
[----:B------:R-:W-:Y:S01]  /*0f10*/  BSSY B0, `(.L_x_546) ;  /* 0x000000a000007945 */ /* 0x000fe20003800000 */
[----:B------:R-:W-:Y:S05]  /*0f20*/  @P2 BRA `(.L_x_547) ;  /* 0x0000004000002947 */ /* 0x000fea0003800000 */
[----:B------:R-:W-:Y:S01]  /*0f30*/  HFMA2.MMA R62, -RZ, RZ, 0, 0 ;  /* 0x00000000ff3e7435 */ /* 0x000fe200000001ff */
[----:B------:R-:W-:Y:S05]  /*0f40*/  @!P0 BRA `(.L_x_548) ;  /* 0x0000006000008947 */ /* 0x000fea0003800000 */
[----:B-----5:R-:W-:Y:S01]  /*0f50*/  PRMT R62, RZ, 0x7610, R39 ;  /* 0x00007610ff3e7816 */ /* 0x020fe20000000027 */
[----:B------:R-:W-:Y:S05]  /*0f60*/  BRA `(.L_x_548) ;  /* 0x0000004000007947 */ /* 0x000fea0003800000 */
.L_x_547:
[----:B-----5:R-:W-:Y:S02]  /*0f70*/  PRMT R62, RZ, 0x7610, R43 ;  /* 0x00007610ff3e7816 */ /* 0x020fe4000000002b */
[----:B------:R-:W-:-:S03]  /*0f80*/  @P0 PRMT R45, RZ, 0x7610, R39 ;  /* 0x00007610ff2d0816 */ /* 0x000fc60000000027 */
[----:B------:R-:W-:-:S04]  /*0f90*/  FMUL.FTZ R62, R62, c[0x0][0x1ec] ;  /* 0x00007b003e3e7a20 */ /* 0x000fc80000410000 */
[----:B------:R-:W-:Y:S02]  /*0fa0*/  @P0 FADD.FTZ R62, R62, R45 ;  /* 0x0000002d3e3e0221 */ /* 0x000fe40000010000 */
.L_x_548:
[----:B------:R-:W-:Y:S05]  /*0fb0*/  BSYNC B0 ;  /* 0x0000000000007941 */ /* 0x000fea0003800000 */
.L_x_546:
[----:B------:R-:W-:Y:S02]  /*0fc0*/  MOV R137, 0x10 ;  /* 0x0000001000897802 */ /* 0x000fe40000000f00 */
[----:B------:R-:W-:Y:S02]  /*0fd0*/  @P1 IADD3 R56, R139, 0x20, RZ ;  /* 0x000000208b381810 */ /* 0x000fe40007ffe0ff */
[C---:B------:R-:W-:Y:S01]  /*0fe0*/  IADD3 R134, R138.reuse, 0x20, RZ ;  /* 0x000000208a867810 */ /* 0x040fe20007ffe0ff */
[----:B------:R-:W-:Y:S01]  /*0ff0*/  IMAD.WIDE.U32 R58, R138, R137, c[0x0][0x188] ;  /* 0x000062008a3a7625 */ /* 0x000fe200078e0089 */
[----:B------:R-:W-:Y:S02]  /*1000*/  F2FP.BF16.PACK_AB R47, R62, R63 ;  /* 0x0000003f3e2f723e */ /* 0x000fe400000010ff */
[----:B------:R-:W-:Y:S01]  /*1010*/  F2FP.BF16.PACK_AB R46, R48, R49 ;  /* 0x00000031302e723e */ /* 0x000fe200000010ff */
[----:B------:R-:W-:Y:S01]  /*1020*/  @P1 IMAD.WIDE.U32 R56, R56, R137, c[0x0][0x170] ;  /* 0x00005c0038381625 */ /* 0x000fe200078e0089 */
[----:B------:R-:W-:-:S02]  /*1030*/  F2FP.BF16.PACK_AB R45, R50, R51 ;  /* 0x00000033322d723e */ /* 0x000fc400000010ff */
[----:B------:R-:W-:Y:S01]  /*1040*/  F2FP.BF16.PACK_AB R44, R52, R53 ;  /* 0x00000035342c723e */ /* 0x000fe200000010ff */
[----:B------:R-:W-:-:S04]  /*1050*/  @P0 IMAD.WIDE.U32 R54, R134, R137, c[0x0][0x180] ;  /* 0x0000600086360625 */ /* 0x000fc800078e0089 */
[----:B------:R0:W-:Y:S04]  /*1060*/  STG.E.128 [R58.64], R44 ;  /* 0x0000002c3a007986 */ /* 0x0001e8000c101d04 */
[----:B-----5:R0:W5:Y:S04]  /*1070*/  @P1 LDG.E.128 R40, [R56.64] ;  /* 0x0000000438281981 */ /* 0x020168000c1e1d00 */
[----:B------:R0:W5:Y:S01]  /*1080*/  @P0 LDG.E.128 R36, [R54.64] ;  /* 0x0000000436240981 */ /* 0x000162000c1e1d00 */
[----:B------:R-:W-:Y:S01]  /*1090*/  BSSY B0, `(.L_x_549) ;  /* 0x000000a000007945 */ /* 0x000fe20003800000 */
[----:B------:R-:W-:Y:S05]  /*10a0*/  @P2 BRA `(.L_x_550) ;  /* 0x0000004000002947 */ /* 0x000fea0003800000 */
[----:B------:R-:W-:Y:S01]  /*10b0*/  HFMA2.MMA R61, -RZ, RZ, 0, 0 ;  /* 0x00000000ff3d7435 */ /* 0x000fe200000001ff */
[----:B------:R-:W-:Y:S05]  /*10c0*/  @!P0 BRA `(.L_x_551) ;  /* 0x0000006000008947 */ /* 0x000fea0003800000 */
[----:B-----5:R-:W-:Y:S01]  /*10d0*/  PRMT R61, RZ, 0x5410, R36 ;  /* 0x00005410ff3d7816 */ /* 0x020fe20000000024 */
[----:B------:R-:W-:Y:S05]  /*10e0*/  BRA `(.L_x_551) ;  /* 0x0000004000007947 */ /* 0x000fea0003800000 */
.L_x_550:
[----:B-----5:R-:W-:Y:S02]  /*10f0*/  PRMT R61, RZ, 0x5410, R40 ;  /* 0x00005410ff3d7816 */ /* 0x020fe40000000028 */
[----:B0-----:R-:W-:-:S03]  /*1100*/  @P0 PRMT R44, RZ, 0x5410, R36 ;  /* 0x00005410ff2c0816 */ /* 0x001fc60000000024 */
[----:B------:R-:W-:-:S04]  /*1110*/  FMUL.FTZ R61, R61, c[0x0][0x1ec] ;  /* 0x00007b003d3d7a20 */ /* 0x000fc80000410000 */
[----:B------:R-:W-:Y:S02]  /*1120*/  @P0 FADD.FTZ R61, R44, R61 ;  /* 0x0000003d2c3d0221 */ /* 0x000fe40000010000 */
.L_x_551:
[----:B------:R-:W-:Y:S05]  /*1130*/  BSYNC B0 ;  /* 0x0000000000007941 */ /* 0x000fea0003800000 */
.L_x_549:
[----:B------:R-:W-:Y:S01]  /*1140*/  BSSY B0, `(.L_x_552) ;  /* 0x000000a000007945 */ /* 0x000fe20003800000 */
[----:B------:R-:W-:Y:S05]  /*1150*/  @P2 BRA `(.L_x_553) ;  /* 0x0000004000002947 */ /* 0x000fea0003800000 */
[----:B------:R-:W-:Y:S01]  /*1160*/  MOV R60, RZ ;  /* 0x000000ff003c7202 */ /* 0x000fe20000000f00 */
[----:B------:R-:W-:Y:S05]  /*1170*/  @!P0 BRA `(.L_x_554) ;  /* 0x0000006000008947 */ /* 0x000fea0003800000 */
[----:B-----5:R-:W-:Y:S01]  /*1180*/  PRMT R60, RZ, 0x7610, R36 ;  /* 0x00007610ff3c7816 */ /* 0x020fe20000000024 */
[----:B------:R-:W-:Y:S05]  /*1190*/  BRA `(.L_x_554) ;  /* 0x0000004000007947 */ /* 0x000fea0003800000 */
.L_x_553:
[----:B-----5:R-:W-:Y:S02]  /*11a0*/  PRMT R60, RZ, 0x7610, R40 ;  /* 0x00007610ff3c7816 */ /* 0x020fe40000000028 */
[----:B0-----:R-:W-:-:S03]  /*11b0*/  @P0 PRMT R45, RZ, 0x7610, R36 ;  /* 0x00007610ff2d0816 */ /* 0x001fc60000000024 */
[----:B------:R-:W-:-:S04]  /*11c0*/  FMUL.FTZ R60, R60, c[0x0][0x1ec] ;  /* 0x00007b003c3c7a20 */ /* 0x000fc80000410000 */
[----:B------:R-:W-:Y:S02]  /*11d0*/  @P0 FADD.FTZ R60, R45, R60 ;  /* 0x0000003c2d3c0221 */ /* 0x000fe40000010000 */
.L_x_554:
[----:B------:R-:W-:Y:S05]  /*11e0*/  BSYNC B0 ;  /* 0x0000000000007941 */ /* 0x000fea0003800000 */
.L_x_552:
[----:B------:R-:W-:Y:S01]  /*11f0*/  BSSY B0, `(.L_x_555) ;  /* 0x000000a000007945 */ /* 0x000fe20003800000 */
[----:B------:R-:W-:Y:S05]  /*1200*/  @P2 BRA `(.L_x_556) ;  /* 0x0000004000002947 */ /* 0x000fea0003800000 */
[----:B0-----:R-:W-:Y:S01]  /*1210*/  HFMA2.MMA R59, -RZ, RZ, 0, 0 ;  /* 0x00000000ff3b7435 */ /* 0x001fe200000001ff */
[----:B------:R-:W-:Y:S05]  /*1220*/  @!P0 BRA `(.L_x_557) ;  /* 0x0000006000008947 */ /* 0x000fea0003800000 */
[----:B-----5:R-:W-:Y:S01]  /*1230*/  PRMT R59, RZ, 0x5410, R37 ;  /* 0x00005410ff3b7816 */ /* 0x020fe20000000025 */
[----:B------:R-:W-:Y:S05]  /*1240*/  BRA `(.L_x_557) ;  /* 0x0000004000007947 */ /* 0x000fea0003800000 */
.L_x_556:
[----:B0----5:R-:W-:Y:S02]  /*1250*/  PRMT R59, RZ, 0x5410, R41 ;  /* 0x00005410ff3b7816 */ /* 0x021fe40000000029 */
[----:B------:R-:W-:-:S03]  /*1260*/  @P0 PRMT R44, RZ, 0x5410, R37 ;  /* 0x00005410ff2c0816 */ /* 0x000fc60000000025 */
[----:B------:R-:W-:-:S04]  /*1270*/  FMUL.FTZ R59, R59, c[0x0][0x1ec] ;  /* 0x00007b003b3b7a20 */ /* 0x000fc80000410000 */
[----:B------:R-:W-:Y:S02]  /*1280*/  @P0 FADD.FTZ R59, R44, R59 ;  /* 0x0000003b2c3b0221 */ /* 0x000fe40000010000 */
.L_x_557:
[----:B------:R-:W-:Y:S05]  /*1290*/  BSYNC B0 ;  /* 0x0000000000007941 */ /* 0x000fea0003800000 */
.L_x_555:
[----:B------:R-:W-:Y:S01]  /*12a0*/  BSSY B0, `(.L_x_558) ;  /* 0x000000a000007945 */ /* 0x000fe20003800000 */
[----:B------:R-:W-:Y:S05]  /*12b0*/  @P2 BRA `(.L_x_559) ;  /* 0x0000004000002947 */ /* 0x000fea0003800000 */
[----:B------:R-:W-:Y:S01]  /*12c0*/  MOV R58, RZ ;  /* 0x000000ff003a7202 */ /* 0x000fe20000000f00 */
[----:B------:R-:W-:Y:S05]  /*12d0*/  @!P0 BRA `(.L_x_560) ;  /* 0x0000006000008947 */ /* 0x000fea0003800000 */
[----:B-----5:R-:W-:Y:S01]  /*12e0*/  PRMT R58, RZ, 0x7610, R37 ;  /* 0x00007610ff3a7816 */ /* 0x020fe20000000025 */
[----:B------:R-:W-:Y:S05]  /*12f0*/  BRA `(.L_x_560) ;  /* 0x0000004000007947 */ /* 0x000fea0003800000 */
.L_x_559:
[----:B-----5:R-:W-:Y:S02]  /*1300*/  PRMT R58, RZ, 0x7610, R41 ;  /* 0x00007610ff3a7816 */ /* 0x020fe40000000029 */
[----:B------:R-:W-:-:S03]  /*1310*/  @P0 PRMT R45, RZ, 0x7610, R37 ;  /* 0x00007610ff2d0816 */ /* 0x000fc60000000025 */
[----:B------:R-:W-:-:S04]  /*1320*/  FMUL.FTZ R58, R58, c[0x0][0x1ec] ;  /* 0x00007b003a3a7a20 */ /* 0x000fc80000410000 */
[----:B------:R-:W-:Y:S02]  /*1330*/  @P0 FADD.FTZ R58, R45, R58 ;  /* 0x0000003a2d3a0221 */ /* 0x000fe40000010000 */
.L_x_560:
[----:B------:R-:W-:Y:S05]  /*1340*/  BSYNC B0 ;  /* 0x0000000000007941 */ /* 0x000fea0003800000 */
.L_x_558:
[----:B------:R-:W-:Y:S01]  /*1350*/  BSSY B0, `(.L_x_561) ;  /* 0x000000a000007945 */ /* 0x000fe20003800000 */
[----:B------:R-:W-:Y:S05]  /*1360*/  @P2 BRA `(.L_x_562) ;  /* 0x0000004000002947 */ /* 0x000fea0003800000 */
[----:B------:R-:W-:Y:S01]  /*1370*/  HFMA2.MMA R57, -RZ, RZ, 0, 0 ;  /* 0x00000000ff397435 */ /* 0x000fe200000001ff */
[----:B------:R-:W-:Y:S05]  /*1380*/  @!P0 BRA `(.L_x_563) ;  /* 0x0000006000008947 */ /* 0x000fea0003800000 */
[----:B-----5:R-:W-:Y:S01]  /*1390*/  PRMT R57, RZ, 0x5410, R38 ;  /* 0x00005410ff397816 */ /* 0x020fe20000000026 */
[----:B------:R-:W-:Y:S05]  /*13a0*/  BRA `(.L_x_563) ;  /* 0x0000004000007947 */ /* 0x000fea0003800000 */
.L_x_562:
[----:B-----5:R-:W-:Y:S02]  /*13b0*/  PRMT R57, RZ, 0x5410, R42 ;  /* 0x00005410ff397816 */ /* 0x020fe4000000002a */
[----:B------:R-:W-:-:S03]  /*13c0*/  @P0 PRMT R44, RZ, 0x5410, R38 ;  /* 0x00005410ff2c0816 */ /* 0x000fc60000000026 */
[----:B------:R-:W-:-:S04]  /*13d0*/  FMUL.FTZ R57, R57, c[0x0][0x1ec] ;  /* 0x00007b0039397a20 */ /* 0x000fc80000410000 */
[----:B------:R-:W-:Y:S02]  /*13e0*/  @P0 FADD.FTZ R57, R44, R57 ;  /* 0x000000392c390221 */ /* 0x000fe40000010000 */
.L_x_563:
[----:B------:R-:W-:Y:S05]  /*13f0*/  BSYNC B0 ;  /* 0x0000000000007941 */ /* 0x000fea0003800000 */
.L_x_561:
[----:B------:R-:W-:Y:S01]  /*1400*/  BSSY B0, `(.L_x_564) ;  /* 0x000000a000007945 */ /* 0x000fe20003800000 */
[----:B------:R-:W-:Y:S05]  /*1410*/  @P2 BRA `(.L_x_565) ;  /* 0x0000004000002947 */ /* 0x000fea0003800000 */
[----:B------:R-:W-:Y:S01]  /*1420*/  MOV R56, RZ ;  /* 0x000000ff00387202 */ /* 0x000fe20000000f00 */
[----:B------:R-:W-:Y:S05]  /*1430*/  @!P0 BRA `(.L_x_566) ;  /* 0x0000006000008947 */ /* 0x000fea0003800000 */
[----:B-----5:R-:W-:Y:S01]  /*1440*/  PRMT R56, RZ, 0x7610, R38 ;  /* 0x00007610ff387816 */ /* 0x020fe20000000026 */
[----:B------:R-:W-:Y:S05]  /*1450*/  BRA `(.L_x_566) ;  /* 0x0000004000007947 */ /* 0x000fea0003800000 */
.L_x_565:
[----:B-----5:R-:W-:Y:S02]  /*1460*/  PRMT R56, RZ, 0x7610, R42 ;  /* 0x00007610ff387816 */ /* 0x020fe4000000002a */
[----:B------:R-:W-:-:S03]  /*1470*/  @P0 PRMT R45, RZ, 0x7610, R38 ;  /* 0x00007610ff2d0816 */ /* 0x000fc60000000026 */
[----:B------:R-:W-:-:S04]  /*1480*/  FMUL.FTZ R56, R56, c[0x0][0x1ec] ;  /* 0x00007b0038387a20 */ /* 0x000fc80000410000 */
[----:B------:R-:W-:Y:S02]  /*1490*/  @P0 FADD.FTZ R56, R45, R56 ;  /* 0x000000382d380221 */ /* 0x000fe40000010000 */
.L_x_566:
[----:B------:R-:W-:Y:S05]  /*14a0*/  BSYNC B0 ;  /* 0x0000000000007941 */ /* 0x000fea0003800000 */
.L_x_564:
[----:B------:R-:W-:Y:S01]  /*14b0*/  BSSY B0, `(.L_x_567) ;  /* 0x000000a000007945 */ /* 0x000fe20003800000 */
[----:B------:R-:W-:Y:S05]  /*14c0*/  @P2 BRA `(.L_x_568) ;  /* 0x0000004000002947 */ /* 0x000fea0003800000 */
[----:B------:R-:W-:Y:S01]  /*14d0*/  HFMA2.MMA R55, -RZ, RZ, 0, 0 ;  /* 0x00000000ff377435 */ /* 0x000fe200000001ff */
[----:B------:R-:W-:Y:S05]  /*14e0*/  @!P0 BRA `(.L_x_569) ;  /* 0x0000006000008947 */ /* 0x000fea0003800000 */
[----:B-----5:R-:W-:Y:S01]  /*14f0*/  PRMT R55, RZ, 0x5410, R39 ;  /* 0x00005410ff377816 */ /* 0x020fe20000000027 */
[----:B------:R-:W-:Y:S05]  /*1500*/  BRA `(.L_x_569) ;  /* 0x0000004000007947 */ /* 0x000fea0003800000 */
.L_x_568:
[----:B-----5:R-:W-:Y:S02]  /*1510*/  PRMT R55, RZ, 0x5410, R43 ;  /* 0x00005410ff377816 */ /* 0x020fe4000000002b */
[----:B------:R-:W-:-:S03]  /*1520*/  @P0 PRMT R44, RZ, 0x5410, R39 ;  /* 0x00005410ff2c0816 */ /* 0x000fc60000000027 */
[----:B------:R-:W-:-:S04]  /*1530*/  FMUL.FTZ R55, R55, c[0x0][0x1ec] ;  /* 0x00007b0037377a20 */ /* 0x000fc80000410000 */
[----:B------:R-:W-:Y:S02]  /*1540*/  @P0 FADD.FTZ R55, R44, R55 ;  /* 0x000000372c370221 */ /* 0x000fe40000010000 */
.L_x_569:
[----:B------:R-:W-:Y:S05]  /*1550*/  BSYNC B0 ;  /* 0x0000000000007941 */ /* 0x000fea0003800000 */
.L_x_567:
[----:B------:R-:W-:Y:S01]  /*1560*/  BSSY B0, `(.L_x_570) ;  /* 0x000000a000007945 */ /* 0x000fe20003800000 */
[----:B------:R-:W-:Y:S05]  /*1570*/  @P2 BRA `(.L_x_571) ;  /* 0x0000004000002947 */ /* 0x000fea0003800000 */
[----:B------:R-:W-:Y:S01]  /*1580*/  MOV R54, RZ ;  /* 0x000000ff00367202 */ /* 0x000fe20000000f00 */
[----:B------:R-:W-:Y:S05]  /*1590*/  @!P0 BRA `(.L_x_572) ;  /* 0x0000006000008947 */ /* 0x000fea0003800000 */
[----:B-----5:R-:W-:Y:S01]  /*15a0*/  PRMT R54, RZ, 0x7610, R39 ;  /* 0x00007610ff367816 */ /* 0x020fe20000000027 */
[----:B------:R-:W-:Y:S05]  /*15b0*/  BRA `(.L_x_572) ;  /* 0x0000004000007947 */ /* 0x000fea0003800000 */
.L_x_571:
[----:B-----5:R-:W-:Y:S02]  /*15c0*/  PRMT R54, RZ, 0x7610, R43 ;  /* 0x00007610ff367816 */ /* 0x020fe4000000002b */
[----:B------:R-:W-:-:S03]  /*15d0*/  @P0 PRMT R45, RZ, 0x7610, R39 ;  /* 0x00007610ff2d0816 */ /* 0x000fc60000000027 */
[----:B------:R-:W-:-:S04]  /*15e0*/  FMUL.FTZ R54, R54, c[0x0][0x1ec] ;  /* 0x00007b0036367a20 */ /* 0x000fc80000410000 */
[----:B------:R-:W-:Y:S02]  /*15f0*/  @P0 FADD.FTZ R54, R45, R54 ;  /* 0x000000362d360221 */ /* 0x000fe40000010000 */
.L_x_572:
[----:B------:R-:W-:Y:S05]  /*1600*/  BSYNC B0 ;  /* 0x0000000000007941 */ /* 0x000fea0003800000 */
.L_x_570:
[----:B------:R-:W-:Y:S01]  /*1610*/  @P1 IADD3 R132, R139, 0x40, RZ ;  /* 0x000000408b841810 */ /* 0x000fe20007ffe0ff */
[----:B------:R-:W-:Y:S01]  /*1620*/  IMAD.WIDE.U32 R134, R134, R137, c[0x0][0x188] ;  /* 0x0000620086867625 */ /* 0x000fe200078e0089 */
[----:B------:R-:W-:Y:S02]  /*1630*/  IADD3 R144, R138, 0x40, RZ ;  /* 0x000000408a907810 */ /* 0x000fe40007ffe0ff */
[----:B------:R-:W-:Y:S01]  /*1640*/  F2FP.BF16.PACK_AB R47, R54, R55 ;  /* 0x00000037362f723e */ /* 0x000fe200000010ff */
[----:B------:R-:W-:Y:S01]  /*1650*/  @P1 IMAD.WIDE.U32 R132, R132, R137, c[0x0][0x170] ;  /* 0x00005c0084841625 */ /* 0x000fe200078e0089 */
[----:B------:R-:W-:Y:S02]  /*1660*/  F2FP.BF16.PACK_AB R46, R56, R57 ;  /* 0x00000039382e723e */ /* 0x000fe400000010ff */
[----:B------:R-:W-:Y:S01]  /*1670*/  F2FP.BF16.PACK_AB R45, R58, R59 ;  /* 0x0000003b3a2d723e */ /* 0x000fe200000010ff */
[----:B------:R-:W-:Y:S01]  /*1680*/  @P0 IMAD.WIDE.U32 R130, R144, R137, c[0x0][0x180] ;  /* 0x0000600090820625 */ /* 0x000fe200078e0089 */
[----:B------:R-:W-:-:S05]  /*1690*/  F2FP.BF16.PACK_AB R44, R60, R61 ;  /* 0x0000003d3c2c723e */ /* 0x000fca00000010ff */
        /* <DEDUP_REMOVED lines=9> */
.L_x_574:
[----:B-----5:R-:W-:Y:S02]  /*1730*/  PRMT R136, RZ, 0x5410, R40 ;  /* 0x00005410ff887816 */ /* 0x020fe40000000028 */
[----:B0-----:R-:W-:-:S03]  /*1740*/  @P0 PRMT R45, RZ, 0x5410, R36 ;  /* 0x00005410ff2d0816 */ /* 0x001fc60000000024 */
[----:B------:R-:W-:-:S04]  /*1750*/  FMUL.FTZ R136, R136, c[0x0][0x1ec] ;  /* 0x00007b0088887a20 */ /* 0x000fc80000410000 */
[----:B------:R-:W-:Y:S02]  /*1760*/  @P0 FADD.FTZ R136, R45, R136 ;  /* 0x000000882d880221 */ /* 0x000fe40000010000 */
.L_x_575:
[----:B------:R-:W-:Y:S05]  /*1770*/  BSYNC B0 ;  /* 0x0000000000007941 */ /* 0x000fea0003800000 */
.L_x_573:
[----:B------:R-:W-:Y:S01]  /*1780*/  BSSY B0, `(.L_x_576) ;  /* 0x000000a000007945 */ /* 0x000fe20003800000 */
[----:B------:R-:W-:Y:S05]  /*1790*/  @P2 BRA `(.L_x_577) ;  /* 0x0000004000002947 */ /* 0x000fea0003800000 */
[----:B0-----:R-:W-:Y:S01]  /*17a0*/  MOV R135, RZ ;  /* 0x000000ff00877202 */ /* 0x001fe20000000f00 */
[----:B------:R-:W-:Y:S05]  /*17b0*/  @!P0 BRA `(.L_x_578) ;  /* 0x0000006000008947 */ /* 0x000fea0003800000 */
[----:B-----5:R-:W-:Y:S01]  /*17c0*/  PRMT R135, RZ, 0x7610, R36 ;  /* 0x00007610ff877816 */ /* 0x020fe20000000024 */
[----:B------:R-:W-:Y:S05]  /*17d0*/  BRA `(.L_x_578) ;  /* 0x0000004000007947 */ /* 0x000fea0003800000 */
.L_x_577:
[----:B0----5:R-:W-:Y:S02]  /*17e0*/  PRMT R135, RZ, 0x7610, R40 ;  /* 0x00007610ff877816 */ /* 0x021fe40000000028 */
[----:B------:R-:W-:-:S03]  /*17f0*/  @P0 PRMT R44, RZ, 0x7610, R36 ;  /* 0x00007610ff2c0816 */ /* 0x000fc60000000024 */
[----:B------:R-:W-:-:S04]  /*1800*/  FMUL.FTZ R135, R135, c[0x0][0x1ec] ;  /* 0x00007b0087877a20 */ /* 0x000fc80000410000 */
[----:B------:R-:W-:Y:S02]  /*1810*/  @P0 FADD.FTZ R135, R44, R135 ;  /* 0x000000872c870221 */ /* 0x000fe40000010000 */
.L_x_578:
[----:B------:R-:W-:Y:S05]  /*1820*/  BSYNC B0 ;  /* 0x0000000000007941 */ /* 0x000fea0003800000 */
.L_x_576:
[----:B------:R-:W-:Y:S01]  /*1830*/  BSSY B0, `(.L_x_579) ;  /* 0x000000a000007945 */ /* 0x000fe20003800000 */
[----:B------:R-:W-:Y:S05]  /*1840*/  @P2 BRA `(.L_x_580) ;  /* 0x0000004000002947 */ /* 0x000fea0003800000 */
[----:B------:R-:W-:Y:S01]  /*1850*/  HFMA2.MMA R134, -RZ, RZ, 0, 0 ;  /* 0x00000000ff867435 */ /* 0x000fe200000001ff */
[----:B------:R-:W-:Y:S05]  /*1860*/  @!P0 BRA `(.L_x_581) ;  /* 0x0000006000008947 */ /* 0x000fea0003800000 */
[----:B-----5:R-:W-:Y:S01]  /*1870*/  PRMT R134, RZ, 0x5410, R37 ;  /* 0x00005410ff867816 */ /* 0x020fe20000000025 */
[----:B------:R-:W-:Y:S05]  /*1880*/  BRA `(.L_x_581) ;  /* 0x0000004000007947 */ /* 0x000fea0003800000 */
.L_x_580:
[----:B-----5:R-:W-:Y:S02]  /*1890*/  PRMT R134, RZ, 0x5410, R41 ;  /* 0x00005410ff867816 */ /* 0x020fe40000000029 */
[----:B------:R-:W-:-:S03]  /*18a0*/  @P0 PRMT R45, RZ, 0x5410, R37 ;  /* 0x00005410ff2d0816 */ /* 0x000fc60000000025 */
[----:B------:R-:W-:-:S04]  /*18b0*/  FMUL.FTZ R134, R134, c[0x0][0x1ec] ;  /* 0x00007b0086867a20 */ /* 0x000fc80000410000 */
[----:B------:R-:W-:Y:S02]  /*18c0*/  @P0 FADD.FTZ R134, R45, R134 ;  /* 0x000000862d860221 */ /* 0x000fe40000010000 */
.L_x_581:
[----:B------:R-:W-:Y:S05]  /*18d0*/  BSYNC B0 ;  /* 0x0000000000007941 */ /* 0x000fea0003800000 */
.L_x_579:
[----:B------:R-:W-:Y:S01]  /*18e0*/  BSSY B0, `(.L_x_582) ;  /* 0x000000a000007945 */ /* 0x000fe20003800000 */
[----:B------:R-:W-:Y:S05]  /*18f0*/  @P2 BRA `(.L_x_583) ;  /* 0x0000004000002947 */ /* 0x000fea0003800000 */
[----:B------:R-:W-:Y:S01]  /*1900*/  MOV R133, RZ ;  /* 0x000000ff00857202 */ /* 0x000fe20000000f00 */
[----:B------:R-:W-:Y:S05]  /*1910*/  @!P0 BRA `(.L_x_584) ;  /* 0x0000006000008947 */ /* 0x000fea0003800000 */
[----:B-----5:R-:W-:Y:S01]  /*1920*/  PRMT R133, RZ, 0x7610, R37 ;  /* 0x00007610ff857816 */ /* 0x020fe20000000025 */
[----:B------:R-:W-:Y:S05]  /*1930*/  BRA `(.L_x_584) ;  /* 0x0000004000007947 */ /* 0x000fea0003800000 */
.L_x_583:
[----:B-----5:R-:W-:Y:S02]  /*1940*/  PRMT R133, RZ, 0x7610, R41 ;  /* 0x00007610ff857816 */ /* 0x020fe40000000029 */
[----:B------:R-:W-:-:S03]  /*1950*/  @P0 PRMT R44, RZ, 0x7610, R37 ;  /* 0x00007610ff2c0816 */ /* 0x000fc60000000025 */
[----:B------:R-:W-:-:S04]  /*1960*/  FMUL.FTZ R133, R133, c[0x0][0x1ec] ;  /* 0x00007b0085857a20 */ /* 0x000fc80000410000 */
[----:B------:R-:W-:Y:S02]  /*1970*/  @P0 FADD.FTZ R133, R44, R133 ;  /* 0x000000852c850221 */ /* 0x000fe40000010000 */
.L_x_584:
[----:B------:R-:W-:Y:S05]  /*1980*/  BSYNC B0 ;  /* 0x0000000000007941 */ /* 0x000fea0003800000 */
.L_x_582:
[----:B------:R-:W-:Y:S01]  /*1990*/  BSSY B0, `(.L_x_585) ;  /* 0x000000a000007945 */ /* 0x000fe20003800000 */
[----:B------:R-:W-:Y:S05]  /*19a0*/  @P2 BRA `(.L_x_586) ;  /* 0x0000004000002947 */ /* 0x000fea0003800000 */
[----:B------:R-:W-:Y:S01]  /*19b0*/  HFMA2.MMA R132, -RZ, RZ, 0, 0 ;  /* 0x00000000ff847435 */ /* 0x000fe200000001ff */
[----:B------:R-:W-:Y:S05]  /*19c0*/  @!P0 BRA `(.L_x_587) ;  /* 0x0000006000008947 */ /* 0x000fea0003800000 */
[----:B-----5:R-:W-:Y:S01]  /*19d0*/  PRMT R132, RZ, 0x5410, R38 ;  /* 0x00005410ff847816 */ /* 0x020fe20000000026 */
[----:B------:R-:W-:Y:S05]  /*19e0*/  BRA `(.L_x_587) ;  /* 0x0000004000007947 */ /* 0x000fea0003800000 */
.L_x_586:
[----:B-----5:R-:W-:Y:S02]  /*19f0*/  PRMT R132, RZ, 0x5410, R42 ;  /* 0x00005410ff847816 */ /* 0x020fe4000000002a */
[----:B------:R-:W-:-:S03]  /*1a00*/  @P0 PRMT R45, RZ, 0x5410, R38 ;  /* 0x00005410ff2d0816 */ /* 0x000fc60000000026 */
[----:B------:R-:W-:-:S04]  /*1a10*/  FMUL.FTZ R132, R132, c[0x0][0x1ec] ;  /* 0x00007b0084847a20 */ /* 0x000fc80000410000 */
[----:B------:R-:W-:Y:S02]  /*1a20*/  @P0 FADD.FTZ R132, R45, R132 ;  /* 0x000000842d840221 */ /* 0x000fe40000010000 */
.L_x_587:
[----:B------:R-:W-:Y:S05]  /*1a30*/  BSYNC B0 ;  /* 0x0000000000007941 */ /* 0x000fea0003800000 */
.L_x_585:
[----:B------:R-:W-:Y:S01]  /*1a40*/  BSSY B0, `(.L_x_588) ;  /* 0x000000a000007945 */ /* 0x000fe20003800000 */
[----:B------:R-:W-:Y:S05]  /*1a50*/  @P2 BRA `(.L_x_589) ;  /* 0x0000004000002947 */ /* 0x000fea0003800000 */
[----:B------:R-:W-:Y:S01]  /*1a60*/  MOV R131, RZ ;  /* 0x000000ff00837202 */ /* 0x000fe20000000f00 */
[----:B------:R-:W-:Y:S05]  /*1a70*/  @!P0 BRA `(.L_x_590) ;  /* 0x0000006000008947 */ /* 0x000fea0003800000 */
[----:B-----5:R-:W-:Y:S01]  /*1a80*/  PRMT R131, RZ, 0x7610, R38 ;  /* 0x00007610ff837816 */ /* 0x020fe20000000026 */
[----:B------:R-:W-:Y:S05]  /*1a90*/  BRA `(.L_x_590) ;  /* 0x0000004000007947 */ /* 0x000fea0003800000 */
.L_x_589:
[----:B-----5:R-:W-:Y:S02]  /*1aa0*/  PRMT R131, RZ, 0x7610, R42 ;  /* 0x00007610ff837816 */ /* 0x020fe4000000002a */
[----:B------:R-:W-:-:S03]  /*1ab0*/  @P0 PRMT R44, RZ, 0x7610, R38 ;  /* 0x00007610ff2c0816 */ /* 0x000fc60000000026 */
[----:B------:R-:W-:-:S04]  /*1ac0*/  FMUL.FTZ R131, R131, c[0x0][0x1ec] ;  /* 0x00007b0083837a20 */ /* 0x000fc80000410000 */
[----:B------:R-:W-:Y:S02]  /*1ad0*/  @P0 FADD.FTZ R131, R44, R131 ;  /* 0x000000832c830221 */ /* 0x000fe40000010000 */
.L_x_590:
[----:B------:R-:W-:Y:S05]  /*1ae0*/  BSYNC B0 ;  /* 0x0000000000007941 */ /* 0x000fea0003800000 */
.L_x_588:
[----:B------:R-:W-:Y:S01]  /*1af0*/  BSSY B0, `(.L_x_591) ;  /* 0x000000a000007945 */ /* 0x000fe20003800000 */
[----:B------:R-:W-:Y:S05]  /*1b00*/  @P2 BRA `(.L_x_592) ;  /* 0x0000004000002947 */ /* 0x000fea0003800000 */
[----:B------:R-:W-:Y:S01]  /*1b10*/  HFMA2.MMA R130, -RZ, RZ, 0, 0 ;  /* 0x00000000ff827435 */ /* 0x000fe200000001ff */
[----:B------:R-:W-:Y:S05]  /*1b20*/  @!P0 BRA `(.L_x_593) ;  /* 0x0000006000008947 */ /* 0x000fea0003800000 */
[----:B-----5:R-:W-:Y:S01]  /*1b30*/  PRMT R130, RZ, 0x5410, R39 ;  /* 0x00005410ff827816 */ /* 0x020fe20000000027 */
[----:B------:R-:W-:Y:S05]  /*1b40*/  BRA `(.L_x_593) ;  /* 0x0000004000007947 */ /* 0x000fea0003800000 */
.L_x_592:
[----:B-----5:R-:W-:Y:S02]  /*1b50*/  PRMT R130, RZ, 0x5410, R43 ;  /* 0x00005410ff827816 */ /* 0x020fe4000000002b */
[----:B------:R-:W-:-:S03]  /*1b60*/  @P0 PRMT R45, RZ, 0x5410, R39 ;  /* 0x00005410ff2d0816 */ /* 0x000fc60000000027 */
[----:B------:R-:W-:-:S04]  /*1b70*/  FMUL.FTZ R130, R130, c[0x0][0x1ec] ;  /* 0x00007b0082827a20 */ /* 0x000fc80000410000 */
[----:B------:R-:W-:Y:S02]  /*1b80*/  @P0 FADD.FTZ R130, R45, R130 ;  /* 0x000000822d820221 */ /* 0x000fe40000010000 */
.L_x_593:
[----:B------:R-:W-:Y:S05]  /*1b90*/  BSYNC B0 ;  /* 0x0000000000007941 */ /* 0x000fea0003800000 */
.L_x_591:
[----:B------:R-:W-:Y:S01]  /*1ba0*/  BSSY B0, `(.L_x_594) ;  /* 0x000000a000007945 */ /* 0x000fe20003800000 */
[----:B------:R-:W-:Y:S05]  /*1bb0*/  @P2 BRA `(.L_x_595) ;  /* 0x0000004000002947 */ /* 0x000fea0003800000 */
[----:B------:R-:W-:Y:S01]  /*1bc0*/  MOV R129, RZ ;  /* 0x000000ff00817202 */ /* 0x000fe20000000f00 */
[----:B------:R-:W-:Y:S05]  /*1bd0*/  @!P0 BRA `(.L_x_596) ;  /* 0x0000006000008947 */ /* 0x000fea0003800000 */
[----:B-----5:R-:W-:Y:S01]  /*1be0*/  PRMT R129, RZ, 0x7610, R39 ;  /* 0x00007610ff817816 */ /* 0x020fe20000000027 */
[----:B------:R-:W-:Y:S05]  /*1bf0*/  BRA `(.L_x_596) ;  /* 0x0000004000007947 */ /* 0x000fea0003800000 */
.L_x_595:
[----:B-----5:R-:W-:Y:S02]  /*1c00*/  PRMT R129, RZ, 0x7610, R43 ;  /* 0x00007610ff817816 */ /* 0x020fe4000000002b */
[----:B------:R-:W-:-:S03]  /*1c10*/  @P0 PRMT R44, RZ, 0x7610, R39 ;  /* 0x00007610ff2c0816 */ /* 0x000fc60000000027 */
[----:B------:R-:W-:-:S04]  /*1c20*/  FMUL.FTZ R129, R129, c[0x0][0x1ec] ;  /* 0x00007b0081817a20 */ /* 0x000fc80000410000 */
[----:B------:R-:W-:Y:S02]  /*1c30*/  @P0 FADD.FTZ R129, R44, R129 ;  /* 0x000000812c810221 */ /* 0x000fe40000010000 */
.L_x_596:
[----:B------:R-:W-:Y:S05]  /*1c40*/  BSYNC B0 ;  /* 0x0000000000007941 */ /* 0x000fea0003800000 */
.L_x_594:
[----:B------:R-:W-:Y:S01]  /*1c50*/  @P1 IADD3 R142, R139, 0x60, RZ ;  /* 0x000000608b8e1810 */ /* 0x000fe20007ffe0ff */
[-C--:B------:R-:W-:Y:S01]  /*1c60*/  IMAD.WIDE.U32 R144, R144, R137.reuse, c[0x0][0x188] ;  /* 0x0000620090907625 */ /* 0x080fe200078e0089 */
[----:B------:R-:W-:Y:S02]  /*1c70*/  IADD3 R148, R138, 0x60, RZ ;  /* 0x000000608a947810 */ /* 0x000fe40007ffe0ff */
[----:B------:R-:W-:Y:S01]  /*1c80*/  F2FP.BF16.PACK_AB R47, R129, R130 ;  /* 0x00000082812f723e */ /* 0x000fe200000010ff */
[-C--:B------:R-:W-:Y:S01]  /*1c90*/  @P1 IMAD.WIDE.U32 R142, R142, R137.reuse, c[0x0][0x170] ;  /* 0x00005c008e8e1625 */ /* 0x080fe200078e0089 */
        /* <DEDUP_REMOVED lines=13> */
.L_x_598:
[----:B-----5:R-:W-:Y:S02]  /*1d70*/  PRMT R147, RZ, 0x5410, R40 ;  /* 0x00005410ff937816 */ /* 0x020fe40000000028 */
[----:B0-----:R-:W-:-:S03]  /*1d80*/  @P0 PRMT R44, RZ, 0x5410, R36 ;  /* 0x00005410ff2c0816 */ /* 0x001fc60000000024 */
[----:B------:R-:W-:-:S04]  /*1d90*/  FMUL.FTZ R147, R147, c[0x0][0x1ec] ;  /* 0x00007b0093937a20 */ /* 0x000fc80000410000 */
[----:B------:R-:W-:Y:S02]  /*1da0*/  @P0 FADD.FTZ R147, R44, R147 ;  /* 0x000000932c930221 */ /* 0x000fe40000010000 */
.L_x_599:
[----:B------:R-:W-:Y:S05]  /*1db0*/  BSYNC B0 ;  /* 0x0000000000007941 */ /* 0x000fea0003800000 */
.L_x_597:
[----:B------:R-:W-:Y:S01]  /*1dc0*/  BSSY B0, `(.L_x_600) ;  /* 0x000000a000007945 */ /* 0x000fe20003800000 */
[----:B------:R-:W-:Y:S05]  /*1dd0*/  @P2 BRA `(.L_x_601) ;  /* 0x0000004000002947 */ /* 0x000fea0003800000 */
[----:B------:R-:W-:Y:S01]  /*1de0*/  MOV R146, RZ ;  /* 0x000000ff00927202 */ /* 0x000fe20000000f00 */
[----:B------:R-:W-:Y:S05]  /*1df0*/  @!P0 BRA `(.L_x_602) ;  /* 0x0000006000008947 */ /* 0x000fea0003800000 */
[----:B-----5:R-:W-:Y:S01]  /*1e00*/  PRMT R146, RZ, 0x7610, R36 ;  /* 0x00007610ff927816 */ /* 0x020fe20000000024 */
[----:B------:R-:W-:Y:S05]  /*1e10*/  BRA `(.L_x_602) ;  /* 0x0000004000007947 */ /* 0x000fea0003800000 */
.L_x_601:
[----:B-----5:R-:W-:Y:S02]  /*1e20*/  PRMT R146, RZ, 0x7610, R40 ;  /* 0x00007610ff927816 */ /* 0x020fe40000000028 */
[----:B0-----:R-:W-:-:S03]  /*1e30*/  @P0 PRMT R45, RZ, 0x7610, R36 ;  /* 0x00007610ff2d0816 */ /* 0x001fc60000000024 */
[----:B------:R-:W-:-:S04]  /*1e40*/  FMUL.FTZ R146, R146, c[0x0][0x1ec] ;  /* 0x00007b0092927a20 */ /* 0x000fc80000410000 */
[----:B------:R-:W-:Y:S02]  /*1e50*/  @P0 FADD.FTZ R146, R45, R146 ;  /* 0x000000922d920221 */ /* 0x000fe40000010000 */
.L_x_602:
[----:B------:R-:W-:Y:S05]  /*1e60*/  BSYNC B0 ;  /* 0x0000000000007941 */ /* 0x000fea0003800000 */
.L_x_600:
[----:B------:R-:W-:Y:S01]  /*1e70*/  BSSY B0, `(.L_x_603) ;  /* 0x000000a000007945 */ /* 0x000fe20003800000 */
[----:B------:R-:W-:Y:S05]  /*1e80*/  @P2 BRA `(.L_x_604) ;  /* 0x0000004000002947 */ /* 0x000fea0003800000 */
[----:B0-----:R-:W-:Y:S01]  /*1e90*/  HFMA2.MMA R145, -RZ, RZ, 0, 0 ;  /* 0x00000000ff917435 */ /* 0x001fe200000001ff */
[----:B------:R-:W-:Y:S05]  /*1ea0*/  @!P0 BRA `(.L_x_605) ;  /* 0x0000006000008947 */ /* 0x000fea0003800000 */
[----:B-----5:R-:W-:Y:S01]  /*1eb0*/  PRMT R145, RZ, 0x5410, R37 ;  /* 0x00005410ff917816 */ /* 0x020fe20000000025 */
[----:B------:R-:W-:Y:S05]  /*1ec0*/  BRA `(.L_x_605) ;  /* 0x0000004000007947 */ /* 0x000fea0003800000 */
.L_x_604:
[----:B0----5:R-:W-:Y:S02]  /*1ed0*/  PRMT R145, RZ, 0x5410, R41 ;  /* 0x00005410ff917816 */ /* 0x021fe40000000029 */
[----:B------:R-:W-:-:S03]  /*1ee0*/  @P0 PRMT R44, RZ, 0x5410, R37 ;  /* 0x00005410ff2c0816 */ /* 0x000fc60000000025 */
[----:B------:R-:W-:-:S04]  /*1ef0*/  FMUL.FTZ R145, R145, c[0x0][0x1ec] ;  /* 0x00007b0091917a20 */ /* 0x000fc80000410000 */
[----:B------:R-:W-:Y:S02]  /*1f00*/  @P0 FADD.FTZ R145, R44, R145 ;  /* 0x000000912c910221 */ /* 0x000fe40000010000 */
.L_x_605:
[----:B------:R-:W-:Y:S05]  /*1f10*/  BSYNC B0 ;  /* 0x0000000000007941 */ /* 0x000fea0003800000 */
.L_x_603:
[----:B------:R-:W-:Y:S01]  /*1f20*/  BSSY B0, `(.L_x_606) ;  /* 0x000000a000007945 */ /* 0x000fe20003800000 */
[----:B------:R-:W-:Y:S05]  /*1f30*/  @P2 BRA `(.L_x_607) ;  /* 0x0000004000002947 */ /* 0x000fea0003800000 */
[----:B------:R-:W-:Y:S01]  /*1f40*/  MOV R144, RZ ;  /* 0x000000ff00907202 */ /* 0x000fe20000000f00 */
[----:B------:R-:W-:Y:S05]  /*1f50*/  @!P0 BRA `(.L_x_608) ;  /* 0x0000006000008947 */ /* 0x000fea0003800000 */
[----:B-----5:R-:W-:Y:S01]  /*1f60*/  PRMT R144, RZ, 0x7610, R37 ;  /* 0x00007610ff907816 */ /* 0x020fe20000000025 */
[----:B------:R-:W-:Y:S05]  /*1f70*/  BRA `(.L_x_608) ;  /* 0x0000004000007947 */ /* 0x000fea0003800000 */
.L_x_607:
[----:B-----5:R-:W-:Y:S02]  /*1f80*/  PRMT R144, RZ, 0x7610, R41 ;  /* 0x00007610ff907816 */ /* 0x020fe40000000029 */
[----:B------:R-:W-:-:S03]  /*1f90*/  @P0 PRMT R45, RZ, 0x7610, R37 ;  /* 0x00007610ff2d0816 */ /* 0x000fc60000000025 */
[----:B------:R-:W-:-:S04]  /*1fa0*/  FMUL.FTZ R144, R144, c[0x0][0x1ec] ;  /* 0x00007b0090907a20 */ /* 0x000fc80000410000 */
[----:B------:R-:W-:Y:S02]  /*1fb0*/  @P0 FADD.FTZ R144, R45, R144 ;  /* 0x000000902d900221 */ /* 0x000fe40000010000 */
.L_x_608:
[----:B------:R-:W-:Y:S05]  /*1fc0*/  BSYNC B0 ;  /* 0x0000000000007941 */ /* 0x000fea0003800000 */
.L_x_606:
[----:B------:R-:W-:Y:S01]  /*1fd0*/  BSSY B0, `(.L_x_609) ;  /* 0x000000a000007945 */ /* 0x000fe20003800000 */
[----:B------:R-:W-:Y:S05]  /*1fe0*/  @P2 BRA `(.L_x_610) ;  /* 0x0000004000002947 */ /* 0x000fea0003800000 */
[----:B------:R-:W-:Y:S01]  /*1ff0*/  HFMA2.MMA R143, -RZ, RZ, 0, 0 ;  /* 0x00000000ff8f7435 */ /* 0x000fe200000001ff */
[----:B------:R-:W-:Y:S05]  /*2000*/  @!P0 BRA `(.L_x_611) ;  /* 0x0000006000008947 */ /* 0x000fea0003800000 */
[----:B-----5:R-:W-:Y:S01]  /*2010*/  PRMT R143, RZ, 0x5410, R38 ;  /* 0x00005410ff8f7816 */ /* 0x020fe20000000026 */
[----:B------:R-:W-:Y:S05]  /*2020*/  BRA `(.L_x_611) ;  /* 0x0000004000007947 */ /* 0x000fea0003800000 */
.L_x_610:
[----:B-----5:R-:W-:Y:S02]  /*2030*/  PRMT R143, RZ, 0x5410, R42 ;  /* 0x00005410ff8f7816 */ /* 0x020fe4000000002a */
[----:B------:R-:W-:-:S03]  /*2040*/  @P0 PRMT R44, RZ, 0x5410, R38 ;  /* 0x00005410ff2c0816 */ /* 0x000fc60000000026 */
[----:B------:R-:W-:-:S04]  /*2050*/  FMUL.FTZ R143, R143, c[0x0][0x1ec] ;  /* 0x00007b008f8f7a20 */ /* 0x000fc80000410000 */
[----:B------:R-:W-:Y:S02]  /*2060*/  @P0 FADD.FTZ R143, R44, R143 ;  /* 0x0000008f2c8f0221 */ /* 0x000fe40000010000 */
.L_x_611:
[----:B------:R-:W-:Y:S05]  /*2070*/  BSYNC B0 ;  /* 0x0000000000007941 */ /* 0x000fea0003800000 */
.L_x_609:
[----:B------:R-:W-:Y:S01]  /*2080*/  BSSY B0, `(.L_x_612) ;  /* 0x000000a000007945 */ /* 0x000fe20003800000 */
[----:B------:R-:W-:Y:S05]  /*2090*/  @P2 BRA `(.L_x_613) ;  /* 0x0000004000002947 */ /* 0x000fea0003800000 */
[----:B------:R-:W-:Y:S01]  /*20a0*/  MOV R142, RZ ;  /* 0x000000ff008e7202 */ /* 0x000fe20000000f00 */
[----:B------:R-:W-:Y:S05]  /*20b0*/  @!P0 BRA `(.L_x_614) ;  /* 0x0000006000008947 */ /* 0x000fea0003800000 */
[----:B-----5:R-:W-:Y:S01]  /*20c0*/  PRMT R142, RZ, 0x7610, R38 ;  /* 0x00007610ff8e7816 */ /* 0x020fe20000000026 */
[----:B------:R-:W-:Y:S05]  /*20d0*/  BRA `(.L_x_614) ;  /* 0x0000004000007947 */ /* 0x000fea0003800000 */
.L_x_613:
[----:B-----5:R-:W-:Y:S02]  /*20e0*/  PRMT R142, RZ, 0x7610, R42 ;  /* 0x00007610ff8e7816 */ /* 0x020fe4000000002a */
[----:B------:R-:W-:-:S03]  /*20f0*/  @P0 PRMT R45, RZ, 0x7610, R38 ;  /* 0x00007610ff2d0816 */ /* 0x000fc60000000026 */
[----:B------:R-:W-:-:S04]  /*2100*/  FMUL.FTZ R142, R142, c[0x0][0x1ec] ;  /* 0x00007b008e8e7a20 */ /* 0x000fc80000410000 */
[----:B------:R-:W-:Y:S02]  /*2110*/  @P0 FADD.FTZ R142, R45, R142 ;  /* 0x0000008e2d8e0221 */ /* 0x000fe40000010000 */
.L_x_614:
[----:B------:R-:W-:Y:S05]  /*2120*/  BSYNC B0 ;  /* 0x0000000000007941 */ /* 0x000fea0003800000 */
.L_x_612:
[----:B------:R-:W-:Y:S01]  /*2130*/  BSSY B0, `(.L_x_615) ;  /* 0x000000a000007945 */ /* 0x000fe20003800000 */
[----:B------:R-:W-:Y:S05]  /*2140*/  @P2 BRA `(.L_x_616) ;  /* 0x0000004000002947 */ /* 0x000fea0003800000 */
[----:B------:R-:W-:Y:S01]  /*2150*/  HFMA2.MMA R141, -RZ, RZ, 0, 0 ;  /* 0x00000000ff8d7435 */ /* 0x000fe200000001ff */
[----:B------:R-:W-:Y:S05]  /*2160*/  @!P0 BRA `(.L_x_617) ;  /* 0x0000006000008947 */ /* 0x000fea0003800000 */
[----:B-----5:R-:W-:Y:S01]  /*2170*/  PRMT R141, RZ, 0x5410, R39 ;  /* 0x00005410ff8d7816 */ /* 0x020fe20000000027 */
[----:B------:R-:W-:Y:S05]  /*2180*/  BRA `(.L_x_617) ;  /* 0x0000004000007947 */ /* 0x000fea0003800000 */
.L_x_616:
[----:B-----5:R-:W-:Y:S02]  /*2190*/  PRMT R141, RZ, 0x5410, R43 ;  /* 0x00005410ff8d7816 */ /* 0x020fe4000000002b */
[----:B------:R-:W-:-:S03]  /*21a0*/  @P0 PRMT R44, RZ, 0x5410, R39 ;  /* 0x00005410ff2c0816 */ /* 0x000fc60000000027 */
[----:B------:R-:W-:-:S04]  /*21b0*/  FMUL.FTZ R141, R141, c[0x0][0x1ec] ;  /* 0x00007b008d8d7a20 */ /* 0x000fc80000410000 */
[----:B------:R-:W-:Y:S02]  /*21c0*/  @P0 FADD.FTZ R141, R44, R141 ;  /* 0x0000008d2c8d0221 */ /* 0x000fe40000010000 */
.L_x_617:
[----:B------:R-:W-:Y:S05]  /*21d0*/  BSYNC B0 ;  /* 0x0000000000007941 */ /* 0x000fea0003800000 */
.L_x_615:
[----:B------:R-:W-:Y:S01]  /*21e0*/  BSSY B0, `(.L_x_618) ;  /* 0x000000a000007945 */ /* 0x000fe20003800000 */
[----:B------:R-:W-:Y:S05]  /*21f0*/  @P2 BRA `(.L_x_619) ;  /* 0x0000004000002947 */ /* 0x000fea0003800000 */
[----:B------:R-:W-:Y:S01]  /*2200*/  MOV R140, RZ ;  /* 0x000000ff008c7202 */ /* 0x000fe20000000f00 */
[----:B------:R-:W-:Y:S05]  /*2210*/  @!P0 BRA `(.L_x_620) ;  /* 0x0000006000008947 */ /* 0x000fea0003800000 */
[----:B-----5:R-:W-:Y:S01]  /*2220*/  PRMT R140, RZ, 0x7610, R39 ;  /* 0x00007610ff8c7816 */ /* 0x020fe20000000027 */
[----:B------:R-:W-:Y:S05]  /*2230*/  BRA `(.L_x_620) ;  /* 0x0000004000007947 */ /* 0x000fea0003800000 */
.L_x_619:
[----:B-----5:R-:W-:Y:S02]  /*2240*/  PRMT R140, RZ, 0x7610, R43 ;  /* 0x00007610ff8c7816 */ /* 0x020fe4000000002b */
[----:B------:R-:W-:-:S03]  /*2250*/  @P0 PRMT R45, RZ, 0x7610, R39 ;  /* 0x00007610ff2d0816 */ /* 0x000fc60000000027 */
[----:B------:R-:W-:-:S04]  /*2260*/  FMUL.FTZ R140, R140, c[0x0][0x1ec] ;  /* 0x00007b008c8c7a20 */ /* 0x000fc80000410000 */
[----:B------:R-:W-:Y:S02]  /*2270*/  @P0 FADD.FTZ R140, R45, R140 ;  /* 0x0000008c2d8c0221 */ /* 0x000fe40000010000 */
.L_x_620:
[----:B------:R-:W-:Y:S05]  /*2280*/  BSYNC B0 ;  /* 0x0000000000007941 */ /* 0x000fea0003800000 */
.L_x_618:
        /* <DEDUP_REMOVED lines=18> */
.L_x_622:
[----:B-----5:R-:W-:Y:S02]  /*23b0*/  PRMT R155, RZ, 0x5410, R40 ;  /* 0x00005410ff9b7816 */ /* 0x020fe40000000028 */
[----:B0-----:R-:W-:-:S03]  /*23c0*/  @P0 PRMT R44, RZ, 0x5410, R36 ;  /* 0x00005410ff2c0816 */ /* 0x001fc60000000024 */
[----:B------:R-:W-:-:S04]  /*23d0*/  FMUL.FTZ R155, R155, c[0x0][0x1ec] ;  /* 0x00007b009b9b7a20 */ /* 0x000fc80000410000 */
[----:B------:R-:W-:Y:S02]  /*23e0*/  @P0 FADD.FTZ R155, R44, R155 ;  /* 0x0000009b2c9b0221 */ /* 0x000fe40000010000 */
.L_x_623:
[----:B------:R-:W-:Y:S05]  /*23f0*/  BSYNC B0 ;  /* 0x0000000000007941 */ /* 0x000fea0003800000 */
.L_x_621:
[----:B------:R-:W-:Y:S01]  /*2400*/  BSSY B0, `(.L_x_624) ;  /* 0x000000a000007945 */ /* 0x000fe20003800000 */
[----:B------:R-:W-:Y:S05]  /*2410*/  @P2 BRA `(.L_x_625) ;  /* 0x0000004000002947 */ /* 0x000fea0003800000 */
[----:B------:R-:W-:Y:S01]  /*2420*/  MOV R154, RZ ;  /* 0x000000ff009a7202 */ /* 0x000fe20000000f00 */
[----:B------:R-:W-:Y:S05]  /*2430*/  @!P0 BRA `(.L_x_626) ;  /* 0x0000006000008947 */ /* 0x000fea0003800000 */
[----:B-----5:R-:W-:Y:S01]  /*2440*/  PRMT R154, RZ, 0x7610, R36 ;  /* 0x00007610ff9a7816 */ /* 0x020fe20000000024 */
[----:B------:R-:W-:Y:S05]  /*2450*/  BRA `(.L_x_626) ;  /* 0x0000004000007947 */ /* 0x000fea0003800000 */
.L_x_625:
[----:B-----5:R-:W-:Y:S02]  /*2460*/  PRMT R154, RZ, 0x7610, R40 ;  /* 0x00007610ff9a7816 */ /* 0x020fe40000000028 */
[----:B0-----:R-:W-:-:S03]  /*2470*/  @P0 PRMT R45, RZ, 0x7610, R36 ;  /* 0x00007610ff2d0816 */ /* 0x001fc60000000024 */
[----:B------:R-:W-:-:S04]  /*2480*/  FMUL.FTZ R154, R154, c[0x0][0x1ec] ;  /* 0x00007b009a9a7a20 */ /* 0x000fc80000410000 */
[----:B------:R-:W-:Y:S02]  /*2490*/  @P0 FADD.FTZ R154, R45, R154 ;  /* 0x0000009a2d9a0221 */ /* 0x000fe40000010000 */
.L_x_626:
[----:B------:R-:W-:Y:S05]  /*24a0*/  BSYNC B0 ;  /* 0x0000000000007941 */ /* 0x000fea0003800000 */
.L_x_624:
[----:B------:R-:W-:Y:S01]  /*24b0*/  BSSY B0, `(.L_x_627) ;  /* 0x000000a000007945 */ /* 0x000fe20003800000 */
[----:B------:R-:W-:Y:S05]  /*24c0*/  @P2 BRA `(.L_x_628) ;  /* 0x0000004000002947 */ /* 0x000fea0003800000 */
[----:B0-----:R-:W-:Y:S01]  /*24d0*/  HFMA2.MMA R153, -RZ, RZ, 0, 0 ;  /* 0x00000000ff997435 */ /* 0x001fe200000001ff */
[----:B------:R-:W-:Y:S05]  /*24e0*/  @!P0 BRA `(.L_x_629) ;  /* 0x0000006000008947 */ /* 0x000fea0003800000 */
[----:B-----5:R-:W-:Y:S01]  /*24f0*/  PRMT R153, RZ, 0x5410, R37 ;  /* 0x00005410ff997816 */ /* 0x020fe20000000025 */
[----:B------:R-:W-:Y:S05]  /*2500*/  BRA `(.L_x_629) ;  /* 0x0000004000007947 */ /* 0x000fea0003800000 */
.L_x_628:
[----:B0----5:R-:W-:Y:S02]  /*2510*/  PRMT R153, RZ, 0x5410, R41 ;  /* 0x00005410ff997816 */ /* 0x021fe40000000029 */
[----:B------:R-:W-:-:S03]  /*2520*/  @P0 PRMT R44, RZ, 0x5410, R37 ;  /* 0x00005410ff2c0816 */ /* 0x000fc60000000025 */
[----:B------:R-:W-:-:S04]  /*2530*/  FMUL.FTZ R153, R153, c[0x0][0x1ec] ;  /* 0x00007b0099997a20 */ /* 0x000fc80000410000 */
[----:B------:R-:W-:Y:S02]  /*2540*/  @P0 FADD.FTZ R153, R44, R153 ;  /* 0x000000992c990221 */ /* 0x000fe40000010000 */
.L_x_629:
[----:B------:R-:W-:Y:S05]  /*2550*/  BSYNC B0 ;  /* 0x0000000000007941 */ /* 0x000fea0003800000 */
.L_x_627:
[----:B------:R-:W-:Y:S01]  /*2560*/  BSSY B0, `(.L_x_630) ;  /* 0x000000a000007945 */ /* 0x000fe20003800000 */
[----:B------:R-:W-:Y:S05]  /*2570*/  @P2 BRA `(.L_x_631) ;  /* 0x0000004000002947 */ /* 0x000fea0003800000 */
[----:B------:R-:W-:Y:S01]  /*2580*/  MOV R152, RZ ;  /* 0x000000ff00987202 */ /* 0x000fe20000000f00 */
[----:B------:R-:W-:Y:S05]  /*2590*/  @!P0 BRA `(.L_x_632) ;  /* 0x0000006000008947 */ /* 0x000fea0003800000 */
[----:B-----5:R-:W-:Y:S01]  /*25a0*/  PRMT R152, RZ, 0x7610, R37 ;  /* 0x00007610ff987816 */ /* 0x020fe20000000025 */
[----:B------:R-:W-:Y:S05]  /*25b0*/  BRA `(.L_x_632) ;  /* 0x0000004000007947 */ /* 0x000fea0003800000 */
.L_x_631:
[----:B-----5:R-:W-:Y:S02]  /*25c0*/  PRMT R152, RZ, 0x7610, R41 ;  /* 0x00007610ff987816 */ /* 0x020fe40000000029 */
[----:B------:R-:W-:-:S03]  /*25d0*/  @P0 PRMT R45, RZ, 0x7610, R37 ;  /* 0x00007610ff2d0816 */ /* 0x000fc60000000025 */
[----:B------:R-:W-:-:S04]  /*25e0*/  FMUL.FTZ R152, R152, c[0x0][0x1ec] ;  /* 0x00007b0098987a20 */ /* 0x000fc80000410000 */
[----:B------:R-:W-:Y:S02]  /*25f0*/  @P0 FADD.FTZ R152, R45, R152 ;  /* 0x000000982d980221 */ /* 0x000fe40000010000 */
.L_x_632:
[----:B------:R-:W-:Y:S05]  /*2600*/  BSYNC B0 ;  /* 0x0000000000007941 */ /* 0x000fea0003800000 */
.L_x_630:
[----:B------:R-:W-:Y:S01]  /*2610*/  BSSY B0, `(.L_x_633) ;  /* 0x000000a000007945 */ /* 0x000fe20003800000 */
[----:B------:R-:W-:Y:S05]  /*2620*/  @P2 BRA `(.L_x_634) ;  /* 0x0000004000002947 */ /* 0x000fea0003800000 */
[----:B------:R-:W-:Y:S01]  /*2630*/  HFMA2.MMA R151, -RZ, RZ, 0, 0 ;  /* 0x00000000ff977435 */ /* 0x000fe200000001ff */
[----:B------:R-:W-:Y:S05]  /*2640*/  @!P0 BRA `(.L_x_635) ;  /* 0x0000006000008947 */ /* 0x000fea0003800000 */
[----:B-----5:R-:W-:Y:S01]  /*2650*/  PRMT R151, RZ, 0x5410, R38 ;  /* 0x00005410ff977816 */ /* 0x020fe20000000026 */
[----:B------:R-:W-:Y:S05]  /*2660*/  BRA `(.L_x_635) ;  /* 0x0000004000007947 */ /* 0x000fea0003800000 */
.L_x_634:
[----:B-----5:R-:W-:Y:S02]  /*2670*/  PRMT R151, RZ, 0x5410, R42 ;  /* 0x00005410ff977816 */ /* 0x020fe4000000002a */
[----:B------:R-:W-:-:S03]  /*2680*/  @P0 PRMT R44, RZ, 0x5410, R38 ;  /* 0x00005410ff2c0816 */ /* 0x000fc60000000026 */
[----:B------:R-:W-:-:S04]  /*2690*/  FMUL.FTZ R151, R151, c[0x0][0x1ec] ;  /* 0x00007b0097977a20 */ /* 0x000fc80000410000 */
[----:B------:R-:W-:Y:S02]  /*26a0*/  @P0 FADD.FTZ R151, R44, R151 ;  /* 0x000000972c970221 */ /* 0x000fe40000010000 */
.L_x_635:
[----:B------:R-:W-:Y:S05]  /*26b0*/  BSYNC B0 ;  /* 0x0000000000007941 */ /* 0x000fea0003800000 */
.L_x_633:
[----:B------:R-:W-:Y:S01]  /*26c0*/  BSSY B0, `(.L_x_636) ;  /* 0x000000a000007945 */ /* 0x000fe20003800000 */
[----:B------:R-:W-:Y:S05]  /*26d0*/  @P2 BRA `(.L_x_637) ;  /* 0x0000004000002947 */ /* 0x000fea0003800000 */
[----:B------:R-:W-:Y:S01]  /*26e0*/  MOV R150, RZ ;  /* 0x000000ff00967202 */ /* 0x000fe20000000f00 */
[----:B------:R-:W-:Y:S05]  /*26f0*/  @!P0 BRA `(.L_x_638) ;  /* 0x0000006000008947 */ /* 0x000fea0003800000 */
[----:B-----5:R-:W-:Y:S01]  /*2700*/  PRMT R150, RZ, 0x7610, R38 ;  /* 0x00007610ff967816 */ /* 0x020fe20000000026 */
[----:B------:R-:W-:Y:S05]  /*2710*/  BRA `(.L_x_638) ;  /* 0x0000004000007947 */ /* 0x000fea0003800000 */
.L_x_637:
[----:B-----5:R-:W-:Y:S02]  /*2720*/  PRMT R150, RZ, 0x7610, R42 ;  /* 0x00007610ff967816 */ /* 0x020fe4000000002a */
[----:B------:R-:W-:-:S03]  /*2730*/  @P0 PRMT R45, RZ, 0x7610, R38 ;  /* 0x00007610ff2d0816 */ /* 0x000fc60000000026 */
[----:B------:R-:W-:-:S04]  /*2740*/  FMUL.FTZ R150, R150, c[0x0][0x1ec] ;  /* 0x00007b0096967a20 */ /* 0x000fc80000410000 */
[----:B------:R-:W-:Y:S02]  /*2750*/  @P0 FADD.FTZ R150, R45, R150 ;  /* 0x000000962d960221 */ /* 0x000fe40000010000 */
.L_x_638:
[----:B------:R-:W-:Y:S05]  /*2760*/  BSYNC B0 ;  /* 0x0000000000007941 */ /* 0x000fea0003800000 */
.L_x_636:
[----:B------:R-:W-:Y:S01]  /*2770*/  BSSY B0, `(.L_x_639) ;  /* 0x000000a000007945 */ /* 0x000fe20003800000 */
[----:B------:R-:W-:Y:S05]  /*2780*/  @P2 BRA `(.L_x_640) ;  /* 0x0000004000002947 */ /* 0x000fea0003800000 */
[----:B------:R-:W-:Y:S01]  /*2790*/  HFMA2.MMA R149, -RZ, RZ, 0, 0 ;  /* 0x00000000ff957435 */ /* 0x000fe200000001ff */
[----:B------:R-:W-:Y:S05]  /*27a0*/  @!P0 BRA `(.L_x_641) ;  /* 0x0000006000008947 */ /* 0x000fea0003800000 */
[----:B-----5:R-:W-:Y:S01]  /*27b0*/  PRMT R149, RZ, 0x5410, R39 ;  /* 0x00005410ff957816 */ /* 0x020fe20000000027 */
[----:B------:R-:W-:Y:S05]  /*27c0*/  BRA `(.L_x_641) ;  /* 0x0000004000007947 */ /* 0x000fea0003800000 */
.L_x_640:
[----:B-----5:R-:W-:Y:S02]  /*27d0*/  PRMT R149, RZ, 0x5410, R43 ;  /* 0x00005410ff957816 */ /* 0x020fe4000000002b */
[----:B------:R-:W-:-:S03]  /*27e0*/  @P0 PRMT R44, RZ, 0x5410, R39 ;  /* 0x00005410ff2c0816 */ /* 0x000fc60000000027 */
[----:B------:R-:W-:-:S04]  /*27f0*/  FMUL.FTZ R149, R149, c[0x0][0x1ec] ;  /* 0x00007b0095957a20 */ /* 0x000fc80000410000 */
[----:B------:R-:W-:Y:S02]  /*2800*/  @P0 FADD.FTZ R149, R44, R149 ;  /* 0x000000952c950221 */ /* 0x000fe40000010000 */
.L_x_641:
[----:B------:R-:W-:Y:S05]  /*2810*/  BSYNC B0 ;  /* 0x0000000000007941 */ /* 0x000fea0003800000 */
.L_x_639:
[----:B------:R-:W-:Y:S01]  /*2820*/  BSSY B0, `(.L_x_642) ;  /* 0x000000a000007945 */ /* 0x000fe20003800000 */
[----:B------:R-:W-:Y:S05]  /*2830*/  @P2 BRA `(.L_x_643) ;  /* 0x0000004000002947 */ /* 0x000fea0003800000 */
[----:B------:R-:W-:Y:S01]  /*2840*/  MOV R148, RZ ;  /* 0x000000ff00947202 */ /* 0x000fe20000000f00 */
[----:B------:R-:W-:Y:S05]  /*2850*/  @!P0 BRA `(.L_x_644) ;  /* 0x0000006000008947 */ /* 0x000fea0003800000 */
[----:B-----5:R-:W-:Y:S01]  /*2860*/  PRMT R148, RZ, 0x7610, R39 ;  /* 0x00007610ff947816 */ /* 0x020fe20000000027 */
[----:B------:R-:W-:Y:S05]  /*2870*/  BRA `(.L_x_644) ;  /* 0x0000004000007947 */ /* 0x000fea0003800000 */
.L_x_643:
[----:B-----5:R-:W-:Y:S02]  /*2880*/  PRMT R148, RZ, 0x7610, R43 ;  /* 0x00007610ff947816 */ /* 0x020fe4000000002b */
[----:B------:R-:W-:-:S03]  /*2890*/  @P0 PRMT R45, RZ, 0x7610, R39 ;  /* 0x00007610ff2d0816 */ /* 0x000fc60000000027 */
[----:B------:R-:W-:-:S04]  /*28a0*/  FMUL.FTZ R148, R148, c[0x0][0x1ec] ;  /* 0x00007b0094947a20 */ /* 0x000fc80000410000 */
[----:B------:R-:W-:Y:S02]  /*28b0*/  @P0 FADD.FTZ R148, R45, R148 ;  /* 0x000000942d940221 */ /* 0x000fe40000010000 */
.L_x_644:
[----:B------:R-:W-:Y:S05]  /*28c0*/  BSYNC B0 ;  /* 0x0000000000007941 */ /* 0x000fea0003800000 */
.L_x_642:
        /* <DEDUP_REMOVED lines=18> */
.L_x_646:
[----:B-----5:R-:W-:Y:S02]  /*29f0*/  PRMT R161, RZ, 0x5410, R40 ;  /* 0x00005410ffa17816 */ /* 0x020fe40000000028 */
[----:B0-----:R-:W-:-:S03]  /*2a00*/  @P0 PRMT R44, RZ, 0x5410, R36 ;  /* 0x00005410ff2c0816 */ /* 0x001fc60000000024 */
[----:B------:R-:W-:-:S04]  /*2a10*/  FMUL.FTZ R161, R161, c[0x0][0x1ec] ;  /* 0x00007b00a1a17a20 */ /* 0x000fc80000410000 */
[----:B------:R-:W-:Y:S02]  /*2a20*/  @P0 FADD.FTZ R161, R44, R161 ;  /* 0x000000a12ca10221 */ /* 0x000fe40000010000 */
.L_x_647:
[----:B------:R-:W-:Y:S05]  /*2a30*/  BSYNC B0 ;  /* 0x0000000000007941 */ /* 0x000fea0003800000 */
.L_x_645:
[----:B------:R-:W-:Y:S01]  /*2a40*/  BSSY B0, `(.L_x_648) ;  /* 0x000000a000007945 */ /* 0x000fe20003800000 */
[----:B------:R-:W-:Y:S05]  /*2a50*/  @P2 BRA `(.L_x_649) ;  /* 0x0000004000002947 */ /* 0x000fea0003800000 */
[----:B------:R-:W-:Y:S01]  /*2a60*/  MOV R160, RZ ;  /* 0x000000ff00a07202 */ /* 0x000fe20000000f00 */
[----:B------:R-:W-:Y:S05]  /*2a70*/  @!P0 BRA `(.L_x_650) ;  /* 0x0000006000008947 */ /* 0x000fea0003800000 */
[----:B-----5:R-:W-:Y:S01]  /*2a80*/  PRMT R160, RZ, 0x7610, R36 ;  /* 0x00007610ffa07816 */ /* 0x020fe20000000024 */
[----:B------:R-:W-:Y:S05]  /*2a90*/  BRA `(.L_x_650) ;  /* 0x0000004000007947 */ /* 0x000fea0003800000 */
.L_x_649:
[----:B-----5:R-:W-:Y:S02]  /*2aa0*/  PRMT R160, RZ, 0x7610, R40 ;  /* 0x00007610ffa07816 */ /* 0x020fe40000000028 */
[----:B0-----:R-:W-:-:S03]  /*2ab0*/  @P0 PRMT R45, RZ, 0x7610, R36 ;  /* 0x00007610ff2d0816 */ /* 0x001fc60000000024 */
[----:B------:R-:W-:-:S04]  /*2ac0*/  FMUL.FTZ R160, R160, c[0x0][0x1ec] ;  /* 0x00007b00a0a07a20 */ /* 0x000fc80000410000 */
[----:B------:R-:W-:Y:S02]  /*2ad0*/  @P0 FADD.FTZ R160, R45, R160 ;  /* 0x000000a02da00221 */ /* 0x000fe40000010000 */
.L_x_650:
[----:B------:R-:W-:Y:S05]  /*2ae0*/  BSYNC B0 ;  /* 0x0000000000007941 */ /* 0x000fea0003800000 */
.L_x_648:
[----:B------:R-:W-:Y:S01]  /*2af0*/  BSSY B0, `(.L_x_651) ;  /* 0x000000a000007945 */ /* 0x000fe20003800000 */
[----:B------:R-:W-:Y:S05]  /*2b00*/  @P2 BRA `(.L_x_652) ;  /* 0x0000004000002947 */ /* 0x000fea0003800000 */
[----:B0-----:R-:W-:Y:S01]  /*2b10*/  HFMA2.MMA R138, -RZ, RZ, 0, 0 ;  /* 0x00000000ff8a7435 */ /* 0x001fe200000001ff */
[----:B------:R-:W-:Y:S05]  /*2b20*/  @!P0 BRA `(.L_x_653) ;  /* 0x0000006000008947 */ /* 0x000fea0003800000 */
[----:B-----5:R-:W-:Y:S01]  /*2b30*/  PRMT R138, RZ, 0x5410, R37 ;  /* 0x00005410ff8a7816 */ /* 0x020fe20000000025 */
[----:B------:R-:W-:Y:S05]  /*2b40*/  BRA `(.L_x_653) ;  /* 0x0000004000007947 */ /* 0x000fea0003800000 */
.L_x_652:
[----:B0----5:R-:W-:Y:S02]  /*2b50*/  PRMT R138, RZ, 0x5410, R41 ;  /* 0x00005410ff8a7816 */ /* 0x021fe40000000029 */
[----:B------:R-:W-:-:S03]  /*2b60*/  @P0 PRMT R45, RZ, 0x5410, R37 ;  /* 0x00005410ff2d0816 */ /* 0x000fc60000000025 */
[----:B------:R-:W-:-:S04]  /*2b70*/  FMUL.FTZ R138, R138, c[0x0][0x1ec] ;  /* 0x00007b008a8a7a20 */ /* 0x000fc80000410000 */
[----:B------:R-:W-:Y:S02]  /*2b80*/  @P0 FADD.FTZ R138, R45, R138 ;  /* 0x0000008a2d8a0221 */ /* 0x000fe40000010000 */
.L_x_653:
[----:B------:R-:W-:Y:S05]  /*2b90*/  BSYNC B0 ;  /* 0x0000000000007941 */ /* 0x000fea0003800000 */
.L_x_651:
[----:B------:R-:W-:Y:S01]  /*2ba0*/  BSSY B0, `(.L_x_654) ;  /* 0x000000a000007945 */ /* 0x000fe20003800000 */
[----:B------:R-:W-:Y:S05]  /*2bb0*/  @P2 BRA `(.L_x_655) ;  /* 0x0000004000002947 */ /* 0x000fea0003800000 */
[----:B------:R-:W-:Y:S01]  /*2bc0*/  MOV R139, RZ ;  /* 0x000000ff008b7202 */ /* 0x000fe20000000f00 */
[----:B------:R-:W-:Y:S05]  /*2bd0*/  @!P0 BRA `(.L_x_656) ;  /* 0x0000006000008947 */ /* 0x000fea0003800000 */
[----:B-----5:R-:W-:Y:S01]  /*2be0*/  PRMT R139, RZ, 0x7610, R37 ;  /* 0x00007610ff8b7816 */ /* 0x020fe20000000025 */
[----:B------:R-:W-:Y:S05]  /*2bf0*/  BRA `(.L_x_656) ;  /* 0x0000004000007947 */ /* 0x000fea0003800000 */
.L_x_655:
[----:B-----5:R-:W-:Y:S02]  /*2c00*/  PRMT R139, RZ, 0x7610, R41 ;  /* 0x00007610ff8b7816 */ /* 0x020fe40000000029 */
[----:B------:R-:W-:-:S03]  /*2c10*/  @P0 PRMT R44, RZ, 0x7610, R37 ;  /* 0x00007610ff2c0816 */ /* 0x000fc60000000025 */
[----:B------:R-:W-:-:S04]  /*2c20*/  FMUL.FTZ R139, R139, c[0x0][0x1ec] ;  /* 0x00007b008b8b7a20 */ /* 0x000fc80000410000 */
[----:B------:R-:W-:Y:S02]  /*2c30*/  @P0 FADD.FTZ R139, R44, R139 ;  /* 0x0000008b2c8b0221 */ /* 0x000fe40000010000 */
.L_x_656:
[----:B------:R-:W-:Y:S05]  /*2c40*/  BSYNC B0 ;  /* 0x0000000000007941 */ /* 0x000fea0003800000 */
.L_x_654:
[----:B------:R-:W-:Y:S01]  /*2c50*/  BSSY B0, `(.L_x_657) ;  /* 0x000000a000007945 */ /* 0x000fe20003800000 */
[----:B------:R-:W-:Y:S05]  /*2c60*/  @P2 BRA `(.L_x_658) ;  /* 0x0000004000002947 */ /* 0x000fea0003800000 */
[----:B------:R-:W-:Y:S01]  /*2c70*/  HFMA2.MMA R156, -RZ, RZ, 0, 0 ;  /* 0x00000000ff9c7435 */ /* 0x000fe200000001ff */
[----:B------:R-:W-:Y:S05]  /*2c80*/  @!P0 BRA `(.L_x_659) ;  /* 0x0000006000008947 */ /* 0x000fea0003800000 */
[----:B-----5:R-:W-:Y:S01]  /*2c90*/  PRMT R156, RZ, 0x5410, R38 ;  /* 0x00005410ff9c7816 */ /* 0x020fe20000000026 */
[----:B------:R-:W-:Y:S05]  /*2ca0*/  BRA `(.L_x_659) ;  /* 0x0000004000007947 */ /* 0x000fea0003800000 */
.L_x_658:
[----:B-----5:R-:W-:Y:S02]  /*2cb0*/  PRMT R156, RZ, 0x5410, R42 ;  /* 0x00005410ff9c7816 */ /* 0x020fe4000000002a */
[----:B------:R-:W-:-:S03]  /*2cc0*/  @P0 PRMT R45, RZ, 0x5410, R38 ;  /* 0x00005410ff2d0816 */ /* 0x000fc60000000026 */
[----:B------:R-:W-:-:S04]  /*2cd0*/  FMUL.FTZ R156, R156, c[0x0][0x1ec] ;  /* 0x00007b009c9c7a20 */ /* 0x000fc80000410000 */
[----:B------:R-:W-:Y:S02]  /*2ce0*/  @P0 FADD.FTZ R156, R45, R156 ;  /* 0x0000009c2d9c0221 */ /* 0x000fe40000010000 */
.L_x_659:
[----:B------:R-:W-:Y:S05]  /*2cf0*/  BSYNC B0 ;  /* 0x0000000000007941 */ /* 0x000fea0003800000 */
.L_x_657:
[----:B------:R-:W-:Y:S01]  /*2d00*/  BSSY B0, `(.L_x_660) ;  /* 0x000000a000007945 */ /* 0x000fe20003800000 */
[----:B------:R-:W-:Y:S05]  /*2d10*/  @P2 BRA `(.L_x_661) ;  /* 0x0000004000002947 */ /* 0x000fea0003800000 */
[----:B------:R-:W-:Y:S01]  /*2d20*/  MOV R157, RZ ;  /* 0x000000ff009d7202 */ /* 0x000fe20000000f00 */
[----:B------:R-:W-:Y:S05]  /*2d30*/  @!P0 BRA `(.L_x_662) ;  /* 0x0000006000008947 */ /* 0x000fea0003800000 */
[----:B-----5:R-:W-:Y:S01]  /*2d40*/  PRMT R157, RZ, 0x7610, R38 ;  /* 0x00007610ff9d7816 */ /* 0x020fe20000000026 */
[----:B------:R-:W-:Y:S05]  /*2d50*/  BRA `(.L_x_662) ;  /* 0x0000004000007947 */ /* 0x000fea0003800000 */
.L_x_661:
[----:B-----5:R-:W-:Y:S02]  /*2d60*/  PRMT R157, RZ, 0x7610, R42 ;  /* 0x00007610ff9d7816 */ /* 0x020fe4000000002a */
[----:B------:R-:W-:-:S03]  /*2d70*/  @P0 PRMT R44, RZ, 0x7610, R38 ;  /* 0x00007610ff2c0816 */ /* 0x000fc60000000026 */
[----:B------:R-:W-:-:S04]  /*2d80*/  FMUL.FTZ R157, R157, c[0x0][0x1ec] ;  /* 0x00007b009d9d7a20 */ /* 0x000fc80000410000 */
[----:B------:R-:W-:Y:S02]  /*2d90*/  @P0 FADD.FTZ R157, R44, R157 ;  /* 0x0000009d2c9d0221 */ /* 0x000fe40000010000 */
.L_x_662:
[----:B------:R-:W-:Y:S05]  /*2da0*/  BSYNC B0 ;  /* 0x0000000000007941 */ /* 0x000fea0003800000 */
.L_x_660:
[----:B------:R-:W-:Y:S01]  /*2db0*/  BSSY B0, `(.L_x_663) ;  /* 0x000000a000007945 */ /* 0x000fe20003800000 */
[----:B------:R-:W-:Y:S05]  /*2dc0*/  @P2 BRA `(.L_x_664) ;  /* 0x0000004000002947 */ /* 0x000fea0003800000 */
[----:B------:R-:W-:Y:S01]  /*2dd0*/  HFMA2.MMA R158, -RZ, RZ, 0, 0 ;  /* 0x00000000ff9e7435 */ /* 0x000fe200000001ff */
[----:B------:R-:W-:Y:S05]  /*2de0*/  @!P0 BRA `(.L_x_665) ;  /* 0x0000006000008947 */ /* 0x000fea0003800000 */
[----:B-----5:R-:W-:Y:S01]  /*2df0*/  PRMT R158, RZ, 0x5410, R39 ;  /* 0x00005410ff9e7816 */ /* 0x020fe20000000027 */
[----:B------:R-:W-:Y:S05]  /*2e00*/  BRA `(.L_x_665) ;  /* 0x0000004000007947 */ /* 0x000fea0003800000 */
.L_x_664:
[----:B-----5:R-:W-:Y:S02]  /*2e10*/  PRMT R158, RZ, 0x5410, R43 ;  /* 0x00005410ff9e7816 */ /* 0x020fe4000000002b */
[----:B------:R-:W-:-:S03]  /*2e20*/  @P0 PRMT R45, RZ, 0x5410, R39 ;  /* 0x00005410ff2d0816 */ /* 0x000fc60000000027 */
[----:B------:R-:W-:-:S04]  /*2e30*/  FMUL.FTZ R158, R158, c[0x0][0x1ec] ;  /* 0x00007b009e9e7a20 */ /* 0x000fc80000410000 */
[----:B------:R-:W-:Y:S02]  /*2e40*/  @P0 FADD.FTZ R158, R45, R158 ;  /* 0x0000009e2d9e0221 */ /* 0x000fe40000010000 */
.L_x_665:
[----:B------:R-:W-:Y:S05]  /*2e50*/  BSYNC B0 ;  /* 0x0000000000007941 */ /* 0x000fea0003800000 */
.L_x_663:
[----:B------:R-:W-:Y:S01]  /*2e60*/  BSSY B0, `(.L_x_666) ;  /* 0x000000a000007945 */ /* 0x000fe20003800000 */
[----:B------:R-:W-:Y:S05]  /*2e70*/  @P2 BRA `(.L_x_667) ;  /* 0x0000004000002947 */ /* 0x000fea0003800000 */
[----:B------:R-:W-:Y:S01]  /*2e80*/  MOV R159, RZ ;  /* 0x000000ff009f7202 */ /* 0x000fe20000000f00 */
[----:B------:R-:W-:Y:S05]  /*2e90*/  @!P0 BRA `(.L_x_668) ;  /* 0x0000006000008947 */ /* 0x000fea0003800000 */
[----:B-----5:R-:W-:Y:S01]  /*2ea0*/  PRMT R159, RZ, 0x7610, R39 ;  /* 0x00007610ff9f7816 */ /* 0x020fe20000000027 */
[----:B------:R-:W-:Y:S05]  /*2eb0*/  BRA `(.L_x_668) ;  /* 0x0000004000007947 */ /* 0x000fea0003800000 */
.L_x_667:
[----:B-----5:R-:W-:Y:S02]  /*2ec0*/  PRMT R159, RZ, 0x7610, R43 ;  /* 0x00007610ff9f7816 */ /* 0x020fe4000000002b */
[----:B------:R-:W-:-:S03]  /*2ed0*/  @P0 PRMT R44, RZ, 0x7610, R39 ;  /* 0x00007610ff2c0816 */ /* 0x000fc60000000027 */
[----:B------:R-:W-:-:S04]  /*2ee0*/  FMUL.FTZ R159, R159, c[0x0][0x1ec] ;  /* 0x00007b009f9f7a20 */ /* 0x000fc80000410000 */
[----:B------:R-:W-:Y:S02]  /*2ef0*/  @P0 FADD.FTZ R159, R44, R159 ;  /* 0x0000009f2c9f0221 */ /* 0x000fe40000010000 */
.L_x_668:
[----:B------:R-:W-:Y:S05]  /*2f00*/  BSYNC B0 ;  /* 0x0000000000007941 */ /* 0x000fea0003800000 */
.L_x_666:
[----:B------:R-:W-:Y:S01]  /*2f10*/  IMAD.WIDE.U32 R162, R162, R137, c[0x0][0x188] ;  /* 0x00006200a2a27625 */ /* 0x000fe200078e0089 */
[----:B------:R-:W-:Y:S02]  /*2f20*/  F2FP.BF16.PACK_AB R47, R159, R158 ;  /* 0x0000009e9f2f723e */ /* 0x000fe400000010ff */
[----:B------:R-:W-:Y:S01]  /*2f30*/  F2FP.BF16.PACK_AB R46, R157, R156 ;  /* 0x0000009c9d2e723e */ /* 0x000fe200000010ff */
[----:B------:R-:W-:Y:S01]  /*2f40*/  FADD.FTZ R137, RZ, R53 ;  /* 0x00000035ff897221 */ /* 0x000fe20000010000 */
[----:B------:R-:W-:Y:S02]  /*2f50*/  F2FP.BF16.PACK_AB R45, R139, R138 ;  /* 0x0000008a8b2d723e */ /* 0x000fe400000010ff */
[----:B------:R-:W-:Y:S01]  /*2f60*/  F2FP.BF16.PACK_AB R44, R160, R161 ;  /* 0x000000a1a02c723e */ /* 0x000fe200000010ff */
[----:B------:R-:W-:Y:S01]  /*2f70*/  FADD.FTZ R164, R137, R52 ;  /* 0x0000003489a47221 */ /* 0x000fe20000010000 */
[----:B------:R-:W-:-:S03]  /*2f80*/  ISETP.NE.AND P1, PT, R120, RZ, PT ;  /* 0x000000ff7800720c */ /* 0x000fc60003f25270 */
[----:B------:R-:W-:Y:S01]  /*2f90*/  FADD.FTZ R137, R164, R51 ;  /* 0x00000033a4897221 */ /* 0x000fe20000010000 */
[----:B------:R0:W-:Y:S03]  /*2fa0*/  STG.E.128 [R162.64], R44 ;  /* 0x0000002ca2007986 */ /* 0x0001e6000c101d04 */
[----:B------:R-:W-:-:S04]  /*2fb0*/  FADD.FTZ R164, R137, R50 ;  /* 0x0000003289a47221 */ /* 0x000fc80000010000 */
[----:B------:R-:W-:-:S04]  /*2fc0*/  FADD.FTZ R137, R164, R49 ;  /* 0x00000031a4897221 */ /* 0x000fc80000010000 */
[----:B------:R-:W-:-:S04]  /*2fd0*/  FADD.FTZ R164, R137, R48 ;  /* 0x0000003089a47221 */ /* 0x000fc80000010000 */
[----:B------:R-:W-:-:S04]  /*2fe0*/  FADD.FTZ R137, R164, R63 ;  /* 0x0000003fa4897221 */ /* 0x000fc80000010000 */
[----:B------:R-:W-:-:S04]  /*2ff0*/  FADD.FTZ R164, R137, R62 ;  /* 0x0000003e89a47221 */ /* 0x000fc80000010000 */
[----:B------:R-:W-:-:S04]  /*3000*/  FADD.FTZ R137, R164, R61 ;  /* 0x0000003da4897221 */ /* 0x000fc80000010000 */
[----:B------:R-:W-:-:S04]  /*3010*/  FADD.FTZ R164, R137, R60 ;  /* 0x0000003c89a47221 */ /* 0x000fc80000010000 */
[----:B0-----:R-:W-:-:S04]  /*3020*/  FADD.FTZ R45, R164, R59 ;  /* 0x0000003ba42d7221 */ /* 0x001fc80000010000 */
        /* <DEDUP_REMOVED lines=37> */
[----:B------:R-:W-:Y:S05]  /*3280*/  BRA.DIV ~URZ, `(.L_x_669) ;  /* 0x000014d27f007947 */ /* 0x000fea000b800000 */
[----:B------:R0:W1:Y:S02]  /*3290*/  SHFL.BFLY PT, R47, R46, 0x1, 0x1f ;  /* 0x0c201f002e2f7f89 */ /* 0x00006400000e0000 */
.L_x_675:
[----:B-1----:R-:W-:Y:S01]  /*32a0*/  FADD.FTZ R162, R46, R47 ;  /* 0x0000002f2ea27221 */ /* 0x002fe20000010000 */
[----:B------:R-:W-:Y:S05]  /*32b0*/  BRA.DIV ~URZ, `(.L_x_670) ;  /* 0x000015127f007947 */ /* 0x000fea000b800000 */
[----:B------:R-:W1:Y:S02]  /*32c0*/  SHFL.BFLY PT, R45, R162, 0x2, 0x1f ;  /* 0x0c401f00a22d7f89 */ /* 0x000e6400000e0000 */
        /* <DEDUP_REMOVED lines=8> */
[C---:B------:R-:W-:Y:S02]  /*3350*/  FADD.FTZ R137, -R46.reuse, R53 ;  /* 0x000000352e897221 */ /* 0x040fe40000010100 */
[C---:B------:R-:W-:Y:S02]  /*3360*/  FADD.FTZ R162, -R46.reuse, R52 ;  /* 0x000000342ea27221 */ /* 0x040fe40000010100 */
[----:B------:R-:W-:Y:S02]  /*3370*/  FFMA.FTZ R137, R137, R137, RZ ;  /* 0x0000008989897223 */ /* 0x000fe400000100ff */
[----:B------:R-:W-:Y:S02]  /*3380*/  FADD.FTZ R44, -R46, R50 ;  /* 0x000000322e2c7221 */ /* 0x000fe40000010100 */
[----:B------:R-:W-:Y:S02]  /*3390*/  FFMA.FTZ R137, R162, R162, R137 ;  /* 0x000000a2a2897223 */ /* 0x000fe40000010089 */
[----:B------:R-:W-:-:S04]  /*33a0*/  FADD.FTZ R162, -R46, R51 ;  /* 0x000000332ea27221 */ /* 0x000fc80000010100 */
[----:B------:R-:W-:-:S04]  /*33b0*/  FFMA.FTZ R137, R162, R162, R137 ;  /* 0x000000a2a2897223 */ /* 0x000fc80000010089 */
[----:B------:R-:W-:Y:S02]  /*33c0*/  FFMA.FTZ R137, R44, R44, R137 ;  /* 0x0000002c2c897223 */ /* 0x000fe40000010089 */
[----:B------:R-:W-:-:S04]  /*33d0*/  FADD.FTZ R44, -R46, R49 ;  /* 0x000000312e2c7221 */ /* 0x000fc80000010100 */
        /* <DEDUP_REMOVED lines=96> */
.L_x_676:
[----:B-1----:R-:W-:Y:S01]  /*39e0*/  FADD.FTZ R47, R47, R162 ;  /* 0x000000a22f2f7221 */ /* 0x002fe20000010000 */
[----:B0-----:R-:W-:Y:S01]  /*39f0*/  @!P1 LEA R162, P0, R118, c[0x0][0x1a0], 0x2 ;  /* 0x0000680076a29a11 */ /* 0x001fe200078010ff */
[----:B------:R-:W-:Y:S01]  /*3a00*/  FMUL.FTZ R45, R46, R46 ;  /* 0x0000002e2e2d7220 */ /* 0x000fe20000410000 */
[----:B------:R-:W-:Y:S01]  /*3a10*/  MOV R44, c[0x0][0x1e0] ;  /* 0x00007800002c7a02 */ /* 0x000fe20000000f00 */
[----:B------:R-:W-:Y:S01]  /*3a20*/  BSSY B0, `(.L_x_671) ;  /* 0x00000cd000007945 */ /* 0x000fe20003800000 */
[----:B------:R-:W-:Y:S02]  /*3a30*/  @!P1 LEA.HI.X R163, R118, c[0x0][0x1a4], R67, 0x2, P0 ;  /* 0x0000690076a39a11 */ /* 0x000fe400000f1443 */
[----:B------:R-:W-:Y:S01]  /*3a40*/  ISETP.NE.AND P0, PT, RZ, UR6, PT ;  /* 0x00000006ff007c0c */ /* 0x000fe2000bf05270 */
[----:B------:R-:W-:Y:S02]  /*3a50*/  FFMA.FTZ R44, R47, R44, c[0x0][0x228] ;  /* 0x00008a002f2c7623 */ /* 0x000fe4000001002c */
[----:B------:R0:W-:Y:S01]  /*3a60*/  @!P1 STG.E [R162.64], R46 ;  /* 0x0000002ea2009986 */ /* 0x0001e2000c101904 */
[----:B------:R-:W-:-:S05]  /*3a70*/  FSEL R45, R45, RZ, P0 ;  /* 0x000000ff2d2d7208 */ /* 0x000fca0000000000 */
[----:B------:R-:W-:Y:S01]  /*3a80*/  FADD.FTZ R137, R44, R45 ;  /* 0x0000002d2c897221 */ /* 0x000fe20000010000 */
[----:B------:R-:W-:-:S04]  /*3a90*/  @!P1 LEA R44, P2, R118, c[0x0][0x1a8], 0x2 ;  /* 0x00006a00762c9a11 */ /* 0x000fc800078410ff */
[----:B------:R-:W-:Y:S01]  /*3aa0*/  @!P1 LEA.HI.X R45, R118, c[0x0][0x1ac], R67, 0x2, P2 ;  /* 0x00006b00762d9a11 */ /* 0x000fe200010f1443 */
[----:B------:R-:W1:Y:S04]  /*3ab0*/  MUFU.RSQ R137, R137 ;  /* 0x0000008900897308 */ /* 0x000e680000001400 */
[----:B-1----:R0:W-:Y:S01]  /*3ac0*/  @!P1 STG.E [R44.64], R137 ;  /* 0x000000892c009986 */ /* 0x0021e2000c101904 */
[----:B------:R-:W-:-:S13]  /*3ad0*/  ISETP.GE.AND P1, PT, R128, 0x1, PT ;  /* 0x000000018000780c */ /* 0x000fda0003f26270 */
[----:B------:R-:W-:Y:S05]  /*3ae0*/  @!P1 BRA `(.L_x_672) ;  /* 0x00000c0000009947 */ /* 0x000fea0003800000 */
[----:B0-----:R-:W-:-:S05]  /*3af0*/  FSEL R162, R46, RZ, !P0 ;  /* 0x000000ff2ea27208 */ /* 0x001fca0004000000 */
[C---:B------:R-:W-:Y:S02]  /*3b00*/  FADD.FTZ R44, -R162.reuse, R63 ;  /* 0x0000003fa22c7221 */ /* 0x040fe40000010100 */
[----:B------:R-:W-:Y:S02]  /*3b10*/  FADD.FTZ R62, -R162, R62 ;  /* 0x0000003ea23e7221 */ /* 0x000fe40000010100 */
[C---:B------:R-:W-:Y:S02]  /*3b20*/  FMUL.FTZ R44, R137.reuse, R44 ;  /* 0x0000002c892c7220 */ /* 0x040fe40000410000 */
[----:B------:R-:W-:Y:S02]  /*3b30*/  FMUL.FTZ R62, R137, R62 ;  /* 0x0000003e893e7220 */ /* 0x000fe40000410000 */
[----:B------:R-:W-:Y:S01]  /*3b40*/  FFMA.FTZ R47, R86, R44, R27 ;  /* 0x0000002c562f7223 */ /* 0x000fe2000001001b */
[----:B------:R-:W-:Y:S01]  /*3b50*/  IADD3 R44, R128, -0x1, RZ ;  /* 0xffffffff802c7810 */ /* 0x000fe20007ffe0ff */
[----:B------:R-:W-:-:S02]  /*3b60*/  FADD.FTZ R48, -R162, R48 ;  /* 0x00000030a2307221 */ /* 0x000fc40000010100 */
[C---:B------:R-:W-:Y:S02]  /*3b70*/  FADD.FTZ R46, -R162.reuse, R53 ;  /* 0x00000035a22e7221 */ /* 0x040fe40000010100 */
[----:B------:R-:W-:Y:S02]  /*3b80*/  FFMA.FTZ R62, R89, R62, R26 ;  /* 0x0000003e593e7223 */ /* 0x000fe4000001001a */
[----:B------:R-:W-:Y:S02]  /*3b90*/  FADD.FTZ R128, -R162, R49 ;  /* 0x00000031a2807221 */ /* 0x000fe40000010100 */
[----:B------:R-:W-:Y:S01]  /*3ba0*/  IMAD R44, R44, c[0x0][0x168], RZ ;  /* 0x00005a002c2c7a24 */ /* 0x000fe200078e02ff */
[----:B------:R-:W-:Y:S01]  /*3bb0*/  F2FP.BF16.PACK_AB R47, R62, R47 ;  /* 0x0000002f3e2f723e */ /* 0x000fe200000010ff */
[C---:B------:R-:W-:Y:S02]  /*3bc0*/  FMUL.FTZ R49, R137.reuse, R48 ;  /* 0x0000003089317220 */ /* 0x040fe40000410000 */
[----:B------:R-:W-:-:S02]  /*3bd0*/  FMUL.FTZ R46, R137, R46 ;  /* 0x0000002e892e7220 */ /* 0x000fc40000410000 */
[----:B------:R-:W-:Y:S02]  /*3be0*/  FMUL.FTZ R128, R137, R128 ;  /* 0x0000008089807220 */ /* 0x000fe40000410000 */
[C---:B------:R-:W-:Y:S02]  /*3bf0*/  FADD.FTZ R52, -R162.reuse, R52 ;  /* 0x00000034a2347221 */ /* 0x040fe40000010100 */
[----:B------:R-:W-:Y:S01]  /*3c00*/  FFMA.FTZ R63, R87, R49, R28 ;  /* 0x00000031573f7223 */ /* 0x000fe2000001001c */
[----:B------:R-:W-:Y:S01]  /*3c10*/  SHF.R.S32.HI R49, RZ, 0x1f, R44 ;  /* 0x0000001fff317819 */ /* 0x000fe2000001142c */
[C---:B------:R-:W-:Y:S02]  /*3c20*/  FADD.FTZ R62, -R162.reuse, R51 ;  /* 0x00000033a23e7221 */ /* 0x040fe40000010100 */
[----:B------:R-:W-:Y:S01]  /*3c30*/  FADD.FTZ R50, -R162, R50 ;  /* 0x00000032a2327221 */ /* 0x000fe20000010100 */
[----:B------:R-:W-:Y:S01]  /*3c40*/  LEA.HI R49, R49, R44, RZ, 0x3 ;  /* 0x0000002c31317211 */ /* 0x000fe200078f18ff */
[----:B------:R-:W-:-:S02]  /*3c50*/  FFMA.FTZ R48, R80, R46, R33 ;  /* 0x0000002e50307223 */ /* 0x000fc40000010021 */
[----:B------:R-:W-:Y:S01]  /*3c60*/  FFMA.FTZ R46, R84, R128, R29 ;  /* 0x00000080542e7223 */ /* 0x000fe2000001001d */
[----:B------:R-:W-:Y:S01]  /*3c70*/  HFMA2.MMA R128, -RZ, RZ, 0, 9.5367431640625e-07 ;  /* 0x00000010ff807435 */ /* 0x000fe200000001ff */
[----:B------:R-:W-:Y:S01]  /*3c80*/  FMUL.FTZ R45, R137, R52 ;  /* 0x00000034892d7220 */ /* 0x000fe20000410000 */
[----:B------:R-:W-:Y:S01]  /*3c90*/  LEA.HI.SX32 R67, R49, R120, 0x1d ;  /* 0x0000007831437211 */ /* 0x000fe200078feaff */
[----:B------:R-:W-:Y:S01]  /*3ca0*/  FMUL.FTZ R62, R137, R62 ;  /* 0x0000003e893e7220 */ /* 0x000fe20000410000 */
[----:B------:R-:W-:Y:S01]  /*3cb0*/  F2FP.BF16.PACK_AB R46, R63, R46 ;  /* 0x0000002e3f2e723e */ /* 0x000fe200000010ff */
[----:B------:R-:W-:Y:S02]  /*3cc0*/  FMUL.FTZ R50, R137, R50 ;  /* 0x0000003289327220 */ /* 0x000fe40000410000 */
[----:B------:R-:W-:Y:S02]  /*3cd0*/  FFMA.FTZ R51, R83, R45, R32 ;  /* 0x0000002d53337223 */ /* 0x000fe40000010020 */
[----:B------:R-:W-:-:S02]  /*3ce0*/  FFMA.FTZ R62, R82, R62, R31 ;  /* 0x0000003e523e7223 */ /* 0x000fc4000001001f */
[----:B------:R-:W-:Y:S01]  /*3cf0*/  FFMA.FTZ R53, R85, R50, R30 ;  /* 0x0000003255357223 */ /* 0x000fe2000001001e */
[----:B------:R-:W-:Y:S01]  /*3d00*/  F2FP.BF16.PACK_AB R44, R51, R48 ;  /* 0x00000030332c723e */ /* 0x000fe200000010ff */
[----:B------:R-:W-:-:S03]  /*3d10*/  IMAD.WIDE.U32 R48, R67, R128, c[0x0][0x208] ;  /* 0x0000820043307625 */ /* 0x000fc600078e0080 */
[----:B------:R-:W-:Y:S01]  /*3d20*/  F2FP.BF16.PACK_AB R45, R53, R62 ;  /* 0x0000003e352d723e */ /* 0x000fe200000010ff */
[C---:B------:R-:W-:Y:S02]  /*3d30*/  FADD.FTZ R50, -R162.reuse, R61 ;  /* 0x0000003da2327221 */ /* 0x040fe40000010100 */
[C---:B------:R-:W-:Y:S02]  /*3d40*/  FADD.FTZ R60, -R162.reuse, R60 ;  /* 0x0000003ca23c7221 */ /* 0x040fe40000010100 */
[----:B------:R0:W-:Y:S01]  /*3d50*/  STG.E.128 [R48.64], R44 ;  /* 0x0000002c30007986 */ /* 0x0001e2000c101d04 */
[C---:B------:R-:W-:Y:S02]  /*3d60*/  FADD.FTZ R164, -R162.reuse, R55 ;  /* 0x00000037a2a47221 */ /* 0x040fe40000010100 */
[C---:B------:R-:W-:Y:S02]  /*3d70*/  FADD.FTZ R54, -R162.reuse, R54 ;  /* 0x00000036a2367221 */ /* 0x040fe40000010100 */
[----:B------:R-:W-:-:S02]  /*3d80*/  FADD.FTZ R130, -R162, R130 ;  /* 0x00000082a2827221 */ /* 0x000fc40000010100 */
[C---:B------:R-:W-:Y:S02]  /*3d90*/  FADD.FTZ R52, -R162.reuse, R59 ;  /* 0x0000003ba2347221 */ /* 0x040fe40000010100 */
[----:B------:R-:W-:Y:S02]  /*3da0*/  FADD.FTZ R58, -R162, R58 ;  /* 0x0000003aa23a7221 */ /* 0x000fe40000010100 */
[C---:B------:R-:W-:Y:S02]  /*3db0*/  FMUL.FTZ R50, R137.reuse, R50 ;  /* 0x0000003289327220 */ /* 0x040fe40000410000 */
[C---:B------:R-:W-:Y:S02]  /*3dc0*/  FMUL.FTZ R60, R137.reuse, R60 ;  /* 0x0000003c893c7220 */ /* 0x040fe40000410000 */
[C---:B------:R-:W-:Y:S02]  /*3dd0*/  FMUL.FTZ R164, R137.reuse, R164 ;  /* 0x000000a489a47220 */ /* 0x040fe40000410000 */
[----:B------:R-:W-:-:S02]  /*3de0*/  FMUL.FTZ R54, R137, R54 ;  /* 0x0000003689367220 */ /* 0x000fc40000410000 */
[C---:B0-----:R-:W-:Y:S02]  /*3df0*/  FADD.FTZ R48, -R162.reuse, R129 ;  /* 0x00000081a2307221 */ /* 0x041fe40000010100 */
[C---:B------:R-:W-:Y:S01]  /*3e00*/  FADD.FTZ R44, -R162.reuse, R133 ;  /* 0x00000085a22c7221 */ /* 0x040fe20000010100 */
[----:B------:R-:W-:Y:S01]  /*3e10*/  IADD3 R133, R67, 0x60, RZ ;  /* 0x0000006043857810 */ /* 0x000fe20007ffe0ff */
[C---:B------:R-:W-:Y:S02]  /*3e20*/  FMUL.FTZ R130, R137.reuse, R130 ;  /* 0x0000008289827220 */ /* 0x040fe40000410000 */
[----:B------:R-:W-:Y:S02]  /*3e30*/  FMUL.FTZ R48, R137, R48 ;  /* 0x0000003089307220 */ /* 0x000fe40000410000 */
[C---:B------:R-:W-:Y:S02]  /*3e40*/  FADD.FTZ R136, -R162.reuse, R136 ;  /* 0x00000088a2887221 */ /* 0x040fe40000010100 */
[----:B------:R-:W-:-:S02]  /*3e50*/  FADD.FTZ R135, -R162, R135 ;  /* 0x00000087a2877221 */ /* 0x000fc40000010100 */
[C---:B------:R-:W-:Y:S02]  /*3e60*/  FMUL.FTZ R52, R137.reuse, R52 ;  /* 0x0000003489347220 */ /* 0x040fe40000410000 */
[----:B------:R-:W-:Y:S02]  /*3e70*/  FMUL.FTZ R58, R137, R58 ;  /* 0x0000003a893a7220 */ /* 0x000fe40000410000 */
[C---:B------:R-:W-:Y:S02]  /*3e80*/  FADD.FTZ R62, -R162.reuse, R57 ;  /* 0x00000039a23e7221 */ /* 0x040fe40000010100 */
[C---:B------:R-:W-:Y:S02]  /*3e90*/  FADD.FTZ R56, -R162.reuse, R56 ;  /* 0x00000038a2387221 */ /* 0x040fe40000010100 */
[C---:B------:R-:W-:Y:S02]  /*3ea0*/  FADD.FTZ R132, -R162.reuse, R132 ;  /* 0x00000084a2847221 */ /* 0x040fe40000010100 */
[C---:B------:R-:W-:Y:S01]  /*3eb0*/  FADD.FTZ R46, -R162.reuse, R131 ;  /* 0x00000083a22e7221 */ /* 0x040fe20000010100 */
[----:B------:R-:W-:Y:S01]  /*3ec0*/  IADD3 R131, R67, 0x80, RZ ;  /* 0x0000008043837810 */ /* 0x000fe20007ffe0ff */
[----:B------:R-:W-:-:S02]  /*3ed0*/  FADD.FTZ R143, -R162, R143 ;  /* 0x0000008fa28f7221 */ /* 0x000fc40000010100 */
[C---:B------:R-:W-:Y:S02]  /*3ee0*/  FADD.FTZ R142, -R162.reuse, R142 ;  /* 0x0000008ea28e7221 */ /* 0x040fe40000010100 */
[----:B------:R-:W-:Y:S02]  /*3ef0*/  FMUL.FTZ R49, R137, R44 ;  /* 0x0000002c89317220 */ /* 0x000fe40000410000 */
[C---:B------:R-:W-:Y:S02]  /*3f00*/  FADD.FTZ R151, -R162.reuse, R151 ;  /* 0x00000097a2977221 */ /* 0x040fe40000010100 */
[----:B------:R-:W-:Y:S02]  /*3f10*/  FADD.FTZ R150, -R162, R150 ;  /* 0x00000096a2967221 */ /* 0x000fe40000010100 */
[----:B------:R-:W-:Y:S02]  /*3f20*/  FFMA.FTZ R44, R88, R50, R25 ;  /* 0x00000032582c7223 */ /* 0x000fe40000010019 */
[----:B------:R-:W-:-:S02]  /*3f30*/  FFMA.FTZ R51, R91, R60, R24 ;  /* 0x0000003c5b337223 */ /* 0x000fc40000010018 */
[C---:B------:R-:W-:Y:S02]  /*3f40*/  FADD.FTZ R161, -R162.reuse, R161 ;  /* 0x000000a1a2a17221 */ /* 0x040fe40000010100 */
[----:B------:R-:W-:Y:S01]  /*3f50*/  FADD.FTZ R160, -R162, R160 ;  /* 0x000000a0a2a07221 */ /* 0x000fe20000010100 */
[----:B------:R-:W-:Y:S01]  /*3f60*/  F2FP.BF16.PACK_AB R44, R51, R44 ;  /* 0x0000002c332c723e */ /* 0x000fe200000010ff */
[----:B------:R-:W-:Y:S02]  /*3f70*/  FFMA.FTZ R47, R94, R164, R19 ;  /* 0x000000a45e2f7223 */ /* 0x000fe40000010013 */
[----:B------:R-:W-:Y:S02]  /*3f80*/  FFMA.FTZ R54, R97, R54, R18 ;  /* 0x0000003661367223 */ /* 0x000fe40000010012 */
[----:B------:R-:W-:Y:S02]  /*3f90*/  FFMA.FTZ R130, R102, R130, R11 ;  /* 0x0000008266827223 */ /* 0x000fe4000001000b */
[----:B------:R-:W-:Y:S01]  /*3fa0*/  FFMA.FTZ R57, R105, R48, R10 ;  /* 0x0000003069397223 */ /* 0x000fe2000001000a */
[----:B------:R-:W-:Y:S01]  /*3fb0*/  F2FP.BF16.PACK_AB R47, R54, R47 ;  /* 0x0000002f362f723e */ /* 0x000fe200000010ff */
[----:B------:R-:W-:-:S02]  /*3fc0*/  FMUL.FTZ R136, R137, R136 ;  /* 0x0000008889887220 */ /* 0x000fc40000410000 */
[----:B------:R-:W-:Y:S01]  /*3fd0*/  FMUL.FTZ R135, R137, R135 ;  /* 0x0000008789877220 */ /* 0x000fe20000410000 */
[----:B------:R-:W-:Y:S01]  /*3fe0*/  F2FP.BF16.PACK_AB R51, R57, R130 ;  /* 0x000000823933723e */ /* 0x000fe200000010ff */
[----:B------:R-:W-:Y:S02]  /*3ff0*/  FFMA.FTZ R45, R90, R52, R23 ;  /* 0x000000345a2d7223 */ /* 0x000fe40000010017 */
[----:B------:R-:W-:Y:S02]  /*4000*/  FFMA.FTZ R58, R93, R58, R22 ;  /* 0x0000003a5d3a7223 */ /* 0x000fe40000010016 */
[----:B------:R-:W-:Y:S02]  /*4010*/  FADD.FTZ R134, -R162, R134 ;  /* 0x00000086a2867221 */ /* 0x000fe40000010100 */
[C---:B------:R-:W-:Y:S01]  /*4020*/  FMUL.FTZ R62, R137.reuse, R62 ;  /* 0x0000003e893e7220 */ /* 0x040fe20000410000 */
[----:B------:R-:W-:Y:S01]  /*4030*/  F2FP.BF16.PACK_AB R45, R58, R45 ;  /* 0x0000002d3a2d723e */ /* 0x000fe200000010ff */
[----:B------:R-:W-:-:S02]  /*4040*/  FMUL.FTZ R56, R137, R56 ;  /* 0x0000003889387220 */ /* 0x000fc40000410000 */
[C---:B------:R-:W-:Y:S02]  /*4050*/  FMUL.FTZ R132, R137.reuse, R132 ;  /* 0x0000008489847220 */ /* 0x040fe40000410000 */
[C---:B------:R-:W-:Y:S02]  /*4060*/  FMUL.FTZ R53, R137.reuse, R46 ;  /* 0x0000002e89357220 */ /* 0x040fe40000410000 */
[C---:B------:R-:W-:Y:S02]  /*4070*/  FMUL.FTZ R143, R137.reuse, R143 ;  /* 0x0000008f898f7220 */ /* 0x040fe40000410000 */
[C---:B------:R-:W-:Y:S02]  /*4080*/  FMUL.FTZ R142, R137.reuse, R142 ;  /* 0x0000008e898e7220 */ /* 0x040fe40000410000 */
[C---:B------:R-:W-:Y:S02]  /*4090*/  FMUL.FTZ R151, R137.reuse, R151 ;  /* 0x0000009789977220 */ /* 0x040fe40000410000 */
[----:B------:R-:W-:-:S02]  /*40a0*/  FMUL.FTZ R150, R137, R150 ;  /* 0x0000009689967220 */ /* 0x000fc40000410000 */
        /* <DEDUP_REMOVED lines=16> */
[----:B------:R-:W-:Y:S02]  /*41b0*/  FADD.FTZ R158, -R162, R158 ;  /* 0x0000009ea29e7221 */ /* 0x000fe40000010100 */
[----:B------:R-:W-:-:S02]  /*41c0*/  FMUL.FTZ R161, R137, R161 ;  /* 0x000000a189a17220 */ /* 0x000fc40000410000 */
[----:B------:R-:W-:Y:S02]  /*41d0*/  FMUL.FTZ R160, R137, R160 ;  /* 0x000000a089a07220 */ /* 0x000fe40000410000 */
[----:B------:R-:W-:Y:S02]  /*41e0*/  FADD.FTZ R162, -R162, R159 ;  /* 0x0000009fa2a27221 */ /* 0x000fe40000010100 */
[----:B------:R-:W-:Y:S02]  /*41f0*/  FFMA.FTZ R48, R96, R136, R17 ;  /* 0x0000008860307223 */ /* 0x000fe40000010011 */
[----:B------:R-:W-:Y:S02]  /*4200*/  FFMA.FTZ R135, R99, R135, R16 ;  /* 0x0000008763877223 */ /* 0x000fe40000010010 */
[----:B------:R-:W-:Y:S02]  /*4210*/  FMUL.FTZ R134, R137, R134 ;  /* 0x0000008689867220 */ /* 0x000fe40000410000 */
[----:B------:R-:W-:Y:S01]  /*4220*/  FFMA.FTZ R46, R92, R62, R21 ;  /* 0x0000003e5c2e7223 */ /* 0x000fe20000010015 */
[----:B------:R-:W-:Y:S01]  /*4230*/  F2FP.BF16.PACK_AB R48, R135, R48 ;  /* 0x000000308730723e */ /* 0x000fe200000010ff */
[----:B------:R-:W-:Y:S01]  /*4240*/  FFMA.FTZ R55, R95, R56, R20 ;  /* 0x000000385f377223 */ /* 0x000fe20000010014 */
[----:B------:R-:W-:Y:S01]  /*4250*/  IADD3 R135, R67, 0x40, RZ ;  /* 0x0000004043877810 */ /* 0x000fe20007ffe0ff */
[----:B------:R-:W-:-:S02]  /*4260*/  FFMA.FTZ R50, R100, R132, R13 ;  /* 0x0000008464327223 */ /* 0x000fc4000001000d */
[----:B------:R-:W-:Y:S01]  /*4270*/  FFMA.FTZ R53, R103, R53, R12 ;  /* 0x0000003567357223 */ /* 0x000fe2000001000c */
[----:B------:R-:W-:Y:S01]  /*4280*/  F2FP.BF16.PACK_AB R46, R55, R46 ;  /* 0x0000002e372e723e */ /* 0x000fe200000010ff */
[----:B------:R-:W-:Y:S02]  /*4290*/  FFMA.FTZ R54, R108, R143, R5 ;  /* 0x0000008f6c367223 */ /* 0x000fe40000010005 */
[----:B------:R-:W-:Y:S01]  /*42a0*/  FFMA.FTZ R57, R111, R142, R4 ;  /* 0x0000008e6f397223 */ /* 0x000fe20000010004 */
[----:B------:R-:W-:Y:S01]  /*42b0*/  F2FP.BF16.PACK_AB R50, R53, R50 ;  /* 0x000000323532723e */ /* 0x000fe200000010ff */
[----:B------:R-:W-:Y:S02]  /*42c0*/  FFMA.FTZ R58, R119, R151, R68 ;  /* 0x00000097773a7223 */ /* 0x000fe40000010044 */
[----:B------:R-:W-:Y:S01]  /*42d0*/  FFMA.FTZ R61, R116, R150, R71 ;  /* 0x00000096743d7223 */ /* 0x000fe20000010047 */
[----:B------:R-:W-:Y:S01]  /*42e0*/  F2FP.BF16.PACK_AB R54, R57, R54 ;  /* 0x000000363936723e */ /* 0x000fe200000010ff */
[----:B------:R-:W-:-:S02]  /*42f0*/  FMUL.FTZ R147, R137, R147 ;  /* 0x0000009389937220 */ /* 0x000fc40000410000 */
[----:B------:R-:W-:Y:S01]  /*4300*/  FMUL.FTZ R146, R137, R146 ;  /* 0x0000009289927220 */ /* 0x000fe20000410000 */
[----:B------:R-:W-:Y:S01]  /*4310*/  F2FP.BF16.PACK_AB R58, R61, R58 ;  /* 0x0000003a3d3a723e */ /* 0x000fe200000010ff */
[C---:B------:R-:W-:Y:S02]  /*4320*/  FMUL.FTZ R145, R137.reuse, R145 ;  /* 0x0000009189917220 */ /* 0x040fe40000410000 */
[C---:B------:R-:W-:Y:S02]  /*4330*/  FMUL.FTZ R144, R137.reuse, R144 ;  /* 0x0000009089907220 */ /* 0x040fe40000410000 */
[C---:B------:R-:W-:Y:S02]  /*4340*/  FMUL.FTZ R141, R137.reuse, R141 ;  /* 0x0000008d898d7220 */ /* 0x040fe40000410000 */
[----:B------:R-:W-:Y:S02]  /*4350*/  FMUL.FTZ R140, R137, R140 ;  /* 0x0000008c898c7220 */ /* 0x000fe40000410000 */
[----:B------:R-:W-:-:S02]  /*4360*/  FFMA.FTZ R60, R123, R161, R72 ;  /* 0x000000a17b3c7223 */ /* 0x000fc40000010048 */
[----:B------:R-:W-:Y:S02]  /*4370*/  FFMA.FTZ R129, R64, R160, R75 ;  /* 0x000000a040817223 */ /* 0x000fe4000001004b */
[C---:B------:R-:W-:Y:S02]  /*4380*/  FMUL.FTZ R155, R137.reuse, R155 ;  /* 0x0000009b899b7220 */ /* 0x040fe40000410000 */
[----:B------:R-:W-:Y:S01]  /*4390*/  FMUL.FTZ R154, R137, R154 ;  /* 0x0000009a899a7220 */ /* 0x000fe20000410000 */
[----:B------:R-:W-:Y:S01]  /*43a0*/  F2FP.BF16.PACK_AB R60, R129, R60 ;  /* 0x0000003c813c723e */ /* 0x000fe200000010ff */
[----:B------:R-:W-:Y:S01]  /*43b0*/  FMUL.FTZ R153, R137, R153 ;  /* 0x0000009989997220 */ /* 0x000fe20000410000 */
[----:B------:R-:W-:Y:S01]  /*43c0*/  IADD3 R129, R67, 0xa0, RZ ;  /* 0x000000a043817810 */ /* 0x000fe20007ffe0ff */
        /* <DEDUP_REMOVED lines=8> */
[----:B------:R-:W-:Y:S01]  /*4450*/  FMUL.FTZ R162, R137, R162 ;  /* 0x000000a289a27220 */ /* 0x000fe20000410000 */
[----:B------:R-:W-:Y:S01]  /*4460*/  IADD3 R137, R67, 0x20, RZ ;  /* 0x0000002043897810 */ /* 0x000fe20007ffe0ff */
[----:B------:R-:W-:Y:S02]  /*4470*/  FFMA.FTZ R134, R98, R134, R15 ;  /* 0x0000008662867223 */ /* 0x000fe4000001000f */
[----:B------:R-:W-:Y:S02]  /*4480*/  FFMA.FTZ R49, R101, R49, R14 ;  /* 0x0000003165317223 */ /* 0x000fe4000001000e */
[----:B------:R-:W-:Y:S02]  /*4490*/  FFMA.FTZ R55, R110, R141, R3 ;  /* 0x0000008d6e377223 */ /* 0x000fe40000010003 */
[----:B------:R-:W-:Y:S01]  /*44a0*/  FFMA.FTZ R140, R115, R140, R2 ;  /* 0x0000008c738c7223 */ /* 0x000fe20000010002 */
[----:B------:R-:W-:Y:S01]  /*44b0*/  F2FP.BF16.PACK_AB R49, R49, R134 ;  /* 0x000000863131723e */ /* 0x000fe200000010ff */
        /* <DEDUP_REMOVED lines=9> */
[----:B------:R-:W-:-:S02]  /*4550*/  FFMA.FTZ R148, R122, R148, R73 ;  /* 0x000000947a947223 */ /* 0x000fc40000010049 */
[----:B------:R-:W-:Y:S02]  /*4560*/  FFMA.FTZ R152, R114, R152, R69 ;  /* 0x0000009872987223 */ /* 0x000fe40000010045 */
[----:B------:R-:W-:Y:S01]  /*4570*/  FFMA.FTZ R56, R113, R155, R0 ;  /* 0x0000009b71387223 */ /* 0x000fe20000010000 */
[----:B------:R-:W-:Y:S01]  /*4580*/  F2FP.BF16.PACK_AB R59, R148, R59 ;  /* 0x0000003b943b723e */ /* 0x000fe200000010ff */
[----:B------:R-:W-:Y:S01]  /*4590*/  FFMA.FTZ R61, R112, R154, R35 ;  /* 0x0000009a703d7223 */ /* 0x000fe20000010023 */
[----:B------:R-:W-:Y:S01]  /*45a0*/  F2FP.BF16.PACK_AB R57, R152, R153 ;  /* 0x000000999839723e */ /* 0x000fe200000010ff */
[----:B------:R-:W-:Y:S02]  /*45b0*/  FFMA.FTZ R138, R125, R138, R74 ;  /* 0x0000008a7d8a7223 */ /* 0x000fe4000001004a */
[----:B------:R-:W-:Y:S01]  /*45c0*/  FFMA.FTZ R62, R65, R156, R76 ;  /* 0x0000009c413e7223 */ /* 0x000fe2000001004c */
[----:B------:R-:W-:Y:S01]  /*45d0*/  F2FP.BF16.PACK_AB R56, R61, R56 ;  /* 0x000000383d38723e */ /* 0x000fe200000010ff */
[----:B------:R-:W-:-:S02]  /*45e0*/  FFMA.FTZ R63, R127, R158, R78 ;  /* 0x0000009e7f3f7223 */ /* 0x000fc4000001004e */
[----:B------:R-:W-:Y:S02]  /*45f0*/  FFMA.FTZ R162, R126, R162, R81 ;  /* 0x000000a27ea27223 */ /* 0x000fe40000010051 */
[----:B------:R-:W-:Y:S02]  /*4600*/  FFMA.FTZ R157, R66, R157, R79 ;  /* 0x0000009d429d7223 */ /* 0x000fe4000001004f */
[----:B------:R-:W-:Y:S01]  /*4610*/  FFMA.FTZ R139, R124, R139, R77 ;  /* 0x0000008b7c8b7223 */ /* 0x000fe2000001004d */
[----:B------:R-:W-:Y:S01]  /*4620*/  F2FP.BF16.PACK_AB R63, R162, R63 ;  /* 0x0000003fa23f723e */ /* 0x000fe200000010ff */
[----:B------:R-:W-:Y:S01]  /*4630*/  IMAD.WIDE.U32 R136, R137, R128, c[0x0][0x208] ;  /* 0x0000820089887625 */ /* 0x000fe200078e0080 */
[----:B------:R-:W-:Y:S02]  /*4640*/  F2FP.BF16.PACK_AB R62, R157, R62 ;  /* 0x0000003e9d3e723e */ /* 0x000fe400000010ff */
[----:B------:R-:W-:Y:S01]  /*4650*/  F2FP.BF16.PACK_AB R61, R139, R138 ;  /* 0x0000008a8b3d723e */ /* 0x000fe200000010ff */
[-C--:B------:R-:W-:Y:S01]  /*4660*/  IMAD.WIDE.U32 R134, R135, R128.reuse, c[0x0][0x208] ;  /* 0x0000820087867625 */ /* 0x080fe200078e0080 */
[----:B------:R0:W-:Y:S03]  /*4670*/  STG.E.128 [R136.64], R44 ;  /* 0x0000002c88007986 */ /* 0x0001e6000c101d04 */
[-C--:B------:R-:W-:Y:S01]  /*4680*/  IMAD.WIDE.U32 R132, R133, R128.reuse, c[0x0][0x208] ;  /* 0x0000820085847625 */ /* 0x080fe200078e0080 */
[----:B------:R0:W-:Y:S03]  /*4690*/  STG.E.128 [R134.64], R48 ;  /* 0x0000003086007986 */ /* 0x0001e6000c101d04 */
[-C--:B------:R-:W-:Y:S01]  /*46a0*/  IMAD.WIDE.U32 R130, R131, R128.reuse, c[0x0][0x208] ;  /* 0x0000820083827625 */ /* 0x080fe200078e0080 */
[----:B------:R0:W-:Y:S03]  /*46b0*/  STG.E.128 [R132.64], R52 ;  /* 0x0000003484007986 */ /* 0x0001e6000c101d04 */
[----:B------:R-:W-:Y:S01]  /*46c0*/  IMAD.WIDE.U32 R128, R129, R128, c[0x0][0x208] ;  /* 0x0000820081807625 */ /* 0x000fe200078e0080 */
[----:B------:R0:W-:Y:S04]  /*46d0*/  STG.E.128 [R130.64], R56 ;  /* 0x0000003882007986 */ /* 0x0001e8000c101d04 */
[----:B------:R0:W-:Y:S02]  /*46e0*/  STG.E.128 [R128.64], R60 ;  /* 0x0000003c80007986 */ /* 0x0001e4000c101d04 */
.L_x_672:
[----:B0-----:R-:W-:Y:S05]  /*46f0*/  BSYNC B0 ;  /* 0x0000000000007941 */ /* 0x001fea0003800000 */
.L_x_671:
[----:B------:R-:W-:-:S04]  /*4700*/  MOV R45, c[0x0][0x160] ;  /* 0x00005800002d7a02 */ /* 0x000fc80000000f00 */
[----:B------:R-:W-:-:S04]  /*4710*/  LEA R118, R45, R118, 0x2 ;  /* 0x000000762d767211 */ /* 0x000fc800078e10ff */
[----:B------:R-:W-:-:S13]  /*4720*/  ISETP.GE.AND P0, PT, R118, c[0x0][0x164], PT ;  /* 0x0000590076007a0c */ /* 0x000fda0003f06270 */
[----:B-----5:R-:W-:Y:S01]  /*4730*/  @P0 CALL.REL.NOINC `(.L_x_673) ;  /* 0x0000001000000944 */ /* 0x020fe20003c00000 */
[----:B------:R-:W-:Y:S05]  /*4740*/  BRA `(.L_x_674) ;  /* 0xffffc15000007947 */ /* 0x000fea000383ffff */
.L_x_673:
[----:B------:R-:W-:Y:S05]  /*4750*/  EXIT ;  /* 0x000000000000794d */ /* 0x000fea0003800000 */
.L_x_669:
[----:B------:R-:W-:Y:S01]  /*4760*/  HFMA2.MMA R137, -RZ, RZ, 0, 5.9604644775390625e-08 ;  /* 0x00000001ff897435 */ /* 0x000fe200000001ff */
[----:B------:R-:W-:Y:S02]  /*4770*/  MOV R162, R46 ;  /* 0x0000002e00a27202 */ /* 0x000fe40000000f00 */
[----:B------:R-:W-:Y:S02]  /*4780*/  MOV R164, 0x1f ;  /* 0x0000001f00a47802 */ /* 0x000fe40000000f00 */
[----:B------:R-:W-:Y:S02]  /*4790*/  MOV R47, 0xffffffff ;  /* 0xffffffff002f7802 */ /* 0x000fe40000000f00 */
[----:B------:R-:W-:Y:S02]  /*47a0*/  MOV R44, 0x47c0 ;  /* 0x000047c0002c7802 */ /* 0x000fe40000000f00 */
[----:B-----5:R-:W-:Y:S05]  /*47b0*/  CALL.REL.NOINC `($__internal_3_$__cuda_sm70_shflsync_bfly_p) ;  /* 0x0000098000007944 */ /* 0x020fea0003c00000 */
[----:B01----:R-:W-:Y:S05]  /*47c0*/  BRA `(.L_x_675) ;  /* 0xffffead000007947 */ /* 0x003fea000383ffff */
.L_x_670:
[----:B------:R-:W-:Y:S01]  /*47d0*/  HFMA2.MMA R137, -RZ, RZ, 0, 1.1920928955078125e-07 ;  /* 0x00000002ff897435 */ /* 0x000fe200000001ff */
[----:B------:R-:W-:Y:S02]  /*47e0*/  MOV R164, 0x1f ;  /* 0x0000001f00a47802 */ /* 0x000fe40000000f00 */
[----:B------:R-:W-:-:S02]  /*47f0*/  MOV R47, 0xffffffff ;  /* 0xffffffff002f7802 */ /* 0x000fc40000000f00 */
[----:B------:R-:W-:Y:S02]  /*4800*/  MOV R44, 0x4820 ;  /* 0x00004820002c7802 */ /* 0x000fe40000000f00 */
[----:B0----5:R-:W-:Y:S05]  /*4810*/  CALL.REL.NOINC `($__internal_3_$__cuda_sm70_shflsync_bfly_p) ;  /* 0x0000092000007944 */ /* 0x021fea0003c00000 */
[----:B0-----:R-:W-:Y:S01]  /*4820*/  HFMA2.MMA R137, -RZ, RZ, 0, 2.384185791015625e-07 ;  /* 0x00000004ff897435 */ /* 0x001fe200000001ff */
[----:B-1----:R-:W-:Y:S01]  /*4830*/  FADD.FTZ R162, R162, R47 ;  /* 0x0000002fa2a27221 */ /* 0x002fe20000010000 */
[----:B------:R-:W-:Y:S02]  /*4840*/  MOV R164, 0x1f ;  /* 0x0000001f00a47802 */ /* 0x000fe40000000f00 */
[----:B------:R-:W-:Y:S02]  /*4850*/  MOV R47, 0xffffffff ;  /* 0xffffffff002f7802 */ /* 0x000fe40000000f00 */
[----:B------:R-:W-:Y:S02]  /*4860*/  MOV R44, 0x4880 ;  /* 0x00004880002c7802 */ /* 0x000fe40000000f00 */
[----:B------:R-:W-:Y:S05]  /*4870*/  CALL.REL.NOINC `($__internal_3_$__cuda_sm70_shflsync_bfly_p) ;  /* 0x000008c000007944 */ /* 0x000fea0003c00000 */
[----:B0-----:R-:W-:Y:S01]  /*4880*/  HFMA2.MMA R137, -RZ, RZ, 0, 4.76837158203125e-07 ;  /* 0x00000008ff897435 */ /* 0x001fe200000001ff */
[----:B-1----:R-:W-:Y:S01]  /*4890*/  FADD.FTZ R162, R162, R47 ;  /* 0x0000002fa2a27221 */ /* 0x002fe20000010000 */
[----:B------:R-:W-:Y:S02]  /*48a0*/  MOV R164, 0x1f ;  /* 0x0000001f00a47802 */ /* 0x000fe40000000f00 */
[----:B------:R-:W-:-:S02]  /*48b0*/  MOV R47, 0xffffffff ;  /* 0xffffffff002f7802 */ /* 0x000fc40000000f00 */
[----:B------:R-:W-:Y:S02]  /*48c0*/  MOV R44, 0x48e0 ;  /* 0x000048e0002c7802 */ /* 0x000fe40000000f00 */
[----:B------:R-:W-:Y:S05]  /*48d0*/  CALL.REL.NOINC `($__internal_3_$__cuda_sm70_shflsync_bfly_p) ;  /* 0x0000086000007944 */ /* 0x000fea0003c00000 */
[----:B0-----:R-:W-:Y:S01]  /*48e0*/  HFMA2.MMA R137, -RZ, RZ, 0, 9.5367431640625e-07 ;  /* 0x00000010ff897435 */ /* 0x001fe200000001ff */
[----:B-1----:R-:W-:Y:S01]  /*48f0*/  FADD.FTZ R162, R162, R47 ;  /* 0x0000002fa2a27221 */ /* 0x002fe20000010000 */
[----:B------:R-:W-:Y:S02]  /*4900*/  MOV R164, 0x1f ;  /* 0x0000001f00a47802 */ /* 0x000fe40000000f00 */
[----:B------:R-:W-:Y:S02]  /*4910*/  MOV R47, 0xffffffff ;  /* 0xffffffff002f7802 */ /* 0x000fe40000000f00 */
[----:B------:R-:W-:Y:S02]  /*4920*/  MOV R44, 0x4940 ;  /* 0x00004940002c7802 */ /* 0x000fe40000000f00 */
[----:B------:R-:W-:Y:S05]  /*4930*/  CALL.REL.NOINC `($__internal_3_$__cuda_sm70_shflsync_bfly_p) ;  /* 0x0000080000007944 */ /* 0x000fea0003c00000 */
[----:B-1----:R-:W-:Y:S01]  /*4940*/  FADD.FTZ R46, R162, R47 ;  /* 0x0000002fa22e7221 */ /* 0x002fe20000010000 */
[----:B0-----:R-:W-:Y:S01]  /*4950*/  HFMA2.MMA R137, -RZ, RZ, 0, 5.9604644775390625e-08 ;  /* 0x00000001ff897435 */ /* 0x001fe200000001ff */
[----:B------:R-:W-:Y:S02]  /*4960*/  MOV R164, 0x1f ;  /* 0x0000001f00a47802 */ /* 0x000fe40000000f00 */
[----:B------:R-:W-:Y:S01]  /*4970*/  FMUL.FTZ R46, R46, c[0x0][0x1e0] ;  /* 0x000078002e2e7a20 */ /* 0x000fe20000410000 */
[----:B------:R-:W-:-:S03]  /*4980*/  MOV R47, 0xffffffff ;  /* 0xffffffff002f7802 */ /* 0x000fc60000000f00 */
[C---:B------:R-:W-:Y:S02]  /*4990*/  FADD.FTZ R44, -R46.reuse, R53 ;  /* 0x000000352e2c7221 */ /* 0x040fe40000010100 */
[----:B------:R-:W-:Y:S02]  /*49a0*/  FADD.FTZ R45, -R46, R52 ;  /* 0x000000342e2d7221 */ /* 0x000fe40000010100 */
[----:B------:R-:W-:-:S04]  /*49b0*/  FFMA.FTZ R44, R44, R44, RZ ;  /* 0x0000002c2c2c7223 */ /* 0x000fc800000100ff */
        /* <DEDUP_REMOVED lines=92> */
[----:B------:R-:W-:Y:S01]  /*4f80*/  FFMA.FTZ R162, R45, R45, R44 ;  /* 0x0000002d2da27223 */ /* 0x000fe2000001002c */
[----:B------:R-:W-:Y:S02]  /*4f90*/  MOV R44, 0x4fb0 ;  /* 0x00004fb0002c7802 */ /* 0x000fe40000000f00 */
[----:B------:R-:W-:Y:S05]  /*4fa0*/  CALL.REL.NOINC `($__internal_3_$__cuda_sm70_shflsync_bfly_p) ;  /* 0x0000019000007944 */ /* 0x000fea0003c00000 */
[----:B0-----:R-:W-:Y:S01]  /*4fb0*/  HFMA2.MMA R137, -RZ, RZ, 0, 1.1920928955078125e-07 ;  /* 0x00000002ff897435 */ /* 0x001fe200000001ff */
[----:B-1----:R-:W-:Y:S01]  /*4fc0*/  FADD.FTZ R162, R162, R47 ;  /* 0x0000002fa2a27221 */ /* 0x002fe20000010000 */
[----:B------:R-:W-:Y:S02]  /*4fd0*/  MOV R164, 0x1f ;  /* 0x0000001f00a47802 */ /* 0x000fe40000000f00 */
[----:B------:R-:W-:Y:S02]  /*4fe0*/  MOV R47, 0xffffffff ;  /* 0xffffffff002f7802 */ /* 0x000fe40000000f00 */
[----:B------:R-:W-:Y:S02]  /*4ff0*/  MOV R44, 0x5010 ;  /* 0x00005010002c7802 */ /* 0x000fe40000000f00 */
[----:B------:R-:W-:Y:S05]  /*5000*/  CALL.REL.NOINC `($__internal_3_$__cuda_sm70_shflsync_bfly_p) ;  /* 0x0000013000007944 */ /* 0x000fea0003c00000 */
[----:B0-----:R-:W-:Y:S01]  /*5010*/  HFMA2.MMA R137, -RZ, RZ, 0, 2.384185791015625e-07 ;  /* 0x00000004ff897435 */ /* 0x001fe200000001ff */
[----:B-1----:R-:W-:Y:S01]  /*5020*/  FADD.FTZ R162, R162, R47 ;  /* 0x0000002fa2a27221 */ /* 0x002fe20000010000 */
[----:B------:R-:W-:Y:S02]  /*5030*/  MOV R164, 0x1f ;  /* 0x0000001f00a47802 */ /* 0x000fe40000000f00 */
[----:B------:R-:W-:-:S02]  /*5040*/  MOV R47, 0xffffffff ;  /* 0xffffffff002f7802 */ /* 0x000fc40000000f00 */
[----:B------:R-:W-:Y:S02]  /*5050*/  MOV R44, 0x5070 ;  /* 0x00005070002c7802 */ /* 0x000fe40000000f00 */
[----:B------:R-:W-:Y:S05]  /*5060*/  CALL.REL.NOINC `($__internal_3_$__cuda_sm70_shflsync_bfly_p) ;  /* 0x000000d000007944 */ /* 0x000fea0003c00000 */
[----:B0-----:R-:W-:Y:S01]  /*5070*/  HFMA2.MMA R137, -RZ, RZ, 0, 4.76837158203125e-07 ;  /* 0x00000008ff897435 */ /* 0x001fe200000001ff */
[----:B-1----:R-:W-:Y:S01]  /*5080*/  FADD.FTZ R162, R162, R47 ;  /* 0x0000002fa2a27221 */ /* 0x002fe20000010000 */
[----:B------:R-:W-:Y:S02]  /*5090*/  MOV R164, 0x1f ;  /* 0x0000001f00a47802 */ /* 0x000fe40000000f00 */
[----:B------:R-:W-:Y:S02]  /*50a0*/  MOV R47, 0xffffffff ;  /* 0xffffffff002f7802 */ /* 0x000fe40000000f00 */
[----:B------:R-:W-:Y:S02]  /*50b0*/  MOV R44, 0x50d0 ;  /* 0x000050d0002c7802 */ /* 0x000fe40000000f00 */
[----:B------:R-:W-:Y:S05]  /*50c0*/  CALL.REL.NOINC `($__internal_3_$__cuda_sm70_shflsync_bfly_p) ;  /* 0x0000007000007944 */ /* 0x000fea0003c00000 */
[----:B0-----:R-:W-:Y:S01]  /*50d0*/  HFMA2.MMA R137, -RZ, RZ, 0, 9.5367431640625e-07 ;  /* 0x00000010ff897435 */ /* 0x001fe200000001ff */
[----:B-1----:R-:W-:Y:S01]  /*50e0*/  FADD.FTZ R162, R162, R47 ;  /* 0x0000002fa2a27221 */ /* 0x002fe20000010000 */
[----:B------:R-:W-:Y:S02]  /*50f0*/  MOV R164, 0x1f ;  /* 0x0000001f00a47802 */ /* 0x000fe40000000f00 */
[----:B------:R-:W-:-:S02]  /*5100*/  MOV R47, 0xffffffff ;  /* 0xffffffff002f7802 */ /* 0x000fc40000000f00 */
[----:B------:R-:W-:Y:S02]  /*5110*/  MOV R44, 0x5130 ;  /* 0x00005130002c7802 */ /* 0x000fe40000000f00 */
[----:B------:R-:W-:Y:S05]  /*5120*/  CALL.REL.NOINC `($__internal_3_$__cuda_sm70_shflsync_bfly_p) ;  /* 0x0000001000007944 */ /* 0x000fea0003c00000 */
[----:B01----:R-:W-:Y:S05]  /*5130*/  BRA `(.L_x_676) ;  /* 0xffffe8a000007947 */ /* 0x003fea000383ffff */
        .weak           $__internal_3_$__cuda_sm70_shflsync_bfly_p
        .type           $__internal_3_$__cuda_sm70_shflsync_bfly_p,@function
        .size           $__internal_3_$__cuda_sm70_shflsync_bfly_p,(.L_x_43063 - $__internal_3_$__cuda_sm70_shflsync_bfly_p)
$__internal_3_$__cuda_sm70_shflsync_bfly_p:
[----:B------:R-:W-:Y:S01]  /*5140*/  HFMA2.MMA R45, -RZ, RZ, 0, 0 ;  /* 0x00000000ff2d7435 */ /* 0x000fe200000001ff */
[----:B------:R-:W-:Y:S04]  /*5150*/  WARPSYNC R47 ;  /* 0x0000002f00007348 */ /* 0x000fe80003800000 */
[----:B------:R0:W1:Y:S01]  /*5160*/  SHFL.BFLY PT, R47, R162, R137, R164 ;  /* 0x0c000089a22f7389 */ /* 0x00006200000e00a4 */
[----:B------:R-:W-:Y:S05]  /*5170*/  RET.REL.NODEC R44 `(_ZN10layer_norm13ln_fwd_kernelINS_13Kernel_traitsI13__nv_bfloat16S2_S2_S2_fjLj1536ELj1ELj4ELj1ELj16ENS_18Kernel_traits_baseILj1536ES2_S2_S2_S2_fjLj128EEEEELb0ELb0ELb1ELb1EEEvNS_9FwdParamsE) ;  /* 0xffffae802c007950 */ /* 0x000fea0003c3ffff */
.L_x_677:
        /* <DEDUP_REMOVED lines=16> */
.L_x_43063:


//--------------------- .text._ZN10layer_norm13ln_fwd_kernelINS_13Kernel_traitsI13__nv_bfloat16S2_S2_S2_fjLj1536ELj1ELj4ELj1ELj16ENS_18Kernel_traits_baseILj1536ES2_S2_S2_S2_fjLj128EEEEELb0ELb1ELb0ELb0EEEvNS_9FwdParamsE --------------------------
	.section	.text._ZN10layer_norm13ln_fwd_kernelINS_13Kernel_traitsI13__nv_bfloat16S2_S2_S2_fjLj1536ELj1ELj4ELj1ELj16ENS_18Kernel_traits_baseILj1536ES2_S2_S2_S2_fjLj128EEEEELb0ELb1ELb0ELb0EEEvNS_9FwdParamsE,"ax",@progbits
	.sectioninfo	@"SHI_REGISTERS=219"
	.align	128
        .global         _ZN10layer_norm13ln_fwd_kernelINS_13Kernel_traitsI13__nv_bfloat16S2_S2_S2_fjLj1536ELj1ELj4ELj1ELj16ENS_18Kernel_traits_baseILj1536ES2_S2_S2_S2_fjLj128EEEEELb0ELb1ELb0ELb0EEEvNS_9FwdParamsE
        .type           _ZN10layer_norm13ln_fwd_kernelINS_13Kernel_traitsI13__nv_bfloat16S2_S2_S2_fjLj1536ELj1ELj4ELj1ELj16ENS_18Kernel_traits_baseILj1536ES2_S2_S2_S2_fjLj128EEEEELb0ELb1ELb0ELb0EEEvNS_9FwdParamsE,@function
        .size           _ZN10layer_norm13ln_fwd_kernelINS_13Kernel_traitsI13__nv_bfloat16S2_S2_S2_fjLj1536ELj1ELj4ELj1ELj16ENS_18Kernel_traits_baseILj1536ES2_S2_S2_S2_fjLj128EEEEELb0ELb1ELb0ELb0EEEvNS_9FwdParamsE,(.L_x_43064 - _ZN10layer_norm13ln_fwd_kernelINS_13Kernel_traitsI13__nv_bfloat16S2_S2_S2_fjLj1536ELj1ELj4ELj1ELj16ENS_18Kernel_traits_baseILj1536ES2_S2_S2_S2_fjLj128EEEEELb0ELb1ELb0ELb0EEEvNS_9FwdParamsE)
        .other          _ZN10layer_norm13ln_fwd_kernelINS_13Kernel_traitsI13__nv_bfloat16S2_S2_S2_fjLj1536ELj1ELj4ELj1ELj16ENS_18Kernel_traits_baseILj1536ES2_S2_S2_S2_fjLj128EEEEELb0ELb1ELb0ELb0EEEvNS_9FwdParamsE,@"STO_CUDA_ENTRY STV_DEFAULT"
_ZN10layer_norm13ln_fwd_kernelINS_13Kernel_traitsI13__nv_bfloat16S2_S2_S2_fjLj1536ELj1ELj4ELj1ELj16ENS_18Kernel_traits_baseILj1536ES2_S2_S2_S2_fjLj128EEEEELb0ELb1ELb0ELb0EEEvNS_9FwdParamsE:
.text._ZN10layer_norm13ln_fwd_kernelINS_13Kernel_traitsI13__nv_bfloat16S2_S2_S2_fjLj1536ELj1ELj4ELj1ELj16ENS_18Kernel_traits_baseILj1536ES2_S2_S2_S2_fjLj128EEEEELb0ELb1ELb0ELb0EEEvNS_9FwdParamsE:
        /* <DEDUP_REMOVED lines=24> */
[----:B------:R-:W-:-:S04]  /*0180*/  @P1 LEA R2, P2, R52, c[0x0][0x218], 0x4 ;  /* 0x0000860034021a11 */ /* 0x000fc800078420ff */
[C---:B------:R-:W-:Y:S02]  /*0190*/  @P1 LEA.HI.X R3, R52.reuse, c[0x0][0x21c], RZ, 0x4, P2 ;  /* 0x0000870034031a11 */ /* 0x040fe400010f24ff */
[C---:B------:R-:W-:Y:S01]  /*01a0*/  LEA R4, P2, R52.reuse, c[0x0][0x1c8], 0x4 ;  /* 0x0000720034047a11 */ /* 0x040fe200078420ff */
[C---:B------:R-:W-:Y:S02]  /*01b0*/  IMAD.WIDE.U32 R92, R52.reuse, R93, c[0x0][0x1b0] ;  /* 0x00006c00345c7625 */ /* 0x040fe400078e005d */
[----:B------:R0:W5:Y:S01]  /*01c0*/  @P1 LDG.E.128 R96, [R2.64] ;  /* 0x0000000402601981 */ /* 0x000162000c1e1d00 */
[----:B------:R-:W-:-:S03]  /*01d0*/  LEA.HI.X R5, R52, c[0x0][0x1cc], RZ, 0x4, P2 ;  /* 0x0000730034057a11 */ /* 0x000fc600010f24ff */
[----:B------:R-:W5:Y:S04]  /*01e0*/  LDG.E.128 R92, [R92.64] ;  /* 0x000000045c5c7981 */ /* 0x000f68000c1e1d00 */
[----:B------:R0:W5:Y:S01]  /*01f0*/  LDG.E.128 R16, [R4.64] ;  /* 0x0000000404107981 */ /* 0x000162000c1e1d00 */
[----:B------:R-:W-:Y:S01]  /*0200*/  LOP3.LUT R52, R52, 0x20, RZ, 0xfc, !PT ;  /* 0x0000002034347812 */ /* 0x000fe200078efcff */
[----:B------:R-:W-:Y:S01]  /*0210*/  @!P1 CS2R R96, SRZ ;  /* 0x0000000000609805 */ /* 0x000fe2000001ff00 */
[----:B------:R-:W-:Y:S02]  /*0220*/  @!P1 CS2R R98, SRZ ;  /* 0x0000000000629805 */ /* 0x000fe4000001ff00 */
.L_x_679:
[----:B01----:R-:W-:Y:S05]  /*0230*/  BSYNC B0 ;  /* 0x0000000000007941 */ /* 0x003fea0003800000 */
.L_x_678:
        /* <DEDUP_REMOVED lines=8> */
[C---:B------:R-:W-:Y:S02]  /*02c0*/  @P1 LEA.HI.X R3, R52.reuse, c[0x0][0x21c], RZ, 0x4, P2 ;  /* 0x0000870034031a11 */ /* 0x040fe400010f24ff */
[----:B------:R-:W-:-:S03]  /*02d0*/  LEA R4, P2, R52, c[0x0][0x1c8], 0x4 ;  /* 0x0000720034047a11 */ /* 0x000fc600078420ff */
[----:B------:R0:W5:Y:S01]  /*02e0*/  @P1 LDG.E.128 R88, [R2.64] ;  /* 0x0000000402581981 */ /* 0x000162000c1e1d00 */
[----:B------:R-:W-:-:S05]  /*02f0*/  LEA.HI.X R5, R52, c[0x0][0x1cc], RZ, 0x4, P2 ;  /* 0x0000730034057a11 */ /* 0x000fca00010f24ff */
[----:B------:R0:W5:Y:S01]  /*0300*/  LDG.E.128 R20, [R4.64] ;  /* 0x0000000404147981 */ /* 0x000162000c1e1d00 */
[----:B------:R-:W-:Y:S01]  /*0310*/  IADD3 R52, R52, 0x20, RZ ;  /* 0x0000002034347810 */ /* 0x000fe20007ffe0ff */
[----:B------:R-:W-:Y:S01]  /*0320*/  @!P1 CS2R R88, SRZ ;  /* 0x0000000000589805 */ /* 0x000fe2000001ff00 */
[----:B------:R-:W-:Y:S02]  /*0330*/  @!P1 CS2R R90, SRZ ;  /* 0x00000000005a9805 */ /* 0x000fe4000001ff00 */
.L_x_681:
[----:B0-----:R-:W-:Y:S05]  /*0340*/  BSYNC B0 ;  /* 0x0000000000007941 */ /* 0x001fea0003800000 */
.L_x_680:
[----:B------:R-:W-:Y:S01]  /*0350*/  BSSY B0, `(.L_x_682) ;  /* 0x0000010000007945 */ /* 0x000fe20003800000 */
[----:B------:R-:W-:Y:S05]  /*0360*/  @!P5 BRA `(.L_x_683) ;  /* 0x000000e00000d947 */ /* 0x000fea0003800000 */
[----:B------:R-:W-:Y:S01]  /*0370*/  ISETP.NE.U32.AND P1, PT, RZ, c[0x0][0x218], PT ;  /* 0x00008600ff007a0c */ /* 0x000fe20003f25070 */
        /* <DEDUP_REMOVED lines=10> */
[----:B------:R-:W-:Y:S01]  /*0420*/  IADD3 R52, R52, 0x20, RZ ;  /* 0x0000002034347810 */ /* 0x000fe20007ffe0ff */
[----:B------:R-:W-:Y:S01]  /*0430*/  @!P1 CS2R R80, SRZ ;  /* 0x0000000000509805 */ /* 0x000fe2000001ff00 */
[----:B------:R-:W-:Y:S02]  /*0440*/  @!P1 CS2R R82, SRZ ;  /* 0x0000000000529805 */ /* 0x000fe4000001ff00 */
.L_x_683:
[----:B0-----:R-:W-:Y:S05]  /*0450*/  BSYNC B0 ;  /* 0x0000000000007941 */ /* 0x001fea0003800000 */
.L_x_682:
        /* <DEDUP_REMOVED lines=11> */
[----:B------:R-:W-:-:S06]  /*0510*/  LEA.HI.X R9, R52, c[0x0][0x1cc], RZ, 0x4, P2 ;  /* 0x0000730034097a11 */ /* 0x000fcc00010f24ff */
[----:B------:R-:W5:Y:S01]  /*0520*/  LDG.E.128 R8, [R8.64] ;  /* 0x0000000408087981 */ /* 0x000f62000c1e1d00 */
[----:B------:R-:W-:Y:S01]  /*0530*/  IADD3 R52, R52, 0x20, RZ ;  /* 0x0000002034347810 */ /* 0x000fe20007ffe0ff */
[----:B------:R-:W-:Y:S01]  /*0540*/  @!P1 CS2R R72, SRZ ;  /* 0x0000000000489805 */ /* 0x000fe2000001ff00 */
[----:B------:R-:W-:Y:S02]  /*0550*/  @!P1 CS2R R74, SRZ ;  /* 0x00000000004a9805 */ /* 0x000fe4000001ff00 */
.L_x_685:
[----:B0-----:R-:W-:Y:S05]  /*0560*/  BSYNC B0 ;  /* 0x0000000000007941 */ /* 0x001fea0003800000 */
.L_x_684:
        /* <DEDUP_REMOVED lines=12> */
[----:B------:R-:W5:Y:S01]  /*0630*/  LDG.E.128 R4, [R4.64] ;  /* 0x0000000404047981 */ /* 0x000f62000c1e1d00 */
[----:B------:R-:W-:Y:S01]  /*0640*/  IADD3 R52, R52, 0x20, RZ ;  /* 0x0000002034347810 */ /* 0x000fe20007ffe0ff */
[----:B------:R-:W-:Y:S01]  /*0650*/  @!P1 CS2R R64, SRZ ;  /* 0x0000000000409805 */ /* 0x000fe2000001ff00 */
[----:B------:R-:W-:Y:S02]  /*0660*/  @!P1 CS2R R66, SRZ ;  /* 0x0000000000429805 */ /* 0x000fe4000001ff00 */
.L_x_687:
[----:B0-----:R-:W-:Y:S05]  /*0670*/  BSYNC B0 ;  /* 0x0000000000007941 */ /* 0x001fea0003800000 */
.L_x_686:
[----:B------:R-:W-:Y:S01]  /*0680*/  ISETP.GE.U32.AND P1, PT, R50, 0xc0, PT ;  /* 0x000000c03200780c */ /* 0x000fe20003f26070 */
[----:B------:R-:W-:Y:S01]  /*0690*/  BSSY B0, `(.L_x_688) ;  /* 0x0000012000007945 */ /* 0x000fe20003800000 */
[----:B------:R-:W-:-:S04]  /*06a0*/  SHF.R.U32.HI R0, RZ, 0x5, R12 ;  /* 0x00000005ff007819 */ /* 0x000fc8000001160c */
[----:B------:R-:W-:Y:S02]  /*06b0*/  LEA R148, R13, R0, 0x2 ;  /* 0x000000000d947211 */ /* 0x000fe400078e10ff */
[----:B------:R-:W-:-:S05]  /*06c0*/  P2R R0, PR, RZ, 0x2 ;  /* 0x00000002ff007803 */ /* 0x000fca0000000000 */
[----:B------:R-:W-:Y:S05]  /*06d0*/  @!P1 BRA `(.L_x_689) ;  /* 0x000000d000009947 */ /* 0x000fea0003800000 */
[----:B------:R-:W-:Y:S02]  /*06e0*/  ISETP.NE.U32.AND P1, PT, RZ, c[0x0][0x218], PT ;  /* 0x00008600ff007a0c */ /* 0x000fe40003f25070 */
[----:B------:R-:W-:Y:S02]  /*06f0*/  MOV R53, 0x10 ;  /* 0x0000001000357802 */ /* 0x000fe40000000f00 */
[----:B------:R-:W-:-:S13]  /*0700*/  ISETP.NE.AND.EX P1, PT, RZ, c[0x0][0x21c], PT, P1 ;  /* 0x00008700ff007a0c */ /* 0x000fda0003f25310 */
[----:B------:R-:W-:-:S04]  /*0710*/  @P1 LEA R2, P2, R52, c[0x0][0x218], 0x4 ;  /* 0x0000860034021a11 */ /* 0x000fc800078420ff */
[C---:B------:R-:W-:Y:S02]  /*0720*/  @P1 LEA.HI.X R3, R52.reuse, c[0x0][0x21c], RZ, 0x4, P2 ;  /* 0x0000870034031a11 */ /* 0x040fe400010f24ff */
[----:B------:R-:W-:-:S03]  /*0730*/  LEA R100, P2, R52, c[0x0][0x1c8], 0x4 ;  /* 0x0000720034647a11 */ /* 0x000fc600078420ff */
[----:B------:R0:W5:Y:S01]  /*0740*/  @P1 LDG.E.128 R56, [R2.64] ;  /* 0x0000000402381981 */ /* 0x000162000c1e1d00 */
[C---:B------:R-:W-:Y:S01]  /*0750*/  LEA.HI.X R101, R52.reuse, c[0x0][0x1cc], RZ, 0x4, P2 ;  /* 0x0000730034657a11 */ /* 0x040fe200010f24ff */
[----:B------:R-:W-:-:S05]  /*0760*/  IMAD.WIDE.U32 R52, R52, R53, c[0x0][0x1b0] ;  /* 0x00006c0034347625 */ /* 0x000fca00078e0035 */
[----:B------:R-:W5:Y:S04]  /*0770*/  LDG.E.128 R100, [R100.64] ;  /* 0x0000000464647981 */ /* 0x000f68000c1e1d00 */
[----:B------:R-:W5:Y:S01]  /*0780*/  LDG.E.128 R52, [R52.64] ;  /* 0x0000000434347981 */ /* 0x000f62000c1e1d00 */
[----:B------:R-:W-:Y:S01]  /*0790*/  @!P1 CS2R R56, SRZ ;  /* 0x0000000000389805 */ /* 0x000fe2000001ff00 */
[----:B------:R-:W-:Y:S02]  /*07a0*/  @!P1 CS2R R58, SRZ ;  /* 0x00000000003a9805 */ /* 0x000fe4000001ff00 */
.L_x_689:
[----:B0-----:R-:W-:Y:S05]  /*07b0*/  BSYNC B0 ;  /* 0x0000000000007941 */ /* 0x001fea0003800000 */
.L_x_688:
        /* <DEDUP_REMOVED lines=147> */
.L_x_717:
        /* <DEDUP_REMOVED lines=16> */
[----:B------:R-:W-:Y:S02]  /*11f0*/  ISETP.NE.U32.AND P1, PT, RZ, c[0x0][0x180], PT ;  /* 0x00006000ff007a0c */ /* 0x000fe40003f25070 */
[----:B------:R-:W-:Y:S02]  /*1200*/  MOV R57, 0x10 ;  /* 0x0000001000397802 */ /* 0x000fe40000000f00 */
[----:B------:R-:W-:-:S03]  /*1210*/  ISETP.NE.AND.EX P1, PT, RZ, c[0x0][0x184], PT, P1 ;  /* 0x00006100ff007a0c */ /* 0x000fc60003f25310 */
[----:B------:R-:W-:-:S06]  /*1220*/  IMAD.WIDE.U32 R56, R154, R57, c[0x0][0x170] ;  /* 0x00005c009a387625 */ /* 0x000fcc00078e0039 */
[----:B------:R-:W2:Y:S04]  /*1230*/  LDG.E.128 R56, [R56.64] ;  /* 0x0000000438387981 */ /* 0x000ea8000c1e1d00 */
[----:B------:R-:W-:-:S04]  /*1240*/  @P1 LEA R184, P2, R154, c[0x0][0x180], 0x4 ;  /* 0x000060009ab81a11 */ /* 0x000fc800078420ff */
[----:B------:R-:W-:-:S05]  /*1250*/  @P1 LEA.HI.X R185, R154, c[0x0][0x184], RZ, 0x4, P2 ;  /* 0x000061009ab91a11 */ /* 0x000fca00010f24ff */
[----:B------:R2:W3:Y:S02]  /*1260*/  @P1 LDG.E.128 R52, [R184.64] ;  /* 0x00000004b8341981 */ /* 0x0004e4000c1e1d00 */
[--C-:B--2---:R-:W-:Y:S02]  /*1270*/  PRMT R184, RZ, 0x5410, R56.reuse ;  /* 0x00005410ffb87816 */ /* 0x104fe40000000038 */
[----:B------:R-:W-:Y:S02]  /*1280*/  PRMT R56, RZ, 0x7610, R56 ;  /* 0x00007610ff387816 */ /* 0x000fe40000000038 */
[--C-:B------:R-:W-:Y:S02]  /*1290*/  PRMT R188, RZ, 0x5410, R57.reuse ;  /* 0x00005410ffbc7816 */ /* 0x100fe40000000039 */
[----:B------:R-:W-:Y:S01]  /*12a0*/  PRMT R206, RZ, 0x7610, R57 ;  /* 0x00007610ffce7816 */ /* 0x000fe20000000039 */
[-C--:B------:R-:W-:Y:S02]  /*12b0*/  FMUL.FTZ R57, R56, R205.reuse ;  /* 0x000000cd38397220 */ /* 0x080fe40000410000 */
[----:B------:R-:W-:-:S02]  /*12c0*/  FMUL.FTZ R186, R184, R205 ;  /* 0x000000cdb8ba7220 */ /* 0x000fc40000410000 */
[----:B------:R-:W-:Y:S01]  /*12d0*/  FMUL.FTZ R190, R48, R57 ;  /* 0x0000003930be7220 */ /* 0x000fe20000410000 */
[--C-:B---3--:R-:W-:Y:S01]  /*12e0*/  @P1 PRMT R56, RZ, 0x5410, R52.reuse ;  /* 0x00005410ff381816 */ /* 0x108fe20000000034 */
[----:B------:R-:W-:Y:S01]  /*12f0*/  FMUL.FTZ R155, R49, R186 ;  /* 0x000000ba319b7220 */ /* 0x000fe20000410000 */
[----:B------:R-:W-:Y:S01]  /*1300*/  @P1 PRMT R57, RZ, 0x7610, R52 ;  /* 0x00007610ff391816 */ /* 0x000fe20000000034 */
[-C--:B------:R-:W-:Y:S01]  /*1310*/  FMUL.FTZ R188, R188, R205.reuse ;  /* 0x000000cdbcbc7220 */ /* 0x080fe20000410000 */
[--C-:B------:R-:W-:Y:S01]  /*1320*/  PRMT R184, RZ, 0x5410, R58.reuse ;  /* 0x00005410ffb87816 */ /* 0x100fe2000000003a */
[----:B------:R-:W-:Y:S01]  /*1330*/  FMUL.FTZ R185, R206, R205 ;  /* 0x000000cdceb97220 */ /* 0x000fe20000410000 */
[----:B------:R-:W-:Y:S01]  /*1340*/  PRMT R58, RZ, 0x7610, R58 ;  /* 0x00007610ff3a7816 */ /* 0x000fe2000000003a */
[----:B------:R-:W-:Y:S01]  /*1350*/  @P1 FADD.FTZ R155, R56, R155 ;  /* 0x0000009b389b1221 */ /* 0x000fe20000010000 */
[--C-:B------:R-:W-:Y:S01]  /*1360*/  @P1 PRMT R56, RZ, 0x7610, R53.reuse ;  /* 0x00007610ff381816 */ /* 0x100fe20000000035 */
[----:B------:R-:W-:Y:S01]  /*1370*/  @P1 FADD.FTZ R190, R57, R190 ;  /* 0x000000be39be1221 */ /* 0x000fe20000010000 */
[----:B------:R-:W-:Y:S01]  /*1380*/  @P1 PRMT R57, RZ, 0x5410, R53 ;  /* 0x00005410ff391816 */ /* 0x000fe20000000035 */
[----:B------:R-:W-:-:S02]  /*1390*/  FMUL.FTZ R188, R47, R188 ;  /* 0x000000bc2fbc7220 */ /* 0x000fc40000410000 */
[----:B------:R-:W-:Y:S01]  /*13a0*/  FMUL.FTZ R185, R46, R185 ;  /* 0x000000b92eb97220 */ /* 0x000fe20000410000 */
[--C-:B------:R-:W-:Y:S01]  /*13b0*/  PRMT R208, RZ, 0x5410, R59.reuse ;  /* 0x00005410ffd07816 */ /* 0x100fe2000000003b */
[-C--:B------:R-:W-:Y:S01]  /*13c0*/  FMUL.FTZ R184, R184, R205.reuse ;  /* 0x000000cdb8b87220 */ /* 0x080fe20000410000 */
[----:B------:R-:W-:Y:S01]  /*13d0*/  PRMT R210, RZ, 0x7610, R59 ;  /* 0x00007610ffd27816 */ /* 0x000fe2000000003b */
[----:B------:R-:W-:Y:S02]  /*13e0*/  FMUL.FTZ R183, R58, R205 ;  /* 0x000000cd3ab77220 */ /* 0x000fe40000410000 */
[----:B------:R-:W-:Y:S01]  /*13f0*/  @P1 FADD.FTZ R188, R57, R188 ;  /* 0x000000bc39bc1221 */ /* 0x000fe20000010000 */
[--C-:B------:R-:W-:Y:S01]  /*1400*/  @P1 PRMT R57, RZ, 0x5410, R54.reuse ;  /* 0x00005410ff391816 */ /* 0x100fe20000000036 */
[----:B------:R-:W-:Y:S01]  /*1410*/  @P1 FADD.FTZ R185, R56, R185 ;  /* 0x000000b938b91221 */ /* 0x000fe20000010000 */
[----:B------:R-:W-:Y:S01]  /*1420*/  @P1 PRMT R56, RZ, 0x7610, R54 ;  /* 0x00007610ff381816 */ /* 0x000fe20000000036 */
[----:B------:R-:W-:-:S02]  /*1430*/  FMUL.FTZ R186, R45, R184 ;  /* 0x000000b82dba7220 */ /* 0x000fc40000410000 */
[----:B------:R-:W-:Y:S02]  /*1440*/  FMUL.FTZ R183, R44, R183 ;  /* 0x000000b72cb77220 */ /* 0x000fe40000410000 */
[-C--:B------:R-:W-:Y:S02]  /*1450*/  FMUL.FTZ R208, R208, R205.reuse ;  /* 0x000000cdd0d07220 */ /* 0x080fe40000410000 */
[----:B------:R-:W-:Y:S02]  /*1460*/  FMUL.FTZ R181, R210, R205 ;  /* 0x000000cdd2b57220 */ /* 0x000fe40000410000 */
[----:B------:R-:W-:Y:S01]  /*1470*/  @P1 FADD.FTZ R186, R57, R186 ;  /* 0x000000ba39ba1221 */ /* 0x000fe20000010000 */
[----:B------:R-:W-:Y:S01]  /*1480*/  @P1 PRMT R57, RZ, 0x5410, R55 ;  /* 0x00005410ff391816 */ /* 0x000fe20000000037 */
[----:B------:R-:W-:Y:S01]  /*1490*/  @P1 FADD.FTZ R183, R56, R183 ;  /* 0x000000b738b71221 */ /* 0x000fe20000010000 */
[----:B------:R-:W-:Y:S01]  /*14a0*/  @P1 PRMT R56, RZ, 0x7610, R55 ;  /* 0x00007610ff381816 */ /* 0x000fe20000000037 */
[----:B------:R-:W-:-:S02]  /*14b0*/  FMUL.FTZ R184, R43, R208 ;  /* 0x000000d02bb87220 */ /* 0x000fc40000410000 */
[----:B------:R-:W-:Y:S02]  /*14c0*/  FMUL.FTZ R181, R42, R181 ;  /* 0x000000b52ab57220 */ /* 0x000fe40000410000 */
[----:B------:R-:W-:Y:S02]  /*14d0*/  @P1 FADD.FTZ R184, R57, R184 ;  /* 0x000000b839b81221 */ /* 0x000fe40000010000 */
[----:B------:R-:W-:Y:S01]  /*14e0*/  @P1 FADD.FTZ R181, R56, R181 ;  /* 0x000000b538b51221 */ /* 0x000fe20000010000 */
[C---:B------:R-:W-:Y:S02]  /*14f0*/  LEA R206, P1, R154.reuse, c[0x0][0x188], 0x4 ;  /* 0x000062009ace7a11 */ /* 0x040fe400078220ff */
[----:B------:R-:W-:Y:S02]  /*1500*/  F2FP.BF16.PACK_AB R58, R183, R186 ;  /* 0x000000bab73a723e */ /* 0x000fe400000010ff */
[----:B------:R-:W-:Y:S02]  /*1510*/  LEA.HI.X R207, R154, c[0x0][0x18c], RZ, 0x4, P1 ;  /* 0x000063009acf7a11 */ /* 0x000fe400008f24ff */
[----:B------:R-:W-:-:S02]  /*1520*/  F2FP.BF16.PACK_AB R57, R185, R188 ;  /* 0x000000bcb939723e */ /* 0x000fc400000010ff */
[----:B------:R-:W-:Y:S02]  /*1530*/  F2FP.BF16.PACK_AB R56, R190, R155 ;  /* 0x0000009bbe38723e */ /* 0x000fe400000010ff */
[----:B------:R-:W-:-:S05]  /*1540*/  F2FP.BF16.PACK_AB R59, R181, R184 ;  /* 0x000000b8b53b723e */ /* 0x000fca00000010ff */
[----:B------:R0:W-:Y:S01]  /*1550*/  STG.E.128 [R206.64], R56 ;  /* 0x00000038ce007986 */ /* 0x0001e2000c101d04 */
[----:B------:R-:W-:-:S03]  /*1560*/  IADD3 R208, R154, 0x20, RZ ;  /* 0x000000209ad07810 */ /* 0x000fc60007ffe0ff */
.L_x_691:
[----:B------:R-:W-:Y:S05]  /*1570*/  BSYNC B0 ;  /* 0x0000000000007941 */ /* 0x000fea0003800000 */
.L_x_690:
        /* <DEDUP_REMOVED lines=26> */
[----:B------:R-:W-:Y:S01]  /*1720*/  PRMT R56, RZ, 0x7610, R59 ;  /* 0x00007610ff387816 */ /* 0x000fe2000000003b */
[----:B------:R-:W-:Y:S01]  /*1730*/  @P1 FADD.FTZ R157, R178, R157 ;  /* 0x0000009db29d1221 */ /* 0x000fe20000010000 */
[--C-:B------:R-:W-:Y:S01]  /*1740*/  @P1 PRMT R57, RZ, 0x5410, R53.reuse ;  /* 0x00005410ff391816 */ /* 0x100fe20000000035 */
[----:B------:R-:W-:Y:S01]  /*1750*/  FMUL.FTZ R180, R39, R180 ;  /* 0x000000b427b47220 */ /* 0x000fe20000410000 */
[----:B------:R-:W-:Y:S01]  /*1760*/  @P1 PRMT R178, RZ, 0x7610, R53 ;  /* 0x00007610ffb21816 */ /* 0x000fe20000000035 */
[----:B------:R-:W-:Y:S01]  /*1770*/  FMUL.FTZ R179, R38, R179 ;  /* 0x000000b326b37220 */ /* 0x000fe20000410000 */
[----:B------:R-:W-:Y:S01]  /*1780*/  PRMT R210, RZ, 0x5410, R59 ;  /* 0x00005410ffd27816 */ /* 0x000fe2000000003b */
[----:B------:R-:W-:-:S02]  /*1790*/  FMUL.FTZ R176, R176, R205 ;  /* 0x000000cdb0b07220 */ /* 0x000fc40000410000 */
[-C--:B------:R-:W-:Y:S02]  /*17a0*/  FMUL.FTZ R177, R58, R205.reuse ;  /* 0x000000cd3ab17220 */ /* 0x080fe40000410000 */
[----:B------:R-:W-:Y:S01]  /*17b0*/  @P1 FADD.FTZ R180, R57, R180 ;  /* 0x000000b439b41221 */ /* 0x000fe20000010000 */
[--C-:B------:R-:W-:Y:S01]  /*17c0*/  @P1 PRMT R57, RZ, 0x5410, R54.reuse ;  /* 0x00005410ff391816 */ /* 0x100fe20000000036 */
[----:B------:R-:W-:Y:S01]  /*17d0*/  FMUL.FTZ R175, R56, R205 ;  /* 0x000000cd38af7220 */ /* 0x000fe20000410000 */
[----:B------:R-:W-:Y:S01]  /*17e0*/  @P1 PRMT R56, RZ, 0x7610, R54 ;  /* 0x00007610ff381816 */ /* 0x000fe20000000036 */
[----:B------:R-:W-:Y:S02]  /*17f0*/  @P1 FADD.FTZ R179, R178, R179 ;  /* 0x000000b3b2b31221 */ /* 0x000fe40000010000 */
[----:B------:R-:W-:Y:S02]  /*1800*/  FMUL.FTZ R178, R37, R176 ;  /* 0x000000b025b27220 */ /* 0x000fe40000410000 */
[----:B------:R-:W-:-:S02]  /*1810*/  FMUL.FTZ R177, R36, R177 ;  /* 0x000000b124b17220 */ /* 0x000fc40000410000 */
[----:B------:R-:W-:Y:S02]  /*1820*/  FMUL.FTZ R210, R210, R205 ;  /* 0x000000cdd2d27220 */ /* 0x000fe40000410000 */
[----:B------:R-:W-:Y:S01]  /*1830*/  @P1 FADD.FTZ R178, R57, R178 ;  /* 0x000000b239b21221 */ /* 0x000fe20000010000 */
[----:B------:R-:W-:Y:S01]  /*1840*/  @P1 PRMT R57, RZ, 0x5410, R55 ;  /* 0x00005410ff391816 */ /* 0x000fe20000000037 */
[----:B------:R-:W-:Y:S01]  /*1850*/  @P1 FADD.FTZ R177, R56, R177 ;  /* 0x000000b138b11221 */ /* 0x000fe20000010000 */
[----:B------:R-:W-:Y:S01]  /*1860*/  @P1 PRMT R56, RZ, 0x7610, R55 ;  /* 0x00007610ff381816 */ /* 0x000fe20000000037 */
[----:B------:R-:W-:Y:S02]  /*1870*/  FMUL.FTZ R176, R35, R210 ;  /* 0x000000d223b07220 */ /* 0x000fe40000410000 */
[----:B------:R-:W-:Y:S02]  /*1880*/  FMUL.FTZ R175, R34, R175 ;  /* 0x000000af22af7220 */ /* 0x000fe40000410000 */
[----:B------:R-:W-:-:S02]  /*1890*/  @P1 FADD.FTZ R176, R57, R176 ;  /* 0x000000b039b01221 */ /* 0x000fc40000010000 */
[----:B------:R-:W-:Y:S01]  /*18a0*/  @P1 FADD.FTZ R175, R56, R175 ;  /* 0x000000af38af1221 */ /* 0x000fe20000010000 */
[C---:B------:R-:W-:Y:S02]  /*18b0*/  LEA R206, P1, R208.reuse, c[0x0][0x188], 0x4 ;  /* 0x00006200d0ce7a11 */ /* 0x040fe400078220ff */
[----:B------:R-:W-:Y:S02]  /*18c0*/  F2FP.BF16.PACK_AB R58, R177, R178 ;  /* 0x000000b2b13a723e */ /* 0x000fe400000010ff */
[----:B------:R-:W-:Y:S02]  /*18d0*/  LEA.HI.X R207, R208, c[0x0][0x18c], RZ, 0x4, P1 ;  /* 0x00006300d0cf7a11 */ /* 0x000fe400008f24ff */
[----:B------:R-:W-:Y:S02]  /*18e0*/  F2FP.BF16.PACK_AB R57, R179, R180 ;  /* 0x000000b4b339723e */ /* 0x000fe400000010ff */
[----:B------:R-:W-:Y:S02]  /*18f0*/  F2FP.BF16.PACK_AB R56, R182, R157 ;  /* 0x0000009db638723e */ /* 0x000fe400000010ff */
[----:B------:R-:W-:-:S05]  /*1900*/  F2FP.BF16.PACK_AB R59, R175, R176 ;  /* 0x000000b0af3b723e */ /* 0x000fca00000010ff */
[----:B------:R0:W-:Y:S01]  /*1910*/  STG.E.128 [R206.64], R56 ;  /* 0x00000038ce007986 */ /* 0x0001e2000c101d04 */
[----:B------:R-:W-:-:S03]  /*1920*/  IADD3 R208, R208, 0x20, RZ ;  /* 0x00000020d0d07810 */ /* 0x000fc60007ffe0ff */
.L_x_693:
[----:B------:R-:W-:Y:S05]  /*1930*/  BSYNC B0 ;  /* 0x0000000000007941 */ /* 0x000fea0003800000 */
.L_x_692:
[----:B------:R-:W-:Y:S01]  /*1940*/  ISETP.GE.U32.AND P1, PT, R50, 0x60, PT ;  /* 0x000000603200780c */ /* 0x000fe20003f26070 */
[----:B------:R-:W-:-:S12]  /*1950*/  BSSY B0, `(.L_x_694) ;  /* 0x000003a000007945 */ /* 0x000fd80003800000 */
[----:B------:R-:W-:Y:S05]  /*1960*/  @!P1 BRA `(.L_x_695) ;  /* 0x0000038000009947 */ /* 0x000fea0003800000 */
[----:B------:R-:W-:Y:S02]  /*1970*/  ISETP.NE.U32.AND P1, PT, RZ, c[0x0][0x180], PT ;  /* 0x00006000ff007a0c */ /* 0x000fe40003f25070 */
[----:B0-----:R-:W-:Y:S02]  /*1980*/  MOV R57, 0x10 ;  /* 0x0000001000397802 */ /* 0x001fe40000000f00 */
[----:B------:R-:W-:-:S03]  /*1990*/  ISETP.NE.AND.EX P1, PT, RZ, c[0x0][0x184], PT, P1 ;  /* 0x00006100ff007a0c */ /* 0x000fc60003f25310 */
[----:B------:R-:W-:-:S06]  /*19a0*/  IMAD.WIDE.U32 R56, R208, R57, c[0x0][0x170] ;  /* 0x00005c00d0387625 */ /* 0x000fcc00078e0039 */
[----:B------:R-:W2:Y:S04]  /*19b0*/  LDG.E.128 R56, [R56.64] ;  /* 0x0000000438387981 */ /* 0x000ea8000c1e1d00 */
[----:B------:R-:W-:-:S04]  /*19c0*/  @P1 LEA R170, P2, R208, c[0x0][0x180], 0x4 ;  /* 0x00006000d0aa1a11 */ /* 0x000fc800078420ff */
[----:B------:R-:W-:-:S05]  /*19d0*/  @P1 LEA.HI.X R171, R208, c[0x0][0x184], RZ, 0x4, P2 ;  /* 0x00006100d0ab1a11 */ /* 0x000fca00010f24ff */
[----:B------:R0:W3:Y:S01]  /*19e0*/  @P1 LDG.E.128 R52, [R170.64] ;  /* 0x00000004aa341981 */ /* 0x0000e2000c1e1d00 */
[----:B--2---:R-:W-:Y:S02]  /*19f0*/  PRMT R158, RZ, 0x5410, R56 ;  /* 0x00005410ff9e7816 */ /* 0x004fe40000000038 */
[----:B0-----:R-:W-:-:S03]  /*1a00*/  PRMT R170, RZ, 0x5410, R57 ;  /* 0x00005410ffaa7816 */ /* 0x001fc60000000039 */
[-C--:B------:R-:W-:Y:S01]  /*1a10*/  FMUL.FTZ R158, R158, R205.reuse ;  /* 0x000000cd9e9e7220 */ /* 0x080fe20000410000 */
[----:B------:R-:W-:Y:S02]  /*1a20*/  PRMT R56, RZ, 0x7610, R56 ;  /* 0x00007610ff387816 */ /* 0x000fe40000000038 */
[----:B------:R-:W-:Y:S01]  /*1a30*/  PRMT R172, RZ, 0x7610, R57 ;  /* 0x00007610ffac7816 */ /* 0x000fe20000000039 */
[----:B------:R-:W-:Y:S01]  /*1a40*/  FMUL.FTZ R158, R33, R158 ;  /* 0x0000009e219e7220 */ /* 0x000fe20000410000 */
[----:B------:R-:W-:Y:S02]  /*1a50*/  PRMT R206, RZ, 0x5410, R58 ;  /* 0x00005410ffce7816 */ /* 0x000fe4000000003a */
[----:B---3--:R-:W-:Y:S01]  /*1a60*/  @P1 PRMT R57, RZ, 0x5410, R52 ;  /* 0x00005410ff391816 */ /* 0x008fe20000000034 */
[-C--:B------:R-:W-:Y:S01]  /*1a70*/  FMUL.FTZ R170, R170, R205.reuse ;  /* 0x000000cdaaaa7220 */ /* 0x080fe20000410000 */
[----:B------:R-:W-:Y:S01]  /*1a80*/  PRMT R58, RZ, 0x7610, R58 ;  /* 0x00007610ff3a7816 */ /* 0x000fe2000000003a */
[-C--:B------:R-:W-:Y:S01]  /*1a90*/  FMUL.FTZ R173, R56, R205.reuse ;  /* 0x000000cd38ad7220 */ /* 0x080fe20000410000 */
[----:B------:R-:W-:Y:S01]  /*1aa0*/  PRMT R56, RZ, 0x7610, R59 ;  /* 0x00007610ff387816 */ /* 0x000fe2000000003b */
[----:B------:R-:W-:Y:S01]  /*1ab0*/  @P1 FADD.FTZ R158, R57, R158 ;  /* 0x0000009e399e1221 */ /* 0x000fe20000010000 */
[----:B------:R-:W-:Y:S01]  /*1ac0*/  @P1 PRMT R57, RZ, 0x5410, R53 ;  /* 0x00005410ff391816 */ /* 0x000fe20000000035 */
[----:B------:R-:W-:Y:S01]  /*1ad0*/  FMUL.FTZ R171, R172, R205 ;  /* 0x000000cdacab7220 */ /* 0x000fe20000410000 */
[----:B------:R-:W-:Y:S01]  /*1ae0*/  @P1 PRMT R172, RZ, 0x7610, R52 ;  /* 0x00007610ffac1816 */ /* 0x000fe20000000034 */
[----:B------:R-:W-:-:S02]  /*1af0*/  FMUL.FTZ R174, R31, R170 ;  /* 0x000000aa1fae7220 */ /* 0x000fc40000410000 */
[----:B------:R-:W-:Y:S01]  /*1b00*/  FMUL.FTZ R173, R32, R173 ;  /* 0x000000ad20ad7220 */ /* 0x000fe20000410000 */
[----:B------:R-:W-:Y:S01]  /*1b10*/  PRMT R210, RZ, 0x5410, R59 ;  /* 0x00005410ffd27816 */ /* 0x000fe2000000003b */
[-C--:B------:R-:W-:Y:S02]  /*1b20*/  FMUL.FTZ R206, R206, R205.reuse ;  /* 0x000000cdcece7220 */ /* 0x080fe40000410000 */
[-C--:B------:R-:W-:Y:S02]  /*1b30*/  FMUL.FTZ R169, R58, R205.reuse ;  /* 0x000000cd3aa97220 */ /* 0x080fe40000410000 */
[----:B------:R-:W-:Y:S01]  /*1b40*/  @P1 FADD.FTZ R174, R57, R174 ;  /* 0x000000ae39ae1221 */ /* 0x000fe20000010000 */
[--C-:B------:R-:W-:Y:S01]  /*1b50*/  @P1 PRMT R57, RZ, 0x5410, R54.reuse ;  /* 0x00005410ff391816 */ /* 0x100fe20000000036 */
[----:B------:R-:W-:Y:S01]  /*1b60*/  FMUL.FTZ R167, R56, R205 ;  /* 0x000000cd38a77220 */ /* 0x000fe20000410000 */
[----:B------:R-:W-:Y:S01]  /*1b70*/  @P1 PRMT R56, RZ, 0x7610, R54 ;  /* 0x00007610ff381816 */ /* 0x000fe20000000036 */
[----:B------:R-:W-:Y:S01]  /*1b80*/  @P1 FADD.FTZ R173, R172, R173 ;  /* 0x000000adacad1221 */ /* 0x000fe20000010000 */
[----:B------:R-:W-:Y:S01]  /*1b90*/  @P1 PRMT R170, RZ, 0x7610, R53 ;  /* 0x00007610ffaa1816 */ /* 0x000fe20000000035 */
[----:B------:R-:W-:-:S02]  /*1ba0*/  FMUL.FTZ R172, R29, R206 ;  /* 0x000000ce1dac7220 */ /* 0x000fc40000410000 */
[----:B------:R-:W-:Y:S02]  /*1bb0*/  FMUL.FTZ R169, R28, R169 ;  /* 0x000000a91ca97220 */ /* 0x000fe40000410000 */
[----:B------:R-:W-:Y:S02]  /*1bc0*/  FMUL.FTZ R171, R30, R171 ;  /* 0x000000ab1eab7220 */ /* 0x000fe40000410000 */
[----:B------:R-:W-:Y:S02]  /*1bd0*/  FMUL.FTZ R210, R210, R205 ;  /* 0x000000cdd2d27220 */ /* 0x000fe40000410000 */
[----:B------:R-:W-:Y:S01]  /*1be0*/  @P1 FADD.FTZ R172, R57, R172 ;  /* 0x000000ac39ac1221 */ /* 0x000fe20000010000 */
[----:B------:R-:W-:Y:S01]  /*1bf0*/  @P1 PRMT R57, RZ, 0x5410, R55 ;  /* 0x00005410ff391816 */ /* 0x000fe20000000037 */
[----:B------:R-:W-:Y:S01]  /*1c00*/  @P1 FADD.FTZ R169, R56, R169 ;  /* 0x000000a938a91221 */ /* 0x000fe20000010000 */
[----:B------:R-:W-:Y:S01]  /*1c10*/  @P1 PRMT R56, RZ, 0x7610, R55 ;  /* 0x00007610ff381816 */ /* 0x000fe20000000037 */
[----:B------:R-:W-:-:S02]  /*1c20*/  @P1 FADD.FTZ R171, R170, R171 ;  /* 0x000000abaaab1221 */ /* 0x000fc40000010000 */
[----:B------:R-:W-:Y:S02]  /*1c30*/  FMUL.FTZ R170, R27, R210 ;  /* 0x000000d21baa7220 */ /* 0x000fe40000410000 */
[----:B------:R-:W-:Y:S02]  /*1c40*/  FMUL.FTZ R167, R26, R167 ;  /* 0x000000a71aa77220 */ /* 0x000fe40000410000 */
[----:B------:R-:W-:Y:S02]  /*1c50*/  @P1 FADD.FTZ R170, R57, R170 ;  /* 0x000000aa39aa1221 */ /* 0x000fe40000010000 */
[----:B------:R-:W-:Y:S01]  /*1c60*/  @P1 FADD.FTZ R167, R56, R167 ;  /* 0x000000a738a71221 */ /* 0x000fe20000010000 */
[C---:B------:R-:W-:Y:S02]  /*1c70*/  LEA R206, P1, R208.reuse, c[0x0][0x188], 0x4 ;  /* 0x00006200d0ce7a11 */ /* 0x040fe400078220ff */
[----:B------:R-:W-:Y:S02]  /*1c80*/  F2FP.BF16.PACK_AB R58, R169, R172 ;  /* 0x000000aca93a723e */ /* 0x000fe400000010ff */
[----:B------:R-:W-:-:S02]  /*1c90*/  LEA.HI.X R207, R208, c[0x0][0x18c], RZ, 0x4, P1 ;  /* 0x00006300d0cf7a11 */ /* 0x000fc400008f24ff */
[----:B------:R-:W-:Y:S02]  /*1ca0*/  F2FP.BF16.PACK_AB R57, R171, R174 ;  /* 0x000000aeab39723e */ /* 0x000fe400000010ff */
[----:B------:R-:W-:Y:S02]  /*1cb0*/  F2FP.BF16.PACK_AB R56, R173, R158 ;  /* 0x0000009ead38723e */ /* 0x000fe400000010ff */
[----:B------:R-:W-:-:S05]  /*1cc0*/  F2FP.BF16.PACK_AB R59, R167, R170 ;  /* 0x000000aaa73b723e */ /* 0x000fca00000010ff */
[----:B------:R0:W-:Y:S01]  /*1cd0*/  STG.E.128 [R206.64], R56 ;  /* 0x00000038ce007986 */ /* 0x0001e2000c101d04 */
[----:B------:R-:W-:-:S03]  /*1ce0*/  IADD3 R208, R208, 0x20, RZ ;  /* 0x00000020d0d07810 */ /* 0x000fc60007ffe0ff */
.L_x_695:
[----:B------:R-:W-:Y:S05]  /*1cf0*/  BSYNC B0 ;  /* 0x0000000000007941 */ /* 0x000fea0003800000 */
.L_x_694:
        /* <DEDUP_REMOVED lines=59> */
.L_x_697:
[----:B------:R-:W-:Y:S05]  /*20b0*/  BSYNC B0 ;  /* 0x0000000000007941 */ /* 0x000fea0003800000 */
.L_x_696:
        /* <DEDUP_REMOVED lines=17> */
[----:B---3--:R-:W-:Y:S01]  /*21d0*/  @P1 PRMT R57, RZ, 0x5410, R52 ;  /* 0x00005410ff391816 */ /* 0x008fe20000000034 */
[-C--:B------:R-:W-:Y:S02]  /*21e0*/  FMUL.FTZ R192, R192, R205.reuse ;  /* 0x000000cdc0c07220 */ /* 0x080fe40000410000 */
[----:B------:R-:W-:Y:S02]  /*21f0*/  FMUL.FTZ R187, R56, R205 ;  /* 0x000000cd38bb7220 */ /* 0x000fe40000410000 */
[----:B------:R-:W-:-:S02]  /*2200*/  @P1 FADD.FTZ R160, R57, R160 ;  /* 0x000000a039a01221 */ /* 0x000fc40000010000 */
[----:B------:R-:W-:Y:S01]  /*2210*/  FMUL.FTZ R57, R194, R205 ;  /* 0x000000cdc2397220 */ /* 0x000fe20000410000 */
[----:B------:R-:W-:Y:S01]  /*2220*/  @P1 PRMT R194, RZ, 0x7610, R52 ;  /* 0x00007610ffc21816 */ /* 0x000fe20000000034 */
[----:B------:R-:W-:Y:S01]  /*2230*/  FMUL.FTZ R189, R15, R192 ;  /* 0x000000c00fbd7220 */ /* 0x000fe20000410000 */
[--C-:B------:R-:W-:Y:S01]  /*2240*/  PRMT R196, RZ, 0x5410, R58.reuse ;  /* 0x00005410ffc47816 */ /* 0x100fe2000000003a */
[----:B------:R-:W-:Y:S02]  /*2250*/  FMUL.FTZ R187, R16, R187 ;  /* 0x000000bb10bb7220 */ /* 0x000fe40000410000 */
[----:B------:R-:W-:Y:S01]  /*2260*/  FMUL.FTZ R192, R14, R57 ;  /* 0x000000390ec07220 */ /* 0x000fe20000410000 */
[----:B------:R-:W-:Y:S02]  /*2270*/  @P1 PRMT R57, RZ, 0x7610, R53 ;  /* 0x00007610ff391816 */ /* 0x000fe40000000035 */
[----:B------:R-:W-:Y:S01]  /*2280*/  PRMT R58, RZ, 0x7610, R58 ;  /* 0x00007610ff3a7816 */ /* 0x000fe2000000003a */
[----:B------:R-:W-:Y:S01]  /*2290*/  @P1 FADD.FTZ R187, R194, R187 ;  /* 0x000000bbc2bb1221 */ /* 0x000fe20000010000 */
[----:B------:R-:W-:Y:S01]  /*22a0*/  @P1 PRMT R194, RZ, 0x5410, R53 ;  /* 0x00005410ffc21816 */ /* 0x000fe20000000035 */
[----:B------:R-:W-:Y:S01]  /*22b0*/  @P1 FADD.FTZ R192, R57, R192 ;  /* 0x000000c039c01221 */ /* 0x000fe20000010000 */
[--C-:B------:R-:W-:Y:S01]  /*22c0*/  PRMT R56, RZ, 0x7610, R59.reuse ;  /* 0x00007610ff387816 */ /* 0x100fe2000000003b */
[----:B------:R-:W-:Y:S01]  /*22d0*/  FMUL.FTZ R57, R58, R205 ;  /* 0x000000cd3a397220 */ /* 0x000fe20000410000 */
[----:B------:R-:W-:Y:S01]  /*22e0*/  PRMT R206, RZ, 0x5410, R59 ;  /* 0x00005410ffce7816 */ /* 0x000fe2000000003b */
[----:B------:R-:W-:-:S02]  /*22f0*/  @P1 FADD.FTZ R189, R194, R189 ;  /* 0x000000bdc2bd1221 */ /* 0x000fc40000010000 */
[----:B------:R-:W-:Y:S02]  /*2300*/  FMUL.FTZ R196, R196, R205 ;  /* 0x000000cdc4c47220 */ /* 0x000fe40000410000 */
[----:B------:R-:W-:Y:S02]  /*2310*/  FMUL.FTZ R194, R12, R57 ;  /* 0x000000390cc27220 */ /* 0x000fe40000410000 */
[-C--:B------:R-:W-:Y:S02]  /*2320*/  FMUL.FTZ R57, R56, R205.reuse ;  /* 0x000000cd38397220 */ /* 0x080fe40000410000 */
[----:B------:R-:W-:Y:S02]  /*2330*/  FMUL.FTZ R206, R206, R205 ;  /* 0x000000cdcece7220 */ /* 0x000fe40000410000 */
[----:B------:R-:W-:Y:S01]  /*2340*/  FMUL.FTZ R191, R13, R196 ;  /* 0x000000c40dbf7220 */ /* 0x000fe20000410000 */
[--C-:B------:R-:W-:Y:S01]  /*2350*/  @P1 PRMT R58, RZ, 0x5410, R54.reuse ;  /* 0x00005410ff3a1816 */ /* 0x100fe20000000036 */
[----:B------:R-:W-:Y:S01]  /*2360*/  FMUL.FTZ R196, R10, R57 ;  /* 0x000000390ac47220 */ /* 0x000fe20000410000 */
[----:B------:R-:W-:Y:S01]  /*2370*/  @P1 PRMT R59, RZ, 0x7610, R54 ;  /* 0x00007610ff3b1816 */ /* 0x000fe20000000036 */
[----:B------:R-:W-:Y:S01]  /*2380*/  FMUL.FTZ R193, R11, R206 ;  /* 0x000000ce0bc17220 */ /* 0x000fe20000410000 */
[----:B------:R-:W-:-:S02]  /*2390*/  @P1 PRMT R56, RZ, 0x5410, R55 ;  /* 0x00005410ff381816 */ /* 0x000fc40000000037 */
[----:B------:R-:W-:Y:S01]  /*23a0*/  @P1 PRMT R57, RZ, 0x7610, R55 ;  /* 0x00007610ff391816 */ /* 0x000fe20000000037 */
[----:B------:R-:W-:Y:S02]  /*23b0*/  @P1 FADD.FTZ R191, R58, R191 ;  /* 0x000000bf3abf1221 */ /* 0x000fe40000010000 */
[----:B------:R-:W-:Y:S02]  /*23c0*/  @P1 FADD.FTZ R194, R59, R194 ;  /* 0x000000c23bc21221 */ /* 0x000fe40000010000 */
[----:B------:R-:W-:Y:S02]  /*23d0*/  @P1 FADD.FTZ R193, R56, R193 ;  /* 0x000000c138c11221 */ /* 0x000fe40000010000 */
[----:B------:R-:W-:Y:S01]  /*23e0*/  @P1 FADD.FTZ R196, R57, R196 ;  /* 0x000000c439c41221 */ /* 0x000fe20000010000 */
[----:B------:R-:W-:Y:S02]  /*23f0*/  LEA R206, P1, R208, c[0x0][0x188], 0x4 ;  /* 0x00006200d0ce7a11 */ /* 0x000fe400078220ff */
[----:B------:R-:W-:-:S02]  /*2400*/  F2FP.BF16.PACK_AB R58, R194, R191 ;  /* 0x000000bfc23a723e */ /* 0x000fc400000010ff */
[----:B------:R-:W-:Y:S02]  /*2410*/  LEA.HI.X R207, R208, c[0x0][0x18c], RZ, 0x4, P1 ;  /* 0x00006300d0cf7a11 */ /* 0x000fe400008f24ff */
[----:B------:R-:W-:Y:S02]  /*2420*/  F2FP.BF16.PACK_AB R57, R192, R189 ;  /* 0x000000bdc039723e */ /* 0x000fe400000010ff */
[----:B------:R-:W-:Y:S02]  /*2430*/  F2FP.BF16.PACK_AB R56, R187, R160 ;  /* 0x000000a0bb38723e */ /* 0x000fe400000010ff */
[----:B------:R-:W-:-:S05]  /*2440*/  F2FP.BF16.PACK_AB R59, R196, R193 ;  /* 0x000000c1c43b723e */ /* 0x000fca00000010ff */
[----:B------:R0:W-:Y:S01]  /*2450*/  STG.E.128 [R206.64], R56 ;  /* 0x00000038ce007986 */ /* 0x0001e2000c101d04 */
[----:B------:R-:W-:-:S03]  /*2460*/  IADD3 R208, R208, 0x20, RZ ;  /* 0x00000020d0d07810 */ /* 0x000fc60007ffe0ff */
.L_x_699:
[----:B------:R-:W-:Y:S05]  /*2470*/  BSYNC B0 ;  /* 0x0000000000007941 */ /* 0x000fea0003800000 */
.L_x_698:
        /* <DEDUP_REMOVED lines=15> */
[----:B------:R-:W-:Y:S01]  /*2570*/  FMUL.FTZ R57, R56, R205 ;  /* 0x000000cd38397220 */ /* 0x000fe20000410000 */
[----:B------:R-:W-:-:S02]  /*2580*/  PRMT R204, RZ, 0x5410, R58 ;  /* 0x00005410ffcc7816 */ /* 0x000fc4000000003a */
[----:B------:R-:W-:Y:S01]  /*2590*/  PRMT R206, RZ, 0x7610, R58 ;  /* 0x00007610ffce7816 */ /* 0x000fe2000000003a */
[----:B------:R-:W-:Y:S01]  /*25a0*/  FMUL.FTZ R58, R198, R205 ;  /* 0x000000cdc63a7220 */ /* 0x000fe20000410000 */
[--C-:B---3--:R-:W-:Y:S01]  /*25b0*/  @P1 PRMT R56, RZ, 0x5410, R52.reuse ;  /* 0x00005410ff381816 */ /* 0x108fe20000000034 */
[----:B------:R-:W-:Y:S01]  /*25c0*/  FMUL.FTZ R198, R8, R57 ;  /* 0x0000003908c67220 */ /* 0x000fe20000410000 */
[----:B------:R-:W-:Y:S01]  /*25d0*/  @P1 PRMT R57, RZ, 0x7610, R52 ;  /* 0x00007610ff391816 */ /* 0x000fe20000000034 */
        /* <DEDUP_REMOVED lines=19> */
[-C--:B------:R-:W-:Y:S02]  /*2710*/  FMUL.FTZ R210, R210, R205.reuse ;  /* 0x000000cdd2d27220 */ /* 0x080fe40000410000 */
[----:B------:R-:W-:Y:S02]  /*2720*/  FMUL.FTZ R205, R212, R205 ;  /* 0x000000cdd4cd7220 */ /* 0x000fe40000410000 */
[----:B------:R-:W-:Y:S01]  /*2730*/  @P1 FADD.FTZ R199, R56, R199 ;  /* 0x000000c738c71221 */ /* 0x000fe20000010000 */
[--C-:B------:R-:W-:Y:S01]  /*2740*/  @P1 PRMT R56, RZ, 0x5410, R55.reuse ;  /* 0x00005410ff381816 */ /* 0x100fe20000000037 */
[----:B------:R-:W-:Y:S01]  /*2750*/  @P1 FADD.FTZ R202, R57, R202 ;  /* 0x000000ca39ca1221 */ /* 0x000fe20000010000 */
[----:B------:R-:W-:Y:S01]  /*2760*/  @P1 PRMT R57, RZ, 0x7610, R55 ;  /* 0x00007610ff391816 */ /* 0x000fe20000000037 */
[----:B------:R-:W-:-:S02]  /*2770*/  FMUL.FTZ R201, R3, R210 ;  /* 0x000000d203c97220 */ /* 0x000fc40000410000 */
[----:B------:R-:W-:Y:S02]  /*2780*/  FMUL.FTZ R204, R2, R205 ;  /* 0x000000cd02cc7220 */ /* 0x000fe40000410000 */
[----:B------:R-:W-:Y:S02]  /*2790*/  @P1 FADD.FTZ R201, R56, R201 ;  /* 0x000000c938c91221 */ /* 0x000fe40000010000 */
[----:B------:R-:W-:Y:S01]  /*27a0*/  @P1 FADD.FTZ R204, R57, R204 ;  /* 0x000000cc39cc1221 */ /* 0x000fe20000010000 */
[----:B------:R-:W-:Y:S02]  /*27b0*/  LEA R206, P1, R208, c[0x0][0x188], 0x4 ;  /* 0x00006200d0ce7a11 */ /* 0x000fe400078220ff */
[----:B------:R-:W-:Y:S02]  /*27c0*/  F2FP.BF16.PACK_AB R58, R202, R199 ;  /* 0x000000c7ca3a723e */ /* 0x000fe400000010ff */
[----:B------:R-:W-:Y:S02]  /*27d0*/  LEA.HI.X R207, R208, c[0x0][0x18c], RZ, 0x4, P1 ;  /* 0x00006300d0cf7a11 */ /* 0x000fe400008f24ff */
[----:B------:R-:W-:-:S02]  /*27e0*/  F2FP.BF16.PACK_AB R57, R200, R197 ;  /* 0x000000c5c839723e */ /* 0x000fc400000010ff */
[----:B------:R-:W-:Y:S02]  /*27f0*/  F2FP.BF16.PACK_AB R56, R198, R195 ;  /* 0x000000c3c638723e */ /* 0x000fe400000010ff */
[----:B------:R-:W-:-:S05]  /*2800*/  F2FP.BF16.PACK_AB R59, R204, R201 ;  /* 0x000000c9cc3b723e */ /* 0x000fca00000010ff */
[----:B------:R0:W-:Y:S02]  /*2810*/  STG.E.128 [R206.64], R56 ;  /* 0x00000038ce007986 */ /* 0x0001e4000c101d04 */
.L_x_701:
[----:B------:R-:W-:Y:S05]  /*2820*/  BSYNC B0 ;  /* 0x0000000000007941 */ /* 0x000fea0003800000 */
.L_x_700:
[----:B0-----:R-:W-:Y:S01]  /*2830*/  FADD.FTZ R57, RZ, R155 ;  /* 0x0000009bff397221 */ /* 0x001fe20000010000 */
[C---:B------:R-:W-:Y:S02]  /*2840*/  ISETP.GT.U32.AND P1, PT, R50.reuse, 0x3f, PT ;  /* 0x0000003f3200780c */ /* 0x040fe40003f24070 */
[----:B------:R-:W-:Y:S01]  /*2850*/  ISETP.GT.U32.AND P2, PT, R50, 0x5f, PT ;  /* 0x0000005f3200780c */ /* 0x000fe20003f44070 */
[----:B------:R-:W-:Y:S01]  /*2860*/  FADD.FTZ R57, R190, R57 ;  /* 0x00000039be397221 */ /* 0x000fe20000010000 */
[C---:B------:R-:W-:Y:S02]  /*2870*/  ISETP.GT.U32.AND P3, PT, R50.reuse, 0x7f, PT ;  /* 0x0000007f3200780c */ /* 0x040fe40003f64070 */
[----:B------:R-:W-:Y:S01]  /*2880*/  ISETP.GT.U32.AND P4, PT, R50, 0x9f, PT ;  /* 0x0000009f3200780c */ /* 0x000fe20003f84070 */
[----:B------:R-:W-:Y:S01]  /*2890*/  FADD.FTZ R56, R188, R57 ;  /* 0x00000039bc387221 */ /* 0x000fe20000010000 */
[----:B------:R-:W-:Y:S02]  /*28a0*/  ISETP.GT.U32.AND P5, PT, R50, 0xbf, PT ;  /* 0x000000bf3200780c */ /* 0x000fe40003fa4070 */
[----:B------:R-:W-:Y:S01]  /*28b0*/  ISETP.NE.AND P6, PT, R203, RZ, PT ;  /* 0x000000ffcb00720c */ /* 0x000fe20003fc5270 */
        /* <DEDUP_REMOVED lines=48> */
.L_x_718:
[----:B-1----:R-:W-:Y:S01]  /*2bc0*/  FADD.FTZ R205, R58, R57 ;  /* 0x000000393acd7221 */ /* 0x002fe20000010000 */
[----:B------:R-:W-:Y:S05]  /*2bd0*/  BRA.DIV ~URZ, `(.L_x_703) ;  /* 0x000016527f007947 */ /* 0x000fea000b800000 */
[----:B------:R-:W1:Y:S02]  /*2be0*/  SHFL.BFLY PT, R56, R205, 0x2, 0x1f ;  /* 0x0c401f00cd387f89 */ /* 0x000e6400000e0000 */
[----:B-1----:R-:W-:-:S05]  /*2bf0*/  FADD.FTZ R56, R205, R56 ;  /* 0x00000038cd387221 */ /* 0x002fca0000010000 */
[----:B------:R-:W1:Y:S02]  /*2c00*/  SHFL.BFLY PT, R57, R56, 0x4, 0x1f ;  /* 0x0c801f0038397f89 */ /* 0x000e6400000e0000 */
[----:B-1----:R-:W-:-:S05]  /*2c10*/  FADD.FTZ R57, R56, R57 ;  /* 0x0000003938397221 */ /* 0x002fca0000010000 */
[----:B0-----:R-:W0:Y:S02]  /*2c20*/  SHFL.BFLY PT, R58, R57, 0x8, 0x1f ;  /* 0x0d001f00393a7f89 */ /* 0x001e2400000e0000 */
[----:B0-----:R-:W-:-:S05]  /*2c30*/  FADD.FTZ R58, R57, R58 ;  /* 0x0000003a393a7221 */ /* 0x001fca0000010000 */
[----:B------:R-:W0:Y:S02]  /*2c40*/  SHFL.BFLY PT, R59, R58, 0x10, 0x1f ;  /* 0x0e001f003a3b7f89 */ /* 0x000e2400000e0000 */
        /* <DEDUP_REMOVED lines=20> */
[----:B------:R-:W-:Y:S01]  /*2d90*/  FADD.FTZ R206, R180, -R203 ;  /* 0x800000cbb4ce7221 */ /* 0x000fe20000010000 */
[----:B------:R-:W-:-:S05]  /*2da0*/  FSEL R56, R56, RZ, P0 ;  /* 0x000000ff38387208 */ /* 0x000fca0000000000 */
        /* <DEDUP_REMOVED lines=86> */
.L_x_719:
[----:B------:R-:W-:Y:S01]  /*3310*/  FMUL.FTZ R56, R203, R203 ;  /* 0x000000cbcb387220 */ /* 0x000fe20000410000 */
[----:B------:R-:W-:Y:S01]  /*3320*/  ISETP.NE.AND P1, PT, RZ, UR6, PT ;  /* 0x00000006ff007c0c */ /* 0x000fe2000bf25270 */
[----:B-1----:R-:W-:Y:S01]  /*3330*/  FADD.FTZ R207, R207, R206 ;  /* 0x000000cecfcf7221 */ /* 0x002fe20000010000 */
[----:B------:R-:W-:Y:S01]  /*3340*/  @!P6 MOV R59, 0x4 ;  /* 0x00000004003be802 */ /* 0x000fe20000000f00 */
[----:B------:R-:W-:Y:S01]  /*3350*/  BSSY B0, `(.L_x_704) ;  /* 0x000002d000007945 */ /* 0x000fe20003800000 */
[----:B------:R-:W-:Y:S02]  /*3360*/  FSEL R57, R56, RZ, P1 ;  /* 0x000000ff38397208 */ /* 0x000fe40000800000 */
[----:B------:R-:W-:Y:S01]  /*3370*/  MOV R56, c[0x0][0x1e0] ;  /* 0x0000780000387a02 */ /* 0x000fe20000000f00 */
[----:B------:R-:W-:Y:S01]  /*3380*/  @!P6 IMAD.WIDE R58, R148, R59, c[0x0][0x1a0] ;  /* 0x00006800943ae625 */ /* 0x000fe200078e023b */
[----:B------:R-:W-:-:S03]  /*3390*/  FSEL R205, R203, RZ, !P1 ;  /* 0x000000ffcbcd7208 */ /* 0x000fc60004800000 */
[----:B------:R-:W-:Y:S01]  /*33a0*/  FFMA.FTZ R56, R207, R56, c[0x0][0x228] ;  /* 0x00008a00cf387623 */ /* 0x000fe20000010038 */
[----:B------:R1:W-:Y:S03]  /*33b0*/  @!P6 STG.E [R58.64], R203 ;  /* 0x000000cb3a00e986 */ /* 0x0003e6000c101904 */
[----:B------:R-:W-:Y:S01]  /*33c0*/  FADD.FTZ R209, R56, R57 ;  /* 0x0000003938d17221 */ /* 0x000fe20000010000 */
[----:B------:R-:W-:-:S05]  /*33d0*/  @!P6 MOV R57, 0x4 ;  /* 0x000000040039e802 */ /* 0x000fca0000000f00 */
[----:B------:R-:W2:Y:S01]  /*33e0*/  MUFU.RSQ R209, R209 ;  /* 0x000000d100d17308 */ /* 0x000ea20000001400 */
[----:B------:R-:W-:-:S05]  /*33f0*/  @!P6 IMAD.WIDE R56, R148, R57, c[0x0][0x1a8] ;  /* 0x00006a009438e625 */ /* 0x000fca00078e0239 */
[----:B--2---:R1:W-:Y:S01]  /*3400*/  @!P6 STG.E [R56.64], R209 ;  /* 0x000000d13800e986 */ /* 0x0043e2000c101904 */
[----:B------:R-:W-:Y:S05]  /*3410*/  @!P0 BRA `(.L_x_705) ;  /* 0x0000020000008947 */ /* 0x000fea0003800000 */
[--C-:B-1----:R-:W-:Y:S01]  /*3420*/  FADD.FTZ R56, R155, -R205.reuse ;  /* 0x800000cd9b387221 */ /* 0x102fe20000010000 */
[----:B------:R-:W-:Y:S01]  /*3430*/  HFMA2.MMA R211, -RZ, RZ, 0, 9.5367431640625e-07 ;  /* 0x00000010ffd37435 */ /* 0x000fe200000001ff */
[--C-:B------:R-:W-:Y:S02]  /*3440*/  FADD.FTZ R58, R190, -R205.reuse ;  /* 0x800000cdbe3a7221 */ /* 0x100fe40000010000 */
[--C-:B0-----:R-:W-:Y:S02]  /*3450*/  FADD.FTZ R206, R188, -R205.reuse ;  /* 0x800000cdbcce7221 */ /* 0x101fe40000010000 */
        /* <DEDUP_REMOVED lines=15> */
[----:B------:R-:W-:Y:S02]  /*3550*/  FFMA.FTZ R206, R51, R206, R96 ;  /* 0x000000ce33ce7223 */ /* 0x000fe40000010060 */
        /* <DEDUP_REMOVED lines=12> */
.L_x_705:
[----:B------:R-:W-:Y:S05]  /*3620*/  BSYNC B0 ;  /* 0x0000000000007941 */ /* 0x000fea0003800000 */
.L_x_704:
[----:B------:R-:W-:Y:S01]  /*3630*/  ISETP.GE.U32.AND P1, PT, R50, 0x40, PT ;  /* 0x000000403200780c */ /* 0x000fe20003f26070 */
[----:B------:R-:W-:-:S12]  /*3640*/  BSSY B0, `(.L_x_706) ;  /* 0x0000022000007945 */ /* 0x000fd80003800000 */
[----:B------:R-:W-:Y:S05]  /*3650*/  @!P1 BRA `(.L_x_707) ;  /* 0x0000020000009947 */ /* 0x000fea0003800000 */
[--C-:B01----:R-:W-:Y:S01]  /*3660*/  FADD.FTZ R56, R157, -R205.reuse ;  /* 0x800000cd9d387221 */ /* 0x103fe20000010000 */
[----:B------:R-:W-:Y:S01]  /*3670*/  MOV R211, 0x10 ;  /* 0x0000001000d37802 */ /* 0x000fe20000000f00 */
        /* <DEDUP_REMOVED lines=30> */
.L_x_707:
[----:B------:R-:W-:Y:S05]  /*3860*/  BSYNC B0 ;  /* 0x0000000000007941 */ /* 0x000fea0003800000 */
.L_x_706:
[----:B------:R-:W-:Y:S01]  /*3870*/  ISETP.GE.U32.AND P1, PT, R50, 0x60, PT ;  /* 0x000000603200780c */ /* 0x000fe20003f26070 */
[----:B------:R-:W-:-:S12]  /*3880*/  BSSY B0, `(.L_x_708) ;  /* 0x0000022000007945 */ /* 0x000fd80003800000 */
[----:B------:R-:W-:Y:S05]  /*3890*/  @!P1 BRA `(.L_x_709) ;  /* 0x0000020000009947 */ /* 0x000fea0003800000 */
[--C-:B01----:R-:W-:Y:S01]  /*38a0*/  FADD.FTZ R56, R158, -R205.reuse ;  /* 0x800000cd9e387221 */ /* 0x103fe20000010000 */
[----:B------:R-:W-:Y:S01]  /*38b0*/  HFMA2.MMA R211, -RZ, RZ, 0, 9.5367431640625e-07 ;  /* 0x00000010ffd37435 */ /* 0x000fe200000001ff */
        /* <DEDUP_REMOVED lines=30> */
.L_x_709:
[----:B------:R-:W-:Y:S05]  /*3aa0*/  BSYNC B0 ;  /* 0x0000000000007941 */ /* 0x000fea0003800000 */
.L_x_708:
        /* <DEDUP_REMOVED lines=35> */
.L_x_711:
[----:B------:R-:W-:Y:S05]  /*3ce0*/  BSYNC B0 ;  /* 0x0000000000007941 */ /* 0x000fea0003800000 */
.L_x_710:
        /* <DEDUP_REMOVED lines=35> */
.L_x_713:
[----:B------:R-:W-:Y:S05]  /*3f20*/  BSYNC B0 ;  /* 0x0000000000007941 */ /* 0x000fea0003800000 */
.L_x_712:
        /* <DEDUP_REMOVED lines=23> */
[----:B------:R-:W-:Y:S02]  /*40a0*/  FFMA.FTZ R59, R143, R214, R152 ;  /* 0x000000d68f3b7223 */ /* 0x000fe40000010098 */
[----:B------:R-:W-:Y:S02]  /*40b0*/  FFMA.FTZ R216, R145, R216, R156 ;  /* 0x000000d891d87223 */ /* 0x000fe4000001009c */
[----:B------:R-:W-:Y:S02]  /*40c0*/  FFMA.FTZ R205, R144, R212, R153 ;  /* 0x000000d490cd7223 */ /* 0x000fe40000010099 */
[----:B------:R-:W-:Y:S01]  /*40d0*/  FFMA.FTZ R208, R142, R208, R151 ;  /* 0x000000d08ed07223 */ /* 0x000fe20000010097 */
[----:B------:R-:W-:Y:S01]  /*40e0*/  F2FP.BF16.PACK_AB R59, R216, R59 ;  /* 0x0000003bd83b723e */ /* 0x000fe200000010ff */
[----:B------:R-:W-:Y:S01]  /*40f0*/  FFMA.FTZ R203, R140, R58, R149 ;  /* 0x0000003a8ccb7223 */ /* 0x000fe20000010095 */
[----:B------:R-:W-:Y:S01]  /*4100*/  F2FP.BF16.PACK_AB R58, R205, R210 ;  /* 0x000000d2cd3a723e */ /* 0x000fe200000010ff */
[----:B------:R-:W-:Y:S01]  /*4110*/  IMAD.WIDE.U32 R206, R154, R207, c[0x0][0x208] ;  /* 0x000082009ace7625 */ /* 0x000fe200078e00cf */
[----:B------:R-:W-:-:S02]  /*4120*/  F2FP.BF16.PACK_AB R57, R208, R57 ;  /* 0x00000039d039723e */ /* 0x000fc400000010ff */
[----:B------:R-:W-:-:S05]  /*4130*/  F2FP.BF16.PACK_AB R56, R203, R56 ;  /* 0x00000038cb38723e */ /* 0x000fca00000010ff */
[----:B------:R0:W-:Y:S02]  /*4140*/  STG.E.128 [R206.64], R56 ;  /* 0x00000038ce007986 */ /* 0x0001e4000c101d04 */
.L_x_715:
[----:B------:R-:W-:Y:S05]  /*4150*/  BSYNC B0 ;  /* 0x0000000000007941 */ /* 0x000fea0003800000 */
.L_x_714:
[----:B01----:R-:W-:-:S10]  /*4160*/  HFMA2.MMA R57, -RZ, RZ, 0, 2.384185791015625e-07 ;  /* 0x00000004ff397435 */ /* 0x003fd400000001ff */
[----:B------:R-:W-:-:S05]  /*4170*/  IMAD R148, R57, c[0x0][0x160], R148 ;  /* 0x0000580039947a24 */ /* 0x000fca00078e0294 */
[----:B------:R-:W-:-:S13]  /*4180*/  ISETP.GE.AND P1, PT, R148, c[0x0][0x164], PT ;  /* 0x0000590094007a0c */ /* 0x000fda0003f26270 */
[----:B------:R-:W-:Y:S01]  /*4190*/  @P1 CALL.REL.NOINC `(.L_x_716) ;  /* 0x0000001000001944 */ /* 0x000fe20003c00000 */
[----:B------:R-:W-:Y:S05]  /*41a0*/  BRA `(.L_x_717) ;  /* 0xffffcf4000007947 */ /* 0x000fea000383ffff */
.L_x_716:
[----:B------:R-:W-:Y:S05]  /*41b0*/  EXIT ;  /* 0x000000000000794d */ /* 0x000fea0003800000 */
.L_x_702:
[----:B------:R-:W-:Y:S01]  /*41c0*/  HFMA2.MMA R59, -RZ, RZ, 0, 1.847743988037109375e-06 ;  /* 0x0000001fff3b7435 */ /* 0x000fe200000001ff */
[----:B------:R-:W-:Y:S02]  /*41d0*/  MOV R207, 0x1 ;  /* 0x0000000100cf7802 */ /* 0x000fe40000000f00 */
[----:B------:R-:W-:Y:S02]  /*41e0*/  MOV R208, 0xffffffff ;  /* 0xffffffff00d07802 */ /* 0x000fe40000000f00 */
[----:B------:R-:W-:Y:S02]  /*41f0*/  MOV R56, 0x4210 ;  /* 0x0000421000387802 */ /* 0x000fe40000000f00 */
[----:B------:R-:W-:Y:S05]  /*4200*/  CALL.REL.NOINC `($__internal_4_$__cuda_sm70_shflsync_bfly_p) ;  /* 0x000009c000007944 */ /* 0x000fea0003c00000 */
[----:B-1----:R-:W-:Y:S01]  /*4210*/  MOV R57, R207 ;  /* 0x000000cf00397202 */ /* 0x002fe20000000f00 */
[----:B0-----:R-:W-:Y:S05]  /*4220*/  BRA `(.L_x_718) ;  /* 0xffffe99000007947 */ /* 0x001fea000383ffff */
.L_x_703:
[----:B------:R-:W-:Y:S01]  /*4230*/  HFMA2.MMA R207, -RZ, RZ, 0, 1.1920928955078125e-07 ;  /* 0x00000002ffcf7435 */ /* 0x000fe200000001ff */
[----:B0-----:R-:W-:Y:S02]  /*4240*/  MOV R58, R205 ;  /* 0x000000cd003a7202 */ /* 0x001fe40000000f00 */
[----:B------:R-:W-:Y:S02]  /*4250*/  MOV R59, 0x1f ;  /* 0x0000001f003b7802 */ /* 0x000fe40000000f00 */
[----:B------:R-:W-:-:S02]  /*4260*/  MOV R208, 0xffffffff ;  /* 0xffffffff00d07802 */ /* 0x000fc40000000f00 */
[----:B------:R-:W-:Y:S02]  /*4270*/  MOV R56, 0x4290 ;  /* 0x0000429000387802 */ /* 0x000fe40000000f00 */
[----:B------:R-:W-:Y:S05]  /*4280*/  CALL.REL.NOINC `($__internal_4_$__cuda_sm70_shflsync_bfly_p) ;  /* 0x0000094000007944 */ /* 0x000fea0003c00000 */
[----:B01----:R-:W-:Y:S01]  /*4290*/  FADD.FTZ R58, R205, R207 ;  /* 0x000000cfcd3a7221 */ /* 0x003fe20000010000 */
[----:B------:R-:W-:Y:S01]  /*42a0*/  HFMA2.MMA R207, -RZ, RZ, 0, 2.384185791015625e-07 ;  /* 0x00000004ffcf7435 */ /* 0x000fe200000001ff */
[----:B------:R-:W-:Y:S02]  /*42b0*/  MOV R59, 0x1f ;  /* 0x0000001f003b7802 */ /* 0x000fe40000000f00 */
[----:B------:R-:W-:Y:S02]  /*42c0*/  MOV R208, 0xffffffff ;  /* 0xffffffff00d07802 */ /* 0x000fe40000000f00 */
[----:B------:R-:W-:Y:S02]  /*42d0*/  MOV R56, 0x42f0 ;  /* 0x000042f000387802 */ /* 0x000fe40000000f00 */
[----:B------:R-:W-:Y:S05]  /*42e0*/  CALL.REL.NOINC `($__internal_4_$__cuda_sm70_shflsync_bfly_p) ;  /* 0x000008e000007944 */ /* 0x000fea0003c00000 */
[----:B01----:R-:W-:Y:S01]  /*42f0*/  FADD.FTZ R58, R58, R207 ;  /* 0x000000cf3a3a7221 */ /* 0x003fe20000010000 */
[----:B------:R-:W-:Y:S01]  /*4300*/  HFMA2.MMA R207, -RZ, RZ, 0, 4.76837158203125e-07 ;  /* 0x00000008ffcf7435 */ /* 0x000fe200000001ff */
[----:B------:R-:W-:Y:S02]  /*4310*/  MOV R59, 0x1f ;  /* 0x0000001f003b7802 */ /* 0x000fe40000000f00 */
[----:B------:R-:W-:-:S02]  /*4320*/  MOV R208, 0xffffffff ;  /* 0xffffffff00d07802 */ /* 0x000fc40000000f00 */
[----:B------:R-:W-:Y:S02]  /*4330*/  MOV R56, 0x4350 ;  /* 0x0000435000387802 */ /* 0x000fe40000000f00 */
[----:B------:R-:W-:Y:S05]  /*4340*/  CALL.REL.NOINC `($__internal_4_$__cuda_sm70_shflsync_bfly_p) ;  /* 0x0000088000007944 */ /* 0x000fea0003c00000 */
[----:B01----:R-:W-:Y:S01]  /*4350*/  FADD.FTZ R58, R58, R207 ;  /* 0x000000cf3a3a7221 */ /* 0x003fe20000010000 */
[----:B------:R-:W-:Y:S01]  /*4360*/  HFMA2.MMA R207, -RZ, RZ, 0, 9.5367431640625e-07 ;  /* 0x00000010ffcf7435 */ /* 0x000fe200000001ff */
[----:B------:R-:W-:Y:S02]  /*4370*/  MOV R59, 0x1f ;  /* 0x0000001f003b7802 */ /* 0x000fe40000000f00 */
[----:B------:R-:W-:Y:S02]  /*4380*/  MOV R208, 0xffffffff ;  /* 0xffffffff00d07802 */ /* 0x000fe40000000f00 */
[----:B------:R-:W-:Y:S02]  /*4390*/  MOV R56, 0x43b0 ;  /* 0x000043b000387802 */ /* 0x000fe40000000f00 */
[----:B------:R-:W-:Y:S05]  /*43a0*/  CALL.REL.NOINC `($__internal_4_$__cuda_sm70_shflsync_bfly_p) ;  /* 0x0000082000007944 */ /* 0x000fea0003c00000 */
[----:B-1----:R-:W-:Y:S01]  /*43b0*/  FADD.FTZ R203, R58, R207 ;  /* 0x000000cf3acb7221 */ /* 0x002fe20000010000 */
[----:B------:R-:W-:Y:S01]  /*43c0*/  HFMA2.MMA R207, -RZ, RZ, 0, 5.9604644775390625e-08 ;  /* 0x00000001ffcf7435 */ /* 0x000fe200000001ff */
[----:B0-----:R-:W-:Y:S02]  /*43d0*/  MOV R208, 0xffffffff ;  /* 0xffffffff00d07802 */ /* 0x001fe40000000f00 */
        /* <DEDUP_REMOVED lines=15> */
[----:B------:R-:W-:Y:S01]  /*44d0*/  FFMA.FTZ R56, R59, R59, R56 ;  /* 0x0000003b3b387223 */ /* 0x000fe20000010038 */
[----:B------:R-:W-:Y:S01]  /*44e0*/  MOV R59, 0x1f ;  /* 0x0000001f003b7802 */ /* 0x000fe20000000f00 */
        /* <DEDUP_REMOVED lines=81> */
[----:B------:R-:W-:Y:S01]  /*4a00*/  @P5 FFMA.FTZ R58, R56, R56, R57 ;  /* 0x00000038383a5223 */ /* 0x000fe20000010039 */
[----:B------:R-:W-:Y:S02]  /*4a10*/  MOV R56, 0x4a30 ;  /* 0x00004a3000387802 */ /* 0x000fe40000000f00 */
[----:B------:R-:W-:Y:S05]  /*4a20*/  CALL.REL.NOINC `($__internal_4_$__cuda_sm70_shflsync_bfly_p) ;  /* 0x000001a000007944 */ /* 0x000fea0003c00000 */
[----:B01----:R-:W-:Y:S01]  /*4a30*/  FADD.FTZ R58, R58, R207 ;  /* 0x000000cf3a3a7221 */ /* 0x003fe20000010000 */
[----:B------:R-:W-:Y:S01]  /*4a40*/  HFMA2.MMA R207, -RZ, RZ, 0, 1.1920928955078125e-07 ;  /* 0x00000002ffcf7435 */ /* 0x000fe200000001ff */
[----:B------:R-:W-:Y:S02]  /*4a50*/  MOV R59, 0x1f ;  /* 0x0000001f003b7802 */ /* 0x000fe40000000f00 */
[----:B------:R-:W-:Y:S02]  /*4a60*/  MOV R208, 0xffffffff ;  /* 0xffffffff00d07802 */ /* 0x000fe40000000f00 */
[----:B------:R-:W-:Y:S02]  /*4a70*/  MOV R56, 0x4a90 ;  /* 0x00004a9000387802 */ /* 0x000fe40000000f00 */
[----:B------:R-:W-:Y:S05]  /*4a80*/  CALL.REL.NOINC `($__internal_4_$__cuda_sm70_shflsync_bfly_p) ;  /* 0x0000014000007944 */ /* 0x000fea0003c00000 */
[----:B01----:R-:W-:Y:S01]  /*4a90*/  FADD.FTZ R58, R58, R207 ;  /* 0x000000cf3a3a7221 */ /* 0x003fe20000010000 */
[----:B------:R-:W-:Y:S01]  /*4aa0*/  HFMA2.MMA R207, -RZ, RZ, 0, 2.384185791015625e-07 ;  /* 0x00000004ffcf7435 */ /* 0x000fe200000001ff */
[----:B------:R-:W-:Y:S02]  /*4ab0*/  MOV R59, 0x1f ;  /* 0x0000001f003b7802 */ /* 0x000fe40000000f00 */
[----:B------:R-:W-:-:S02]  /*4ac0*/  MOV R208, 0xffffffff ;  /* 0xffffffff00d07802 */ /* 0x000fc40000000f00 */
[----:B------:R-:W-:Y:S02]  /*4ad0*/  MOV R56, 0x4af0 ;  /* 0x00004af000387802 */ /* 0x000fe40000000f00 */
[----:B------:R-:W-:Y:S05]  /*4ae0*/  CALL.REL.NOINC `($__internal_4_$__cuda_sm70_shflsync_bfly_p) ;  /* 0x000000e000007944 */ /* 0x000fea0003c00000 */
[----:B01----:R-:W-:Y:S01]  /*4af0*/  FADD.FTZ R58, R58, R207 ;  /* 0x000000cf3a3a7221 */ /* 0x003fe20000010000 */
[----:B------:R-:W-:Y:S01]  /*4b00*/  HFMA2.MMA R207, -RZ, RZ, 0, 4.76837158203125e-07 ;  /* 0x00000008ffcf7435 */ /* 0x000fe200000001ff */
[----:B------:R-:W-:Y:S02]  /*4b10*/  MOV R59, 0x1f ;  /* 0x0000001f003b7802 */ /* 0x000fe40000000f00 */
[----:B------:R-:W-:Y:S02]  /*4b20*/  MOV R208, 0xffffffff ;  /* 0xffffffff00d07802 */ /* 0x000fe40000000f00 */
[----:B------:R-:W-:Y:S02]  /*4b30*/  MOV R56, 0x4b50 ;  /* 0x00004b5000387802 */ /* 0x000fe40000000f00 */
[----:B------:R-:W-:Y:S05]  /*4b40*/  CALL.REL.NOINC `($__internal_4_$__cuda_sm70_shflsync_bfly_p) ;  /* 0x0000008000007944 */ /* 0x000fea0003c00000 */
[----:B-1----:R-:W-:Y:S01]  /*4b50*/  FADD.FTZ R206, R58, R207 ;  /* 0x000000cf3ace7221 */ /* 0x002fe20000010000 */
[----:B------:R-:W-:Y:S01]  /*4b60*/  HFMA2.MMA R207, -RZ, RZ, 0, 9.5367431640625e-07 ;  /* 0x00000010ffcf7435 */ /* 0x000fe200000001ff */
[----:B0-----:R-:W-:Y:S02]  /*4b70*/  MOV R59, 0x1f ;  /* 0x0000001f003b7802 */ /* 0x001fe40000000f00 */
[----:B------:R-:W-:-:S02]  /*4b80*/  MOV R208, 0xffffffff ;  /* 0xffffffff00d07802 */ /* 0x000fc40000000f00 */
[----:B------:R-:W-:Y:S02]  /*4b90*/  MOV R58, R206 ;  /* 0x000000ce003a7202 */ /* 0x000fe40000000f00 */
[----:B------:R-:W-:Y:S02]  /*4ba0*/  MOV R56, 0x4bc0 ;  /* 0x00004bc000387802 */ /* 0x000fe40000000f00 */
[----:B------:R-:W-:Y:S05]  /*4bb0*/  CALL.REL.NOINC `($__internal_4_$__cuda_sm70_shflsync_bfly_p) ;  /* 0x0000001000007944 */ /* 0x000fea0003c00000 */
[----:B01----:R-:W-:Y:S05]  /*4bc0*/  BRA `(.L_x_719) ;  /* 0xffffe74000007947 */ /* 0x003fea000383ffff */
        .weak           $__internal_4_$__cuda_sm70_shflsync_bfly_p
        .type           $__internal_4_$__cuda_sm70_shflsync_bfly_p,@function
        .size           $__internal_4_$__cuda_sm70_shflsync_bfly_p,(.L_x_43064 - $__internal_4_$__cuda_sm70_shflsync_bfly_p)
$__internal_4_$__cuda_sm70_shflsync_bfly_p:
[----:B------:R-:W-:Y:S01]  /*4bd0*/  HFMA2.MMA R57, -RZ, RZ, 0, 0 ;  /* 0x00000000ff397435 */ /* 0x000fe200000001ff */
[----:B------:R-:W-:Y:S04]  /*4be0*/  WARPSYNC R208 ;  /* 0x000000d000007348 */ /* 0x000fe80003800000 */
[----:B------:R0:W1:Y:S01]  /*4bf0*/  SHFL.BFLY PT, R207, R58, R207, R59 ;  /* 0x0c0000cf3acf7389 */ /* 0x00006200000e003b */
[----:B------:R-:W-:Y:S05]  /*4c00*/  RET.REL.NODEC R56 `(_ZN10layer_norm13ln_fwd_kernelINS_13Kernel_traitsI13__nv_bfloat16S2_S2_S2_fjLj1536ELj1ELj4ELj1ELj16ENS_18Kernel_traits_baseILj1536ES2_S2_S2_S2_fjLj128EEEEELb0ELb1ELb0ELb0EEEvNS_9FwdParamsE) ;  /* 0xffffb3f038007950 */ /* 0x000fea0003c3ffff */
.L_x_720:
        /* <DEDUP_REMOVED lines=15> */
.L_x_43064:


//--------------------- .text._ZN10layer_norm13ln_fwd_kernelINS_13Kernel_traitsI13__nv_bfloat16S2_S2_S2_fjLj1536ELj1ELj4ELj1ELj16ENS_18Kernel_traits_baseILj1536ES2_S2_S2_S2_fjLj128EEEEELb0ELb1ELb0ELb1EEEvNS_9FwdParamsE --------------------------
	.section	.text._ZN10layer_norm13ln_fwd_kernelINS_13Kernel_traitsI13__nv_bfloat16S2_S2_S2_fjLj1536ELj1ELj4ELj1ELj16ENS_18Kernel_traits_baseILj1536ES2_S2_S2_S2_fjLj128EEEEELb0ELb1ELb0ELb1EEEvNS_9FwdParamsE,"ax",@progbits
	.sectioninfo	@"SHI_REGISTERS=251"
	.align	128
        .global         _ZN10layer_norm13ln_fwd_kernelINS_13Kernel_traitsI13__nv_bfloat16S2_S2_S2_fjLj1536ELj1ELj4ELj1ELj16ENS_18Kernel_traits_baseILj1536ES2_S2_S2_S2_fjLj128EEEEELb0ELb1ELb0ELb1EEEvNS_9FwdParamsE
        .type           _ZN10layer_norm13ln_fwd_kernelINS_13Kernel_traitsI13__nv_bfloat16S2_S2_S2_fjLj1536ELj1ELj4ELj1ELj16ENS_18Kernel_traits_baseILj1536ES2_S2_S2_S2_fjLj128EEEEELb0ELb1ELb0ELb1EEEvNS_9FwdParamsE,@function
        .size           _ZN10layer_norm13ln_fwd_kernelINS_13Kernel_traitsI13__nv_bfloat16S2_S2_S2_fjLj1536ELj1ELj4ELj1ELj16ENS_18Kernel_traits_baseILj1536ES2_S2_S2_S2_fjLj128EEEEELb0ELb1ELb0ELb1EEEvNS_9FwdParamsE,(.L_x_43065 - _ZN10layer_norm13ln_fwd_kernelINS_13Kernel_traitsI13__nv_bfloat16S2_S2_S2_fjLj1536ELj1ELj4ELj1ELj16ENS_18Kernel_traits_baseILj1536ES2_S2_S2_S2_fjLj128EEEEELb0ELb1ELb0ELb1EEEvNS_9FwdParamsE)
        .other          _ZN10layer_norm13ln_fwd_kernelINS_13Kernel_traitsI13__nv_bfloat16S2_S2_S2_fjLj1536ELj1ELj4ELj1ELj16ENS_18Kernel_traits_baseILj1536ES2_S2_S2_S2_fjLj128EEEEELb0ELb1ELb0ELb1EEEvNS_9FwdParamsE,@"STO_CUDA_ENTRY STV_DEFAULT"
_ZN10layer_norm13ln_fwd_kernelINS_13Kernel_traitsI13__nv_bfloat16S2_S2_S2_fjLj1536ELj1ELj4ELj1ELj16ENS_18Kernel_traits_baseILj1536ES2_S2_S2_S2_fjLj128EEEEELb0ELb1ELb0ELb1EEEvNS_9FwdParamsE:
.text._ZN10layer_norm13ln_fwd_kernelINS_13Kernel_traitsI13__nv_bfloat16S2_S2_S2_fjLj1536ELj1ELj4ELj1ELj16ENS_18Kernel_traits_baseILj1536ES2_S2_S2_S2_fjLj128EEEEELb0ELb1ELb0ELb1EEEvNS_9FwdParamsE:
        /* <DEDUP_REMOVED lines=17> */
[----:B------:R-:W-:-:S04]  /*0110*/  LOP3.LUT R0, R5, 0x1f, RZ, 0xc0, !PT ;  /* 0x0000001f05007812 */ /* 0x000fc800078ec0ff */
[----:B------:R-:W-:Y:S02]  /*0120*/  LEA R52, P2, R0, c[0x0][0x1c8], 0x4 ;  /* 0x0000720000347a11 */ /* 0x000fe400078420ff */
[----:B-1----:R-:W-:-:S04]  /*0130*/  LEA R124, R7, R4, 0x2 ;  /* 0x00000004077c7211 */ /* 0x002fc800078e10ff */
[----:B------:R-:W-:Y:S02]  /*0140*/  ISETP.GE.AND P1, PT, R124, c[0x0][0x164], PT ;  /* 0x000059007c007a0c */ /* 0x000fe40003f26270 */
[----:B------:R-:W-:-:S11]  /*0150*/  IADD3.X R53, RZ, c[0x0][0x1cc], RZ, P2, !PT ;  /* 0x00007300ff357a10 */ /* 0x000fd600017fe4ff */
[----:B------:R-:W-:Y:S05]  /*0160*/  @P1 EXIT ;  /* 0x000000000000194d */ /* 0x000fea0003800000 */
[----:B0-----:R-:W-:Y:S01]  /*0170*/  IADD3 R2, P1, R6, c[0x0][0x1b0], RZ ;  /* 0x00006c0006027a10 */ /* 0x001fe20007f3e0ff */
[----:B------:R-:W2:Y:S03]  /*0180*/  LDG.E.128 R8, [R52.64+0x200] ;  /* 0x0002000434087981 */ /* 0x000ea6000c1e1d00 */
[----:B------:R-:W-:Y:S01]  /*0190*/  IADD3.X R3, RZ, c[0x0][0x1b4], RZ, P1, !PT ;  /* 0x00006d00ff037a10 */ /* 0x000fe20000ffe4ff */
[----:B------:R-:W3:Y:S04]  /*01a0*/  LDG.E.128 R12, [R52.64+0x400] ;  /* 0x00040004340c7981 */ /* 0x000ee8000c1e1d00 */
[----:B------:R-:W4:Y:S04]  /*01b0*/  LDG.E.128 R24, [R2.64+0x200] ;  /* 0x0002000402187981 */ /* 0x000f28000c1e1d00 */
[----:B------:R-:W4:Y:S04]  /*01c0*/  LDG.E.128 R36, [R2.64+0x800] ;  /* 0x0008000402247981 */ /* 0x000f28000c1e1d00 */
[----:B------:R-:W4:Y:S04]  /*01d0*/  LDG.E.128 R40, [R2.64+0xa00] ;  /* 0x000a000402287981 */ /* 0x000f28000c1e1d00 */
[----:B------:R-:W4:Y:S04]  /*01e0*/  LDG.E.128 R16, [R52.64+0x600] ;  /* 0x0006000434107981 */ /* 0x000f28000c1e1d00 */
[----:B------:R-:W4:Y:S04]  /*01f0*/  LDG.E.128 R20, [R52.64+0x800] ;  /* 0x0008000434147981 */ /* 0x000f28000c1e1d00 */
[----:B------:R-:W4:Y:S04]  /*0200*/  LDG.E.128 R28, [R2.64+0x400] ;  /* 0x00040004021c7981 */ /* 0x000f28000c1e1d00 */
[----:B------:R-:W4:Y:S04]  /*0210*/  LDG.E.128 R32, [R2.64+0x600] ;  /* 0x0006000402207981 */ /* 0x000f28000c1e1d00 */
[----:B------:R-:W4:Y:S04]  /*0220*/  LDG.E.128 R44, [R52.64] ;  /* 0x00000004342c7981 */ /* 0x000f28000c1e1d00 */
[----:B------:R-:W4:Y:S04]  /*0230*/  LDG.E.128 R48, [R52.64+0xa00] ;  /* 0x000a000434307981 */ /* 0x000f28000c1e1d00 */
[----:B------:R0:W5:Y:S02]  /*0240*/  LDG.E.128 R4, [R2.64] ;  /* 0x0000000402047981 */ /* 0x000164000c1e1d00 */
        /* <DEDUP_REMOVED lines=59> */
[----:B------:R-:W-:Y:S01]  /*0600*/  PRMT R107, RZ, 0x7610, R107 ;  /* 0x00007610ff6b7816 */ /* 0x000fe2000000006b */
[----:B------:R-:W-:Y:S01]  /*0610*/  ULDC.U8 UR6, c[0x0][0x1f0] ;  /* 0x00007c0000067ab9 */ /* 0x000fe20000000000 */
[----:B--2---:R-:W-:-:S02]  /*0620*/  PRMT R125, RZ, 0x5410, R11 ;  /* 0x00005410ff7d7816 */ /* 0x004fc4000000000b */
[----:B------:R-:W-:Y:S02]  /*0630*/  PRMT R11, RZ, 0x7610, R11 ;  /* 0x00007610ff0b7816 */ /* 0x000fe4000000000b */
[--C-:B---3--:R-:W-:Y:S02]  /*0640*/  PRMT R126, RZ, 0x5410, R15.reuse ;  /* 0x00005410ff7e7816 */ /* 0x108fe4000000000f */
[----:B------:R-:W-:Y:S02]  /*0650*/  PRMT R15, RZ, 0x7610, R15 ;  /* 0x00007610ff0f7816 */ /* 0x000fe4000000000f */
[--C-:B----4-:R-:W-:Y:S02]  /*0660*/  PRMT R129, RZ, 0x5410, R25.reuse ;  /* 0x00005410ff817816 */ /* 0x110fe40000000019 */
[----:B------:R-:W-:Y:S02]  /*0670*/  PRMT R130, RZ, 0x7610, R25 ;  /* 0x00007610ff827816 */ /* 0x000fe40000000019 */
[----:B------:R-:W-:-:S02]  /*0680*/  PRMT R145, RZ, 0x5410, R37 ;  /* 0x00005410ff917816 */ /* 0x000fc40000000025 */
[----:B------:R-:W-:Y:S02]  /*0690*/  PRMT R140, RZ, 0x7610, R37 ;  /* 0x00007610ff8c7816 */ /* 0x000fe40000000025 */
[--C-:B------:R-:W-:Y:S02]  /*06a0*/  PRMT R149, RZ, 0x5410, R41.reuse ;  /* 0x00005410ff957816 */ /* 0x100fe40000000029 */
        /* <DEDUP_REMOVED lines=41> */
[----:B------:R-:W-:Y:S02]  /*0940*/  PRMT R40, RZ, 0x7610, R40 ;  /* 0x00007610ff287816 */ /* 0x000fe40000000028 */
[----:B------:R-:W-:Y:S02]  /*0950*/  PRMT R42, RZ, 0x7610, R42 ;  /* 0x00007610ff2a7816 */ /* 0x000fe4000000002a */
[----:B0-----:R-:W-:Y:S02]  /*0960*/  PRMT R144, RZ, 0x7610, R24 ;  /* 0x00007610ff907816 */ /* 0x001fe40000000018 */
.L_x_724:
[----:B------:R-:W-:Y:S01]  /*0970*/  ISETP.NE.U32.AND P0, PT, RZ, c[0x0][0x1c0], PT ;  /* 0x00007000ff007a0c */ /* 0x000fe20003f05070 */
[----:B------:R-:W-:Y:S01]  /*0980*/  IMAD R2, R124, c[0x0][0x168], RZ ;  /* 0x00005a007c027a24 */ /* 0x000fe200078e02ff */
[----:B------:R-:W-:Y:S01]  /*0990*/  ISETP.NE.U32.AND P1, PT, RZ, c[0x0][0x180], PT ;  /* 0x00006000ff007a0c */ /* 0x000fe20003f25070 */
[----:B------:R-:W-:Y:S01]  /*09a0*/  HFMA2.MMA R166, -RZ, RZ, 0, 9.5367431640625e-07 ;  /* 0x00000010ffa67435 */ /* 0x000fe200000001ff */
[----:B------:R-:W-:-:S02]  /*09b0*/  ISETP.NE.AND.EX P0, PT, RZ, c[0x0][0x1c4], PT, P0 ;  /* 0x00007100ff007a0c */ /* 0x000fc40003f05300 */
[----:B------:R-:W-:Y:S02]  /*09c0*/  SHF.R.S32.HI R3, RZ, 0x1f, R2 ;  /* 0x0000001fff037819 */ /* 0x000fe40000011402 */
[----:B------:R-:W-:Y:S02]  /*09d0*/  ISETP.NE.AND.EX P1, PT, RZ, c[0x0][0x184], PT, P1 ;  /* 0x00006100ff007a0c */ /* 0x000fe40003f25310 */
[----:B------:R-:W-:-:S04]  /*09e0*/  LEA.HI R3, R3, R2, RZ, 0x3 ;  /* 0x0000000203037211 */ /* 0x000fc800078f18ff */
[----:B------:R-:W-:-:S03]  /*09f0*/  LEA.HI.SX32 R171, R3, R0, 0x1d ;  /* 0x0000000003ab7211 */ /* 0x000fc600078feaff */
[----:B------:R-:W-:Y:S02]  /*0a00*/  @P0 MOV R29, 0x2 ;  /* 0x00000002001d0802 */ /* 0x000fe40000000f00 */
[----:B------:R-:W-:-:S04]  /*0a10*/  IMAD.WIDE.U32 R48, R171, R166, c[0x0][0x170] ;  /* 0x00005c00ab307625 */ /* 0x000fc800078e00a6 */
[----:B------:R-:W-:Y:S01]  /*0a20*/  @P0 IMAD.WIDE R28, R124, R29, c[0x0][0x1c0] ;  /* 0x000070007c1c0625 */ /* 0x000fe200078e021d */
[C---:B------:R-:W-:Y:S01]  /*0a30*/  @P1 LEA R2, P2, R171.reuse, c[0x0][0x180], 0x4 ;  /* 0x00006000ab021a11 */ /* 0x040fe200078420ff */
[----:B------:R-:W2:Y:S04]  /*0a40*/  LDG.E.128 R48, [R48.64] ;  /* 0x0000000430307981 */ /* 0x000ea8000c1e1d00 */
[----:B------:R-:W3:Y:S01]  /*0a50*/  @P0 LDG.E.U16 R28, [R28.64] ;  /* 0x000000041c1c0981 */ /* 0x000ee2000c1e1500 */
[----:B------:R-:W-:-:S05]  /*0a60*/  @P1 LEA.HI.X R3, R171, c[0x0][0x184], RZ, 0x4, P2 ;  /* 0x00006100ab031a11 */ /* 0x000fca00010f24ff */
[----:B------:R2:W4:Y:S01]  /*0a70*/  @P1 LDG.E.128 R44, [R2.64] ;  /* 0x00000004022c1981 */ /* 0x000522000c1e1d00 */
[----:B------:R-:W-:Y:S01]  /*0a80*/  HFMA2.MMA R154, -RZ, RZ, 1.875, 0 ;  /* 0x3f800000ff9a7435 */ /* 0x000fe200000001ff */
[C---:B------:R-:W-:Y:S02]  /*0a90*/  SHF.L.U32 R32, R171.reuse, 0x4, RZ ;  /* 0x00000004ab207819 */ /* 0x040fe400000006ff */
[----:B------:R-:W-:Y:S02]  /*0aa0*/  IADD3 R165, R171, 0x20, RZ ;  /* 0x00000020aba57810 */ /* 0x000fe40007ffe0ff */
[----:B------:R-:W-:Y:S02]  /*0ab0*/  SHF.R.U32.HI R169, RZ, 0x1c, R171 ;  /* 0x0000001cffa97819 */ /* 0x000fe400000116ab */
[----:B--2---:R-:W-:Y:S02]  /*0ac0*/  PRMT R3, RZ, 0x5410, R48 ;  /* 0x00005410ff037816 */ /* 0x004fe40000000030 */
[----:B---3--:R-:W-:-:S02]  /*0ad0*/  @P0 PRMT R154, RZ, 0x5410, R28 ;  /* 0x00005410ff9a0816 */ /* 0x008fc4000000001c */
[----:B------:R-:W-:Y:S02]  /*0ae0*/  PRMT R29, RZ, 0x7610, R48 ;  /* 0x00007610ff1d7816 */ /* 0x000fe40000000030 */
[----:B------:R-:W-:Y:S01]  /*0af0*/  PRMT R53, RZ, 0x5410, R50 ;  /* 0x00005410ff357816 */ /* 0x000fe20000000032 */
[-C--:B------:R-:W-:Y:S01]  /*0b00*/  FMUL.FTZ R151, R3, R154.reuse ;  /* 0x0000009a03977220 */ /* 0x080fe20000410000 */
[--C-:B----4-:R-:W-:Y:S01]  /*0b10*/  @P1 PRMT R2, RZ, 0x5410, R44.reuse ;  /* 0x00005410ff021816 */ /* 0x110fe2000000002c */
[-C--:B------:R-:W-:Y:S01]  /*0b20*/  FMUL.FTZ R148, R29, R154.reuse ;  /* 0x0000009a1d947220 */ /* 0x080fe20000410000 */
[----:B------:R-:W-:Y:S01]  /*0b30*/  PRMT R33, RZ, 0x5410, R49 ;  /* 0x00005410ff217816 */ /* 0x000fe20000000031 */
[----:B------:R-:W-:Y:S01]  /*0b40*/  FMUL.FTZ R151, R108, R151 ;  /* 0x000000976c977220 */ /* 0x000fe20000410000 */
[----:B------:R-:W-:Y:S01]  /*0b50*/  @P1 PRMT R3, RZ, 0x7610, R44 ;  /* 0x00007610ff031816 */ /* 0x000fe2000000002c */
[----:B------:R-:W-:Y:S01]  /*0b60*/  FMUL.FTZ R53, R53, R154 ;  /* 0x0000009a35357220 */ /* 0x000fe20000410000 */
[----:B------:R-:W-:Y:S01]  /*0b70*/  PRMT R57, RZ, 0x5410, R51 ;  /* 0x00005410ff397816 */ /* 0x000fe20000000033 */
[----:B------:R-:W-:-:S02]  /*0b80*/  FMUL.FTZ R148, R109, R148 ;  /* 0x000000946d947220 */ /* 0x000fc40000410000 */
[----:B------:R-:W-:Y:S01]  /*0b90*/  @P1 FADD.FTZ R151, R151, R2 ;  /* 0x0000000297971221 */ /* 0x000fe20000010000 */
[----:B------:R-:W-:Y:S01]  /*0ba0*/  @P1 PRMT R2, RZ, 0x5410, R46 ;  /* 0x00005410ff021816 */ /* 0x000fe2000000002e */
[-C--:B------:R-:W-:Y:S01]  /*0bb0*/  FMUL.FTZ R33, R33, R154.reuse ;  /* 0x0000009a21217220 */ /* 0x080fe20000410000 */
[----:B------:R-:W-:Y:S01]  /*0bc0*/  PRMT R55, RZ, 0x7610, R50 ;  /* 0x00007610ff377816 */ /* 0x000fe20000000032 */
[----:B------:R-:W-:Y:S02]  /*0bd0*/  FMUL.FTZ R59, R112, R53 ;  /* 0x00000035703b7220 */ /* 0x000fe40000410000 */
[----:B------:R-:W-:Y:S01]  /*0be0*/  @P1 FADD.FTZ R148, R148, R3 ;  /* 0x0000000394941221 */ /* 0x000fe20000010000 */
[----:B------:R-:W-:Y:S01]  /*0bf0*/  @P1 PRMT R3, RZ, 0x5410, R45 ;  /* 0x00005410ff031816 */ /* 0x000fe2000000002d */
[----:B------:R-:W-:Y:S02]  /*0c00*/  FMUL.FTZ R57, R57, R154 ;  /* 0x0000009a39397220 */ /* 0x000fe40000410000 */
[----:B------:R-:W-:-:S02]  /*0c10*/  FMUL.FTZ R146, R110, R33 ;  /* 0x000000216e927220 */ /* 0x000fc40000410000 */
[----:B------:R-:W-:Y:S01]  /*0c20*/  @P1 FADD.FTZ R59, R59, R2 ;  /* 0x000000023b3b1221 */ /* 0x000fe20000010000 */
[----:B------:R-:W-:Y:S01]  /*0c30*/  @P1 PRMT R2, RZ, 0x5410, R47 ;  /* 0x00005410ff021816 */ /* 0x000fe2000000002f */
[----:B------:R-:W-:Y:S01]  /*0c40*/  FMUL.FTZ R58, R55, R154 ;  /* 0x0000009a373a7220 */ /* 0x000fe20000410000 */
[----:B------:R-:W-:Y:S01]  /*0c50*/  PRMT R49, RZ, 0x7610, R49 ;  /* 0x00007610ff317816 */ /* 0x000fe20000000031 */
[----:B------:R-:W-:Y:S01]  /*0c60*/  FMUL.FTZ R57, R114, R57 ;  /* 0x0000003972397220 */ /* 0x000fe20000410000 */
[----:B------:R-:W-:Y:S01]  /*0c70*/  PRMT R51, RZ, 0x7610, R51 ;  /* 0x00007610ff337816 */ /* 0x000fe20000000033 */
[----:B------:R-:W-:Y:S01]  /*0c80*/  @P1 FADD.FTZ R146, R146, R3 ;  /* 0x0000000392921221 */ /* 0x000fe20000010000 */
[----:B------:R-:W-:Y:S01]  /*0c90*/  @P1 PRMT R3, RZ, 0x7610, R46 ;  /* 0x00007610ff031816 */ /* 0x000fe2000000002e */
[----:B------:R-:W-:Y:S02]  /*0ca0*/  FMUL.FTZ R58, R113, R58 ;  /* 0x0000003a713a7220 */ /* 0x000fe40000410000 */
[----:B------:R-:W-:-:S02]  /*0cb0*/  @P1 FADD.FTZ R57, R57, R2 ;  /* 0x0000000239391221 */ /* 0x000fc40000010000 */
[-C--:B------:R-:W-:Y:S02]  /*0cc0*/  FMUL.FTZ R56, R51, R154.reuse ;  /* 0x0000009a33387220 */ /* 0x080fe40000410000 */
[----:B------:R-:W-:Y:S01]  /*0cd0*/  FMUL.FTZ R2, R49, R154 ;  /* 0x0000009a31027220 */ /* 0x000fe20000410000 */
[----:B------:R-:W-:Y:S01]  /*0ce0*/  @P1 PRMT R28, RZ, 0x7610, R45 ;  /* 0x00007610ff1c1816 */ /* 0x000fe2000000002d */
[----:B------:R-:W-:Y:S01]  /*0cf0*/  @P1 FADD.FTZ R58, R58, R3 ;  /* 0x000000033a3a1221 */ /* 0x000fe20000010000 */
[----:B------:R-:W-:Y:S01]  /*0d00*/  @P1 PRMT R3, RZ, 0x7610, R47 ;  /* 0x00007610ff031816 */ /* 0x000fe2000000002f */
[----:B------:R-:W-:Y:S02]  /*0d10*/  FMUL.FTZ R56, R115, R56 ;  /* 0x0000003873387220 */ /* 0x000fe40000410000 */
[----:B------:R-:W-:Y:S01]  /*0d20*/  FMUL.FTZ R33, R111, R2 ;  /* 0x000000026f217220 */ /* 0x000fe20000410000 */
[----:B------:R-:W-:Y:S01]  /*0d30*/  IADD3 R2, P0, R32, c[0x0][0x188], RZ ;  /* 0x0000620020027a10 */ /* 0x000fe20007f1e0ff */
[----:B------:R-:W-:-:S02]  /*0d40*/  @P1 FADD.FTZ R56, R56, R3 ;  /* 0x0000000338381221 */ /* 0x000fc40000010000 */
[----:B------:R-:W-:Y:S01]  /*0d50*/  @P1 FADD.FTZ R33, R33, R28 ;  /* 0x0000001c21211221 */ /* 0x000fe20000010000 */
[----:B------:R-:W-:Y:S01]  /*0d60*/  IADD3.X R3, R169, c[0x0][0x18c], RZ, P0, !PT ;  /* 0x00006300a9037a10 */ /* 0x000fe200007fe4ff */
[----:B------:R-:W-:Y:S01]  /*0d70*/  IMAD.WIDE.U32 R52, R165, R166, c[0x0][0x170] ;  /* 0x00005c00a5347625 */ /* 0x000fe200078e00a6 */
[----:B------:R-:W-:Y:S02]  /*0d80*/  F2FP.BF16.PACK_AB R51, R56, R57 ;  /* 0x000000393833723e */ /* 0x000fe400000010ff */
[----:B------:R-:W-:Y:S02]  /*0d90*/  F2FP.BF16.PACK_AB R50, R58, R59 ;  /* 0x0000003b3a32723e */ /* 0x000fe400000010ff */
[----:B------:R-:W-:Y:S02]  /*0da0*/  F2FP.BF16.PACK_AB R49, R33, R146 ;  /* 0x000000922131723e */ /* 0x000fe400000010ff */
[----:B------:R-:W-:-:S05]  /*0db0*/  F2FP.BF16.PACK_AB R48, R148, R151 ;  /* 0x000000979430723e */ /* 0x000fca00000010ff */
[----:B------:R0:W-:Y:S04]  /*0dc0*/  STG.E.128 [R2.64], R48 ;  /* 0x0000003002007986 */ /* 0x0001e8000c101d04 */
[----:B------:R-:W2:Y:S01]  /*0dd0*/  LDG.E.128 R52, [R52.64] ;  /* 0x0000000434347981 */ /* 0x000ea2000c1e1d00 */
[----:B------:R-:W-:-:S04]  /*0de0*/  @P1 LEA R28, P0, R165, c[0x0][0x180], 0x4 ;  /* 0x00006000a51c1a11 */ /* 0x000fc800078020ff */
[----:B------:R-:W-:-:S05]  /*0df0*/  @P1 LEA.HI.X R29, R165, c[0x0][0x184], RZ, 0x4, P0 ;  /* 0x00006100a51d1a11 */ /* 0x000fca00000f24ff */
[----:B------:R2:W3:Y:S01]  /*0e00*/  @P1 LDG.E.128 R44, [R28.64] ;  /* 0x000000041c2c1981 */ /* 0x0004e2000c1e1d00 */
[--C-:B0-----:R-:W-:Y:S02]  /*0e10*/  PRMT R2, RZ, 0x7610, R8.reuse ;  /* 0x00007610ff027816 */ /* 0x101fe40000000008 */
[----:B------:R-:W-:Y:S02]  /*0e20*/  PRMT R164, RZ, 0x5410, R8 ;  /* 0x00005410ffa47816 */ /* 0x000fe40000000008 */
[----:B------:R-:W-:Y:S02]  /*0e30*/  PRMT R162, RZ, 0x5410, R9 ;  /* 0x00005410ffa27816 */ /* 0x000fe40000000009 */
[----:B------:R-:W-:Y:S02]  /*0e40*/  PRMT R160, RZ, 0x5410, R10 ;  /* 0x00005410ffa07816 */ /* 0x000fe4000000000a */
[----:B------:R-:W-:Y:S02]  /*0e50*/  SHF.L.U32 R152, R165, 0x4, RZ ;  /* 0x00000004a5987819 */ /* 0x000fe400000006ff */
[----:B------:R-:W-:-:S02]  /*0e60*/  IADD3 R167, R171, 0x40, RZ ;  /* 0x00000040aba77810 */ /* 0x000fc40007ffe0ff */
[----:B------:R-:W-:Y:S02]  /*0e70*/  SHF.R.U32.HI R150, RZ, 0x1c, R165 ;  /* 0x0000001cff967819 */ /* 0x000fe400000116a5 */
[--C-:B--2---:R-:W-:Y:S02]  /*0e80*/  PRMT R29, RZ, 0x7610, R52.reuse ;  /* 0x00007610ff1d7816 */ /* 0x104fe40000000034 */
[----:B------:R-:W-:Y:S02]  /*0e90*/  PRMT R3, RZ, 0x5410, R52 ;  /* 0x00005410ff037816 */ /* 0x000fe40000000034 */
[--C-:B------:R-:W-:Y:S01]  /*0ea0*/  PRMT R49, RZ, 0x5410, R53.reuse ;  /* 0x00005410ff317816 */ /* 0x100fe20000000035 */
[-C--:B------:R-:W-:Y:S01]  /*0eb0*/  FMUL.FTZ R29, R29, R154.reuse ;  /* 0x0000009a1d1d7220 */ /* 0x080fe20000410000 */
[----:B------:R-:W-:Y:S01]  /*0ec0*/  PRMT R53, RZ, 0x7610, R53 ;  /* 0x00007610ff357816 */ /* 0x000fe20000000035 */
[----:B------:R-:W-:Y:S02]  /*0ed0*/  FMUL.FTZ R3, R3, R154 ;  /* 0x0000009a03037220 */ /* 0x000fe40000410000 */
[----:B------:R-:W-:Y:S01]  /*0ee0*/  FMUL.FTZ R163, R29, R2 ;  /* 0x000000021da37220 */ /* 0x000fe20000410000 */
[----:B------:R-:W-:Y:S01]  /*0ef0*/  PRMT R2, RZ, 0x7610, R9 ;  /* 0x00007610ff027816 */ /* 0x000fe20000000009 */
[----:B------:R-:W-:Y:S01]  /*0f00*/  FMUL.FTZ R53, R53, R154 ;  /* 0x0000009a35357220 */ /* 0x000fe20000410000 */
[----:B------:R-:W-:Y:S01]  /*0f10*/  PRMT R153, RZ, 0x7610, R54 ;  /* 0x00007610ff997816 */ /* 0x000fe20000000036 */
[----:B------:R-:W-:Y:S01]  /*0f20*/  FMUL.FTZ R164, R3, R164 ;  /* 0x000000a403a47220 */ /* 0x000fe20000410000 */
[----:B---3--:R-:W-:Y:S01]  /*0f30*/  @P1 PRMT R3, RZ, 0x5410, R44 ;  /* 0x00005410ff031816 */ /* 0x008fe2000000002c */
[----:B------:R-:W-:Y:S01]  /*0f40*/  FMUL.FTZ R161, R53, R2 ;  /* 0x0000000235a17220 */ /* 0x000fe20000410000 */
[----:B------:R-:W-:Y:S01]  /*0f50*/  PRMT R2, RZ, 0x7610, R10 ;  /* 0x00007610ff027816 */ /* 0x000fe2000000000a */
[-C--:B------:R-:W-:Y:S01]  /*0f60*/  FMUL.FTZ R153, R153, R154.reuse ;  /* 0x0000009a99997220 */ /* 0x080fe20000410000 */
[----:B------:R-:W-:Y:S01]  /*0f70*/  PRMT R51, RZ, 0x5410, R54 ;  /* 0x00005410ff337816 */ /* 0x000fe20000000036 */
[----:B------:R-:W-:-:S02]  /*0f80*/  FMUL.FTZ R49, R49, R154 ;  /* 0x0000009a31317220 */ /* 0x000fc40000410000 */
[----:B------:R-:W-:Y:S01]  /*0f90*/  @P1 FADD.FTZ R164, R3, R164 ;  /* 0x000000a403a41221 */ /* 0x000fe20000010000 */
[----:B------:R-:W-:Y:S01]  /*0fa0*/  @P1 PRMT R3, RZ, 0x5410, R45 ;  /* 0x00005410ff031816 */ /* 0x000fe2000000002d */
[----:B------:R-:W-:Y:S01]  /*0fb0*/  FMUL.FTZ R159, R153, R2 ;  /* 0x00000002999f7220 */ /* 0x000fe20000410000 */
[--C-:B------:R-:W-:Y:S01]  /*0fc0*/  PRMT R155, RZ, 0x5410, R55.reuse ;  /* 0x00005410ff9b7816 */ /* 0x100fe20000000037 */
[----:B------:R-:W-:Y:S01]  /*0fd0*/  FMUL.FTZ R162, R49, R162 ;  /* 0x000000a231a27220 */ /* 0x000fe20000410000 */
[----:B------:R-:W-:Y:S01]  /*0fe0*/  @P1 PRMT R2, RZ, 0x7610, R44 ;  /* 0x00007610ff021816 */ /* 0x000fe2000000002c */
[----:B------:R-:W-:Y:S01]  /*0ff0*/  FMUL.FTZ R51, R51, R154 ;  /* 0x0000009a33337220 */ /* 0x000fe20000410000 */
[----:B------:R-:W-:Y:S01]  /*1000*/  PRMT R55, RZ, 0x7610, R55 ;  /* 0x00007610ff377816 */ /* 0x000fe20000000037 */
[----:B------:R-:W-:Y:S01]  /*1010*/  @P1 FADD.FTZ R162, R3, R162 ;  /* 0x000000a203a21221 */ /* 0x000fe20000010000 */
[--C-:B------:R-:W-:Y:S01]  /*1020*/  @P1 PRMT R3, RZ, 0x5410, R46.reuse ;  /* 0x00005410ff031816 */ /* 0x100fe2000000002e */
[----:B------:R-:W-:Y:S01]  /*1030*/  @P1 FADD.FTZ R163, R2, R163 ;  /* 0x000000a302a31221 */ /* 0x000fe20000010000 */
[----:B------:R-:W-:Y:S01]  /*1040*/  @P1 PRMT R28, RZ, 0x7610, R46 ;  /* 0x00007610ff1c1816 */ /* 0x000fe2000000002e */
[----:B------:R-:W-:-:S02]  /*1050*/  FMUL.FTZ R160, R51, R160 ;  /* 0x000000a033a07220 */ /* 0x000fc40000410000 */
[-C--:B------:R-:W-:Y:S02]  /*1060*/  FMUL.FTZ R2, R55, R154.reuse ;  /* 0x0000009a37027220 */ /* 0x080fe40000410000 */
[----:B------:R-:W-:Y:S02]  /*1070*/  FMUL.FTZ R158, R155, R154 ;  /* 0x0000009a9b9e7220 */ /* 0x000fe40000410000 */
[----:B------:R-:W-:Y:S01]  /*1080*/  @P1 FADD.FTZ R160, R3, R160 ;  /* 0x000000a003a01221 */ /* 0x000fe20000010000 */
[----:B------:R-:W-:Y:S01]  /*1090*/  @P1 PRMT R3, RZ, 0x5410, R47 ;  /* 0x00005410ff031816 */ /* 0x000fe2000000002f */
[----:B------:R-:W-:Y:S01]  /*10a0*/  @P1 FADD.FTZ R159, R28, R159 ;  /* 0x0000009f1c9f1221 */ /* 0x000fe20000010000 */
[----:B------:R-:W-:Y:S01]  /*10b0*/  @P1 PRMT R28, RZ, 0x7610, R45 ;  /* 0x00007610ff1c1816 */ /* 0x000fe2000000002d */
[----:B------:R-:W-:Y:S01]  /*10c0*/  FMUL.FTZ R157, R11, R2 ;  /* 0x000000020b9d7220 */ /* 0x000fe20000410000 */
[----:B------:R-:W-:Y:S01]  /*10d0*/  @P1 PRMT R2, RZ, 0x7610, R47 ;  /* 0x00007610ff021816 */ /* 0x000fe2000000002f */
[----:B------:R-:W-:-:S02]  /*10e0*/  FMUL.FTZ R158, R125, R158 ;  /* 0x0000009e7d9e7220 */ /* 0x000fc40000410000 */
[----:B------:R-:W-:Y:S02]  /*10f0*/  @P1 FADD.FTZ R161, R28, R161 ;  /* 0x000000a11ca11221 */ /* 0x000fe40000010000 */
[----:B------:R-:W-:Y:S02]  /*1100*/  @P1 FADD.FTZ R158, R3, R158 ;  /* 0x0000009e039e1221 */ /* 0x000fe40000010000 */
[----:B------:R-:W-:Y:S01]  /*1110*/  @P1 FADD.FTZ R157, R2, R157 ;  /* 0x0000009d029d1221 */ /* 0x000fe20000010000 */
[----:B------:R-:W-:Y:S01]  /*1120*/  IADD3 R2, P0, R152, c[0x0][0x188], RZ ;  /* 0x0000620098027a10 */ /* 0x000fe20007f1e0ff */
[----:B------:R-:W-:Y:S01]  /*1130*/  IMAD.WIDE.U32 R52, R167, R166, c[0x0][0x170] ;  /* 0x00005c00a7347625 */ /* 0x000fe200078e00a6 */
[----:B------:R-:W-:Y:S02]  /*1140*/  F2FP.BF16.PACK_AB R50, R159, R160 ;  /* 0x000000a09f32723e */ /* 0x000fe400000010ff */
[----:B------:R-:W-:Y:S02]  /*1150*/  IADD3.X R3, R150, c[0x0][0x18c], RZ, P0, !PT ;  /* 0x0000630096037a10 */ /* 0x000fe400007fe4ff */
[----:B------:R-:W-:-:S02]  /*1160*/  F2FP.BF16.PACK_AB R51, R157, R158 ;  /* 0x0000009e9d33723e */ /* 0x000fc400000010ff */
        /* <DEDUP_REMOVED lines=12> */
[----:B------:R-:W-:-:S02]  /*1230*/  SHF.R.U32.HI R156, RZ, 0x1c, R167 ;  /* 0x0000001cff9c7819 */ /* 0x000fc400000116a7 */
[----:B------:R-:W-:Y:S02]  /*1240*/  IADD3 R167, R171, 0x60, RZ ;  /* 0x00000060aba77810 */ /* 0x000fe40007ffe0ff */
        /* <DEDUP_REMOVED lines=58> */
[----:B------:R-:W-:Y:S02]  /*15f0*/  IADD3 R197, R171, 0x80, RZ ;  /* 0x00000080abc57810 */ /* 0x000fe40007ffe0ff */
[----:B--2---:R-:W-:-:S02]  /*1600*/  PRMT R29, RZ, 0x7610, R52 ;  /* 0x00007610ff1d7816 */ /* 0x004fc40000000034 */
        /* <DEDUP_REMOVED lines=37> */
[----:B------:R-:W-:Y:S01]  /*1860*/  FMUL.FTZ R184, R127, R184 ;  /* 0x000000b87fb87220 */ /* 0x000fe20000410000 */
[----:B------:R-:W-:Y:S01]  /*1870*/  SHF.L.U32 R155, R167, 0x4, RZ ;  /* 0x00000004a79b7819 */ /* 0x000fe200000006ff */
[----:B------:R-:W-:Y:S01]  /*1880*/  @P1 FADD.FTZ R183, R28, R183 ;  /* 0x000000b71cb71221 */ /* 0x000fe20000010000 */
[----:B------:R-:W-:Y:S01]  /*1890*/  SHF.R.U32.HI R153, RZ, 0x1c, R167 ;  /* 0x0000001cff997819 */ /* 0x000fe200000116a7 */
[----:B------:R-:W-:-:S02]  /*18a0*/  @P1 FADD.FTZ R184, R3, R184 ;  /* 0x000000b803b81221 */ /* 0x000fc40000010000 */
[----:B------:R-:W-:Y:S01]  /*18b0*/  @P1 FADD.FTZ R187, R2, R187 ;  /* 0x000000bb02bb1221 */ /* 0x000fe20000010000 */
[----:B------:R-:W-:Y:S01]  /*18c0*/  IADD3 R2, P0, R155, c[0x0][0x188], RZ ;  /* 0x000062009b027a10 */ /* 0x000fe20007f1e0ff */
[----:B------:R-:W-:Y:S01]  /*18d0*/  IMAD.WIDE.U32 R52, R197, R166, c[0x0][0x170] ;  /* 0x00005c00c5347625 */ /* 0x000fe200078e00a6 */
[----:B------:R-:W-:Y:S02]  /*18e0*/  F2FP.BF16.PACK_AB R50, R185, R182 ;  /* 0x000000b6b932723e */ /* 0x000fe400000010ff */
[----:B------:R-:W-:Y:S02]  /*18f0*/  IADD3.X R3, R153, c[0x0][0x18c], RZ, P0, !PT ;  /* 0x0000630099037a10 */ /* 0x000fe400007fe4ff */
        /* <DEDUP_REMOVED lines=37> */
[-C--:B------:R-:W-:Y:S01]  /*1b50*/  FMUL.FTZ R51, R51, R154.reuse ;  /* 0x0000009a33337220 */ /* 0x080fe20000410000 */
[----:B------:R-:W-:Y:S01]  /*1b60*/  PRMT R55, RZ, 0x7610, R55 ;  /* 0x00007610ff377816 */ /* 0x000fe20000000037 */
[----:B------:R-:W-:Y:S01]  /*1b70*/  @P1 FADD.FTZ R188, R3, R188 ;  /* 0x000000bc03bc1221 */ /* 0x000fe20000010000 */
[--C-:B------:R-:W-:Y:S01]  /*1b80*/  @P1 PRMT R3, RZ, 0x5410, R46.reuse ;  /* 0x00005410ff031816 */ /* 0x100fe2000000002e */
        /* <DEDUP_REMOVED lines=10> */
[----:B------:R-:W-:Y:S01]  /*1c30*/  FMUL.FTZ R195, R23, R2 ;  /* 0x0000000217c37220 */ /* 0x000fe20000410000 */
[----:B------:R-:W-:Y:S01]  /*1c40*/  @P1 PRMT R2, RZ, 0x7610, R47 ;  /* 0x00007610ff021816 */ /* 0x000fe2000000002f */
        /* <DEDUP_REMOVED lines=16> */
[----:B------:R-:W-:-:S04]  /*1d50*/  FADD.FTZ R197, RZ, R151 ;  /* 0x00000097ffc57221 */ /* 0x000fc80000010000 */
        /* <DEDUP_REMOVED lines=31> */
[----:B-1----:R-:W-:Y:S01]  /*1f50*/  FADD.FTZ R28, R201, R186 ;  /* 0x000000bac91c7221 */ /* 0x002fe20000010000 */
[----:B------:R-:W-:Y:S02]  /*1f60*/  SHF.L.U32 R166, R171, 0x4, RZ ;  /* 0x00000004aba67819 */ /* 0x000fe400000006ff */
[----:B--2---:R-:W-:Y:S02]  /*1f70*/  PRMT R3, RZ, 0x5410, R52 ;  /* 0x00005410ff037816 */ /* 0x004fe40000000034 */
[--C-:B------:R-:W-:Y:S02]  /*1f80*/  PRMT R49, RZ, 0x5410, R53.reuse ;  /* 0x00005410ff317816 */ /* 0x100fe40000000035 */
[----:B------:R-:W-:Y:S01]  /*1f90*/  PRMT R53, RZ, 0x7610, R53 ;  /* 0x00007610ff357816 */ /* 0x000fe20000000035 */
[----:B------:R-:W-:Y:S01]  /*1fa0*/  FMUL.FTZ R3, R3, R154 ;  /* 0x0000009a03037220 */ /* 0x000fe20000410000 */
[----:B------:R-:W-:-:S03]  /*1fb0*/  PRMT R197, RZ, 0x7610, R54 ;  /* 0x00007610ffc57816 */ /* 0x000fc60000000036 */
[-C--:B------:R-:W-:Y:S01]  /*1fc0*/  FMUL.FTZ R196, R53, R154.reuse ;  /* 0x0000009a35c47220 */ /* 0x080fe20000410000 */
[--C-:B------:R-:W-:Y:S01]  /*1fd0*/  PRMT R199, RZ, 0x5410, R55.reuse ;  /* 0x00005410ffc77816 */ /* 0x100fe20000000037 */
[----:B------:R-:W-:Y:S01]  /*1fe0*/  FMUL.FTZ R53, R116, R3 ;  /* 0x0000000374357220 */ /* 0x000fe20000410000 */
[----:B------:R-:W-:Y:S01]  /*1ff0*/  PRMT R55, RZ, 0x7610, R55 ;  /* 0x00007610ff377816 */ /* 0x000fe20000000037 */
[----:B------:R-:W-:Y:S01]  /*2000*/  FADD.FTZ R3, R28, R189 ;  /* 0x000000bd1c037221 */ /* 0x000fe20000010000 */
[----:B------:R-:W-:Y:S01]  /*2010*/  PRMT R29, RZ, 0x7610, R52 ;  /* 0x00007610ff1d7816 */ /* 0x000fe20000000034 */
[-C--:B------:R-:W-:Y:S02]  /*2020*/  FMUL.FTZ R2, R197, R154.reuse ;  /* 0x0000009ac5027220 */ /* 0x080fe40000410000 */
[----:B------:R-:W-:Y:S01]  /*2030*/  FADD.FTZ R28, R3, R188 ;  /* 0x000000bc031c7221 */ /* 0x000fe20000010000 */
[----:B------:R-:W-:Y:S01]  /*2040*/  PRMT R51, RZ, 0x5410, R54 ;  /* 0x00005410ff337816 */ /* 0x000fe20000000036 */
[----:B------:R-:W-:-:S02]  /*2050*/  FMUL.FTZ R52, R55, R154 ;  /* 0x0000009a37347220 */ /* 0x000fc40000410000 */
[----:B------:R-:W-:Y:S01]  /*2060*/  FMUL.FTZ R197, R121, R2 ;  /* 0x0000000279c57220 */ /* 0x000fe20000410000 */
[----:B---3--:R-:W-:Y:S01]  /*2070*/  @P1 PRMT R2, RZ, 0x7610, R46 ;  /* 0x00007610ff021816 */ /* 0x008fe2000000002e */
[----:B------:R-:W-:Y:S01]  /*2080*/  FMUL.FTZ R54, R29, R154 ;  /* 0x0000009a1d367220 */ /* 0x000fe20000410000 */
[----:B------:R-:W-:Y:S01]  /*2090*/  @P1 PRMT R29, RZ, 0x7610, R47 ;  /* 0x00007610ff1d1816 */ /* 0x000fe2000000002f */
[----:B------:R-:W-:Y:S02]  /*20a0*/  FADD.FTZ R3, R28, R191 ;  /* 0x000000bf1c037221 */ /* 0x000fe40000010000 */
[----:B------:R-:W-:Y:S02]  /*20b0*/  FMUL.FTZ R52, R123, R52 ;  /* 0x000000347b347220 */ /* 0x000fe40000410000 */
[----:B------:R-:W-:Y:S02]  /*20c0*/  FMUL.FTZ R199, R199, R154 ;  /* 0x0000009ac7c77220 */ /* 0x000fe40000410000 */
[----:B------:R-:W-:-:S02]  /*20d0*/  FADD.FTZ R28, R3, R190 ;  /* 0x000000be031c7221 */ /* 0x000fc40000010000 */
[----:B------:R-:W-:Y:S01]  /*20e0*/  @P1 FADD.FTZ R197, R2, R197 ;  /* 0x000000c502c51221 */ /* 0x000fe20000010000 */
[----:B------:R-:W-:Y:S01]  /*20f0*/  @P1 PRMT R2, RZ, 0x5410, R47 ;  /* 0x00005410ff021816 */ /* 0x000fe2000000002f */
[----:B------:R-:W-:Y:S01]  /*2100*/  @P1 FADD.FTZ R52, R29, R52 ;  /* 0x000000341d341221 */ /* 0x000fe20000010000 */
[--C-:B------:R-:W-:Y:S01]  /*2110*/  @P1 PRMT R48, RZ, 0x5410, R44.reuse ;  /* 0x00005410ff301816 */ /* 0x100fe2000000002c */
[----:B------:R-:W-:Y:S01]  /*2120*/  FMUL.FTZ R199, R122, R199 ;  /* 0x000000c77ac77220 */ /* 0x000fe20000410000 */
[----:B------:R-:W-:Y:S01]  /*2130*/  @P1 PRMT R29, RZ, 0x7610, R44 ;  /* 0x00007610ff1d1816 */ /* 0x000fe2000000002c */
[----:B------:R-:W-:Y:S02]  /*2140*/  FMUL.FTZ R54, R117, R54 ;  /* 0x0000003675367220 */ /* 0x000fe40000410000 */
[----:B------:R-:W-:Y:S02]  /*2150*/  FADD.FTZ R3, R28, R193 ;  /* 0x000000c11c037221 */ /* 0x000fe40000010000 */
[----:B------:R-:W-:-:S02]  /*2160*/  FMUL.FTZ R49, R49, R154 ;  /* 0x0000009a31317220 */ /* 0x000fc40000410000 */
[----:B------:R-:W-:Y:S02]  /*2170*/  FMUL.FTZ R51, R51, R154 ;  /* 0x0000009a33337220 */ /* 0x000fe40000410000 */
[----:B------:R-:W-:Y:S02]  /*2180*/  @P1 FADD.FTZ R199, R2, R199 ;  /* 0x000000c702c71221 */ /* 0x000fe40000010000 */
[----:B------:R-:W-:Y:S01]  /*2190*/  @P1 FADD.FTZ R53, R48, R53 ;  /* 0x0000003530351221 */ /* 0x000fe20000010000 */
[--C-:B------:R-:W-:Y:S01]  /*21a0*/  @P1 PRMT R48, RZ, 0x5410, R45.reuse ;  /* 0x00005410ff301816 */ /* 0x100fe2000000002d */
[----:B------:R-:W-:Y:S01]  /*21b0*/  @P1 FADD.FTZ R54, R29, R54 ;  /* 0x000000361d361221 */ /* 0x000fe20000010000 */
[----:B------:R-:W-:Y:S01]  /*21c0*/  @P1 PRMT R29, RZ, 0x5410, R46 ;  /* 0x00005410ff1d1816 */ /* 0x000fe2000000002e */
[----:B------:R-:W-:Y:S01]  /*21d0*/  FADD.FTZ R2, R3, R192 ;  /* 0x000000c003027221 */ /* 0x000fe20000010000 */
[----:B------:R-:W-:Y:S01]  /*21e0*/  @P1 PRMT R3, RZ, 0x7610, R45 ;  /* 0x00007610ff031816 */ /* 0x000fe2000000002d */
[----:B------:R-:W-:-:S02]  /*21f0*/  FMUL.FTZ R55, R118, R49 ;  /* 0x0000003176377220 */ /* 0x000fc40000410000 */
[----:B------:R-:W-:Y:S02]  /*2200*/  FMUL.FTZ R194, R120, R51 ;  /* 0x0000003378c27220 */ /* 0x000fe40000410000 */
[----:B------:R-:W-:Y:S02]  /*2210*/  FMUL.FTZ R196, R119, R196 ;  /* 0x000000c477c47220 */ /* 0x000fe40000410000 */
[----:B------:R-:W-:Y:S01]  /*2220*/  FADD.FTZ R28, R2, R195 ;  /* 0x000000c3021c7221 */ /* 0x000fe20000010000 */
[----:B------:R-:W-:Y:S01]  /*2230*/  SHF.R.U32.HI R154, RZ, 0x1c, R171 ;  /* 0x0000001cff9a7819 */ /* 0x000fe200000116ab */
[----:B------:R-:W-:Y:S01]  /*2240*/  @P1 FADD.FTZ R55, R48, R55 ;  /* 0x0000003730371221 */ /* 0x000fe20000010000 */
[----:B------:R-:W-:Y:S01]  /*2250*/  IADD3 R2, P0, R166, c[0x0][0x188], RZ ;  /* 0x00006200a6027a10 */ /* 0x000fe20007f1e0ff */
[----:B------:R-:W-:Y:S02]  /*2260*/  @P1 FADD.FTZ R194, R29, R194 ;  /* 0x000000c21dc21221 */ /* 0x000fe40000010000 */
[----:B------:R-:W-:-:S02]  /*2270*/  @P1 FADD.FTZ R196, R3, R196 ;  /* 0x000000c403c41221 */ /* 0x000fc40000010000 */
[----:B------:R-:W-:Y:S01]  /*2280*/  FADD.FTZ R29, R28, R53 ;  /* 0x000000351c1d7221 */ /* 0x000fe20000010000 */
[----:B------:R-:W-:Y:S02]  /*2290*/  IADD3.X R3, R154, c[0x0][0x18c], RZ, P0, !PT ;  /* 0x000063009a037a10 */ /* 0x000fe400007fe4ff */
[----:B------:R-:W-:Y:S01]  /*22a0*/  F2FP.BF16.PACK_AB R51, R52, R199 ;  /* 0x000000c73433723e */ /* 0x000fe200000010ff */
[----:B------:R-:W-:Y:S01]  /*22b0*/  FADD.FTZ R28, R29, R54 ;  /* 0x000000361d1c7221 */ /* 0x000fe20000010000 */
[----:B------:R-:W-:Y:S02]  /*22c0*/  F2FP.BF16.PACK_AB R50, R197, R194 ;  /* 0x000000c2c532723e */ /* 0x000fe400000010ff */
[----:B------:R-:W-:Y:S02]  /*22d0*/  F2FP.BF16.PACK_AB R49, R196, R55 ;  /* 0x00000037c431723e */ /* 0x000fe400000010ff */
[----:B------:R-:W-:Y:S01]  /*22e0*/  F2FP.BF16.PACK_AB R48, R54, R53 ;  /* 0x000000353630723e */ /* 0x000fe200000010ff */
[----:B------:R-:W-:-:S04]  /*22f0*/  FADD.FTZ R29, R28, R55 ;  /* 0x000000371c1d7221 */ /* 0x000fc80000010000 */
[----:B------:R0:W-:Y:S01]  /*2300*/  STG.E.128 [R2.64], R48 ;  /* 0x0000003002007986 */ /* 0x0001e2000c101d04 */
[----:B------:R-:W-:-:S04]  /*2310*/  FADD.FTZ R29, R29, R196 ;  /* 0x000000c41d1d7221 */ /* 0x000fc80000010000 */
[----:B------:R-:W-:-:S04]  /*2320*/  FADD.FTZ R28, R29, R194 ;  /* 0x000000c21d1c7221 */ /* 0x000fc80000010000 */
[----:B------:R-:W-:-:S04]  /*2330*/  FADD.FTZ R28, R28, R197 ;  /* 0x000000c51c1c7221 */ /* 0x000fc80000010000 */
[----:B------:R-:W-:Y:S01]  /*2340*/  FADD.FTZ R29, R28, R199 ;  /* 0x000000c71c1d7221 */ /* 0x000fe20000010000 */
[----:B------:R-:W-:-:S03]  /*2350*/  ISETP.NE.AND P1, PT, R0, RZ, PT ;  /* 0x000000ff0000720c */ /* 0x000fc60003f25270 */
[----:B------:R-:W-:Y:S01]  /*2360*/  FADD.FTZ R171, R29, R52 ;  /* 0x000000341dab7221 */ /* 0x000fe20000010000 */
[----:B------:R-:W-:Y:S07]  /*2370*/  BRA.DIV ~URZ, `(.L_x_721) ;  /* 0x000015527f007947 */ /* 0x000fee000b800000 */
[----:B0-----:R0:W1:Y:S02]  /*2380*/  SHFL.BFLY PT, R2, R171, 0x1, 0x1f ;  /* 0x0c201f00ab027f89 */ /* 0x00106400000e0000 */
.L_x_725:
        /* <DEDUP_REMOVED lines=8> */
[----:B------:R-:W1:Y:S02]  /*2410*/  SHFL.BFLY PT, R29, R28, 0x10, 0x1f ;  /* 0x0e001f001c1d7f89 */ /* 0x000e6400000e0000 */
[----:B-1----:R-:W-:-:S04]  /*2420*/  FADD.FTZ R29, R28, R29 ;  /* 0x0000001d1c1d7221 */ /* 0x002fc80000010000 */
[----:B------:R-:W-:-:S04]  /*2430*/  FMUL.FTZ R49, R29, c[0x0][0x1e0] ;  /* 0x000078001d317a20 */ /* 0x000fc80000410000 */
        /* <DEDUP_REMOVED lines=94> */
[----:B------:R-:W-:-:S04]  /*2a20*/  FFMA.FTZ R29, R28, R28, R29 ;  /* 0x0000001c1c1d7223 */ /* 0x000fc8000001001d */
[----:B------:R-:W-:-:S05]  /*2a30*/  FFMA.FTZ R29, R2, R2, R29 ;  /* 0x00000002021d7223 */ /* 0x000fca000001001d */
[----:B------:R-:W1:Y:S02]  /*2a40*/  SHFL.BFLY PT, R2, R29, 0x1, 0x1f ;  /* 0x0c201f001d027f89 */ /* 0x000e6400000e0000 */
[----:B-1----:R-:W-:-:S05]  /*2a50*/  FADD.FTZ R2, R29, R2 ;  /* 0x000000021d027221 */ /* 0x002fca0000010000 */
[----:B------:R-:W1:Y:S02]  /*2a60*/  SHFL.BFLY PT, R3, R2, 0x2, 0x1f ;  /* 0x0c401f0002037f89 */ /* 0x000e6400000e0000 */
[----:B-1----:R-:W-:-:S05]  /*2a70*/  FADD.FTZ R3, R2, R3 ;  /* 0x0000000302037221 */ /* 0x002fca0000010000 */
[----:B------:R-:W1:Y:S02]  /*2a80*/  SHFL.BFLY PT, R28, R3, 0x4, 0x1f ;  /* 0x0c801f00031c7f89 */ /* 0x000e6400000e0000 */
[----:B-1----:R-:W-:-:S05]  /*2a90*/  FADD.FTZ R28, R3, R28 ;  /* 0x0000001c031c7221 */ /* 0x002fca0000010000 */
[----:B------:R-:W1:Y:S02]  /*2aa0*/  SHFL.BFLY PT, R51, R28, 0x8, 0x1f ;  /* 0x0d001f001c337f89 */ /* 0x000e6400000e0000 */
[----:B-1----:R-:W-:-:S05]  /*2ab0*/  FADD.FTZ R51, R28, R51 ;  /* 0x000000331c337221 */ /* 0x002fca0000010000 */
[----:B------:R1:W2:Y:S02]  /*2ac0*/  SHFL.BFLY PT, R48, R51, 0x10, 0x1f ;  /* 0x0e001f0033307f89 */ /* 0x0002a400000e0000 */
.L_x_726:
[----:B------:R-:W-:Y:S01]  /*2ad0*/  FMUL.FTZ R28, R49, R49 ;  /* 0x00000031311c7220 */ /* 0x000fe20000410000 */
[----:B------:R-:W-:Y:S01]  /*2ae0*/  ISETP.NE.AND P0, PT, RZ, UR6, PT ;  /* 0x00000006ff007c0c */ /* 0x000fe2000bf05270 */
[----:B-12---:R-:W-:Y:S01]  /*2af0*/  FADD.FTZ R51, R48, R51 ;  /* 0x0000003330337221 */ /* 0x006fe20000010000 */
[----:B------:R-:W-:Y:S02]  /*2b00*/  MOV R50, c[0x0][0x1e0] ;  /* 0x0000780000327a02 */ /* 0x000fe40000000f00 */
[----:B0-----:R-:W-:Y:S02]  /*2b10*/  MOV R171, 0x4 ;  /* 0x0000000400ab7802 */ /* 0x001fe40000000f00 */
[----:B------:R-:W-:Y:S01]  /*2b20*/  FSEL R29, R28, RZ, P0 ;  /* 0x000000ff1c1d7208 */ /* 0x000fe20000000000 */
[----:B------:R-:W-:Y:S01]  /*2b30*/  FFMA.FTZ R28, R51, R50, c[0x0][0x228] ;  /* 0x00008a00331c7623 */ /* 0x000fe20000010032 */
[----:B------:R-:W-:Y:S01]  /*2b40*/  FSEL R50, R49, RZ, !P0 ;  /* 0x000000ff31327208 */ /* 0x000fe20004000000 */
[----:B------:R-:W-:-:S04]  /*2b50*/  @!P1 IMAD.WIDE R2, R124, R171, c[0x0][0x1a0] ;  /* 0x000068007c029625 */ /* 0x000fc800078e02ab */
[----:B------:R-:W-:Y:S01]  /*2b60*/  FADD.FTZ R48, R28, R29 ;  /* 0x0000001d1c307221 */ /* 0x000fe20000010000 */
[----:B------:R0:W-:Y:S01]  /*2b70*/  @!P1 STG.E [R2.64], R49 ;  /* 0x0000003102009986 */ /* 0x0001e2000c101904 */
[C---:B------:R-:W-:Y:S02]  /*2b80*/  FADD.FTZ R162, -R50.reuse, R162 ;  /* 0x000000a232a27221 */ /* 0x040fe40000010100 */
[C---:B------:R-:W-:Y:S02]  /*2b90*/  FADD.FTZ R204, -R50.reuse, R57 ;  /* 0x0000003932cc7221 */ /* 0x040fe40000010100 */
[C---:B------:R-:W-:Y:S02]  /*2ba0*/  FADD.FTZ R218, -R50.reuse, R179 ;  /* 0x000000b332da7221 */ /* 0x040fe40000010100 */
[C---:B------:R-:W-:Y:S02]  /*2bb0*/  FADD.FTZ R56, -R50.reuse, R56 ;  /* 0x0000003832387221 */ /* 0x040fe40000010100 */
[----:B------:R-:W-:-:S02]  /*2bc0*/  FADD.FTZ R222, -R50, R181 ;  /* 0x000000b532de7221 */ /* 0x000fc40000010100 */
[C---:B------:R-:W-:Y:S01]  /*2bd0*/  FADD.FTZ R176, -R50.reuse, R176 ;  /* 0x000000b032b07221 */ /* 0x040fe20000010100 */
[----:B0-----:R0:W1:Y:S01]  /*2be0*/  MUFU.RSQ R49, R48 ;  /* 0x0000003000317308 */ /* 0x0010620000001400 */
[C---:B------:R-:W-:Y:S02]  /*2bf0*/  FADD.FTZ R2, -R50.reuse, R163 ;  /* 0x000000a332027221 */ /* 0x040fe40000010100 */
[C---:B------:R-:W-:Y:S02]  /*2c00*/  FADD.FTZ R224, -R50.reuse, R180 ;  /* 0x000000b432e07221 */ /* 0x040fe40000010100 */
[C---:B------:R-:W-:Y:S02]  /*2c10*/  FADD.FTZ R182, -R50.reuse, R182 ;  /* 0x000000b632b67221 */ /* 0x040fe40000010100 */
[C---:B------:R-:W-:Y:S02]  /*2c20*/  FADD.FTZ R230, -R50.reuse, R187 ;  /* 0x000000bb32e67221 */ /* 0x040fe40000010100 */
[----:B0-----:R-:W-:-:S02]  /*2c30*/  FADD.FTZ R48, -R50, R197 ;  /* 0x000000c532307221 */ /* 0x001fc40000010100 */
[C---:B------:R-:W-:Y:S02]  /*2c40*/  FADD.FTZ R202, -R50.reuse, R59 ;  /* 0x0000003b32ca7221 */ /* 0x040fe40000010100 */
[C---:B------:R-:W-:Y:S02]  /*2c50*/  FADD.FTZ R244, -R50.reuse, R55 ;  /* 0x0000003732f47221 */ /* 0x040fe40000010100 */
[----:B------:R-:W-:Y:S02]  /*2c60*/  FADD.FTZ R58, -R50, R58 ;  /* 0x0000003a323a7221 */ /* 0x000fe40000010100 */
[C---:B-1----:R-:W-:Y:S02]  /*2c70*/  FMUL.FTZ R3, R49.reuse, R2 ;  /* 0x0000000231037220 */ /* 0x042fe40000410000 */
[C---:B------:R-:W-:Y:S02]  /*2c80*/  FMUL.FTZ R2, R49.reuse, R162 ;  /* 0x000000a231027220 */ /* 0x040fe40000410000 */
[C---:B------:R-:W-:Y:S01]  /*2c90*/  FMUL.FTZ R162, R49.reuse, R48 ;  /* 0x0000003031a27220 */ /* 0x040fe20000410000 */
[----:B------:R-:W-:Y:S01]  /*2ca0*/  PRMT R48, RZ, 0x5410, R7 ;  /* 0x00005410ff307816 */ /* 0x000fe20000000007 */
[----:B------:R-:W-:-:S02]  /*2cb0*/  FMUL.FTZ R179, R49, R204 ;  /* 0x000000cc31b37220 */ /* 0x000fc40000410000 */
[----:B------:R-:W-:Y:S02]  /*2cc0*/  FMUL.FTZ R180, R49, R56 ;  /* 0x0000003831b47220 */ /* 0x000fe40000410000 */
[----:B------:R-:W-:Y:S01]  /*2cd0*/  FFMA.FTZ R181, R179, R48, R66 ;  /* 0x00000030b3b57223 */ /* 0x000fe20000010042 */
[----:B------:R-:W-:Y:S01]  /*2ce0*/  PRMT R48, RZ, 0x7610, R7 ;  /* 0x00007610ff307816 */ /* 0x000fe20000000007 */
[C---:B------:R-:W-:Y:S02]  /*2cf0*/  FMUL.FTZ R187, R49.reuse, R176 ;  /* 0x000000b031bb7220 */ /* 0x040fe40000410000 */
[C---:B------:R-:W-:Y:S02]  /*2d00*/  FMUL.FTZ R176, R49.reuse, R182 ;  /* 0x000000b631b07220 */ /* 0x040fe40000410000 */
[----:B------:R-:W-:Y:S01]  /*2d10*/  FFMA.FTZ R182, R180, R48, R67 ;  /* 0x00000030b4b67223 */ /* 0x000fe20000010043 */
[----:B------:R-:W-:Y:S01]  /*2d20*/  PRMT R48, RZ, 0x5410, R6 ;  /* 0x00005410ff307816 */ /* 0x000fe20000000006 */
[----:B------:R-:W-:-:S02]  /*2d30*/  FMUL.FTZ R55, R49, R202 ;  /* 0x000000ca31377220 */ /* 0x000fc40000410000 */
[----:B------:R-:W-:-:S04]  /*2d40*/  @!P1 IMAD.WIDE R28, R124, R171, c[0x0][0x1a8] ;  /* 0x00006a007c1c9625 */ /* 0x000fc800078e02ab */
[----:B------:R-:W-:Y:S01]  /*2d50*/  FFMA.FTZ R179, R55, R48, R64 ;  /* 0x0000003037b37223 */ /* 0x000fe20000010040 */
[----:B------:R-:W-:Y:S01]  /*2d60*/  PRMT R48, RZ, 0x7610, R6 ;  /* 0x00007610ff307816 */ /* 0x000fe20000000006 */
[C---:B------:R-:W-:Y:S01]  /*2d70*/  FADD.FTZ R242, -R50.reuse, R54 ;  /* 0x0000003632f27221 */ /* 0x040fe20000010100 */
[----:B------:R0:W-:Y:S01]  /*2d80*/  @!P1 STG.E [R28.64], R49 ;  /* 0x000000311c009986 */ /* 0x0001e2000c101904 */
        /* <DEDUP_REMOVED lines=8> */
[----:B------:R-:W-:Y:S02]  /*2e10*/  FMUL.FTZ R54, R49, R58 ;  /* 0x0000003a31367220 */ /* 0x000fe40000410000 */
        /* <DEDUP_REMOVED lines=33> */
[----:B------:R-:W-:Y:S01]  /*3030*/  FFMA.FTZ R180, R54, R48, R65 ;  /* 0x0000003036b47223 */ /* 0x000fe20000010041 */
[----:B------:R-:W-:Y:S01]  /*3040*/  PRMT R48, RZ, 0x5410, R5 ;  /* 0x00005410ff307816 */ /* 0x000fe20000000005 */
        /* <DEDUP_REMOVED lines=30> */
[----:B------:R-:W-:Y:S01]  /*3230*/  FMUL.FTZ R248, R49, R248 ;  /* 0x000000f831f87220 */ /* 0x000fe20000410000 */
[----:B------:R-:W-:Y:S01]  /*3240*/  PRMT R49, RZ, 0x7610, R4 ;  /* 0x00007610ff317816 */ /* 0x000fe20000000004 */
[----:B------:R-:W-:Y:S01]  /*3250*/  FFMA.FTZ R54, R53, R48, R62 ;  /* 0x0000003035367223 */ /* 0x000fe2000001003e */
[----:B------:R-:W-:Y:S01]  /*3260*/  PRMT R48, RZ, 0x7610, R5 ;  /* 0x00007610ff307816 */ /* 0x000fe20000000005 */
[----:B------:R-:W-:-:S02]  /*3270*/  FFMA.FTZ R29, R25, R29, R72 ;  /* 0x0000001d191d7223 */ /* 0x000fc40000010048 */
        /* <DEDUP_REMOVED lines=9> */
[----:B------:R-:W-:Y:S01]  /*3310*/  F2FP.BF16.PACK_AB R51, R182, R181 ;  /* 0x000000b5b633723e */ /* 0x000fe200000010ff */
[----:B------:R-:W-:Y:S01]  /*3320*/  FFMA.FTZ R180, R130, R28, R71 ;  /* 0x0000001c82b47223 */ /* 0x000fe20000010047 */
[----:B------:R-:W-:Y:S01]  /*3330*/  IADD3 R28, P1, R152, c[0x0][0x208], RZ ;  /* 0x00008200981c7a10 */ /* 0x000fe20007f3e0ff */
        /* <DEDUP_REMOVED lines=9> */
[----:B------:R-:W-:Y:S01]  /*33d0*/  PRMT R32, RZ, 0x7610, R43 ;  /* 0x00007610ff207816 */ /* 0x000fe2000000002b */
[----:B------:R-:W-:Y:S01]  /*33e0*/  IMAD R124, R171, c[0x0][0x160], R124 ;  /* 0x00005800ab7c7a24 */ /* 0x000fe200078e027c */
[----:B------:R-:W-:Y:S01]  /*33f0*/  F2FP.BF16.PACK_AB R53, R180, R53 ;  /* 0x00000035b435723e */ /* 0x000fe200000010ff */
[----:B------:R-:W-:Y:S01]  /*3400*/  FFMA.FTZ R187, R187, R49, R82 ;  /* 0x00000031bbbb7223 */ /* 0x000fe20000010052 */
[----:B------:R-:W-:Y:S01]  /*3410*/  PRMT R49, RZ, 0x7610, R31 ;  /* 0x00007610ff317816 */ /* 0x000fe2000000001f */
[----:B------:R-:W-:-:S04]  /*3420*/  FFMA.FTZ R248, R248, R32, R107 ;  /* 0x00000020f8f87223 */ /* 0x000fc8000001006b */
[----:B------:R-:W-:Y:S01]  /*3430*/  FFMA.FTZ R218, R218, R49, R83 ;  /* 0x00000031dada7223 */ /* 0x000fe20000010053 */
[----:B------:R-:W-:-:S05]  /*3440*/  PRMT R49, RZ, 0x5410, R35 ;  /* 0x00005410ff317816 */ /* 0x000fca0000000023 */
        /* <DEDUP_REMOVED lines=9> */
[----:B------:R-:W-:Y:S01]  /*34e0*/  F2FP.BF16.PACK_AB R49, R55, R54 ;  /* 0x000000363731723e */ /* 0x000fe200000010ff */
[----:B------:R-:W-:Y:S01]  /*34f0*/  FFMA.FTZ R54, R26, R52, R73 ;  /* 0x000000341a367223 */ /* 0x000fe20000010049 */
[----:B------:R-:W-:Y:S01]  /*3500*/  F2FP.BF16.PACK_AB R55, R210, R185 ;  /* 0x000000b9d237723e */ /* 0x000fe200000010ff */
[----:B------:R-:W-:Y:S01]  /*3510*/  FFMA.FTZ R52, R144, R3, R69 ;  /* 0x0000000390347223 */ /* 0x000fe20000010045 */
[----:B------:R-:W-:Y:S01]  /*3520*/  IADD3.X R3, R169, c[0x0][0x20c], RZ, P0, !PT ;  /* 0x00008300a9037a10 */ /* 0x000fe200007fe4ff */
[----:B------:R-:W-:Y:S01]  /*3530*/  FFMA.FTZ R169, R30, R178, R81 ;  /* 0x000000b21ea97223 */ /* 0x000fe20000010051 */
[----:B------:R-:W-:Y:S02]  /*3540*/  F2FP.BF16.PACK_AB R54, R54, R29 ;  /* 0x0000001d3636723e */ /* 0x000fe400000010ff */
[----:B------:R-:W-:Y:S01]  /*3550*/  IADD3.X R29, R150, c[0x0][0x20c], RZ, P1, !PT ;  /* 0x00008300961d7a10 */ /* 0x000fe20000ffe4ff */
[----:B------:R-:W-:Y:S01]  /*3560*/  FFMA.FTZ R150, R131, R57, R76 ;  /* 0x0000003983967223 */ /* 0x000fe2000001004c */
[----:B------:R-:W-:Y:S01]  /*3570*/  IADD3 R32, P0, R165, c[0x0][0x208], RZ ;  /* 0x00008200a5207a10 */ /* 0x000fe20007f1e0ff */
[----:B------:R-:W-:Y:S01]  /*3580*/  FFMA.FTZ R57, R133, R58, R78 ;  /* 0x0000003a85397223 */ /* 0x000fe2000001004e */
[----:B------:R-:W-:Y:S01]  /*3590*/  F2FP.BF16.PACK_AB R52, R52, R183 ;  /* 0x000000b73434723e */ /* 0x000fe200000010ff */
[----:B------:R-:W-:Y:S01]  /*35a0*/  FFMA.FTZ R58, R135, R59, R80 ;  /* 0x0000003b873a7223 */ /* 0x000fe20000010050 */
[----:B------:R-:W-:Y:S01]  /*35b0*/  F2FP.BF16.PACK_AB R59, R218, R187 ;  /* 0x000000bbda3b723e */ /* 0x000fe200000010ff */
[----:B------:R-:W-:Y:S01]  /*35c0*/  FFMA.FTZ R165, R132, R33, R77 ;  /* 0x0000002184a57223 */ /* 0x000fe2000001004d */
[----:B------:R-:W-:Y:S01]  /*35d0*/  F2FP.BF16.PACK_AB R57, R56, R57 ;  /* 0x000000393839723e */ /* 0x000fe200000010ff */
[----:B------:R0:W-:Y:S01]  /*35e0*/  STG.E.128 [R2.64], R48 ;  /* 0x0000003002007986 */ /* 0x0001e2000c101d04 */
[----:B------:R-:W-:-:S02]  /*35f0*/  IADD3.X R33, R156, c[0x0][0x20c], RZ, P0, !PT ;  /* 0x000083009c217a10 */ /* 0x000fc400007fe4ff */
[----:B------:R-:W-:Y:S01]  /*3600*/  F2FP.BF16.PACK_AB R58, R169, R58 ;  /* 0x0000003aa93a723e */ /* 0x000fe200000010ff */
[----:B------:R1:W-:Y:S01]  /*3610*/  STG.E.128 [R28.64], R52 ;  /* 0x000000341c007986 */ /* 0x0003e2000c101d04 */
[----:B------:R-:W-:-:S05]  /*3620*/  F2FP.BF16.PACK_AB R56, R165, R150 ;  /* 0x00000096a538723e */ /* 0x000fca00000010ff */
[----:B------:R2:W-:Y:S01]  /*3630*/  STG.E.128 [R32.64], R56 ;  /* 0x0000003820007986 */ /* 0x0005e2000c101d04 */
[----:B0-----:R-:W-:Y:S01]  /*3640*/  FFMA.FTZ R48, R137, R174, R84 ;  /* 0x000000ae89307223 */ /* 0x001fe20000010054 */
[----:B------:R-:W-:Y:S01]  /*3650*/  F2FP.BF16.PACK_AB R51, R230, R189 ;  /* 0x000000bde633723e */ /* 0x000fe200000010ff */
[----:B------:R-:W-:Y:S02]  /*3660*/  FFMA.FTZ R3, R136, R172, R85 ;  /* 0x000000ac88037223 */ /* 0x000fe40000010055 */
[----:B------:R-:W-:Y:S01]  /*3670*/  FFMA.FTZ R49, R139, R175, R86 ;  /* 0x000000af8b317223 */ /* 0x000fe20000010056 */
[----:B-1----:R-:W-:Y:S01]  /*3680*/  IADD3 R28, P1, R168, c[0x0][0x208], RZ ;  /* 0x00008200a81c7a10 */ /* 0x002fe20007f3e0ff */
[----:B------:R-:W-:Y:S01]  /*3690*/  FFMA.FTZ R2, R138, R173, R87 ;  /* 0x000000ad8a027223 */ /* 0x000fe20000010057 */
[----:B------:R-:W-:Y:S01]  /*36a0*/  F2FP.BF16.PACK_AB R48, R3, R48 ;  /* 0x000000300330723e */ /* 0x000fe200000010ff */
[----:B------:R-:W-:Y:S01]  /*36b0*/  FFMA.FTZ R52, R143, R161, R92 ;  /* 0x000000a18f347223 */ /* 0x000fe2000001005c */
[----:B------:R-:W-:Y:S01]  /*36c0*/  F2FP.BF16.PACK_AB R55, R238, R191 ;  /* 0x000000bfee37723e */ /* 0x000fe200000010ff */
[----:B--2---:R-:W-:Y:S01]  /*36d0*/  FFMA.FTZ R58, R41, R159, R104 ;  /* 0x0000009f293a7223 */ /* 0x004fe20000010068 */
[----:B------:R-:W-:Y:S01]  /*36e0*/  F2FP.BF16.PACK_AB R49, R2, R49 ;  /* 0x000000310231723e */ /* 0x000fe200000010ff */
[----:B------:R-:W-:Y:S01]  /*36f0*/  FFMA.FTZ R33, R42, R162, R105 ;  /* 0x000000a22a217223 */ /* 0x000fe20000010069 */
[----:B------:R-:W-:Y:S01]  /*3700*/  IADD3 R2, P0, R155, c[0x0][0x208], RZ ;  /* 0x000082009b027a10 */ /* 0x000fe20007f1e0ff */
        /* <DEDUP_REMOVED lines=8> */
[----:B------:R-:W-:Y:S01]  /*3790*/  FFMA.FTZ R53, R145, R163, R94 ;  /* 0x000000a391357223 */ /* 0x000fe2000001005e */
[----:B------:R-:W-:Y:S01]  /*37a0*/  IADD3.X R3, R153, c[0x0][0x20c], RZ, P0, !PT ;  /* 0x0000830099037a10 */ /* 0x000fe200007fe4ff */
        /* <DEDUP_REMOVED lines=8> */
[----:B------:R0:W-:Y:S01]  /*3830*/  STG.E.128 [R2.64], R48 ;  /* 0x0000003002007986 */ /* 0x0001e2000c101d04 */
[----:B------:R-:W-:-:S02]  /*3840*/  F2FP.BF16.PACK_AB R56, R33, R56 ;  /* 0x000000382138723e */ /* 0x000fc400000010ff */
[----:B------:R-:W-:Y:S01]  /*3850*/  F2FP.BF16.PACK_AB R57, R146, R57 ;  /* 0x000000399239723e */ /* 0x000fe200000010ff */
[----:B------:R0:W-:Y:S01]  /*3860*/  STG.E.128 [R28.64], R52 ;  /* 0x000000341c007986 */ /* 0x0001e2000c101d04 */
[----:B------:R-:W-:Y:S02]  /*3870*/  IADD3.X R33, R154, c[0x0][0x20c], RZ, P2, !PT ;  /* 0x000083009a217a10 */ /* 0x000fe400017fe4ff */
[----:B------:R-:W-:-:S03]  /*3880*/  ISETP.GE.AND P0, PT, R124, c[0x0][0x164], PT ;  /* 0x000059007c007a0c */ /* 0x000fc60003f06270 */
[----:B------:R0:W-:Y:S10]  /*3890*/  STG.E.128 [R32.64], R56 ;  /* 0x0000003820007986 */ /* 0x0001f4000c101d04 */
[----:B0-----:R-:W-:Y:S01]  /*38a0*/  @P0 CALL.REL.NOINC `(.L_x_723) ;  /* 0x0000001000000944 */ /* 0x001fe20003c00000 */
[----:B------:R-:W-:Y:S05]  /*38b0*/  BRA `(.L_x_724) ;  /* 0xffffd0b000007947 */ /* 0x000fea000383ffff */
.L_x_723:
[----:B------:R-:W-:Y:S05]  /*38c0*/  EXIT ;  /* 0x000000000000794d */ /* 0x000fea0003800000 */
.L_x_721:
[----:B0-----:R-:W-:Y:S02]  /*38d0*/  MOV R51, R171 ;  /* 0x000000ab00337202 */ /* 0x001fe40000000f00 */
[----:B------:R-:W-:-:S02]  /*38e0*/  MOV R48, 0x1 ;  /* 0x0000000100307802 */ /* 0x000fc40000000f00 */
[----:B------:R-:W-:Y:S02]  /*38f0*/  MOV R28, 0x1f ;  /* 0x0000001f001c7802 */ /* 0x000fe40000000f00 */
[----:B------:R-:W-:Y:S02]  /*3900*/  MOV R29, 0xffffffff ;  /* 0xffffffff001d7802 */ /* 0x000fe40000000f00 */
[----:B------:R-:W-:Y:S02]  /*3910*/  MOV R2, 0x3930 ;  /* 0x0000393000027802 */ /* 0x000fe40000000f00 */
[----:B------:R-:W-:Y:S05]  /*3920*/  CALL.REL.NOINC `($__internal_5_$__cuda_sm70_shflsync_bfly_p) ;  /* 0x0000099000007944 */ /* 0x000fea0003c00000 */
[----:B-1----:R-:W-:Y:S01]  /*3930*/  MOV R2, R48 ;  /* 0x0000003000027202 */ /* 0x002fe20000000f00 */
[----:B0-----:R-:W-:Y:S05]  /*3940*/  BRA `(.L_x_725) ;  /* 0xffffea4000007947 */ /* 0x001fea000383ffff */
.L_x_722:
[----:B------:R-:W-:Y:S01]  /*3950*/  HFMA2.MMA R48, -RZ, RZ, 0, 1.1920928955078125e-07 ;  /* 0x00000002ff307435 */ /* 0x000fe200000001ff */
[----:B------:R-:W-:Y:S02]  /*3960*/  MOV R28, 0x1f ;  /* 0x0000001f001c7802 */ /* 0x000fe40000000f00 */
[----:B------:R-:W-:Y:S02]  /*3970*/  MOV R29, 0xffffffff ;  /* 0xffffffff001d7802 */ /* 0x000fe40000000f00 */
[----:B------:R-:W-:-:S02]  /*3980*/  MOV R2, 0x39a0 ;  /* 0x000039a000027802 */ /* 0x000fc40000000f00 */
[----:B0-----:R-:W-:Y:S05]  /*3990*/  CALL.REL.NOINC `($__internal_5_$__cuda_sm70_shflsync_bfly_p) ;  /* 0x0000092000007944 */ /* 0x001fea0003c00000 */
[----:B01----:R-:W-:Y:S01]  /*39a0*/  FADD.FTZ R51, R51, R48 ;  /* 0x0000003033337221 */ /* 0x003fe20000010000 */
[----:B------:R-:W-:Y:S01]  /*39b0*/  HFMA2.MMA R48, -RZ, RZ, 0, 2.384185791015625e-07 ;  /* 0x00000004ff307435 */ /* 0x000fe200000001ff */
[----:B------:R-:W-:-:S02]  /*39c0*/  MOV R28, 0x1f ;  /* 0x0000001f001c7802 */ /* 0x000fc40000000f00 */
[----:B------:R-:W-:Y:S02]  /*39d0*/  MOV R29, 0xffffffff ;  /* 0xffffffff001d7802 */ /* 0x000fe40000000f00 */
[----:B------:R-:W-:Y:S02]  /*39e0*/  MOV R2, 0x3a00 ;  /* 0x00003a0000027802 */ /* 0x000fe40000000f00 */
[----:B------:R-:W-:Y:S05]  /*39f0*/  CALL.REL.NOINC `($__internal_5_$__cuda_sm70_shflsync_bfly_p) ;  /* 0x000008c000007944 */ /* 0x000fea0003c00000 */
[----:B01----:R-:W-:Y:S01]  /*3a00*/  FADD.FTZ R51, R51, R48 ;  /* 0x0000003033337221 */ /* 0x003fe20000010000 */
[----:B------:R-:W-:Y:S01]  /*3a10*/  HFMA2.MMA R48, -RZ, RZ, 0, 4.76837158203125e-07 ;  /* 0x00000008ff307435 */ /* 0x000fe200000001ff */
[----:B------:R-:W-:Y:S02]  /*3a20*/  MOV R28, 0x1f ;  /* 0x0000001f001c7802 */ /* 0x000fe40000000f00 */
[----:B------:R-:W-:Y:S02]  /*3a30*/  MOV R29, 0xffffffff ;  /* 0xffffffff001d7802 */ /* 0x000fe40000000f00 */
[----:B------:R-:W-:Y:S02]  /*3a40*/  MOV R2, 0x3a60 ;  /* 0x00003a6000027802 */ /* 0x000fe40000000f00 */
[----:B------:R-:W-:Y:S05]  /*3a50*/  CALL.REL.NOINC `($__internal_5_$__cuda_sm70_shflsync_bfly_p) ;  /* 0x0000086000007944 */ /* 0x000fea0003c00000 */
[----:B01----:R-:W-:Y:S01]  /*3a60*/  FADD.FTZ R51, R51, R48 ;  /* 0x0000003033337221 */ /* 0x003fe20000010000 */
[----:B------:R-:W-:Y:S01]  /*3a70*/  HFMA2.MMA R48, -RZ, RZ, 0, 9.5367431640625e-07 ;  /* 0x00000010ff307435 */ /* 0x000fe200000001ff */
[----:B------:R-:W-:-:S02]  /*3a80*/  MOV R28, 0x1f ;  /* 0x0000001f001c7802 */ /* 0x000fc40000000f00 */
[----:B------:R-:W-:Y:S02]  /*3a90*/  MOV R29, 0xffffffff ;  /* 0xffffffff001d7802 */ /* 0x000fe40000000f00 */
[----:B------:R-:W-:Y:S02]  /*3aa0*/  MOV R2, 0x3ac0 ;  /* 0x00003ac000027802 */ /* 0x000fe40000000f00 */
[----:B------:R-:W-:Y:S05]  /*3ab0*/  CALL.REL.NOINC `($__internal_5_$__cuda_sm70_shflsync_bfly_p) ;  /* 0x0000080000007944 */ /* 0x000fea0003c00000 */
[----:B-1----:R-:W-:Y:S01]  /*3ac0*/  FADD.FTZ R48, R51, R48 ;  /* 0x0000003033307221 */ /* 0x002fe20000010000 */
[----:B0-----:R-:W-:-:S03]  /*3ad0*/  MOV R28, 0x1f ;  /* 0x0000001f001c7802 */ /* 0x001fc60000000f00 */
[----:B------:R-:W-:Y:S01]  /*3ae0*/  FMUL.FTZ R49, R48, c[0x0][0x1e0] ;  /* 0x0000780030317a20 */ /* 0x000fe20000410000 */
[----:B------:R-:W-:-:S03]  /*3af0*/  HFMA2.MMA R48, -RZ, RZ, 0, 5.9604644775390625e-08 ;  /* 0x00000001ff307435 */ /* 0x000fc600000001ff */
        /* <DEDUP_REMOVED lines=94> */
[----:B------:R-:W-:Y:S01]  /*40e0*/  FFMA.FTZ R2, R29, R29, R2 ;  /* 0x0000001d1d027223 */ /* 0x000fe20000010002 */
[----:B------:R-:W-:-:S03]  /*40f0*/  MOV R29, 0xffffffff ;  /* 0xffffffff001d7802 */ /* 0x000fc60000000f00 */
[----:B------:R-:W-:Y:S01]  /*4100*/  FFMA.FTZ R51, R3, R3, R2 ;  /* 0x0000000303337223 */ /* 0x000fe20000010002 */
[----:B------:R-:W-:Y:S02]  /*4110*/  MOV R2, 0x4130 ;  /* 0x0000413000027802 */ /* 0x000fe40000000f00 */
[----:B------:R-:W-:Y:S05]  /*4120*/  CALL.REL.NOINC `($__internal_5_$__cuda_sm70_shflsync_bfly_p) ;  /* 0x0000019000007944 */ /* 0x000fea0003c00000 */
[----:B01----:R-:W-:Y:S01]  /*4130*/  FADD.FTZ R51, R51, R48 ;  /* 0x0000003033337221 */ /* 0x003fe20000010000 */
[----:B------:R-:W-:Y:S01]  /*4140*/  HFMA2.MMA R48, -RZ, RZ, 0, 1.1920928955078125e-07 ;  /* 0x00000002ff307435 */ /* 0x000fe200000001ff */
[----:B------:R-:W-:Y:S02]  /*4150*/  MOV R28, 0x1f ;  /* 0x0000001f001c7802 */ /* 0x000fe40000000f00 */
[----:B------:R-:W-:Y:S02]  /*4160*/  MOV R29, 0xffffffff ;  /* 0xffffffff001d7802 */ /* 0x000fe40000000f00 */
[----:B------:R-:W-:Y:S02]  /*4170*/  MOV R2, 0x4190 ;  /* 0x0000419000027802 */ /* 0x000fe40000000f00 */
[----:B------:R-:W-:Y:S05]  /*4180*/  CALL.REL.NOINC `($__internal_5_$__cuda_sm70_shflsync_bfly_p) ;  /* 0x0000013000007944 */ /* 0x000fea0003c00000 */
[----:B01----:R-:W-:Y:S01]  /*4190*/  FADD.FTZ R51, R51, R48 ;  /* 0x0000003033337221 */ /* 0x003fe20000010000 */
[----:B------:R-:W-:Y:S01]  /*41a0*/  HFMA2.MMA R48, -RZ, RZ, 0, 2.384185791015625e-07 ;  /* 0x00000004ff307435 */ /* 0x000fe200000001ff */
[----:B------:R-:W-:Y:S02]  /*41b0*/  MOV R28, 0x1f ;  /* 0x0000001f001c7802 */ /* 0x000fe40000000f00 */
[----:B------:R-:W-:-:S02]  /*41c0*/  MOV R29, 0xffffffff ;  /* 0xffffffff001d7802 */ /* 0x000fc40000000f00 */
        /* <DEDUP_REMOVED lines=10> */
[----:B------:R-:W-:Y:S02]  /*4270*/  MOV R28, 0x1f ;  /* 0x0000001f001c7802 */ /* 0x000fe40000000f00 */
[----:B------:R-:W-:-:S02]  /*4280*/  MOV R29, 0xffffffff ;  /* 0xffffffff001d7802 */ /* 0x000fc40000000f00 */
[----:B------:R-:W-:Y:S02]  /*4290*/  MOV R2, 0x42b0 ;  /* 0x000042b000027802 */ /* 0x000fe40000000f00 */
[----:B------:R-:W-:Y:S05]  /*42a0*/  CALL.REL.NOINC `($__internal_5_$__cuda_sm70_shflsync_bfly_p) ;  /* 0x0000001000007944 */ /* 0x000fea0003c00000 */
[----:B01----:R-:W-:Y:S05]  /*42b0*/  BRA `(.L_x_726) ;  /* 0xffffe81000007947 */ /* 0x003fea000383ffff */
        .weak           $__internal_5_$__cuda_sm70_shflsync_bfly_p
        .type           $__internal_5_$__cuda_sm70_shflsync_bfly_p,@function
        .size           $__internal_5_$__cuda_sm70_shflsync_bfly_p,(.L_x_43065 - $__internal_5_$__cuda_sm70_shflsync_bfly_p)
$__internal_5_$__cuda_sm70_shflsync_bfly_p:
[----:B------:R-:W-:Y:S01]  /*42c0*/  HFMA2.MMA R3, -RZ, RZ, 0, 0 ;  /* 0x00000000ff037435 */ /* 0x000fe200000001ff */
[----:B------:R-:W-:Y:S04]  /*42d0*/  WARPSYNC R29 ;  /* 0x0000001d00007348 */ /* 0x000fe80003800000 */
[----:B------:R0:W1:Y:S01]  /*42e0*/  SHFL.BFLY PT, R48, R51, R48, R28 ;  /* 0x0c00003033307389 */ /* 0x00006200000e001c */
[----:B------:R-:W-:Y:S05]  /*42f0*/  RET.REL.NODEC R2 `(_ZN10layer_norm13ln_fwd_kernelINS_13Kernel_traitsI13__nv_bfloat16S2_S2_S2_fjLj1536ELj1ELj4ELj1ELj16ENS_18Kernel_traits_baseILj1536ES2_S2_S2_S2_fjLj128EEEEELb0ELb1ELb0ELb1EEEvNS_9FwdParamsE) ;  /* 0xffffbd0002007950 */ /* 0x000fea0003c3ffff */
.L_x_727:
        /* <DEDUP_REMOVED lines=16> */
.L_x_43065:


//--------------------- .text._ZN10layer_norm13ln_fwd_kernelINS_13Kernel_traitsI13__nv_bfloat16S2_S2_S2_fjLj1536ELj1ELj4ELj1ELj16ENS_18Kernel_traits_baseILj1536ES2_S2_S2_S2_fjLj128EEEEELb0ELb1ELb1ELb0EEEvNS_9FwdParamsE --------------------------
	.section	.text._ZN10layer_norm13ln_fwd_kernelINS_13Kernel_traitsI13__nv_bfloat16S2_S2_S2_fjLj1536ELj1ELj4ELj1ELj16ENS_18Kernel_traits_baseILj1536ES2_S2_S2_S2_fjLj128EEEEELb0ELb1ELb1ELb0EEEvNS_9FwdParamsE,"ax",@progbits
	.sectioninfo	@"SHI_REGISTERS=223"
	.align	128
        .global         _ZN10layer_norm13ln_fwd_kernelINS_13Kernel_traitsI13__nv_bfloat16S2_S2_S2_fjLj1536ELj1ELj4ELj1ELj16ENS_18Kernel_traits_baseILj1536ES2_S2_S2_S2_fjLj128EEEEELb0ELb1ELb1ELb0EEEvNS_9FwdParamsE
        .type           _ZN10layer_norm13ln_fwd_kernelINS_13Kernel_traitsI13__nv_bfloat16S2_S2_S2_fjLj1536ELj1ELj4ELj1ELj16ENS_18Kernel_traits_baseILj1536ES2_S2_S2_S2_fjLj128EEEEELb0ELb1ELb1ELb0EEEvNS_9FwdParamsE,@function
        .size           _ZN10layer_norm13ln_fwd_kernelINS_13Kernel_traitsI13__nv_bfloat16S2_S2_S2_fjLj1536ELj1ELj4ELj1ELj16ENS_18Kernel_traits_baseILj1536ES2_S2_S2_S2_fjLj128EEEEELb0ELb1ELb1ELb0EEEvNS_9FwdParamsE,(.L_x_43066 - _ZN10layer_norm13ln_fwd_kernelINS_13Kernel_traitsI13__nv_bfloat16S2_S2_S2_fjLj1536ELj1ELj4ELj1ELj16ENS_18Kernel_traits_baseILj1536ES2_S2_S2_S2_fjLj128EEEEELb0ELb1ELb1ELb0EEEvNS_9FwdParamsE)
        .other          _ZN10layer_norm13ln_fwd_kernelINS_13Kernel_traitsI13__nv_bfloat16S2_S2_S2_fjLj1536ELj1ELj4ELj1ELj16ENS_18Kernel_traits_baseILj1536ES2_S2_S2_S2_fjLj128EEEEELb0ELb1ELb1ELb0EEEvNS_9FwdParamsE,@"STO_CUDA_ENTRY STV_DEFAULT"
_ZN10layer_norm13ln_fwd_kernelINS_13Kernel_traitsI13__nv_bfloat16S2_S2_S2_fjLj1536ELj1ELj4ELj1ELj16ENS_18Kernel_traits_baseILj1536ES2_S2_S2_S2_fjLj128EEEEELb0ELb1ELb1ELb0EEEvNS_9FwdParamsE:
.text._ZN10layer_norm13ln_fwd_kernelINS_13Kernel_traitsI13__nv_bfloat16S2_S2_S2_fjLj1536ELj1ELj4ELj1ELj16ENS_18Kernel_traits_baseILj1536ES2_S2_S2_S2_fjLj128EEEEELb0ELb1ELb1ELb0EEEvNS_9FwdParamsE:
        /* <DEDUP_REMOVED lines=35> */
.L_x_729:
[----:B01----:R-:W-:Y:S05]  /*0230*/  BSYNC B0 ;  /* 0x0000000000007941 */ /* 0x003fea0003800000 */
.L_x_728:
        /* <DEDUP_REMOVED lines=16> */
.L_x_731:
[----:B0-----:R-:W-:Y:S05]  /*0340*/  BSYNC B0 ;  /* 0x0000000000007941 */ /* 0x001fea0003800000 */
.L_x_730:
        /* <DEDUP_REMOVED lines=16> */
.L_x_733:
[----:B0-----:R-:W-:Y:S05]  /*0450*/  BSYNC B0 ;  /* 0x0000000000007941 */ /* 0x001fea0003800000 */
.L_x_732:
        /* <DEDUP_REMOVED lines=16> */
.L_x_735:
[----:B0-----:R-:W-:Y:S05]  /*0560*/  BSYNC B0 ;  /* 0x0000000000007941 */ /* 0x001fea0003800000 */
.L_x_734:
        /* <DEDUP_REMOVED lines=16> */
.L_x_737:
[----:B0-----:R-:W-:Y:S05]  /*0670*/  BSYNC B0 ;  /* 0x0000000000007941 */ /* 0x001fea0003800000 */
.L_x_736:
        /* <DEDUP_REMOVED lines=18> */
.L_x_739:
[----:B0-----:R-:W-:Y:S05]  /*07a0*/  BSYNC B0 ;  /* 0x0000000000007941 */ /* 0x001fea0003800000 */
.L_x_738:
        /* <DEDUP_REMOVED lines=103> */
[--C-:B------:R-:W-:Y:S02]  /*0e20*/  PRMT R131, RZ, 0x5410, R75.reuse ;  /* 0x00005410ff837816 */ /* 0x100fe4000000004b */
        /* <DEDUP_REMOVED lines=43> */
.L_x_911:
[----:B------:R-:W-:-:S10]  /*10e0*/  HFMA2.MMA R61, -RZ, RZ, 0, 2.384185791015625e-07 ;  /* 0x00000004ff3d7435 */ /* 0x000fd400000001ff */
[----:B------:R-:W-:-:S05]  /*10f0*/  IMAD.WIDE R62, R154, R61, c[0x0][0x1d0] ;  /* 0x000074009a3e7625 */ /* 0x000fca00078e023d */
[----:B------:R0:W2:Y:S01]  /*1100*/  LDG.E R213, [R62.64] ;  /* 0x000000043ed57981 */ /* 0x0000a2000c1e1900 */
[----:B------:R-:W-:-:S05]  /*1110*/  IMAD.WIDE R60, R154, R61, c[0x0][0x1d8] ;  /* 0x000076009a3c7625 */ /* 0x000fca00078e023d */
[----:B------:R1:W5:Y:S01]  /*1120*/  LDG.E R209, [R60.64] ;  /* 0x000000043cd17981 */ /* 0x000362000c1e1900 */
[----:B------:R-:W-:Y:S01]  /*1130*/  IMAD R64, R154, c[0x0][0x168], RZ ;  /* 0x00005a009a407a24 */ /* 0x000fe200078e02ff */
[----:B------:R-:W-:Y:S01]  /*1140*/  BSSY B0, `(.L_x_740) ;  /* 0x0000081000007945 */ /* 0x000fe20003800000 */
[----:B------:R-:W-:Y:S01]  /*1150*/  MOV R214, RZ ;  /* 0x000000ff00d67202 */ /* 0x000fe20000000f00 */
[----:B------:R-:W0:Y:S02]  /*1160*/  S2R R210, SR_TID.X ;  /* 0x0000000000d27919 */ /* 0x000e240000002100 */
[----:B0-----:R-:W-:Y:S02]  /*1170*/  LOP3.LUT R62, R210, 0x1f, RZ, 0xc0, !PT ;  /* 0x0000001fd23e7812 */ /* 0x001fe400078ec0ff */
        /* <DEDUP_REMOVED lines=9> */
[----:B------:R-:W-:Y:S01]  /*1210*/  SHF.R.S32.HI R211, RZ, 0x1f, R154 ;  /* 0x0000001fffd37819 */ /* 0x000fe2000001149a */
[----:B------:R-:W-:Y:S05]  /*1220*/  @!P0 BRA `(.L_x_741) ;  /* 0x0000072000008947 */ /* 0x000fea0003800000 */
[----:B-1----:R-:W-:Y:S02]  /*1230*/  ISETP.NE.U32.AND P3, PT, RZ, c[0x0][0x180], PT ;  /* 0x00006000ff007a0c */ /* 0x002fe40003f65070 */
[----:B------:R-:W-:-:S02]  /*1240*/  @P2 MOV R63, 0x10 ;  /* 0x00000010003f2802 */ /* 0x000fc40000000f00 */
        /* <DEDUP_REMOVED lines=13> */
.L_x_743:
[----:B0----5:R-:W-:-:S05]  /*1320*/  PRMT R60, RZ, 0x5410, R52 ;  /* 0x00005410ff3c7816 */ /* 0x021fca0000000034 */
[----:B------:R-:W-:-:S04]  /*1330*/  FMUL.FTZ R60, R60, c[0x0][0x1ec] ;  /* 0x00007b003c3c7a20 */ /* 0x000fc80000410000 */
[----:B------:R-:W-:Y:S01]  /*1340*/  FMUL.FTZ R161, R49, R60 ;  /* 0x0000003c31a17220 */ /* 0x000fe20000410000 */
[----:B------:R-:W-:-:S05]  /*1350*/  @P3 PRMT R60, RZ, 0x5410, R56 ;  /* 0x00005410ff3c3816 */ /* 0x000fca0000000038 */
[----:B------:R-:W-:Y:S02]  /*1360*/  @P3 FADD.FTZ R161, R60, R161 ;  /* 0x000000a13ca13221 */ /* 0x000fe40000010000 */
.L_x_744:
[----:B------:R-:W-:Y:S05]  /*1370*/  BSYNC B1 ;  /* 0x0000000000017941 */ /* 0x000fea0003800000 */
.L_x_742:
[----:B------:R-:W-:Y:S01]  /*1380*/  BSSY B1, `(.L_x_745) ;  /* 0x000000b000017945 */ /* 0x000fe20003800000 */
[----:B------:R-:W-:Y:S05]  /*1390*/  @P4 BRA `(.L_x_746) ;  /* 0x0000004000004947 */ /* 0x000fea0003800000 */
[----:B------:R-:W-:Y:S01]  /*13a0*/  IMAD.MOV.U32 R162, RZ, RZ, RZ ;  /* 0x000000ffffa27224 */ /* 0x000fe200078e00ff */
[----:B------:R-:W-:Y:S05]  /*13b0*/  @!P3 BRA `(.L_x_747) ;  /* 0x000000700000b947 */ /* 0x000fea0003800000 */
[----:B-----5:R-:W-:Y:S01]  /*13c0*/  PRMT R162, RZ, 0x7610, R56 ;  /* 0x00007610ffa27816 */ /* 0x020fe20000000038 */
[----:B------:R-:W-:Y:S05]  /*13d0*/  BRA `(.L_x_747) ;  /* 0x0000005000007947 */ /* 0x000fea0003800000 */
.L_x_746:
[----:B-----5:R-:W-:-:S05]  /*13e0*/  PRMT R60, RZ, 0x7610, R52 ;  /* 0x00007610ff3c7816 */ /* 0x020fca0000000034 */
[----:B------:R-:W-:-:S04]  /*13f0*/  FMUL.FTZ R61, R60, c[0x0][0x1ec] ;  /* 0x00007b003c3d7a20 */ /* 0x000fc80000410000 */
[----:B------:R-:W-:Y:S01]  /*1400*/  FMUL.FTZ R162, R48, R61 ;  /* 0x0000003d30a27220 */ /* 0x000fe20000410000 */
[----:B------:R-:W-:-:S05]  /*1410*/  @P3 PRMT R61, RZ, 0x7610, R56 ;  /* 0x00007610ff3d3816 */ /* 0x000fca0000000038 */
[----:B------:R-:W-:Y:S02]  /*1420*/  @P3 FADD.FTZ R162, R61, R162 ;  /* 0x000000a23da23221 */ /* 0x000fe40000010000 */
.L_x_747:
[----:B------:R-:W-:Y:S05]  /*1430*/  BSYNC B1 ;  /* 0x0000000000017941 */ /* 0x000fea0003800000 */
.L_x_745:
[----:B------:R-:W-:Y:S01]  /*1440*/  BSSY B1, `(.L_x_748) ;  /* 0x000000b000017945 */ /* 0x000fe20003800000 */
[----:B------:R-:W-:Y:S05]  /*1450*/  @P4 BRA `(.L_x_749) ;  /* 0x0000004000004947 */ /* 0x000fea0003800000 */
[----:B------:R-:W-:Y:S01]  /*1460*/  MOV R163, RZ ;  /* 0x000000ff00a37202 */ /* 0x000fe20000000f00 */
[----:B------:R-:W-:Y:S05]  /*1470*/  @!P3 BRA `(.L_x_750) ;  /* 0x000000700000b947 */ /* 0x000fea0003800000 */
[----:B-----5:R-:W-:Y:S01]  /*1480*/  PRMT R163, RZ, 0x5410, R57 ;  /* 0x00005410ffa37816 */ /* 0x020fe20000000039 */
[----:B------:R-:W-:Y:S05]  /*1490*/  BRA `(.L_x_750) ;  /* 0x0000005000007947 */ /* 0x000fea0003800000 */
.L_x_749:
[----:B-----5:R-:W-:-:S05]  /*14a0*/  PRMT R60, RZ, 0x5410, R53 ;  /* 0x00005410ff3c7816 */ /* 0x020fca0000000035 */
[----:B------:R-:W-:-:S04]  /*14b0*/  FMUL.FTZ R60, R60, c[0x0][0x1ec] ;  /* 0x00007b003c3c7a20 */ /* 0x000fc80000410000 */
[----:B------:R-:W-:Y:S01]  /*14c0*/  FMUL.FTZ R163, R47, R60 ;  /* 0x0000003c2fa37220 */ /* 0x000fe20000410000 */
[----:B------:R-:W-:-:S05]  /*14d0*/  @P3 PRMT R60, RZ, 0x5410, R57 ;  /* 0x00005410ff3c3816 */ /* 0x000fca0000000039 */
[----:B------:R-:W-:Y:S02]  /*14e0*/  @P3 FADD.FTZ R163, R60, R163 ;  /* 0x000000a33ca33221 */ /* 0x000fe40000010000 */
.L_x_750:
[----:B------:R-:W-:Y:S05]  /*14f0*/  BSYNC B1 ;  /* 0x0000000000017941 */ /* 0x000fea0003800000 */
.L_x_748:
[----:B------:R-:W-:Y:S01]  /*1500*/  BSSY B1, `(.L_x_751) ;  /* 0x000000b000017945 */ /* 0x000fe20003800000 */
[----:B------:R-:W-:Y:S05]  /*1510*/  @P4 BRA `(.L_x_752) ;  /* 0x0000004000004947 */ /* 0x000fea0003800000 */
[----:B------:R-:W-:Y:S01]  /*1520*/  HFMA2.MMA R164, -RZ, RZ, 0, 0 ;  /* 0x00000000ffa47435 */ /* 0x000fe200000001ff */
[----:B------:R-:W-:Y:S05]  /*1530*/  @!P3 BRA `(.L_x_753) ;  /* 0x000000700000b947 */ /* 0x000fea0003800000 */
[----:B-----5:R-:W-:Y:S01]  /*1540*/  PRMT R164, RZ, 0x7610, R57 ;  /* 0x00007610ffa47816 */ /* 0x020fe20000000039 */
[----:B------:R-:W-:Y:S05]  /*1550*/  BRA `(.L_x_753) ;  /* 0x0000005000007947 */ /* 0x000fea0003800000 */
.L_x_752:
[----:B-----5:R-:W-:-:S05]  /*1560*/  PRMT R60, RZ, 0x7610, R53 ;  /* 0x00007610ff3c7816 */ /* 0x020fca0000000035 */
[----:B------:R-:W-:-:S04]  /*1570*/  FMUL.FTZ R61, R60, c[0x0][0x1ec] ;  /* 0x00007b003c3d7a20 */ /* 0x000fc80000410000 */
[----:B------:R-:W-:Y:S01]  /*1580*/  FMUL.FTZ R164, R46, R61 ;  /* 0x0000003d2ea47220 */ /* 0x000fe20000410000 */
[----:B------:R-:W-:-:S05]  /*1590*/  @P3 PRMT R61, RZ, 0x7610, R57 ;  /* 0x00007610ff3d3816 */ /* 0x000fca0000000039 */
[----:B------:R-:W-:Y:S02]  /*15a0*/  @P3 FADD.FTZ R164, R61, R164 ;  /* 0x000000a43da43221 */ /* 0x000fe40000010000 */
.L_x_753:
[----:B------:R-:W-:Y:S05]  /*15b0*/  BSYNC B1 ;  /* 0x0000000000017941 */ /* 0x000fea0003800000 */
.L_x_751:
[----:B------:R-:W-:Y:S01]  /*15c0*/  BSSY B1, `(.L_x_754) ;  /* 0x000000b000017945 */ /* 0x000fe20003800000 */
[----:B------:R-:W-:Y:S05]  /*15d0*/  @P4 BRA `(.L_x_755) ;  /* 0x0000004000004947 */ /* 0x000fea0003800000 */
[----:B------:R-:W-:Y:S01]  /*15e0*/  MOV R165, RZ ;  /* 0x000000ff00a57202 */ /* 0x000fe20000000f00 */
[----:B------:R-:W-:Y:S05]  /*15f0*/  @!P3 BRA `(.L_x_756) ;  /* 0x000000700000b947 */ /* 0x000fea0003800000 */
[----:B-----5:R-:W-:Y:S01]  /*1600*/  PRMT R165, RZ, 0x5410, R58 ;  /* 0x00005410ffa57816 */ /* 0x020fe2000000003a */
[----:B------:R-:W-:Y:S05]  /*1610*/  BRA `(.L_x_756) ;  /* 0x0000005000007947 */ /* 0x000fea0003800000 */
.L_x_755:
[----:B-----5:R-:W-:-:S05]  /*1620*/  PRMT R60, RZ, 0x5410, R54 ;  /* 0x00005410ff3c7816 */ /* 0x020fca0000000036 */
[----:B------:R-:W-:-:S04]  /*1630*/  FMUL.FTZ R60, R60, c[0x0][0x1ec] ;  /* 0x00007b003c3c7a20 */ /* 0x000fc80000410000 */
[----:B------:R-:W-:Y:S01]  /*1640*/  FMUL.FTZ R165, R45, R60 ;  /* 0x0000003c2da57220 */ /* 0x000fe20000410000 */
[----:B------:R-:W-:-:S05]  /*1650*/  @P3 PRMT R60, RZ, 0x5410, R58 ;  /* 0x00005410ff3c3816 */ /* 0x000fca000000003a */
[----:B------:R-:W-:Y:S02]  /*1660*/  @P3 FADD.FTZ R165, R60, R165 ;  /* 0x000000a53ca53221 */ /* 0x000fe40000010000 */
.L_x_756:
[----:B------:R-:W-:Y:S05]  /*1670*/  BSYNC B1 ;  /* 0x0000000000017941 */ /* 0x000fea0003800000 */
.L_x_754:
[----:B------:R-:W-:Y:S01]  /*1680*/  BSSY B1, `(.L_x_757) ;  /* 0x000000b000017945 */ /* 0x000fe20003800000 */
[----:B------:R-:W-:Y:S05]  /*1690*/  @P4 BRA `(.L_x_758) ;  /* 0x0000004000004947 */ /* 0x000fea0003800000 */
[----:B------:R-:W-:Y:S01]  /*16a0*/  HFMA2.MMA R166, -RZ, RZ, 0, 0 ;  /* 0x00000000ffa67435 */ /* 0x000fe200000001ff */
[----:B------:R-:W-:Y:S05]  /*16b0*/  @!P3 BRA `(.L_x_759) ;  /* 0x000000700000b947 */ /* 0x000fea0003800000 */
[----:B-----5:R-:W-:Y:S01]  /*16c0*/  PRMT R166, RZ, 0x7610, R58 ;  /* 0x00007610ffa67816 */ /* 0x020fe2000000003a */
[----:B------:R-:W-:Y:S05]  /*16d0*/  BRA `(.L_x_759) ;  /* 0x0000005000007947 */ /* 0x000fea0003800000 */
.L_x_758:
[----:B-----5:R-:W-:-:S05]  /*16e0*/  PRMT R60, RZ, 0x7610, R54 ;  /* 0x00007610ff3c7816 */ /* 0x020fca0000000036 */
[----:B------:R-:W-:-:S04]  /*16f0*/  FMUL.FTZ R61, R60, c[0x0][0x1ec] ;  /* 0x00007b003c3d7a20 */ /* 0x000fc80000410000 */
[----:B------:R-:W-:Y:S01]  /*1700*/  FMUL.FTZ R166, R44, R61 ;  /* 0x0000003d2ca67220 */ /* 0x000fe20000410000 */
[----:B------:R-:W-:-:S05]  /*1710*/  @P3 PRMT R61, RZ, 0x7610, R58 ;  /* 0x00007610ff3d3816 */ /* 0x000fca000000003a */
[----:B------:R-:W-:Y:S02]  /*1720*/  @P3 FADD.FTZ R166, R61, R166 ;  /* 0x000000a63da63221 */ /* 0x000fe40000010000 */
.L_x_759:
[----:B------:R-:W-:Y:S05]  /*1730*/  BSYNC B1 ;  /* 0x0000000000017941 */ /* 0x000fea0003800000 */
.L_x_757:
[----:B------:R-:W-:Y:S01]  /*1740*/  BSSY B1, `(.L_x_760) ;  /* 0x000000b000017945 */ /* 0x000fe20003800000 */
[----:B------:R-:W-:Y:S05]  /*1750*/  @P4 BRA `(.L_x_761) ;  /* 0x0000004000004947 */ /* 0x000fea0003800000 */
[----:B------:R-:W-:Y:S01]  /*1760*/  MOV R167, RZ ;  /* 0x000000ff00a77202 */ /* 0x000fe20000000f00 */
[----:B------:R-:W-:Y:S05]  /*1770*/  @!P3 BRA `(.L_x_762) ;  /* 0x000000700000b947 */ /* 0x000fea0003800000 */
[----:B-----5:R-:W-:Y:S01]  /*1780*/  PRMT R167, RZ, 0x5410, R59 ;  /* 0x00005410ffa77816 */ /* 0x020fe2000000003b */
[----:B------:R-:W-:Y:S05]  /*1790*/  BRA `(.L_x_762) ;  /* 0x0000005000007947 */ /* 0x000fea0003800000 */
.L_x_761:
[----:B-----5:R-:W-:-:S05]  /*17a0*/  PRMT R60, RZ, 0x5410, R55 ;  /* 0x00005410ff3c7816 */ /* 0x020fca0000000037 */
[----:B------:R-:W-:-:S04]  /*17b0*/  FMUL.FTZ R60, R60, c[0x0][0x1ec] ;  /* 0x00007b003c3c7a20 */ /* 0x000fc80000410000 */
[----:B------:R-:W-:Y:S01]  /*17c0*/  FMUL.FTZ R167, R43, R60 ;  /* 0x0000003c2ba77220 */ /* 0x000fe20000410000 */
[----:B------:R-:W-:-:S05]  /*17d0*/  @P3 PRMT R60, RZ, 0x5410, R59 ;  /* 0x00005410ff3c3816 */ /* 0x000fca000000003b */
[----:B------:R-:W-:Y:S02]  /*17e0*/  @P3 FADD.FTZ R167, R60, R167 ;  /* 0x000000a73ca73221 */ /* 0x000fe40000010000 */
.L_x_762:
[----:B------:R-:W-:Y:S05]  /*17f0*/  BSYNC B1 ;  /* 0x0000000000017941 */ /* 0x000fea0003800000 */
.L_x_760:
[----:B------:R-:W-:Y:S01]  /*1800*/  BSSY B1, `(.L_x_763) ;  /* 0x000000b000017945 */ /* 0x000fe20003800000 */
[----:B------:R-:W-:Y:S05]  /*1810*/  @P4 BRA `(.L_x_764) ;  /* 0x0000004000004947 */ /* 0x000fea0003800000 */
[----:B------:R-:W-:Y:S01]  /*1820*/  HFMA2.MMA R168, -RZ, RZ, 0, 0 ;  /* 0x00000000ffa87435 */ /* 0x000fe200000001ff */
[----:B------:R-:W-:Y:S05]  /*1830*/  @!P3 BRA `(.L_x_765) ;  /* 0x000000700000b947 */ /* 0x000fea0003800000 */
[----:B-----5:R-:W-:Y:S01]  /*1840*/  PRMT R168, RZ, 0x7610, R59 ;  /* 0x00007610ffa87816 */ /* 0x020fe2000000003b */
[----:B------:R-:W-:Y:S05]  /*1850*/  BRA `(.L_x_765) ;  /* 0x0000005000007947 */ /* 0x000fea0003800000 */
.L_x_764:
[----:B-----5:R-:W-:-:S05]  /*1860*/  PRMT R60, RZ, 0x7610, R55 ;  /* 0x00007610ff3c7816 */ /* 0x020fca0000000037 */
[----:B------:R-:W-:-:S04]  /*1870*/  FMUL.FTZ R61, R60, c[0x0][0x1ec] ;  /* 0x00007b003c3d7a20 */ /* 0x000fc80000410000 */
[----:B------:R-:W-:Y:S01]  /*1880*/  FMUL.FTZ R168, R42, R61 ;  /* 0x0000003d2aa87220 */ /* 0x000fe20000410000 */
[----:B------:R-:W-:-:S05]  /*1890*/  @P3 PRMT R61, RZ, 0x7610, R59 ;  /* 0x00007610ff3d3816 */ /* 0x000fca000000003b */
[----:B------:R-:W-:Y:S02]  /*18a0*/  @P3 FADD.FTZ R168, R61, R168 ;  /* 0x000000a83da83221 */ /* 0x000fe40000010000 */
.L_x_765:
[----:B------:R-:W-:Y:S05]  /*18b0*/  BSYNC B1 ;  /* 0x0000000000017941 */ /* 0x000fea0003800000 */
.L_x_763:
[----:B------:R-:W-:Y:S02]  /*18c0*/  MOV R65, 0x10 ;  /* 0x0000001000417802 */ /* 0x000fe40000000f00 */
[----:B------:R-:W-:Y:S02]  /*18d0*/  F2FP.BF16.PACK_AB R63, R168, R167 ;  /* 0x000000a7a83f723e */ /* 0x000fe400000010ff */
[----:B------:R-:W-:Y:S01]  /*18e0*/  F2FP.BF16.PACK_AB R62, R166, R165 ;  /* 0x000000a5a63e723e */ /* 0x000fe200000010ff */
[----:B------:R-:W-:Y:S01]  /*18f0*/  IMAD.WIDE.U32 R64, R212, R65, c[0x0][0x188] ;  /* 0x00006200d4407625 */ /* 0x000fe200078e0041 */
[----:B------:R-:W-:Y:S02]  /*1900*/  F2FP.BF16.PACK_AB R61, R164, R163 ;  /* 0x000000a3a43d723e */ /* 0x000fe400000010ff */
[----:B------:R-:W-:Y:S02]  /*1910*/  F2FP.BF16.PACK_AB R60, R162, R161 ;  /* 0x000000a1a23c723e */ /* 0x000fe400000010ff */
[----:B------:R-:W-:-:S02]  /*1920*/  IADD3 R214, R214, 0x20, RZ ;  /* 0x00000020d6d67810 */ /* 0x000fc40007ffe0ff */
[----:B------:R-:W-:Y:S01]  /*1930*/  IADD3 R212, R212, 0x20, RZ ;  /* 0x00000020d4d47810 */ /* 0x000fe20007ffe0ff */
[----:B------:R0:W-:Y:S04]  /*1940*/  STG.E.128 [R64.64], R60 ;  /* 0x0000003c40007986 */ /* 0x0001e8000c101d04 */
.L_x_741:
[----:B-1----:R-:W-:Y:S05]  /*1950*/  BSYNC B0 ;  /* 0x0000000000007941 */ /* 0x002fea0003800000 */
.L_x_740:
        /* <DEDUP_REMOVED lines=18> */
.L_x_769:
[----:B0----5:R-:W-:-:S05]  /*1a80*/  PRMT R60, RZ, 0x5410, R52 ;  /* 0x00005410ff3c7816 */ /* 0x021fca0000000034 */
[----:B------:R-:W-:-:S04]  /*1a90*/  FMUL.FTZ R60, R60, c[0x0][0x1ec] ;  /* 0x00007b003c3c7a20 */ /* 0x000fc80000410000 */
[----:B------:R-:W-:Y:S01]  /*1aa0*/  FMUL.FTZ R169, R41, R60 ;  /* 0x0000003c29a97220 */ /* 0x000fe20000410000 */
[----:B------:R-:W-:-:S05]  /*1ab0*/  @P3 PRMT R60, RZ, 0x5410, R56 ;  /* 0x00005410ff3c3816 */ /* 0x000fca0000000038 */
[----:B------:R-:W-:Y:S02]  /*1ac0*/  @P3 FADD.FTZ R169, R60, R169 ;  /* 0x000000a93ca93221 */ /* 0x000fe40000010000 */
.L_x_770:
[----:B------:R-:W-:Y:S05]  /*1ad0*/  BSYNC B1 ;  /* 0x0000000000017941 */ /* 0x000fea0003800000 */
.L_x_768:
[----:B------:R-:W-:Y:S01]  /*1ae0*/  BSSY B1, `(.L_x_771) ;  /* 0x000000b000017945 */ /* 0x000fe20003800000 */
[----:B------:R-:W-:Y:S05]  /*1af0*/  @P4 BRA `(.L_x_772) ;  /* 0x0000004000004947 */ /* 0x000fea0003800000 */
[----:B------:R-:W-:Y:S01]  /*1b00*/  MOV R170, RZ ;  /* 0x000000ff00aa7202 */ /* 0x000fe20000000f00 */
[----:B------:R-:W-:Y:S05]  /*1b10*/  @!P3 BRA `(.L_x_773) ;  /* 0x000000700000b947 */ /* 0x000fea0003800000 */
[----:B-----5:R-:W-:Y:S01]  /*1b20*/  PRMT R170, RZ, 0x7610, R56 ;  /* 0x00007610ffaa7816 */ /* 0x020fe20000000038 */
[----:B------:R-:W-:Y:S05]  /*1b30*/  BRA `(.L_x_773) ;  /* 0x0000005000007947 */ /* 0x000fea0003800000 */
.L_x_772:
[----:B-----5:R-:W-:-:S05]  /*1b40*/  PRMT R60, RZ, 0x7610, R52 ;  /* 0x00007610ff3c7816 */ /* 0x020fca0000000034 */
[----:B------:R-:W-:-:S04]  /*1b50*/  FMUL.FTZ R61, R60, c[0x0][0x1ec] ;  /* 0x00007b003c3d7a20 */ /* 0x000fc80000410000 */
[----:B------:R-:W-:Y:S01]  /*1b60*/  FMUL.FTZ R170, R40, R61 ;  /* 0x0000003d28aa7220 */ /* 0x000fe20000410000 */
[----:B------:R-:W-:-:S05]  /*1b70*/  @P3 PRMT R61, RZ, 0x7610, R56 ;  /* 0x00007610ff3d3816 */ /* 0x000fca0000000038 */
[----:B------:R-:W-:Y:S02]  /*1b80*/  @P3 FADD.FTZ R170, R61, R170 ;  /* 0x000000aa3daa3221 */ /* 0x000fe40000010000 */
.L_x_773:
[----:B------:R-:W-:Y:S05]  /*1b90*/  BSYNC B1 ;  /* 0x0000000000017941 */ /* 0x000fea0003800000 */
.L_x_771:
[----:B------:R-:W-:Y:S01]  /*1ba0*/  BSSY B1, `(.L_x_774) ;  /* 0x000000b000017945 */ /* 0x000fe20003800000 */
[----:B------:R-:W-:Y:S05]  /*1bb0*/  @P4 BRA `(.L_x_775) ;  /* 0x0000004000004947 */ /* 0x000fea0003800000 */
[----:B------:R-:W-:Y:S01]  /*1bc0*/  HFMA2.MMA R171, -RZ, RZ, 0, 0 ;  /* 0x00000000ffab7435 */ /* 0x000fe200000001ff */
[----:B------:R-:W-:Y:S05]  /*1bd0*/  @!P3 BRA `(.L_x_776) ;  /* 0x000000700000b947 */ /* 0x000fea0003800000 */
[----:B-----5:R-:W-:Y:S01]  /*1be0*/  PRMT R171, RZ, 0x5410, R57 ;  /* 0x00005410ffab7816 */ /* 0x020fe20000000039 */
[----:B------:R-:W-:Y:S05]  /*1bf0*/  BRA `(.L_x_776) ;  /* 0x0000005000007947 */ /* 0x000fea0003800000 */
.L_x_775:
[----:B-----5:R-:W-:-:S05]  /*1c00*/  PRMT R60, RZ, 0x5410, R53 ;  /* 0x00005410ff3c7816 */ /* 0x020fca0000000035 */
[----:B------:R-:W-:-:S04]  /*1c10*/  FMUL.FTZ R60, R60, c[0x0][0x1ec] ;  /* 0x00007b003c3c7a20 */ /* 0x000fc80000410000 */
[----:B------:R-:W-:Y:S01]  /*1c20*/  FMUL.FTZ R171, R39, R60 ;  /* 0x0000003c27ab7220 */ /* 0x000fe20000410000 */
[----:B------:R-:W-:-:S05]  /*1c30*/  @P3 PRMT R60, RZ, 0x5410, R57 ;  /* 0x00005410ff3c3816 */ /* 0x000fca0000000039 */
[----:B------:R-:W-:Y:S02]  /*1c40*/  @P3 FADD.FTZ R171, R60, R171 ;  /* 0x000000ab3cab3221 */ /* 0x000fe40000010000 */
.L_x_776:
[----:B------:R-:W-:Y:S05]  /*1c50*/  BSYNC B1 ;  /* 0x0000000000017941 */ /* 0x000fea0003800000 */
.L_x_774:
[----:B------:R-:W-:Y:S01]  /*1c60*/  BSSY B1, `(.L_x_777) ;  /* 0x000000b000017945 */ /* 0x000fe20003800000 */
[----:B------:R-:W-:Y:S05]  /*1c70*/  @P4 BRA `(.L_x_778) ;  /* 0x0000004000004947 */ /* 0x000fea0003800000 */
[----:B------:R-:W-:Y:S01]  /*1c80*/  IMAD.MOV.U32 R172, RZ, RZ, RZ ;  /* 0x000000ffffac7224 */ /* 0x000fe200078e00ff */
[----:B------:R-:W-:Y:S05]  /*1c90*/  @!P3 BRA `(.L_x_779) ;  /* 0x000000700000b947 */ /* 0x000fea0003800000 */
[----:B-----5:R-:W-:Y:S01]  /*1ca0*/  PRMT R172, RZ, 0x7610, R57 ;  /* 0x00007610ffac7816 */ /* 0x020fe20000000039 */
[----:B------:R-:W-:Y:S05]  /*1cb0*/  BRA `(.L_x_779) ;  /* 0x0000005000007947 */ /* 0x000fea0003800000 */
.L_x_778:
[----:B-----5:R-:W-:-:S05]  /*1cc0*/  PRMT R60, RZ, 0x7610, R53 ;  /* 0x00007610ff3c7816 */ /* 0x020fca0000000035 */
[----:B------:R-:W-:-:S04]  /*1cd0*/  FMUL.FTZ R61, R60, c[0x0][0x1ec] ;  /* 0x00007b003c3d7a20 */ /* 0x000fc80000410000 */
[----:B------:R-:W-:Y:S01]  /*1ce0*/  FMUL.FTZ R172, R38, R61 ;  /* 0x0000003d26ac7220 */ /* 0x000fe20000410000 */
[----:B------:R-:W-:-:S05]  /*1cf0*/  @P3 PRMT R61, RZ, 0x7610, R57 ;  /* 0x00007610ff3d3816 */ /* 0x000fca0000000039 */
[----:B------:R-:W-:Y:S02]  /*1d00*/  @P3 FADD.FTZ R172, R61, R172 ;  /* 0x000000ac3dac3221 */ /* 0x000fe40000010000 */
.L_x_779:
[----:B------:R-:W-:Y:S05]  /*1d10*/  BSYNC B1 ;  /* 0x0000000000017941 */ /* 0x000fea0003800000 */
.L_x_777:
[----:B------:R-:W-:Y:S01]  /*1d20*/  BSSY B1, `(.L_x_780) ;  /* 0x000000b000017945 */ /* 0x000fe20003800000 */
[----:B------:R-:W-:Y:S05]  /*1d30*/  @P4 BRA `(.L_x_781) ;  /* 0x0000004000004947 */ /* 0x000fea0003800000 */
[----:B------:R-:W-:Y:S01]  /*1d40*/  MOV R173, RZ ;  /* 0x000000ff00ad7202 */ /* 0x000fe20000000f00 */
[----:B------:R-:W-:Y:S05]  /*1d50*/  @!P3 BRA `(.L_x_782) ;  /* 0x000000700000b947 */ /* 0x000fea0003800000 */
[----:B-----5:R-:W-:Y:S01]  /*1d60*/  PRMT R173, RZ, 0x5410, R58 ;  /* 0x00005410ffad7816 */ /* 0x020fe2000000003a */
[----:B------:R-:W-:Y:S05]  /*1d70*/  BRA `(.L_x_782) ;  /* 0x0000005000007947 */ /* 0x000fea0003800000 */
.L_x_781:
[----:B-----5:R-:W-:-:S05]  /*1d80*/  PRMT R60, RZ, 0x5410, R54 ;  /* 0x00005410ff3c7816 */ /* 0x020fca0000000036 */
[----:B------:R-:W-:-:S04]  /*1d90*/  FMUL.FTZ R60, R60, c[0x0][0x1ec] ;  /* 0x00007b003c3c7a20 */ /* 0x000fc80000410000 */
[----:B------:R-:W-:Y:S01]  /*1da0*/  FMUL.FTZ R173, R37, R60 ;  /* 0x0000003c25ad7220 */ /* 0x000fe20000410000 */
[----:B------:R-:W-:-:S05]  /*1db0*/  @P3 PRMT R60, RZ, 0x5410, R58 ;  /* 0x00005410ff3c3816 */ /* 0x000fca000000003a */
[----:B------:R-:W-:Y:S02]  /*1dc0*/  @P3 FADD.FTZ R173, R60, R173 ;  /* 0x000000ad3cad3221 */ /* 0x000fe40000010000 */
.L_x_782:
[----:B------:R-:W-:Y:S05]  /*1dd0*/  BSYNC B1 ;  /* 0x0000000000017941 */ /* 0x000fea0003800000 */
.L_x_780:
[----:B------:R-:W-:Y:S01]  /*1de0*/  BSSY B1, `(.L_x_783) ;  /* 0x000000b000017945 */ /* 0x000fe20003800000 */
[----:B------:R-:W-:Y:S05]  /*1df0*/  @P4 BRA `(.L_x_784) ;  /* 0x0000004000004947 */ /* 0x000fea0003800000 */
[----:B------:R-:W-:Y:S01]  /*1e00*/  HFMA2.MMA R174, -RZ, RZ, 0, 0 ;  /* 0x00000000ffae7435 */ /* 0x000fe200000001ff */
[----:B------:R-:W-:Y:S05]  /*1e10*/  @!P3 BRA `(.L_x_785) ;  /* 0x000000700000b947 */ /* 0x000fea0003800000 */
[----:B-----5:R-:W-:Y:S01]  /*1e20*/  PRMT R174, RZ, 0x7610, R58 ;  /* 0x00007610ffae7816 */ /* 0x020fe2000000003a */
[----:B------:R-:W-:Y:S05]  /*1e30*/  BRA `(.L_x_785) ;  /* 0x0000005000007947 */ /* 0x000fea0003800000 */
.L_x_784:
[----:B-----5:R-:W-:-:S05]  /*1e40*/  PRMT R60, RZ, 0x7610, R54 ;  /* 0x00007610ff3c7816 */ /* 0x020fca0000000036 */
[----:B------:R-:W-:-:S04]  /*1e50*/  FMUL.FTZ R61, R60, c[0x0][0x1ec] ;  /* 0x00007b003c3d7a20 */ /* 0x000fc80000410000 */
[----:B------:R-:W-:Y:S01]  /*1e60*/  FMUL.FTZ R174, R36, R61 ;  /* 0x0000003d24ae7220 */ /* 0x000fe20000410000 */
[----:B------:R-:W-:-:S05]  /*1e70*/  @P3 PRMT R61, RZ, 0x7610, R58 ;  /* 0x00007610ff3d3816 */ /* 0x000fca000000003a */
[----:B------:R-:W-:Y:S02]  /*1e80*/  @P3 FADD.FTZ R174, R61, R174 ;  /* 0x000000ae3dae3221 */ /* 0x000fe40000010000 */
.L_x_785:
[----:B------:R-:W-:Y:S05]  /*1e90*/  BSYNC B1 ;  /* 0x0000000000017941 */ /* 0x000fea0003800000 */
.L_x_783:
[----:B------:R-:W-:Y:S01]  /*1ea0*/  BSSY B1, `(.L_x_786) ;  /* 0x000000b000017945 */ /* 0x000fe20003800000 */
[----:B------:R-:W-:Y:S05]  /*1eb0*/  @P4 BRA `(.L_x_787) ;  /* 0x0000004000004947 */ /* 0x000fea0003800000 */
[----:B------:R-:W-:Y:S01]  /*1ec0*/  MOV R175, RZ ;  /* 0x000000ff00af7202 */ /* 0x000fe20000000f00 */
[----:B------:R-:W-:Y:S05]  /*1ed0*/  @!P3 BRA `(.L_x_788) ;  /* 0x000000700000b947 */ /* 0x000fea0003800000 */
[----:B-----5:R-:W-:Y:S01]  /*1ee0*/  PRMT R175, RZ, 0x5410, R59 ;  /* 0x00005410ffaf7816 */ /* 0x020fe2000000003b */
[----:B------:R-:W-:Y:S05]  /*1ef0*/  BRA `(.L_x_788) ;  /* 0x0000005000007947 */ /* 0x000fea0003800000 */
.L_x_787:
[----:B-----5:R-:W-:-:S05]  /*1f00*/  PRMT R60, RZ, 0x5410, R55 ;  /* 0x00005410ff3c7816 */ /* 0x020fca0000000037 */
[----:B------:R-:W-:-:S04]  /*1f10*/  FMUL.FTZ R60, R60, c[0x0][0x1ec] ;  /* 0x00007b003c3c7a20 */ /* 0x000fc80000410000 */
[----:B------:R-:W-:Y:S01]  /*1f20*/  FMUL.FTZ R175, R35, R60 ;  /* 0x0000003c23af7220 */ /* 0x000fe20000410000 */
[----:B------:R-:W-:-:S05]  /*1f30*/  @P3 PRMT R60, RZ, 0x5410, R59 ;  /* 0x00005410ff3c3816 */ /* 0x000fca000000003b */
[----:B------:R-:W-:Y:S02]  /*1f40*/  @P3 FADD.FTZ R175, R60, R175 ;  /* 0x000000af3caf3221 */ /* 0x000fe40000010000 */
.L_x_788:
[----:B------:R-:W-:Y:S05]  /*1f50*/  BSYNC B1 ;  /* 0x0000000000017941 */ /* 0x000fea0003800000 */
.L_x_786:
[----:B------:R-:W-:Y:S01]  /*1f60*/  BSSY B1, `(.L_x_789) ;  /* 0x000000b000017945 */ /* 0x000fe20003800000 */
[----:B------:R-:W-:Y:S05]  /*1f70*/  @P4 BRA `(.L_x_790) ;  /* 0x0000004000004947 */ /* 0x000fea0003800000 */
[----:B------:R-:W-:Y:S01]  /*1f80*/  HFMA2.MMA R176, -RZ, RZ, 0, 0 ;  /* 0x00000000ffb07435 */ /* 0x000fe200000001ff */
[----:B------:R-:W-:Y:S05]  /*1f90*/  @!P3 BRA `(.L_x_791) ;  /* 0x000000700000b947 */ /* 0x000fea0003800000 */
[----:B-----5:R-:W-:Y:S01]  /*1fa0*/  PRMT R176, RZ, 0x7610, R59 ;  /* 0x00007610ffb07816 */ /* 0x020fe2000000003b */
[----:B------:R-:W-:Y:S05]  /*1fb0*/  BRA `(.L_x_791) ;  /* 0x0000005000007947 */ /* 0x000fea0003800000 */
.L_x_790:
[----:B-----5:R-:W-:-:S05]  /*1fc0*/  PRMT R60, RZ, 0x7610, R55 ;  /* 0x00007610ff3c7816 */ /* 0x020fca0000000037 */
[----:B------:R-:W-:-:S04]  /*1fd0*/  FMUL.FTZ R61, R60, c[0x0][0x1ec] ;  /* 0x00007b003c3d7a20 */ /* 0x000fc80000410000 */
[----:B------:R-:W-:Y:S01]  /*1fe0*/  FMUL.FTZ R176, R34, R61 ;  /* 0x0000003d22b07220 */ /* 0x000fe20000410000 */
[----:B------:R-:W-:-:S05]  /*1ff0*/  @P3 PRMT R61, RZ, 0x7610, R59 ;  /* 0x00007610ff3d3816 */ /* 0x000fca000000003b */
[----:B------:R-:W-:Y:S02]  /*2000*/  @P3 FADD.FTZ R176, R61, R176 ;  /* 0x000000b03db03221 */ /* 0x000fe40000010000 */
.L_x_791:
[----:B------:R-:W-:Y:S05]  /*2010*/  BSYNC B1 ;  /* 0x0000000000017941 */ /* 0x000fea0003800000 */
.L_x_789:
        /* <DEDUP_REMOVED lines=9> */
.L_x_767:
[----:B------:R-:W-:Y:S05]  /*20b0*/  BSYNC B0 ;  /* 0x0000000000007941 */ /* 0x000fea0003800000 */
.L_x_766:
        /* <DEDUP_REMOVED lines=18> */
.L_x_795:
[----:B0----5:R-:W-:-:S05]  /*21e0*/  PRMT R60, RZ, 0x5410, R52 ;  /* 0x00005410ff3c7816 */ /* 0x021fca0000000034 */
[----:B------:R-:W-:-:S04]  /*21f0*/  FMUL.FTZ R60, R60, c[0x0][0x1ec] ;  /* 0x00007b003c3c7a20 */ /* 0x000fc80000410000 */
[----:B------:R-:W-:Y:S01]  /*2200*/  FMUL.FTZ R177, R33, R60 ;  /* 0x0000003c21b17220 */ /* 0x000fe20000410000 */
[----:B------:R-:W-:-:S05]  /*2210*/  @P3 PRMT R60, RZ, 0x5410, R56 ;  /* 0x00005410ff3c3816 */ /* 0x000fca0000000038 */
[----:B------:R-:W-:Y:S02]  /*2220*/  @P3 FADD.FTZ R177, R60, R177 ;  /* 0x000000b13cb13221 */ /* 0x000fe40000010000 */
.L_x_796:
[----:B------:R-:W-:Y:S05]  /*2230*/  BSYNC B1 ;  /* 0x0000000000017941 */ /* 0x000fea0003800000 */
.L_x_794:
[----:B------:R-:W-:Y:S01]  /*2240*/  BSSY B1, `(.L_x_797) ;  /* 0x000000b000017945 */ /* 0x000fe20003800000 */
[----:B------:R-:W-:Y:S05]  /*2250*/  @P4 BRA `(.L_x_798) ;  /* 0x0000004000004947 */ /* 0x000fea0003800000 */
[----:B------:R-:W-:Y:S01]  /*2260*/  MOV R178, RZ ;  /* 0x000000ff00b27202 */ /* 0x000fe20000000f00 */
[----:B------:R-:W-:Y:S05]  /*2270*/  @!P3 BRA `(.L_x_799) ;  /* 0x000000700000b947 */ /* 0x000fea0003800000 */
[----:B-----5:R-:W-:Y:S01]  /*2280*/  PRMT R178, RZ, 0x7610, R56 ;  /* 0x00007610ffb27816 */ /* 0x020fe20000000038 */
[----:B------:R-:W-:Y:S05]  /*2290*/  BRA `(.L_x_799) ;  /* 0x0000005000007947 */ /* 0x000fea0003800000 */
.L_x_798:
[----:B-----5:R-:W-:-:S05]  /*22a0*/  PRMT R60, RZ, 0x7610, R52 ;  /* 0x00007610ff3c7816 */ /* 0x020fca0000000034 */
[----:B------:R-:W-:-:S04]  /*22b0*/  FMUL.FTZ R61, R60, c[0x0][0x1ec] ;  /* 0x00007b003c3d7a20 */ /* 0x000fc80000410000 */
[----:B------:R-:W-:Y:S01]  /*22c0*/  FMUL.FTZ R178, R32, R61 ;  /* 0x0000003d20b27220 */ /* 0x000fe20000410000 */
[----:B------:R-:W-:-:S05]  /*22d0*/  @P3 PRMT R61, RZ, 0x7610, R56 ;  /* 0x00007610ff3d3816 */ /* 0x000fca0000000038 */
[----:B------:R-:W-:Y:S02]  /*22e0*/  @P3 FADD.FTZ R178, R61, R178 ;  /* 0x000000b23db23221 */ /* 0x000fe40000010000 */
.L_x_799:
[----:B------:R-:W-:Y:S05]  /*22f0*/  BSYNC B1 ;  /* 0x0000000000017941 */ /* 0x000fea0003800000 */
.L_x_797:
[----:B------:R-:W-:Y:S01]  /*2300*/  BSSY B1, `(.L_x_800) ;  /* 0x000000b000017945 */ /* 0x000fe20003800000 */
[----:B------:R-:W-:Y:S05]  /*2310*/  @P4 BRA `(.L_x_801) ;  /* 0x0000004000004947 */ /* 0x000fea0003800000 */
[----:B------:R-:W-:Y:S01]  /*2320*/  HFMA2.MMA R179, -RZ, RZ, 0, 0 ;  /* 0x00000000ffb37435 */ /* 0x000fe200000001ff */
[----:B------:R-:W-:Y:S05]  /*2330*/  @!P3 BRA `(.L_x_802) ;  /* 0x000000700000b947 */ /* 0x000fea0003800000 */
[----:B-----5:R-:W-:Y:S01]  /*2340*/  PRMT R179, RZ, 0x5410, R57 ;  /* 0x00005410ffb37816 */ /* 0x020fe20000000039 */
[----:B------:R-:W-:Y:S05]  /*2350*/  BRA `(.L_x_802) ;  /* 0x0000005000007947 */ /* 0x000fea0003800000 */
.L_x_801:
[----:B-----5:R-:W-:-:S05]  /*2360*/  PRMT R60, RZ, 0x5410, R53 ;  /* 0x00005410ff3c7816 */ /* 0x020fca0000000035 */
[----:B------:R-:W-:-:S04]  /*2370*/  FMUL.FTZ R60, R60, c[0x0][0x1ec] ;  /* 0x00007b003c3c7a20 */ /* 0x000fc80000410000 */
[----:B------:R-:W-:Y:S01]  /*2380*/  FMUL.FTZ R179, R31, R60 ;  /* 0x0000003c1fb37220 */ /* 0x000fe20000410000 */
[----:B------:R-:W-:-:S05]  /*2390*/  @P3 PRMT R60, RZ, 0x5410, R57 ;  /* 0x00005410ff3c3816 */ /* 0x000fca0000000039 */
[----:B------:R-:W-:Y:S02]  /*23a0*/  @P3 FADD.FTZ R179, R60, R179 ;  /* 0x000000b33cb33221 */ /* 0x000fe40000010000 */
.L_x_802:
[----:B------:R-:W-:Y:S05]  /*23b0*/  BSYNC B1 ;  /* 0x0000000000017941 */ /* 0x000fea0003800000 */
.L_x_800:
[----:B------:R-:W-:Y:S01]  /*23c0*/  BSSY B1, `(.L_x_803) ;  /* 0x000000b000017945 */ /* 0x000fe20003800000 */
[----:B------:R-:W-:Y:S05]  /*23d0*/  @P4 BRA `(.L_x_804) ;  /* 0x0000004000004947 */ /* 0x000fea0003800000 */
[----:B------:R-:W-:Y:S01]  /*23e0*/  MOV R180, RZ ;  /* 0x000000ff00b47202 */ /* 0x000fe20000000f00 */
[----:B------:R-:W-:Y:S05]  /*23f0*/  @!P3 BRA `(.L_x_805) ;  /* 0x000000700000b947 */ /* 0x000fea0003800000 */
[----:B-----5:R-:W-:Y:S01]  /*2400*/  PRMT R180, RZ, 0x7610, R57 ;  /* 0x00007610ffb47816 */ /* 0x020fe20000000039 */
[----:B------:R-:W-:Y:S05]  /*2410*/  BRA `(.L_x_805) ;  /* 0x0000005000007947 */ /* 0x000fea0003800000 */
.L_x_804:
[----:B-----5:R-:W-:-:S05]  /*2420*/  PRMT R60, RZ, 0x7610, R53 ;  /* 0x00007610ff3c7816 */ /* 0x020fca0000000035 */
[----:B------:R-:W-:-:S04]  /*2430*/  FMUL.FTZ R61, R60, c[0x0][0x1ec] ;  /* 0x00007b003c3d7a20 */ /* 0x000fc80000410000 */
[----:B------:R-:W-:Y:S01]  /*2440*/  FMUL.FTZ R180, R30, R61 ;  /* 0x0000003d1eb47220 */ /* 0x000fe20000410000 */
[----:B------:R-:W-:-:S05]  /*2450*/  @P3 PRMT R61, RZ, 0x7610, R57 ;  /* 0x00007610ff3d3816 */ /* 0x000fca0000000039 */
[----:B------:R-:W-:Y:S02]  /*2460*/  @P3 FADD.FTZ R180, R61, R180 ;  /* 0x000000b43db43221 */ /* 0x000fe40000010000 */
.L_x_805:
[----:B------:R-:W-:Y:S05]  /*2470*/  BSYNC B1 ;  /* 0x0000000000017941 */ /* 0x000fea0003800000 */
.L_x_803:
[----:B------:R-:W-:Y:S01]  /*2480*/  BSSY B1, `(.L_x_806) ;  /* 0x000000b000017945 */ /* 0x000fe20003800000 */
[----:B------:R-:W-:Y:S05]  /*2490*/  @P4 BRA `(.L_x_807) ;  /* 0x0000004000004947 */ /* 0x000fea0003800000 */
[----:B------:R-:W-:Y:S01]  /*24a0*/  HFMA2.MMA R181, -RZ, RZ, 0, 0 ;  /* 0x00000000ffb57435 */ /* 0x000fe200000001ff */
[----:B------:R-:W-:Y:S05]  /*24b0*/  @!P3 BRA `(.L_x_808) ;  /* 0x000000700000b947 */ /* 0x000fea0003800000 */
[----:B-----5:R-:W-:Y:S01]  /*24c0*/  PRMT R181, RZ, 0x5410, R58 ;  /* 0x00005410ffb57816 */ /* 0x020fe2000000003a */
[----:B------:R-:W-:Y:S05]  /*24d0*/  BRA `(.L_x_808) ;  /* 0x0000005000007947 */ /* 0x000fea0003800000 */
.L_x_807:
[----:B-----5:R-:W-:-:S05]  /*24e0*/  PRMT R60, RZ, 0x5410, R54 ;  /* 0x00005410ff3c7816 */ /* 0x020fca0000000036 */
[----:B------:R-:W-:-:S04]  /*24f0*/  FMUL.FTZ R60, R60, c[0x0][0x1ec] ;  /* 0x00007b003c3c7a20 */ /* 0x000fc80000410000 */
[----:B------:R-:W-:Y:S01]  /*2500*/  FMUL.FTZ R181, R29, R60 ;  /* 0x0000003c1db57220 */ /* 0x000fe20000410000 */
[----:B------:R-:W-:-:S05]  /*2510*/  @P3 PRMT R60, RZ, 0x5410, R58 ;  /* 0x00005410ff3c3816 */ /* 0x000fca000000003a */
[----:B------:R-:W-:Y:S02]  /*2520*/  @P3 FADD.FTZ R181, R60, R181 ;  /* 0x000000b53cb53221 */ /* 0x000fe40000010000 */
.L_x_808:
[----:B------:R-:W-:Y:S05]  /*2530*/  BSYNC B1 ;  /* 0x0000000000017941 */ /* 0x000fea0003800000 */
.L_x_806:
[----:B------:R-:W-:Y:S01]  /*2540*/  BSSY B1, `(.L_x_809) ;  /* 0x000000b000017945 */ /* 0x000fe20003800000 */
[----:B------:R-:W-:Y:S05]  /*2550*/  @P4 BRA `(.L_x_810) ;  /* 0x0000004000004947 */ /* 0x000fea0003800000 */
[----:B------:R-:W-:Y:S01]  /*2560*/  IMAD.MOV.U32 R182, RZ, RZ, RZ ;  /* 0x000000ffffb67224 */ /* 0x000fe200078e00ff */
[----:B------:R-:W-:Y:S05]  /*2570*/  @!P3 BRA `(.L_x_811) ;  /* 0x000000700000b947 */ /* 0x000fea0003800000 */
[----:B-----5:R-:W-:Y:S01]  /*2580*/  PRMT R182, RZ, 0x7610, R58 ;  /* 0x00007610ffb67816 */ /* 0x020fe2000000003a */
[----:B------:R-:W-:Y:S05]  /*2590*/  BRA `(.L_x_811) ;  /* 0x0000005000007947 */ /* 0x000fea0003800000 */
.L_x_810:
[----:B-----5:R-:W-:-:S05]  /*25a0*/  PRMT R60, RZ, 0x7610, R54 ;  /* 0x00007610ff3c7816 */ /* 0x020fca0000000036 */
[----:B------:R-:W-:-:S04]  /*25b0*/  FMUL.FTZ R61, R60, c[0x0][0x1ec] ;  /* 0x00007b003c3d7a20 */ /* 0x000fc80000410000 */
[----:B------:R-:W-:Y:S01]  /*25c0*/  FMUL.FTZ R182, R28, R61 ;  /* 0x0000003d1cb67220 */ /* 0x000fe20000410000 */
[----:B------:R-:W-:-:S05]  /*25d0*/  @P3 PRMT R61, RZ, 0x7610, R58 ;  /* 0x00007610ff3d3816 */ /* 0x000fca000000003a */
[----:B------:R-:W-:Y:S02]  /*25e0*/  @P3 FADD.FTZ R182, R61, R182 ;  /* 0x000000b63db63221 */ /* 0x000fe40000010000 */
.L_x_811:
[----:B------:R-:W-:Y:S05]  /*25f0*/  BSYNC B1 ;  /* 0x0000000000017941 */ /* 0x000fea0003800000 */
.L_x_809:
[----:B------:R-:W-:Y:S01]  /*2600*/  BSSY B1, `(.L_x_812) ;  /* 0x000000b000017945 */ /* 0x000fe20003800000 */
[----:B------:R-:W-:Y:S05]  /*2610*/  @P4 BRA `(.L_x_813) ;  /* 0x0000004000004947 */ /* 0x000fea0003800000 */
[----:B------:R-:W-:Y:S01]  /*2620*/  MOV R183, RZ ;  /* 0x000000ff00b77202 */ /* 0x000fe20000000f00 */
[----:B------:R-:W-:Y:S05]  /*2630*/  @!P3 BRA `(.L_x_814) ;  /* 0x000000700000b947 */ /* 0x000fea0003800000 */
[----:B-----5:R-:W-:Y:S01]  /*2640*/  PRMT R183, RZ, 0x5410, R59 ;  /* 0x00005410ffb77816 */ /* 0x020fe2000000003b */
[----:B------:R-:W-:Y:S05]  /*2650*/  BRA `(.L_x_814) ;  /* 0x0000005000007947 */ /* 0x000fea0003800000 */
.L_x_813:
[----:B-----5:R-:W-:-:S05]  /*2660*/  PRMT R60, RZ, 0x5410, R55 ;  /* 0x00005410ff3c7816 */ /* 0x020fca0000000037 */
[----:B------:R-:W-:-:S04]  /*2670*/  FMUL.FTZ R60, R60, c[0x0][0x1ec] ;  /* 0x00007b003c3c7a20 */ /* 0x000fc80000410000 */
[----:B------:R-:W-:Y:S01]  /*2680*/  FMUL.FTZ R183, R27, R60 ;  /* 0x0000003c1bb77220 */ /* 0x000fe20000410000 */
[----:B------:R-:W-:-:S05]  /*2690*/  @P3 PRMT R60, RZ, 0x5410, R59 ;  /* 0x00005410ff3c3816 */ /* 0x000fca000000003b */
[----:B------:R-:W-:Y:S02]  /*26a0*/  @P3 FADD.FTZ R183, R60, R183 ;  /* 0x000000b73cb73221 */ /* 0x000fe40000010000 */
.L_x_814:
[----:B------:R-:W-:Y:S05]  /*26b0*/  BSYNC B1 ;  /* 0x0000000000017941 */ /* 0x000fea0003800000 */
.L_x_812:
[----:B------:R-:W-:Y:S01]  /*26c0*/  BSSY B1, `(.L_x_815) ;  /* 0x000000b000017945 */ /* 0x000fe20003800000 */
[----:B------:R-:W-:Y:S05]  /*26d0*/  @P4 BRA `(.L_x_816) ;  /* 0x0000004000004947 */ /* 0x000fea0003800000 */
[----:B------:R-:W-:Y:S01]  /*26e0*/  HFMA2.MMA R184, -RZ, RZ, 0, 0 ;  /* 0x00000000ffb87435 */ /* 0x000fe200000001ff */
[----:B------:R-:W-:Y:S05]  /*26f0*/  @!P3 BRA `(.L_x_817) ;  /* 0x000000700000b947 */ /* 0x000fea0003800000 */
[----:B-----5:R-:W-:Y:S01]  /*2700*/  PRMT R184, RZ, 0x7610, R59 ;  /* 0x00007610ffb87816 */ /* 0x020fe2000000003b */
[----:B------:R-:W-:Y:S05]  /*2710*/  BRA `(.L_x_817) ;  /* 0x0000005000007947 */ /* 0x000fea0003800000 */
.L_x_816:
[----:B-----5:R-:W-:-:S05]  /*2720*/  PRMT R60, RZ, 0x7610, R55 ;  /* 0x00007610ff3c7816 */ /* 0x020fca0000000037 */
[----:B------:R-:W-:-:S04]  /*2730*/  FMUL.FTZ R61, R60, c[0x0][0x1ec] ;  /* 0x00007b003c3d7a20 */ /* 0x000fc80000410000 */
[----:B------:R-:W-:Y:S01]  /*2740*/  FMUL.FTZ R184, R26, R61 ;  /* 0x0000003d1ab87220 */ /* 0x000fe20000410000 */
[----:B------:R-:W-:-:S05]  /*2750*/  @P3 PRMT R61, RZ, 0x7610, R59 ;  /* 0x00007610ff3d3816 */ /* 0x000fca000000003b */
[----:B------:R-:W-:Y:S02]  /*2760*/  @P3 FADD.FTZ R184, R61, R184 ;  /* 0x000000b83db83221 */ /* 0x000fe40000010000 */
.L_x_817:
[----:B------:R-:W-:Y:S05]  /*2770*/  BSYNC B1 ;  /* 0x0000000000017941 */ /* 0x000fea0003800000 */
.L_x_815:
        /* <DEDUP_REMOVED lines=9> */
.L_x_793:
[----:B------:R-:W-:Y:S05]  /*2810*/  BSYNC B0 ;  /* 0x0000000000007941 */ /* 0x000fea0003800000 */
.L_x_792:
        /* <DEDUP_REMOVED lines=18> */
.L_x_821:
[----:B0----5:R-:W-:-:S05]  /*2940*/  PRMT R60, RZ, 0x5410, R52 ;  /* 0x00005410ff3c7816 */ /* 0x021fca0000000034 */
[----:B------:R-:W-:-:S04]  /*2950*/  FMUL.FTZ R60, R60, c[0x0][0x1ec] ;  /* 0x00007b003c3c7a20 */ /* 0x000fc80000410000 */
[----:B------:R-:W-:Y:S01]  /*2960*/  FMUL.FTZ R185, R25, R60 ;  /* 0x0000003c19b97220 */ /* 0x000fe20000410000 */
[----:B------:R-:W-:-:S05]  /*2970*/  @P3 PRMT R60, RZ, 0x5410, R56 ;  /* 0x00005410ff3c3816 */ /* 0x000fca0000000038 */
[----:B------:R-:W-:Y:S02]  /*2980*/  @P3 FADD.FTZ R185, R60, R185 ;  /* 0x000000b93cb93221 */ /* 0x000fe40000010000 */
.L_x_822:
[----:B------:R-:W-:Y:S05]  /*2990*/  BSYNC B1 ;  /* 0x0000000000017941 */ /* 0x000fea0003800000 */
.L_x_820:
[----:B------:R-:W-:Y:S01]  /*29a0*/  BSSY B1, `(.L_x_823) ;  /* 0x000000b000017945 */ /* 0x000fe20003800000 */
[----:B------:R-:W-:Y:S05]  /*29b0*/  @P4 BRA `(.L_x_824) ;  /* 0x0000004000004947 */ /* 0x000fea0003800000 */
[----:B------:R-:W-:Y:S01]  /*29c0*/  MOV R186, RZ ;  /* 0x000000ff00ba7202 */ /* 0x000fe20000000f00 */
[----:B------:R-:W-:Y:S05]  /*29d0*/  @!P3 BRA `(.L_x_825) ;  /* 0x000000700000b947 */ /* 0x000fea0003800000 */
[----:B-----5:R-:W-:Y:S01]  /*29e0*/  PRMT R186, RZ, 0x7610, R56 ;  /* 0x00007610ffba7816 */ /* 0x020fe20000000038 */
[----:B------:R-:W-:Y:S05]  /*29f0*/  BRA `(.L_x_825) ;  /* 0x0000005000007947 */ /* 0x000fea0003800000 */
.L_x_824:
[----:B-----5:R-:W-:-:S05]  /*2a00*/  PRMT R60, RZ, 0x7610, R52 ;  /* 0x00007610ff3c7816 */ /* 0x020fca0000000034 */
[----:B------:R-:W-:-:S04]  /*2a10*/  FMUL.FTZ R61, R60, c[0x0][0x1ec] ;  /* 0x00007b003c3d7a20 */ /* 0x000fc80000410000 */
[----:B------:R-:W-:Y:S01]  /*2a20*/  FMUL.FTZ R186, R24, R61 ;  /* 0x0000003d18ba7220 */ /* 0x000fe20000410000 */
[----:B------:R-:W-:-:S05]  /*2a30*/  @P3 PRMT R61, RZ, 0x7610, R56 ;  /* 0x00007610ff3d3816 */ /* 0x000fca0000000038 */
[----:B------:R-:W-:Y:S02]  /*2a40*/  @P3 FADD.FTZ R186, R61, R186 ;  /* 0x000000ba3dba3221 */ /* 0x000fe40000010000 */
.L_x_825:
[----:B------:R-:W-:Y:S05]  /*2a50*/  BSYNC B1 ;  /* 0x0000000000017941 */ /* 0x000fea0003800000 */
.L_x_823:
[----:B------:R-:W-:Y:S01]  /*2a60*/  BSSY B1, `(.L_x_826) ;  /* 0x000000b000017945 */ /* 0x000fe20003800000 */
[----:B------:R-:W-:Y:S05]  /*2a70*/  @P4 BRA `(.L_x_827) ;  /* 0x0000004000004947 */ /* 0x000fea0003800000 */
[----:B------:R-:W-:Y:S01]  /*2a80*/  HFMA2.MMA R187, -RZ, RZ, 0, 0 ;  /* 0x00000000ffbb7435 */ /* 0x000fe200000001ff */
[----:B------:R-:W-:Y:S05]  /*2a90*/  @!P3 BRA `(.L_x_828) ;  /* 0x000000700000b947 */ /* 0x000fea0003800000 */
[----:B-----5:R-:W-:Y:S01]  /*2aa0*/  PRMT R187, RZ, 0x5410, R57 ;  /* 0x00005410ffbb7816 */ /* 0x020fe20000000039 */
[----:B------:R-:W-:Y:S05]  /*2ab0*/  BRA `(.L_x_828) ;  /* 0x0000005000007947 */ /* 0x000fea0003800000 */
.L_x_827:
[----:B-----5:R-:W-:-:S05]  /*2ac0*/  PRMT R60, RZ, 0x5410, R53 ;  /* 0x00005410ff3c7816 */ /* 0x020fca0000000035 */
[----:B------:R-:W-:-:S04]  /*2ad0*/  FMUL.FTZ R60, R60, c[0x0][0x1ec] ;  /* 0x00007b003c3c7a20 */ /* 0x000fc80000410000 */
[----:B------:R-:W-:Y:S01]  /*2ae0*/  FMUL.FTZ R187, R23, R60 ;  /* 0x0000003c17bb7220 */ /* 0x000fe20000410000 */
[----:B------:R-:W-:-:S05]  /*2af0*/  @P3 PRMT R60, RZ, 0x5410, R57 ;  /* 0x00005410ff3c3816 */ /* 0x000fca0000000039 */
[----:B------:R-:W-:Y:S02]  /*2b00*/  @P3 FADD.FTZ R187, R60, R187 ;  /* 0x000000bb3cbb3221 */ /* 0x000fe40000010000 */
.L_x_828:
[----:B------:R-:W-:Y:S05]  /*2b10*/  BSYNC B1 ;  /* 0x0000000000017941 */ /* 0x000fea0003800000 */
.L_x_826:
[----:B------:R-:W-:Y:S01]  /*2b20*/  BSSY B1, `(.L_x_829) ;  /* 0x000000b000017945 */ /* 0x000fe20003800000 */
[----:B------:R-:W-:Y:S05]  /*2b30*/  @P4 BRA `(.L_x_830) ;  /* 0x0000004000004947 */ /* 0x000fea0003800000 */
[----:B------:R-:W-:Y:S01]  /*2b40*/  MOV R188, RZ ;  /* 0x000000ff00bc7202 */ /* 0x000fe20000000f00 */
[----:B------:R-:W-:Y:S05]  /*2b50*/  @!P3 BRA `(.L_x_831) ;  /* 0x000000700000b947 */ /* 0x000fea0003800000 */
[----:B-----5:R-:W-:Y:S01]  /*2b60*/  PRMT R188, RZ, 0x7610, R57 ;  /* 0x00007610ffbc7816 */ /* 0x020fe20000000039 */
[----:B------:R-:W-:Y:S05]  /*2b70*/  BRA `(.L_x_831) ;  /* 0x0000005000007947 */ /* 0x000fea0003800000 */
.L_x_830:
[----:B-----5:R-:W-:-:S05]  /*2b80*/  PRMT R60, RZ, 0x7610, R53 ;  /* 0x00007610ff3c7816 */ /* 0x020fca0000000035 */
[----:B------:R-:W-:-:S04]  /*2b90*/  FMUL.FTZ R61, R60, c[0x0][0x1ec] ;  /* 0x00007b003c3d7a20 */ /* 0x000fc80000410000 */
[----:B------:R-:W-:Y:S01]  /*2ba0*/  FMUL.FTZ R188, R22, R61 ;  /* 0x0000003d16bc7220 */ /* 0x000fe20000410000 */
[----:B------:R-:W-:-:S05]  /*2bb0*/  @P3 PRMT R61, RZ, 0x7610, R57 ;  /* 0x00007610ff3d3816 */ /* 0x000fca0000000039 */
[----:B------:R-:W-:Y:S02]  /*2bc0*/  @P3 FADD.FTZ R188, R61, R188 ;  /* 0x000000bc3dbc3221 */ /* 0x000fe40000010000 */
.L_x_831:
[----:B------:R-:W-:Y:S05]  /*2bd0*/  BSYNC B1 ;  /* 0x0000000000017941 */ /* 0x000fea0003800000 */
.L_x_829:
[----:B------:R-:W-:Y:S01]  /*2be0*/  BSSY B1, `(.L_x_832) ;  /* 0x000000b000017945 */ /* 0x000fe20003800000 */
[----:B------:R-:W-:Y:S05]  /*2bf0*/  @P4 BRA `(.L_x_833) ;  /* 0x0000004000004947 */ /* 0x000fea0003800000 */
[----:B------:R-:W-:Y:S01]  /*2c00*/  HFMA2.MMA R189, -RZ, RZ, 0, 0 ;  /* 0x00000000ffbd7435 */ /* 0x000fe200000001ff */
[----:B------:R-:W-:Y:S05]  /*2c10*/  @!P3 BRA `(.L_x_834) ;  /* 0x000000700000b947 */ /* 0x000fea0003800000 */
[----:B-----5:R-:W-:Y:S01]  /*2c20*/  PRMT R189, RZ, 0x5410, R58 ;  /* 0x00005410ffbd7816 */ /* 0x020fe2000000003a */
[----:B------:R-:W-:Y:S05]  /*2c30*/  BRA `(.L_x_834) ;  /* 0x0000005000007947 */ /* 0x000fea0003800000 */
.L_x_833:
[----:B-----5:R-:W-:-:S05]  /*2c40*/  PRMT R60, RZ, 0x5410, R54 ;  /* 0x00005410ff3c7816 */ /* 0x020fca0000000036 */
[----:B------:R-:W-:-:S04]  /*2c50*/  FMUL.FTZ R60, R60, c[0x0][0x1ec] ;  /* 0x00007b003c3c7a20 */ /* 0x000fc80000410000 */
[----:B------:R-:W-:Y:S01]  /*2c60*/  FMUL.FTZ R189, R21, R60 ;  /* 0x0000003c15bd7220 */ /* 0x000fe20000410000 */
[----:B------:R-:W-:-:S05]  /*2c70*/  @P3 PRMT R60, RZ, 0x5410, R58 ;  /* 0x00005410ff3c3816 */ /* 0x000fca000000003a */
[----:B------:R-:W-:Y:S02]  /*2c80*/  @P3 FADD.FTZ R189, R60, R189 ;  /* 0x000000bd3cbd3221 */ /* 0x000fe40000010000 */
.L_x_834:
[----:B------:R-:W-:Y:S05]  /*2c90*/  BSYNC B1 ;  /* 0x0000000000017941 */ /* 0x000fea0003800000 */
.L_x_832:
[----:B------:R-:W-:Y:S01]  /*2ca0*/  BSSY B1, `(.L_x_835) ;  /* 0x000000b000017945 */ /* 0x000fe20003800000 */
[----:B------:R-:W-:Y:S05]  /*2cb0*/  @P4 BRA `(.L_x_836) ;  /* 0x0000004000004947 */ /* 0x000fea0003800000 */
[----:B------:R-:W-:Y:S01]  /*2cc0*/  MOV R190, RZ ;  /* 0x000000ff00be7202 */ /* 0x000fe20000000f00 */
[----:B------:R-:W-:Y:S05]  /*2cd0*/  @!P3 BRA `(.L_x_837) ;  /* 0x000000700000b947 */ /* 0x000fea0003800000 */
[----:B-----5:R-:W-:Y:S01]  /*2ce0*/  PRMT R190, RZ, 0x7610, R58 ;  /* 0x00007610ffbe7816 */ /* 0x020fe2000000003a */
[----:B------:R-:W-:Y:S05]  /*2cf0*/  BRA `(.L_x_837) ;  /* 0x0000005000007947 */ /* 0x000fea0003800000 */
.L_x_836:
[----:B-----5:R-:W-:-:S05]  /*2d00*/  PRMT R60, RZ, 0x7610, R54 ;  /* 0x00007610ff3c7816 */ /* 0x020fca0000000036 */
[----:B------:R-:W-:-:S04]  /*2d10*/  FMUL.FTZ R61, R60, c[0x0][0x1ec] ;  /* 0x00007b003c3d7a20 */ /* 0x000fc80000410000 */
[----:B------:R-:W-:Y:S01]  /*2d20*/  FMUL.FTZ R190, R20, R61 ;  /* 0x0000003d14be7220 */ /* 0x000fe20000410000 */
[----:B------:R-:W-:-:S05]  /*2d30*/  @P3 PRMT R61, RZ, 0x7610, R58 ;  /* 0x00007610ff3d3816 */ /* 0x000fca000000003a */
[----:B------:R-:W-:Y:S02]  /*2d40*/  @P3 FADD.FTZ R190, R61, R190 ;  /* 0x000000be3dbe3221 */ /* 0x000fe40000010000 */
.L_x_837:
[----:B------:R-:W-:Y:S05]  /*2d50*/  BSYNC B1 ;  /* 0x0000000000017941 */ /* 0x000fea0003800000 */
.L_x_835:
[----:B------:R-:W-:Y:S01]  /*2d60*/  BSSY B1, `(.L_x_838) ;  /* 0x000000b000017945 */ /* 0x000fe20003800000 */
[----:B------:R-:W-:Y:S05]  /*2d70*/  @P4 BRA `(.L_x_839) ;  /* 0x0000004000004947 */ /* 0x000fea0003800000 */
[----:B------:R-:W-:Y:S01]  /*2d80*/  HFMA2.MMA R191, -RZ, RZ, 0, 0 ;  /* 0x00000000ffbf7435 */ /* 0x000fe200000001ff */
[----:B------:R-:W-:Y:S05]  /*2d90*/  @!P3 BRA `(.L_x_840) ;  /* 0x000000700000b947 */ /* 0x000fea0003800000 */
[----:B-----5:R-:W-:Y:S01]  /*2da0*/  PRMT R191, RZ, 0x5410, R59 ;  /* 0x00005410ffbf7816 */ /* 0x020fe2000000003b */
[----:B------:R-:W-:Y:S05]  /*2db0*/  BRA `(.L_x_840) ;  /* 0x0000005000007947 */ /* 0x000fea0003800000 */
.L_x_839:
[----:B-----5:R-:W-:-:S05]  /*2dc0*/  PRMT R60, RZ, 0x5410, R55 ;  /* 0x00005410ff3c7816 */ /* 0x020fca0000000037 */
[----:B------:R-:W-:-:S04]  /*2dd0*/  FMUL.FTZ R60, R60, c[0x0][0x1ec] ;  /* 0x00007b003c3c7a20 */ /* 0x000fc80000410000 */
[----:B------:R-:W-:Y:S01]  /*2de0*/  FMUL.FTZ R191, R19, R60 ;  /* 0x0000003c13bf7220 */ /* 0x000fe20000410000 */
[----:B------:R-:W-:-:S05]  /*2df0*/  @P3 PRMT R60, RZ, 0x5410, R59 ;  /* 0x00005410ff3c3816 */ /* 0x000fca000000003b */
[----:B------:R-:W-:Y:S02]  /*2e00*/  @P3 FADD.FTZ R191, R60, R191 ;  /* 0x000000bf3cbf3221 */ /* 0x000fe40000010000 */
.L_x_840:
[----:B------:R-:W-:Y:S05]  /*2e10*/  BSYNC B1 ;  /* 0x0000000000017941 */ /* 0x000fea0003800000 */
.L_x_838:
[----:B------:R-:W-:Y:S01]  /*2e20*/  BSSY B1, `(.L_x_841) ;  /* 0x000000b000017945 */ /* 0x000fe20003800000 */
[----:B------:R-:W-:Y:S05]  /*2e30*/  @P4 BRA `(.L_x_842) ;  /* 0x0000004000004947 */ /* 0x000fea0003800000 */
[----:B------:R-:W-:Y:S01]  /*2e40*/  IMAD.MOV.U32 R192, RZ, RZ, RZ ;  /* 0x000000ffffc07224 */ /* 0x000fe200078e00ff */
[----:B------:R-:W-:Y:S05]  /*2e50*/  @!P3 BRA `(.L_x_843) ;  /* 0x000000700000b947 */ /* 0x000fea0003800000 */
[----:B-----5:R-:W-:Y:S01]  /*2e60*/  PRMT R192, RZ, 0x7610, R59 ;  /* 0x00007610ffc07816 */ /* 0x020fe2000000003b */
[----:B------:R-:W-:Y:S05]  /*2e70*/  BRA `(.L_x_843) ;  /* 0x0000005000007947 */ /* 0x000fea0003800000 */
.L_x_842:
[----:B-----5:R-:W-:-:S05]  /*2e80*/  PRMT R60, RZ, 0x7610, R55 ;  /* 0x00007610ff3c7816 */ /* 0x020fca0000000037 */
[----:B------:R-:W-:-:S04]  /*2e90*/  FMUL.FTZ R61, R60, c[0x0][0x1ec] ;  /* 0x00007b003c3d7a20 */ /* 0x000fc80000410000 */
[----:B------:R-:W-:Y:S01]  /*2ea0*/  FMUL.FTZ R192, R18, R61 ;  /* 0x0000003d12c07220 */ /* 0x000fe20000410000 */
[----:B------:R-:W-:-:S05]  /*2eb0*/  @P3 PRMT R61, RZ, 0x7610, R59 ;  /* 0x00007610ff3d3816 */ /* 0x000fca000000003b */
[----:B------:R-:W-:Y:S02]  /*2ec0*/  @P3 FADD.FTZ R192, R61, R192 ;  /* 0x000000c03dc03221 */ /* 0x000fe40000010000 */
.L_x_843:
[----:B------:R-:W-:Y:S05]  /*2ed0*/  BSYNC B1 ;  /* 0x0000000000017941 */ /* 0x000fea0003800000 */
.L_x_841:
        /* <DEDUP_REMOVED lines=9> */
.L_x_819:
[----:B------:R-:W-:Y:S05]  /*2f70*/  BSYNC B0 ;  /* 0x0000000000007941 */ /* 0x000fea0003800000 */
.L_x_818:
        /* <DEDUP_REMOVED lines=18> */
.L_x_847:
[----:B0----5:R-:W-:-:S05]  /*30a0*/  PRMT R60, RZ, 0x5410, R52 ;  /* 0x00005410ff3c7816 */ /* 0x021fca0000000034 */
[----:B------:R-:W-:-:S04]  /*30b0*/  FMUL.FTZ R60, R60, c[0x0][0x1ec] ;  /* 0x00007b003c3c7a20 */ /* 0x000fc80000410000 */
[----:B------:R-:W-:Y:S01]  /*30c0*/  FMUL.FTZ R193, R17, R60 ;  /* 0x0000003c11c17220 */ /* 0x000fe20000410000 */
[----:B------:R-:W-:-:S05]  /*30d0*/  @P3 PRMT R60, RZ, 0x5410, R56 ;  /* 0x00005410ff3c3816 */ /* 0x000fca0000000038 */
[----:B------:R-:W-:Y:S02]  /*30e0*/  @P3 FADD.FTZ R193, R60, R193 ;  /* 0x000000c13cc13221 */ /* 0x000fe40000010000 */
.L_x_848:
[----:B------:R-:W-:Y:S05]  /*30f0*/  BSYNC B1 ;  /* 0x0000000000017941 */ /* 0x000fea0003800000 */
.L_x_846:
[----:B------:R-:W-:Y:S01]  /*3100*/  BSSY B1, `(.L_x_849) ;  /* 0x000000b000017945 */ /* 0x000fe20003800000 */
[----:B------:R-:W-:Y:S05]  /*3110*/  @P4 BRA `(.L_x_850) ;  /* 0x0000004000004947 */ /* 0x000fea0003800000 */
[----:B------:R-:W-:Y:S01]  /*3120*/  MOV R194, RZ ;  /* 0x000000ff00c27202 */ /* 0x000fe20000000f00 */
[----:B------:R-:W-:Y:S05]  /*3130*/  @!P3 BRA `(.L_x_851) ;  /* 0x000000700000b947 */ /* 0x000fea0003800000 */
[----:B-----5:R-:W-:Y:S01]  /*3140*/  PRMT R194, RZ, 0x7610, R56 ;  /* 0x00007610ffc27816 */ /* 0x020fe20000000038 */
[----:B------:R-:W-:Y:S05]  /*3150*/  BRA `(.L_x_851) ;  /* 0x0000005000007947 */ /* 0x000fea0003800000 */
.L_x_850:
[----:B-----5:R-:W-:-:S05]  /*3160*/  PRMT R60, RZ, 0x7610, R52 ;  /* 0x00007610ff3c7816 */ /* 0x020fca0000000034 */
[----:B------:R-:W-:-:S04]  /*3170*/  FMUL.FTZ R61, R60, c[0x0][0x1ec] ;  /* 0x00007b003c3d7a20 */ /* 0x000fc80000410000 */
[----:B------:R-:W-:Y:S01]  /*3180*/  FMUL.FTZ R194, R16, R61 ;  /* 0x0000003d10c27220 */ /* 0x000fe20000410000 */
[----:B------:R-:W-:-:S05]  /*3190*/  @P3 PRMT R61, RZ, 0x7610, R56 ;  /* 0x00007610ff3d3816 */ /* 0x000fca0000000038 */
[----:B------:R-:W-:Y:S02]  /*31a0*/  @P3 FADD.FTZ R194, R61, R194 ;  /* 0x000000c23dc23221 */ /* 0x000fe40000010000 */
.L_x_851:
[----:B------:R-:W-:Y:S05]  /*31b0*/  BSYNC B1 ;  /* 0x0000000000017941 */ /* 0x000fea0003800000 */
.L_x_849:
[----:B------:R-:W-:Y:S01]  /*31c0*/  BSSY B1, `(.L_x_852) ;  /* 0x000000b000017945 */ /* 0x000fe20003800000 */
[----:B------:R-:W-:Y:S05]  /*31d0*/  @P4 BRA `(.L_x_853) ;  /* 0x0000004000004947 */ /* 0x000fea0003800000 */
[----:B------:R-:W-:Y:S01]  /*31e0*/  HFMA2.MMA R195, -RZ, RZ, 0, 0 ;  /* 0x00000000ffc37435 */ /* 0x000fe200000001ff */
[----:B------:R-:W-:Y:S05]  /*31f0*/  @!P3 BRA `(.L_x_854) ;  /* 0x000000700000b947 */ /* 0x000fea0003800000 */
[----:B-----5:R-:W-:Y:S01]  /*3200*/  PRMT R195, RZ, 0x5410, R57 ;  /* 0x00005410ffc37816 */ /* 0x020fe20000000039 */
[----:B------:R-:W-:Y:S05]  /*3210*/  BRA `(.L_x_854) ;  /* 0x0000005000007947 */ /* 0x000fea0003800000 */
.L_x_853:
[----:B-----5:R-:W-:-:S05]  /*3220*/  PRMT R60, RZ, 0x5410, R53 ;  /* 0x00005410ff3c7816 */ /* 0x020fca0000000035 */
[----:B------:R-:W-:-:S04]  /*3230*/  FMUL.FTZ R60, R60, c[0x0][0x1ec] ;  /* 0x00007b003c3c7a20 */ /* 0x000fc80000410000 */
[----:B------:R-:W-:Y:S01]  /*3240*/  FMUL.FTZ R195, R15, R60 ;  /* 0x0000003c0fc37220 */ /* 0x000fe20000410000 */
[----:B------:R-:W-:-:S05]  /*3250*/  @P3 PRMT R60, RZ, 0x5410, R57 ;  /* 0x00005410ff3c3816 */ /* 0x000fca0000000039 */
[----:B------:R-:W-:Y:S02]  /*3260*/  @P3 FADD.FTZ R195, R60, R195 ;  /* 0x000000c33cc33221 */ /* 0x000fe40000010000 */
.L_x_854:
[----:B------:R-:W-:Y:S05]  /*3270*/  BSYNC B1 ;  /* 0x0000000000017941 */ /* 0x000fea0003800000 */
.L_x_852:
[----:B------:R-:W-:Y:S01]  /*3280*/  BSSY B1, `(.L_x_855) ;  /* 0x000000b000017945 */ /* 0x000fe20003800000 */
[----:B------:R-:W-:Y:S05]  /*3290*/  @P4 BRA `(.L_x_856) ;  /* 0x0000004000004947 */ /* 0x000fea0003800000 */
[----:B------:R-:W-:Y:S01]  /*32a0*/  MOV R196, RZ ;  /* 0x000000ff00c47202 */ /* 0x000fe20000000f00 */
[----:B------:R-:W-:Y:S05]  /*32b0*/  @!P3 BRA `(.L_x_857) ;  /* 0x000000700000b947 */ /* 0x000fea0003800000 */
[----:B-----5:R-:W-:Y:S01]  /*32c0*/  PRMT R196, RZ, 0x7610, R57 ;  /* 0x00007610ffc47816 */ /* 0x020fe20000000039 */
[----:B------:R-:W-:Y:S05]  /*32d0*/  BRA `(.L_x_857) ;  /* 0x0000005000007947 */ /* 0x000fea0003800000 */
.L_x_856:
[----:B-----5:R-:W-:-:S05]  /*32e0*/  PRMT R60, RZ, 0x7610, R53 ;  /* 0x00007610ff3c7816 */ /* 0x020fca0000000035 */
[----:B------:R-:W-:-:S04]  /*32f0*/  FMUL.FTZ R61, R60, c[0x0][0x1ec] ;  /* 0x00007b003c3d7a20 */ /* 0x000fc80000410000 */
[----:B------:R-:W-:Y:S01]  /*3300*/  FMUL.FTZ R196, R14, R61 ;  /* 0x0000003d0ec47220 */ /* 0x000fe20000410000 */
[----:B------:R-:W-:-:S05]  /*3310*/  @P3 PRMT R61, RZ, 0x7610, R57 ;  /* 0x00007610ff3d3816 */ /* 0x000fca0000000039 */
[----:B------:R-:W-:Y:S02]  /*3320*/  @P3 FADD.FTZ R196, R61, R196 ;  /* 0x000000c43dc43221 */ /* 0x000fe40000010000 */
.L_x_857:
[----:B------:R-:W-:Y:S05]  /*3330*/  BSYNC B1 ;  /* 0x0000000000017941 */ /* 0x000fea0003800000 */
.L_x_855:
[----:B------:R-:W-:Y:S01]  /*3340*/  BSSY B1, `(.L_x_858) ;  /* 0x000000b000017945 */ /* 0x000fe20003800000 */
[----:B------:R-:W-:Y:S05]  /*3350*/  @P4 BRA `(.L_x_859) ;  /* 0x0000004000004947 */ /* 0x000fea0003800000 */
[----:B------:R-:W-:Y:S01]  /*3360*/  HFMA2.MMA R197, -RZ, RZ, 0, 0 ;  /* 0x00000000ffc57435 */ /* 0x000fe200000001ff */
[----:B------:R-:W-:Y:S05]  /*3370*/  @!P3 BRA `(.L_x_860) ;  /* 0x000000700000b947 */ /* 0x000fea0003800000 */
[----:B-----5:R-:W-:Y:S01]  /*3380*/  PRMT R197, RZ, 0x5410, R58 ;  /* 0x00005410ffc57816 */ /* 0x020fe2000000003a */
[----:B------:R-:W-:Y:S05]  /*3390*/  BRA `(.L_x_860) ;  /* 0x0000005000007947 */ /* 0x000fea0003800000 */
.L_x_859:
[----:B-----5:R-:W-:-:S05]  /*33a0*/  PRMT R60, RZ, 0x5410, R54 ;  /* 0x00005410ff3c7816 */ /* 0x020fca0000000036 */
[----:B------:R-:W-:-:S04]  /*33b0*/  FMUL.FTZ R60, R60, c[0x0][0x1ec] ;  /* 0x00007b003c3c7a20 */ /* 0x000fc80000410000 */
[----:B------:R-:W-:Y:S01]  /*33c0*/  FMUL.FTZ R197, R13, R60 ;  /* 0x0000003c0dc57220 */ /* 0x000fe20000410000 */
[----:B------:R-:W-:-:S05]  /*33d0*/  @P3 PRMT R60, RZ, 0x5410, R58 ;  /* 0x00005410ff3c3816 */ /* 0x000fca000000003a */
[----:B------:R-:W-:Y:S02]  /*33e0*/  @P3 FADD.FTZ R197, R60, R197 ;  /* 0x000000c53cc53221 */ /* 0x000fe40000010000 */
.L_x_860:
[----:B------:R-:W-:Y:S05]  /*33f0*/  BSYNC B1 ;  /* 0x0000000000017941 */ /* 0x000fea0003800000 */
.L_x_858:
[----:B------:R-:W-:Y:S01]  /*3400*/  BSSY B1, `(.L_x_861) ;  /* 0x000000b000017945 */ /* 0x000fe20003800000 */
[----:B------:R-:W-:Y:S05]  /*3410*/  @P4 BRA `(.L_x_862) ;  /* 0x0000004000004947 */ /* 0x000fea0003800000 */
[----:B------:R-:W-:Y:S01]  /*3420*/  MOV R198, RZ ;  /* 0x000000ff00c67202 */ /* 0x000fe20000000f00 */
[----:B------:R-:W-:Y:S05]  /*3430*/  @!P3 BRA `(.L_x_863) ;  /* 0x000000700000b947 */ /* 0x000fea0003800000 */
[----:B-----5:R-:W-:Y:S01]  /*3440*/  PRMT R198, RZ, 0x7610, R58 ;  /* 0x00007610ffc67816 */ /* 0x020fe2000000003a */
[----:B------:R-:W-:Y:S05]  /*3450*/  BRA `(.L_x_863) ;  /* 0x0000005000007947 */ /* 0x000fea0003800000 */
.L_x_862:
[----:B-----5:R-:W-:-:S05]  /*3460*/  PRMT R60, RZ, 0x7610, R54 ;  /* 0x00007610ff3c7816 */ /* 0x020fca0000000036 */
[----:B------:R-:W-:-:S04]  /*3470*/  FMUL.FTZ R61, R60, c[0x0][0x1ec] ;  /* 0x00007b003c3d7a20 */ /* 0x000fc80000410000 */
[----:B------:R-:W-:Y:S01]  /*3480*/  FMUL.FTZ R198, R12, R61 ;  /* 0x0000003d0cc67220 */ /* 0x000fe20000410000 */
[----:B------:R-:W-:-:S05]  /*3490*/  @P3 PRMT R61, RZ, 0x7610, R58 ;  /* 0x00007610ff3d3816 */ /* 0x000fca000000003a */
[----:B------:R-:W-:Y:S02]  /*34a0*/  @P3 FADD.FTZ R198, R61, R198 ;  /* 0x000000c63dc63221 */ /* 0x000fe40000010000 */
.L_x_863:
[----:B------:R-:W-:Y:S05]  /*34b0*/  BSYNC B1 ;  /* 0x0000000000017941 */ /* 0x000fea0003800000 */
.L_x_861:
[----:B------:R-:W-:Y:S01]  /*34c0*/  BSSY B1, `(.L_x_864) ;  /* 0x000000b000017945 */ /* 0x000fe20003800000 */
[----:B------:R-:W-:Y:S05]  /*34d0*/  @P4 BRA `(.L_x_865) ;  /* 0x0000004000004947 */ /* 0x000fea0003800000 */
[----:B------:R-:W-:Y:S01]  /*34e0*/  HFMA2.MMA R199, -RZ, RZ, 0, 0 ;  /* 0x00000000ffc77435 */ /* 0x000fe200000001ff */
[----:B------:R-:W-:Y:S05]  /*34f0*/  @!P3 BRA `(.L_x_866) ;  /* 0x000000700000b947 */ /* 0x000fea0003800000 */
[----:B-----5:R-:W-:Y:S01]  /*3500*/  PRMT R199, RZ, 0x5410, R59 ;  /* 0x00005410ffc77816 */ /* 0x020fe2000000003b */
[----:B------:R-:W-:Y:S05]  /*3510*/  BRA `(.L_x_866) ;  /* 0x0000005000007947 */ /* 0x000fea0003800000 */
.L_x_865:
[----:B-----5:R-:W-:-:S05]  /*3520*/  PRMT R60, RZ, 0x5410, R55 ;  /* 0x00005410ff3c7816 */ /* 0x020fca0000000037 */
[----:B------:R-:W-:-:S04]  /*3530*/  FMUL.FTZ R60, R60, c[0x0][0x1ec] ;  /* 0x00007b003c3c7a20 */ /* 0x000fc80000410000 */
[----:B------:R-:W-:Y:S01]  /*3540*/  FMUL.FTZ R199, R11, R60 ;  /* 0x0000003c0bc77220 */ /* 0x000fe20000410000 */
[----:B------:R-:W-:-:S05]  /*3550*/  @P3 PRMT R60, RZ, 0x5410, R59 ;  /* 0x00005410ff3c3816 */ /* 0x000fca000000003b */
[----:B------:R-:W-:Y:S02]  /*3560*/  @P3 FADD.FTZ R199, R60, R199 ;  /* 0x000000c73cc73221 */ /* 0x000fe40000010000 */
.L_x_866:
[----:B------:R-:W-:Y:S05]  /*3570*/  BSYNC B1 ;  /* 0x0000000000017941 */ /* 0x000fea0003800000 */
.L_x_864:
[----:B------:R-:W-:Y:S01]  /*3580*/  BSSY B1, `(.L_x_867) ;  /* 0x000000b000017945 */ /* 0x000fe20003800000 */
[----:B------:R-:W-:Y:S05]  /*3590*/  @P4 BRA `(.L_x_868) ;  /* 0x0000004000004947 */ /* 0x000fea0003800000 */
[----:B------:R-:W-:Y:S01]  /*35a0*/  MOV R200, RZ ;  /* 0x000000ff00c87202 */ /* 0x000fe20000000f00 */
[----:B------:R-:W-:Y:S05]  /*35b0*/  @!P3 BRA `(.L_x_869) ;  /* 0x000000700000b947 */ /* 0x000fea0003800000 */
[----:B-----5:R-:W-:Y:S01]  /*35c0*/  PRMT R200, RZ, 0x7610, R59 ;  /* 0x00007610ffc87816 */ /* 0x020fe2000000003b */
[----:B------:R-:W-:Y:S05]  /*35d0*/  BRA `(.L_x_869) ;  /* 0x0000005000007947 */ /* 0x000fea0003800000 */
.L_x_868:
[----:B-----5:R-:W-:-:S05]  /*35e0*/  PRMT R60, RZ, 0x7610, R55 ;  /* 0x00007610ff3c7816 */ /* 0x020fca0000000037 */
[----:B------:R-:W-:-:S04]  /*35f0*/  FMUL.FTZ R61, R60, c[0x0][0x1ec] ;  /* 0x00007b003c3d7a20 */ /* 0x000fc80000410000 */
[----:B------:R-:W-:Y:S01]  /*3600*/  FMUL.FTZ R200, R10, R61 ;  /* 0x0000003d0ac87220 */ /* 0x000fe20000410000 */
[----:B------:R-:W-:-:S05]  /*3610*/  @P3 PRMT R61, RZ, 0x7610, R59 ;  /* 0x00007610ff3d3816 */ /* 0x000fca000000003b */
[----:B------:R-:W-:Y:S02]  /*3620*/  @P3 FADD.FTZ R200, R61, R200 ;  /* 0x000000c83dc83221 */ /* 0x000fe40000010000 */
.L_x_869:
[----:B------:R-:W-:Y:S05]  /*3630*/  BSYNC B1 ;  /* 0x0000000000017941 */ /* 0x000fea0003800000 */
.L_x_867:
        /* <DEDUP_REMOVED lines=9> */
.L_x_845:
[----:B------:R-:W-:Y:S05]  /*36d0*/  BSYNC B0 ;  /* 0x0000000000007941 */ /* 0x000fea0003800000 */
.L_x_844:
[----:B------:R-:W-:Y:S01]  /*36e0*/  BSSY B0, `(.L_x_870) ;  /* 0x0000072000007945 */ /* 0x000fe20003800000 */
[----:B------:R-:W-:Y:S05]  /*36f0*/  @!P1 BRA `(.L_x_871) ;  /* 0x0000070000009947 */ /* 0x000fea0003800000 */
[----:B------:R-:W-:-:S04]  /*3700*/  @P2 IMAD.MOV.U32 R215, RZ, RZ, 0x10 ;  /* 0x00000010ffd72424 */ /* 0x000fc800078e00ff */
[----:B------:R-:W-:-:S05]  /*3710*/  @P2 IMAD.WIDE.U32 R214, R214, R215, c[0x0][0x170] ;  /* 0x00005c00d6d62625 */ /* 0x000fca00078e00d7 */
[----:B-----5:R1:W5:Y:S01]  /*3720*/  @P2 LDG.E.128 R52, [R214.64] ;  /* 0x00000004d6342981 */ /* 0x020362000c1e1d00 */
[----:B------:R-:W-:-:S04]  /*3730*/  ISETP.NE.U32.AND P2, PT, RZ, c[0x0][0x180], PT ;  /* 0x00006000ff007a0c */ /* 0x000fc80003f45070 */
[----:B------:R-:W-:-:S13]  /*3740*/  ISETP.NE.AND.EX P2, PT, RZ, c[0x0][0x184], PT, P2 ;  /* 0x00006100ff007a0c */ /* 0x000fda0003f45320 */
[----:B0-----:R-:W-:-:S05]  /*3750*/  @P2 MOV R61, 0x10 ;  /* 0x00000010003d2802 */ /* 0x001fca0000000f00 */
[----:B------:R-:W-:-:S05]  /*3760*/  @P2 IMAD.WIDE.U32 R60, R212, R61, c[0x0][0x180] ;  /* 0x00006000d43c2625 */ /* 0x000fca00078e003d */
[----:B------:R1:W5:Y:S01]  /*3770*/  @P2 LDG.E.128 R56, [R60.64] ;  /* 0x000000043c382981 */ /* 0x000362000c1e1d00 */
[----:B------:R-:W-:Y:S01]  /*3780*/  ISETP.GT.AND P3, PT, R213, RZ, PT ;  /* 0x000000ffd500720c */ /* 0x000fe20003f64270 */
[----:B------:R-:W-:-:S12]  /*3790*/  BSSY B1, `(.L_x_872) ;  /* 0x000000b000017945 */ /* 0x000fd80003800000 */
[----:B------:R-:W-:Y:S05]  /*37a0*/  @P3 BRA `(.L_x_873) ;  /* 0x0000004000003947 */ /* 0x000fea0003800000 */
[----:B-1----:R-:W-:Y:S01]  /*37b0*/  HFMA2.MMA R201, -RZ, RZ, 0, 0 ;  /* 0x00000000ffc97435 */ /* 0x002fe200000001ff */
[----:B------:R-:W-:Y:S05]  /*37c0*/  @!P2 BRA `(.L_x_874) ;  /* 0x000000700000a947 */ /* 0x000fea0003800000 */
[----:B-----5:R-:W-:Y:S01]  /*37d0*/  PRMT R201, RZ, 0x5410, R56 ;  /* 0x00005410ffc97816 */ /* 0x020fe20000000038 */
[----:B------:R-:W-:Y:S05]  /*37e0*/  BRA `(.L_x_874) ;  /* 0x0000005000007947 */ /* 0x000fea0003800000 */
.L_x_873:
[----:B-1---5:R-:W-:-:S05]  /*37f0*/  PRMT R60, RZ, 0x5410, R52 ;  /* 0x00005410ff3c7816 */ /* 0x022fca0000000034 */
[----:B------:R-:W-:-:S04]  /*3800*/  FMUL.FTZ R60, R60, c[0x0][0x1ec] ;  /* 0x00007b003c3c7a20 */ /* 0x000fc80000410000 */
[----:B------:R-:W-:Y:S01]  /*3810*/  FMUL.FTZ R201, R9, R60 ;  /* 0x0000003c09c97220 */ /* 0x000fe20000410000 */
[----:B------:R-:W-:-:S05]  /*3820*/  @P2 PRMT R60, RZ, 0x5410, R56 ;  /* 0x00005410ff3c2816 */ /* 0x000fca0000000038 */
[----:B------:R-:W-:Y:S02]  /*3830*/  @P2 FADD.FTZ R201, R60, R201 ;  /* 0x000000c93cc92221 */ /* 0x000fe40000010000 */
.L_x_874:
[----:B------:R-:W-:Y:S05]  /*3840*/  BSYNC B1 ;  /* 0x0000000000017941 */ /* 0x000fea0003800000 */
.L_x_872:
[----:B------:R-:W-:Y:S01]  /*3850*/  BSSY B1, `(.L_x_875) ;  /* 0x000000b000017945 */ /* 0x000fe20003800000 */
[----:B------:R-:W-:Y:S05]  /*3860*/  @P3 BRA `(.L_x_876) ;  /* 0x0000004000003947 */ /* 0x000fea0003800000 */
[----:B------:R-:W-:Y:S01]  /*3870*/  MOV R202, RZ ;  /* 0x000000ff00ca7202 */ /* 0x000fe20000000f00 */
[----:B------:R-:W-:Y:S05]  /*3880*/  @!P2 BRA `(.L_x_877) ;  /* 0x000000700000a947 */ /* 0x000fea0003800000 */
[----:B-----5:R-:W-:Y:S01]  /*3890*/  PRMT R202, RZ, 0x7610, R56 ;  /* 0x00007610ffca7816 */ /* 0x020fe20000000038 */
[----:B------:R-:W-:Y:S05]  /*38a0*/  BRA `(.L_x_877) ;  /* 0x0000005000007947 */ /* 0x000fea0003800000 */
.L_x_876:
[----:B-----5:R-:W-:-:S05]  /*38b0*/  PRMT R60, RZ, 0x7610, R52 ;  /* 0x00007610ff3c7816 */ /* 0x020fca0000000034 */
[----:B------:R-:W-:-:S04]  /*38c0*/  FMUL.FTZ R61, R60, c[0x0][0x1ec] ;  /* 0x00007b003c3d7a20 */ /* 0x000fc80000410000 */
[----:B------:R-:W-:Y:S01]  /*38d0*/  FMUL.FTZ R202, R8, R61 ;  /* 0x0000003d08ca7220 */ /* 0x000fe20000410000 */
[----:B------:R-:W-:-:S05]  /*38e0*/  @P2 PRMT R61, RZ, 0x7610, R56 ;  /* 0x00007610ff3d2816 */ /* 0x000fca0000000038 */
[----:B------:R-:W-:Y:S02]  /*38f0*/  @P2 FADD.FTZ R202, R61, R202 ;  /* 0x000000ca3dca2221 */ /* 0x000fe40000010000 */
.L_x_877:
[----:B------:R-:W-:Y:S05]  /*3900*/  BSYNC B1 ;  /* 0x0000000000017941 */ /* 0x000fea0003800000 */
.L_x_875:
[----:B------:R-:W-:Y:S01]  /*3910*/  BSSY B1, `(.L_x_878) ;  /* 0x000000b000017945 */ /* 0x000fe20003800000 */
[----:B------:R-:W-:Y:S05]  /*3920*/  @P3 BRA `(.L_x_879) ;  /* 0x0000004000003947 */ /* 0x000fea0003800000 */
[----:B------:R-:W-:Y:S01]  /*3930*/  HFMA2.MMA R203, -RZ, RZ, 0, 0 ;  /* 0x00000000ffcb7435 */ /* 0x000fe200000001ff */
[----:B------:R-:W-:Y:S05]  /*3940*/  @!P2 BRA `(.L_x_880) ;  /* 0x000000700000a947 */ /* 0x000fea0003800000 */
[----:B-----5:R-:W-:Y:S01]  /*3950*/  PRMT R203, RZ, 0x5410, R57 ;  /* 0x00005410ffcb7816 */ /* 0x020fe20000000039 */
[----:B------:R-:W-:Y:S05]  /*3960*/  BRA `(.L_x_880) ;  /* 0x0000005000007947 */ /* 0x000fea0003800000 */
.L_x_879:
[----:B-----5:R-:W-:-:S05]  /*3970*/  PRMT R60, RZ, 0x5410, R53 ;  /* 0x00005410ff3c7816 */ /* 0x020fca0000000035 */
[----:B------:R-:W-:-:S04]  /*3980*/  FMUL.FTZ R60, R60, c[0x0][0x1ec] ;  /* 0x00007b003c3c7a20 */ /* 0x000fc80000410000 */
[----:B------:R-:W-:Y:S01]  /*3990*/  FMUL.FTZ R203, R7, R60 ;  /* 0x0000003c07cb7220 */ /* 0x000fe20000410000 */
[----:B------:R-:W-:-:S05]  /*39a0*/  @P2 PRMT R60, RZ, 0x5410, R57 ;  /* 0x00005410ff3c2816 */ /* 0x000fca0000000039 */
[----:B------:R-:W-:Y:S02]  /*39b0*/  @P2 FADD.FTZ R203, R60, R203 ;  /* 0x000000cb3ccb2221 */ /* 0x000fe40000010000 */
.L_x_880:
[----:B------:R-:W-:Y:S05]  /*39c0*/  BSYNC B1 ;  /* 0x0000000000017941 */ /* 0x000fea0003800000 */
.L_x_878:
[----:B------:R-:W-:Y:S01]  /*39d0*/  BSSY B1, `(.L_x_881) ;  /* 0x000000b000017945 */ /* 0x000fe20003800000 */
[----:B------:R-:W-:Y:S05]  /*39e0*/  @P3 BRA `(.L_x_882) ;  /* 0x0000004000003947 */ /* 0x000fea0003800000 */
[----:B------:R-:W-:Y:S01]  /*39f0*/  MOV R204, RZ ;  /* 0x000000ff00cc7202 */ /* 0x000fe20000000f00 */
[----:B------:R-:W-:Y:S05]  /*3a00*/  @!P2 BRA `(.L_x_883) ;  /* 0x000000700000a947 */ /* 0x000fea0003800000 */
[----:B-----5:R-:W-:Y:S01]  /*3a10*/  PRMT R204, RZ, 0x7610, R57 ;  /* 0x00007610ffcc7816 */ /* 0x020fe20000000039 */
[----:B------:R-:W-:Y:S05]  /*3a20*/  BRA `(.L_x_883) ;  /* 0x0000005000007947 */ /* 0x000fea0003800000 */
.L_x_882:
[----:B-----5:R-:W-:-:S05]  /*3a30*/  PRMT R60, RZ, 0x7610, R53 ;  /* 0x00007610ff3c7816 */ /* 0x020fca0000000035 */
[----:B------:R-:W-:-:S04]  /*3a40*/  FMUL.FTZ R61, R60, c[0x0][0x1ec] ;  /* 0x00007b003c3d7a20 */ /* 0x000fc80000410000 */
[----:B------:R-:W-:Y:S01]  /*3a50*/  FMUL.FTZ R204, R6, R61 ;  /* 0x0000003d06cc7220 */ /* 0x000fe20000410000 */
[----:B------:R-:W-:-:S05]  /*3a60*/  @P2 PRMT R61, RZ, 0x7610, R57 ;  /* 0x00007610ff3d2816 */ /* 0x000fca0000000039 */
[----:B------:R-:W-:Y:S02]  /*3a70*/  @P2 FADD.FTZ R204, R61, R204 ;  /* 0x000000cc3dcc2221 */ /* 0x000fe40000010000 */
.L_x_883:
[----:B------:R-:W-:Y:S05]  /*3a80*/  BSYNC B1 ;  /* 0x0000000000017941 */ /* 0x000fea0003800000 */
.L_x_881:
[----:B------:R-:W-:Y:S01]  /*3a90*/  BSSY B1, `(.L_x_884) ;  /* 0x000000b000017945 */ /* 0x000fe20003800000 */
[----:B------:R-:W-:Y:S05]  /*3aa0*/  @P3 BRA `(.L_x_885) ;  /* 0x0000004000003947 */ /* 0x000fea0003800000 */
[----:B------:R-:W-:Y:S01]  /*3ab0*/  HFMA2.MMA R205, -RZ, RZ, 0, 0 ;  /* 0x00000000ffcd7435 */ /* 0x000fe200000001ff */
[----:B------:R-:W-:Y:S05]  /*3ac0*/  @!P2 BRA `(.L_x_886) ;  /* 0x000000700000a947 */ /* 0x000fea0003800000 */
[----:B-----5:R-:W-:Y:S01]  /*3ad0*/  PRMT R205, RZ, 0x5410, R58 ;  /* 0x00005410ffcd7816 */ /* 0x020fe2000000003a */
[----:B------:R-:W-:Y:S05]  /*3ae0*/  BRA `(.L_x_886) ;  /* 0x0000005000007947 */ /* 0x000fea0003800000 */
.L_x_885:
[----:B-----5:R-:W-:-:S05]  /*3af0*/  PRMT R60, RZ, 0x5410, R54 ;  /* 0x00005410ff3c7816 */ /* 0x020fca0000000036 */
[----:B------:R-:W-:-:S04]  /*3b00*/  FMUL.FTZ R60, R60, c[0x0][0x1ec] ;  /* 0x00007b003c3c7a20 */ /* 0x000fc80000410000 */
[----:B------:R-:W-:Y:S01]  /*3b10*/  FMUL.FTZ R205, R5, R60 ;  /* 0x0000003c05cd7220 */ /* 0x000fe20000410000 */
[----:B------:R-:W-:-:S05]  /*3b20*/  @P2 PRMT R60, RZ, 0x5410, R58 ;  /* 0x00005410ff3c2816 */ /* 0x000fca000000003a */
[----:B------:R-:W-:Y:S02]  /*3b30*/  @P2 FADD.FTZ R205, R60, R205 ;  /* 0x000000cd3ccd2221 */ /* 0x000fe40000010000 */
.L_x_886:
[----:B------:R-:W-:Y:S05]  /*3b40*/  BSYNC B1 ;  /* 0x0000000000017941 */ /* 0x000fea0003800000 */
.L_x_884:
[----:B------:R-:W-:Y:S01]  /*3b50*/  BSSY B1, `(.L_x_887) ;  /* 0x000000b000017945 */ /* 0x000fe20003800000 */
[----:B------:R-:W-:Y:S05]  /*3b60*/  @P3 BRA `(.L_x_888) ;  /* 0x0000004000003947 */ /* 0x000fea0003800000 */
[----:B------:R-:W-:Y:S01]  /*3b70*/  MOV R206, RZ ;  /* 0x000000ff00ce7202 */ /* 0x000fe20000000f00 */
[----:B------:R-:W-:Y:S05]  /*3b80*/  @!P2 BRA `(.L_x_889) ;  /* 0x000000700000a947 */ /* 0x000fea0003800000 */
[----:B-----5:R-:W-:Y:S01]  /*3b90*/  PRMT R206, RZ, 0x7610, R58 ;  /* 0x00007610ffce7816 */ /* 0x020fe2000000003a */
[----:B------:R-:W-:Y:S05]  /*3ba0*/  BRA `(.L_x_889) ;  /* 0x0000005000007947 */ /* 0x000fea0003800000 */
.L_x_888:
[----:B-----5:R-:W-:-:S05]  /*3bb0*/  PRMT R60, RZ, 0x7610, R54 ;  /* 0x00007610ff3c7816 */ /* 0x020fca0000000036 */
[----:B------:R-:W-:-:S04]  /*3bc0*/  FMUL.FTZ R61, R60, c[0x0][0x1ec] ;  /* 0x00007b003c3d7a20 */ /* 0x000fc80000410000 */
[----:B------:R-:W-:Y:S01]  /*3bd0*/  FMUL.FTZ R206, R4, R61 ;  /* 0x0000003d04ce7220 */ /* 0x000fe20000410000 */
[----:B------:R-:W-:-:S05]  /*3be0*/  @P2 PRMT R61, RZ, 0x7610, R58 ;  /* 0x00007610ff3d2816 */ /* 0x000fca000000003a */
[----:B------:R-:W-:Y:S02]  /*3bf0*/  @P2 FADD.FTZ R206, R61, R206 ;  /* 0x000000ce3dce2221 */ /* 0x000fe40000010000 */
.L_x_889:
[----:B------:R-:W-:Y:S05]  /*3c00*/  BSYNC B1 ;  /* 0x0000000000017941 */ /* 0x000fea0003800000 */
.L_x_887:
[----:B------:R-:W-:Y:S01]  /*3c10*/  BSSY B1, `(.L_x_890) ;  /* 0x000000b000017945 */ /* 0x000fe20003800000 */
[----:B------:R-:W-:Y:S05]  /*3c20*/  @P3 BRA `(.L_x_891) ;  /* 0x0000004000003947 */ /* 0x000fea0003800000 */
[----:B------:R-:W-:Y:S01]  /*3c30*/  HFMA2.MMA R207, -RZ, RZ, 0, 0 ;  /* 0x00000000ffcf7435 */ /* 0x000fe200000001ff */
[----:B------:R-:W-:Y:S05]  /*3c40*/  @!P2 BRA `(.L_x_892) ;  /* 0x000000700000a947 */ /* 0x000fea0003800000 */
[----:B-----5:R-:W-:Y:S01]  /*3c50*/  PRMT R207, RZ, 0x5410, R59 ;  /* 0x00005410ffcf7816 */ /* 0x020fe2000000003b */
[----:B------:R-:W-:Y:S05]  /*3c60*/  BRA `(.L_x_892) ;  /* 0x0000005000007947 */ /* 0x000fea0003800000 */
.L_x_891:
[----:B-----5:R-:W-:-:S05]  /*3c70*/  PRMT R60, RZ, 0x5410, R55 ;  /* 0x00005410ff3c7816 */ /* 0x020fca0000000037 */
[----:B------:R-:W-:-:S04]  /*3c80*/  FMUL.FTZ R60, R60, c[0x0][0x1ec] ;  /* 0x00007b003c3c7a20 */ /* 0x000fc80000410000 */
[----:B------:R-:W-:Y:S01]  /*3c90*/  FMUL.FTZ R207, R3, R60 ;  /* 0x0000003c03cf7220 */ /* 0x000fe20000410000 */
[----:B------:R-:W-:-:S05]  /*3ca0*/  @P2 PRMT R60, RZ, 0x5410, R59 ;  /* 0x00005410ff3c2816 */ /* 0x000fca000000003b */
[----:B------:R-:W-:Y:S02]  /*3cb0*/  @P2 FADD.FTZ R207, R60, R207 ;  /* 0x000000cf3ccf2221 */ /* 0x000fe40000010000 */
.L_x_892:
[----:B------:R-:W-:Y:S05]  /*3cc0*/  BSYNC B1 ;  /* 0x0000000000017941 */ /* 0x000fea0003800000 */
.L_x_890:
[----:B------:R-:W-:Y:S01]  /*3cd0*/  BSSY B1, `(.L_x_893) ;  /* 0x000000b000017945 */ /* 0x000fe20003800000 */
[----:B------:R-:W-:Y:S05]  /*3ce0*/  @P3 BRA `(.L_x_894) ;  /* 0x0000004000003947 */ /* 0x000fea0003800000 */
[----:B------:R-:W-:Y:S01]  /*3cf0*/  MOV R208, RZ ;  /* 0x000000ff00d07202 */ /* 0x000fe20000000f00 */
[----:B------:R-:W-:Y:S05]  /*3d00*/  @!P2 BRA `(.L_x_895) ;  /* 0x000000700000a947 */ /* 0x000fea0003800000 */
[----:B-----5:R-:W-:Y:S01]  /*3d10*/  PRMT R208, RZ, 0x7610, R59 ;  /* 0x00007610ffd07816 */ /* 0x020fe2000000003b */
[----:B------:R-:W-:Y:S05]  /*3d20*/  BRA `(.L_x_895) ;  /* 0x0000005000007947 */ /* 0x000fea0003800000 */
.L_x_894:
[----:B-----5:R-:W-:-:S05]  /*3d30*/  PRMT R60, RZ, 0x7610, R55 ;  /* 0x00007610ff3c7816 */ /* 0x020fca0000000037 */
[----:B------:R-:W-:-:S04]  /*3d40*/  FMUL.FTZ R61, R60, c[0x0][0x1ec] ;  /* 0x00007b003c3d7a20 */ /* 0x000fc80000410000 */
[----:B------:R-:W-:Y:S01]  /*3d50*/  FMUL.FTZ R208, R2, R61 ;  /* 0x0000003d02d07220 */ /* 0x000fe20000410000 */
[----:B------:R-:W-:-:S05]  /*3d60*/  @P2 PRMT R61, RZ, 0x7610, R59 ;  /* 0x00007610ff3d2816 */ /* 0x000fca000000003b */
[----:B------:R-:W-:Y:S02]  /*3d70*/  @P2 FADD.FTZ R208, R61, R208 ;  /* 0x000000d03dd02221 */ /* 0x000fe40000010000 */
.L_x_895:
[----:B------:R-:W-:Y:S05]  /*3d80*/  BSYNC B1 ;  /* 0x0000000000017941 */ /* 0x000fea0003800000 */
.L_x_893:
[----:B------:R-:W-:Y:S01]  /*3d90*/  HFMA2.MMA R65, -RZ, RZ, 0, 9.5367431640625e-07 ;  /* 0x00000010ff417435 */ /* 0x000fe200000001ff */
[----:B------:R-:W-:Y:S02]  /*3da0*/  F2FP.BF16.PACK_AB R63, R208, R207 ;  /* 0x000000cfd03f723e */ /* 0x000fe400000010ff */
[----:B------:R-:W-:Y:S02]  /*3db0*/  F2FP.BF16.PACK_AB R62, R206, R205 ;  /* 0x000000cdce3e723e */ /* 0x000fe400000010ff */
[----:B------:R-:W-:Y:S02]  /*3dc0*/  F2FP.BF16.PACK_AB R61, R204, R203 ;  /* 0x000000cbcc3d723e */ /* 0x000fe400000010ff */
[----:B------:R-:W-:-:S03]  /*3dd0*/  F2FP.BF16.PACK_AB R60, R202, R201 ;  /* 0x000000c9ca3c723e */ /* 0x000fc600000010ff */
[----:B------:R-:W-:-:S05]  /*3de0*/  IMAD.WIDE.U32 R64, R212, R65, c[0x0][0x188] ;  /* 0x00006200d4407625 */ /* 0x000fca00078e0041 */
[----:B------:R0:W-:Y:S02]  /*3df0*/  STG.E.128 [R64.64], R60 ;  /* 0x0000003c40007986 */ /* 0x0001e4000c101d04 */
.L_x_871:
[----:B------:R-:W-:Y:S05]  /*3e00*/  BSYNC B0 ;  /* 0x0000000000007941 */ /* 0x000fea0003800000 */
.L_x_870:
[----:B0-----:R-:W-:Y:S01]  /*3e10*/  FADD.FTZ R61, RZ, R161 ;  /* 0x000000a1ff3d7221 */ /* 0x001fe20000010000 */
[C---:B------:R-:W-:Y:S02]  /*3e20*/  ISETP.GT.U32.AND P2, PT, R50.reuse, 0x3f, PT ;  /* 0x0000003f3200780c */ /* 0x040fe40003f44070 */
[----:B------:R-:W-:Y:S01]  /*3e30*/  ISETP.GT.U32.AND P3, PT, R50, 0x5f, PT ;  /* 0x0000005f3200780c */ /* 0x000fe20003f64070 */
[----:B------:R-:W-:Y:S01]  /*3e40*/  FADD.FTZ R60, R162, R61 ;  /* 0x0000003da23c7221 */ /* 0x000fe20000010000 */
[C---:B------:R-:W-:Y:S02]  /*3e50*/  ISETP.GT.U32.AND P4, PT, R50.reuse, 0x7f, PT ;  /* 0x0000007f3200780c */ /* 0x040fe40003f84070 */
[C---:B------:R-:W-:Y:S01]  /*3e60*/  ISETP.GT.U32.AND P5, PT, R50.reuse, 0x9f, PT ;  /* 0x0000009f3200780c */ /* 0x040fe20003fa4070 */
[----:B------:R-:W-:Y:S01]  /*3e70*/  FADD.FTZ R61, R163, R60 ;  /* 0x0000003ca33d7221 */ /* 0x000fe20000010000 */
[----:B------:R-:W-:Y:S02]  /*3e80*/  ISETP.GT.U32.AND P6, PT, R50, 0xbf, PT ;  /* 0x000000bf3200780c */ /* 0x000fe40003fc4070 */
[----:B------:R-:W-:Y:S01]  /*3e90*/  P2R R63, PR, RZ, 0x2 ;  /* 0x00000002ff3f7803 */ /* 0x000fe20000000000 */
[----:B------:R-:W-:Y:S01]  /*3ea0*/  FADD.FTZ R60, R164, R61 ;  /* 0x0000003da43c7221 */ /* 0x000fe20000010000 */
[----:B------:R-:W-:-:S03]  /*3eb0*/  LOP3.LUT P1, RZ, R210, 0x1f, RZ, 0xc0, !PT ;  /* 0x0000001fd2ff7812 */ /* 0x000fc6000782c0ff */
        /* <DEDUP_REMOVED lines=43> */
[----:B------:R-:W-:Y:S01]  /*4170*/  FADD.FTZ R61, R207, R60 ;  /* 0x0000003ccf3d7221 */ /* 0x000fe20000010000 */
[----:B------:R-:W-:Y:S02]  /*4180*/  P2R R60, PR, RZ, 0x2 ;  /* 0x00000002ff3c7803 */ /* 0x000fe40000000000 */
[----:B------:R-:W-:Y:S01]  /*4190*/  ISETP.NE.AND P1, PT, R63, RZ, PT ;  /* 0x000000ff3f00720c */ /* 0x000fe20003f25270 */
[----:B------:R-:W-:Y:S01]  /*41a0*/  @P6 FADD.FTZ R62, R208, R61 ;  /* 0x0000003dd03e6221 */ /* 0x000fe20000010000 */
[----:B------:R-:W-:Y:S09]  /*41b0*/  BRA.DIV ~URZ, `(.L_x_896) ;  /* 0x000016927f007947 */ /* 0x000ff2000b800000 */
[----:B------:R0:W1:Y:S02]  /*41c0*/  SHFL.BFLY PT, R61, R62, 0x1, 0x1f ;  /* 0x0c201f003e3d7f89 */ /* 0x00006400000e0000 */
.L_x_912:
        /* <DEDUP_REMOVED lines=117> */
.L_x_913:
[----:B------:R-:W-:Y:S01]  /*4920*/  LOP3.LUT P3, RZ, R210, 0x1f, RZ, 0xc0, !PT ;  /* 0x0000001fd2ff7812 */ /* 0x000fe2000786c0ff */
[----:B-1----:R-:W-:Y:S01]  /*4930*/  FADD.FTZ R213, R213, R64 ;  /* 0x00000040d5d57221 */ /* 0x002fe20000010000 */
[----:B------:R-:W-:Y:S01]  /*4940*/  MOV R212, c[0x0][0x1e0] ;  /* 0x0000780000d47a02 */ /* 0x000fe20000000f00 */
[----:B0-----:R-:W-:Y:S01]  /*4950*/  FMUL.FTZ R64, R65, R65 ;  /* 0x0000004141407220 */ /* 0x001fe20000410000 */
[----:B------:R-:W-:Y:S09]  /*4960*/  BSSY B0, `(.L_x_898) ;  /* 0x00000e8000007945 */ /* 0x000ff20003800000 */
[----:B------:R-:W-:-:S04]  /*4970*/  @!P3 LEA R62, P2, R154, c[0x0][0x1a0], 0x2 ;  /* 0x000068009a3eba11 */ /* 0x000fc800078410ff */
[C---:B------:R-:W-:Y:S02]  /*4980*/  @!P3 LEA.HI.X R63, R154.reuse, c[0x0][0x1a4], R211, 0x2, P2 ;  /* 0x000069009a3fba11 */ /* 0x040fe400010f14d3 */
[----:B------:R-:W-:-:S03]  /*4990*/  @!P3 LEA R60, P2, R154, c[0x0][0x1a8], 0x2 ;  /* 0x00006a009a3cba11 */ /* 0x000fc600078410ff */
[----:B------:R0:W-:Y:S01]  /*49a0*/  @!P3 STG.E [R62.64], R65 ;  /* 0x000000413e00b986 */ /* 0x0001e2000c101904 */
[----:B------:R-:W-:Y:S02]  /*49b0*/  @!P3 LEA.HI.X R61, R154, c[0x0][0x1ac], R211, 0x2, P2 ;  /* 0x00006b009a3dba11 */ /* 0x000fe400010f14d3 */
[----:B------:R-:W-:-:S04]  /*49c0*/  ISETP.NE.AND P2, PT, RZ, UR6, PT ;  /* 0x00000006ff007c0c */ /* 0x000fc8000bf45270 */
[----:B------:R-:W-:Y:S01]  /*49d0*/  FSEL R211, R64, RZ, P2 ;  /* 0x000000ff40d37208 */ /* 0x000fe20001000000 */
[----:B------:R-:W-:-:S04]  /*49e0*/  FFMA.FTZ R64, R213, R212, c[0x0][0x228] ;  /* 0x00008a00d5407623 */ /* 0x000fc800000100d4 */
[----:B------:R-:W-:-:S06]  /*49f0*/  FADD.FTZ R211, R64, R211 ;  /* 0x000000d340d37221 */ /* 0x000fcc0000010000 */
        /* <DEDUP_REMOVED lines=14> */
[--C-:B------:R-:W-:Y:S02]  /*4ae0*/  FADD.FTZ R60, R161, -R210.reuse ;  /* 0x800000d2a13c7221 */ /* 0x100fe40000010000 */
[--C-:B------:R-:W-:Y:S02]  /*4af0*/  FADD.FTZ R62, R162, -R210.reuse ;  /* 0x800000d2a23e7221 */ /* 0x100fe40000010000 */
[----:B------:R-:W-:Y:S02]  /*4b00*/  FMUL.FTZ R212, R211, R212 ;  /* 0x000000d4d3d47220 */ /* 0x000fe40000410000 */
[--C-:B------:R-:W-:Y:S02]  /*4b10*/  FADD.FTZ R64, R163, -R210.reuse ;  /* 0x800000d2a3407221 */ /* 0x100fe40000010000 */
[----:B------:R-:W-:-:S02]  /*4b20*/  FADD.FTZ R214, R165, -R210 ;  /* 0x800000d2a5d67221 */ /* 0x000fc40000010000 */
[--C-:B------:R-:W-:Y:S02]  /*4b30*/  FADD.FTZ R216, R166, -R210.reuse ;  /* 0x800000d2a6d87221 */ /* 0x100fe40000010000 */
[--C-:B------:R-:W-:Y:S02]  /*4b40*/  FADD.FTZ R218, R167, -R210.reuse ;  /* 0x800000d2a7da7221 */ /* 0x100fe40000010000 */
[----:B------:R-:W-:Y:S02]  /*4b50*/  FADD.FTZ R220, R168, -R210 ;  /* 0x800000d2a8dc7221 */ /* 0x000fe40000010000 */
[C---:B------:R-:W-:Y:S02]  /*4b60*/  FMUL.FTZ R60, R211.reuse, R60 ;  /* 0x0000003cd33c7220 */ /* 0x040fe40000410000 */
[C---:B------:R-:W-:Y:S02]  /*4b70*/  FMUL.FTZ R62, R211.reuse, R62 ;  /* 0x0000003ed33e7220 */ /* 0x040fe40000410000 */
[----:B------:R-:W-:Y:S01]  /*4b80*/  FFMA.FTZ R63, R100, R212, R97 ;  /* 0x000000d4643f7223 */ /* 0x000fe20000010061 */
[----:B------:R-:W-:Y:S01]  /*4b90*/  HFMA2.MMA R212, -RZ, RZ, 0, 9.5367431640625e-07 ;  /* 0x00000010ffd47435 */ /* 0x000fe200000001ff */
        /* <DEDUP_REMOVED lines=19> */
.L_x_901:
[----:B------:R-:W-:Y:S05]  /*4cd0*/  BSYNC B1 ;  /* 0x0000000000017941 */ /* 0x000fea0003800000 */
.L_x_900:
[----:B------:R-:W-:Y:S01]  /*4ce0*/  ISETP.GE.U32.AND P2, PT, R50, 0x40, PT ;  /* 0x000000403200780c */ /* 0x000fe20003f46070 */
[----:B------:R-:W-:-:S12]  /*4cf0*/  BSSY B1, `(.L_x_902) ;  /* 0x0000022000017945 */ /* 0x000fd80003800000 */
        /* <DEDUP_REMOVED lines=28> */
[----:B------:R-:W-:-:S03]  /*4ec0*/  IMAD.MOV.U32 R212, RZ, RZ, 0x10 ;  /* 0x00000010ffd47424 */ /* 0x000fc600078e00ff */
[----:B------:R-:W-:Y:S01]  /*4ed0*/  F2FP.BF16.PACK_AB R63, R213, R218 ;  /* 0x000000dad53f723e */ /* 0x000fe200000010ff */
[C---:B------:R-:W-:Y:S01]  /*4ee0*/  IMAD.WIDE.U32 R64, R209.reuse, R212, c[0x0][0x208] ;  /* 0x00008200d1407625 */ /* 0x040fe200078e00d4 */
[----:B------:R-:W-:-:S04]  /*4ef0*/  IADD3 R209, R209, 0x20, RZ ;  /* 0x00000020d1d17810 */ /* 0x000fc80007ffe0ff */
[----:B------:R0:W-:Y:S03]  /*4f00*/  STG.E.128 [R64.64], R60 ;  /* 0x0000003c40007986 */ /* 0x0001e6000c101d04 */
.L_x_903:
[----:B------:R-:W-:Y:S05]  /*4f10*/  BSYNC B1 ;  /* 0x0000000000017941 */ /* 0x000fea0003800000 */
.L_x_902:
        /* <DEDUP_REMOVED lines=23> */
[----:B------:R-:W-:Y:S01]  /*5090*/  MOV R212, 0x10 ;  /* 0x0000001000d47802 */ /* 0x000fe20000000f00 */
        /* <DEDUP_REMOVED lines=11> */
.L_x_905:
[----:B------:R-:W-:Y:S05]  /*5150*/  BSYNC B1 ;  /* 0x0000000000017941 */ /* 0x000fea0003800000 */
.L_x_904:
[----:B------:R-:W-:Y:S01]  /*5160*/  ISETP.GE.U32.AND P2, PT, R50, 0x80, PT ;  /* 0x000000803200780c */ /* 0x000fe20003f46070 */
[----:B------:R-:W-:-:S12]  /*5170*/  BSSY B1, `(.L_x_906) ;  /* 0x0000022000017945 */ /* 0x000fd80003800000 */
[----:B------:R-:W-:Y:S05]  /*5180*/  @!P2 BRA `(.L_x_907) ;  /* 0x000002000000a947 */ /* 0x000fea0003800000 */
[--C-:B------:R-:W-:Y:S02]  /*5190*/  FADD.FTZ R212, R188, -R210.reuse ;  /* 0x800000d2bcd47221 */ /* 0x100fe40000010000 */
[--C-:B0-----:R-:W-:Y:S02]  /*51a0*/  FADD.FTZ R60, R185, -R210.reuse ;  /* 0x800000d2b93c7221 */ /* 0x101fe40000010000 */
        /* <DEDUP_REMOVED lines=30> */
.L_x_907:
[----:B------:R-:W-:Y:S05]  /*5390*/  BSYNC B1 ;  /* 0x0000000000017941 */ /* 0x000fea0003800000 */
.L_x_906:
        /* <DEDUP_REMOVED lines=35> */
.L_x_909:
[----:B------:R-:W-:Y:S05]  /*55d0*/  BSYNC B1 ;  /* 0x0000000000017941 */ /* 0x000fea0003800000 */
.L_x_908:
[----:B------:R-:W-:Y:S05]  /*55e0*/  @!P1 BRA `(.L_x_899) ;  /* 0x000001f000009947 */ /* 0x000fea0003800000 */
[--C-:B0-----:R-:W-:Y:S02]  /*55f0*/  FADD.FTZ R64, R203, -R210.reuse ;  /* 0x800000d2cb407221 */ /* 0x101fe40000010000 */
[--C-:B------:R-:W-:Y:S02]  /*5600*/  FADD.FTZ R60, R201, -R210.reuse ;  /* 0x800000d2c93c7221 */ /* 0x100fe40000010000 */
[----:B------:R-:W-:Y:S02]  /*5610*/  FMUL.FTZ R64, R211, R64 ;  /* 0x00000040d3407220 */ /* 0x000fe40000410000 */
[--C-:B------:R-:W-:Y:S02]  /*5620*/  FADD.FTZ R62, R202, -R210.reuse ;  /* 0x800000d2ca3e7221 */ /* 0x100fe40000010000 */
[--C-:B------:R-:W-:Y:S02]  /*5630*/  FADD.FTZ R212, R204, -R210.reuse ;  /* 0x800000d2ccd47221 */ /* 0x100fe40000010000 */
[----:B------:R-:W-:-:S02]  /*5640*/  FADD.FTZ R214, R205, -R210 ;  /* 0x800000d2cdd67221 */ /* 0x000fc40000010000 */
[--C-:B------:R-:W-:Y:S02]  /*5650*/  FADD.FTZ R216, R206, -R210.reuse ;  /* 0x800000d2ced87221 */ /* 0x100fe40000010000 */
[--C-:B------:R-:W-:Y:S02]  /*5660*/  FADD.FTZ R218, R207, -R210.reuse ;  /* 0x800000d2cfda7221 */ /* 0x100fe40000010000 */
[----:B------:R-:W-:Y:S02]  /*5670*/  FADD.FTZ R210, R208, -R210 ;  /* 0x800000d2d0d27221 */ /* 0x000fe40000010000 */
[----:B------:R-:W-:Y:S01]  /*5680*/  FFMA.FTZ R61, R144, R64, R153 ;  /* 0x00000040903d7223 */ /* 0x000fe20000010099 */
[----:B------:R-:W-:Y:S01]  /*5690*/  HFMA2.MMA R64, -RZ, RZ, 0, 9.5367431640625e-07 ;  /* 0x00000010ff407435 */ /* 0x000fe200000001ff */
[C---:B------:R-:W-:Y:S02]  /*56a0*/  FMUL.FTZ R60, R211.reuse, R60 ;  /* 0x0000003cd33c7220 */ /* 0x040fe40000410000 */
[----:B------:R-:W-:-:S02]  /*56b0*/  FMUL.FTZ R62, R211, R62 ;  /* 0x0000003ed33e7220 */ /* 0x000fc40000410000 */
[C---:B------:R-:W-:Y:S02]  /*56c0*/  FMUL.FTZ R212, R211.reuse, R212 ;  /* 0x000000d4d3d47220 */ /* 0x040fe40000410000 */
[C---:B------:R-:W-:Y:S02]  /*56d0*/  FMUL.FTZ R214, R211.reuse, R214 ;  /* 0x000000d6d3d67220 */ /* 0x040fe40000410000 */
[C---:B------:R-:W-:Y:S02]  /*56e0*/  FMUL.FTZ R216, R211.reuse, R216 ;  /* 0x000000d8d3d87220 */ /* 0x040fe40000410000 */
[C---:B------:R-:W-:Y:S02]  /*56f0*/  FMUL.FTZ R218, R211.reuse, R218 ;  /* 0x000000dad3da7220 */ /* 0x040fe40000410000 */
[----:B------:R-:W-:Y:S02]  /*5700*/  FMUL.FTZ R210, R211, R210 ;  /* 0x000000d2d3d27220 */ /* 0x000fe40000410000 */
[----:B------:R-:W-:-:S02]  /*5710*/  FFMA.FTZ R60, R67, R60, R152 ;  /* 0x0000003c433c7223 */ /* 0x000fc40000010098 */
[----:B------:R-:W-:Y:S02]  /*5720*/  FFMA.FTZ R65, R146, R62, R155 ;  /* 0x0000003e92417223 */ /* 0x000fe4000001009b */
[----:B------:R-:W-:Y:S02]  /*5730*/  FFMA.FTZ R214, R147, R214, R156 ;  /* 0x000000d693d67223 */ /* 0x000fe4000001009c */
[----:B------:R-:W-:Y:S01]  /*5740*/  FFMA.FTZ R63, R149, R218, R158 ;  /* 0x000000da953f7223 */ /* 0x000fe2000001009e */
[----:B------:R-:W-:Y:S01]  /*5750*/  F2FP.BF16.PACK_AB R60, R65, R60 ;  /* 0x0000003c413c723e */ /* 0x000fe200000010ff */
[----:B------:R-:W-:Y:S02]  /*5760*/  FFMA.FTZ R210, R151, R210, R160 ;  /* 0x000000d297d27223 */ /* 0x000fe400000100a0 */
[----:B------:R-:W-:Y:S02]  /*5770*/  FFMA.FTZ R211, R150, R216, R159 ;  /* 0x000000d896d37223 */ /* 0x000fe4000001009f */
[----:B------:R-:W-:Y:S01]  /*5780*/  FFMA.FTZ R212, R148, R212, R157 ;  /* 0x000000d494d47223 */ /* 0x000fe2000001009d */
[----:B------:R-:W-:Y:S01]  /*5790*/  F2FP.BF16.PACK_AB R63, R210, R63 ;  /* 0x0000003fd23f723e */ /* 0x000fe200000010ff */
[----:B------:R-:W-:Y:S01]  /*57a0*/  IMAD.WIDE.U32 R64, R209, R64, c[0x0][0x208] ;  /* 0x00008200d1407625 */ /* 0x000fe200078e0040 */
[----:B------:R-:W-:-:S02]  /*57b0*/  F2FP.BF16.PACK_AB R62, R211, R214 ;  /* 0x000000d6d33e723e */ /* 0x000fc400000010ff */
[----:B------:R-:W-:-:S05]  /*57c0*/  F2FP.BF16.PACK_AB R61, R212, R61 ;  /* 0x0000003dd43d723e */ /* 0x000fca00000010ff */
[----:B------:R0:W-:Y:S02]  /*57d0*/  STG.E.128 [R64.64], R60 ;  /* 0x0000003c40007986 */ /* 0x0001e4000c101d04 */
.L_x_899:
[----:B0-----:R-:W-:Y:S05]  /*57e0*/  BSYNC B0 ;  /* 0x0000000000007941 */ /* 0x001fea0003800000 */
.L_x_898:
[----:B------:R-:W-:-:S04]  /*57f0*/  MOV R61, c[0x0][0x160] ;  /* 0x00005800003d7a02 */ /* 0x000fc80000000f00 */
[----:B------:R-:W-:-:S04]  /*5800*/  LEA R154, R61, R154, 0x2 ;  /* 0x0000009a3d9a7211 */ /* 0x000fc800078e10ff */
[----:B------:R-:W-:-:S13]  /*5810*/  ISETP.GE.AND P2, PT, R154, c[0x0][0x164], PT ;  /* 0x000059009a007a0c */ /* 0x000fda0003f46270 */
[----:B------:R-:W-:Y:S01]  /*5820*/  @P2 CALL.REL.NOINC `(.L_x_910) ;  /* 0x0000001000002944 */ /* 0x000fe20003c00000 */
[----:B------:R-:W-:Y:S05]  /*5830*/  BRA `(.L_x_911) ;  /* 0xffffb8a000007947 */ /* 0x000fea000383ffff */
.L_x_910:
[----:B------:R-:W-:Y:S05]  /*5840*/  EXIT ;  /* 0x000000000000794d */ /* 0x000fea0003800000 */
.L_x_896:
[----:B------:R-:W-:Y:S01]  /*5850*/  HFMA2.MMA R213, -RZ, RZ, 0, 5.9604644775390625e-08 ;  /* 0x00000001ffd57435 */ /* 0x000fe200000001ff */
[----:B------:R-:W-:Y:S02]  /*5860*/  MOV R63, 0x1f ;  /* 0x0000001f003f7802 */ /* 0x000fe40000000f00 */
[----:B------:R-:W-:Y:S02]  /*5870*/  MOV R212, 0xffffffff ;  /* 0xffffffff00d47802 */ /* 0x000fe40000000f00 */
[----:B------:R-:W-:Y:S02]  /*5880*/  MOV R60, 0x58a0 ;  /* 0x000058a0003c7802 */ /* 0x000fe40000000f00 */
[----:B-----5:R-:W-:Y:S05]  /*5890*/  CALL.REL.NOINC `($__internal_6_$__cuda_sm70_shflsync_bfly_p) ;  /* 0x000009c000007944 */ /* 0x020fea0003c00000 */
[----:B-1----:R-:W-:Y:S01]  /*58a0*/  MOV R61, R213 ;  /* 0x000000d5003d7202 */ /* 0x002fe20000000f00 */
[----:B0-----:R-:W-:Y:S05]  /*58b0*/  BRA `(.L_x_912) ;  /* 0xffffe91000007947 */ /* 0x001fea000383ffff */
.L_x_897:
[----:B------:R-:W-:Y:S01]  /*58c0*/  HFMA2.MMA R213, -RZ, RZ, 0, 1.1920928955078125e-07 ;  /* 0x00000002ffd57435 */ /* 0x000fe200000001ff */
[----:B0-----:R-:W-:Y:S01]  /*58d0*/  MOV R62, R214 ;  /* 0x000000d6003e7202 */ /* 0x001fe20000000f00 */
[----:B------:R-:W-:Y:S01]  /*58e0*/  IMAD.MOV.U32 R63, RZ, RZ, 0x1f ;  /* 0x0000001fff3f7424 */ /* 0x000fe200078e00ff */
[----:B------:R-:W-:Y:S02]  /*58f0*/  MOV R212, 0xffffffff ;  /* 0xffffffff00d47802 */ /* 0x000fe40000000f00 */
[----:B------:R-:W-:-:S02]  /*5900*/  MOV R60, 0x5920 ;  /* 0x00005920003c7802 */ /* 0x000fc40000000f00 */
[----:B-----5:R-:W-:Y:S05]  /*5910*/  CALL.REL.NOINC `($__internal_6_$__cuda_sm70_shflsync_bfly_p) ;  /* 0x0000094000007944 */ /* 0x020fea0003c00000 */
[----:B01----:R-:W-:Y:S01]  /*5920*/  FADD.FTZ R62, R214, R213 ;  /* 0x000000d5d63e7221 */ /* 0x003fe20000010000 */
[----:B------:R-:W-:Y:S01]  /*5930*/  HFMA2.MMA R213, -RZ, RZ, 0, 2.384185791015625e-07 ;  /* 0x00000004ffd57435 */ /* 0x000fe200000001ff */
[----:B------:R-:W-:-:S02]  /*5940*/  MOV R63, 0x1f ;  /* 0x0000001f003f7802 */ /* 0x000fc40000000f00 */
[----:B------:R-:W-:Y:S02]  /*5950*/  MOV R212, 0xffffffff ;  /* 0xffffffff00d47802 */ /* 0x000fe40000000f00 */
[----:B------:R-:W-:Y:S02]  /*5960*/  MOV R60, 0x5980 ;  /* 0x00005980003c7802 */ /* 0x000fe40000000f00 */
[----:B------:R-:W-:Y:S05]  /*5970*/  CALL.REL.NOINC `($__internal_6_$__cuda_sm70_shflsync_bfly_p) ;  /* 0x000008e000007944 */ /* 0x000fea0003c00000 */
[----:B01----:R-:W-:Y:S01]  /*5980*/  FADD.FTZ R62, R62, R213 ;  /* 0x000000d53e3e7221 */ /* 0x003fe20000010000 */
[----:B------:R-:W-:Y:S01]  /*5990*/  HFMA2.MMA R213, -RZ, RZ, 0, 4.76837158203125e-07 ;  /* 0x00000008ffd57435 */ /* 0x000fe200000001ff */
[----:B------:R-:W-:Y:S02]  /*59a0*/  MOV R63, 0x1f ;  /* 0x0000001f003f7802 */ /* 0x000fe40000000f00 */
[----:B------:R-:W-:Y:S02]  /*59b0*/  MOV R212, 0xffffffff ;  /* 0xffffffff00d47802 */ /* 0x000fe40000000f00 */
[----:B------:R-:W-:Y:S02]  /*59c0*/  MOV R60, 0x59e0 ;  /* 0x000059e0003c7802 */ /* 0x000fe40000000f00 */
[----:B------:R-:W-:Y:S05]  /*59d0*/  CALL.REL.NOINC `($__internal_6_$__cuda_sm70_shflsync_bfly_p) ;  /* 0x0000088000007944 */ /* 0x000fea0003c00000 */
[----:B01----:R-:W-:Y:S01]  /*59e0*/  FADD.FTZ R62, R62, R213 ;  /* 0x000000d53e3e7221 */ /* 0x003fe20000010000 */
[----:B------:R-:W-:Y:S01]  /*59f0*/  HFMA2.MMA R213, -RZ, RZ, 0, 9.5367431640625e-07 ;  /* 0x00000010ffd57435 */ /* 0x000fe200000001ff */
[----:B------:R-:W-:-:S02]  /*5a00*/  MOV R63, 0x1f ;  /* 0x0000001f003f7802 */ /* 0x000fc40000000f00 */
[----:B------:R-:W-:Y:S02]  /*5a10*/  MOV R212, 0xffffffff ;  /* 0xffffffff00d47802 */ /* 0x000fe40000000f00 */
[----:B------:R-:W-:Y:S02]  /*5a20*/  MOV R60, 0x5a40 ;  /* 0x00005a40003c7802 */ /* 0x000fe40000000f00 */
[----:B------:R-:W-:Y:S05]  /*5a30*/  CALL.REL.NOINC `($__internal_6_$__cuda_sm70_shflsync_bfly_p) ;  /* 0x0000082000007944 */ /* 0x000fea0003c00000 */
        /* <DEDUP_REMOVED lines=103> */
[----:B------:R-:W-:Y:S05]  /*60b0*/  CALL.REL.NOINC `($__internal_6_$__cuda_sm70_shflsync_bfly_p) ;  /* 0x000001a000007944 */ /* 0x000fea0003c00000 */
[----:B0-----:R-:W-:Y:S01]  /*60c0*/  HFMA2.MMA R63, -RZ, RZ, 0, 1.847743988037109375e-06 ;  /* 0x0000001fff3f7435 */ /* 0x001fe200000001ff */
[----:B-1----:R-:W-:Y:S01]  /*60d0*/  FADD.FTZ R62, R62, R213 ;  /* 0x000000d53e3e7221 */ /* 0x002fe20000010000 */
[----:B------:R-:W-:Y:S01]  /*60e0*/  MOV R212, 0xffffffff ;  /* 0xffffffff00d47802 */ /* 0x000fe20000000f00 */
[----:B------:R-:W-:Y:S01]  /*60f0*/  IMAD.MOV.U32 R213, RZ, RZ, 0x2 ;  /* 0x00000002ffd57424 */ /* 0x000fe200078e00ff */
[----:B------:R-:W-:Y:S02]  /*6100*/  MOV R60, 0x6120 ;  /* 0x00006120003c7802 */ /* 0x000fe40000000f00 */
[----:B------:R-:W-:Y:S05]  /*6110*/  CALL.REL.NOINC `($__internal_6_$__cuda_sm70_shflsync_bfly_p) ;  /* 0x0000014000007944 */ /* 0x000fea0003c00000 */
[----:B01----:R-:W-:Y:S01]  /*6120*/  FADD.FTZ R62, R62, R213 ;  /* 0x000000d53e3e7221 */ /* 0x003fe20000010000 */
[----:B------:R-:W-:Y:S01]  /*6130*/  HFMA2.MMA R213, -RZ, RZ, 0, 2.384185791015625e-07 ;  /* 0x00000004ffd57435 */ /* 0x000fe200000001ff */
[----:B------:R-:W-:Y:S02]  /*6140*/  MOV R63, 0x1f ;  /* 0x0000001f003f7802 */ /* 0x000fe40000000f00 */
[----:B------:R-:W-:Y:S02]  /*6150*/  MOV R212, 0xffffffff ;  /* 0xffffffff00d47802 */ /* 0x000fe40000000f00 */
[----:B------:R-:W-:-:S02]  /*6160*/  MOV R60, 0x6180 ;  /* 0x00006180003c7802 */ /* 0x000fc40000000f00 */
[----:B------:R-:W-:Y:S05]  /*6170*/  CALL.REL.NOINC `($__internal_6_$__cuda_sm70_shflsync_bfly_p) ;  /* 0x000000e000007944 */ /* 0x000fea0003c00000 */
[----:B01----:R-:W-:Y:S01]  /*6180*/  FADD.FTZ R62, R62, R213 ;  /* 0x000000d53e3e7221 */ /* 0x003fe20000010000 */
[----:B------:R-:W-:Y:S01]  /*6190*/  HFMA2.MMA R213, -RZ, RZ, 0, 4.76837158203125e-07 ;  /* 0x00000008ffd57435 */ /* 0x000fe200000001ff */
[----:B------:R-:W-:-:S02]  /*61a0*/  MOV R63, 0x1f ;  /* 0x0000001f003f7802 */ /* 0x000fc40000000f00 */
[----:B------:R-:W-:Y:S02]  /*61b0*/  MOV R212, 0xffffffff ;  /* 0xffffffff00d47802 */ /* 0x000fe40000000f00 */
[----:B------:R-:W-:Y:S02]  /*61c0*/  MOV R60, 0x61e0 ;  /* 0x000061e0003c7802 */ /* 0x000fe40000000f00 */
[----:B------:R-:W-:Y:S05]  /*61d0*/  CALL.REL.NOINC `($__internal_6_$__cuda_sm70_shflsync_bfly_p) ;  /* 0x0000008000007944 */ /* 0x000fea0003c00000 */
[----:B-1----:R-:W-:Y:S01]  /*61e0*/  FADD.FTZ R64, R62, R213 ;  /* 0x000000d53e407221 */ /* 0x002fe20000010000 */
[----:B------:R-:W-:Y:S01]  /*61f0*/  HFMA2.MMA R213, -RZ, RZ, 0, 9.5367431640625e-07 ;  /* 0x00000010ffd57435 */ /* 0x000fe200000001ff */
[----:B0-----:R-:W-:Y:S02]  /*6200*/  MOV R63, 0x1f ;  /* 0x0000001f003f7802 */ /* 0x001fe40000000f00 */
[----:B------:R-:W-:Y:S02]  /*6210*/  MOV R212, 0xffffffff ;  /* 0xffffffff00d47802 */ /* 0x000fe40000000f00 */
[----:B------:R-:W-:Y:S02]  /*6220*/  MOV R62, R64 ;  /* 0x00000040003e7202 */ /* 0x000fe40000000f00 */
[----:B------:R-:W-:-:S02]  /*6230*/  MOV R60, 0x6250 ;  /* 0x00006250003c7802 */ /* 0x000fc40000000f00 */
[----:B------:R-:W-:Y:S05]  /*6240*/  CALL.REL.NOINC `($__internal_6_$__cuda_sm70_shflsync_bfly_p) ;  /* 0x0000001000007944 */ /* 0x000fea0003c00000 */
[----:B01----:R-:W-:Y:S05]  /*6250*/  BRA `(.L_x_913) ;  /* 0xffffe6c000007947 */ /* 0x003fea000383ffff */
        .weak           $__internal_6_$__cuda_sm70_shflsync_bfly_p
        .type           $__internal_6_$__cuda_sm70_shflsync_bfly_p,@function
        .size           $__internal_6_$__cuda_sm70_shflsync_bfly_p,(.L_x_43066 - $__internal_6_$__cuda_sm70_shflsync_bfly_p)
$__internal_6_$__cuda_sm70_shflsync_bfly_p:
[----:B------:R-:W-:Y:S01]  /*6260*/  HFMA2.MMA R61, -RZ, RZ, 0, 0 ;  /* 0x00000000ff3d7435 */ /* 0x000fe200000001ff */
[----:B------:R-:W-:Y:S04]  /*6270*/  WARPSYNC R212 ;  /* 0x000000d400007348 */ /* 0x000fe80003800000 */
[----:B------:R0:W1:Y:S01]  /*6280*/  SHFL.BFLY PT, R213, R62, R213, R63 ;  /* 0x0c0000d53ed57389 */ /* 0x00006200000e003f */
[----:B------:R-:W-:Y:S05]  /*6290*/  RET.REL.NODEC R60 `(_ZN10layer_norm13ln_fwd_kernelINS_13Kernel_traitsI13__nv_bfloat16S2_S2_S2_fjLj1536ELj1ELj4ELj1ELj16ENS_18Kernel_traits_baseILj1536ES2_S2_S2_S2_fjLj128EEEEELb0ELb1ELb1ELb0EEEvNS_9FwdParamsE) ;  /* 0xffff9d603c007950 */ /* 0x000fea0003c3ffff */
.L_x_914:
        /* <DEDUP_REMOVED lines=14> */
.L_x_43066:


//--------------------- .text._ZN10layer_norm13ln_fwd_kernelINS_13Kernel_traitsI13__nv_bfloat16S2_S2_S2_fjLj1536ELj1ELj4ELj1ELj16ENS_18Kernel_traits_baseILj1536ES2_S2_S2_S2_fjLj128EEEEELb0ELb1ELb1ELb1EEEvNS_9FwdParamsE --------------------------
	.section	.text._ZN10layer_norm13ln_fwd_kernelINS_13Kernel_traitsI13__nv_bfloat16S2_S2_S2_fjLj1536ELj1ELj4ELj1ELj16ENS_18Kernel_traits_baseILj1536ES2_S2_S2_S2_fjLj128EEEEELb0ELb1ELb1ELb1EEEvNS_9FwdParamsE,"ax",@progbits
	.sectioninfo	@"SHI_REGISTERS=237"
	.align	128
        .global         _ZN10layer_norm13ln_fwd_kernelINS_13Kernel_traitsI13__nv_bfloat16S2_S2_S2_fjLj1536ELj1ELj4ELj1ELj16ENS_18Kernel_traits_baseILj1536ES2_S2_S2_S2_fjLj128EEEEELb0ELb1ELb1ELb1EEEvNS_9FwdParamsE
        .type           _ZN10layer_norm13ln_fwd_kernelINS_13Kernel_traitsI13__nv_bfloat16S2_S2_S2_fjLj1536ELj1ELj4ELj1ELj16ENS_18Kernel_traits_baseILj1536ES2_S2_S2_S2_fjLj128EEEEELb0ELb1ELb1ELb1EEEvNS_9FwdParamsE,@function
        .size           _ZN10layer_norm13ln_fwd_kernelINS_13Kernel_traitsI13__nv_bfloat16S2_S2_S2_fjLj1536ELj1ELj4ELj1ELj16ENS_18Kernel_traits_baseILj1536ES2_S2_S2_S2_fjLj128EEEEELb0ELb1ELb1ELb1EEEvNS_9FwdParamsE,(.L_x_43067 - _ZN10layer_norm13ln_fwd_kernelINS_13Kernel_traitsI13__nv_bfloat16S2_S2_S2_fjLj1536ELj1ELj4ELj1ELj16ENS_18Kernel_traits_baseILj1536ES2_S2_S2_S2_fjLj128EEEEELb0ELb1ELb1ELb1EEEvNS_9FwdParamsE)
        .other          _ZN10layer_norm13ln_fwd_kernelINS_13Kernel_traitsI13__nv_bfloat16S2_S2_S2_fjLj1536ELj1ELj4ELj1ELj16ENS_18Kernel_traits_baseILj1536ES2_S2_S2_S2_fjLj128EEEEELb0ELb1ELb1ELb1EEEvNS_9FwdParamsE,@"STO_CUDA_ENTRY STV_DEFAULT"
_ZN10layer_norm13ln_fwd_kernelINS_13Kernel_traitsI13__nv_bfloat16S2_S2_S2_fjLj1536ELj1ELj4ELj1ELj16ENS_18Kernel_traits_baseILj1536ES2_S2_S2_S2_fjLj128EEEEELb0ELb1ELb1ELb1EEEvNS_9FwdParamsE:
.text._ZN10layer_norm13ln_fwd_kernelINS_13Kernel_traitsI13__nv_bfloat16S2_S2_S2_fjLj1536ELj1ELj4ELj1ELj16ENS_18Kernel_traits_baseILj1536ES2_S2_S2_S2_fjLj128EEEEELb0ELb1ELb1ELb1EEEvNS_9FwdParamsE:
        /* <DEDUP_REMOVED lines=36> */
[----:B------:R-:W4:Y:S01]  /*0240*/  LDG.E.128 R4, [R2.64] ;  /* 0x0000000402047981 */ /* 0x000f22000c1e1d00 */
        /* <DEDUP_REMOVED lines=110> */
.L_x_1064:
[----:B------:R-:W-:-:S10]  /*0930*/  HFMA2.MMA R37, -RZ, RZ, 0, 2.384185791015625e-07 ;  /* 0x00000004ff257435 */ /* 0x000fd400000001ff */
[----:B------:R-:W-:-:S05]  /*0940*/  IMAD.WIDE R2, R132, R37, c[0x0][0x1d0] ;  /* 0x0000740084027625 */ /* 0x000fca00078e0225 */
[----:B------:R0:W2:Y:S01]  /*0950*/  LDG.E R40, [R2.64] ;  /* 0x0000000402287981 */ /* 0x0000a2000c1e1900 */
[----:B------:R-:W-:Y:S01]  /*0960*/  ISETP.NE.U32.AND P0, PT, RZ, c[0x0][0x180], PT ;  /* 0x00006000ff007a0c */ /* 0x000fe20003f05070 */
[----:B------:R-:W-:Y:S01]  /*0970*/  IMAD R28, R132, c[0x0][0x168], RZ ;  /* 0x00005a00841c7a24 */ /* 0x000fe200078e02ff */
[----:B------:R-:W-:Y:S02]  /*0980*/  MOV R66, RZ ;  /* 0x000000ff00427202 */ /* 0x000fe40000000f00 */
[----:B------:R-:W-:-:S13]  /*0990*/  ISETP.NE.AND.EX P0, PT, RZ, c[0x0][0x184], PT, P0 ;  /* 0x00006100ff007a0c */ /* 0x000fda0003f05300 */
        /* <DEDUP_REMOVED lines=9> */
[----:B------:R-:W-:Y:S01]  /*0a30*/  @P1 LEA.HI.SX32 R66, R33, R0, 0x1d ;  /* 0x0000000021421211 */ /* 0x000fe200078feaff */
[----:B------:R-:W-:Y:S01]  /*0a40*/  IMAD.WIDE R32, R132, R37, c[0x0][0x1d8] ;  /* 0x0000760084207625 */ /* 0x000fe200078e0225 */
[----:B------:R-:W-:-:S03]  /*0a50*/  @P1 MOV R29, 0x10 ;  /* 0x00000010001d1802 */ /* 0x000fc60000000f00 */
[----:B------:R-:W-:Y:S01]  /*0a60*/  @P0 IMAD.WIDE.U32 R2, R67, R2, c[0x0][0x180] ;  /* 0x0000600043020625 */ /* 0x000fe200078e0002 */
[----:B------:R0:W5:Y:S03]  /*0a70*/  LDG.E R36, [R32.64] ;  /* 0x0000000420247981 */ /* 0x000166000c1e1900 */
[----:B------:R-:W-:Y:S01]  /*0a80*/  @P1 IMAD.WIDE.U32 R28, R66, R29, c[0x0][0x170] ;  /* 0x00005c00421c1625 */ /* 0x000fe200078e001d */
[----:B------:R0:W5:Y:S04]  /*0a90*/  @P0 LDG.E.128 R48, [R2.64] ;  /* 0x0000000402300981 */ /* 0x000168000c1e1d00 */
[----:B------:R0:W5:Y:S01]  /*0aa0*/  @P1 LDG.E.128 R52, [R28.64] ;  /* 0x000000041c341981 */ /* 0x000162000c1e1d00 */
[----:B------:R-:W-:Y:S01]  /*0ab0*/  ISETP.GT.AND P2, PT, R40, RZ, PT ;  /* 0x000000ff2800720c */ /* 0x000fe20003f44270 */
[----:B------:R-:W-:Y:S01]  /*0ac0*/  BSSY B0, `(.L_x_915) ;  /* 0x000000c000007945 */ /* 0x000fe20003800000 */
[----:B------:R-:W-:-:S11]  /*0ad0*/  SHF.R.S32.HI R37, RZ, 0x1f, R132 ;  /* 0x0000001fff257819 */ /* 0x000fd60000011484 */
[----:B------:R-:W-:Y:S05]  /*0ae0*/  @P2 BRA `(.L_x_916) ;  /* 0x0000004000002947 */ /* 0x000fea0003800000 */
[----:B0-----:R-:W-:Y:S01]  /*0af0*/  MOV R40, RZ ;  /* 0x000000ff00287202 */ /* 0x001fe20000000f00 */
[----:B------:R-:W-:Y:S05]  /*0b00*/  @!P0 BRA `(.L_x_917) ;  /* 0x0000007000008947 */ /* 0x000fea0003800000 */
[----:B-----5:R-:W-:Y:S01]  /*0b10*/  PRMT R40, RZ, 0x5410, R48 ;  /* 0x00005410ff287816 */ /* 0x020fe20000000030 */
[----:B------:R-:W-:Y:S05]  /*0b20*/  BRA `(.L_x_917) ;  /* 0x0000005000007947 */ /* 0x000fea0003800000 */
.L_x_916:
[----:B0----5:R-:W-:-:S05]  /*0b30*/  PRMT R2, RZ, 0x5410, R52 ;  /* 0x00005410ff027816 */ /* 0x021fca0000000034 */
[----:B------:R-:W-:-:S04]  /*0b40*/  FMUL.FTZ R3, R2, c[0x0][0x1ec] ;  /* 0x00007b0002037a20 */ /* 0x000fc80000410000 */
[----:B------:R-:W-:Y:S01]  /*0b50*/  FMUL.FTZ R40, R124, R3 ;  /* 0x000000037c287220 */ /* 0x000fe20000410000 */
[----:B------:R-:W-:-:S05]  /*0b60*/  @P0 PRMT R3, RZ, 0x5410, R48 ;  /* 0x00005410ff030816 */ /* 0x000fca0000000030 */
[----:B------:R-:W-:Y:S02]  /*0b70*/  @P0 FADD.FTZ R40, R40, R3 ;  /* 0x0000000328280221 */ /* 0x000fe40000010000 */
.L_x_917:
[----:B------:R-:W-:Y:S05]  /*0b80*/  BSYNC B0 ;  /* 0x0000000000007941 */ /* 0x000fea0003800000 */
.L_x_915:
[----:B------:R-:W-:Y:S01]  /*0b90*/  BSSY B0, `(.L_x_918) ;  /* 0x000000b000007945 */ /* 0x000fe20003800000 */
[----:B------:R-:W-:Y:S05]  /*0ba0*/  @P2 BRA `(.L_x_919) ;  /* 0x0000004000002947 */ /* 0x000fea0003800000 */
[----:B------:R-:W-:Y:S01]  /*0bb0*/  HFMA2.MMA R41, -RZ, RZ, 0, 0 ;  /* 0x00000000ff297435 */ /* 0x000fe200000001ff */
[----:B------:R-:W-:Y:S05]  /*0bc0*/  @!P0 BRA `(.L_x_920) ;  /* 0x0000007000008947 */ /* 0x000fea0003800000 */
[----:B-----5:R-:W-:Y:S01]  /*0bd0*/  PRMT R41, RZ, 0x7610, R48 ;  /* 0x00007610ff297816 */ /* 0x020fe20000000030 */
[----:B------:R-:W-:Y:S05]  /*0be0*/  BRA `(.L_x_920) ;  /* 0x0000005000007947 */ /* 0x000fea0003800000 */
.L_x_919:
[----:B-----5:R-:W-:-:S05]  /*0bf0*/  PRMT R2, RZ, 0x7610, R52 ;  /* 0x00007610ff027816 */ /* 0x020fca0000000034 */
[----:B------:R-:W-:-:S04]  /*0c00*/  FMUL.FTZ R2, R2, c[0x0][0x1ec] ;  /* 0x00007b0002027a20 */ /* 0x000fc80000410000 */
[----:B------:R-:W-:Y:S01]  /*0c10*/  FMUL.FTZ R41, R125, R2 ;  /* 0x000000027d297220 */ /* 0x000fe20000410000 */
[----:B------:R-:W-:-:S05]  /*0c20*/  @P0 PRMT R2, RZ, 0x7610, R48 ;  /* 0x00007610ff020816 */ /* 0x000fca0000000030 */
[----:B------:R-:W-:Y:S02]  /*0c30*/  @P0 FADD.FTZ R41, R41, R2 ;  /* 0x0000000229290221 */ /* 0x000fe40000010000 */
.L_x_920:
[----:B------:R-:W-:Y:S05]  /*0c40*/  BSYNC B0 ;  /* 0x0000000000007941 */ /* 0x000fea0003800000 */
.L_x_918:
[----:B------:R-:W-:Y:S01]  /*0c50*/  BSSY B0, `(.L_x_921) ;  /* 0x000000b000007945 */ /* 0x000fe20003800000 */
[----:B------:R-:W-:Y:S05]  /*0c60*/  @P2 BRA `(.L_x_922) ;  /* 0x0000004000002947 */ /* 0x000fea0003800000 */
[----:B------:R-:W-:Y:S01]  /*0c70*/  MOV R60, RZ ;  /* 0x000000ff003c7202 */ /* 0x000fe20000000f00 */
[----:B------:R-:W-:Y:S05]  /*0c80*/  @!P0 BRA `(.L_x_923) ;  /* 0x0000007000008947 */ /* 0x000fea0003800000 */
[----:B-----5:R-:W-:Y:S01]  /*0c90*/  PRMT R60, RZ, 0x5410, R49 ;  /* 0x00005410ff3c7816 */ /* 0x020fe20000000031 */
[----:B------:R-:W-:Y:S05]  /*0ca0*/  BRA `(.L_x_923) ;  /* 0x0000005000007947 */ /* 0x000fea0003800000 */
.L_x_922:
[----:B-----5:R-:W-:-:S05]  /*0cb0*/  PRMT R2, RZ, 0x5410, R53 ;  /* 0x00005410ff027816 */ /* 0x020fca0000000035 */
[----:B------:R-:W-:-:S04]  /*0cc0*/  FMUL.FTZ R3, R2, c[0x0][0x1ec] ;  /* 0x00007b0002037a20 */ /* 0x000fc80000410000 */
[----:B------:R-:W-:Y:S01]  /*0cd0*/  FMUL.FTZ R60, R126, R3 ;  /* 0x000000037e3c7220 */ /* 0x000fe20000410000 */
[----:B------:R-:W-:-:S05]  /*0ce0*/  @P0 PRMT R3, RZ, 0x5410, R49 ;  /* 0x00005410ff030816 */ /* 0x000fca0000000031 */
[----:B------:R-:W-:Y:S02]  /*0cf0*/  @P0 FADD.FTZ R60, R60, R3 ;  /* 0x000000033c3c0221 */ /* 0x000fe40000010000 */
.L_x_923:
[----:B------:R-:W-:Y:S05]  /*0d00*/  BSYNC B0 ;  /* 0x0000000000007941 */ /* 0x000fea0003800000 */
.L_x_921:
[----:B------:R-:W-:Y:S01]  /*0d10*/  BSSY B0, `(.L_x_924) ;  /* 0x000000b000007945 */ /* 0x000fe20003800000 */
[----:B------:R-:W-:Y:S05]  /*0d20*/  @P2 BRA `(.L_x_925) ;  /* 0x0000004000002947 */ /* 0x000fea0003800000 */
[----:B------:R-:W-:Y:S01]  /*0d30*/  HFMA2.MMA R61, -RZ, RZ, 0, 0 ;  /* 0x00000000ff3d7435 */ /* 0x000fe200000001ff */
[----:B------:R-:W-:Y:S05]  /*0d40*/  @!P0 BRA `(.L_x_926) ;  /* 0x0000007000008947 */ /* 0x000fea0003800000 */
[----:B-----5:R-:W-:Y:S01]  /*0d50*/  PRMT R61, RZ, 0x7610, R49 ;  /* 0x00007610ff3d7816 */ /* 0x020fe20000000031 */
[----:B------:R-:W-:Y:S05]  /*0d60*/  BRA `(.L_x_926) ;  /* 0x0000005000007947 */ /* 0x000fea0003800000 */
.L_x_925:
[----:B-----5:R-:W-:-:S05]  /*0d70*/  PRMT R2, RZ, 0x7610, R53 ;  /* 0x00007610ff027816 */ /* 0x020fca0000000035 */
[----:B------:R-:W-:-:S04]  /*0d80*/  FMUL.FTZ R2, R2, c[0x0][0x1ec] ;  /* 0x00007b0002027a20 */ /* 0x000fc80000410000 */
[----:B------:R-:W-:Y:S01]  /*0d90*/  FMUL.FTZ R61, R127, R2 ;  /* 0x000000027f3d7220 */ /* 0x000fe20000410000 */
[----:B------:R-:W-:-:S05]  /*0da0*/  @P0 PRMT R2, RZ, 0x7610, R49 ;  /* 0x00007610ff020816 */ /* 0x000fca0000000031 */
[----:B------:R-:W-:Y:S02]  /*0db0*/  @P0 FADD.FTZ R61, R61, R2 ;  /* 0x000000023d3d0221 */ /* 0x000fe40000010000 */
.L_x_926:
[----:B------:R-:W-:Y:S05]  /*0dc0*/  BSYNC B0 ;  /* 0x0000000000007941 */ /* 0x000fea0003800000 */
.L_x_924:
[----:B------:R-:W-:Y:S01]  /*0dd0*/  BSSY B0, `(.L_x_927) ;  /* 0x000000b000007945 */ /* 0x000fe20003800000 */
[----:B------:R-:W-:Y:S05]  /*0de0*/  @P2 BRA `(.L_x_928) ;  /* 0x0000004000002947 */ /* 0x000fea0003800000 */
[----:B------:R-:W-:Y:S01]  /*0df0*/  MOV R62, RZ ;  /* 0x000000ff003e7202 */ /* 0x000fe20000000f00 */
[----:B------:R-:W-:Y:S05]  /*0e00*/  @!P0 BRA `(.L_x_929) ;  /* 0x0000007000008947 */ /* 0x000fea0003800000 */
[----:B-----5:R-:W-:Y:S01]  /*0e10*/  PRMT R62, RZ, 0x5410, R50 ;  /* 0x00005410ff3e7816 */ /* 0x020fe20000000032 */
[----:B------:R-:W-:Y:S05]  /*0e20*/  BRA `(.L_x_929) ;  /* 0x0000005000007947 */ /* 0x000fea0003800000 */
.L_x_928:
[----:B-----5:R-:W-:-:S05]  /*0e30*/  PRMT R2, RZ, 0x5410, R54 ;  /* 0x00005410ff027816 */ /* 0x020fca0000000036 */
[----:B------:R-:W-:-:S04]  /*0e40*/  FMUL.FTZ R3, R2, c[0x0][0x1ec] ;  /* 0x00007b0002037a20 */ /* 0x000fc80000410000 */
[----:B------:R-:W-:Y:S01]  /*0e50*/  FMUL.FTZ R62, R128, R3 ;  /* 0x00000003803e7220 */ /* 0x000fe20000410000 */
[----:B------:R-:W-:-:S05]  /*0e60*/  @P0 PRMT R3, RZ, 0x5410, R50 ;  /* 0x00005410ff030816 */ /* 0x000fca0000000032 */
[----:B------:R-:W-:Y:S02]  /*0e70*/  @P0 FADD.FTZ R62, R62, R3 ;  /* 0x000000033e3e0221 */ /* 0x000fe40000010000 */
.L_x_929:
[----:B------:R-:W-:Y:S05]  /*0e80*/  BSYNC B0 ;  /* 0x0000000000007941 */ /* 0x000fea0003800000 */
.L_x_927:
[----:B------:R-:W-:Y:S01]  /*0e90*/  BSSY B0, `(.L_x_930) ;  /* 0x000000b000007945 */ /* 0x000fe20003800000 */
[----:B------:R-:W-:Y:S05]  /*0ea0*/  @P2 BRA `(.L_x_931) ;  /* 0x0000004000002947 */ /* 0x000fea0003800000 */
[----:B------:R-:W-:Y:S01]  /*0eb0*/  HFMA2.MMA R63, -RZ, RZ, 0, 0 ;  /* 0x00000000ff3f7435 */ /* 0x000fe200000001ff */
[----:B------:R-:W-:Y:S05]  /*0ec0*/  @!P0 BRA `(.L_x_932) ;  /* 0x0000007000008947 */ /* 0x000fea0003800000 */
[----:B-----5:R-:W-:Y:S01]  /*0ed0*/  PRMT R63, RZ, 0x7610, R50 ;  /* 0x00007610ff3f7816 */ /* 0x020fe20000000032 */
[----:B------:R-:W-:Y:S05]  /*0ee0*/  BRA `(.L_x_932) ;  /* 0x0000005000007947 */ /* 0x000fea0003800000 */
.L_x_931:
[----:B-----5:R-:W-:-:S05]  /*0ef0*/  PRMT R2, RZ, 0x7610, R54 ;  /* 0x00007610ff027816 */ /* 0x020fca0000000036 */
[----:B------:R-:W-:-:S04]  /*0f00*/  FMUL.FTZ R2, R2, c[0x0][0x1ec] ;  /* 0x00007b0002027a20 */ /* 0x000fc80000410000 */
[----:B------:R-:W-:Y:S01]  /*0f10*/  FMUL.FTZ R63, R129, R2 ;  /* 0x00000002813f7220 */ /* 0x000fe20000410000 */
[----:B------:R-:W-:-:S05]  /*0f20*/  @P0 PRMT R2, RZ, 0x7610, R50 ;  /* 0x00007610ff020816 */ /* 0x000fca0000000032 */
[----:B------:R-:W-:Y:S02]  /*0f30*/  @P0 FADD.FTZ R63, R63, R2 ;  /* 0x000000023f3f0221 */ /* 0x000fe40000010000 */
.L_x_932:
[----:B------:R-:W-:Y:S05]  /*0f40*/  BSYNC B0 ;  /* 0x0000000000007941 */ /* 0x000fea0003800000 */
.L_x_930:
[----:B------:R-:W-:Y:S01]  /*0f50*/  BSSY B0, `(.L_x_933) ;  /* 0x000000b000007945 */ /* 0x000fe20003800000 */
[----:B------:R-:W-:Y:S05]  /*0f60*/  @P2 BRA `(.L_x_934) ;  /* 0x0000004000002947 */ /* 0x000fea0003800000 */
[----:B------:R-:W-:Y:S01]  /*0f70*/  MOV R64, RZ ;  /* 0x000000ff00407202 */ /* 0x000fe20000000f00 */
[----:B------:R-:W-:Y:S05]  /*0f80*/  @!P0 BRA `(.L_x_935) ;  /* 0x0000007000008947 */ /* 0x000fea0003800000 */
[----:B-----5:R-:W-:Y:S01]  /*0f90*/  PRMT R64, RZ, 0x5410, R51 ;  /* 0x00005410ff407816 */ /* 0x020fe20000000033 */
[----:B------:R-:W-:Y:S05]  /*0fa0*/  BRA `(.L_x_935) ;  /* 0x0000005000007947 */ /* 0x000fea0003800000 */
.L_x_934:
[----:B-----5:R-:W-:-:S05]  /*0fb0*/  PRMT R2, RZ, 0x5410, R55 ;  /* 0x00005410ff027816 */ /* 0x020fca0000000037 */
[----:B------:R-:W-:-:S04]  /*0fc0*/  FMUL.FTZ R3, R2, c[0x0][0x1ec] ;  /* 0x00007b0002037a20 */ /* 0x000fc80000410000 */
[----:B------:R-:W-:Y:S01]  /*0fd0*/  FMUL.FTZ R64, R130, R3 ;  /* 0x0000000382407220 */ /* 0x000fe20000410000 */
[----:B------:R-:W-:-:S05]  /*0fe0*/  @P0 PRMT R3, RZ, 0x5410, R51 ;  /* 0x00005410ff030816 */ /* 0x000fca0000000033 */
[----:B------:R-:W-:Y:S02]  /*0ff0*/  @P0 FADD.FTZ R64, R64, R3 ;  /* 0x0000000340400221 */ /* 0x000fe40000010000 */
.L_x_935:
[----:B------:R-:W-:Y:S05]  /*1000*/  BSYNC B0 ;  /* 0x0000000000007941 */ /* 0x000fea0003800000 */
.L_x_933:
[----:B------:R-:W-:Y:S01]  /*1010*/  BSSY B0, `(.L_x_936) ;  /* 0x000000b000007945 */ /* 0x000fe20003800000 */
[----:B------:R-:W-:Y:S05]  /*1020*/  @P2 BRA `(.L_x_937) ;  /* 0x0000004000002947 */ /* 0x000fea0003800000 */
[----:B------:R-:W-:Y:S01]  /*1030*/  HFMA2.MMA R65, -RZ, RZ, 0, 0 ;  /* 0x00000000ff417435 */ /* 0x000fe200000001ff */
[----:B------:R-:W-:Y:S05]  /*1040*/  @!P0 BRA `(.L_x_938) ;  /* 0x0000007000008947 */ /* 0x000fea0003800000 */
[----:B-----5:R-:W-:Y:S01]  /*1050*/  PRMT R65, RZ, 0x7610, R51 ;  /* 0x00007610ff417816 */ /* 0x020fe20000000033 */
[----:B------:R-:W-:Y:S05]  /*1060*/  BRA `(.L_x_938) ;  /* 0x0000005000007947 */ /* 0x000fea0003800000 */
.L_x_937:
[----:B-----5:R-:W-:-:S05]  /*1070*/  PRMT R2, RZ, 0x7610, R55 ;  /* 0x00007610ff027816 */ /* 0x020fca0000000037 */
[----:B------:R-:W-:-:S04]  /*1080*/  FMUL.FTZ R2, R2, c[0x0][0x1ec] ;  /* 0x00007b0002027a20 */ /* 0x000fc80000410000 */
[----:B------:R-:W-:Y:S01]  /*1090*/  FMUL.FTZ R65, R131, R2 ;  /* 0x0000000283417220 */ /* 0x000fe20000410000 */
[----:B------:R-:W-:-:S05]  /*10a0*/  @P0 PRMT R2, RZ, 0x7610, R51 ;  /* 0x00007610ff020816 */ /* 0x000fca0000000033 */
[----:B------:R-:W-:Y:S02]  /*10b0*/  @P0 FADD.FTZ R65, R65, R2 ;  /* 0x0000000241410221 */ /* 0x000fe40000010000 */
.L_x_938:
[----:B------:R-:W-:Y:S05]  /*10c0*/  BSYNC B0 ;  /* 0x0000000000007941 */ /* 0x000fea0003800000 */
.L_x_936:
        /* <DEDUP_REMOVED lines=19> */
.L_x_940:
[----:B0----5:R-:W-:Y:S02]  /*1200*/  PRMT R2, RZ, 0x5410, R52 ;  /* 0x00005410ff027816 */ /* 0x021fe40000000034 */
[----:B------:R-:W-:-:S03]  /*1210*/  PRMT R68, RZ, 0x5410, R8 ;  /* 0x00005410ff447816 */ /* 0x000fc60000000008 */
[----:B------:R-:W-:-:S04]  /*1220*/  FMUL.FTZ R3, R2, c[0x0][0x1ec] ;  /* 0x00007b0002037a20 */ /* 0x000fc80000410000 */
[----:B------:R-:W-:Y:S01]  /*1230*/  FMUL.FTZ R68, R3, R68 ;  /* 0x0000004403447220 */ /* 0x000fe20000410000 */
[----:B------:R-:W-:-:S05]  /*1240*/  @P0 PRMT R3, RZ, 0x5410, R48 ;  /* 0x00005410ff030816 */ /* 0x000fca0000000030 */
[----:B------:R-:W-:Y:S02]  /*1250*/  @P0 FADD.FTZ R68, R3, R68 ;  /* 0x0000004403440221 */ /* 0x000fe40000010000 */
.L_x_941:
[----:B------:R-:W-:Y:S05]  /*1260*/  BSYNC B0 ;  /* 0x0000000000007941 */ /* 0x000fea0003800000 */
.L_x_939:
[----:B------:R-:W-:Y:S01]  /*1270*/  BSSY B0, `(.L_x_942) ;  /* 0x000000c000007945 */ /* 0x000fe20003800000 */
[----:B------:R-:W-:Y:S05]  /*1280*/  @P2 BRA `(.L_x_943) ;  /* 0x0000004000002947 */ /* 0x000fea0003800000 */
[----:B------:R-:W-:Y:S01]  /*1290*/  MOV R69, RZ ;  /* 0x000000ff00457202 */ /* 0x000fe20000000f00 */
[----:B------:R-:W-:Y:S05]  /*12a0*/  @!P0 BRA `(.L_x_944) ;  /* 0x0000008000008947 */ /* 0x000fea0003800000 */
[----:B-----5:R-:W-:Y:S01]  /*12b0*/  PRMT R69, RZ, 0x7610, R48 ;  /* 0x00007610ff457816 */ /* 0x020fe20000000030 */
[----:B------:R-:W-:Y:S05]  /*12c0*/  BRA `(.L_x_944) ;  /* 0x0000006000007947 */ /* 0x000fea0003800000 */
.L_x_943:
[----:B0----5:R-:W-:Y:S02]  /*12d0*/  PRMT R2, RZ, 0x7610, R52 ;  /* 0x00007610ff027816 */ /* 0x021fe40000000034 */
[----:B------:R-:W-:-:S03]  /*12e0*/  PRMT R69, RZ, 0x7610, R8 ;  /* 0x00007610ff457816 */ /* 0x000fc60000000008 */
[----:B------:R-:W-:-:S04]  /*12f0*/  FMUL.FTZ R2, R2, c[0x0][0x1ec] ;  /* 0x00007b0002027a20 */ /* 0x000fc80000410000 */
[----:B------:R-:W-:Y:S01]  /*1300*/  FMUL.FTZ R69, R2, R69 ;  /* 0x0000004502457220 */ /* 0x000fe20000410000 */
[----:B------:R-:W-:-:S05]  /*1310*/  @P0 PRMT R2, RZ, 0x7610, R48 ;  /* 0x00007610ff020816 */ /* 0x000fca0000000030 */
[----:B------:R-:W-:Y:S02]  /*1320*/  @P0 FADD.FTZ R69, R2, R69 ;  /* 0x0000004502450221 */ /* 0x000fe40000010000 */
.L_x_944:
[----:B------:R-:W-:Y:S05]  /*1330*/  BSYNC B0 ;  /* 0x0000000000007941 */ /* 0x000fea0003800000 */
.L_x_942:
[----:B------:R-:W-:Y:S01]  /*1340*/  BSSY B0, `(.L_x_945) ;  /* 0x000000c000007945 */ /* 0x000fe20003800000 */
[----:B------:R-:W-:Y:S05]  /*1350*/  @P2 BRA `(.L_x_946) ;  /* 0x0000004000002947 */ /* 0x000fea0003800000 */
[----:B------:R-:W-:Y:S01]  /*1360*/  HFMA2.MMA R70, -RZ, RZ, 0, 0 ;  /* 0x00000000ff467435 */ /* 0x000fe200000001ff */
[----:B------:R-:W-:Y:S05]  /*1370*/  @!P0 BRA `(.L_x_947) ;  /* 0x0000008000008947 */ /* 0x000fea0003800000 */
[----:B-----5:R-:W-:Y:S01]  /*1380*/  PRMT R70, RZ, 0x5410, R49 ;  /* 0x00005410ff467816 */ /* 0x020fe20000000031 */
[----:B------:R-:W-:Y:S05]  /*1390*/  BRA `(.L_x_947) ;  /* 0x0000006000007947 */ /* 0x000fea0003800000 */
.L_x_946:
[----:B0----5:R-:W-:Y:S02]  /*13a0*/  PRMT R2, RZ, 0x5410, R53 ;  /* 0x00005410ff027816 */ /* 0x021fe40000000035 */
[----:B------:R-:W-:-:S03]  /*13b0*/  PRMT R70, RZ, 0x5410, R9 ;  /* 0x00005410ff467816 */ /* 0x000fc60000000009 */
[----:B------:R-:W-:-:S04]  /*13c0*/  FMUL.FTZ R3, R2, c[0x0][0x1ec] ;  /* 0x00007b0002037a20 */ /* 0x000fc80000410000 */
[----:B------:R-:W-:Y:S01]  /*13d0*/  FMUL.FTZ R70, R3, R70 ;  /* 0x0000004603467220 */ /* 0x000fe20000410000 */
[----:B------:R-:W-:-:S05]  /*13e0*/  @P0 PRMT R3, RZ, 0x5410, R49 ;  /* 0x00005410ff030816 */ /* 0x000fca0000000031 */
[----:B------:R-:W-:Y:S02]  /*13f0*/  @P0 FADD.FTZ R70, R3, R70 ;  /* 0x0000004603460221 */ /* 0x000fe40000010000 */
.L_x_947:
[----:B------:R-:W-:Y:S05]  /*1400*/  BSYNC B0 ;  /* 0x0000000000007941 */ /* 0x000fea0003800000 */
.L_x_945:
[----:B------:R-:W-:Y:S01]  /*1410*/  BSSY B0, `(.L_x_948) ;  /* 0x000000c000007945 */ /* 0x000fe20003800000 */
[----:B------:R-:W-:Y:S05]  /*1420*/  @P2 BRA `(.L_x_949) ;  /* 0x0000004000002947 */ /* 0x000fea0003800000 */
[----:B------:R-:W-:Y:S01]  /*1430*/  MOV R71, RZ ;  /* 0x000000ff00477202 */ /* 0x000fe20000000f00 */
[----:B------:R-:W-:Y:S05]  /*1440*/  @!P0 BRA `(.L_x_950) ;  /* 0x0000008000008947 */ /* 0x000fea0003800000 */
[----:B-----5:R-:W-:Y:S01]  /*1450*/  PRMT R71, RZ, 0x7610, R49 ;  /* 0x00007610ff477816 */ /* 0x020fe20000000031 */
[----:B------:R-:W-:Y:S05]  /*1460*/  BRA `(.L_x_950) ;  /* 0x0000006000007947 */ /* 0x000fea0003800000 */
.L_x_949:
[----:B0----5:R-:W-:Y:S02]  /*1470*/  PRMT R2, RZ, 0x7610, R53 ;  /* 0x00007610ff027816 */ /* 0x021fe40000000035 */
[----:B------:R-:W-:-:S03]  /*1480*/  PRMT R71, RZ, 0x7610, R9 ;  /* 0x00007610ff477816 */ /* 0x000fc60000000009 */
[----:B------:R-:W-:-:S04]  /*1490*/  FMUL.FTZ R2, R2, c[0x0][0x1ec] ;  /* 0x00007b0002027a20 */ /* 0x000fc80000410000 */
[----:B------:R-:W-:Y:S01]  /*14a0*/  FMUL.FTZ R71, R2, R71 ;  /* 0x0000004702477220 */ /* 0x000fe20000410000 */
[----:B------:R-:W-:-:S05]  /*14b0*/  @P0 PRMT R2, RZ, 0x7610, R49 ;  /* 0x00007610ff020816 */ /* 0x000fca0000000031 */
[----:B------:R-:W-:Y:S02]  /*14c0*/  @P0 FADD.FTZ R71, R2, R71 ;  /* 0x0000004702470221 */ /* 0x000fe40000010000 */
.L_x_950:
[----:B------:R-:W-:Y:S05]  /*14d0*/  BSYNC B0 ;  /* 0x0000000000007941 */ /* 0x000fea0003800000 */
.L_x_948:
[----:B------:R-:W-:Y:S01]  /*14e0*/  BSSY B0, `(.L_x_951) ;  /* 0x000000c000007945 */ /* 0x000fe20003800000 */
[----:B------:R-:W-:Y:S05]  /*14f0*/  @P2 BRA `(.L_x_952) ;  /* 0x0000004000002947 */ /* 0x000fea0003800000 */
[----:B------:R-:W-:Y:S01]  /*1500*/  HFMA2.MMA R73, -RZ, RZ, 0, 0 ;  /* 0x00000000ff497435 */ /* 0x000fe200000001ff */
[----:B------:R-:W-:Y:S05]  /*1510*/  @!P0 BRA `(.L_x_953) ;  /* 0x0000008000008947 */ /* 0x000fea0003800000 */
[----:B-----5:R-:W-:Y:S01]  /*1520*/  PRMT R73, RZ, 0x5410, R50 ;  /* 0x00005410ff497816 */ /* 0x020fe20000000032 */
[----:B------:R-:W-:Y:S05]  /*1530*/  BRA `(.L_x_953) ;  /* 0x0000006000007947 */ /* 0x000fea0003800000 */
.L_x_952:
[----:B0----5:R-:W-:Y:S02]  /*1540*/  PRMT R2, RZ, 0x5410, R54 ;  /* 0x00005410ff027816 */ /* 0x021fe40000000036 */
[----:B------:R-:W-:-:S03]  /*1550*/  PRMT R73, RZ, 0x5410, R10 ;  /* 0x00005410ff497816 */ /* 0x000fc6000000000a */
[----:B------:R-:W-:-:S04]  /*1560*/  FMUL.FTZ R2, R2, c[0x0][0x1ec] ;  /* 0x00007b0002027a20 */ /* 0x000fc80000410000 */
[----:B------:R-:W-:Y:S01]  /*1570*/  FMUL.FTZ R73, R2, R73 ;  /* 0x0000004902497220 */ /* 0x000fe20000410000 */
[----:B------:R-:W-:-:S05]  /*1580*/  @P0 PRMT R2, RZ, 0x5410, R50 ;  /* 0x00005410ff020816 */ /* 0x000fca0000000032 */
[----:B------:R-:W-:Y:S02]  /*1590*/  @P0 FADD.FTZ R73, R2, R73 ;  /* 0x0000004902490221 */ /* 0x000fe40000010000 */
.L_x_953:
[----:B------:R-:W-:Y:S05]  /*15a0*/  BSYNC B0 ;  /* 0x0000000000007941 */ /* 0x000fea0003800000 */
.L_x_951:
[----:B------:R-:W-:Y:S01]  /*15b0*/  BSSY B0, `(.L_x_954) ;  /* 0x000000c000007945 */ /* 0x000fe20003800000 */
[----:B------:R-:W-:Y:S05]  /*15c0*/  @P2 BRA `(.L_x_955) ;  /* 0x0000004000002947 */ /* 0x000fea0003800000 */
[----:B------:R-:W-:Y:S01]  /*15d0*/  MOV R74, RZ ;  /* 0x000000ff004a7202 */ /* 0x000fe20000000f00 */
[----:B------:R-:W-:Y:S05]  /*15e0*/  @!P0 BRA `(.L_x_956) ;  /* 0x0000008000008947 */ /* 0x000fea0003800000 */
[----:B-----5:R-:W-:Y:S01]  /*15f0*/  PRMT R74, RZ, 0x7610, R50 ;  /* 0x00007610ff4a7816 */ /* 0x020fe20000000032 */
[----:B------:R-:W-:Y:S05]  /*1600*/  BRA `(.L_x_956) ;  /* 0x0000006000007947 */ /* 0x000fea0003800000 */
.L_x_955:
[----:B0----5:R-:W-:Y:S02]  /*1610*/  PRMT R2, RZ, 0x7610, R54 ;  /* 0x00007610ff027816 */ /* 0x021fe40000000036 */
[----:B------:R-:W-:-:S03]  /*1620*/  PRMT R74, RZ, 0x7610, R10 ;  /* 0x00007610ff4a7816 */ /* 0x000fc6000000000a */
[----:B------:R-:W-:-:S04]  /*1630*/  FMUL.FTZ R3, R2, c[0x0][0x1ec] ;  /* 0x00007b0002037a20 */ /* 0x000fc80000410000 */
[----:B------:R-:W-:Y:S01]  /*1640*/  FMUL.FTZ R74, R3, R74 ;  /* 0x0000004a034a7220 */ /* 0x000fe20000410000 */
[----:B------:R-:W-:-:S05]  /*1650*/  @P0 PRMT R3, RZ, 0x7610, R50 ;  /* 0x00007610ff030816 */ /* 0x000fca0000000032 */
[----:B------:R-:W-:Y:S02]  /*1660*/  @P0 FADD.FTZ R74, R3, R74 ;  /* 0x0000004a034a0221 */ /* 0x000fe40000010000 */
.L_x_956:
[----:B------:R-:W-:Y:S05]  /*1670*/  BSYNC B0 ;  /* 0x0000000000007941 */ /* 0x000fea0003800000 */
.L_x_954:
[----:B------:R-:W-:Y:S01]  /*1680*/  BSSY B0, `(.L_x_957) ;  /* 0x000000b000007945 */ /* 0x000fe20003800000 */
[----:B------:R-:W-:Y:S05]  /*1690*/  @P2 BRA `(.L_x_958) ;  /* 0x0000004000002947 */ /* 0x000fea0003800000 */
[----:B------:R-:W-:Y:S01]  /*16a0*/  HFMA2.MMA R75, -RZ, RZ, 0, 0 ;  /* 0x00000000ff4b7435 */ /* 0x000fe200000001ff */
[----:B------:R-:W-:Y:S05]  /*16b0*/  @!P0 BRA `(.L_x_959) ;  /* 0x0000007000008947 */ /* 0x000fea0003800000 */
[----:B-----5:R-:W-:Y:S01]  /*16c0*/  PRMT R75, RZ, 0x5410, R51 ;  /* 0x00005410ff4b7816 */ /* 0x020fe20000000033 */
[----:B------:R-:W-:Y:S05]  /*16d0*/  BRA `(.L_x_959) ;  /* 0x0000005000007947 */ /* 0x000fea0003800000 */
.L_x_958:
[----:B0----5:R-:W-:-:S05]  /*16e0*/  PRMT R2, RZ, 0x5410, R55 ;  /* 0x00005410ff027816 */ /* 0x021fca0000000037 */
[----:B------:R-:W-:-:S04]  /*16f0*/  FMUL.FTZ R2, R2, c[0x0][0x1ec] ;  /* 0x00007b0002027a20 */ /* 0x000fc80000410000 */
[----:B------:R-:W-:Y:S01]  /*1700*/  FMUL.FTZ R75, R133, R2 ;  /* 0x00000002854b7220 */ /* 0x000fe20000410000 */
[----:B------:R-:W-:-:S05]  /*1710*/  @P0 PRMT R2, RZ, 0x5410, R51 ;  /* 0x00005410ff020816 */ /* 0x000fca0000000033 */
[----:B------:R-:W-:Y:S02]  /*1720*/  @P0 FADD.FTZ R75, R2, R75 ;  /* 0x0000004b024b0221 */ /* 0x000fe40000010000 */
.L_x_959:
[----:B------:R-:W-:Y:S05]  /*1730*/  BSYNC B0 ;  /* 0x0000000000007941 */ /* 0x000fea0003800000 */
.L_x_957:
[----:B------:R-:W-:Y:S01]  /*1740*/  BSSY B0, `(.L_x_960) ;  /* 0x000000b000007945 */ /* 0x000fe20003800000 */
[----:B------:R-:W-:Y:S05]  /*1750*/  @P2 BRA `(.L_x_961) ;  /* 0x0000004000002947 */ /* 0x000fea0003800000 */
[----:B------:R-:W-:Y:S01]  /*1760*/  MOV R158, RZ ;  /* 0x000000ff009e7202 */ /* 0x000fe20000000f00 */
[----:B------:R-:W-:Y:S05]  /*1770*/  @!P0 BRA `(.L_x_962) ;  /* 0x0000007000008947 */ /* 0x000fea0003800000 */
[----:B-----5:R-:W-:Y:S01]  /*1780*/  PRMT R158, RZ, 0x7610, R51 ;  /* 0x00007610ff9e7816 */ /* 0x020fe20000000033 */
[----:B------:R-:W-:Y:S05]  /*1790*/  BRA `(.L_x_962) ;  /* 0x0000005000007947 */ /* 0x000fea0003800000 */
.L_x_961:
[----:B0----5:R-:W-:Y:S02]  /*17a0*/  PRMT R2, RZ, 0x7610, R55 ;  /* 0x00007610ff027816 */ /* 0x021fe40000000037 */
[----:B------:R-:W-:-:S03]  /*17b0*/  @P0 PRMT R3, RZ, 0x7610, R51 ;  /* 0x00007610ff030816 */ /* 0x000fc60000000033 */
[----:B------:R-:W-:-:S04]  /*17c0*/  FMUL.FTZ R2, R2, c[0x0][0x1ec] ;  /* 0x00007b0002027a20 */ /* 0x000fc80000410000 */
[----:B------:R-:W-:-:S04]  /*17d0*/  FMUL.FTZ R158, R11, R2 ;  /* 0x000000020b9e7220 */ /* 0x000fc80000410000 */
[----:B------:R-:W-:Y:S02]  /*17e0*/  @P0 FADD.FTZ R158, R3, R158 ;  /* 0x0000009e039e0221 */ /* 0x000fe40000010000 */
.L_x_962:
[----:B------:R-:W-:Y:S05]  /*17f0*/  BSYNC B0 ;  /* 0x0000000000007941 */ /* 0x000fea0003800000 */
.L_x_960:
[----:B0-----:R-:W-:Y:S01]  /*1800*/  @P1 IADD3 R29, R66, 0x40, RZ ;  /* 0x00000040421d1810 */ /* 0x001fe20007ffe0ff */
[-C--:B------:R-:W-:Y:S01]  /*1810*/  IMAD.WIDE.U32 R2, R167, R72.reuse, c[0x0][0x188] ;  /* 0x00006200a7027625 */ /* 0x080fe200078e0048 */
        /* <DEDUP_REMOVED lines=16> */
.L_x_964:
[----:B0----5:R-:W-:Y:S02]  /*1920*/  PRMT R2, RZ, 0x5410, R52 ;  /* 0x00005410ff027816 */ /* 0x021fe40000000034 */
[----:B------:R-:W-:-:S03]  /*1930*/  PRMT R160, RZ, 0x5410, R12 ;  /* 0x00005410ffa07816 */ /* 0x000fc6000000000c */
[----:B------:R-:W-:-:S04]  /*1940*/  FMUL.FTZ R3, R2, c[0x0][0x1ec] ;  /* 0x00007b0002037a20 */ /* 0x000fc80000410000 */
[----:B------:R-:W-:Y:S01]  /*1950*/  FMUL.FTZ R160, R3, R160 ;  /* 0x000000a003a07220 */ /* 0x000fe20000410000 */
[----:B------:R-:W-:-:S05]  /*1960*/  @P0 PRMT R3, RZ, 0x5410, R48 ;  /* 0x00005410ff030816 */ /* 0x000fca0000000030 */
[----:B------:R-:W-:Y:S02]  /*1970*/  @P0 FADD.FTZ R160, R3, R160 ;  /* 0x000000a003a00221 */ /* 0x000fe40000010000 */
.L_x_965:
[----:B------:R-:W-:Y:S05]  /*1980*/  BSYNC B0 ;  /* 0x0000000000007941 */ /* 0x000fea0003800000 */
.L_x_963:
[----:B------:R-:W-:Y:S01]  /*1990*/  BSSY B0, `(.L_x_966) ;  /* 0x000000c000007945 */ /* 0x000fe20003800000 */
[----:B------:R-:W-:Y:S05]  /*19a0*/  @P2 BRA `(.L_x_967) ;  /* 0x0000004000002947 */ /* 0x000fea0003800000 */
[----:B------:R-:W-:Y:S01]  /*19b0*/  MOV R167, RZ ;  /* 0x000000ff00a77202 */ /* 0x000fe20000000f00 */
[----:B------:R-:W-:Y:S05]  /*19c0*/  @!P0 BRA `(.L_x_968) ;  /* 0x0000008000008947 */ /* 0x000fea0003800000 */
[----:B-----5:R-:W-:Y:S01]  /*19d0*/  PRMT R167, RZ, 0x7610, R48 ;  /* 0x00007610ffa77816 */ /* 0x020fe20000000030 */
[----:B------:R-:W-:Y:S05]  /*19e0*/  BRA `(.L_x_968) ;  /* 0x0000006000007947 */ /* 0x000fea0003800000 */
.L_x_967:
[----:B0----5:R-:W-:Y:S02]  /*19f0*/  PRMT R2, RZ, 0x7610, R52 ;  /* 0x00007610ff027816 */ /* 0x021fe40000000034 */
[----:B------:R-:W-:-:S03]  /*1a00*/  PRMT R167, RZ, 0x7610, R12 ;  /* 0x00007610ffa77816 */ /* 0x000fc6000000000c */
[----:B------:R-:W-:-:S04]  /*1a10*/  FMUL.FTZ R2, R2, c[0x0][0x1ec] ;  /* 0x00007b0002027a20 */ /* 0x000fc80000410000 */
[----:B------:R-:W-:Y:S01]  /*1a20*/  FMUL.FTZ R167, R2, R167 ;  /* 0x000000a702a77220 */ /* 0x000fe20000410000 */
[----:B------:R-:W-:-:S05]  /*1a30*/  @P0 PRMT R2, RZ, 0x7610, R48 ;  /* 0x00007610ff020816 */ /* 0x000fca0000000030 */
[----:B------:R-:W-:Y:S02]  /*1a40*/  @P0 FADD.FTZ R167, R2, R167 ;  /* 0x000000a702a70221 */ /* 0x000fe40000010000 */
.L_x_968:
[----:B------:R-:W-:Y:S05]  /*1a50*/  BSYNC B0 ;  /* 0x0000000000007941 */ /* 0x000fea0003800000 */
.L_x_966:
[----:B------:R-:W-:Y:S01]  /*1a60*/  BSSY B0, `(.L_x_969) ;  /* 0x000000c000007945 */ /* 0x000fe20003800000 */
[----:B------:R-:W-:Y:S05]  /*1a70*/  @P2 BRA `(.L_x_970) ;  /* 0x0000004000002947 */ /* 0x000fea0003800000 */
[----:B------:R-:W-:Y:S01]  /*1a80*/  HFMA2.MMA R162, -RZ, RZ, 0, 0 ;  /* 0x00000000ffa27435 */ /* 0x000fe200000001ff */
[----:B------:R-:W-:Y:S05]  /*1a90*/  @!P0 BRA `(.L_x_971) ;  /* 0x0000008000008947 */ /* 0x000fea0003800000 */
[----:B-----5:R-:W-:Y:S01]  /*1aa0*/  PRMT R162, RZ, 0x5410, R49 ;  /* 0x00005410ffa27816 */ /* 0x020fe20000000031 */
[----:B------:R-:W-:Y:S05]  /*1ab0*/  BRA `(.L_x_971) ;  /* 0x0000006000007947 */ /* 0x000fea0003800000 */
.L_x_970:
[----:B0----5:R-:W-:Y:S02]  /*1ac0*/  PRMT R2, RZ, 0x5410, R53 ;  /* 0x00005410ff027816 */ /* 0x021fe40000000035 */
[----:B------:R-:W-:-:S03]  /*1ad0*/  PRMT R162, RZ, 0x5410, R13 ;  /* 0x00005410ffa27816 */ /* 0x000fc6000000000d */
[----:B------:R-:W-:-:S04]  /*1ae0*/  FMUL.FTZ R3, R2, c[0x0][0x1ec] ;  /* 0x00007b0002037a20 */ /* 0x000fc80000410000 */
[----:B------:R-:W-:Y:S01]  /*1af0*/  FMUL.FTZ R162, R3, R162 ;  /* 0x000000a203a27220 */ /* 0x000fe20000410000 */
[----:B------:R-:W-:-:S05]  /*1b00*/  @P0 PRMT R3, RZ, 0x5410, R49 ;  /* 0x00005410ff030816 */ /* 0x000fca0000000031 */
[----:B------:R-:W-:Y:S02]  /*1b10*/  @P0 FADD.FTZ R162, R3, R162 ;  /* 0x000000a203a20221 */ /* 0x000fe40000010000 */
.L_x_971:
[----:B------:R-:W-:Y:S05]  /*1b20*/  BSYNC B0 ;  /* 0x0000000000007941 */ /* 0x000fea0003800000 */
.L_x_969:
[----:B------:R-:W-:Y:S01]  /*1b30*/  BSSY B0, `(.L_x_972) ;  /* 0x000000c000007945 */ /* 0x000fe20003800000 */
[----:B------:R-:W-:Y:S05]  /*1b40*/  @P2 BRA `(.L_x_973) ;  /* 0x0000004000002947 */ /* 0x000fea0003800000 */
[----:B------:R-:W-:Y:S01]  /*1b50*/  MOV R169, RZ ;  /* 0x000000ff00a97202 */ /* 0x000fe20000000f00 */
[----:B------:R-:W-:Y:S05]  /*1b60*/  @!P0 BRA `(.L_x_974) ;  /* 0x0000008000008947 */ /* 0x000fea0003800000 */
[----:B-----5:R-:W-:Y:S01]  /*1b70*/  PRMT R169, RZ, 0x7610, R49 ;  /* 0x00007610ffa97816 */ /* 0x020fe20000000031 */
[----:B------:R-:W-:Y:S05]  /*1b80*/  BRA `(.L_x_974) ;  /* 0x0000006000007947 */ /* 0x000fea0003800000 */
.L_x_973:
[----:B0----5:R-:W-:Y:S02]  /*1b90*/  PRMT R2, RZ, 0x7610, R53 ;  /* 0x00007610ff027816 */ /* 0x021fe40000000035 */
[----:B------:R-:W-:-:S03]  /*1ba0*/  PRMT R169, RZ, 0x7610, R13 ;  /* 0x00007610ffa97816 */ /* 0x000fc6000000000d */
[----:B------:R-:W-:-:S04]  /*1bb0*/  FMUL.FTZ R2, R2, c[0x0][0x1ec] ;  /* 0x00007b0002027a20 */ /* 0x000fc80000410000 */
[----:B------:R-:W-:Y:S01]  /*1bc0*/  FMUL.FTZ R169, R2, R169 ;  /* 0x000000a902a97220 */ /* 0x000fe20000410000 */
[----:B------:R-:W-:-:S05]  /*1bd0*/  @P0 PRMT R2, RZ, 0x7610, R49 ;  /* 0x00007610ff020816 */ /* 0x000fca0000000031 */
[----:B------:R-:W-:Y:S02]  /*1be0*/  @P0 FADD.FTZ R169, R2, R169 ;  /* 0x000000a902a90221 */ /* 0x000fe40000010000 */
.L_x_974:
[----:B------:R-:W-:Y:S05]  /*1bf0*/  BSYNC B0 ;  /* 0x0000000000007941 */ /* 0x000fea0003800000 */
.L_x_972:
[----:B------:R-:W-:Y:S01]  /*1c00*/  BSSY B0, `(.L_x_975) ;  /* 0x000000c000007945 */ /* 0x000fe20003800000 */
[----:B------:R-:W-:Y:S05]  /*1c10*/  @P2 BRA `(.L_x_976) ;  /* 0x0000004000002947 */ /* 0x000fea0003800000 */
[----:B------:R-:W-:Y:S01]  /*1c20*/  HFMA2.MMA R164, -RZ, RZ, 0, 0 ;  /* 0x00000000ffa47435 */ /* 0x000fe200000001ff */
[----:B------:R-:W-:Y:S05]  /*1c30*/  @!P0 BRA `(.L_x_977) ;  /* 0x0000008000008947 */ /* 0x000fea0003800000 */
[----:B-----5:R-:W-:Y:S01]  /*1c40*/  PRMT R164, RZ, 0x5410, R50 ;  /* 0x00005410ffa47816 */ /* 0x020fe20000000032 */
[----:B------:R-:W-:Y:S05]  /*1c50*/  BRA `(.L_x_977) ;  /* 0x0000006000007947 */ /* 0x000fea0003800000 */
.L_x_976:
[----:B0----5:R-:W-:Y:S02]  /*1c60*/  PRMT R2, RZ, 0x5410, R54 ;  /* 0x00005410ff027816 */ /* 0x021fe40000000036 */
[----:B------:R-:W-:-:S03]  /*1c70*/  PRMT R164, RZ, 0x5410, R14 ;  /* 0x00005410ffa47816 */ /* 0x000fc6000000000e */
[----:B------:R-:W-:-:S04]  /*1c80*/  FMUL.FTZ R3, R2, c[0x0][0x1ec] ;  /* 0x00007b0002037a20 */ /* 0x000fc80000410000 */
[----:B------:R-:W-:Y:S01]  /*1c90*/  FMUL.FTZ R164, R3, R164 ;  /* 0x000000a403a47220 */ /* 0x000fe20000410000 */
[----:B------:R-:W-:-:S05]  /*1ca0*/  @P0 PRMT R3, RZ, 0x5410, R50 ;  /* 0x00005410ff030816 */ /* 0x000fca0000000032 */
[----:B------:R-:W-:Y:S02]  /*1cb0*/  @P0 FADD.FTZ R164, R3, R164 ;  /* 0x000000a403a40221 */ /* 0x000fe40000010000 */
.L_x_977:
[----:B------:R-:W-:Y:S05]  /*1cc0*/  BSYNC B0 ;  /* 0x0000000000007941 */ /* 0x000fea0003800000 */
.L_x_975:
[----:B------:R-:W-:Y:S01]  /*1cd0*/  BSSY B0, `(.L_x_978) ;  /* 0x000000c000007945 */ /* 0x000fe20003800000 */
[----:B------:R-:W-:Y:S05]  /*1ce0*/  @P2 BRA `(.L_x_979) ;  /* 0x0000004000002947 */ /* 0x000fea0003800000 */
[----:B------:R-:W-:Y:S01]  /*1cf0*/  MOV R171, RZ ;  /* 0x000000ff00ab7202 */ /* 0x000fe20000000f00 */
[----:B------:R-:W-:Y:S05]  /*1d00*/  @!P0 BRA `(.L_x_980) ;  /* 0x0000008000008947 */ /* 0x000fea0003800000 */
[----:B-----5:R-:W-:Y:S01]  /*1d10*/  PRMT R171, RZ, 0x7610, R50 ;  /* 0x00007610ffab7816 */ /* 0x020fe20000000032 */
[----:B------:R-:W-:Y:S05]  /*1d20*/  BRA `(.L_x_980) ;  /* 0x0000006000007947 */ /* 0x000fea0003800000 */
.L_x_979:
[----:B0----5:R-:W-:Y:S02]  /*1d30*/  PRMT R2, RZ, 0x7610, R54 ;  /* 0x00007610ff027816 */ /* 0x021fe40000000036 */
[----:B------:R-:W-:-:S03]  /*1d40*/  PRMT R171, RZ, 0x7610, R14 ;  /* 0x00007610ffab7816 */ /* 0x000fc6000000000e */
[----:B------:R-:W-:-:S04]  /*1d50*/  FMUL.FTZ R2, R2, c[0x0][0x1ec] ;  /* 0x00007b0002027a20 */ /* 0x000fc80000410000 */
[----:B------:R-:W-:Y:S01]  /*1d60*/  FMUL.FTZ R171, R2, R171 ;  /* 0x000000ab02ab7220 */ /* 0x000fe20000410000 */
[----:B------:R-:W-:-:S05]  /*1d70*/  @P0 PRMT R2, RZ, 0x7610, R50 ;  /* 0x00007610ff020816 */ /* 0x000fca0000000032 */
[----:B------:R-:W-:Y:S02]  /*1d80*/  @P0 FADD.FTZ R171, R2, R171 ;  /* 0x000000ab02ab0221 */ /* 0x000fe40000010000 */
.L_x_980:
[----:B------:R-:W-:Y:S05]  /*1d90*/  BSYNC B0 ;  /* 0x0000000000007941 */ /* 0x000fea0003800000 */
.L_x_978:
[----:B------:R-:W-:Y:S01]  /*1da0*/  BSSY B0, `(.L_x_981) ;  /* 0x000000b000007945 */ /* 0x000fe20003800000 */
[----:B------:R-:W-:Y:S05]  /*1db0*/  @P2 BRA `(.L_x_982) ;  /* 0x0000004000002947 */ /* 0x000fea0003800000 */
[----:B------:R-:W-:Y:S01]  /*1dc0*/  HFMA2.MMA R166, -RZ, RZ, 0, 0 ;  /* 0x00000000ffa67435 */ /* 0x000fe200000001ff */
[----:B------:R-:W-:Y:S05]  /*1dd0*/  @!P0 BRA `(.L_x_983) ;  /* 0x0000007000008947 */ /* 0x000fea0003800000 */
[----:B-----5:R-:W-:Y:S01]  /*1de0*/  PRMT R166, RZ, 0x5410, R51 ;  /* 0x00005410ffa67816 */ /* 0x020fe20000000033 */
[----:B------:R-:W-:Y:S05]  /*1df0*/  BRA `(.L_x_983) ;  /* 0x0000005000007947 */ /* 0x000fea0003800000 */
.L_x_982:
[----:B0----5:R-:W-:-:S05]  /*1e00*/  PRMT R2, RZ, 0x5410, R55 ;  /* 0x00005410ff027816 */ /* 0x021fca0000000037 */
[----:B------:R-:W-:-:S04]  /*1e10*/  FMUL.FTZ R3, R2, c[0x0][0x1ec] ;  /* 0x00007b0002037a20 */ /* 0x000fc80000410000 */
[----:B------:R-:W-:Y:S01]  /*1e20*/  FMUL.FTZ R166, R134, R3 ;  /* 0x0000000386a67220 */ /* 0x000fe20000410000 */
[----:B------:R-:W-:-:S05]  /*1e30*/  @P0 PRMT R3, RZ, 0x5410, R51 ;  /* 0x00005410ff030816 */ /* 0x000fca0000000033 */
[----:B------:R-:W-:Y:S02]  /*1e40*/  @P0 FADD.FTZ R166, R3, R166 ;  /* 0x000000a603a60221 */ /* 0x000fe40000010000 */
.L_x_983:
[----:B------:R-:W-:Y:S05]  /*1e50*/  BSYNC B0 ;  /* 0x0000000000007941 */ /* 0x000fea0003800000 */
.L_x_981:
[----:B------:R-:W-:Y:S01]  /*1e60*/  BSSY B0, `(.L_x_984) ;  /* 0x000000b000007945 */ /* 0x000fe20003800000 */
[----:B------:R-:W-:Y:S05]  /*1e70*/  @P2 BRA `(.L_x_985) ;  /* 0x0000004000002947 */ /* 0x000fea0003800000 */
[----:B------:R-:W-:Y:S01]  /*1e80*/  MOV R173, RZ ;  /* 0x000000ff00ad7202 */ /* 0x000fe20000000f00 */
[----:B------:R-:W-:Y:S05]  /*1e90*/  @!P0 BRA `(.L_x_986) ;  /* 0x0000007000008947 */ /* 0x000fea0003800000 */
[----:B-----5:R-:W-:Y:S01]  /*1ea0*/  PRMT R173, RZ, 0x7610, R51 ;  /* 0x00007610ffad7816 */ /* 0x020fe20000000033 */
[----:B------:R-:W-:Y:S05]  /*1eb0*/  BRA `(.L_x_986) ;  /* 0x0000005000007947 */ /* 0x000fea0003800000 */
.L_x_985:
[----:B0----5:R-:W-:-:S05]  /*1ec0*/  PRMT R2, RZ, 0x7610, R55 ;  /* 0x00007610ff027816 */ /* 0x021fca0000000037 */
[----:B------:R-:W-:-:S04]  /*1ed0*/  FMUL.FTZ R2, R2, c[0x0][0x1ec] ;  /* 0x00007b0002027a20 */ /* 0x000fc80000410000 */
[----:B------:R-:W-:Y:S01]  /*1ee0*/  FMUL.FTZ R173, R135, R2 ;  /* 0x0000000287ad7220 */ /* 0x000fe20000410000 */
[----:B------:R-:W-:-:S05]  /*1ef0*/  @P0 PRMT R2, RZ, 0x7610, R51 ;  /* 0x00007610ff020816 */ /* 0x000fca0000000033 */
[----:B------:R-:W-:Y:S02]  /*1f00*/  @P0 FADD.FTZ R173, R2, R173 ;  /* 0x000000ad02ad0221 */ /* 0x000fe40000010000 */
.L_x_986:
[----:B------:R-:W-:Y:S05]  /*1f10*/  BSYNC B0 ;  /* 0x0000000000007941 */ /* 0x000fea0003800000 */
.L_x_984:
[----:B0-----:R-:W-:Y:S01]  /*1f20*/  @P1 IADD3 R29, R66, 0x60, RZ ;  /* 0x00000060421d1810 */ /* 0x001fe20007ffe0ff */
        /* <DEDUP_REMOVED lines=17> */
.L_x_988:
[----:B0----5:R-:W-:Y:S02]  /*2040*/  PRMT R2, RZ, 0x5410, R52 ;  /* 0x00005410ff027816 */ /* 0x021fe40000000034 */
[----:B------:R-:W-:-:S03]  /*2050*/  PRMT R168, RZ, 0x5410, R16 ;  /* 0x00005410ffa87816 */ /* 0x000fc60000000010 */
[----:B------:R-:W-:-:S04]  /*2060*/  FMUL.FTZ R3, R2, c[0x0][0x1ec] ;  /* 0x00007b0002037a20 */ /* 0x000fc80000410000 */
[----:B------:R-:W-:Y:S01]  /*2070*/  FMUL.FTZ R168, R3, R168 ;  /* 0x000000a803a87220 */ /* 0x000fe20000410000 */
[----:B------:R-:W-:-:S05]  /*2080*/  @P0 PRMT R3, RZ, 0x5410, R48 ;  /* 0x00005410ff030816 */ /* 0x000fca0000000030 */
[----:B------:R-:W-:Y:S02]  /*2090*/  @P0 FADD.FTZ R168, R3, R168 ;  /* 0x000000a803a80221 */ /* 0x000fe40000010000 */
.L_x_989:
[----:B------:R-:W-:Y:S05]  /*20a0*/  BSYNC B0 ;  /* 0x0000000000007941 */ /* 0x000fea0003800000 */
.L_x_987:
[----:B------:R-:W-:Y:S01]  /*20b0*/  BSSY B0, `(.L_x_990) ;  /* 0x000000c000007945 */ /* 0x000fe20003800000 */
[----:B------:R-:W-:Y:S05]  /*20c0*/  @P2 BRA `(.L_x_991) ;  /* 0x0000004000002947 */ /* 0x000fea0003800000 */
[----:B------:R-:W-:Y:S01]  /*20d0*/  MOV R175, RZ ;  /* 0x000000ff00af7202 */ /* 0x000fe20000000f00 */
[----:B------:R-:W-:Y:S05]  /*20e0*/  @!P0 BRA `(.L_x_992) ;  /* 0x0000008000008947 */ /* 0x000fea0003800000 */
[----:B-----5:R-:W-:Y:S01]  /*20f0*/  PRMT R175, RZ, 0x7610, R48 ;  /* 0x00007610ffaf7816 */ /* 0x020fe20000000030 */
[----:B------:R-:W-:Y:S05]  /*2100*/  BRA `(.L_x_992) ;  /* 0x0000006000007947 */ /* 0x000fea0003800000 */
.L_x_991:
[----:B0----5:R-:W-:Y:S02]  /*2110*/  PRMT R2, RZ, 0x7610, R52 ;  /* 0x00007610ff027816 */ /* 0x021fe40000000034 */
[----:B------:R-:W-:-:S03]  /*2120*/  PRMT R175, RZ, 0x7610, R16 ;  /* 0x00007610ffaf7816 */ /* 0x000fc60000000010 */
[----:B------:R-:W-:-:S04]  /*2130*/  FMUL.FTZ R2, R2, c[0x0][0x1ec] ;  /* 0x00007b0002027a20 */ /* 0x000fc80000410000 */
[----:B------:R-:W-:Y:S01]  /*2140*/  FMUL.FTZ R175, R2, R175 ;  /* 0x000000af02af7220 */ /* 0x000fe20000410000 */
[----:B------:R-:W-:-:S05]  /*2150*/  @P0 PRMT R2, RZ, 0x7610, R48 ;  /* 0x00007610ff020816 */ /* 0x000fca0000000030 */
[----:B------:R-:W-:Y:S02]  /*2160*/  @P0 FADD.FTZ R175, R2, R175 ;  /* 0x000000af02af0221 */ /* 0x000fe40000010000 */
.L_x_992:
[----:B------:R-:W-:Y:S05]  /*2170*/  BSYNC B0 ;  /* 0x0000000000007941 */ /* 0x000fea0003800000 */
.L_x_990:
[----:B------:R-:W-:Y:S01]  /*2180*/  BSSY B0, `(.L_x_993) ;  /* 0x000000c000007945 */ /* 0x000fe20003800000 */
[----:B------:R-:W-:Y:S05]  /*2190*/  @P2 BRA `(.L_x_994) ;  /* 0x0000004000002947 */ /* 0x000fea0003800000 */
[----:B------:R-:W-:Y:S01]  /*21a0*/  HFMA2.MMA R170, -RZ, RZ, 0, 0 ;  /* 0x00000000ffaa7435 */ /* 0x000fe200000001ff */
[----:B------:R-:W-:Y:S05]  /*21b0*/  @!P0 BRA `(.L_x_995) ;  /* 0x0000008000008947 */ /* 0x000fea0003800000 */
[----:B-----5:R-:W-:Y:S01]  /*21c0*/  PRMT R170, RZ, 0x5410, R49 ;  /* 0x00005410ffaa7816 */ /* 0x020fe20000000031 */
[----:B------:R-:W-:Y:S05]  /*21d0*/  BRA `(.L_x_995) ;  /* 0x0000006000007947 */ /* 0x000fea0003800000 */
.L_x_994:
[----:B0----5:R-:W-:Y:S02]  /*21e0*/  PRMT R2, RZ, 0x5410, R53 ;  /* 0x00005410ff027816 */ /* 0x021fe40000000035 */
[----:B------:R-:W-:-:S03]  /*21f0*/  PRMT R170, RZ, 0x5410, R17 ;  /* 0x00005410ffaa7816 */ /* 0x000fc60000000011 */
[----:B------:R-:W-:-:S04]  /*2200*/  FMUL.FTZ R3, R2, c[0x0][0x1ec] ;  /* 0x00007b0002037a20 */ /* 0x000fc80000410000 */
[----:B------:R-:W-:Y:S01]  /*2210*/  FMUL.FTZ R170, R3, R170 ;  /* 0x000000aa03aa7220 */ /* 0x000fe20000410000 */
[----:B------:R-:W-:-:S05]  /*2220*/  @P0 PRMT R3, RZ, 0x5410, R49 ;  /* 0x00005410ff030816 */ /* 0x000fca0000000031 */
[----:B------:R-:W-:Y:S02]  /*2230*/  @P0 FADD.FTZ R170, R3, R170 ;  /* 0x000000aa03aa0221 */ /* 0x000fe40000010000 */
.L_x_995:
[----:B------:R-:W-:Y:S05]  /*2240*/  BSYNC B0 ;  /* 0x0000000000007941 */ /* 0x000fea0003800000 */
.L_x_993:
[----:B------:R-:W-:Y:S01]  /*2250*/  BSSY B0, `(.L_x_996) ;  /* 0x000000c000007945 */ /* 0x000fe20003800000 */
[----:B------:R-:W-:Y:S05]  /*2260*/  @P2 BRA `(.L_x_997) ;  /* 0x0000004000002947 */ /* 0x000fea0003800000 */
[----:B------:R-:W-:Y:S01]  /*2270*/  MOV R177, RZ ;  /* 0x000000ff00b17202 */ /* 0x000fe20000000f00 */
[----:B------:R-:W-:Y:S05]  /*2280*/  @!P0 BRA `(.L_x_998) ;  /* 0x0000008000008947 */ /* 0x000fea0003800000 */
[----:B-----5:R-:W-:Y:S01]  /*2290*/  PRMT R177, RZ, 0x7610, R49 ;  /* 0x00007610ffb17816 */ /* 0x020fe20000000031 */
[----:B------:R-:W-:Y:S05]  /*22a0*/  BRA `(.L_x_998) ;  /* 0x0000006000007947 */ /* 0x000fea0003800000 */
.L_x_997:
[----:B0----5:R-:W-:Y:S02]  /*22b0*/  PRMT R2, RZ, 0x7610, R53 ;  /* 0x00007610ff027816 */ /* 0x021fe40000000035 */
[----:B------:R-:W-:-:S03]  /*22c0*/  PRMT R177, RZ, 0x7610, R17 ;  /* 0x00007610ffb17816 */ /* 0x000fc60000000011 */
[----:B------:R-:W-:-:S04]  /*22d0*/  FMUL.FTZ R2, R2, c[0x0][0x1ec] ;  /* 0x00007b0002027a20 */ /* 0x000fc80000410000 */
[----:B------:R-:W-:Y:S01]  /*22e0*/  FMUL.FTZ R177, R2, R177 ;  /* 0x000000b102b17220 */ /* 0x000fe20000410000 */
[----:B------:R-:W-:-:S05]  /*22f0*/  @P0 PRMT R2, RZ, 0x7610, R49 ;  /* 0x00007610ff020816 */ /* 0x000fca0000000031 */
[----:B------:R-:W-:Y:S02]  /*2300*/  @P0 FADD.FTZ R177, R2, R177 ;  /* 0x000000b102b10221 */ /* 0x000fe40000010000 */
.L_x_998:
[----:B------:R-:W-:Y:S05]  /*2310*/  BSYNC B0 ;  /* 0x0000000000007941 */ /* 0x000fea0003800000 */
.L_x_996:
[----:B------:R-:W-:Y:S01]  /*2320*/  BSSY B0, `(.L_x_999) ;  /* 0x000000c000007945 */ /* 0x000fe20003800000 */
[----:B------:R-:W-:Y:S05]  /*2330*/  @P2 BRA `(.L_x_1000) ;  /* 0x0000004000002947 */ /* 0x000fea0003800000 */
[----:B------:R-:W-:Y:S01]  /*2340*/  HFMA2.MMA R172, -RZ, RZ, 0, 0 ;  /* 0x00000000ffac7435 */ /* 0x000fe200000001ff */
[----:B------:R-:W-:Y:S05]  /*2350*/  @!P0 BRA `(.L_x_1001) ;  /* 0x0000008000008947 */ /* 0x000fea0003800000 */
[----:B-----5:R-:W-:Y:S01]  /*2360*/  PRMT R172, RZ, 0x5410, R50 ;  /* 0x00005410ffac7816 */ /* 0x020fe20000000032 */
[----:B------:R-:W-:Y:S05]  /*2370*/  BRA `(.L_x_1001) ;  /* 0x0000006000007947 */ /* 0x000fea0003800000 */
.L_x_1000:
[----:B0----5:R-:W-:Y:S02]  /*2380*/  PRMT R2, RZ, 0x5410, R54 ;  /* 0x00005410ff027816 */ /* 0x021fe40000000036 */
[----:B------:R-:W-:-:S03]  /*2390*/  PRMT R172, RZ, 0x5410, R18 ;  /* 0x00005410ffac7816 */ /* 0x000fc60000000012 */
[----:B------:R-:W-:-:S04]  /*23a0*/  FMUL.FTZ R3, R2, c[0x0][0x1ec] ;  /* 0x00007b0002037a20 */ /* 0x000fc80000410000 */
[----:B------:R-:W-:Y:S01]  /*23b0*/  FMUL.FTZ R172, R3, R172 ;  /* 0x000000ac03ac7220 */ /* 0x000fe20000410000 */
[----:B------:R-:W-:-:S05]  /*23c0*/  @P0 PRMT R3, RZ, 0x5410, R50 ;  /* 0x00005410ff030816 */ /* 0x000fca0000000032 */
[----:B------:R-:W-:Y:S02]  /*23d0*/  @P0 FADD.FTZ R172, R3, R172 ;  /* 0x000000ac03ac0221 */ /* 0x000fe40000010000 */
.L_x_1001:
[----:B------:R-:W-:Y:S05]  /*23e0*/  BSYNC B0 ;  /* 0x0000000000007941 */ /* 0x000fea0003800000 */
.L_x_999:
[----:B------:R-:W-:Y:S01]  /*23f0*/  BSSY B0, `(.L_x_1002) ;  /* 0x000000c000007945 */ /* 0x000fe20003800000 */
[----:B------:R-:W-:Y:S05]  /*2400*/  @P2 BRA `(.L_x_1003) ;  /* 0x0000004000002947 */ /* 0x000fea0003800000 */
[----:B------:R-:W-:Y:S01]  /*2410*/  MOV R179, RZ ;  /* 0x000000ff00b37202 */ /* 0x000fe20000000f00 */
[----:B------:R-:W-:Y:S05]  /*2420*/  @!P0 BRA `(.L_x_1004) ;  /* 0x0000008000008947 */ /* 0x000fea0003800000 */
[----:B-----5:R-:W-:Y:S01]  /*2430*/  PRMT R179, RZ, 0x7610, R50 ;  /* 0x00007610ffb37816 */ /* 0x020fe20000000032 */
[----:B------:R-:W-:Y:S05]  /*2440*/  BRA `(.L_x_1004) ;  /* 0x0000006000007947 */ /* 0x000fea0003800000 */
.L_x_1003:
[----:B0----5:R-:W-:Y:S02]  /*2450*/  PRMT R2, RZ, 0x7610, R54 ;  /* 0x00007610ff027816 */ /* 0x021fe40000000036 */
[----:B------:R-:W-:-:S03]  /*2460*/  PRMT R179, RZ, 0x7610, R18 ;  /* 0x00007610ffb37816 */ /* 0x000fc60000000012 */
[----:B------:R-:W-:-:S04]  /*2470*/  FMUL.FTZ R2, R2, c[0x0][0x1ec] ;  /* 0x00007b0002027a20 */ /* 0x000fc80000410000 */
[----:B------:R-:W-:Y:S01]  /*2480*/  FMUL.FTZ R179, R2, R179 ;  /* 0x000000b302b37220 */ /* 0x000fe20000410000 */
[----:B------:R-:W-:-:S05]  /*2490*/  @P0 PRMT R2, RZ, 0x7610, R50 ;  /* 0x00007610ff020816 */ /* 0x000fca0000000032 */
[----:B------:R-:W-:Y:S02]  /*24a0*/  @P0 FADD.FTZ R179, R2, R179 ;  /* 0x000000b302b30221 */ /* 0x000fe40000010000 */
.L_x_1004:
[----:B------:R-:W-:Y:S05]  /*24b0*/  BSYNC B0 ;  /* 0x0000000000007941 */ /* 0x000fea0003800000 */
.L_x_1002:
[----:B------:R-:W-:Y:S01]  /*24c0*/  BSSY B0, `(.L_x_1005) ;  /* 0x000000b000007945 */ /* 0x000fe20003800000 */
[----:B------:R-:W-:Y:S05]  /*24d0*/  @P2 BRA `(.L_x_1006) ;  /* 0x0000004000002947 */ /* 0x000fea0003800000 */
[----:B------:R-:W-:Y:S01]  /*24e0*/  HFMA2.MMA R174, -RZ, RZ, 0, 0 ;  /* 0x00000000ffae7435 */ /* 0x000fe200000001ff */
[----:B------:R-:W-:Y:S05]  /*24f0*/  @!P0 BRA `(.L_x_1007) ;  /* 0x0000007000008947 */ /* 0x000fea0003800000 */
[----:B-----5:R-:W-:Y:S01]  /*2500*/  PRMT R174, RZ, 0x5410, R51 ;  /* 0x00005410ffae7816 */ /* 0x020fe20000000033 */
[----:B------:R-:W-:Y:S05]  /*2510*/  BRA `(.L_x_1007) ;  /* 0x0000005000007947 */ /* 0x000fea0003800000 */
.L_x_1006:
[----:B0----5:R-:W-:Y:S02]  /*2520*/  PRMT R2, RZ, 0x5410, R55 ;  /* 0x00005410ff027816 */ /* 0x021fe40000000037 */
[----:B------:R-:W-:-:S03]  /*2530*/  @P0 PRMT R3, RZ, 0x5410, R51 ;  /* 0x00005410ff030816 */ /* 0x000fc60000000033 */
[----:B------:R-:W-:-:S04]  /*2540*/  FMUL.FTZ R2, R2, c[0x0][0x1ec] ;  /* 0x00007b0002027a20 */ /* 0x000fc80000410000 */
[----:B------:R-:W-:-:S04]  /*2550*/  FMUL.FTZ R174, R15, R2 ;  /* 0x000000020fae7220 */ /* 0x000fc80000410000 */
[----:B------:R-:W-:Y:S02]  /*2560*/  @P0 FADD.FTZ R174, R3, R174 ;  /* 0x000000ae03ae0221 */ /* 0x000fe40000010000 */
.L_x_1007:
[----:B------:R-:W-:Y:S05]  /*2570*/  BSYNC B0 ;  /* 0x0000000000007941 */ /* 0x000fea0003800000 */
.L_x_1005:
[----:B------:R-:W-:Y:S01]  /*2580*/  BSSY B0, `(.L_x_1008) ;  /* 0x000000b000007945 */ /* 0x000fe20003800000 */
[----:B------:R-:W-:Y:S05]  /*2590*/  @P2 BRA `(.L_x_1009) ;  /* 0x0000004000002947 */ /* 0x000fea0003800000 */
[----:B------:R-:W-:Y:S01]  /*25a0*/  MOV R181, RZ ;  /* 0x000000ff00b57202 */ /* 0x000fe20000000f00 */
[----:B------:R-:W-:Y:S05]  /*25b0*/  @!P0 BRA `(.L_x_1010) ;  /* 0x0000007000008947 */ /* 0x000fea0003800000 */
[----:B-----5:R-:W-:Y:S01]  /*25c0*/  PRMT R181, RZ, 0x7610, R51 ;  /* 0x00007610ffb57816 */ /* 0x020fe20000000033 */
[----:B------:R-:W-:Y:S05]  /*25d0*/  BRA `(.L_x_1010) ;  /* 0x0000005000007947 */ /* 0x000fea0003800000 */
.L_x_1009:
[----:B0----5:R-:W-:-:S05]  /*25e0*/  PRMT R2, RZ, 0x7610, R55 ;  /* 0x00007610ff027816 */ /* 0x021fca0000000037 */
[----:B------:R-:W-:Y:S01]  /*25f0*/  FMUL.FTZ R181, R2, c[0x0][0x1ec] ;  /* 0x00007b0002b57a20 */ /* 0x000fe20000410000 */
[----:B------:R-:W-:-:S03]  /*2600*/  @P0 PRMT R2, RZ, 0x7610, R51 ;  /* 0x00007610ff020816 */ /* 0x000fc60000000033 */
[----:B------:R-:W-:-:S04]  /*2610*/  FMUL.FTZ R181, R136, R181 ;  /* 0x000000b588b57220 */ /* 0x000fc80000410000 */
[----:B------:R-:W-:Y:S02]  /*2620*/  @P0 FADD.FTZ R181, R2, R181 ;  /* 0x000000b502b50221 */ /* 0x000fe40000010000 */
.L_x_1010:
[----:B------:R-:W-:Y:S05]  /*2630*/  BSYNC B0 ;  /* 0x0000000000007941 */ /* 0x000fea0003800000 */
.L_x_1008:
        /* <DEDUP_REMOVED lines=18> */
.L_x_1012:
[----:B0----5:R-:W-:Y:S02]  /*2760*/  PRMT R2, RZ, 0x5410, R52 ;  /* 0x00005410ff027816 */ /* 0x021fe40000000034 */
[----:B------:R-:W-:-:S03]  /*2770*/  PRMT R176, RZ, 0x5410, R20 ;  /* 0x00005410ffb07816 */ /* 0x000fc60000000014 */
[----:B------:R-:W-:-:S04]  /*2780*/  FMUL.FTZ R3, R2, c[0x0][0x1ec] ;  /* 0x00007b0002037a20 */ /* 0x000fc80000410000 */
[----:B------:R-:W-:Y:S01]  /*2790*/  FMUL.FTZ R176, R3, R176 ;  /* 0x000000b003b07220 */ /* 0x000fe20000410000 */
[----:B------:R-:W-:-:S05]  /*27a0*/  @P0 PRMT R3, RZ, 0x5410, R48 ;  /* 0x00005410ff030816 */ /* 0x000fca0000000030 */
[----:B------:R-:W-:Y:S02]  /*27b0*/  @P0 FADD.FTZ R176, R3, R176 ;  /* 0x000000b003b00221 */ /* 0x000fe40000010000 */
.L_x_1013:
[----:B------:R-:W-:Y:S05]  /*27c0*/  BSYNC B0 ;  /* 0x0000000000007941 */ /* 0x000fea0003800000 */
.L_x_1011:
[----:B------:R-:W-:Y:S01]  /*27d0*/  BSSY B0, `(.L_x_1014) ;  /* 0x000000c000007945 */ /* 0x000fe20003800000 */
[----:B------:R-:W-:Y:S05]  /*27e0*/  @P2 BRA `(.L_x_1015) ;  /* 0x0000004000002947 */ /* 0x000fea0003800000 */
[----:B------:R-:W-:Y:S01]  /*27f0*/  MOV R183, RZ ;  /* 0x000000ff00b77202 */ /* 0x000fe20000000f00 */
[----:B------:R-:W-:Y:S05]  /*2800*/  @!P0 BRA `(.L_x_1016) ;  /* 0x0000008000008947 */ /* 0x000fea0003800000 */
[----:B-----5:R-:W-:Y:S01]  /*2810*/  PRMT R183, RZ, 0x7610, R48 ;  /* 0x00007610ffb77816 */ /* 0x020fe20000000030 */
[----:B------:R-:W-:Y:S05]  /*2820*/  BRA `(.L_x_1016) ;  /* 0x0000006000007947 */ /* 0x000fea0003800000 */
.L_x_1015:
[----:B0----5:R-:W-:Y:S02]  /*2830*/  PRMT R2, RZ, 0x7610, R52 ;  /* 0x00007610ff027816 */ /* 0x021fe40000000034 */
[----:B------:R-:W-:-:S03]  /*2840*/  PRMT R183, RZ, 0x7610, R20 ;  /* 0x00007610ffb77816 */ /* 0x000fc60000000014 */
[----:B------:R-:W-:-:S04]  /*2850*/  FMUL.FTZ R2, R2, c[0x0][0x1ec] ;  /* 0x00007b0002027a20 */ /* 0x000fc80000410000 */
[----:B------:R-:W-:Y:S01]  /*2860*/  FMUL.FTZ R183, R2, R183 ;  /* 0x000000b702b77220 */ /* 0x000fe20000410000 */
[----:B------:R-:W-:-:S05]  /*2870*/  @P0 PRMT R2, RZ, 0x7610, R48 ;  /* 0x00007610ff020816 */ /* 0x000fca0000000030 */
[----:B------:R-:W-:Y:S02]  /*2880*/  @P0 FADD.FTZ R183, R2, R183 ;  /* 0x000000b702b70221 */ /* 0x000fe40000010000 */
.L_x_1016:
[----:B------:R-:W-:Y:S05]  /*2890*/  BSYNC B0 ;  /* 0x0000000000007941 */ /* 0x000fea0003800000 */
.L_x_1014:
[----:B------:R-:W-:Y:S01]  /*28a0*/  BSSY B0, `(.L_x_1017) ;  /* 0x000000c000007945 */ /* 0x000fe20003800000 */
[----:B------:R-:W-:Y:S05]  /*28b0*/  @P2 BRA `(.L_x_1018) ;  /* 0x0000004000002947 */ /* 0x000fea0003800000 */
[----:B------:R-:W-:Y:S01]  /*28c0*/  HFMA2.MMA R178, -RZ, RZ, 0, 0 ;  /* 0x00000000ffb27435 */ /* 0x000fe200000001ff */
[----:B------:R-:W-:Y:S05]  /*28d0*/  @!P0 BRA `(.L_x_1019) ;  /* 0x0000008000008947 */ /* 0x000fea0003800000 */
[----:B-----5:R-:W-:Y:S01]  /*28e0*/  PRMT R178, RZ, 0x5410, R49 ;  /* 0x00005410ffb27816 */ /* 0x020fe20000000031 */
[----:B------:R-:W-:Y:S05]  /*28f0*/  BRA `(.L_x_1019) ;  /* 0x0000006000007947 */ /* 0x000fea0003800000 */
.L_x_1018:
[----:B0----5:R-:W-:Y:S02]  /*2900*/  PRMT R2, RZ, 0x5410, R53 ;  /* 0x00005410ff027816 */ /* 0x021fe40000000035 */
[----:B------:R-:W-:-:S03]  /*2910*/  PRMT R178, RZ, 0x5410, R21 ;  /* 0x00005410ffb27816 */ /* 0x000fc60000000015 */
[----:B------:R-:W-:-:S04]  /*2920*/  FMUL.FTZ R3, R2, c[0x0][0x1ec] ;  /* 0x00007b0002037a20 */ /* 0x000fc80000410000 */
[----:B------:R-:W-:Y:S01]  /*2930*/  FMUL.FTZ R178, R3, R178 ;  /* 0x000000b203b27220 */ /* 0x000fe20000410000 */
[----:B------:R-:W-:-:S05]  /*2940*/  @P0 PRMT R3, RZ, 0x5410, R49 ;  /* 0x00005410ff030816 */ /* 0x000fca0000000031 */
[----:B------:R-:W-:Y:S02]  /*2950*/  @P0 FADD.FTZ R178, R3, R178 ;  /* 0x000000b203b20221 */ /* 0x000fe40000010000 */
.L_x_1019:
[----:B------:R-:W-:Y:S05]  /*2960*/  BSYNC B0 ;  /* 0x0000000000007941 */ /* 0x000fea0003800000 */
.L_x_1017:
[----:B------:R-:W-:Y:S01]  /*2970*/  BSSY B0, `(.L_x_1020) ;  /* 0x000000c000007945 */ /* 0x000fe20003800000 */
[----:B------:R-:W-:Y:S05]  /*2980*/  @P2 BRA `(.L_x_1021) ;  /* 0x0000004000002947 */ /* 0x000fea0003800000 */
[----:B------:R-:W-:Y:S01]  /*2990*/  MOV R185, RZ ;  /* 0x000000ff00b97202 */ /* 0x000fe20000000f00 */
[----:B------:R-:W-:Y:S05]  /*29a0*/  @!P0 BRA `(.L_x_1022) ;  /* 0x0000008000008947 */ /* 0x000fea0003800000 */
[----:B-----5:R-:W-:Y:S01]  /*29b0*/  PRMT R185, RZ, 0x7610, R49 ;  /* 0x00007610ffb97816 */ /* 0x020fe20000000031 */
[----:B------:R-:W-:Y:S05]  /*29c0*/  BRA `(.L_x_1022) ;  /* 0x0000006000007947 */ /* 0x000fea0003800000 */
.L_x_1021:
[----:B0----5:R-:W-:Y:S02]  /*29d0*/  PRMT R2, RZ, 0x7610, R53 ;  /* 0x00007610ff027816 */ /* 0x021fe40000000035 */
[----:B------:R-:W-:-:S03]  /*29e0*/  PRMT R185, RZ, 0x7610, R21 ;  /* 0x00007610ffb97816 */ /* 0x000fc60000000015 */
[----:B------:R-:W-:-:S04]  /*29f0*/  FMUL.FTZ R2, R2, c[0x0][0x1ec] ;  /* 0x00007b0002027a20 */ /* 0x000fc80000410000 */
[----:B------:R-:W-:Y:S01]  /*2a00*/  FMUL.FTZ R185, R2, R185 ;  /* 0x000000b902b97220 */ /* 0x000fe20000410000 */
[----:B------:R-:W-:-:S05]  /*2a10*/  @P0 PRMT R2, RZ, 0x7610, R49 ;  /* 0x00007610ff020816 */ /* 0x000fca0000000031 */
[----:B------:R-:W-:Y:S02]  /*2a20*/  @P0 FADD.FTZ R185, R2, R185 ;  /* 0x000000b902b90221 */ /* 0x000fe40000010000 */
.L_x_1022:
[----:B------:R-:W-:Y:S05]  /*2a30*/  BSYNC B0 ;  /* 0x0000000000007941 */ /* 0x000fea0003800000 */
.L_x_1020:
[----:B------:R-:W-:Y:S01]  /*2a40*/  BSSY B0, `(.L_x_1023) ;  /* 0x000000c000007945 */ /* 0x000fe20003800000 */
[----:B------:R-:W-:Y:S05]  /*2a50*/  @P2 BRA `(.L_x_1024) ;  /* 0x0000004000002947 */ /* 0x000fea0003800000 */
[----:B------:R-:W-:Y:S01]  /*2a60*/  HFMA2.MMA R180, -RZ, RZ, 0, 0 ;  /* 0x00000000ffb47435 */ /* 0x000fe200000001ff */
[----:B------:R-:W-:Y:S05]  /*2a70*/  @!P0 BRA `(.L_x_1025) ;  /* 0x0000008000008947 */ /* 0x000fea0003800000 */
[----:B-----5:R-:W-:Y:S01]  /*2a80*/  PRMT R180, RZ, 0x5410, R50 ;  /* 0x00005410ffb47816 */ /* 0x020fe20000000032 */
[----:B------:R-:W-:Y:S05]  /*2a90*/  BRA `(.L_x_1025) ;  /* 0x0000006000007947 */ /* 0x000fea0003800000 */
.L_x_1024:
[----:B0----5:R-:W-:Y:S02]  /*2aa0*/  PRMT R2, RZ, 0x5410, R54 ;  /* 0x00005410ff027816 */ /* 0x021fe40000000036 */
[----:B------:R-:W-:-:S03]  /*2ab0*/  PRMT R180, RZ, 0x5410, R22 ;  /* 0x00005410ffb47816 */ /* 0x000fc60000000016 */
[----:B------:R-:W-:-:S04]  /*2ac0*/  FMUL.FTZ R3, R2, c[0x0][0x1ec] ;  /* 0x00007b0002037a20 */ /* 0x000fc80000410000 */
[----:B------:R-:W-:Y:S01]  /*2ad0*/  FMUL.FTZ R180, R3, R180 ;  /* 0x000000b403b47220 */ /* 0x000fe20000410000 */
[----:B------:R-:W-:-:S05]  /*2ae0*/  @P0 PRMT R3, RZ, 0x5410, R50 ;  /* 0x00005410ff030816 */ /* 0x000fca0000000032 */
[----:B------:R-:W-:Y:S02]  /*2af0*/  @P0 FADD.FTZ R180, R3, R180 ;  /* 0x000000b403b40221 */ /* 0x000fe40000010000 */
.L_x_1025:
[----:B------:R-:W-:Y:S05]  /*2b00*/  BSYNC B0 ;  /* 0x0000000000007941 */ /* 0x000fea0003800000 */
.L_x_1023:
[----:B------:R-:W-:Y:S01]  /*2b10*/  BSSY B0, `(.L_x_1026) ;  /* 0x000000c000007945 */ /* 0x000fe20003800000 */
[----:B------:R-:W-:Y:S05]  /*2b20*/  @P2 BRA `(.L_x_1027) ;  /* 0x0000004000002947 */ /* 0x000fea0003800000 */
[----:B------:R-:W-:Y:S01]  /*2b30*/  MOV R187, RZ ;  /* 0x000000ff00bb7202 */ /* 0x000fe20000000f00 */
[----:B------:R-:W-:Y:S05]  /*2b40*/  @!P0 BRA `(.L_x_1028) ;  /* 0x0000008000008947 */ /* 0x000fea0003800000 */
[----:B-----5:R-:W-:Y:S01]  /*2b50*/  PRMT R187, RZ, 0x7610, R50 ;  /* 0x00007610ffbb7816 */ /* 0x020fe20000000032 */
[----:B------:R-:W-:Y:S05]  /*2b60*/  BRA `(.L_x_1028) ;  /* 0x0000006000007947 */ /* 0x000fea0003800000 */
.L_x_1027:
[----:B0----5:R-:W-:Y:S02]  /*2b70*/  PRMT R2, RZ, 0x7610, R54 ;  /* 0x00007610ff027816 */ /* 0x021fe40000000036 */
[----:B------:R-:W-:-:S03]  /*2b80*/  PRMT R187, RZ, 0x7610, R22 ;  /* 0x00007610ffbb7816 */ /* 0x000fc60000000016 */
[----:B------:R-:W-:-:S04]  /*2b90*/  FMUL.FTZ R2, R2, c[0x0][0x1ec] ;  /* 0x00007b0002027a20 */ /* 0x000fc80000410000 */
[----:B------:R-:W-:Y:S01]  /*2ba0*/  FMUL.FTZ R187, R2, R187 ;  /* 0x000000bb02bb7220 */ /* 0x000fe20000410000 */
[----:B------:R-:W-:-:S05]  /*2bb0*/  @P0 PRMT R2, RZ, 0x7610, R50 ;  /* 0x00007610ff020816 */ /* 0x000fca0000000032 */
[----:B------:R-:W-:Y:S02]  /*2bc0*/  @P0 FADD.FTZ R187, R2, R187 ;  /* 0x000000bb02bb0221 */ /* 0x000fe40000010000 */
.L_x_1028:
[----:B------:R-:W-:Y:S05]  /*2bd0*/  BSYNC B0 ;  /* 0x0000000000007941 */ /* 0x000fea0003800000 */
.L_x_1026:
[----:B------:R-:W-:Y:S01]  /*2be0*/  BSSY B0, `(.L_x_1029) ;  /* 0x000000b000007945 */ /* 0x000fe20003800000 */
[----:B------:R-:W-:Y:S05]  /*2bf0*/  @P2 BRA `(.L_x_1030) ;  /* 0x0000004000002947 */ /* 0x000fea0003800000 */
[----:B------:R-:W-:Y:S01]  /*2c00*/  HFMA2.MMA R182, -RZ, RZ, 0, 0 ;  /* 0x00000000ffb67435 */ /* 0x000fe200000001ff */
[----:B------:R-:W-:Y:S05]  /*2c10*/  @!P0 BRA `(.L_x_1031) ;  /* 0x0000007000008947 */ /* 0x000fea0003800000 */
[----:B-----5:R-:W-:Y:S01]  /*2c20*/  PRMT R182, RZ, 0x5410, R51 ;  /* 0x00005410ffb67816 */ /* 0x020fe20000000033 */
[----:B------:R-:W-:Y:S05]  /*2c30*/  BRA `(.L_x_1031) ;  /* 0x0000005000007947 */ /* 0x000fea0003800000 */
.L_x_1030:
[----:B0----5:R-:W-:Y:S02]  /*2c40*/  PRMT R2, RZ, 0x5410, R55 ;  /* 0x00005410ff027816 */ /* 0x021fe40000000037 */
[----:B------:R-:W-:-:S03]  /*2c50*/  @P0 PRMT R3, RZ, 0x5410, R51 ;  /* 0x00005410ff030816 */ /* 0x000fc60000000033 */
[----:B------:R-:W-:-:S04]  /*2c60*/  FMUL.FTZ R2, R2, c[0x0][0x1ec] ;  /* 0x00007b0002027a20 */ /* 0x000fc80000410000 */
[----:B------:R-:W-:-:S04]  /*2c70*/  FMUL.FTZ R182, R19, R2 ;  /* 0x0000000213b67220 */ /* 0x000fc80000410000 */
[----:B------:R-:W-:Y:S02]  /*2c80*/  @P0 FADD.FTZ R182, R3, R182 ;  /* 0x000000b603b60221 */ /* 0x000fe40000010000 */
.L_x_1031:
[----:B------:R-:W-:Y:S05]  /*2c90*/  BSYNC B0 ;  /* 0x0000000000007941 */ /* 0x000fea0003800000 */
.L_x_1029:
[----:B------:R-:W-:Y:S01]  /*2ca0*/  BSSY B0, `(.L_x_1032) ;  /* 0x000000b000007945 */ /* 0x000fe20003800000 */
[----:B------:R-:W-:Y:S05]  /*2cb0*/  @P2 BRA `(.L_x_1033) ;  /* 0x0000004000002947 */ /* 0x000fea0003800000 */
[----:B------:R-:W-:Y:S01]  /*2cc0*/  MOV R189, RZ ;  /* 0x000000ff00bd7202 */ /* 0x000fe20000000f00 */
[----:B------:R-:W-:Y:S05]  /*2cd0*/  @!P0 BRA `(.L_x_1034) ;  /* 0x0000007000008947 */ /* 0x000fea0003800000 */
[----:B-----5:R-:W-:Y:S01]  /*2ce0*/  PRMT R189, RZ, 0x7610, R51 ;  /* 0x00007610ffbd7816 */ /* 0x020fe20000000033 */
[----:B------:R-:W-:Y:S05]  /*2cf0*/  BRA `(.L_x_1034) ;  /* 0x0000005000007947 */ /* 0x000fea0003800000 */
.L_x_1033:
[----:B0----5:R-:W-:-:S05]  /*2d00*/  PRMT R2, RZ, 0x7610, R55 ;  /* 0x00007610ff027816 */ /* 0x021fca0000000037 */
[----:B------:R-:W-:-:S04]  /*2d10*/  FMUL.FTZ R2, R2, c[0x0][0x1ec] ;  /* 0x00007b0002027a20 */ /* 0x000fc80000410000 */
[----:B------:R-:W-:Y:S01]  /*2d20*/  FMUL.FTZ R189, R137, R2 ;  /* 0x0000000289bd7220 */ /* 0x000fe20000410000 */
[----:B------:R-:W-:-:S05]  /*2d30*/  @P0 PRMT R2, RZ, 0x7610, R51 ;  /* 0x00007610ff020816 */ /* 0x000fca0000000033 */
[----:B------:R-:W-:Y:S02]  /*2d40*/  @P0 FADD.FTZ R189, R2, R189 ;  /* 0x000000bd02bd0221 */ /* 0x000fe40000010000 */
.L_x_1034:
[----:B------:R-:W-:Y:S05]  /*2d50*/  BSYNC B0 ;  /* 0x0000000000007941 */ /* 0x000fea0003800000 */
.L_x_1032:
[----:B------:R-:W-:Y:S01]  /*2d60*/  IADD3 R195, R67, 0xa0, RZ ;  /* 0x000000a043c37810 */ /* 0x000fe20007ffe0ff */
[----:B0-----:R-:W-:Y:S01]  /*2d70*/  IMAD.WIDE.U32 R2, R191, R72, c[0x0][0x188] ;  /* 0x00006200bf027625 */ /* 0x001fe200078e0048 */
[----:B------:R-:W-:Y:S02]  /*2d80*/  @P1 IADD3 R29, R66, 0xa0, RZ ;  /* 0x000000a0421d1810 */ /* 0x000fe40007ffe0ff */
        /* <DEDUP_REMOVED lines=11> */
[----:B0-----:R-:W-:Y:S01]  /*2e40*/  HFMA2.MMA R32, -RZ, RZ, 0, 0 ;  /* 0x00000000ff207435 */ /* 0x001fe200000001ff */
[----:B------:R-:W-:Y:S05]  /*2e50*/  @!P0 BRA `(.L_x_1037) ;  /* 0x0000008000008947 */ /* 0x000fea0003800000 */
[----:B-----5:R-:W-:Y:S01]  /*2e60*/  PRMT R32, RZ, 0x5410, R48 ;  /* 0x00005410ff207816 */ /* 0x020fe20000000030 */
[----:B------:R-:W-:Y:S05]  /*2e70*/  BRA `(.L_x_1037) ;  /* 0x0000006000007947 */ /* 0x000fea0003800000 */
.L_x_1036:
[----:B0----5:R-:W-:Y:S02]  /*2e80*/  PRMT R2, RZ, 0x5410, R52 ;  /* 0x00005410ff027816 */ /* 0x021fe40000000034 */
[----:B------:R-:W-:-:S03]  /*2e90*/  PRMT R32, RZ, 0x5410, R24 ;  /* 0x00005410ff207816 */ /* 0x000fc60000000018 */
[----:B------:R-:W-:-:S04]  /*2ea0*/  FMUL.FTZ R3, R2, c[0x0][0x1ec] ;  /* 0x00007b0002037a20 */ /* 0x000fc80000410000 */
[----:B------:R-:W-:Y:S01]  /*2eb0*/  FMUL.FTZ R32, R3, R32 ;  /* 0x0000002003207220 */ /* 0x000fe20000410000 */
[----:B------:R-:W-:-:S05]  /*2ec0*/  @P0 PRMT R3, RZ, 0x5410, R48 ;  /* 0x00005410ff030816 */ /* 0x000fca0000000030 */
[----:B------:R-:W-:Y:S02]  /*2ed0*/  @P0 FADD.FTZ R32, R3, R32 ;  /* 0x0000002003200221 */ /* 0x000fe40000010000 */
.L_x_1037:
[----:B------:R-:W-:Y:S05]  /*2ee0*/  BSYNC B0 ;  /* 0x0000000000007941 */ /* 0x000fea0003800000 */
.L_x_1035:
[----:B------:R-:W-:Y:S01]  /*2ef0*/  BSSY B0, `(.L_x_1038) ;  /* 0x000000c000007945 */ /* 0x000fe20003800000 */
[----:B------:R-:W-:Y:S05]  /*2f00*/  @P2 BRA `(.L_x_1039) ;  /* 0x0000004000002947 */ /* 0x000fea0003800000 */
[----:B------:R-:W-:Y:S01]  /*2f10*/  MOV R33, RZ ;  /* 0x000000ff00217202 */ /* 0x000fe20000000f00 */
[----:B------:R-:W-:Y:S05]  /*2f20*/  @!P0 BRA `(.L_x_1040) ;  /* 0x0000008000008947 */ /* 0x000fea0003800000 */
[----:B-----5:R-:W-:Y:S01]  /*2f30*/  PRMT R33, RZ, 0x7610, R48 ;  /* 0x00007610ff217816 */ /* 0x020fe20000000030 */
[----:B------:R-:W-:Y:S05]  /*2f40*/  BRA `(.L_x_1040) ;  /* 0x0000006000007947 */ /* 0x000fea0003800000 */
.L_x_1039:
[----:B-----5:R-:W-:Y:S02]  /*2f50*/  PRMT R2, RZ, 0x7610, R52 ;  /* 0x00007610ff027816 */ /* 0x020fe40000000034 */
[----:B------:R-:W-:-:S03]  /*2f60*/  PRMT R33, RZ, 0x7610, R24 ;  /* 0x00007610ff217816 */ /* 0x000fc60000000018 */
[----:B------:R-:W-:-:S04]  /*2f70*/  FMUL.FTZ R2, R2, c[0x0][0x1ec] ;  /* 0x00007b0002027a20 */ /* 0x000fc80000410000 */
[----:B------:R-:W-:Y:S01]  /*2f80*/  FMUL.FTZ R33, R2, R33 ;  /* 0x0000002102217220 */ /* 0x000fe20000410000 */
[----:B------:R-:W-:-:S05]  /*2f90*/  @P0 PRMT R2, RZ, 0x7610, R48 ;  /* 0x00007610ff020816 */ /* 0x000fca0000000030 */
[----:B------:R-:W-:Y:S02]  /*2fa0*/  @P0 FADD.FTZ R33, R2, R33 ;  /* 0x0000002102210221 */ /* 0x000fe40000010000 */
.L_x_1040:
[----:B------:R-:W-:Y:S05]  /*2fb0*/  BSYNC B0 ;  /* 0x0000000000007941 */ /* 0x000fea0003800000 */
.L_x_1038:
[----:B------:R-:W-:Y:S01]  /*2fc0*/  BSSY B0, `(.L_x_1041) ;  /* 0x000000c000007945 */ /* 0x000fe20003800000 */
[----:B------:R-:W-:Y:S05]  /*2fd0*/  @P2 BRA `(.L_x_1042) ;  /* 0x0000004000002947 */ /* 0x000fea0003800000 */
[----:B------:R-:W-:Y:S01]  /*2fe0*/  HFMA2.MMA R66, -RZ, RZ, 0, 0 ;  /* 0x00000000ff427435 */ /* 0x000fe200000001ff */
[----:B------:R-:W-:Y:S05]  /*2ff0*/  @!P0 BRA `(.L_x_1043) ;  /* 0x0000008000008947 */ /* 0x000fea0003800000 */
[----:B-----5:R-:W-:Y:S01]  /*3000*/  PRMT R66, RZ, 0x5410, R49 ;  /* 0x00005410ff427816 */ /* 0x020fe20000000031 */
[----:B------:R-:W-:Y:S05]  /*3010*/  BRA `(.L_x_1043) ;  /* 0x0000006000007947 */ /* 0x000fea0003800000 */
.L_x_1042:
[----:B-----5:R-:W-:Y:S02]  /*3020*/  PRMT R2, RZ, 0x5410, R53 ;  /* 0x00005410ff027816 */ /* 0x020fe40000000035 */
[----:B------:R-:W-:-:S03]  /*3030*/  PRMT R66, RZ, 0x5410, R25 ;  /* 0x00005410ff427816 */ /* 0x000fc60000000019 */
[----:B------:R-:W-:-:S04]  /*3040*/  FMUL.FTZ R3, R2, c[0x0][0x1ec] ;  /* 0x00007b0002037a20 */ /* 0x000fc80000410000 */
[----:B------:R-:W-:Y:S01]  /*3050*/  FMUL.FTZ R66, R3, R66 ;  /* 0x0000004203427220 */ /* 0x000fe20000410000 */
[----:B------:R-:W-:-:S05]  /*3060*/  @P0 PRMT R3, RZ, 0x5410, R49 ;  /* 0x00005410ff030816 */ /* 0x000fca0000000031 */
[----:B------:R-:W-:Y:S02]  /*3070*/  @P0 FADD.FTZ R66, R3, R66 ;  /* 0x0000004203420221 */ /* 0x000fe40000010000 */
.L_x_1043:
[----:B------:R-:W-:Y:S05]  /*3080*/  BSYNC B0 ;  /* 0x0000000000007941 */ /* 0x000fea0003800000 */
.L_x_1041:
[----:B------:R-:W-:Y:S01]  /*3090*/  BSSY B0, `(.L_x_1044) ;  /* 0x000000c000007945 */ /* 0x000fe20003800000 */
[----:B------:R-:W-:Y:S05]  /*30a0*/  @P2 BRA `(.L_x_1045) ;  /* 0x0000004000002947 */ /* 0x000fea0003800000 */
[----:B------:R-:W-:Y:S01]  /*30b0*/  MOV R67, RZ ;  /* 0x000000ff00437202 */ /* 0x000fe20000000f00 */
[----:B------:R-:W-:Y:S05]  /*30c0*/  @!P0 BRA `(.L_x_1046) ;  /* 0x0000008000008947 */ /* 0x000fea0003800000 */
[----:B-----5:R-:W-:Y:S01]  /*30d0*/  PRMT R67, RZ, 0x7610, R49 ;  /* 0x00007610ff437816 */ /* 0x020fe20000000031 */
[----:B------:R-:W-:Y:S05]  /*30e0*/  BRA `(.L_x_1046) ;  /* 0x0000006000007947 */ /* 0x000fea0003800000 */
.L_x_1045:
[----:B-----5:R-:W-:Y:S02]  /*30f0*/  PRMT R2, RZ, 0x7610, R53 ;  /* 0x00007610ff027816 */ /* 0x020fe40000000035 */
[----:B------:R-:W-:-:S03]  /*3100*/  PRMT R67, RZ, 0x7610, R25 ;  /* 0x00007610ff437816 */ /* 0x000fc60000000019 */
[----:B------:R-:W-:-:S04]  /*3110*/  FMUL.FTZ R2, R2, c[0x0][0x1ec] ;  /* 0x00007b0002027a20 */ /* 0x000fc80000410000 */
[----:B------:R-:W-:Y:S01]  /*3120*/  FMUL.FTZ R67, R2, R67 ;  /* 0x0000004302437220 */ /* 0x000fe20000410000 */
[----:B------:R-:W-:-:S05]  /*3130*/  @P0 PRMT R2, RZ, 0x7610, R49 ;  /* 0x00007610ff020816 */ /* 0x000fca0000000031 */
[----:B------:R-:W-:Y:S02]  /*3140*/  @P0 FADD.FTZ R67, R2, R67 ;  /* 0x0000004302430221 */ /* 0x000fe40000010000 */
.L_x_1046:
[----:B------:R-:W-:Y:S05]  /*3150*/  BSYNC B0 ;  /* 0x0000000000007941 */ /* 0x000fea0003800000 */
.L_x_1044:
[----:B------:R-:W-:Y:S01]  /*3160*/  BSSY B0, `(.L_x_1047) ;  /* 0x000000c000007945 */ /* 0x000fe20003800000 */
[----:B------:R-:W-:Y:S05]  /*3170*/  @P2 BRA `(.L_x_1048) ;  /* 0x0000004000002947 */ /* 0x000fea0003800000 */
[----:B------:R-:W-:Y:S01]  /*3180*/  HFMA2.MMA R184, -RZ, RZ, 0, 0 ;  /* 0x00000000ffb87435 */ /* 0x000fe200000001ff */
[----:B------:R-:W-:Y:S05]  /*3190*/  @!P0 BRA `(.L_x_1049) ;  /* 0x0000008000008947 */ /* 0x000fea0003800000 */
[----:B-----5:R-:W-:Y:S01]  /*31a0*/  PRMT R184, RZ, 0x5410, R50 ;  /* 0x00005410ffb87816 */ /* 0x020fe20000000032 */
[----:B------:R-:W-:Y:S05]  /*31b0*/  BRA `(.L_x_1049) ;  /* 0x0000006000007947 */ /* 0x000fea0003800000 */
.L_x_1048:
[----:B-----5:R-:W-:Y:S02]  /*31c0*/  PRMT R2, RZ, 0x5410, R54 ;  /* 0x00005410ff027816 */ /* 0x020fe40000000036 */
[----:B------:R-:W-:-:S03]  /*31d0*/  PRMT R184, RZ, 0x5410, R26 ;  /* 0x00005410ffb87816 */ /* 0x000fc6000000001a */
[----:B------:R-:W-:-:S04]  /*31e0*/  FMUL.FTZ R3, R2, c[0x0][0x1ec] ;  /* 0x00007b0002037a20 */ /* 0x000fc80000410000 */
[----:B------:R-:W-:Y:S01]  /*31f0*/  FMUL.FTZ R184, R3, R184 ;  /* 0x000000b803b87220 */ /* 0x000fe20000410000 */
[----:B------:R-:W-:-:S05]  /*3200*/  @P0 PRMT R3, RZ, 0x5410, R50 ;  /* 0x00005410ff030816 */ /* 0x000fca0000000032 */
[----:B------:R-:W-:Y:S02]  /*3210*/  @P0 FADD.FTZ R184, R3, R184 ;  /* 0x000000b803b80221 */ /* 0x000fe40000010000 */
.L_x_1049:
[----:B------:R-:W-:Y:S05]  /*3220*/  BSYNC B0 ;  /* 0x0000000000007941 */ /* 0x000fea0003800000 */
.L_x_1047:
[----:B------:R-:W-:Y:S01]  /*3230*/  BSSY B0, `(.L_x_1050) ;  /* 0x000000c000007945 */ /* 0x000fe20003800000 */
[----:B------:R-:W-:Y:S05]  /*3240*/  @P2 BRA `(.L_x_1051) ;  /* 0x0000004000002947 */ /* 0x000fea0003800000 */
[----:B------:R-:W-:Y:S01]  /*3250*/  MOV R191, RZ ;  /* 0x000000ff00bf7202 */ /* 0x000fe20000000f00 */
[----:B------:R-:W-:Y:S05]  /*3260*/  @!P0 BRA `(.L_x_1052) ;  /* 0x0000008000008947 */ /* 0x000fea0003800000 */
[----:B-----5:R-:W-:Y:S01]  /*3270*/  PRMT R191, RZ, 0x7610, R50 ;  /* 0x00007610ffbf7816 */ /* 0x020fe20000000032 */
[----:B------:R-:W-:Y:S05]  /*3280*/  BRA `(.L_x_1052) ;  /* 0x0000006000007947 */ /* 0x000fea0003800000 */
.L_x_1051:
[----:B-----5:R-:W-:Y:S02]  /*3290*/  PRMT R2, RZ, 0x7610, R54 ;  /* 0x00007610ff027816 */ /* 0x020fe40000000036 */
[----:B------:R-:W-:-:S03]  /*32a0*/  PRMT R191, RZ, 0x7610, R26 ;  /* 0x00007610ffbf7816 */ /* 0x000fc6000000001a */
[----:B------:R-:W-:-:S04]  /*32b0*/  FMUL.FTZ R2, R2, c[0x0][0x1ec] ;  /* 0x00007b0002027a20 */ /* 0x000fc80000410000 */
[----:B------:R-:W-:Y:S01]  /*32c0*/  FMUL.FTZ R191, R2, R191 ;  /* 0x000000bf02bf7220 */ /* 0x000fe20000410000 */
[----:B------:R-:W-:-:S05]  /*32d0*/  @P0 PRMT R2, RZ, 0x7610, R50 ;  /* 0x00007610ff020816 */ /* 0x000fca0000000032 */
[----:B------:R-:W-:Y:S02]  /*32e0*/  @P0 FADD.FTZ R191, R2, R191 ;  /* 0x000000bf02bf0221 */ /* 0x000fe40000010000 */
.L_x_1052:
[----:B------:R-:W-:Y:S05]  /*32f0*/  BSYNC B0 ;  /* 0x0000000000007941 */ /* 0x000fea0003800000 */
.L_x_1050:
[----:B------:R-:W-:Y:S01]  /*3300*/  BSSY B0, `(.L_x_1053) ;  /* 0x000000b000007945 */ /* 0x000fe20003800000 */
[----:B------:R-:W-:Y:S05]  /*3310*/  @P2 BRA `(.L_x_1054) ;  /* 0x0000004000002947 */ /* 0x000fea0003800000 */
[----:B------:R-:W-:Y:S01]  /*3320*/  HFMA2.MMA R186, -RZ, RZ, 0, 0 ;  /* 0x00000000ffba7435 */ /* 0x000fe200000001ff */
[----:B------:R-:W-:Y:S05]  /*3330*/  @!P0 BRA `(.L_x_1055) ;  /* 0x0000007000008947 */ /* 0x000fea0003800000 */
[----:B-----5:R-:W-:Y:S01]  /*3340*/  PRMT R186, RZ, 0x5410, R51 ;  /* 0x00005410ffba7816 */ /* 0x020fe20000000033 */
[----:B------:R-:W-:Y:S05]  /*3350*/  BRA `(.L_x_1055) ;  /* 0x0000005000007947 */ /* 0x000fea0003800000 */
.L_x_1054:
[----:B-----5:R-:W-:Y:S02]  /*3360*/  PRMT R2, RZ, 0x5410, R55 ;  /* 0x00005410ff027816 */ /* 0x020fe40000000037 */
[----:B------:R-:W-:-:S03]  /*3370*/  @P0 PRMT R3, RZ, 0x5410, R51 ;  /* 0x00005410ff030816 */ /* 0x000fc60000000033 */
[----:B------:R-:W-:-:S04]  /*3380*/  FMUL.FTZ R2, R2, c[0x0][0x1ec] ;  /* 0x00007b0002027a20 */ /* 0x000fc80000410000 */
[----:B------:R-:W-:-:S04]  /*3390*/  FMUL.FTZ R186, R23, R2 ;  /* 0x0000000217ba7220 */ /* 0x000fc80000410000 */
[----:B------:R-:W-:Y:S02]  /*33a0*/  @P0 FADD.FTZ R186, R3, R186 ;  /* 0x000000ba03ba0221 */ /* 0x000fe40000010000 */
.L_x_1055:
[----:B------:R-:W-:Y:S05]  /*33b0*/  BSYNC B0 ;  /* 0x0000000000007941 */ /* 0x000fea0003800000 */
.L_x_1053:
[----:B------:R-:W-:Y:S01]  /*33c0*/  BSSY B0, `(.L_x_1056) ;  /* 0x000000b000007945 */ /* 0x000fe20003800000 */
[----:B------:R-:W-:Y:S05]  /*33d0*/  @P2 BRA `(.L_x_1057) ;  /* 0x0000004000002947 */ /* 0x000fea0003800000 */
[----:B------:R-:W-:Y:S01]  /*33e0*/  MOV R193, RZ ;  /* 0x000000ff00c17202 */ /* 0x000fe20000000f00 */
[----:B------:R-:W-:Y:S05]  /*33f0*/  @!P0 BRA `(.L_x_1058) ;  /* 0x0000007000008947 */ /* 0x000fea0003800000 */
[----:B-----5:R-:W-:Y:S01]  /*3400*/  PRMT R193, RZ, 0x7610, R51 ;  /* 0x00007610ffc17816 */ /* 0x020fe20000000033 */
[----:B------:R-:W-:Y:S05]  /*3410*/  BRA `(.L_x_1058) ;  /* 0x0000005000007947 */ /* 0x000fea0003800000 */
.L_x_1057:
[----:B-----5:R-:W-:-:S05]  /*3420*/  PRMT R2, RZ, 0x7610, R55 ;  /* 0x00007610ff027816 */ /* 0x020fca0000000037 */
[----:B------:R-:W-:-:S04]  /*3430*/  FMUL.FTZ R2, R2, c[0x0][0x1ec] ;  /* 0x00007b0002027a20 */ /* 0x000fc80000410000 */
[----:B------:R-:W-:Y:S01]  /*3440*/  FMUL.FTZ R193, R27, R2 ;  /* 0x000000021bc17220 */ /* 0x000fe20000410000 */
[----:B------:R-:W-:-:S05]  /*3450*/  @P0 PRMT R2, RZ, 0x7610, R51 ;  /* 0x00007610ff020816 */ /* 0x000fca0000000033 */
[----:B------:R-:W-:Y:S02]  /*3460*/  @P0 FADD.FTZ R193, R2, R193 ;  /* 0x000000c102c10221 */ /* 0x000fe40000010000 */
.L_x_1058:
[----:B------:R-:W-:Y:S05]  /*3470*/  BSYNC B0 ;  /* 0x0000000000007941 */ /* 0x000fea0003800000 */
.L_x_1056:
[----:B------:R-:W-:Y:S01]  /*3480*/  FADD.FTZ R2, RZ, R40 ;  /* 0x00000028ff027221 */ /* 0x000fe20000010000 */
[----:B------:R-:W-:Y:S02]  /*3490*/  F2FP.BF16.PACK_AB R59, R193, R186 ;  /* 0x000000bac13b723e */ /* 0x000fe400000010ff */
[----:B------:R-:W-:Y:S01]  /*34a0*/  F2FP.BF16.PACK_AB R58, R191, R184 ;  /* 0x000000b8bf3a723e */ /* 0x000fe200000010ff */
[----:B------:R-:W-:Y:S01]  /*34b0*/  FADD.FTZ R3, R2, R41 ;  /* 0x0000002902037221 */ /* 0x000fe20000010000 */
[----:B------:R-:W-:Y:S02]  /*34c0*/  F2FP.BF16.PACK_AB R57, R67, R66 ;  /* 0x000000424339723e */ /* 0x000fe400000010ff */
[----:B------:R-:W-:Y:S01]  /*34d0*/  F2FP.BF16.PACK_AB R56, R33, R32 ;  /* 0x000000202138723e */ /* 0x000fe200000010ff */
[----:B------:R-:W-:Y:S01]  /*34e0*/  FADD.FTZ R2, R3, R60 ;  /* 0x0000003c03027221 */ /* 0x000fe20000010000 */
        /* <DEDUP_REMOVED lines=38> */
[----:B------:R-:W-:Y:S02]  /*3750*/  FADD.FTZ R28, R3, R32 ;  /* 0x00000020031c7221 */ /* 0x000fe40000010000 */
[----:B------:R-:W-:-:S04]  /*3760*/  IMAD.WIDE.U32 R2, R195, R72, c[0x0][0x188] ;  /* 0x00006200c3027625 */ /* 0x000fc800078e0048 */
[----:B------:R-:W-:Y:S01]  /*3770*/  FADD.FTZ R29, R28, R33 ;  /* 0x000000211c1d7221 */ /* 0x000fe20000010000 */
[----:B------:R0:W-:Y:S03]  /*3780*/  STG.E.128 [R2.64], R56 ;  /* 0x0000003802007986 */ /* 0x0001e6000c101d04 */
[----:B------:R-:W-:-:S04]  /*3790*/  FADD.FTZ R28, R29, R66 ;  /* 0x000000421d1c7221 */ /* 0x000fc80000010000 */
[----:B------:R-:W-:-:S04]  /*37a0*/  FADD.FTZ R29, R28, R67 ;  /* 0x000000431c1d7221 */ /* 0x000fc80000010000 */
[----:B------:R-:W-:-:S04]  /*37b0*/  FADD.FTZ R28, R29, R184 ;  /* 0x000000b81d1c7221 */ /* 0x000fc80000010000 */
[----:B------:R-:W-:-:S04]  /*37c0*/  FADD.FTZ R29, R28, R191 ;  /* 0x000000bf1c1d7221 */ /* 0x000fc80000010000 */
[----:B------:R-:W-:-:S04]  /*37d0*/  FADD.FTZ R28, R29, R186 ;  /* 0x000000ba1d1c7221 */ /* 0x000fc80000010000 */
[----:B------:R-:W-:Y:S01]  /*37e0*/  FADD.FTZ R195, R28, R193 ;  /* 0x000000c11cc37221 */ /* 0x000fe20000010000 */
[----:B------:R-:W-:Y:S05]  /*37f0*/  BRA.DIV ~URZ, `(.L_x_1059) ;  /* 0x000015e27f007947 */ /* 0x000fea000b800000 */
[----:B0-----:R0:W1:Y:S02]  /*3800*/  SHFL.BFLY PT, R2, R195, 0x1, 0x1f ;  /* 0x0c201f00c3027f89 */ /* 0x00106400000e0000 */
.L_x_1065:
        /* <DEDUP_REMOVED lines=116> */
.L_x_1066:
[----:B------:R-:W-:Y:S01]  /*3f50*/  FMUL.FTZ R2, R57, R57 ;  /* 0x0000003939027220 */ /* 0x000fe20000410000 */
[----:B------:R-:W-:Y:S01]  /*3f60*/  ISETP.NE.AND P0, PT, RZ, UR6, PT ;  /* 0x00000006ff007c0c */ /* 0x000fe2000bf05270 */
[----:B-12---:R-:W-:Y:S01]  /*3f70*/  FADD.FTZ R59, R56, R59 ;  /* 0x0000003b383b7221 */ /* 0x006fe20000010000 */
[----:B------:R-:W-:Y:S01]  /*3f80*/  MOV R28, c[0x0][0x1e0] ;  /* 0x00007800001c7a02 */ /* 0x000fe20000000f00 */
[----:B------:R-:W-:Y:S01]  /*3f90*/  BSSY B0, `(.L_x_1061) ;  /* 0x00000de000007945 */ /* 0x000fe20003800000 */
[----:B------:R-:W-:-:S03]  /*3fa0*/  FSEL R3, R2, RZ, P0 ;  /* 0x000000ff02037208 */ /* 0x000fc60000000000 */
[----:B------:R-:W-:Y:S01]  /*3fb0*/  FFMA.FTZ R2, R59, R28, c[0x0][0x228] ;  /* 0x00008a003b027623 */ /* 0x000fe2000001001c */
[----:B------:R-:W-:-:S03]  /*3fc0*/  @!P1 LEA R28, P3, R132, c[0x0][0x1a8], 0x2 ;  /* 0x00006a00841c9a11 */ /* 0x000fc600078610ff */
[----:B------:R-:W-:Y:S01]  /*3fd0*/  FADD.FTZ R59, R2, R3 ;  /* 0x00000003023b7221 */ /* 0x000fe20000010000 */
[C---:B------:R-:W-:Y:S02]  /*3fe0*/  @!P1 LEA R2, P2, R132.reuse, c[0x0][0x1a0], 0x2 ;  /* 0x0000680084029a11 */ /* 0x040fe400078410ff */
[C-C-:B------:R-:W-:Y:S02]  /*3ff0*/  @!P1 LEA.HI.X R29, R132.reuse, c[0x0][0x1ac], R37.reuse, 0x2, P3 ;  /* 0x00006b00841d9a11 */ /* 0x140fe400018f1425 */
[----:B------:R-:W-:Y:S01]  /*4000*/  @!P1 LEA.HI.X R3, R132, c[0x0][0x1a4], R37, 0x2, P2 ;  /* 0x0000690084039a11 */ /* 0x000fe200010f1425 */
[----:B------:R-:W1:Y:S04]  /*4010*/  MUFU.RSQ R59, R59 ;  /* 0x0000003b003b7308 */ /* 0x000e680000001400 */
[----:B------:R2:W-:Y:S04]  /*4020*/  @!P1 STG.E [R2.64], R57 ;  /* 0x0000003902009986 */ /* 0x0005e8000c101904 */
[----:B-1----:R2:W-:Y:S01]  /*4030*/  @!P1 STG.E [R28.64], R59 ;  /* 0x0000003b1c009986 */ /* 0x0025e2000c101904 */
[----:B------:R-:W-:-:S13]  /*4040*/  ISETP.GE.AND P1, PT, R36, 0x1, PT ;  /* 0x000000012400780c */ /* 0x000fda0003f26270 */
[----:B------:R-:W-:Y:S05]  /*4050*/  @!P1 BRA `(.L_x_1062) ;  /* 0x00000d1000009947 */ /* 0x000fea0003800000 */
[----:B--2---:R-:W-:Y:S02]  /*4060*/  FSEL R57, R57, RZ, !P0 ;  /* 0x000000ff39397208 */ /* 0x004fe40004000000 */
[----:B------:R-:W-:-:S03]  /*4070*/  IADD3 R36, R36, -0x1, RZ ;  /* 0xffffffff24247810 */ /* 0x000fc60007ffe0ff */
        /* <DEDUP_REMOVED lines=95> */
[----:B------:R-:W-:Y:S01]  /*4670*/  FMUL.FTZ R234, R59, R234 ;  /* 0x000000ea3bea7220 */ /* 0x000fe20000410000 */
[----:B------:R-:W-:Y:S01]  /*4680*/  PRMT R59, RZ, 0x5410, R7 ;  /* 0x00005410ff3b7816 */ /* 0x000fe20000000007 */
[----:B------:R-:W-:-:S02]  /*4690*/  IMAD R36, R36, c[0x0][0x168], RZ ;  /* 0x00005a0024247a24 */ /* 0x000fc400078e02ff */
[----:B------:R-:W-:Y:S02]  /*46a0*/  FFMA.FTZ R64, R46, R64, R81 ;  /* 0x000000402e407223 */ /* 0x000fe40000010051 */
[----:B------:R-:W-:Y:S01]  /*46b0*/  FFMA.FTZ R174, R171, R59, R82 ;  /* 0x0000003babae7223 */ /* 0x000fe20000010052 */
[----:B------:R-:W-:Y:S01]  /*46c0*/  PRMT R59, RZ, 0x7610, R7 ;  /* 0x00007610ff3b7816 */ /* 0x000fe20000000007 */
[----:B------:R-:W-:Y:S02]  /*46d0*/  FFMA.FTZ R72, R148, R72, R103 ;  /* 0x0000004894487223 */ /* 0x000fe40000010067 */
[----:B------:R-:W-:Y:S02]  /*46e0*/  FFMA.FTZ R28, R157, R28, R108 ;  /* 0x0000001c9d1c7223 */ /* 0x000fe4000001006c */
[----:B------:R-:W-:Y:S01]  /*46f0*/  FFMA.FTZ R175, R168, R59, R83 ;  /* 0x0000003ba8af7223 */ /* 0x000fe20000010053 */
[----:B------:R-:W-:Y:S01]  /*4700*/  PRMT R59, RZ, 0x5410, R6 ;  /* 0x00005410ff3b7816 */ /* 0x000fe20000000006 */
[----:B------:R-:W-:-:S02]  /*4710*/  FFMA.FTZ R29, R150, R29, R109 ;  /* 0x0000001d961d7223 */ /* 0x000fc4000001006d */
[----:B------:R-:W-:Y:S02]  /*4720*/  FFMA.FTZ R32, R163, R32, R116 ;  /* 0x00000020a3207223 */ /* 0x000fe40000010074 */
[----:B------:R-:W-:Y:S01]  /*4730*/  FFMA.FTZ R173, R169, R59, R80 ;  /* 0x0000003ba9ad7223 */ /* 0x000fe20000010050 */
[----:B------:R-:W-:Y:S01]  /*4740*/  PRMT R59, RZ, 0x5410, R5 ;  /* 0x00005410ff3b7816 */ /* 0x000fe20000000005 */
[----:B------:R-:W-:Y:S02]  /*4750*/  FFMA.FTZ R33, R44, R33, R117 ;  /* 0x000000212c217223 */ /* 0x000fe40000010075 */
[----:B------:R-:W-:Y:S02]  /*4760*/  FFMA.FTZ R75, R147, R75, R94 ;  /* 0x0000004b934b7223 */ /* 0x000fe4000001005e */
[----:B------:R-:W-:Y:S01]  /*4770*/  FFMA.FTZ R171, R67, R59, R78 ;  /* 0x0000003b43ab7223 */ /* 0x000fe2000001004e */
[----:B------:R-:W-:Y:S01]  /*4780*/  PRMT R59, RZ, 0x7610, R5 ;  /* 0x00007610ff3b7816 */ /* 0x000fe20000000005 */
[----:B------:R-:W-:Y:S01]  /*4790*/  FFMA.FTZ R40, R165, R40, R118 ;  /* 0x00000028a5287223 */ /* 0x000fe20000010076 */
[----:B------:R-:W-:Y:S01]  /*47a0*/  F2FP.BF16.PACK_AB R67, R175, R174 ;  /* 0x000000aeaf43723e */ /* 0x000fe200000010ff */
[----:B------:R-:W-:-:S02]  /*47b0*/  FFMA.FTZ R37, R154, R37, R119 ;  /* 0x000000259a257223 */ /* 0x000fc40000010077 */
[----:B------:R-:W-:Y:S01]  /*47c0*/  FFMA.FTZ R172, R66, R59, R79 ;  /* 0x0000003b42ac7223 */ /* 0x000fe2000001004f */
[----:B------:R-:W-:Y:S01]  /*47d0*/  SHF.R.S32.HI R59, RZ, 0x1f, R36 ;  /* 0x0000001fff3b7819 */ /* 0x000fe20000011424 */
[----:B------:R-:W-:Y:S01]  /*47e0*/  FFMA.FTZ R58, R143, R58, R88 ;  /* 0x0000003a8f3a7223 */ /* 0x000fe20000010058 */
[----:B------:R-:W-:Y:S01]  /*47f0*/  PRMT R66, RZ, 0x5410, R4 ;  /* 0x00005410ff427816 */ /* 0x000fe20000000004 */
[----:B------:R-:W-:Y:S01]  /*4800*/  FFMA.FTZ R167, R38, R167, R105 ;  /* 0x000000a726a77223 */ /* 0x000fe20000010069 */
[----:B------:R-:W-:Y:S01]  /*4810*/  LEA.HI R59, R59, R36, RZ, 0x3 ;  /* 0x000000243b3b7211 */ /* 0x000fe200078f18ff */
[----:B------:R-:W-:Y:S01]  /*4820*/  FFMA.FTZ R41, R45, R41, R120 ;  /* 0x000000292d297223 */ /* 0x000fe20000010078 */
[--C-:B------:R-:W-:Y:S01]  /*4830*/  PRMT R36, RZ, 0x5410, R31.reuse ;  /* 0x00005410ff247816 */ /* 0x100fe2000000001f */
[----:B------:R-:W-:Y:S01]  /*4840*/  FFMA.FTZ R168, R65, R66, R76 ;  /* 0x0000004241a87223 */ /* 0x000fe2000001004c */
[----:B------:R-:W-:Y:S02]  /*4850*/  PRMT R65, RZ, 0x7610, R4 ;  /* 0x00007610ff417816 */ /* 0x000fe40000000004 */
[----:B------:R-:W-:Y:S01]  /*4860*/  F2FP.BF16.PACK_AB R66, R64, R173 ;  /* 0x000000ad4042723e */ /* 0x000fe200000010ff */
[----:B------:R-:W-:Y:S01]  /*4870*/  FFMA.FTZ R177, R177, R36, R90 ;  /* 0x00000024b1b17223 */ /* 0x000fe2000001005a */
[----:B------:R-:W-:Y:S01]  /*4880*/  PRMT R36, RZ, 0x7610, R31 ;  /* 0x00007610ff247816 */ /* 0x000fe2000000001f */
[----:B------:R-:W-:Y:S01]  /*4890*/  HFMA2.MMA R173, -RZ, RZ, 0, 9.5367431640625e-07 ;  /* 0x00000010ffad7435 */ /* 0x000fe200000001ff */
[----:B------:R-:W-:Y:S01]  /*48a0*/  FFMA.FTZ R169, R170, R65, R77 ;  /* 0x00000041aaa97223 */ /* 0x000fe2000001004d */
[----:B------:R-:W-:Y:S01]  /*48b0*/  F2FP.BF16.PACK_AB R65, R172, R171 ;  /* 0x000000abac41723e */ /* 0x000fe200000010ff */
[----:B------:R-:W-:-:S02]  /*48c0*/  FFMA.FTZ R171, R30, R63, R89 ;  /* 0x0000003f1eab7223 */ /* 0x000fc40000010059 */
        /* <DEDUP_REMOVED lines=10> */
[----:B------:R-:W-:-:S02]  /*4970*/  FFMA.FTZ R168, R145, R62, R92 ;  /* 0x0000003e91a87223 */ /* 0x000fc4000001005c */
[----:B------:R-:W-:Y:S01]  /*4980*/  FFMA.FTZ R202, R202, R36, R99 ;  /* 0x00000024caca7223 */ /* 0x000fe20000010063 */
[----:B------:R-:W-:Y:S01]  /*4990*/  PRMT R36, RZ, 0x5410, R39 ;  /* 0x00005410ff247816 */ /* 0x000fe20000000027 */
[----:B------:R-:W-:Y:S02]  /*49a0*/  FFMA.FTZ R170, R140, R57, R87 ;  /* 0x000000398caa7223 */ /* 0x000fe40000010057 */
        /* <DEDUP_REMOVED lines=8> */
[----:B------:R-:W-:Y:S02]  /*4a30*/  PRMT R36, RZ, 0x5410, R43 ;  /* 0x00005410ff247816 */ /* 0x000fe4000000002b */
[----:B------:R-:W-:Y:S01]  /*4a40*/  F2FP.BF16.PACK_AB R61, R162, R75 ;  /* 0x0000004ba23d723e */ /* 0x000fe200000010ff */
[----:B------:R-:W-:Y:S01]  /*4a50*/  FFMA.FTZ R75, R42, R160, R113 ;  /* 0x000000a02a4b7223 */ /* 0x000fe20000010071 */
[----:B------:R-:W-:Y:S01]  /*4a60*/  F2FP.BF16.PACK_AB R62, R169, R62 ;  /* 0x0000003ea93e723e */ /* 0x000fe200000010ff */
[----:B------:R-:W-:Y:S01]  /*4a70*/  FFMA.FTZ R183, R183, R36, R114 ;  /* 0x00000024b7b77223 */ /* 0x000fe20000010072 */
[----:B------:R-:W-:-:S05]  /*4a80*/  PRMT R36, RZ, 0x7610, R43 ;  /* 0x00007610ff247816 */ /* 0x000fca000000002b */
[----:B------:R-:W-:Y:S01]  /*4a90*/  FFMA.FTZ R224, R224, R36, R115 ;  /* 0x00000024e0e07223 */ /* 0x000fe20000010073 */
[----:B------:R-:W-:-:S05]  /*4aa0*/  PRMT R36, RZ, 0x5410, R47 ;  /* 0x00005410ff247816 */ /* 0x000fca000000002f */
[----:B------:R-:W-:Y:S01]  /*4ab0*/  FFMA.FTZ R185, R185, R36, R122 ;  /* 0x00000024b9b97223 */ /* 0x000fe2000001007a */
[----:B------:R-:W-:-:S05]  /*4ac0*/  PRMT R36, RZ, 0x7610, R47 ;  /* 0x00007610ff247816 */ /* 0x000fca000000002f */
[----:B------:R-:W-:Y:S01]  /*4ad0*/  FFMA.FTZ R234, R234, R36, R123 ;  /* 0x00000024eaea7223 */ /* 0x000fe2000001007b */
[----:B------:R-:W-:Y:S02]  /*4ae0*/  LEA.HI.SX32 R36, R59, R0, 0x1d ;  /* 0x000000003b247211 */ /* 0x000fe400078feaff */
[----:B------:R-:W-:-:S03]  /*4af0*/  F2FP.BF16.PACK_AB R59, R176, R177 ;  /* 0x000000b1b03b723e */ /* 0x000fc600000010ff */
[----:B------:R-:W-:-:S05]  /*4b00*/  IMAD.WIDE.U32 R2, R36, R173, c[0x0][0x208] ;  /* 0x0000820024027625 */ /* 0x000fca00078e00ad */
[----:B------:R1:W-:Y:S02]  /*4b10*/  STG.E.128 [R2.64], R64 ;  /* 0x0000004002007986 */ /* 0x0003e4000c101d04 */
[----:B-1----:R-:W-:Y:S01]  /*4b20*/  FFMA.FTZ R3, R142, R60, R93 ;  /* 0x0000003c8e037223 */ /* 0x002fe2000001005d */
[----:B------:R-:W-:Y:S01]  /*4b30*/  F2FP.BF16.PACK_AB R67, R214, R181 ;  /* 0x000000b5d643723e */ /* 0x000fe200000010ff */
[----:B------:R-:W-:Y:S02]  /*4b40*/  FFMA.FTZ R64, R151, R69, R100 ;  /* 0x0000004597407223 */ /* 0x000fe40000010064 */
[----:B------:R-:W-:Y:S01]  /*4b50*/  FFMA.FTZ R69, R159, R74, R110 ;  /* 0x0000004a9f457223 */ /* 0x000fe2000001006e */
[----:B------:R-:W-:Y:S01]  /*4b60*/  F2FP.BF16.PACK_AB R60, R3, R168 ;  /* 0x000000a8033c723e */ /* 0x000fe200000010ff */
[----:B------:R-:W-:Y:S01]  /*4b70*/  FFMA.FTZ R2, R152, R73, R111 ;  /* 0x0000004998027223 */ /* 0x000fe2000001006f */
[----:B------:R-:W-:Y:S01]  /*4b80*/  F2FP.BF16.PACK_AB R73, R37, R40 ;  /* 0x000000282549723e */ /* 0x000fe200000010ff */
[----:B------:R-:W-:Y:S01]  /*4b90*/  FFMA.FTZ R65, R153, R71, R102 ;  /* 0x0000004799417223 */ /* 0x000fe20000010066 */
[----:B------:R-:W-:Y:S01]  /*4ba0*/  IADD3 R37, R36, 0x80, RZ ;  /* 0x0000008024257810 */ /* 0x000fe20007ffe0ff */
[----:B------:R-:W-:Y:S01]  /*4bb0*/  FFMA.FTZ R3, R146, R70, R101 ;  /* 0x0000004692037223 */ /* 0x000fe20000010065 */
[----:B------:R-:W-:Y:S01]  /*4bc0*/  F2FP.BF16.PACK_AB R69, R2, R69 ;  /* 0x000000450245723e */ /* 0x000fe200000010ff */
[----:B------:R-:W-:Y:S01]  /*4bd0*/  FFMA.FTZ R74, R156, R68, R121 ;  /* 0x000000449c4a7223 */ /* 0x000fe20000010079 */
[----:B------:R-:W-:Y:S01]  /*4be0*/  F2FP.BF16.PACK_AB R65, R72, R65 ;  /* 0x000000414841723e */ /* 0x000fe200000010ff */
[----:B------:R-:W-:Y:S01]  /*4bf0*/  FFMA.FTZ R66, R155, R166, R104 ;  /* 0x000000a69b427223 */ /* 0x000fe20000010068 */
[----:B------:R-:W-:Y:S01]  /*4c00*/  F2FP.BF16.PACK_AB R68, R29, R28 ;  /* 0x0000001c1d44723e */ /* 0x000fe200000010ff */
[----:B------:R-:W-:Y:S01]  /*4c10*/  FFMA.FTZ R70, R161, R158, R112 ;  /* 0x0000009ea1467223 */ /* 0x000fe20000010070 */
[----:B------:R-:W-:-:S02]  /*4c20*/  IADD3 R2, R36, 0x20, RZ ;  /* 0x0000002024027810 */ /* 0x000fc40007ffe0ff */
[----:B------:R-:W-:Y:S02]  /*4c30*/  F2FP.BF16.PACK_AB R72, R33, R32 ;  /* 0x000000202148723e */ /* 0x000fe400000010ff */
[C---:B------:R-:W-:Y:S02]  /*4c40*/  IADD3 R28, R36.reuse, 0x40, RZ ;  /* 0x00000040241c7810 */ /* 0x040fe40007ffe0ff */
[----:B------:R-:W-:Y:S02]  /*4c50*/  IADD3 R32, R36, 0x60, RZ ;  /* 0x0000006024207810 */ /* 0x000fe40007ffe0ff */
[----:B------:R-:W-:Y:S01]  /*4c60*/  F2FP.BF16.PACK_AB R64, R3, R64 ;  /* 0x000000400340723e */ /* 0x000fe200000010ff */
[-C--:B------:R-:W-:Y:S01]  /*4c70*/  IMAD.WIDE.U32 R2, R2, R173.reuse, c[0x0][0x208] ;  /* 0x0000820002027625 */ /* 0x080fe200078e00ad */
[----:B------:R-:W-:Y:S02]  /*4c80*/  IADD3 R40, R36, 0xa0, RZ ;  /* 0x000000a024287810 */ /* 0x000fe40007ffe0ff */
[----:B------:R-:W-:Y:S01]  /*4c90*/  F2FP.BF16.PACK_AB R66, R167, R66 ;  /* 0x00000042a742723e */ /* 0x000fe200000010ff */
[----:B------:R-:W-:Y:S01]  /*4ca0*/  IMAD.WIDE.U32 R28, R28, R173, c[0x0][0x208] ;  /* 0x000082001c1c7625 */ /* 0x000fe200078e00ad */
[----:B------:R-:W-:Y:S01]  /*4cb0*/  F2FP.BF16.PACK_AB R71, R224, R183 ;  /* 0x000000b7e047723e */ /* 0x000fe200000010ff */
[----:B------:R1:W-:Y:S01]  /*4cc0*/  STG.E.128 [R2.64], R56 ;  /* 0x0000003802007986 */ /* 0x0003e2000c101d04 */
[----:B------:R-:W-:Y:S01]  /*4cd0*/  F2FP.BF16.PACK_AB R70, R75, R70 ;  /* 0x000000464b46723e */ /* 0x000fe200000010ff */
[----:B------:R-:W-:Y:S01]  /*4ce0*/  IMAD.WIDE.U32 R32, R32, R173, c[0x0][0x208] ;  /* 0x0000820020207625 */ /* 0x000fe200078e00ad */
[----:B------:R-:W-:Y:S01]  /*4cf0*/  F2FP.BF16.PACK_AB R74, R74, R41 ;  /* 0x000000294a4a723e */ /* 0x000fe200000010ff */
[----:B------:R1:W-:Y:S01]  /*4d00*/  STG.E.128 [R28.64], R60 ;  /* 0x0000003c1c007986 */ /* 0x0003e2000c101d04 */
[----:B------:R-:W-:Y:S01]  /*4d10*/  F2FP.BF16.PACK_AB R75, R234, R185 ;  /* 0x000000b9ea4b723e */ /* 0x000fe200000010ff */
[----:B------:R-:W-:-:S02]  /*4d20*/  IMAD.WIDE.U32 R36, R37, R173, c[0x0][0x208] ;  /* 0x0000820025247625 */ /* 0x000fc400078e00ad */
[----:B------:R1:W-:Y:S02]  /*4d30*/  STG.E.128 [R32.64], R64 ;  /* 0x0000004020007986 */ /* 0x0003e4000c101d04 */
[----:B------:R-:W-:Y:S02]  /*4d40*/  IMAD.WIDE.U32 R40, R40, R173, c[0x0][0x208] ;  /* 0x0000820028287625 */ /* 0x000fe400078e00ad */
[----:B------:R1:W-:Y:S04]  /*4d50*/  STG.E.128 [R36.64], R68 ;  /* 0x0000004424007986 */ /* 0x0003e8000c101d04 */
[----:B------:R1:W-:Y:S02]  /*4d60*/  STG.E.128 [R40.64], R72 ;  /* 0x0000004828007986 */ /* 0x0003e4000c101d04 */
.L_x_1062:
[----:B--2---:R-:W-:Y:S05]  /*4d70*/  BSYNC B0 ;  /* 0x0000000000007941 */ /* 0x004fea0003800000 */
.L_x_1061:
[----:B-1----:R-:W-:-:S04]  /*4d80*/  MOV R3, c[0x0][0x160] ;  /* 0x0000580000037a02 */ /* 0x002fc80000000f00 */
[----:B------:R-:W-:-:S04]  /*4d90*/  LEA R132, R3, R132, 0x2 ;  /* 0x0000008403847211 */ /* 0x000fc800078e10ff */
[----:B------:R-:W-:-:S13]  /*4da0*/  ISETP.GE.AND P0, PT, R132, c[0x0][0x164], PT ;  /* 0x0000590084007a0c */ /* 0x000fda0003f06270 */
[----:B0----5:R-:W-:Y:S01]  /*4db0*/  @P0 CALL.REL.NOINC `(.L_x_1063) ;  /* 0x0000001000000944 */ /* 0x021fe20003c00000 */
[----:B------:R-:W-:Y:S05]  /*4dc0*/  BRA `(.L_x_1064) ;  /* 0xffffbb6000007947 */ /* 0x000fea000383ffff */
.L_x_1063:
[----:B------:R-:W-:Y:S05]  /*4dd0*/  EXIT ;  /* 0x000000000000794d */ /* 0x000fea0003800000 */
.L_x_1059:
[----:B0-----:R-:W-:Y:S01]  /*4de0*/  HFMA2.MMA R56, -RZ, RZ, 0, 5.9604644775390625e-08 ;  /* 0x00000001ff387435 */ /* 0x001fe200000001ff */
[----:B------:R-:W-:Y:S02]  /*4df0*/  MOV R59, R195 ;  /* 0x000000c3003b7202 */ /* 0x000fe40000000f00 */
[----:B------:R-:W-:Y:S02]  /*4e00*/  MOV R28, 0x1f ;  /* 0x0000001f001c7802 */ /* 0x000fe40000000f00 */
[----:B------:R-:W-:Y:S02]  /*4e10*/  MOV R29, 0xffffffff ;  /* 0xffffffff001d7802 */ /* 0x000fe40000000f00 */
[----:B------:R-:W-:Y:S02]  /*4e20*/  MOV R2, 0x4e40 ;  /* 0x00004e4000027802 */ /* 0x000fe40000000f00 */
[----:B-----5:R-:W-:Y:S05]  /*4e30*/  CALL.REL.NOINC `($__internal_7_$__cuda_sm70_shflsync_bfly_p) ;  /* 0x0000099000007944 */ /* 0x020fea0003c00000 */
[----:B-1----:R-:W-:Y:S01]  /*4e40*/  MOV R2, R56 ;  /* 0x0000003800027202 */ /* 0x002fe20000000f00 */
[----:B0-----:R-:W-:Y:S05]  /*4e50*/  BRA `(.L_x_1065) ;  /* 0xffffe9b000007947 */ /* 0x001fea000383ffff */
.L_x_1060:
[----:B------:R-:W-:Y:S01]  /*4e60*/  HFMA2.MMA R56, -RZ, RZ, 0, 1.1920928955078125e-07 ;  /* 0x00000002ff387435 */ /* 0x000fe200000001ff */
[----:B------:R-:W-:Y:S02]  /*4e70*/  MOV R28, 0x1f ;  /* 0x0000001f001c7802 */ /* 0x000fe40000000f00 */
[----:B------:R-:W-:-:S02]  /*4e80*/  MOV R29, 0xffffffff ;  /* 0xffffffff001d7802 */ /* 0x000fc40000000f00 */
[----:B------:R-:W-:Y:S02]  /*4e90*/  MOV R2, 0x4eb0 ;  /* 0x00004eb000027802 */ /* 0x000fe40000000f00 */
[----:B0----5:R-:W-:Y:S05]  /*4ea0*/  CALL.REL.NOINC `($__internal_7_$__cuda_sm70_shflsync_bfly_p) ;  /* 0x0000092000007944 */ /* 0x021fea0003c00000 */
[----:B01----:R-:W-:Y:S01]  /*4eb0*/  FADD.FTZ R59, R59, R56 ;  /* 0x000000383b3b7221 */ /* 0x003fe20000010000 */
[----:B------:R-:W-:Y:S01]  /*4ec0*/  HFMA2.MMA R56, -RZ, RZ, 0, 2.384185791015625e-07 ;  /* 0x00000004ff387435 */ /* 0x000fe200000001ff */
[----:B------:R-:W-:Y:S02]  /*4ed0*/  MOV R28, 0x1f ;  /* 0x0000001f001c7802 */ /* 0x000fe40000000f00 */
[----:B------:R-:W-:Y:S02]  /*4ee0*/  MOV R29, 0xffffffff ;  /* 0xffffffff001d7802 */ /* 0x000fe40000000f00 */
[----:B------:R-:W-:Y:S02]  /*4ef0*/  MOV R2, 0x4f10 ;  /* 0x00004f1000027802 */ /* 0x000fe40000000f00 */
[----:B------:R-:W-:Y:S05]  /*4f00*/  CALL.REL.NOINC `($__internal_7_$__cuda_sm70_shflsync_bfly_p) ;  /* 0x000008c000007944 */ /* 0x000fea0003c00000 */
[----:B01----:R-:W-:Y:S01]  /*4f10*/  FADD.FTZ R59, R59, R56 ;  /* 0x000000383b3b7221 */ /* 0x003fe20000010000 */
[----:B------:R-:W-:Y:S01]  /*4f20*/  HFMA2.MMA R56, -RZ, RZ, 0, 4.76837158203125e-07 ;  /* 0x00000008ff387435 */ /* 0x000fe200000001ff */
[----:B------:R-:W-:Y:S02]  /*4f30*/  MOV R28, 0x1f ;  /* 0x0000001f001c7802 */ /* 0x000fe40000000f00 */
[----:B------:R-:W-:-:S02]  /*4f40*/  MOV R29, 0xffffffff ;  /* 0xffffffff001d7802 */ /* 0x000fc40000000f00 */
[----:B------:R-:W-:Y:S02]  /*4f50*/  MOV R2, 0x4f70 ;  /* 0x00004f7000027802 */ /* 0x000fe40000000f00 */
[----:B------:R-:W-:Y:S05]  /*4f60*/  CALL.REL.NOINC `($__internal_7_$__cuda_sm70_shflsync_bfly_p) ;  /* 0x0000086000007944 */ /* 0x000fea0003c00000 */
[----:B01----:R-:W-:Y:S01]  /*4f70*/  FADD.FTZ R59, R59, R56 ;  /* 0x000000383b3b7221 */ /* 0x003fe20000010000 */
[----:B------:R-:W-:Y:S01]  /*4f80*/  HFMA2.MMA R56, -RZ, RZ, 0, 9.5367431640625e-07 ;  /* 0x00000010ff387435 */ /* 0x000fe200000001ff */
[----:B------:R-:W-:Y:S02]  /*4f90*/  MOV R28, 0x1f ;  /* 0x0000001f001c7802 */ /* 0x000fe40000000f00 */
[----:B------:R-:W-:Y:S02]  /*4fa0*/  MOV R29, 0xffffffff ;  /* 0xffffffff001d7802 */ /* 0x000fe40000000f00 */
[----:B------:R-:W-:Y:S02]  /*4fb0*/  MOV R2, 0x4fd0 ;  /* 0x00004fd000027802 */ /* 0x000fe40000000f00 */
[----:B------:R-:W-:Y:S05]  /*4fc0*/  CALL.REL.NOINC `($__internal_7_$__cuda_sm70_shflsync_bfly_p) ;  /* 0x0000080000007944 */ /* 0x000fea0003c00000 */
        /* <DEDUP_REMOVED lines=102> */
[----:B------:R-:W-:Y:S05]  /*5630*/  CALL.REL.NOINC `($__internal_7_$__cuda_sm70_shflsync_bfly_p) ;  /* 0x0000019000007944 */ /* 0x000fea0003c00000 */
[----:B01----:R-:W-:Y:S01]  /*5640*/  FADD.FTZ R59, R59, R56 ;  /* 0x000000383b3b7221 */ /* 0x003fe20000010000 */
[----:B------:R-:W-:Y:S01]  /*5650*/  HFMA2.MMA R56, -RZ, RZ, 0, 1.1920928955078125e-07 ;  /* 0x00000002ff387435 */ /* 0x000fe200000001ff */
[----:B------:R-:W-:Y:S02]  /*5660*/  MOV R28, 0x1f ;  /* 0x0000001f001c7802 */ /* 0x000fe40000000f00 */
[----:B------:R-:W-:Y:S02]  /*5670*/  MOV R29, 0xffffffff ;  /* 0xffffffff001d7802 */ /* 0x000fe40000000f00 */
[----:B------:R-:W-:Y:S02]  /*5680*/  MOV R2, 0x56a0 ;  /* 0x000056a000027802 */ /* 0x000fe40000000f00 */
[----:B------:R-:W-:Y:S05]  /*5690*/  CALL.REL.NOINC `($__internal_7_$__cuda_sm70_shflsync_bfly_p) ;  /* 0x0000013000007944 */ /* 0x000fea0003c00000 */
[----:B01----:R-:W-:Y:S01]  /*56a0*/  FADD.FTZ R59, R59, R56 ;  /* 0x000000383b3b7221 */ /* 0x003fe20000010000 */
[----:B------:R-:W-:Y:S01]  /*56b0*/  HFMA2.MMA R56, -RZ, RZ, 0, 2.384185791015625e-07 ;  /* 0x00000004ff387435 */ /* 0x000fe200000001ff */
[----:B------:R-:W-:Y:S02]  /*56c0*/  MOV R28, 0x1f ;  /* 0x0000001f001c7802 */ /* 0x000fe40000000f00 */
[----:B------:R-:W-:-:S02]  /*56d0*/  MOV R29, 0xffffffff ;  /* 0xffffffff001d7802 */ /* 0x000fc40000000f00 */
[----:B------:R-:W-:Y:S02]  /*56e0*/  MOV R2, 0x5700 ;  /* 0x0000570000027802 */ /* 0x000fe40000000f00 */
[----:B------:R-:W-:Y:S05]  /*56f0*/  CALL.REL.NOINC `($__internal_7_$__cuda_sm70_shflsync_bfly_p) ;  /* 0x000000d000007944 */ /* 0x000fea0003c00000 */
[----:B01----:R-:W-:Y:S01]  /*5700*/  FADD.FTZ R59, R59, R56 ;  /* 0x000000383b3b7221 */ /* 0x003fe20000010000 */
[----:B------:R-:W-:Y:S01]  /*5710*/  HFMA2.MMA R56, -RZ, RZ, 0, 4.76837158203125e-07 ;  /* 0x00000008ff387435 */ /* 0x000fe200000001ff */
[----:B------:R-:W-:Y:S02]  /*5720*/  MOV R28, 0x1f ;  /* 0x0000001f001c7802 */ /* 0x000fe40000000f00 */
[----:B------:R-:W-:Y:S02]  /*5730*/  MOV R29, 0xffffffff ;  /* 0xffffffff001d7802 */ /* 0x000fe40000000f00 */
[----:B------:R-:W-:Y:S02]  /*5740*/  MOV R2, 0x5760 ;  /* 0x0000576000027802 */ /* 0x000fe40000000f00 */
[----:B------:R-:W-:Y:S05]  /*5750*/  CALL.REL.NOINC `($__internal_7_$__cuda_sm70_shflsync_bfly_p) ;  /* 0x0000007000007944 */ /* 0x000fea0003c00000 */
[----:B01----:R-:W-:Y:S01]  /*5760*/  FADD.FTZ R59, R59, R56 ;  /* 0x000000383b3b7221 */ /* 0x003fe20000010000 */
[----:B------:R-:W-:Y:S01]  /*5770*/  HFMA2.MMA R56, -RZ, RZ, 0, 9.5367431640625e-07 ;  /* 0x00000010ff387435 */ /* 0x000fe200000001ff */
[----:B------:R-:W-:Y:S02]  /*5780*/  MOV R28, 0x1f ;  /* 0x0000001f001c7802 */ /* 0x000fe40000000f00 */
[----:B------:R-:W-:-:S02]  /*5790*/  MOV R29, 0xffffffff ;  /* 0xffffffff001d7802 */ /* 0x000fc40000000f00 */
[----:B------:R-:W-:Y:S02]  /*57a0*/  MOV R2, 0x57c0 ;  /* 0x000057c000027802 */ /* 0x000fe40000000f00 */
[----:B------:R-:W-:Y:S05]  /*57b0*/  CALL.REL.NOINC `($__internal_7_$__cuda_sm70_shflsync_bfly_p) ;  /* 0x0000001000007944 */ /* 0x000fea0003c00000 */
[----:B01----:R-:W-:Y:S05]  /*57c0*/  BRA `(.L_x_1066) ;  /* 0xffffe78000007947 */ /* 0x003fea000383ffff */
        .weak           $__internal_7_$__cuda_sm70_shflsync_bfly_p
        .type           $__internal_7_$__cuda_sm70_shflsync_bfly_p,@function
        .size           $__internal_7_$__cuda_sm70_shflsync_bfly_p,(.L_x_43067 - $__internal_7_$__cuda_sm70_shflsync_bfly_p)
$__internal_7_$__cuda_sm70_shflsync_bfly_p:
[----:B------:R-:W-:Y:S01]  /*57d0*/  HFMA2.MMA R3, -RZ, RZ, 0, 0 ;  /* 0x00000000ff037435 */ /* 0x000fe200000001ff */
[----:B------:R-:W-:Y:S04]  /*57e0*/  WARPSYNC R29 ;  /* 0x0000001d00007348 */ /* 0x000fe80003800000 */
[----:B------:R0:W1:Y:S01]  /*57f0*/  SHFL.BFLY PT, R56, R59, R56, R28 ;  /* 0x0c0000383b387389 */ /* 0x00006200000e001c */
[----:B------:R-:W-:Y:S05]  /*5800*/  RET.REL.NODEC R2 `(_ZN10layer_norm13ln_fwd_kernelINS_13Kernel_traitsI13__nv_bfloat16S2_S2_S2_fjLj1536ELj1ELj4ELj1ELj16ENS_18Kernel_traits_baseILj1536ES2_S2_S2_S2_fjLj128EEEEELb0ELb1ELb1ELb1EEEvNS_9FwdParamsE) ;  /* 0xffffa7f002007950 */ /* 0x000fea0003c3ffff */
.L_x_1067:
        /* <DEDUP_REMOVED lines=15> */
.L_x_43067:


//--------------------- .text._ZN10layer_norm13ln_fwd_kernelINS_13Kernel_traitsI13__nv_bfloat16S2_S2_S2_fjLj1536ELj1ELj4ELj1ELj16ENS_18Kernel_traits_baseILj1536ES2_S2_S2_S2_fjLj128EEEEELb1ELb0ELb0ELb0EEEvNS_9FwdParamsE --------------------------
	.section	.text._ZN10layer_norm13ln_fwd_kernelINS_13Kernel_traitsI13__nv_bfloat16S2_S2_S2_fjLj1536ELj1ELj4ELj1ELj16ENS_18Kernel_traits_baseILj1536ES2_S2_S2_S2_fjLj128EEEEELb1ELb0ELb0ELb0EEEvNS_9FwdParamsE,"ax",@progbits
	.sectioninfo	@"SHI_REGISTERS=201"
	.align	128
        .global         _ZN10layer_norm13ln_fwd_kernelINS_13Kernel_traitsI13__nv_bfloat16S2_S2_S2_fjLj1536ELj1ELj4ELj1ELj16ENS_18Kernel_traits_baseILj1536ES2_S2_S2_S2_fjLj128EEEEELb1ELb0ELb0ELb0EEEvNS_9FwdParamsE
        .type           _ZN10layer_norm13ln_fwd_kernelINS_13Kernel_traitsI13__nv_bfloat16S2_S2_S2_fjLj1536ELj1ELj4ELj1ELj16ENS_18Kernel_traits_baseILj1536ES2_S2_S2_S2_fjLj128EEEEELb1ELb0ELb0ELb0EEEvNS_9FwdParamsE,@function
        .size           _ZN10layer_norm13ln_fwd_kernelINS_13Kernel_traitsI13__nv_bfloat16S2_S2_S2_fjLj1536ELj1ELj4ELj1ELj16ENS_18Kernel_traits_baseILj1536ES2_S2_S2_S2_fjLj128EEEEELb1ELb0ELb0ELb0EEEvNS_9FwdParamsE,(.L_x_43068 - _ZN10layer_norm13ln_fwd_kernelINS_13Kernel_traitsI13__nv_bfloat16S2_S2_S2_fjLj1536ELj1ELj4ELj1ELj16ENS_18Kernel_traits_baseILj1536ES2_S2_S2_S2_fjLj128EEEEELb1ELb0ELb0ELb0EEEvNS_9FwdParamsE)
        .other          _ZN10layer_norm13ln_fwd_kernelINS_13Kernel_traitsI13__nv_bfloat16S2_S2_S2_fjLj1536ELj1ELj4ELj1ELj16ENS_18Kernel_traits_baseILj1536ES2_S2_S2_S2_fjLj128EEEEELb1ELb0ELb0ELb0EEEvNS_9FwdParamsE,@"STO_CUDA_ENTRY STV_DEFAULT"
_ZN10layer_norm13ln_fwd_kernelINS_13Kernel_traitsI13__nv_bfloat16S2_S2_S2_fjLj1536ELj1ELj4ELj1ELj16ENS_18Kernel_traits_baseILj1536ES2_S2_S2_S2_fjLj128EEEEELb1ELb0ELb0ELb0EEEvNS_9FwdParamsE:
.text._ZN10layer_norm13ln_fwd_kernelINS_13Kernel_traitsI13__nv_bfloat16S2_S2_S2_fjLj1536ELj1ELj4ELj1ELj16ENS_18Kernel_traits_baseILj1536ES2_S2_S2_S2_fjLj128EEEEELb1ELb0ELb0ELb0EEEvNS_9FwdParamsE:
[----:B------:R-:W-:Y:S02]  /*0000*/  IMAD.MOV.U32 R1, RZ, RZ, c[0x0][0x28] ;  /* 0x00000a00ff017624 */ /* 0x000fe400078e00ff */
[----:B------:R-:W-:Y:S01]  /*0010*/  ULDC.U8 UR4, c[0x0][0x244] ;  /* 0x0000910000047ab9 */ /* 0x000fe20000000000 */
[----:B------:R-:W-:Y:S01]  /*0020*/  IMAD.MOV.U32 R132, RZ, RZ, c[0x0][0x238] ;  /* 0x00008e00ff847624 */ /* 0x000fe200078e00ff */
[----:B------:R-:W-:Y:S01]  /*0030*/  ISETP.NE.AND P0, PT, RZ, UR4, PT ;  /* 0x00000004ff007c0c */ /* 0x000fe2000bf05270 */
[----:B------:R-:W-:Y:S01]  /*0040*/  IMAD.MOV.U32 R133, RZ, RZ, c[0x0][0x23c] ;  /* 0x00008f00ff857624 */ /* 0x000fe200078e00ff */
[----:B------:R-:W-:-:S11]  /*0050*/  ULDC.64 UR4, c[0x0][0x118] ;  /* 0x0000460000047ab9 */ /* 0x000fd60000000a00 */
[----:B------:R-:W-:Y:S02]  /*0060*/  @P0 IMAD.MOV.U32 R2, RZ, RZ, R132 ;  /* 0x000000ffff020224 */ /* 0x000fe400078e0084 */
[----:B------:R-:W-:-:S06]  /*0070*/  @P0 IMAD.MOV.U32 R3, RZ, RZ, R133 ;  /* 0x000000ffff030224 */ /* 0x000fcc00078e0085 */
[----:B------:R-:W2:Y:S01]  /*0080*/  @P0 LDG.E.64 R2, [R2.64] ;  /* 0x0000000402020981 */ /* 0x000ea2000c1e1b00 */
[----:B------:R-:W-:Y:S02]  /*0090*/  IMAD.MOV.U32 R94, RZ, RZ, c[0x0][0x230] ;  /* 0x00008c00ff5e7624 */ /* 0x000fe400078e00ff */
[----:B------:R-:W-:-:S06]  /*00a0*/  IMAD.MOV.U32 R95, RZ, RZ, c[0x0][0x234] ;  /* 0x00008d00ff5f7624 */ /* 0x000fcc00078e00ff */
[----:B------:R-:W3:Y:S01]  /*00b0*/  @P0 LDG.E.64 R94, [R94.64] ;  /* 0x000000045e5e0981 */ /* 0x000ee2000c1e1b00 */
[----:B------:R-:W-:Y:S01]  /*00c0*/  IMAD.MOV.U32 R0, RZ, RZ, c[0x0][0x168] ;  /* 0x00005a00ff007624 */ /* 0x000fe200078e00ff */
[----:B------:R-:W-:Y:S01]  /*00d0*/  LOP3.LUT R38, R38, 0xfffffff7, RZ, 0xc0, !PT ;  /* 0xfffffff726267812 */ /* 0x000fe200078ec0ff */
[----:B------:R-:W-:Y:S01]  /*00e0*/  BSSY B0, `(.L_x_1068) ;  /* 0x0000042000007945 */ /* 0x000fe20003800000 */
[----:B------:R-:W0:Y:S02]  /*00f0*/  S2R R37, SR_TID.X ;  /* 0x0000000000257919 */ /* 0x000e240000002100 */
[----:B------:R-:W-:Y:S02]  /*0100*/  SHF.R.S32.HI R0, RZ, 0x1f, R0 ;  /* 0x0000001fff007819 */ /* 0x000fe40000011400 */
[----:B------:R-:W1:Y:S02]  /*0110*/  S2R R18, SR_CTAID.X ;  /* 0x0000000000127919 */ /* 0x000e640000002500 */
[----:B------:R-:W-:-:S02]  /*0120*/  LEA.HI R0, R0, c[0x0][0x168], RZ, 0x3 ;  /* 0x00005a0000007a11 */ /* 0x000fc400078f18ff */
[----:B0-----:R-:W-:-:S04]  /*0130*/  LOP3.LUT R56, R37, 0x1f, RZ, 0xc0, !PT ;  /* 0x0000001f25387812 */ /* 0x001fc800078ec0ff */
[----:B------:R-:W-:Y:S01]  /*0140*/  LOP3.LUT R43, R56, 0x1f, RZ, 0x3c, !PT ;  /* 0x0000001f382b7812 */ /* 0x000fe200078e3cff */
[--C-:B-1----:R-:W-:Y:S01]  /*0150*/  IMAD R51, R18, c[0x0][0x0], R37.reuse ;  /* 0x0000000012337a24 */ /* 0x102fe200078e0225 */
[----:B------:R-:W-:Y:S02]  /*0160*/  SHF.R.U32.HI R37, RZ, 0x5, R37 ;  /* 0x00000005ff257819 */ /* 0x000fe40000011625 */
[----:B------:R-:W-:Y:S01]  /*0170*/  LEA.HI.SX32 R43, R0, R43, 0x1d ;  /* 0x0000002b002b7211 */ /* 0x000fe200078feaff */
[----:B------:R-:W-:-:S03]  /*0180*/  IMAD.WIDE.U32 R4, R51, -0x326172a9, RZ ;  /* 0xcd9e8d5733047825 */ /* 0x000fc600078e00ff */
[C---:B------:R-:W-:Y:S02]  /*0190*/  LOP3.LUT P6, RZ, R43.reuse, 0xffffffe0, RZ, 0xc0, !PT ;  /* 0xffffffe02bff7812 */ /* 0x040fe400078cc0ff */
[C---:B------:R-:W-:Y:S02]  /*01a0*/  ISETP.GE.U32.AND P5, PT, R43.reuse, 0x40, PT ;  /* 0x000000402b00780c */ /* 0x040fe40003fa6070 */
[C---:B------:R-:W-:Y:S02]  /*01b0*/  ISETP.GE.U32.AND P4, PT, R43.reuse, 0x60, PT ;  /* 0x000000602b00780c */ /* 0x040fe40003f86070 */
[C---:B------:R-:W-:Y:S02]  /*01c0*/  ISETP.GE.U32.AND P3, PT, R43.reuse, 0x80, PT ;  /* 0x000000802b00780c */ /* 0x040fe40003f66070 */
[----:B------:R-:W-:-:S05]  /*01d0*/  ISETP.GE.U32.AND P2, PT, R43, 0xa0, PT ;  /* 0x000000a02b00780c */ /* 0x000fca0003f46070 */
[----:B------:R-:W-:-:S04]  /*01e0*/  @P6 LOP3.LUT R38, R38, 0x8, RZ, 0xfc, !PT ;  /* 0x0000000826266812 */ /* 0x000fc800078efcff */
[----:B------:R-:W-:-:S04]  /*01f0*/  LOP3.LUT R38, R38, 0xfffffeff, RZ, 0xc0, !PT ;  /* 0xfffffeff26267812 */ /* 0x000fc800078ec0ff */
[----:B------:R-:W-:-:S04]  /*0200*/  @P5 LOP3.LUT R38, R38, 0x100, RZ, 0xfc, !PT ;  /* 0x0000010026265812 */ /* 0x000fc800078efcff */
[----:B------:R-:W-:-:S04]  /*0210*/  LOP3.LUT R38, R38, 0xffffff7f, RZ, 0xc0, !PT ;  /* 0xffffff7f26267812 */ /* 0x000fc800078ec0ff */
[----:B------:R-:W-:-:S04]  /*0220*/  @P4 LOP3.LUT R38, R38, 0x80, RZ, 0xfc, !PT ;  /* 0x0000008026264812 */ /* 0x000fc800078efcff */
[----:B------:R-:W-:-:S04]  /*0230*/  LOP3.LUT R38, R38, 0xffffffbf, RZ, 0xc0, !PT ;  /* 0xffffffbf26267812 */ /* 0x000fc800078ec0ff */
[----:B------:R-:W-:-:S04]  /*0240*/  @P3 LOP3.LUT R38, R38, 0x40, RZ, 0xfc, !PT ;  /* 0x0000004026263812 */ /* 0x000fc800078efcff */
[----:B------:R-:W-:-:S04]  /*0250*/  LOP3.LUT R38, R38, 0xffffffdf, RZ, 0xc0, !PT ;  /* 0xffffffdf26267812 */ /* 0x000fc800078ec0ff */
[----:B------:R-:W-:Y:S02]  /*0260*/  @P2 LOP3.LUT R38, R38, 0x20, RZ, 0xfc, !PT ;  /* 0x0000002026262812 */ /* 0x000fe400078efcff */
[----:B--2---:R-:W-:-:S05]  /*0270*/  @P0 IADD3 R132, P1, R2, c[0x0][0x240], RZ ;  /* 0x0000900002840a10 */ /* 0x004fca0007f3e0ff */
[----:B------:R-:W-:Y:S01]  /*0280*/  @P0 IMAD.X R133, RZ, RZ, R3, P1 ;  /* 0x000000ffff850224 */ /* 0x000fe200008e0603 */
[----:B---3--:R-:W-:-:S04]  /*0290*/  IADD3 R48, R95, -0x4498517b, RZ ;  /* 0xbb67ae855f307810 */ /* 0x008fc80007ffe0ff */
[--C-:B------:R-:W-:Y:S02]  /*02a0*/  SHF.R.U32.HI R50, RZ, 0x2, R133.reuse ;  /* 0x00000002ff327819 */ /* 0x100fe40000011685 */
[----:B------:R-:W-:Y:S02]  /*02b0*/  SHF.R.U64 R49, R132, 0x2, R133 ;  /* 0x0000000284317819 */ /* 0x000fe40000001285 */
[----:B------:R-:W-:Y:S02]  /*02c0*/  LOP3.LUT R6, R5, R50, R94, 0x96, !PT ;  /* 0x0000003205067212 */ /* 0x000fe400078e965e */
[C---:B------:R-:W-:Y:S01]  /*02d0*/  IADD3 R47, R94.reuse, -0x61c88647, RZ ;  /* 0x9e3779b95e2f7810 */ /* 0x040fe20007ffe0ff */
[----:B------:R-:W-:Y:S01]  /*02e0*/  IMAD.WIDE.U32 R2, R49, -0x2daee0ad, RZ ;  /* 0xd2511f5331027825 */ /* 0x000fe200078e00ff */
[----:B------:R-:W-:Y:S02]  /*02f0*/  IADD3 R46, R94, 0x3c6ef372, RZ ;  /* 0x3c6ef3725e2e7810 */ /* 0x000fe40007ffe0ff */
[----:B------:R-:W-:Y:S01]  /*0300*/  IADD3 R45, R95, 0x76cf5d0a, RZ ;  /* 0x76cf5d0a5f2d7810 */ /* 0x000fe20007ffe0ff */
[----:B------:R-:W-:Y:S01]  /*0310*/  IMAD.WIDE.U32 R6, R6, -0x2daee0ad, RZ ;  /* 0xd2511f5306067825 */ /* 0x000fe200078e00ff */
[----:B------:R-:W-:-:S02]  /*0320*/  LOP3.LUT R3, R3, R95, RZ, 0x3c, !PT ;  /* 0x0000005f03037212 */ /* 0x000fc400078e3cff */
[----:B------:R-:W-:Y:S02]  /*0330*/  IADD3 R44, R95, 0x32370b8f, RZ ;  /* 0x32370b8f5f2c7810 */ /* 0x000fe40007ffe0ff */
[----:B------:R-:W-:Y:S01]  /*0340*/  LOP3.LUT R8, R7, R2, R48, 0x96, !PT ;  /* 0x0000000207087212 */ /* 0x000fe200078e9630 */
[----:B------:R-:W-:Y:S01]  /*0350*/  IMAD.WIDE.U32 R2, R3, -0x326172a9, RZ ;  /* 0xcd9e8d5703027825 */ /* 0x000fe200078e00ff */
[C---:B------:R-:W-:Y:S02]  /*0360*/  IADD3 R42, R94.reuse, -0x255992d5, RZ ;  /* 0xdaa66d2b5e2a7810 */ /* 0x040fe40007ffe0ff */
[----:B------:R-:W-:Y:S01]  /*0370*/  IADD3 R41, R94, 0x78dde6e4, RZ ;  /* 0x78dde6e45e297810 */ /* 0x000fe20007ffe0ff */
[----:B------:R-:W-:Y:S01]  /*0380*/  IMAD.WIDE.U32 R8, R8, -0x326172a9, RZ ;  /* 0xcd9e8d5708087825 */ /* 0x000fe200078e00ff */
[----:B------:R-:W-:Y:S02]  /*0390*/  LOP3.LUT R3, R3, R47, R4, 0x96, !PT ;  /* 0x0000002f03037212 */ /* 0x000fe400078e9604 */
[----:B------:R-:W-:-:S02]  /*03a0*/  IADD3 R40, R95, -0x126145ec, RZ ;  /* 0xed9eba145f287810 */ /* 0x000fc40007ffe0ff */
[----:B------:R-:W-:Y:S01]  /*03b0*/  LOP3.LUT R12, R9, R2, R46, 0x96, !PT ;  /* 0x00000002090c7212 */ /* 0x000fe200078e962e */
[----:B------:R-:W-:-:S04]  /*03c0*/  IMAD.WIDE.U32 R2, R3, -0x2daee0ad, RZ ;  /* 0xd2511f5303027825 */ /* 0x000fc800078e00ff */
[----:B------:R-:W-:Y:S01]  /*03d0*/  IMAD.WIDE.U32 R12, R12, -0x2daee0ad, RZ ;  /* 0xd2511f530c0c7825 */ /* 0x000fe200078e00ff */
[----:B------:R-:W-:-:S04]  /*03e0*/  LOP3.LUT R3, R3, R6, R45, 0x96, !PT ;  /* 0x0000000603037212 */ /* 0x000fc800078e962d */
[----:B------:R-:W-:Y:S01]  /*03f0*/  LOP3.LUT R14, R13, R2, R44, 0x96, !PT ;  /* 0x000000020d0e7212 */ /* 0x000fe200078e962c */
[----:B------:R-:W-:-:S04]  /*0400*/  IMAD.WIDE.U32 R2, R3, -0x326172a9, RZ ;  /* 0xcd9e8d5703027825 */ /* 0x000fc800078e00ff */
[----:B------:R-:W-:Y:S01]  /*0410*/  IMAD.WIDE.U32 R14, R14, -0x326172a9, RZ ;  /* 0xcd9e8d570e0e7825 */ /* 0x000fe200078e00ff */
[----:B------:R-:W-:-:S04]  /*0420*/  LOP3.LUT R0, R3, R8, R42, 0x96, !PT ;  /* 0x0000000803007212 */ /* 0x000fc800078e962a */
[----:B------:R-:W-:Y:S01]  /*0430*/  LOP3.LUT R16, R15, R2, R41, 0x96, !PT ;  /* 0x000000020f107212 */ /* 0x000fe200078e9629 */
[----:B------:R-:W-:Y:S05]  /*0440*/  @!P6 BRA `(.L_x_1069) ;  /* 0x000000b00000e947 */ /* 0x000fea0003800000 */
[----:B------:R-:W-:Y:S01]  /*0450*/  ISETP.NE.U32.AND P0, PT, RZ, c[0x0][0x218], PT ;  /* 0x00008600ff007a0c */ /* 0x000fe20003f05070 */
[----:B------:R-:W-:-:S03]  /*0460*/  IMAD.MOV.U32 R25, RZ, RZ, 0x10 ;  /* 0x00000010ff197424 */ /* 0x000fc600078e00ff */
[----:B------:R-:W-:Y:S01]  /*0470*/  ISETP.NE.AND.EX P0, PT, RZ, c[0x0][0x21c], PT, P0 ;  /* 0x00008700ff007a0c */ /* 0x000fe20003f05300 */
[----:B------:R-:W-:-:S06]  /*0480*/  IMAD.WIDE.U32 R24, R56, R25, c[0x0][0x1b0] ;  /* 0x00006c0038187625 */ /* 0x000fcc00078e0019 */
[----:B------:R-:W5:Y:S06]  /*0490*/  LDG.E.128 R24, [R24.64] ;  /* 0x0000000418187981 */ /* 0x000f6c000c1e1d00 */
[----:B------:R-:W-:-:S04]  /*04a0*/  @P0 LEA R2, P1, R56, c[0x0][0x218], 0x4 ;  /* 0x0000860038020a11 */ /* 0x000fc800078220ff */
[----:B------:R-:W-:-:S05]  /*04b0*/  @P0 LEA.HI.X R3, R56, c[0x0][0x21c], RZ, 0x4, P1 ;  /* 0x0000870038030a11 */ /* 0x000fca00008f24ff */
[----:B------:R0:W5:Y:S01]  /*04c0*/  @P0 LDG.E.128 R4, [R2.64] ;  /* 0x0000000402040981 */ /* 0x000162000c1e1d00 */
[----:B------:R-:W-:Y:S01]  /*04d0*/  LOP3.LUT R56, R56, 0x20, RZ, 0xfc, !PT ;  /* 0x0000002038387812 */ /* 0x000fe200078efcff */
[----:B------:R-:W-:Y:S01]  /*04e0*/  @!P0 CS2R R4, SRZ ;  /* 0x0000000000048805 */ /* 0x000fe2000001ff00 */
[----:B------:R-:W-:Y:S02]  /*04f0*/  @!P0 CS2R R6, SRZ ;  /* 0x0000000000068805 */ /* 0x000fe4000001ff00 */
.L_x_1069:
[----:B0-----:R-:W-:Y:S05]  /*0500*/  BSYNC B0 ;  /* 0x0000000000007941 */ /* 0x001fea0003800000 */
.L_x_1068:
[----:B------:R-:W-:Y:S01]  /*0510*/  BSSY B0, `(.L_x_1070) ;  /* 0x000000d000007945 */ /* 0x000fe20003800000 */
        /* <DEDUP_REMOVED lines=9> */
[----:B------:R-:W-:Y:S01]  /*05b0*/  IADD3 R56, R56, 0x20, RZ ;  /* 0x0000002038387810 */ /* 0x000fe20007ffe0ff */
[----:B------:R-:W-:Y:S01]  /*05c0*/  @!P0 CS2R R52, SRZ ;  /* 0x0000000000348805 */ /* 0x000fe2000001ff00 */
[----:B------:R-:W-:Y:S02]  /*05d0*/  @!P0 CS2R R54, SRZ ;  /* 0x0000000000368805 */ /* 0x000fe4000001ff00 */
.L_x_1071:
[----:B0-----:R-:W-:Y:S05]  /*05e0*/  BSYNC B0 ;  /* 0x0000000000007941 */ /* 0x001fea0003800000 */
.L_x_1070:
        /* <DEDUP_REMOVED lines=13> */
.L_x_1073:
[----:B0-----:R-:W-:Y:S05]  /*06c0*/  BSYNC B0 ;  /* 0x0000000000007941 */ /* 0x001fea0003800000 */
.L_x_1072:
        /* <DEDUP_REMOVED lines=13> */
.L_x_1075:
[----:B0-----:R-:W-:Y:S05]  /*07a0*/  BSYNC B0 ;  /* 0x0000000000007941 */ /* 0x001fea0003800000 */
.L_x_1074:
        /* <DEDUP_REMOVED lines=13> */
.L_x_1077:
[----:B0-----:R-:W-:Y:S05]  /*0880*/  BSYNC B0 ;  /* 0x0000000000007941 */ /* 0x001fea0003800000 */
.L_x_1076:
[----:B------:R-:W-:Y:S01]  /*0890*/  ISETP.GE.U32.AND P0, PT, R43, 0xc0, PT ;  /* 0x000000c02b00780c */ /* 0x000fe20003f06070 */
[----:B------:R-:W-:Y:S01]  /*08a0*/  IMAD.WIDE.U32 R2, R0, -0x2daee0ad, RZ ;  /* 0xd2511f5300027825 */ /* 0x000fe200078e00ff */
[----:B------:R-:W-:Y:S01]  /*08b0*/  IADD3 R39, R95, -0x56f99767, RZ ;  /* 0xa90668995f277810 */ /* 0x000fe20007ffe0ff */
[----:B------:R-:W-:Y:S01]  /*08c0*/  BSSY B0, `(.L_x_1078) ;  /* 0x0000012000007945 */ /* 0x000fe20003800000 */
[----:B------:R-:W-:Y:S01]  /*08d0*/  LOP3.LUT R38, R38, 0xffffffef, RZ, 0xc0, !PT ;  /* 0xffffffef26267812 */ /* 0x000fe200078ec0ff */
[----:B------:R-:W-:Y:S01]  /*08e0*/  IMAD.WIDE.U32 R16, R16, -0x2daee0ad, RZ ;  /* 0xd2511f5310107825 */ /* 0x000fe200078e00ff */
[----:B------:R-:W-:-:S03]  /*08f0*/  LOP3.LUT R12, R3, R12, R40, 0x96, !PT ;  /* 0x0000000c030c7212 */ /* 0x000fc600078e9628 */
[----:B------:R-:W-:Y:S01]  /*0900*/  IMAD R37, R18, 0x4, R37 ;  /* 0x0000000412257824 */ /* 0x000fe200078e0225 */
[----:B------:R-:W-:-:S03]  /*0910*/  LOP3.LUT R108, R17, R2, R39, 0x96, !PT ;  /* 0x00000002116c7212 */ /* 0x000fc600078e9627 */
[----:B------:R-:W-:Y:S01]  /*0920*/  @P0 LOP3.LUT R38, R38, 0x10, RZ, 0xfc, !PT ;  /* 0x0000001026260812 */ /* 0x000fe200078efcff */
[----:B------:R-:W-:Y:S05]  /*0930*/  @!P0 BRA `(.L_x_1079) ;  /* 0x000000a000008947 */ /* 0x000fea0003800000 */
[----:B------:R-:W-:Y:S01]  /*0940*/  ISETP.NE.U32.AND P0, PT, RZ, c[0x0][0x218], PT ;  /* 0x00008600ff007a0c */ /* 0x000fe20003f05070 */
[----:B------:R-:W-:-:S03]  /*0950*/  IMAD.MOV.U32 R57, RZ, RZ, 0x10 ;  /* 0x00000010ff397424 */ /* 0x000fc600078e00ff */
        /* <DEDUP_REMOVED lines=8> */
.L_x_1079:
[----:B0-----:R-:W-:Y:S05]  /*09e0*/  BSYNC B0 ;  /* 0x0000000000007941 */ /* 0x001fea0003800000 */
.L_x_1078:
[----:B------:R-:W-:Y:S01]  /*09f0*/  ISETP.GE.AND P0, PT, R37, c[0x0][0x164], PT ;  /* 0x0000590025007a0c */ /* 0x000fe20003f06270 */
[----:B------:R-:W-:Y:S01]  /*0a00*/  IMAD.WIDE.U32 R2, R12, -0x326172a9, RZ ;  /* 0xcd9e8d570c027825 */ /* 0x000fe200078e00ff */
[C---:B------:R-:W-:Y:S02]  /*0a10*/  IADD3 R36, R94.reuse, 0x1715609d, RZ ;  /* 0x1715609d5e247810 */ /* 0x040fe40007ffe0ff */
[----:B------:R-:W-:Y:S01]  /*0a20*/  IADD3 R35, R94, -0x4ab325aa, RZ ;  /* 0xb54cda565e237810 */ /* 0x000fe20007ffe0ff */
[----:B------:R-:W-:Y:S01]  /*0a30*/  IMAD.WIDE.U32 R108, R108, -0x326172a9, RZ ;  /* 0xcd9e8d576c6c7825 */ /* 0x000fe200078e00ff */
[----:B------:R-:W-:-:S02]  /*0a40*/  LOP3.LUT R110, R3, R14, R36, 0x96, !PT ;  /* 0x0000000e036e7212 */ /* 0x000fc400078e9624 */
[----:B------:R-:W-:Y:S02]  /*0a50*/  IADD3 R34, R95, 0x646e171e, RZ ;  /* 0x646e171e5f227810 */ /* 0x000fe40007ffe0ff */
[----:B------:R-:W-:Y:S01]  /*0a60*/  LOP3.LUT R112, R109, R2, R35, 0x96, !PT ;  /* 0x000000026d707212 */ /* 0x000fe200078e9623 */
[----:B------:R-:W-:Y:S02]  /*0a70*/  IMAD.WIDE.U32 R110, R110, -0x2daee0ad, RZ ;  /* 0xd2511f536e6e7825 */ /* 0x000fe400078e00ff */
[----:B------:R-:W-:Y:S05]  /*0a80*/  @P0 EXIT ;  /* 0x000000000000094d */ /* 0x000fea0003800000 */
[----:B------:R-:W-:Y:S01]  /*0a90*/  LOP3.LUT R116, R111, R16, R34, 0x96, !PT ;  /* 0x000000106f747212 */ /* 0x000fe200078e9622 */
[----:B------:R-:W-:Y:S01]  /*0aa0*/  IMAD.WIDE.U32 R112, R112, -0x2daee0ad, RZ ;  /* 0xd2511f5370707825 */ /* 0x000fe200078e00ff */
[--C-:B-----5:R-:W-:Y:S01]  /*0ab0*/  PRMT R101, RZ, 0x5410, R79.reuse ;  /* 0x00005410ff657816 */ /* 0x120fe2000000004f */
[----:B------:R-:W-:Y:S01]  /*0ac0*/  ULDC.U8 UR6, c[0x0][0x1f0] ;  /* 0x00007c0000067ab9 */ /* 0x000fe20000000000 */
[----:B------:R-:W-:Y:S01]  /*0ad0*/  PRMT R102, RZ, 0x7610, R79 ;  /* 0x00007610ff667816 */ /* 0x000fe2000000004f */
[----:B------:R-:W-:Y:S01]  /*0ae0*/  IMAD.WIDE.U32 R116, R116, -0x326172a9, RZ ;  /* 0xcd9e8d5774747825 */ /* 0x000fe200078e00ff */
[----:B------:R-:W-:-:S02]  /*0af0*/  IADD3 R100, R95, 0x1fd5c5a3, RZ ;  /* 0x1fd5c5a35f647810 */ /* 0x000fc40007ffe0ff */
[----:B------:R-:W-:Y:S01]  /*0b00*/  IADD3 R79, R94, 0x5384540f, RZ ;  /* 0x5384540f5e4f7810 */ /* 0x000fe20007ffe0ff */
[----:B------:R-:W-:Y:S01]  /*0b10*/  IMAD.MOV.U32 R129, RZ, RZ, RZ ;  /* 0x000000ffff817224 */ /* 0x000fe200078e00ff */
[----:B------:R-:W-:Y:S02]  /*0b20*/  LOP3.LUT R120, R113, R110, R100, 0x96, !PT ;  /* 0x0000006e71787212 */ /* 0x000fe400078e9664 */
[----:B------:R-:W-:Y:S02]  /*0b30*/  LOP3.LUT R124, R117, R108, R79, 0x96, !PT ;  /* 0x0000006c757c7212 */ /* 0x000fe400078e964f */
[--C-:B------:R-:W-:Y:S01]  /*0b40*/  PRMT R98, RZ, 0x5410, R76.reuse ;  /* 0x00005410ff627816 */ /* 0x100fe2000000004c */
[----:B------:R-:W-:Y:S01]  /*0b50*/  IMAD.HI.U32 R118, R120, -0x326172a9, RZ ;  /* 0xcd9e8d5778767827 */ /* 0x000fe200078e00ff */
[----:B------:R-:W-:Y:S02]  /*0b60*/  PRMT R99, RZ, 0x7610, R76 ;  /* 0x00007610ff637816 */ /* 0x000fe4000000004c */
[----:B------:R-:W-:Y:S01]  /*0b70*/  IADD3 R108, R95, -0x24c28bd8, RZ ;  /* 0xdb3d74285f6c7810 */ /* 0x000fe20007ffe0ff */
[----:B------:R-:W-:Y:S01]  /*0b80*/  IMAD.HI.U32 R117, R124, -0x2daee0ad, RZ ;  /* 0xd2511f537c757827 */ /* 0x000fe200078e00ff */
[----:B------:R-:W-:-:S02]  /*0b90*/  IADD3 R107, R94, -0xe443238, RZ ;  /* 0xf1bbcdc85e6b7810 */ /* 0x000fc40007ffe0ff */
[--C-:B------:R-:W-:Y:S01]  /*0ba0*/  PRMT R76, RZ, 0x5410, R78.reuse ;  /* 0x00005410ff4c7816 */ /* 0x100fe2000000004e */
[----:B------:R-:W-:Y:S01]  /*0bb0*/  IMAD R124, R124, -0x2daee0ad, RZ ;  /* 0xd2511f537c7c7824 */ /* 0x000fe200078e02ff */
[----:B------:R-:W-:Y:S02]  /*0bc0*/  PRMT R103, RZ, 0x7610, R78 ;  /* 0x00007610ff677816 */ /* 0x000fe4000000004e */
[--C-:B------:R-:W-:Y:S02]  /*0bd0*/  PRMT R78, RZ, 0x5410, R64.reuse ;  /* 0x00005410ff4e7816 */ /* 0x100fe40000000040 */
[----:B------:R-:W-:Y:S02]  /*0be0*/  PRMT R104, RZ, 0x7610, R64 ;  /* 0x00007610ff687816 */ /* 0x000fe40000000040 */
[--C-:B------:R-:W-:Y:S02]  /*0bf0*/  PRMT R64, RZ, 0x5410, R65.reuse ;  /* 0x00005410ff407816 */ /* 0x100fe40000000041 */
[----:B------:R-:W-:-:S02]  /*0c00*/  PRMT R105, RZ, 0x7610, R65 ;  /* 0x00007610ff697816 */ /* 0x000fc40000000041 */
[--C-:B------:R-:W-:Y:S02]  /*0c10*/  PRMT R65, RZ, 0x5410, R66.reuse ;  /* 0x00005410ff417816 */ /* 0x100fe40000000042 */
[----:B------:R-:W-:Y:S02]  /*0c20*/  PRMT R106, RZ, 0x7610, R66 ;  /* 0x00007610ff6a7816 */ /* 0x000fe40000000042 */
[----:B------:R-:W-:Y:S02]  /*0c30*/  LOP3.LUT R128, R118, R116, R107, 0x96, !PT ;  /* 0x0000007476807212 */ /* 0x000fe400078e966b */
[----:B------:R-:W-:Y:S02]  /*0c40*/  LOP3.LUT R126, R117, R112, R108, 0x96, !PT ;  /* 0x00000070757e7212 */ /* 0x000fe400078e966c */
[--C-:B------:R-:W-:Y:S02]  /*0c50*/  PRMT R66, RZ, 0x5410, R67.reuse ;  /* 0x00005410ff427816 */ /* 0x100fe40000000043 */
[----:B------:R-:W-:Y:S01]  /*0c60*/  PRMT R109, RZ, 0x7610, R67 ;  /* 0x00007610ff6d7816 */ /* 0x000fe20000000043 */
[----:B------:R-:W-:Y:S01]  /*0c70*/  IMAD.HI.U32 R122, R126, -0x326172a9, RZ ;  /* 0xcd9e8d577e7a7827 */ /* 0x000fe200078e00ff */
[----:B------:R-:W-:-:S02]  /*0c80*/  PRMT R67, RZ, 0x5410, R68 ;  /* 0x00005410ff437816 */ /* 0x000fc40000000044 */
[----:B------:R-:W-:Y:S01]  /*0c90*/  PRMT R113, RZ, 0x7610, R68 ;  /* 0x00007610ff717816 */ /* 0x000fe20000000044 */
[----:B------:R-:W-:Y:S01]  /*0ca0*/  IMAD R126, R126, -0x326172a9, RZ ;  /* 0xcd9e8d577e7e7824 */ /* 0x000fe200078e02ff */
        /* <DEDUP_REMOVED lines=9> */
[----:B------:R-:W-:Y:S01]  /*0d40*/  PRMT R117, RZ, 0x7610, R56 ;  /* 0x00007610ff757816 */ /* 0x000fe20000000038 */
[----:B------:R-:W-:Y:S01]  /*0d50*/  IMAD.HI.U32 R56, R128, -0x2daee0ad, RZ ;  /* 0xd2511f5380387827 */ /* 0x000fe200078e00ff */
[----:B------:R-:W-:-:S02]  /*0d60*/  PRMT R116, RZ, 0x5410, R57 ;  /* 0x00005410ff747816 */ /* 0x000fc40000000039 */
[----:B------:R-:W-:Y:S01]  /*0d70*/  PRMT R119, RZ, 0x7610, R57 ;  /* 0x00007610ff777816 */ /* 0x000fe20000000039 */
[----:B------:R-:W-:Y:S01]  /*0d80*/  IMAD R57, R120, -0x326172a9, RZ ;  /* 0xcd9e8d5778397824 */ /* 0x000fe200078e02ff */
[--C-:B------:R-:W-:Y:S01]  /*0d90*/  PRMT R21, RZ, 0x5410, R6.reuse ;  /* 0x00005410ff157816 */ /* 0x100fe20000000006 */
[----:B------:R-:W-:Y:S01]  /*0da0*/  IMAD R128, R128, -0x2daee0ad, RZ ;  /* 0xd2511f5380807824 */ /* 0x000fe200078e02ff */
        /* <DEDUP_REMOVED lines=15> */
[----:B------:R-:W-:-:S02]  /*0ea0*/  IADD3 R112, R94, -0x700cb87f, RZ ;  /* 0x8ff347815e707810 */ /* 0x000fc40007ffe0ff */
[----:B------:R-:W-:Y:S02]  /*0eb0*/  IADD3 R71, R95, -0x695add53, RZ ;  /* 0x96a522ad5f477810 */ /* 0x000fe40007ffe0ff */
        /* <DEDUP_REMOVED lines=44> */
[----:B------:R-:W-:Y:S02]  /*1180*/  LOP3.LUT R124, R56, R124, R71, 0x96, !PT ;  /* 0x0000007c387c7212 */ /* 0x000fe400078e9647 */
[----:B------:R-:W-:Y:S02]  /*1190*/  LOP3.LUT R122, R122, R57, R112, 0x96, !PT ;  /* 0x000000397a7a7212 */ /* 0x000fe400078e9670 */
[----:B------:R-:W-:-:S02]  /*11a0*/  PRMT R123, RZ, 0x5410, R60 ;  /* 0x00005410ff7b7816 */ /* 0x000fc4000000003c */
[----:B------:R-:W-:Y:S02]  /*11b0*/  PRMT R134, RZ, 0x7610, R60 ;  /* 0x00007610ff867816 */ /* 0x000fe4000000003c */
[----:B------:R-:W-:Y:S02]  /*11c0*/  LOP3.LUT R132, R132, 0x3, RZ, 0xc0, !PT ;  /* 0x0000000384847812 */ /* 0x000fe400078ec0ff */
[--C-:B------:R-:W-:Y:S02]  /*11d0*/  PRMT R127, RZ, 0x5410, R61.reuse ;  /* 0x00005410ff7f7816 */ /* 0x100fe4000000003d */
[----:B------:R-:W-:Y:S02]  /*11e0*/  PRMT R136, RZ, 0x7610, R61 ;  /* 0x00007610ff887816 */ /* 0x000fe4000000003d */
[--C-:B------:R-:W-:Y:S02]  /*11f0*/  PRMT R133, RZ, 0x5410, R62.reuse ;  /* 0x00005410ff857816 */ /* 0x100fe4000000003e */
[----:B------:R-:W-:-:S02]  /*1200*/  PRMT R138, RZ, 0x7610, R62 ;  /* 0x00007610ff8a7816 */ /* 0x000fc4000000003e */
[--C-:B------:R-:W-:Y:S02]  /*1210*/  PRMT R135, RZ, 0x5410, R63.reuse ;  /* 0x00005410ff877816 */ /* 0x100fe4000000003f */
[----:B------:R-:W-:Y:S02]  /*1220*/  PRMT R142, RZ, 0x7610, R63 ;  /* 0x00007610ff8e7816 */ /* 0x000fe4000000003f */
.L_x_1443:
[----:B------:R-:W-:Y:S02]  /*1230*/  ISETP.NE.U32.AND P0, PT, RZ, c[0x0][0x1c0], PT ;  /* 0x00007000ff007a0c */ /* 0x000fe40003f05070 */
[----:B------:R-:W-:Y:S02]  /*1240*/  LOP3.LUT P1, RZ, R38, 0x8, RZ, 0xc0, !PT ;  /* 0x0000000826ff7812 */ /* 0x000fe4000782c0ff */
[----:B------:R-:W-:-:S13]  /*1250*/  ISETP.NE.AND.EX P0, PT, RZ, c[0x0][0x1c4], PT, P0 ;  /* 0x00007100ff007a0c */ /* 0x000fda0003f05300 */
[----:B------:R-:W-:-:S04]  /*1260*/  @P0 IMAD.MOV.U32 R60, RZ, RZ, 0x2 ;  /* 0x00000002ff3c0424 */ /* 0x000fc800078e00ff */
[----:B------:R-:W-:-:S06]  /*1270*/  @P0 IMAD.WIDE R60, R37, R60, c[0x0][0x1c0] ;  /* 0x00007000253c0625 */ /* 0x000fcc00078e023c */
[----:B------:R-:W2:Y:S01]  /*1280*/  @P0 LDG.E.U16 R60, [R60.64] ;  /* 0x000000043c3c0981 */ /* 0x000ea2000c1e1500 */
[----:B------:R-:W-:Y:S01]  /*1290*/  IMAD R62, R37, c[0x0][0x168], RZ ;  /* 0x00005a00253e7a24 */ /* 0x000fe200078e02ff */
[----:B------:R-:W-:Y:S01]  /*12a0*/  BSSY B0, `(.L_x_1080) ;  /* 0x00002de000007945 */ /* 0x000fe20003800000 */
[----:B------:R-:W-:Y:S01]  /*12b0*/  IMAD.MOV.U32 R189, RZ, RZ, 0x3f800000 ;  /* 0x3f800000ffbd7424 */ /* 0x000fe200078e00ff */
[----:B------:R-:W0:Y:S02]  /*12c0*/  S2R R187, SR_TID.X ;  /* 0x0000000000bb7919 */ /* 0x000e240000002100 */
[----:B------:R-:W-:-:S04]  /*12d0*/  SHF.R.S32.HI R63, RZ, 0x1f, R62 ;  /* 0x0000001fff3f7819 */ /* 0x000fc8000001143e */
[----:B------:R-:W-:Y:S02]  /*12e0*/  LEA.HI R62, R63, R62, RZ, 0x3 ;  /* 0x0000003e3f3e7211 */ /* 0x000fe400078f18ff */
[----:B0-----:R-:W-:-:S04]  /*12f0*/  LOP3.LUT R187, R187, 0x1f, RZ, 0xc0, !PT ;  /* 0x0000001fbbbb7812 */ /* 0x001fc800078ec0ff */
[----:B------:R-:W-:-:S05]  /*1300*/  LEA.HI.SX32 R141, R62, R187, 0x1d ;  /* 0x000000bb3e8d7211 */ /* 0x000fca00078feaff */
[----:B------:R-:W-:Y:S01]  /*1310*/  IMAD.MOV.U32 R196, RZ, RZ, R141 ;  /* 0x000000ffffc47224 */ /* 0x000fe200078e008d */
[----:B--2---:R-:W-:Y:S01]  /*1320*/  @P0 PRMT R189, RZ, 0x5410, R60 ;  /* 0x00005410ffbd0816 */ /* 0x004fe2000000003c */
        /* <DEDUP_REMOVED lines=9> */
[C---:B------:R-:W-:Y:S01]  /*13c0*/  ISETP.NE.AND P1, PT, R132.reuse, 0x1, PT ;  /* 0x000000018400780c */ /* 0x040fe20003f25270 */
[----:B------:R-:W-:Y:S01]  /*13d0*/  BSSY B1, `(.L_x_1082) ;  /* 0x000000c000017945 */ /* 0x000fe20003800000 */
[----:B------:R-:W-:-:S11]  /*13e0*/  IADD3 R151, R132, 0x1, RZ ;  /* 0x0000000184977810 */ /* 0x000fd60007ffe0ff */
[----:B------:R-:W-:Y:S05]  /*13f0*/  @!P1 BRA `(.L_x_1083) ;  /* 0x0000008000009947 */ /* 0x000fea0003800000 */
[----:B0-----:R-:W-:Y:S01]  /*1400*/  ISETP.NE.AND P1, PT, R132, 0x2, PT ;  /* 0x000000028400780c */ /* 0x001fe20003f25270 */
[----:B------:R-:W-:-:S12]  /*1410*/  IMAD.MOV.U32 R153, RZ, RZ, R124 ;  /* 0x000000ffff997224 */ /* 0x000fd800078e007c */
[----:B------:R-:W-:Y:S05]  /*1420*/  @!P1 BRA `(.L_x_1084) ;  /* 0x0000006000009947 */ /* 0x000fea0003800000 */
[----:B------:R-:W-:Y:S01]  /*1430*/  ISETP.NE.AND P1, PT, R132, 0x3, PT ;  /* 0x000000038400780c */ /* 0x000fe20003f25270 */
[----:B------:R-:W-:-:S12]  /*1440*/  IMAD.MOV.U32 R153, RZ, RZ, R122 ;  /* 0x000000ffff997224 */ /* 0x000fd800078e007a */
[----:B------:R-:W-:Y:S05]  /*1450*/  @P1 BRA `(.L_x_1084) ;  /* 0x0000003000001947 */ /* 0x000fea0003800000 */
[----:B------:R-:W-:Y:S01]  /*1460*/  IMAD.MOV.U32 R153, RZ, RZ, R128 ;  /* 0x000000ffff997224 */ /* 0x000fe200078e0080 */
[----:B------:R-:W-:Y:S05]  /*1470*/  BRA `(.L_x_1084) ;  /* 0x0000001000007947 */ /* 0x000fea0003800000 */
.L_x_1083:
[----:B0-----:R-:W-:Y:S02]  /*1480*/  IMAD.MOV.U32 R153, RZ, RZ, R126 ;  /* 0x000000ffff997224 */ /* 0x001fe400078e007e */
.L_x_1084:
[----:B------:R-:W-:Y:S05]  /*1490*/  BSYNC B1 ;  /* 0x0000000000017941 */ /* 0x000fea0003800000 */
.L_x_1082:
[----:B------:R-:W-:Y:S01]  /*14a0*/  ISETP.NE.AND P1, PT, R151, 0x4, PT ;  /* 0x000000049700780c */ /* 0x000fe20003f25270 */
[----:B------:R-:W-:-:S12]  /*14b0*/  BSSY B1, `(.L_x_1085) ;  /* 0x000003c000017945 */ /* 0x000fd80003800000 */
[----:B------:R-:W-:Y:S05]  /*14c0*/  @P1 BRA `(.L_x_1086) ;  /* 0x000003a000001947 */ /* 0x000fea0003800000 */
[----:B------:R-:W-:Y:S01]  /*14d0*/  IADD3 R49, R49, 0x1, RZ ;  /* 0x0000000131317810 */ /* 0x000fe20007ffe0ff */
[----:B------:R-:W-:Y:S03]  /*14e0*/  BSSY B2, `(.L_x_1087) ;  /* 0x000000c000027945 */ /* 0x000fe60003800000 */
[C---:B------:R-:W-:Y:S01]  /*14f0*/  ISETP.NE.AND P1, PT, R49.reuse, RZ, PT ;  /* 0x000000ff3100720c */ /* 0x040fe20003f25270 */
[----:B------:R-:W-:-:S12]  /*1500*/  IMAD.HI.U32 R122, R49, -0x2daee0ad, RZ ;  /* 0xd2511f53317a7827 */ /* 0x000fd800078e00ff */
[----:B------:R-:W-:Y:S05]  /*1510*/  @P1 BRA `(.L_x_1088) ;  /* 0x0000008000001947 */ /* 0x000fea0003800000 */
[----:B------:R-:W-:-:S04]  /*1520*/  IADD3 R50, R50, 0x1, RZ ;  /* 0x0000000132327810 */ /* 0x000fc80007ffe0ff */
[----:B------:R-:W-:-:S13]  /*1530*/  ISETP.NE.AND P1, PT, R50, RZ, PT ;  /* 0x000000ff3200720c */ /* 0x000fda0003f25270 */
[----:B------:R-:W-:Y:S01]  /*1540*/  @!P1 IADD3 R51, R51, 0x1, RZ ;  /* 0x0000000133339810 */ /* 0x000fe20007ffe0ff */
[----:B------:R-:W-:Y:S01]  /*1550*/  @!P1 IMAD.MOV.U32 R50, RZ, RZ, RZ ;  /* 0x000000ffff329224 */ /* 0x000fe200078e00ff */
[----:B------:R-:W-:Y:S02]  /*1560*/  @!P1 IADD3 R124, R129, 0x1, RZ ;  /* 0x00000001817c9810 */ /* 0x000fe40007ffe0ff */
[----:B------:R-:W-:-:S13]  /*1570*/  ISETP.NE.AND P2, PT, R51, RZ, !P1 ;  /* 0x000000ff3300720c */ /* 0x000fda0004f45270 */
[----:B------:R-:W-:-:S05]  /*1580*/  @P2 IMAD.MOV R124, RZ, RZ, R129 ;  /* 0x000000ffff7c2224 */ /* 0x000fca00078e0281 */
[----:B------:R-:W-:Y:S02]  /*1590*/  @!P1 MOV R129, R124 ;  /* 0x0000007c00819202 */ /* 0x000fe40000000f00 */
.L_x_1088:
[----:B------:R-:W-:Y:S05]  /*15a0*/  BSYNC B2 ;  /* 0x0000000000027941 */ /* 0x000fea0003800000 */
.L_x_1087:
[----:B------:R-:W-:Y:S01]  /*15b0*/  IMAD.HI.U32 R131, R51, -0x326172a9, RZ ;  /* 0xcd9e8d5733837827 */ /* 0x000fe200078e00ff */
[----:B------:R-:W-:-:S03]  /*15c0*/  LOP3.LUT R122, R122, R129, R95, 0x96, !PT ;  /* 0x000000817a7a7212 */ /* 0x000fc600078e965f */
[----:B------:R-:W-:Y:S01]  /*15d0*/  IMAD R124, R51, -0x326172a9, RZ ;  /* 0xcd9e8d57337c7824 */ /* 0x000fe200078e02ff */
[----:B------:R-:W-:Y:S01]  /*15e0*/  LOP3.LUT R190, R131, R50, R94, 0x96, !PT ;  /* 0x0000003283be7212 */ /* 0x000fe200078e965e */
[----:B------:R-:W-:-:S04]  /*15f0*/  IMAD.WIDE.U32 R130, R122, -0x326172a9, RZ ;  /* 0xcd9e8d577a827825 */ /* 0x000fc800078e00ff */
[----:B------:R-:W-:Y:S01]  /*1600*/  IMAD R151, R49, -0x2daee0ad, RZ ;  /* 0xd2511f5331977824 */ /* 0x000fe200078e02ff */
[----:B------:R-:W-:Y:S01]  /*1610*/  LOP3.LUT R124, R131, R124, R47, 0x96, !PT ;  /* 0x0000007c837c7212 */ /* 0x000fe200078e962f */
[----:B------:R-:W-:-:S04]  /*1620*/  IMAD.WIDE.U32 R190, R190, -0x2daee0ad, RZ ;  /* 0xd2511f53bebe7825 */ /* 0x000fc800078e00ff */
[----:B------:R-:W-:Y:S01]  /*1630*/  IMAD.WIDE.U32 R192, R124, -0x2daee0ad, RZ ;  /* 0xd2511f537cc07825 */ /* 0x000fe200078e00ff */
[----:B------:R-:W-:-:S04]  /*1640*/  LOP3.LUT R151, R191, R151, R48, 0x96, !PT ;  /* 0x00000097bf977212 */ /* 0x000fc800078e9630 */
[----:B------:R-:W-:Y:S01]  /*1650*/  LOP3.LUT R131, R193, R190, R45, 0x96, !PT ;  /* 0x000000bec1837212 */ /* 0x000fe200078e962d */
[----:B------:R-:W-:-:S04]  /*1660*/  IMAD.WIDE.U32 R168, R151, -0x326172a9, RZ ;  /* 0xcd9e8d5797a87825 */ /* 0x000fc800078e00ff */
[----:B------:R-:W-:Y:S01]  /*1670*/  IMAD.MOV.U32 R151, RZ, RZ, RZ ;  /* 0x000000ffff977224 */ /* 0x000fe200078e00ff */
        /* <DEDUP_REMOVED lines=27> */
[----:B------:R-:W-:-:S03]  /*1830*/  LOP3.LUT R122, R191, R192, R112, 0x96, !PT ;  /* 0x000000c0bf7a7212 */ /* 0x000fc600078e9670 */
[----:B------:R-:W-:Y:S01]  /*1840*/  IMAD.MOV.U32 R126, RZ, RZ, R190 ;  /* 0x000000ffff7e7224 */ /* 0x000fe200078e00be */
[----:B------:R-:W-:Y:S01]  /*1850*/  LOP3.LUT R124, R131, R168, R71, 0x96, !PT ;  /* 0x000000a8837c7212 */ /* 0x000fe200078e9647 */
[----:B------:R-:W-:Y:S02]  /*1860*/  IMAD.MOV.U32 R128, RZ, RZ, R130 ;  /* 0x000000ffff807224 */ /* 0x000fe400078e0082 */
.L_x_1086:
[----:B------:R-:W-:Y:S05]  /*1870*/  BSYNC B1 ;  /* 0x0000000000017941 */ /* 0x000fea0003800000 */
.L_x_1085:
[----:B------:R-:W0:Y:S01]  /*1880*/  I2F.U32 R131, R153 ;  /* 0x0000009900837306 */ /* 0x000e220000201000 */
[----:B------:R-:W-:Y:S01]  /*1890*/  IMAD.MOV.U32 R184, RZ, RZ, 0x2f800000 ;  /* 0x2f800000ffb87424 */ /* 0x000fe200078e00ff */
[----:B-----5:R-:W-:Y:S01]  /*18a0*/  PRMT R130, RZ, 0x5410, R60 ;  /* 0x00005410ff827816 */ /* 0x020fe2000000003c */
[----:B------:R-:W-:Y:S01]  /*18b0*/  BSSY B1, `(.L_x_1089) ;  /* 0x0000016000017945 */ /* 0x000fe20003800000 */
[----:B------:R-:W-:-:S03]  /*18c0*/  LOP3.LUT R38, R38, 0xfffffffb, RZ, 0xc0, !PT ;  /* 0xfffffffb26267812 */ /* 0x000fc600078ec0ff */
[----:B------:R-:W-:-:S04]  /*18d0*/  FMUL.FTZ R130, R130, R189 ;  /* 0x000000bd82827220 */ /* 0x000fc80000410000 */
[----:B------:R-:W-:Y:S02]  /*18e0*/  FMUL.FTZ R130, R130, c[0x0][0x1e8] ;  /* 0x00007a0082827a20 */ /* 0x000fe40000410000 */
[----:B0-----:R-:W-:-:S05]  /*18f0*/  FFMA.FTZ R131, R131, R184, 1.1641532182693481445e-10 ;  /* 0x2f00000083837423 */ /* 0x001fca00000100b8 */
[----:B------:R-:W-:Y:S02]  /*1900*/  FSETP.GTU.FTZ.AND P1, PT, R131, c[0x0][0x1e4], PT ;  /* 0x0000790083007a0b */ /* 0x000fe40003f3c000 */
[----:B------:R-:W-:Y:S02]  /*1910*/  @P0 PRMT R131, RZ, 0x5410, R56 ;  /* 0x00005410ff830816 */ /* 0x000fe40000000038 */
[----:B------:R-:W-:Y:S02]  /*1920*/  FSEL R140, R130, RZ, !P1 ;  /* 0x000000ff828c7208 */ /* 0x000fe40004800000 */
[----:B------:R-:W-:-:S03]  /*1930*/  IADD3 R130, R151, 0x1, RZ ;  /* 0x0000000197827810 */ /* 0x000fc60007ffe0ff */
[----:B------:R-:W-:-:S04]  /*1940*/  @P0 FADD.FTZ R140, R131, R140 ;  /* 0x0000008c838c0221 */ /* 0x000fc80000010000 */
[----:B------:R-:W-:Y:S02]  /*1950*/  @P1 LOP3.LUT R38, R38, 0x4, RZ, 0xfc, !PT ;  /* 0x0000000426261812 */ /* 0x000fe400078efcff */
[----:B------:R-:W-:-:S13]  /*1960*/  ISETP.NE.AND P1, PT, R151, 0x1, PT ;  /* 0x000000019700780c */ /* 0x000fda0003f25270 */
[----:B------:R-:W-:Y:S05]  /*1970*/  @!P1 BRA `(.L_x_1090) ;  /* 0x0000008000009947 */ /* 0x000fea0003800000 */
[----:B------:R-:W-:Y:S01]  /*1980*/  ISETP.NE.AND P1, PT, R151, 0x2, PT ;  /* 0x000000029700780c */ /* 0x000fe20003f25270 */
[----:B------:R-:W-:-:S12]  /*1990*/  IMAD.MOV.U32 R132, RZ, RZ, R124 ;  /* 0x000000ffff847224 */ /* 0x000fd800078e007c */
[----:B------:R-:W-:Y:S05]  /*19a0*/  @!P1 BRA `(.L_x_1091) ;  /* 0x0000006000009947 */ /* 0x000fea0003800000 */
[----:B------:R-:W-:Y:S01]  /*19b0*/  ISETP.NE.AND P1, PT, R151, 0x3, PT ;  /* 0x000000039700780c */ /* 0x000fe20003f25270 */
[----:B------:R-:W-:-:S12]  /*19c0*/  IMAD.MOV.U32 R132, RZ, RZ, R122 ;  /* 0x000000ffff847224 */ /* 0x000fd800078e007a */
[----:B------:R-:W-:Y:S05]  /*19d0*/  @P1 BRA `(.L_x_1091) ;  /* 0x0000003000001947 */ /* 0x000fea0003800000 */
[----:B------:R-:W-:Y:S01]  /*19e0*/  IMAD.MOV.U32 R132, RZ, RZ, R128 ;  /* 0x000000ffff847224 */ /* 0x000fe200078e0080 */
[----:B------:R-:W-:Y:S05]  /*19f0*/  BRA `(.L_x_1091) ;  /* 0x0000001000007947 */ /* 0x000fea0003800000 */
.L_x_1090:
[----:B------:R-:W-:Y:S02]  /*1a00*/  IMAD.MOV.U32 R132, RZ, RZ, R126 ;  /* 0x000000ffff847224 */ /* 0x000fe400078e007e */
.L_x_1091:
[----:B------:R-:W-:Y:S05]  /*1a10*/  BSYNC B1 ;  /* 0x0000000000017941 */ /* 0x000fea0003800000 */
.L_x_1089:
        /* <DEDUP_REMOVED lines=14> */
[----:B------:R-:W-:-:S04]  /*1b00*/  @P2 IMAD.MOV R124, RZ, RZ, R129 ;  /* 0x000000ffff7c2224 */ /* 0x000fc800078e0281 */
[----:B------:R-:W-:Y:S02]  /*1b10*/  @!P1 IMAD.MOV.U32 R129, RZ, RZ, R124 ;  /* 0x000000ffff819224 */ /* 0x000fe400078e007c */
.L_x_1095:
[----:B------:R-:W-:Y:S05]  /*1b20*/  BSYNC B2 ;  /* 0x0000000000027941 */ /* 0x000fea0003800000 */
.L_x_1094:
        /* <DEDUP_REMOVED lines=11> */
[----:B------:R-:W-:-:S05]  /*1be0*/  IMAD.WIDE.U32 R168, R151, -0x326172a9, RZ ;  /* 0xcd9e8d5797a87825 */ /* 0x000fca00078e00ff */
        /* <DEDUP_REMOVED lines=29> */
[----:B------:R-:W-:Y:S01]  /*1dc0*/  HFMA2.MMA R130, -RZ, RZ, 0, 0 ;  /* 0x00000000ff827435 */ /* 0x000fe200000001ff */
[----:B------:R-:W-:Y:S01]  /*1dd0*/  IMAD.MOV.U32 R126, RZ, RZ, R190 ;  /* 0x000000ffff7e7224 */ /* 0x000fe200078e00be */
[----:B------:R-:W-:-:S04]  /*1de0*/  LOP3.LUT R124, R131, R168, R71, 0x96, !PT ;  /* 0x000000a8837c7212 */ /* 0x000fc800078e9647 */
.L_x_1093:
[----:B------:R-:W-:Y:S05]  /*1df0*/  BSYNC B1 ;  /* 0x0000000000017941 */ /* 0x000fea0003800000 */
.L_x_1092:
[----:B------:R-:W0:Y:S01]  /*1e00*/  I2F.U32 R131, R132 ;  /* 0x0000008400837306 */ /* 0x000e220000201000 */
[----:B------:R-:W-:Y:S01]  /*1e10*/  PRMT R60, RZ, 0x7610, R60 ;  /* 0x00007610ff3c7816 */ /* 0x000fe2000000003c */
[----:B------:R-:W-:Y:S01]  /*1e20*/  BSSY B1, `(.L_x_1096) ;  /* 0x0000016000017945 */ /* 0x000fe20003800000 */
[----:B------:R-:W-:-:S03]  /*1e30*/  LOP3.LUT R38, R38, 0xfffffffd, RZ, 0xc0, !PT ;  /* 0xfffffffd26267812 */ /* 0x000fc600078ec0ff */
[----:B------:R-:W-:-:S04]  /*1e40*/  FMUL.FTZ R60, R60, R189 ;  /* 0x000000bd3c3c7220 */ /* 0x000fc80000410000 */
[----:B------:R-:W-:Y:S02]  /*1e50*/  FMUL.FTZ R60, R60, c[0x0][0x1e8] ;  /* 0x00007a003c3c7a20 */ /* 0x000fe40000410000 */
[----:B0-----:R-:W-:-:S05]  /*1e60*/  FFMA.FTZ R131, R131, R184, 1.1641532182693481445e-10 ;  /* 0x2f00000083837423 */ /* 0x001fca00000100b8 */
[----:B------:R-:W-:Y:S02]  /*1e70*/  FSETP.GTU.FTZ.AND P1, PT, R131, c[0x0][0x1e4], PT ;  /* 0x0000790083007a0b */ /* 0x000fe40003f3c000 */
[----:B------:R-:W-:Y:S02]  /*1e80*/  IADD3 R131, R130, 0x1, RZ ;  /* 0x0000000182837810 */ /* 0x000fe40007ffe0ff */
[----:B------:R-:W-:Y:S02]  /*1e90*/  FSEL R153, R60, RZ, !P1 ;  /* 0x000000ff3c997208 */ /* 0x000fe40004800000 */
[----:B------:R-:W-:-:S05]  /*1ea0*/  @P0 PRMT R60, RZ, 0x7610, R56 ;  /* 0x00007610ff3c0816 */ /* 0x000fca0000000038 */
[----:B------:R-:W-:Y:S02]  /*1eb0*/  @P0 FADD.FTZ R153, R60, R153 ;  /* 0x000000993c990221 */ /* 0x000fe40000010000 */
        /* <DEDUP_REMOVED lines=11> */
.L_x_1097:
[----:B------:R-:W-:Y:S02]  /*1f70*/  IMAD.MOV.U32 R60, RZ, RZ, R126 ;  /* 0x000000ffff3c7224 */ /* 0x000fe400078e007e */
.L_x_1098:
[----:B------:R-:W-:Y:S05]  /*1f80*/  BSYNC B1 ;  /* 0x0000000000017941 */ /* 0x000fea0003800000 */
.L_x_1096:
        /* <DEDUP_REMOVED lines=16> */
.L_x_1102:
[----:B------:R-:W-:Y:S05]  /*2090*/  BSYNC B2 ;  /* 0x0000000000027941 */ /* 0x000fea0003800000 */
.L_x_1101:
        /* <DEDUP_REMOVED lines=43> */
[----:B------:R-:W-:Y:S02]  /*2350*/  IMAD.MOV.U32 R131, RZ, RZ, RZ ;  /* 0x000000ffff837224 */ /* 0x000fe400078e00ff */
.L_x_1100:
[----:B------:R-:W-:Y:S05]  /*2360*/  BSYNC B1 ;  /* 0x0000000000017941 */ /* 0x000fea0003800000 */
.L_x_1099:
[----:B------:R0:W1:Y:S01]  /*2370*/  I2F.U32 R151, R60 ;  /* 0x0000003c00977306 */ /* 0x0000620000201000 */
[----:B------:R-:W-:Y:S01]  /*2380*/  ISETP.NE.AND P2, PT, R131, 0x1, PT ;  /* 0x000000018300780c */ /* 0x000fe20003f45270 */
[----:B------:R-:W-:Y:S01]  /*2390*/  BSSY B1, `(.L_x_1103) ;  /* 0x0000014000017945 */ /* 0x000fe20003800000 */
[----:B0-----:R-:W-:-:S05]  /*23a0*/  PRMT R60, RZ, 0x5410, R61 ;  /* 0x00005410ff3c7816 */ /* 0x001fca000000003d */
[----:B------:R-:W-:Y:S01]  /*23b0*/  FMUL.FTZ R130, R60, R189 ;  /* 0x000000bd3c827220 */ /* 0x000fe20000410000 */
[----:B------:R-:W-:Y:S01]  /*23c0*/  @P0 PRMT R60, RZ, 0x5410, R57 ;  /* 0x00005410ff3c0816 */ /* 0x000fe20000000039 */
[----:B-1----:R-:W-:Y:S02]  /*23d0*/  FFMA.FTZ R151, R151, R184, 1.1641532182693481445e-10 ;  /* 0x2f00000097977423 */ /* 0x002fe400000100b8 */
[----:B------:R-:W-:-:S03]  /*23e0*/  FMUL.FTZ R130, R130, c[0x0][0x1e8] ;  /* 0x00007a0082827a20 */ /* 0x000fc60000410000 */
[----:B------:R-:W-:-:S04]  /*23f0*/  FSETP.GTU.FTZ.AND P1, PT, R151, c[0x0][0x1e4], PT ;  /* 0x0000790097007a0b */ /* 0x000fc80003f3c000 */
[----:B------:R-:W-:Y:S02]  /*2400*/  FSEL R151, R130, RZ, !P1 ;  /* 0x000000ff82977208 */ /* 0x000fe40004800000 */
[----:B------:R-:W-:-:S03]  /*2410*/  IADD3 R130, R131, 0x1, RZ ;  /* 0x0000000183827810 */ /* 0x000fc60007ffe0ff */
[----:B------:R-:W-:Y:S01]  /*2420*/  @P0 FADD.FTZ R151, R60, R151 ;  /* 0x000000973c970221 */ /* 0x000fe20000010000 */
        /* <DEDUP_REMOVED lines=9> */
.L_x_1104:
[----:B------:R-:W-:Y:S02]  /*24c0*/  MOV R60, R126 ;  /* 0x0000007e003c7202 */ /* 0x000fe40000000f00 */
.L_x_1105:
[----:B------:R-:W-:Y:S05]  /*24d0*/  BSYNC B1 ;  /* 0x0000000000017941 */ /* 0x000fea0003800000 */
.L_x_1103:
        /* <DEDUP_REMOVED lines=16> */
.L_x_1109:
[----:B------:R-:W-:Y:S05]  /*25e0*/  BSYNC B2 ;  /* 0x0000000000027941 */ /* 0x000fea0003800000 */
.L_x_1108:
        /* <DEDUP_REMOVED lines=44> */
.L_x_1107:
[----:B------:R-:W-:Y:S05]  /*28b0*/  BSYNC B1 ;  /* 0x0000000000017941 */ /* 0x000fea0003800000 */
.L_x_1106:
[----:B------:R0:W1:Y:S01]  /*28c0*/  I2F.U32 R131, R60 ;  /* 0x0000003c00837306 */ /* 0x0000620000201000 */
[----:B------:R-:W-:Y:S01]  /*28d0*/  ISETP.NE.AND P3, PT, R130, 0x1, PT ;  /* 0x000000018200780c */ /* 0x000fe20003f65270 */
[----:B------:R-:W-:Y:S01]  /*28e0*/  BSSY B1, `(.L_x_1110) ;  /* 0x0000014000017945 */ /* 0x000fe20003800000 */
[----:B0-----:R-:W-:-:S05]  /*28f0*/  PRMT R60, RZ, 0x7610, R61 ;  /* 0x00007610ff3c7816 */ /* 0x001fca000000003d */
[----:B------:R-:W-:Y:S02]  /*2900*/  FMUL.FTZ R61, R60, R189 ;  /* 0x000000bd3c3d7220 */ /* 0x000fe40000410000 */
[----:B-1----:R-:W-:Y:S02]  /*2910*/  FFMA.FTZ R131, R131, R184, 1.1641532182693481445e-10 ;  /* 0x2f00000083837423 */ /* 0x002fe400000100b8 */
[----:B------:R-:W-:-:S03]  /*2920*/  FMUL.FTZ R61, R61, c[0x0][0x1e8] ;  /* 0x00007a003d3d7a20 */ /* 0x000fc60000410000 */
[----:B------:R-:W-:Y:S02]  /*2930*/  FSETP.GTU.FTZ.AND P2, PT, R131, c[0x0][0x1e4], PT ;  /* 0x0000790083007a0b */ /* 0x000fe40003f5c000 */
[----:B------:R-:W-:Y:S02]  /*2940*/  IADD3 R131, R130, 0x1, RZ ;  /* 0x0000000182837810 */ /* 0x000fe40007ffe0ff */
[----:B------:R-:W-:Y:S02]  /*2950*/  FSEL R168, R61, RZ, !P2 ;  /* 0x000000ff3da87208 */ /* 0x000fe40005000000 */
[----:B------:R-:W-:-:S05]  /*2960*/  @P0 PRMT R61, RZ, 0x7610, R57 ;  /* 0x00007610ff3d0816 */ /* 0x000fca0000000039 */
        /* <DEDUP_REMOVED lines=10> */
.L_x_1111:
[----:B------:R-:W-:Y:S02]  /*2a10*/  IMAD.MOV.U32 R132, RZ, RZ, R126 ;  /* 0x000000ffff847224 */ /* 0x000fe400078e007e */
.L_x_1112:
[----:B------:R-:W-:Y:S05]  /*2a20*/  BSYNC B1 ;  /* 0x0000000000017941 */ /* 0x000fea0003800000 */
.L_x_1110:
        /* <DEDUP_REMOVED lines=16> */
.L_x_1116:
[----:B------:R-:W-:Y:S05]  /*2b30*/  BSYNC B2 ;  /* 0x0000000000027941 */ /* 0x000fea0003800000 */
.L_x_1115:
        /* <DEDUP_REMOVED lines=36> */
[----:B------:R-:W-:Y:S01]  /*2d80*/  IMAD.MOV.U32 R131, RZ, RZ, RZ ;  /* 0x000000ffff837224 */ /* 0x000fe200078e00ff */
[----:B------:R-:W-:Y:S01]  /*2d90*/  LOP3.LUT R60, R193, R60, R107, 0x96, !PT ;  /* 0x0000003cc13c7212 */ /* 0x000fe200078e966b */
[----:B------:R-:W-:-:S04]  /*2da0*/  IMAD.WIDE.U32 R190, R190, -0x326172a9, RZ ;  /* 0xcd9e8d57bebe7825 */ /* 0x000fc800078e00ff */
[----:B------:R-:W-:Y:S01]  /*2db0*/  IMAD.WIDE.U32 R60, R60, -0x2daee0ad, RZ ;  /* 0xd2511f533c3c7825 */ /* 0x000fe200078e00ff */
[----:B------:R-:W-:Y:S02]  /*2dc0*/  LOP3.LUT R122, R191, R192, R112, 0x96, !PT ;  /* 0x000000c0bf7a7212 */ /* 0x000fe400078e9670 */
[----:B------:R-:W-:Y:S01]  /*2dd0*/  MOV R126, R190 ;  /* 0x000000be007e7202 */ /* 0x000fe20000000f00 */
[----:B------:R-:W-:Y:S01]  /*2de0*/  IMAD.MOV.U32 R128, RZ, RZ, R60 ;  /* 0x000000ffff807224 */ /* 0x000fe200078e003c */
[----:B------:R-:W-:Y:S02]  /*2df0*/  LOP3.LUT R124, R61, R130, R71, 0x96, !PT ;  /* 0x000000823d7c7212 */ /* 0x000fe400078e9647 */
.L_x_1114:
[----:B------:R-:W-:Y:S05]  /*2e00*/  BSYNC B1 ;  /* 0x0000000000017941 */ /* 0x000fea0003800000 */
.L_x_1113:
[----:B------:R-:W0:Y:S01]  /*2e10*/  I2F.U32 R61, R132 ;  /* 0x00000084003d7306 */ /* 0x000e220000201000 */
[----:B------:R-:W-:Y:S01]  /*2e20*/  PRMT R60, RZ, 0x5410, R62 ;  /* 0x00005410ff3c7816 */ /* 0x000fe2000000003e */
[----:B------:R-:W-:Y:S01]  /*2e30*/  BSSY B1, `(.L_x_1117) ;  /* 0x0000014000017945 */ /* 0x000fe20003800000 */
[----:B------:R-:W-:-:S03]  /*2e40*/  ISETP.NE.AND P4, PT, R131, 0x1, PT ;  /* 0x000000018300780c */ /* 0x000fc60003f85270 */
[----:B------:R-:W-:-:S04]  /*2e50*/  FMUL.FTZ R60, R60, R189 ;  /* 0x000000bd3c3c7220 */ /* 0x000fc80000410000 */
[----:B------:R-:W-:Y:S02]  /*2e60*/  FMUL.FTZ R60, R60, c[0x0][0x1e8] ;  /* 0x00007a003c3c7a20 */ /* 0x000fe40000410000 */
[----:B0-----:R-:W-:-:S05]  /*2e70*/  FFMA.FTZ R61, R61, R184, 1.1641532182693481445e-10 ;  /* 0x2f0000003d3d7423 */ /* 0x001fca00000100b8 */
        /* <DEDUP_REMOVED lines=14> */
.L_x_1118:
[----:B------:R-:W-:Y:S02]  /*2f60*/  IMAD.MOV.U32 R132, RZ, RZ, R126 ;  /* 0x000000ffff847224 */ /* 0x000fe400078e007e */
.L_x_1119:
[----:B------:R-:W-:Y:S05]  /*2f70*/  BSYNC B1 ;  /* 0x0000000000017941 */ /* 0x000fea0003800000 */
.L_x_1117:
        /* <DEDUP_REMOVED lines=16> */
.L_x_1123:
[----:B------:R-:W-:Y:S05]  /*3080*/  BSYNC B2 ;  /* 0x0000000000027941 */ /* 0x000fea0003800000 */
.L_x_1122:
        /* <DEDUP_REMOVED lines=44> */
.L_x_1121:
[----:B------:R-:W-:Y:S05]  /*3350*/  BSYNC B1 ;  /* 0x0000000000017941 */ /* 0x000fea0003800000 */
.L_x_1120:
[----:B------:R-:W0:Y:S01]  /*3360*/  I2F.U32 R131, R132 ;  /* 0x0000008400837306 */ /* 0x000e220000201000 */
[----:B------:R-:W-:Y:S01]  /*3370*/  PRMT R62, RZ, 0x7610, R62 ;  /* 0x00007610ff3e7816 */ /* 0x000fe2000000003e */
[----:B------:R-:W-:Y:S01]  /*3380*/  BSSY B1, `(.L_x_1124) ;  /* 0x0000014000017945 */ /* 0x000fe20003800000 */
[C---:B------:R-:W-:Y:S02]  /*3390*/  ISETP.NE.AND P5, PT, R61.reuse, 0x1, PT ;  /* 0x000000013d00780c */ /* 0x040fe40003fa5270 */
[----:B------:R-:W-:Y:S01]  /*33a0*/  IADD3 R60, R61, 0x1, RZ ;  /* 0x000000013d3c7810 */ /* 0x000fe20007ffe0ff */
[----:B------:R-:W-:-:S04]  /*33b0*/  FMUL.FTZ R62, R62, R189 ;  /* 0x000000bd3e3e7220 */ /* 0x000fc80000410000 */
[----:B------:R-:W-:Y:S02]  /*33c0*/  FMUL.FTZ R62, R62, c[0x0][0x1e8] ;  /* 0x00007a003e3e7a20 */ /* 0x000fe40000410000 */
[----:B0-----:R-:W-:-:S05]  /*33d0*/  FFMA.FTZ R131, R131, R184, 1.1641532182693481445e-10 ;  /* 0x2f00000083837423 */ /* 0x001fca00000100b8 */
[----:B------:R-:W-:Y:S02]  /*33e0*/  FSETP.GTU.FTZ.AND P4, PT, R131, c[0x0][0x1e4], PT ;  /* 0x0000790083007a0b */ /* 0x000fe40003f9c000 */
[----:B------:R-:W-:Y:S02]  /*33f0*/  @P0 PRMT R131, RZ, 0x7610, R58 ;  /* 0x00007610ff830816 */ /* 0x000fe4000000003a */
[----:B------:R-:W-:-:S05]  /*3400*/  FSEL R172, R62, RZ, !P4 ;  /* 0x000000ff3eac7208 */ /* 0x000fca0006000000 */
[----:B------:R-:W-:Y:S01]  /*3410*/  @P0 FADD.FTZ R172, R131, R172 ;  /* 0x000000ac83ac0221 */ /* 0x000fe20000010000 */
[----:B------:R-:W-:Y:S05]  /*3420*/  @!P5 BRA `(.L_x_1125) ;  /* 0x000000800000d947 */ /* 0x000fea0003800000 */
[----:B------:R-:W-:Y:S01]  /*3430*/  ISETP.NE.AND P5, PT, R61, 0x2, PT ;  /* 0x000000023d00780c */ /* 0x000fe20003fa5270 */
[----:B------:R-:W-:-:S12]  /*3440*/  IMAD.MOV.U32 R62, RZ, RZ, R124 ;  /* 0x000000ffff3e7224 */ /* 0x000fd800078e007c */
[----:B------:R-:W-:Y:S05]  /*3450*/  @!P5 BRA `(.L_x_1126) ;  /* 0x000000600000d947 */ /* 0x000fea0003800000 */
[----:B------:R-:W-:Y:S02]  /*3460*/  ISETP.NE.AND P5, PT, R61, 0x3, PT ;  /* 0x000000033d00780c */ /* 0x000fe40003fa5270 */
[----:B------:R-:W-:-:S11]  /*3470*/  MOV R62, R122 ;  /* 0x0000007a003e7202 */ /* 0x000fd60000000f00 */
[----:B------:R-:W-:Y:S05]  /*3480*/  @P5 BRA `(.L_x_1126) ;  /* 0x0000003000005947 */ /* 0x000fea0003800000 */
[----:B------:R-:W-:Y:S01]  /*3490*/  IMAD.MOV.U32 R62, RZ, RZ, R128 ;  /* 0x000000ffff3e7224 */ /* 0x000fe200078e0080 */
[----:B------:R-:W-:Y:S05]  /*34a0*/  BRA `(.L_x_1126) ;  /* 0x0000001000007947 */ /* 0x000fea0003800000 */
.L_x_1125:
[----:B------:R-:W-:Y:S02]  /*34b0*/  IMAD.MOV.U32 R62, RZ, RZ, R126 ;  /* 0x000000ffff3e7224 */ /* 0x000fe400078e007e */
.L_x_1126:
[----:B------:R-:W-:Y:S05]  /*34c0*/  BSYNC B1 ;  /* 0x0000000000017941 */ /* 0x000fea0003800000 */
.L_x_1124:
        /* <DEDUP_REMOVED lines=16> */
.L_x_1130:
[----:B------:R-:W-:Y:S05]  /*35d0*/  BSYNC B2 ;  /* 0x0000000000027941 */ /* 0x000fea0003800000 */
.L_x_1129:
        /* <DEDUP_REMOVED lines=44> */
.L_x_1128:
[----:B------:R-:W-:Y:S05]  /*38a0*/  BSYNC B1 ;  /* 0x0000000000017941 */ /* 0x000fea0003800000 */
.L_x_1127:
[----:B------:R0:W1:Y:S01]  /*38b0*/  I2F.U32 R61, R62 ;  /* 0x0000003e003d7306 */ /* 0x0000620000201000 */
[C---:B------:R-:W-:Y:S01]  /*38c0*/  ISETP.NE.AND P6, PT, R60.reuse, 0x1, PT ;  /* 0x000000013c00780c */ /* 0x040fe20003fc5270 */
[----:B------:R-:W-:Y:S01]  /*38d0*/  BSSY B1, `(.L_x_1131) ;  /* 0x0000014000017945 */ /* 0x000fe20003800000 */
[----:B------:R-:W-:Y:S02]  /*38e0*/  IADD3 R132, R60, 0x1, RZ ;  /* 0x000000013c847810 */ /* 0x000fe40007ffe0ff */
[----:B0-----:R-:W-:-:S05]  /*38f0*/  PRMT R62, RZ, 0x5410, R63 ;  /* 0x00005410ff3e7816 */ /* 0x001fca000000003f */
[----:B------:R-:W-:Y:S01]  /*3900*/  FMUL.FTZ R130, R62, R189 ;  /* 0x000000bd3e827220 */ /* 0x000fe20000410000 */
[----:B------:R-:W-:Y:S01]  /*3910*/  @P0 PRMT R62, RZ, 0x5410, R59 ;  /* 0x00005410ff3e0816 */ /* 0x000fe2000000003b */
[----:B-1----:R-:W-:Y:S02]  /*3920*/  FFMA.FTZ R61, R61, R184, 1.1641532182693481445e-10 ;  /* 0x2f0000003d3d7423 */ /* 0x002fe400000100b8 */
[----:B------:R-:W-:-:S03]  /*3930*/  FMUL.FTZ R130, R130, c[0x0][0x1e8] ;  /* 0x00007a0082827a20 */ /* 0x000fc60000410000 */
[----:B------:R-:W-:-:S04]  /*3940*/  FSETP.GTU.FTZ.AND P5, PT, R61, c[0x0][0x1e4], PT ;  /* 0x000079003d007a0b */ /* 0x000fc80003fbc000 */
[----:B------:R-:W-:-:S05]  /*3950*/  FSEL R169, R130, RZ, !P5 ;  /* 0x000000ff82a97208 */ /* 0x000fca0006800000 */
        /* <DEDUP_REMOVED lines=10> */
.L_x_1132:
[----:B------:R-:W-:Y:S02]  /*3a00*/  IMAD.MOV.U32 R62, RZ, RZ, R126 ;  /* 0x000000ffff3e7224 */ /* 0x000fe400078e007e */
.L_x_1133:
[----:B------:R-:W-:Y:S05]  /*3a10*/  BSYNC B1 ;  /* 0x0000000000017941 */ /* 0x000fea0003800000 */
.L_x_1131:
        /* <DEDUP_REMOVED lines=8> */
[----:B------:R-:W-:Y:S02]  /*3aa0*/  IADD3 R50, R50, 0x1, RZ ;  /* 0x0000000132327810 */ /* 0x000fe40007ffe0ff */
[----:B------:R-:W-:Y:S02]  /*3ab0*/  P2R R61, PR, RZ, 0x1 ;  /* 0x00000001ff3d7803 */ /* 0x000fe40000000000 */
[----:B------:R-:W-:-:S13]  /*3ac0*/  ISETP.NE.AND P6, PT, R50, RZ, PT ;  /* 0x000000ff3200720c */ /* 0x000fda0003fc5270 */
[----:B------:R-:W-:Y:S02]  /*3ad0*/  @!P6 IADD3 R51, R51, 0x1, RZ ;  /* 0x000000013333e810 */ /* 0x000fe40007ffe0ff */
[----:B------:R-:W-:Y:S02]  /*3ae0*/  @!P6 IADD3 R122, R129, 0x1, RZ ;  /* 0x00000001817ae810 */ /* 0x000fe40007ffe0ff */
[----:B------:R-:W-:Y:S02]  /*3af0*/  ISETP.NE.AND P0, PT, R51, RZ, !P6 ;  /* 0x000000ff3300720c */ /* 0x000fe40007705270 */
[----:B------:R-:W-:-:S11]  /*3b00*/  @!P6 MOV R50, RZ ;  /* 0x000000ff0032e202 */ /* 0x000fd60000000f00 */
[----:B------:R-:W-:Y:S01]  /*3b10*/  @P0 IMAD.MOV R122, RZ, RZ, R129 ;  /* 0x000000ffff7a0224 */ /* 0x000fe200078e0281 */
[----:B------:R-:W-:-:S03]  /*3b20*/  ISETP.NE.AND P0, PT, R61, RZ, PT ;  /* 0x000000ff3d00720c */ /* 0x000fc60003f05270 */
[----:B------:R-:W-:-:S05]  /*3b30*/  @!P6 IMAD.MOV.U32 R129, RZ, RZ, R122 ;  /* 0x000000ffff81e224 */ /* 0x000fca00078e007a */
.L_x_1137:
[----:B------:R-:W-:Y:S05]  /*3b40*/  BSYNC B2 ;  /* 0x0000000000027941 */ /* 0x000fea0003800000 */
.L_x_1136:
        /* <DEDUP_REMOVED lines=9> */
[----:B------:R-:W-:-:S03]  /*3be0*/  LOP3.LUT R131, R191, R131, R48, 0x96, !PT ;  /* 0x00000083bf837212 */ /* 0x000fc600078e9630 */
[----:B------:R-:W-:Y:S01]  /*3bf0*/  IMAD.MOV.U32 R132, RZ, RZ, RZ ;  /* 0x000000ffff847224 */ /* 0x000fe200078e00ff */
        /* <DEDUP_REMOVED lines=33> */
.L_x_1135:
[----:B------:R-:W-:Y:S05]  /*3e10*/  BSYNC B1 ;  /* 0x0000000000017941 */ /* 0x000fea0003800000 */
.L_x_1134:
[----:B------:R-:W0:Y:S01]  /*3e20*/  I2F.U32 R61, R62 ;  /* 0x0000003e003d7306 */ /* 0x000e220000201000 */
[----:B------:R-:W-:Y:S02]  /*3e30*/  PRMT R60, RZ, 0x7610, R63 ;  /* 0x00007610ff3c7816 */ /* 0x000fe4000000003f */
[----:B------:R-:W-:Y:S02]  /*3e40*/  SEL R130, RZ, 0x100, P4 ;  /* 0x00000100ff827807 */ /* 0x000fe40002000000 */
[----:B------:R-:W-:Y:S01]  /*3e50*/  SEL R131, RZ, 0x10000, P5 ;  /* 0x00010000ff837807 */ /* 0x000fe20002800000 */
[----:B------:R-:W-:Y:S01]  /*3e60*/  FMUL.FTZ R60, R60, R189 ;  /* 0x000000bd3c3c7220 */ /* 0x000fe20000410000 */
[----:B------:R-:W-:Y:S02]  /*3e70*/  LOP3.LUT P5, RZ, R38, 0x2, RZ, 0xc0, !PT ;  /* 0x0000000226ff7812 */ /* 0x000fe400078ac0ff */
[----:B------:R-:W-:Y:S01]  /*3e80*/  SEL R194, RZ, 0x1, P1 ;  /* 0x00000001ffc27807 */ /* 0x000fe20000800000 */
[----:B------:R-:W-:Y:S01]  /*3e90*/  FMUL.FTZ R60, R60, c[0x0][0x1e8] ;  /* 0x00007a003c3c7a20 */ /* 0x000fe20000410000 */
[----:B------:R-:W-:-:S02]  /*3ea0*/  SEL R192, RZ, 0x1, P5 ;  /* 0x00000001ffc07807 */ /* 0x000fc40002800000 */
[----:B------:R-:W-:Y:S01]  /*3eb0*/  LOP3.LUT P6, RZ, R38, 0x4, RZ, 0xc0, !PT ;  /* 0x0000000426ff7812 */ /* 0x000fe200078cc0ff */
[----:B------:R-:W-:Y:S01]  /*3ec0*/  IMAD.WIDE.U32 R194, R194, 0x10000, RZ ;  /* 0x00010000c2c27825 */ /* 0x000fe200078e00ff */
[----:B------:R-:W-:Y:S02]  /*3ed0*/  SEL R197, RZ, 0x1, P3 ;  /* 0x00000001ffc57807 */ /* 0x000fe40001800000 */
[----:B------:R-:W-:Y:S01]  /*3ee0*/  SEL R63, RZ, 0x1, P6 ;  /* 0x00000001ff3f7807 */ /* 0x000fe20003000000 */
[----:B0-----:R-:W-:Y:S01]  /*3ef0*/  FFMA.FTZ R61, R61, R184, 1.1641532182693481445e-10 ;  /* 0x2f0000003d3d7423 */ /* 0x001fe200000100b8 */
[----:B------:R-:W-:Y:S01]  /*3f00*/  IADD3 R196, R141, 0x20, RZ ;  /* 0x000000208dc47810 */ /* 0x000fe20007ffe0ff */
[----:B------:R-:W-:-:S03]  /*3f10*/  IMAD.WIDE.U32 R192, R192, 0x100, RZ ;  /* 0x00000100c0c07825 */ /* 0x000fc600078e00ff */
[----:B------:R-:W-:Y:S02]  /*3f20*/  FSETP.GTU.FTZ.AND P4, PT, R61, c[0x0][0x1e4], PT ;  /* 0x000079003d007a0b */ /* 0x000fe40003f9c000 */
[----:B------:R-:W-:Y:S02]  /*3f30*/  @P0 PRMT R61, RZ, 0x7610, R59 ;  /* 0x00007610ff3d0816 */ /* 0x000fe4000000003b */
[----:B------:R-:W-:Y:S02]  /*3f40*/  FSEL R184, R60, RZ, !P4 ;  /* 0x000000ff3cb87208 */ /* 0x000fe40006000000 */
[----:B------:R-:W-:Y:S02]  /*3f50*/  SEL R60, RZ, 0x1, P2 ;  /* 0x00000001ff3c7807 */ /* 0x000fe40001000000 */
[----:B------:R-:W-:Y:S01]  /*3f60*/  SEL R62, RZ, 0x1000000, P4 ;  /* 0x01000000ff3e7807 */ /* 0x000fe20002000000 */
[----:B------:R-:W-:Y:S01]  /*3f70*/  @P0 FADD.FTZ R184, R61, R184 ;  /* 0x000000b83db80221 */ /* 0x000fe20000010000 */
[----:B------:R-:W-:Y:S01]  /*3f80*/  LEA R190, P0, R141, c[0x0][0x188], 0x4 ;  /* 0x000062008dbe7a11 */ /* 0x000fe200078020ff */
[----:B------:R-:W-:-:S03]  /*3f90*/  IMAD.WIDE.U32 R60, R60, 0x1000000, RZ ;  /* 0x010000003c3c7825 */ /* 0x000fc600078e00ff */
[C---:B------:R-:W-:Y:S02]  /*3fa0*/  LEA.HI.X R191, R141.reuse, c[0x0][0x18c], RZ, 0x4, P0 ;  /* 0x000063008dbf7a11 */ /* 0x040fe400000f24ff */
[----:B------:R-:W-:Y:S02]  /*3fb0*/  LOP3.LUT R192, R192, R60, R194, 0xfe, !PT ;  /* 0x0000003cc0c07212 */ /* 0x000fe400078efec2 */
[----:B------:R-:W-:Y:S02]  /*3fc0*/  LOP3.LUT R60, R130, R62, R131, 0xfe, !PT ;  /* 0x0000003e823c7212 */ /* 0x000fe400078efe83 */
[----:B------:R-:W-:Y:S02]  /*3fd0*/  LEA R130, P0, R141, c[0x0][0x190], 0x3 ;  /* 0x000064008d827a11 */ /* 0x000fe400078018ff */
[----:B------:R-:W-:Y:S02]  /*3fe0*/  LOP3.LUT R197, R61, R60, R197, 0xfe, !PT ;  /* 0x0000003c3dc57212 */ /* 0x000fe400078efec5 */
[----:B------:R-:W-:-:S02]  /*3ff0*/  LOP3.LUT R192, R192, R63, RZ, 0xfc, !PT ;  /* 0x0000003fc0c07212 */ /* 0x000fc400078efcff */
[----:B------:R-:W-:Y:S02]  /*4000*/  F2FP.BF16.PACK_AB R62, R172, R165 ;  /* 0x000000a5ac3e723e */ /* 0x000fe400000010ff */
[----:B------:R-:W-:Y:S02]  /*4010*/  F2FP.BF16.PACK_AB R61, R168, R151 ;  /* 0x00000097a83d723e */ /* 0x000fe400000010ff */
[----:B------:R-:W-:Y:S02]  /*4020*/  F2FP.BF16.PACK_AB R60, R153, R140 ;  /* 0x0000008c993c723e */ /* 0x000fe400000010ff */
[----:B------:R-:W-:Y:S02]  /*4030*/  F2FP.BF16.PACK_AB R63, R184, R169 ;  /* 0x000000a9b83f723e */ /* 0x000fe400000010ff */
[----:B------:R-:W-:Y:S02]  /*4040*/  LEA.HI.X R131, R141, c[0x0][0x194], RZ, 0x3, P0 ;  /* 0x000065008d837a11 */ /* 0x000fe400000f1cff */
[----:B------:R-:W-:Y:S01]  /*4050*/  LOP3.LUT R193, R193, R197, R195, 0xfe, !PT ;  /* 0x000000c5c1c17212 */ /* 0x000fe200078efec3 */
[----:B------:R0:W-:Y:S04]  /*4060*/  STG.E.128 [R190.64], R60 ;  /* 0x0000003cbe007986 */ /* 0x0001e8000c101d04 */
[----:B------:R0:W-:Y:S02]  /*4070*/  STG.E.64 [R130.64], R192 ;  /* 0x000000c082007986 */ /* 0x0001e4000c101b04 */
.L_x_1081:
[----:B------:R-:W-:Y:S05]  /*4080*/  BSYNC B0 ;  /* 0x0000000000007941 */ /* 0x000fea0003800000 */
.L_x_1080:
[----:B------:R-:W-:Y:S01]  /*4090*/  LOP3.LUT P0, RZ, R38, 0x100, RZ, 0xc0, !PT ;  /* 0x0000010026ff7812 */ /* 0x000fe2000780c0ff */
[----:B------:R-:W-:-:S12]  /*40a0*/  BSSY B0, `(.L_x_1138) ;  /* 0x00002d6000007945 */ /* 0x000fd80003800000 */
[----:B------:R-:W-:Y:S05]  /*40b0*/  @!P0 BRA `(.L_x_1139) ;  /* 0x00002d4000008947 */ /* 0x000fea0003800000 */
[----:B------:R-:W-:Y:S01]  /*40c0*/  ISETP.NE.U32.AND P0, PT, RZ, c[0x0][0x180], PT ;  /* 0x00006000ff007a0c */ /* 0x000fe20003f05070 */
[----:B0-----:R-:W-:-:S03]  /*40d0*/  IMAD.MOV.U32 R61, RZ, RZ, 0x10 ;  /* 0x00000010ff3d7424 */ /* 0x001fc600078e00ff */
        /* <DEDUP_REMOVED lines=18> */
.L_x_1141:
[----:B0-----:R-:W-:Y:S02]  /*4200*/  IMAD.MOV.U32 R152, RZ, RZ, R126 ;  /* 0x000000ffff987224 */ /* 0x001fe400078e007e */
.L_x_1142:
[----:B------:R-:W-:Y:S05]  /*4210*/  BSYNC B1 ;  /* 0x0000000000017941 */ /* 0x000fea0003800000 */
.L_x_1140:
        /* <DEDUP_REMOVED lines=16> */
.L_x_1146:
[----:B------:R-:W-:Y:S05]  /*4320*/  BSYNC B2 ;  /* 0x0000000000027941 */ /* 0x000fea0003800000 */
.L_x_1145:
        /* <DEDUP_REMOVED lines=42> */
[----:B------:R-:W-:Y:S02]  /*45d0*/  LOP3.LUT R124, R131, R190, R71, 0x96, !PT ;  /* 0x000000be837c7212 */ /* 0x000fe400078e9647 */
[----:B------:R-:W-:Y:S02]  /*45e0*/  MOV R128, R130 ;  /* 0x0000008200807202 */ /* 0x000fe40000000f00 */
.L_x_1144:
[----:B------:R-:W-:Y:S05]  /*45f0*/  BSYNC B1 ;  /* 0x0000000000017941 */ /* 0x000fea0003800000 */
.L_x_1143:
[----:B------:R-:W0:Y:S01]  /*4600*/  I2F.U32 R131, R152 ;  /* 0x0000009800837306 */ /* 0x000e220000201000 */
[----:B------:R-:W-:Y:S01]  /*4610*/  IMAD.MOV.U32 R186, RZ, RZ, 0x2f800000 ;  /* 0x2f800000ffba7424 */ /* 0x000fe200078e00ff */
[----:B-----5:R-:W-:Y:S01]  /*4620*/  PRMT R130, RZ, 0x5410, R60 ;  /* 0x00005410ff827816 */ /* 0x020fe2000000003c */
[----:B------:R-:W-:Y:S01]  /*4630*/  BSSY B1, `(.L_x_1147) ;  /* 0x0000016000017945 */ /* 0x000fe20003800000 */
[----:B------:R-:W-:Y:S02]  /*4640*/  LOP3.LUT R38, R38, 0xfffffffb, RZ, 0xc0, !PT ;  /* 0xfffffffb26267812 */ /* 0x000fe400078ec0ff */
[----:B------:R-:W-:Y:S01]  /*4650*/  @P0 PRMT R132, RZ, 0x5410, R56 ;  /* 0x00005410ff840816 */ /* 0x000fe20000000038 */
[----:B------:R-:W-:-:S04]  /*4660*/  FMUL.FTZ R130, R130, R189 ;  /* 0x000000bd82827220 */ /* 0x000fc80000410000 */
[----:B------:R-:W-:Y:S02]  /*4670*/  FMUL.FTZ R130, R130, c[0x0][0x1e8] ;  /* 0x00007a0082827a20 */ /* 0x000fe40000410000 */
[----:B0-----:R-:W-:-:S05]  /*4680*/  FFMA.FTZ R131, R131, R186, 1.1641532182693481445e-10 ;  /* 0x2f00000083837423 */ /* 0x001fca00000100ba */
[----:B------:R-:W-:-:S04]  /*4690*/  FSETP.GTU.FTZ.AND P1, PT, R131, c[0x0][0x1e4], PT ;  /* 0x0000790083007a0b */ /* 0x000fc80003f3c000 */
        /* <DEDUP_REMOVED lines=14> */
.L_x_1148:
[----:B------:R-:W-:Y:S02]  /*4780*/  IMAD.MOV.U32 R132, RZ, RZ, R126 ;  /* 0x000000ffff847224 */ /* 0x000fe400078e007e */
.L_x_1149:
[----:B------:R-:W-:Y:S05]  /*4790*/  BSYNC B1 ;  /* 0x0000000000017941 */ /* 0x000fea0003800000 */
.L_x_1147:
        /* <DEDUP_REMOVED lines=16> */
.L_x_1153:
[----:B------:R-:W-:Y:S05]  /*48a0*/  BSYNC B2 ;  /* 0x0000000000027941 */ /* 0x000fea0003800000 */
.L_x_1152:
        /* <DEDUP_REMOVED lines=44> */
.L_x_1151:
[----:B------:R-:W-:Y:S05]  /*4b70*/  BSYNC B1 ;  /* 0x0000000000017941 */ /* 0x000fea0003800000 */
.L_x_1150:
        /* <DEDUP_REMOVED lines=23> */
.L_x_1155:
[----:B------:R-:W-:Y:S02]  /*4cf0*/  IMAD.MOV.U32 R132, RZ, RZ, R126 ;  /* 0x000000ffff847224 */ /* 0x000fe400078e007e */
.L_x_1156:
[----:B------:R-:W-:Y:S05]  /*4d00*/  BSYNC B1 ;  /* 0x0000000000017941 */ /* 0x000fea0003800000 */
.L_x_1154:
        /* <DEDUP_REMOVED lines=16> */
.L_x_1160:
[----:B------:R-:W-:Y:S05]  /*4e10*/  BSYNC B2 ;  /* 0x0000000000027941 */ /* 0x000fea0003800000 */
.L_x_1159:
        /* <DEDUP_REMOVED lines=44> */
.L_x_1158:
[----:B------:R-:W-:Y:S05]  /*50e0*/  BSYNC B1 ;  /* 0x0000000000017941 */ /* 0x000fea0003800000 */
.L_x_1157:
[----:B------:R0:W1:Y:S01]  /*50f0*/  I2F.U32 R131, R132 ;  /* 0x0000008400837306 */ /* 0x0000620000201000 */
[----:B------:R-:W-:Y:S01]  /*5100*/  PRMT R130, RZ, 0x5410, R61 ;  /* 0x00005410ff827816 */ /* 0x000fe2000000003d */
[----:B------:R-:W-:Y:S01]  /*5110*/  BSSY B1, `(.L_x_1161) ;  /* 0x0000014000017945 */ /* 0x000fe20003800000 */
[----:B------:R-:W-:-:S03]  /*5120*/  ISETP.NE.AND P2, PT, R60, 0x1, PT ;  /* 0x000000013c00780c */ /* 0x000fc60003f45270 */
[----:B------:R-:W-:Y:S01]  /*5130*/  FMUL.FTZ R130, R130, R189 ;  /* 0x000000bd82827220 */ /* 0x000fe20000410000 */
[----:B0-----:R-:W-:-:S03]  /*5140*/  @P0 PRMT R132, RZ, 0x5410, R57 ;  /* 0x00005410ff840816 */ /* 0x001fc60000000039 */
[----:B------:R-:W-:Y:S02]  /*5150*/  FMUL.FTZ R130, R130, c[0x0][0x1e8] ;  /* 0x00007a0082827a20 */ /* 0x000fe40000410000 */
[----:B-1----:R-:W-:-:S05]  /*5160*/  FFMA.FTZ R131, R131, R186, 1.1641532182693481445e-10 ;  /* 0x2f00000083837423 */ /* 0x002fca00000100ba */
        /* <DEDUP_REMOVED lines=13> */
.L_x_1162:
[----:B------:R-:W-:Y:S02]  /*5240*/  IMAD.MOV.U32 R132, RZ, RZ, R126 ;  /* 0x000000ffff847224 */ /* 0x000fe400078e007e */
.L_x_1163:
[----:B------:R-:W-:Y:S05]  /*5250*/  BSYNC B1 ;  /* 0x0000000000017941 */ /* 0x000fea0003800000 */
.L_x_1161:
        /* <DEDUP_REMOVED lines=10> */
[----:B------:R-:W-:Y:S02]  /*5300*/  @!P2 IADD3 R51, R51, 0x1, RZ ;  /* 0x000000013333a810 */ /* 0x000fe40007ffe0ff */
[----:B------:R-:W-:Y:S02]  /*5310*/  @!P2 IADD3 R122, R129, 0x1, RZ ;  /* 0x00000001817aa810 */ /* 0x000fe40007ffe0ff */
[----:B------:R-:W-:Y:S02]  /*5320*/  ISETP.NE.AND P3, PT, R51, RZ, !P2 ;  /* 0x000000ff3300720c */ /* 0x000fe40005765270 */
[----:B------:R-:W-:-:S11]  /*5330*/  @!P2 MOV R50, RZ ;  /* 0x000000ff0032a202 */ /* 0x000fd60000000f00 */
[----:B------:R-:W-:-:S04]  /*5340*/  @P3 IMAD.MOV R122, RZ, RZ, R129 ;  /* 0x000000ffff7a3224 */ /* 0x000fc800078e0281 */
[----:B------:R-:W-:Y:S02]  /*5350*/  @!P2 IMAD.MOV.U32 R129, RZ, RZ, R122 ;  /* 0x000000ffff81a224 */ /* 0x000fe400078e007a */
.L_x_1167:
[----:B------:R-:W-:Y:S05]  /*5360*/  BSYNC B2 ;  /* 0x0000000000027941 */ /* 0x000fea0003800000 */
.L_x_1166:
        /* <DEDUP_REMOVED lines=44> */
.L_x_1165:
[----:B------:R-:W-:Y:S05]  /*5630*/  BSYNC B1 ;  /* 0x0000000000017941 */ /* 0x000fea0003800000 */
.L_x_1164:
[----:B------:R-:W0:Y:S01]  /*5640*/  I2F.U32 R131, R132 ;  /* 0x0000008400837306 */ /* 0x000e220000201000 */
[----:B------:R-:W-:Y:S01]  /*5650*/  PRMT R60, RZ, 0x7610, R61 ;  /* 0x00007610ff3c7816 */ /* 0x000fe2000000003d */
[----:B------:R-:W-:Y:S01]  /*5660*/  BSSY B1, `(.L_x_1168) ;  /* 0x0000014000017945 */ /* 0x000fe20003800000 */
[----:B------:R-:W-:Y:S02]  /*5670*/  ISETP.NE.AND P3, PT, R130, 0x1, PT ;  /* 0x000000018200780c */ /* 0x000fe40003f65270 */
[----:B------:R-:W-:Y:S01]  /*5680*/  @P0 PRMT R61, RZ, 0x7610, R57 ;  /* 0x00007610ff3d0816 */ /* 0x000fe20000000039 */
[----:B------:R-:W-:-:S04]  /*5690*/  FMUL.FTZ R60, R60, R189 ;  /* 0x000000bd3c3c7220 */ /* 0x000fc80000410000 */
[----:B------:R-:W-:Y:S02]  /*56a0*/  FMUL.FTZ R60, R60, c[0x0][0x1e8] ;  /* 0x00007a003c3c7a20 */ /* 0x000fe40000410000 */
[----:B0-----:R-:W-:-:S05]  /*56b0*/  FFMA.FTZ R131, R131, R186, 1.1641532182693481445e-10 ;  /* 0x2f00000083837423 */ /* 0x001fca00000100ba */
        /* <DEDUP_REMOVED lines=13> */
.L_x_1169:
[----:B------:R-:W-:Y:S02]  /*5790*/  IMAD.MOV.U32 R132, RZ, RZ, R126 ;  /* 0x000000ffff847224 */ /* 0x000fe400078e007e */
.L_x_1170:
[----:B------:R-:W-:Y:S05]  /*57a0*/  BSYNC B1 ;  /* 0x0000000000017941 */ /* 0x000fea0003800000 */
.L_x_1168:
        /* <DEDUP_REMOVED lines=16> */
.L_x_1174:
[----:B------:R-:W-:Y:S05]  /*58b0*/  BSYNC B2 ;  /* 0x0000000000027941 */ /* 0x000fea0003800000 */
.L_x_1173:
        /* <DEDUP_REMOVED lines=44> */
.L_x_1172:
[----:B------:R-:W-:Y:S05]  /*5b80*/  BSYNC B1 ;  /* 0x0000000000017941 */ /* 0x000fea0003800000 */
.L_x_1171:
        /* <DEDUP_REMOVED lines=21> */
.L_x_1176:
[----:B------:R-:W-:Y:S02]  /*5ce0*/  IMAD.MOV.U32 R132, RZ, RZ, R126 ;  /* 0x000000ffff847224 */ /* 0x000fe400078e007e */
.L_x_1177:
[----:B------:R-:W-:Y:S05]  /*5cf0*/  BSYNC B1 ;  /* 0x0000000000017941 */ /* 0x000fea0003800000 */
.L_x_1175:
        /* <DEDUP_REMOVED lines=16> */
.L_x_1181:
[----:B------:R-:W-:Y:S05]  /*5e00*/  BSYNC B2 ;  /* 0x0000000000027941 */ /* 0x000fea0003800000 */
.L_x_1180:
        /* <DEDUP_REMOVED lines=44> */
.L_x_1179:
[----:B------:R-:W-:Y:S05]  /*60d0*/  BSYNC B1 ;  /* 0x0000000000017941 */ /* 0x000fea0003800000 */
.L_x_1178:
        /* <DEDUP_REMOVED lines=21> */
.L_x_1183:
[----:B------:R-:W-:Y:S02]  /*6230*/  MOV R62, R126 ;  /* 0x0000007e003e7202 */ /* 0x000fe40000000f00 */
.L_x_1184:
[----:B------:R-:W-:Y:S05]  /*6240*/  BSYNC B1 ;  /* 0x0000000000017941 */ /* 0x000fea0003800000 */
.L_x_1182:
        /* <DEDUP_REMOVED lines=16> */
.L_x_1188:
[----:B------:R-:W-:Y:S05]  /*6350*/  BSYNC B2 ;  /* 0x0000000000027941 */ /* 0x000fea0003800000 */
.L_x_1187:
        /* <DEDUP_REMOVED lines=44> */
.L_x_1186:
[----:B------:R-:W-:Y:S05]  /*6620*/  BSYNC B1 ;  /* 0x0000000000017941 */ /* 0x000fea0003800000 */
.L_x_1185:
        /* <DEDUP_REMOVED lines=21> */
.L_x_1190:
[----:B------:R-:W-:Y:S02]  /*6780*/  IMAD.MOV.U32 R62, RZ, RZ, R126 ;  /* 0x000000ffff3e7224 */ /* 0x000fe400078e007e */
.L_x_1191:
[----:B------:R-:W-:Y:S05]  /*6790*/  BSYNC B1 ;  /* 0x0000000000017941 */ /* 0x000fea0003800000 */
.L_x_1189:
        /* <DEDUP_REMOVED lines=11> */
[----:B------:R-:W-:Y:S01]  /*6850*/  @!P6 IADD3 R51, R51, 0x1, RZ ;  /* 0x000000013333e810 */ /* 0x000fe20007ffe0ff */
[----:B------:R-:W-:Y:S01]  /*6860*/  @!P6 IMAD.MOV.U32 R50, RZ, RZ, RZ ;  /* 0x000000ffff32e224 */ /* 0x000fe200078e00ff */
[----:B------:R-:W-:Y:S02]  /*6870*/  @!P6 IADD3 R122, R129, 0x1, RZ ;  /* 0x00000001817ae810 */ /* 0x000fe40007ffe0ff */
[----:B------:R-:W-:-:S13]  /*6880*/  ISETP.NE.AND P0, PT, R51, RZ, !P6 ;  /* 0x000000ff3300720c */ /* 0x000fda0007705270 */
[----:B------:R-:W-:Y:S01]  /*6890*/  @P0 IMAD.MOV R122, RZ, RZ, R129 ;  /* 0x000000ffff7a0224 */ /* 0x000fe200078e0281 */
[----:B------:R-:W-:-:S04]  /*68a0*/  ISETP.NE.AND P0, PT, R61, RZ, PT ;  /* 0x000000ff3d00720c */ /* 0x000fc80003f05270 */
[----:B------:R-:W-:-:S04]  /*68b0*/  @!P6 MOV R129, R122 ;  /* 0x0000007a0081e202 */ /* 0x000fc80000000f00 */
.L_x_1195:
[----:B------:R-:W-:Y:S05]  /*68c0*/  BSYNC B2 ;  /* 0x0000000000027941 */ /* 0x000fea0003800000 */
.L_x_1194:
        /* <DEDUP_REMOVED lines=44> */
.L_x_1193:
[----:B------:R-:W-:Y:S05]  /*6b90*/  BSYNC B1 ;  /* 0x0000000000017941 */ /* 0x000fea0003800000 */
.L_x_1192:
        /* <DEDUP_REMOVED lines=13> */
[----:B0-----:R-:W-:Y:S02]  /*6c70*/  FFMA.FTZ R61, R61, R186, 1.1641532182693481445e-10 ;  /* 0x2f0000003d3d7423 */ /* 0x001fe400000100ba */
        /* <DEDUP_REMOVED lines=9> */
[----:B------:R-:W-:Y:S02]  /*6d10*/  LEA.HI.X R191, R196, c[0x0][0x18c], RZ, 0x4, P0 ;  /* 0x00006300c4bf7a11 */ /* 0x000fe400000f24ff */
        /* <DEDUP_REMOVED lines=9> */
[C---:B------:R-:W-:Y:S02]  /*6db0*/  LEA.HI.X R131, R196.reuse, c[0x0][0x194], RZ, 0x3, P0 ;  /* 0x00006500c4837a11 */ /* 0x040fe400000f1cff */
[----:B------:R-:W-:Y:S01]  /*6dc0*/  LOP3.LUT R193, R193, R197, R195, 0xfe, !PT ;  /* 0x000000c5c1c17212 */ /* 0x000fe200078efec3 */
[----:B------:R0:W-:Y:S01]  /*6dd0*/  STG.E.128 [R190.64], R60 ;  /* 0x0000003cbe007986 */ /* 0x0001e2000c101d04 */
[----:B------:R-:W-:-:S03]  /*6de0*/  IADD3 R196, R196, 0x20, RZ ;  /* 0x00000020c4c47810 */ /* 0x000fc60007ffe0ff */
[----:B------:R0:W-:Y:S04]  /*6df0*/  STG.E.64 [R130.64], R192 ;  /* 0x000000c082007986 */ /* 0x0001e8000c101b04 */
.L_x_1139:
[----:B------:R-:W-:Y:S05]  /*6e00*/  BSYNC B0 ;  /* 0x0000000000007941 */ /* 0x000fea0003800000 */
.L_x_1138:
        /* <DEDUP_REMOVED lines=23> */
.L_x_1199:
[----:B0-----:R-:W-:Y:S02]  /*6f80*/  IMAD.MOV.U32 R150, RZ, RZ, R126 ;  /* 0x000000ffff967224 */ /* 0x001fe400078e007e */
.L_x_1200:
[----:B------:R-:W-:Y:S05]  /*6f90*/  BSYNC B1 ;  /* 0x0000000000017941 */ /* 0x000fea0003800000 */
.L_x_1198:
        /* <DEDUP_REMOVED lines=16> */
.L_x_1204:
[----:B------:R-:W-:Y:S05]  /*70a0*/  BSYNC B2 ;  /* 0x0000000000027941 */ /* 0x000fea0003800000 */
.L_x_1203:
        /* <DEDUP_REMOVED lines=44> */
.L_x_1202:
[----:B------:R-:W-:Y:S05]  /*7370*/  BSYNC B1 ;  /* 0x0000000000017941 */ /* 0x000fea0003800000 */
.L_x_1201:
        /* <DEDUP_REMOVED lines=24> */
.L_x_1206:
[----:B------:R-:W-:Y:S02]  /*7500*/  IMAD.MOV.U32 R132, RZ, RZ, R126 ;  /* 0x000000ffff847224 */ /* 0x000fe400078e007e */
.L_x_1207:
[----:B------:R-:W-:Y:S05]  /*7510*/  BSYNC B1 ;  /* 0x0000000000017941 */ /* 0x000fea0003800000 */
.L_x_1205:
        /* <DEDUP_REMOVED lines=16> */
.L_x_1211:
[----:B------:R-:W-:Y:S05]  /*7620*/  BSYNC B2 ;  /* 0x0000000000027941 */ /* 0x000fea0003800000 */
.L_x_1210:
        /* <DEDUP_REMOVED lines=44> */
.L_x_1209:
[----:B------:R-:W-:Y:S05]  /*78f0*/  BSYNC B1 ;  /* 0x0000000000017941 */ /* 0x000fea0003800000 */
.L_x_1208:
        /* <DEDUP_REMOVED lines=15> */
[----:B------:R-:W-:Y:S02]  /*79f0*/  ISETP.NE.AND P1, PT, R130, 0x2, PT ;  /* 0x000000028200780c */ /* 0x000fe40003f25270 */
[----:B------:R-:W-:-:S11]  /*7a00*/  MOV R132, R124 ;  /* 0x0000007c00847202 */ /* 0x000fd60000000f00 */
[----:B------:R-:W-:Y:S05]  /*7a10*/  @!P1 BRA `(.L_x_1214) ;  /* 0x0000006000009947 */ /* 0x000fea0003800000 */
[----:B------:R-:W-:Y:S01]  /*7a20*/  ISETP.NE.AND P1, PT, R130, 0x3, PT ;  /* 0x000000038200780c */ /* 0x000fe20003f25270 */
[----:B------:R-:W-:-:S12]  /*7a30*/  IMAD.MOV.U32 R132, RZ, RZ, R122 ;  /* 0x000000ffff847224 */ /* 0x000fd800078e007a */
[----:B------:R-:W-:Y:S05]  /*7a40*/  @P1 BRA `(.L_x_1214) ;  /* 0x0000003000001947 */ /* 0x000fea0003800000 */
[----:B------:R-:W-:Y:S01]  /*7a50*/  IMAD.MOV.U32 R132, RZ, RZ, R128 ;  /* 0x000000ffff847224 */ /* 0x000fe200078e0080 */
[----:B------:R-:W-:Y:S05]  /*7a60*/  BRA `(.L_x_1214) ;  /* 0x0000001000007947 */ /* 0x000fea0003800000 */
.L_x_1213:
[----:B------:R-:W-:Y:S02]  /*7a70*/  IMAD.MOV.U32 R132, RZ, RZ, R126 ;  /* 0x000000ffff847224 */ /* 0x000fe400078e007e */
.L_x_1214:
[----:B------:R-:W-:Y:S05]  /*7a80*/  BSYNC B1 ;  /* 0x0000000000017941 */ /* 0x000fea0003800000 */
.L_x_1212:
        /* <DEDUP_REMOVED lines=16> */
.L_x_1218:
[----:B------:R-:W-:Y:S05]  /*7b90*/  BSYNC B2 ;  /* 0x0000000000027941 */ /* 0x000fea0003800000 */
.L_x_1217:
        /* <DEDUP_REMOVED lines=44> */
.L_x_1216:
[----:B------:R-:W-:Y:S05]  /*7e60*/  BSYNC B1 ;  /* 0x0000000000017941 */ /* 0x000fea0003800000 */
.L_x_1215:
        /* <DEDUP_REMOVED lines=21> */
.L_x_1220:
[----:B------:R-:W-:Y:S02]  /*7fc0*/  MOV R132, R126 ;  /* 0x0000007e00847202 */ /* 0x000fe40000000f00 */
.L_x_1221:
[----:B------:R-:W-:Y:S05]  /*7fd0*/  BSYNC B1 ;  /* 0x0000000000017941 */ /* 0x000fea0003800000 */
.L_x_1219:
        /* <DEDUP_REMOVED lines=16> */
.L_x_1225:
[----:B------:R-:W-:Y:S05]  /*80e0*/  BSYNC B2 ;  /* 0x0000000000027941 */ /* 0x000fea0003800000 */
.L_x_1224:
        /* <DEDUP_REMOVED lines=44> */
.L_x_1223:
[----:B------:R-:W-:Y:S05]  /*83b0*/  BSYNC B1 ;  /* 0x0000000000017941 */ /* 0x000fea0003800000 */
.L_x_1222:
        /* <DEDUP_REMOVED lines=21> */
.L_x_1227:
[----:B------:R-:W-:Y:S02]  /*8510*/  IMAD.MOV.U32 R132, RZ, RZ, R126 ;  /* 0x000000ffff847224 */ /* 0x000fe400078e007e */
.L_x_1228:
[----:B------:R-:W-:Y:S05]  /*8520*/  BSYNC B1 ;  /* 0x0000000000017941 */ /* 0x000fea0003800000 */
.L_x_1226:
        /* <DEDUP_REMOVED lines=16> */
.L_x_1232:
[----:B------:R-:W-:Y:S05]  /*8630*/  BSYNC B2 ;  /* 0x0000000000027941 */ /* 0x000fea0003800000 */
.L_x_1231:
        /* <DEDUP_REMOVED lines=44> */
.L_x_1230:
[----:B------:R-:W-:Y:S05]  /*8900*/  BSYNC B1 ;  /* 0x0000000000017941 */ /* 0x000fea0003800000 */
.L_x_1229:
        /* <DEDUP_REMOVED lines=8> */
[----:B------:R-:W-:Y:S02]  /*8990*/  FSETP.GTU.FTZ.AND P3, PT, R61, c[0x0][0x1e4], PT ;  /* 0x000079003d007a0b */ /* 0x000fe40003f7c000 */
[----:B------:R-:W-:Y:S02]  /*89a0*/  IADD3 R61, R60, 0x1, RZ ;  /* 0x000000013c3d7810 */ /* 0x000fe40007ffe0ff */
        /* <DEDUP_REMOVED lines=11> */
.L_x_1234:
[----:B------:R-:W-:Y:S02]  /*8a60*/  IMAD.MOV.U32 R132, RZ, RZ, R126 ;  /* 0x000000ffff847224 */ /* 0x000fe400078e007e */
.L_x_1235:
[----:B------:R-:W-:Y:S05]  /*8a70*/  BSYNC B1 ;  /* 0x0000000000017941 */ /* 0x000fea0003800000 */
.L_x_1233:
        /* <DEDUP_REMOVED lines=16> */
.L_x_1239:
[----:B------:R-:W-:Y:S05]  /*8b80*/  BSYNC B2 ;  /* 0x0000000000027941 */ /* 0x000fea0003800000 */
.L_x_1238:
        /* <DEDUP_REMOVED lines=42> */
[----:B------:R-:W-:Y:S01]  /*8e30*/  HFMA2.MMA R61, -RZ, RZ, 0, 0 ;  /* 0x00000000ff3d7435 */ /* 0x000fe200000001ff */
[----:B------:R-:W-:-:S05]  /*8e40*/  IMAD.MOV.U32 R128, RZ, RZ, R60 ;  /* 0x000000ffff807224 */ /* 0x000fca00078e003c */
.L_x_1237:
[----:B------:R-:W-:Y:S05]  /*8e50*/  BSYNC B1 ;  /* 0x0000000000017941 */ /* 0x000fea0003800000 */
.L_x_1236:
        /* <DEDUP_REMOVED lines=8> */
[----:B------:R-:W-:-:S04]  /*8ee0*/  FSETP.GTU.FTZ.AND P4, PT, R131, c[0x0][0x1e4], PT ;  /* 0x0000790083007a0b */ /* 0x000fc80003f9c000 */
        /* <DEDUP_REMOVED lines=12> */
.L_x_1241:
[----:B------:R-:W-:Y:S02]  /*8fb0*/  IMAD.MOV.U32 R62, RZ, RZ, R126 ;  /* 0x000000ffff3e7224 */ /* 0x000fe400078e007e */
.L_x_1242:
[----:B------:R-:W-:Y:S05]  /*8fc0*/  BSYNC B1 ;  /* 0x0000000000017941 */ /* 0x000fea0003800000 */
.L_x_1240:
        /* <DEDUP_REMOVED lines=16> */
.L_x_1246:
[----:B------:R-:W-:Y:S05]  /*90d0*/  BSYNC B2 ;  /* 0x0000000000027941 */ /* 0x000fea0003800000 */
.L_x_1245:
        /* <DEDUP_REMOVED lines=44> */
.L_x_1244:
[----:B------:R-:W-:Y:S05]  /*93a0*/  BSYNC B1 ;  /* 0x0000000000017941 */ /* 0x000fea0003800000 */
.L_x_1243:
        /* <DEDUP_REMOVED lines=19> */
[----:B------:R-:W-:Y:S01]  /*94e0*/  MOV R62, R128 ;  /* 0x00000080003e7202 */ /* 0x000fe20000000f00 */
[----:B------:R-:W-:Y:S05]  /*94f0*/  BRA `(.L_x_1249) ;  /* 0x0000001000007947 */ /* 0x000fea0003800000 */
.L_x_1248:
[----:B------:R-:W-:Y:S02]  /*9500*/  IMAD.MOV.U32 R62, RZ, RZ, R126 ;  /* 0x000000ffff3e7224 */ /* 0x000fe400078e007e */
.L_x_1249:
[----:B------:R-:W-:Y:S05]  /*9510*/  BSYNC B1 ;  /* 0x0000000000017941 */ /* 0x000fea0003800000 */
.L_x_1247:
        /* <DEDUP_REMOVED lines=16> */
[----:B------:R-:W-:-:S03]  /*9620*/  ISETP.NE.AND P0, PT, R61, RZ, PT ;  /* 0x000000ff3d00720c */ /* 0x000fc60003f05270 */
[----:B------:R-:W-:-:S05]  /*9630*/  @!P6 IMAD.MOV.U32 R129, RZ, RZ, R122 ;  /* 0x000000ffff81e224 */ /* 0x000fca00078e007a */
.L_x_1253:
[----:B------:R-:W-:Y:S05]  /*9640*/  BSYNC B2 ;  /* 0x0000000000027941 */ /* 0x000fea0003800000 */
.L_x_1252:
        /* <DEDUP_REMOVED lines=44> */
.L_x_1251:
[----:B------:R-:W-:Y:S05]  /*9910*/  BSYNC B1 ;  /* 0x0000000000017941 */ /* 0x000fea0003800000 */
.L_x_1250:
        /* <DEDUP_REMOVED lines=38> */
.L_x_1197:
[----:B------:R-:W-:Y:S05]  /*9b80*/  BSYNC B0 ;  /* 0x0000000000007941 */ /* 0x000fea0003800000 */
.L_x_1196:
        /* <DEDUP_REMOVED lines=23> */
.L_x_1257:
[----:B0-----:R-:W-:Y:S02]  /*9d00*/  IMAD.MOV.U32 R148, RZ, RZ, R126 ;  /* 0x000000ffff947224 */ /* 0x001fe400078e007e */
.L_x_1258:
[----:B------:R-:W-:Y:S05]  /*9d10*/  BSYNC B1 ;  /* 0x0000000000017941 */ /* 0x000fea0003800000 */
.L_x_1256:
        /* <DEDUP_REMOVED lines=14> */
[----:B------:R-:W-:-:S05]  /*9e00*/  @P2 IADD3 R124, R129, RZ, RZ ;  /* 0x000000ff817c2210 */ /* 0x000fca0007ffe0ff */
[----:B------:R-:W-:Y:S02]  /*9e10*/  @!P1 IMAD.MOV.U32 R129, RZ, RZ, R124 ;  /* 0x000000ffff819224 */ /* 0x000fe400078e007c */
.L_x_1262:
[----:B------:R-:W-:Y:S05]  /*9e20*/  BSYNC B2 ;  /* 0x0000000000027941 */ /* 0x000fea0003800000 */
.L_x_1261:
        /* <DEDUP_REMOVED lines=44> */
.L_x_1260:
[----:B------:R-:W-:Y:S05]  /*a0f0*/  BSYNC B1 ;  /* 0x0000000000017941 */ /* 0x000fea0003800000 */
.L_x_1259:
        /* <DEDUP_REMOVED lines=24> */
.L_x_1264:
[----:B------:R-:W-:Y:S02]  /*a280*/  IMAD.MOV.U32 R132, RZ, RZ, R126 ;  /* 0x000000ffff847224 */ /* 0x000fe400078e007e */
.L_x_1265:
[----:B------:R-:W-:Y:S05]  /*a290*/  BSYNC B1 ;  /* 0x0000000000017941 */ /* 0x000fea0003800000 */
.L_x_1263:
        /* <DEDUP_REMOVED lines=16> */
.L_x_1269:
[----:B------:R-:W-:Y:S05]  /*a3a0*/  BSYNC B2 ;  /* 0x0000000000027941 */ /* 0x000fea0003800000 */
.L_x_1268:
        /* <DEDUP_REMOVED lines=44> */
.L_x_1267:
[----:B------:R-:W-:Y:S05]  /*a670*/  BSYNC B1 ;  /* 0x0000000000017941 */ /* 0x000fea0003800000 */
.L_x_1266:
[----:B------:R-:W0:Y:S01]  /*a680*/  I2F.U32 R132, R132 ;  /* 0x0000008400847306 */ /* 0x000e220000201000 */
[----:B------:R-:W-:Y:S01]  /*a690*/  PRMT R146, RZ, 0x7610, R60 ;  /* 0x00007610ff927816 */ /* 0x000fe2000000003c */
[----:B------:R-:W-:Y:S01]  /*a6a0*/  BSSY B1, `(.L_x_1270) ;  /* 0x0000016000017945 */ /* 0x000fe20003800000 */
[----:B------:R-:W-:Y:S02]  /*a6b0*/  LOP3.LUT R38, R38, 0xfffffffd, RZ, 0xc0, !PT ;  /* 0xfffffffd26267812 */ /* 0x000fe400078ec0ff */
[----:B------:R-:W-:Y:S01]  /*a6c0*/  @P0 PRMT R131, RZ, 0x7610, R56 ;  /* 0x00007610ff830816 */ /* 0x000fe20000000038 */
[----:B------:R-:W-:-:S04]  /*a6d0*/  FMUL.FTZ R146, R146, R189 ;  /* 0x000000bd92927220 */ /* 0x000fc80000410000 */
[----:B------:R-:W-:Y:S02]  /*a6e0*/  FMUL.FTZ R146, R146, c[0x0][0x1e8] ;  /* 0x00007a0092927a20 */ /* 0x000fe40000410000 */
[----:B0-----:R-:W-:-:S05]  /*a6f0*/  FFMA.FTZ R60, R132, R183, 1.1641532182693481445e-10 ;  /* 0x2f000000843c7423 */ /* 0x001fca00000100b7 */
[----:B------:R-:W-:Y:S02]  /*a700*/  FSETP.GTU.FTZ.AND P1, PT, R60, c[0x0][0x1e4], PT ;  /* 0x000079003c007a0b */ /* 0x000fe40003f3c000 */
[----:B------:R-:W-:Y:S02]  /*a710*/  IADD3 R60, R130, 0x1, RZ ;  /* 0x00000001823c7810 */ /* 0x000fe40007ffe0ff */
[----:B------:R-:W-:-:S05]  /*a720*/  FSEL R148, R146, RZ, !P1 ;  /* 0x000000ff92947208 */ /* 0x000fca0004800000 */
        /* <DEDUP_REMOVED lines=12> */
.L_x_1271:
[----:B------:R-:W-:Y:S02]  /*a7f0*/  IMAD.MOV.U32 R132, RZ, RZ, R126 ;  /* 0x000000ffff847224 */ /* 0x000fe400078e007e */
.L_x_1272:
[----:B------:R-:W-:Y:S05]  /*a800*/  BSYNC B1 ;  /* 0x0000000000017941 */ /* 0x000fea0003800000 */
.L_x_1270:
        /* <DEDUP_REMOVED lines=16> */
.L_x_1276:
[----:B------:R-:W-:Y:S05]  /*a910*/  BSYNC B2 ;  /* 0x0000000000027941 */ /* 0x000fea0003800000 */
.L_x_1275:
[----:B------:R-:W-:Y:S01]  /*a920*/  IMAD.HI.U32 R131, R51, -0x326172a9, RZ ;  /* 0xcd9e8d5733837827 */ /* 0x000fe200078e00ff */
[----:B------:R-:W-:-:S03]  /*a930*/  LOP3.LUT R60, R60, R129, R95, 0x96, !PT ;  /* 0x000000813c3c7212 */ /* 0x000fc600078e965f */
[----:B------:R-:W-:Y:S01]  /*a940*/  IMAD R122, R51, -0x326172a9, RZ ;  /* 0xcd9e8d57337a7824 */ /* 0x000fe200078e02ff */
[----:B------:R-:W-:Y:S01]  /*a950*/  LOP3.LUT R176, R131, R50, R94, 0x96, !PT ;  /* 0x0000003283b07212 */ /* 0x000fe200078e965e */
[----:B------:R-:W-:Y:S01]  /*a960*/  IMAD.WIDE.U32 R130, R60, -0x326172a9, RZ ;  /* 0xcd9e8d573c827825 */ /* 0x000fe200078e00ff */
[----:B------:R-:W-:-:S03]  /*a970*/  HFMA2.MMA R60, -RZ, RZ, 0, 0 ;  /* 0x00000000ff3c7435 */ /* 0x000fc600000001ff */
        /* <DEDUP_REMOVED lines=38> */
.L_x_1274:
[----:B------:R-:W-:Y:S05]  /*abe0*/  BSYNC B1 ;  /* 0x0000000000017941 */ /* 0x000fea0003800000 */
.L_x_1273:
        /* <DEDUP_REMOVED lines=21> */
.L_x_1278:
[----:B------:R-:W-:Y:S02]  /*ad40*/  IMAD.MOV.U32 R132, RZ, RZ, R126 ;  /* 0x000000ffff847224 */ /* 0x000fe400078e007e */
.L_x_1279:
[----:B------:R-:W-:Y:S05]  /*ad50*/  BSYNC B1 ;  /* 0x0000000000017941 */ /* 0x000fea0003800000 */
.L_x_1277:
        /* <DEDUP_REMOVED lines=16> */
.L_x_1283:
[----:B------:R-:W-:Y:S05]  /*ae60*/  BSYNC B2 ;  /* 0x0000000000027941 */ /* 0x000fea0003800000 */
.L_x_1282:
        /* <DEDUP_REMOVED lines=44> */
.L_x_1281:
[----:B------:R-:W-:Y:S05]  /*b130*/  BSYNC B1 ;  /* 0x0000000000017941 */ /* 0x000fea0003800000 */
.L_x_1280:
        /* <DEDUP_REMOVED lines=21> */
.L_x_1285:
[----:B------:R-:W-:Y:S02]  /*b290*/  IMAD.MOV.U32 R132, RZ, RZ, R126 ;  /* 0x000000ffff847224 */ /* 0x000fe400078e007e */
.L_x_1286:
[----:B------:R-:W-:Y:S05]  /*b2a0*/  BSYNC B1 ;  /* 0x0000000000017941 */ /* 0x000fea0003800000 */
.L_x_1284:
        /* <DEDUP_REMOVED lines=16> */
.L_x_1290:
[----:B------:R-:W-:Y:S05]  /*b3b0*/  BSYNC B2 ;  /* 0x0000000000027941 */ /* 0x000fea0003800000 */
.L_x_1289:
        /* <DEDUP_REMOVED lines=44> */
.L_x_1288:
[----:B------:R-:W-:Y:S05]  /*b680*/  BSYNC B1 ;  /* 0x0000000000017941 */ /* 0x000fea0003800000 */
.L_x_1287:
[----:B------:R0:W1:Y:S01]  /*b690*/  I2F.U32 R130, R132 ;  /* 0x0000008400827306 */ /* 0x0000620000201000 */
[----:B------:R-:W-:Y:S01]  /*b6a0*/  ISETP.NE.AND P4, PT, R60, 0x1, PT ;  /* 0x000000013c00780c */ /* 0x000fe20003f85270 */
[----:B------:R-:W-:Y:S01]  /*b6b0*/  BSSY B1, `(.L_x_1291) ;  /* 0x0000014000017945 */ /* 0x000fe20003800000 */
[----:B------:R-:W-:Y:S02]  /*b6c0*/  @P0 PRMT R131, RZ, 0x5410, R58 ;  /* 0x00005410ff830816 */ /* 0x000fe4000000003a */
[----:B0-----:R-:W-:-:S05]  /*b6d0*/  PRMT R132, RZ, 0x5410, R62 ;  /* 0x00005410ff847816 */ /* 0x001fca000000003e */
[----:B------:R-:W-:Y:S02]  /*b6e0*/  FMUL.FTZ R61, R132, R189 ;  /* 0x000000bd843d7220 */ /* 0x000fe40000410000 */
        /* <DEDUP_REMOVED lines=15> */
.L_x_1292:
[----:B------:R-:W-:Y:S02]  /*b7e0*/  IMAD.MOV.U32 R132, RZ, RZ, R126 ;  /* 0x000000ffff847224 */ /* 0x000fe400078e007e */
.L_x_1293:
[----:B------:R-:W-:Y:S05]  /*b7f0*/  BSYNC B1 ;  /* 0x0000000000017941 */ /* 0x000fea0003800000 */
.L_x_1291:
        /* <DEDUP_REMOVED lines=16> */
.L_x_1297:
[----:B------:R-:W-:Y:S05]  /*b900*/  BSYNC B2 ;  /* 0x0000000000027941 */ /* 0x000fea0003800000 */
.L_x_1296:
        /* <DEDUP_REMOVED lines=44> */
.L_x_1295:
[----:B------:R-:W-:Y:S05]  /*bbd0*/  BSYNC B1 ;  /* 0x0000000000017941 */ /* 0x000fea0003800000 */
.L_x_1294:
        /* <DEDUP_REMOVED lines=21> */
.L_x_1299:
[----:B------:R-:W-:Y:S02]  /*bd30*/  IMAD.MOV.U32 R62, RZ, RZ, R126 ;  /* 0x000000ffff3e7224 */ /* 0x000fe400078e007e */
.L_x_1300:
[----:B------:R-:W-:Y:S05]  /*bd40*/  BSYNC B1 ;  /* 0x0000000000017941 */ /* 0x000fea0003800000 */
.L_x_1298:
        /* <DEDUP_REMOVED lines=16> */
.L_x_1304:
[----:B------:R-:W-:Y:S05]  /*be50*/  BSYNC B2 ;  /* 0x0000000000027941 */ /* 0x000fea0003800000 */
.L_x_1303:
        /* <DEDUP_REMOVED lines=41> */
[----:B------:R-:W-:Y:S01]  /*c0f0*/  MOV R128, R60 ;  /* 0x0000003c00807202 */ /* 0x000fe20000000f00 */
[----:B------:R-:W-:Y:S01]  /*c100*/  IMAD.MOV.U32 R60, RZ, RZ, RZ ;  /* 0x000000ffff3c7224 */ /* 0x000fe200078e00ff */
[----:B------:R-:W-:Y:S02]  /*c110*/  LOP3.LUT R124, R61, R130, R71, 0x96, !PT ;  /* 0x000000823d7c7212 */ /* 0x000fe400078e9647 */
.L_x_1302:
[----:B------:R-:W-:Y:S05]  /*c120*/  BSYNC B1 ;  /* 0x0000000000017941 */ /* 0x000fea0003800000 */
.L_x_1301:
        /* <DEDUP_REMOVED lines=21> */
.L_x_1306:
[----:B------:R-:W-:Y:S02]  /*c280*/  IMAD.MOV.U32 R62, RZ, RZ, R126 ;  /* 0x000000ffff3e7224 */ /* 0x000fe400078e007e */
.L_x_1307:
[----:B------:R-:W-:Y:S05]  /*c290*/  BSYNC B1 ;  /* 0x0000000000017941 */ /* 0x000fea0003800000 */
.L_x_1305:
        /* <DEDUP_REMOVED lines=18> */
.L_x_1311:
[----:B------:R-:W-:Y:S05]  /*c3c0*/  BSYNC B2 ;  /* 0x0000000000027941 */ /* 0x000fea0003800000 */
.L_x_1310:
        /* <DEDUP_REMOVED lines=44> */
.L_x_1309:
[----:B------:R-:W-:Y:S05]  /*c690*/  BSYNC B1 ;  /* 0x0000000000017941 */ /* 0x000fea0003800000 */
.L_x_1308:
[----:B------:R0:W1:Y:S01]  /*c6a0*/  I2F.U32 R60, R62 ;  /* 0x0000003e003c7306 */ /* 0x0000620000201000 */
[----:B------:R-:W-:Y:S02]  /*c6b0*/  SEL R130, RZ, 0x100, P4 ;  /* 0x00000100ff827807 */ /* 0x000fe40002000000 */
[----:B------:R-:W-:Y:S02]  /*c6c0*/  SEL R131, RZ, 0x10000, P5 ;  /* 0x00010000ff837807 */ /* 0x000fe40002800000 */
[----:B------:R-:W-:Y:S02]  /*c6d0*/  LOP3.LUT P5, RZ, R38, 0x2, RZ, 0xc0, !PT ;  /* 0x0000000226ff7812 */ /* 0x000fe400078ac0ff */
[----:B------:R-:W-:Y:S02]  /*c6e0*/  SEL R194, RZ, 0x1, P1 ;  /* 0x00000001ffc27807 */ /* 0x000fe40000800000 */
[----:B0-----:R-:W-:-:S02]  /*c6f0*/  PRMT R62, RZ, 0x7610, R63 ;  /* 0x00007610ff3e7816 */ /* 0x001fc4000000003f */
[----:B------:R-:W-:Y:S01]  /*c700*/  SEL R192, RZ, 0x1, P5 ;  /* 0x00000001ffc07807 */ /* 0x000fe20002800000 */
[----:B------:R-:W-:Y:S01]  /*c710*/  IMAD.WIDE.U32 R194, R194, 0x10000, RZ ;  /* 0x00010000c2c27825 */ /* 0x000fe200078e00ff */
[----:B------:R-:W-:Y:S02]  /*c720*/  LOP3.LUT P6, RZ, R38, 0x4, RZ, 0xc0, !PT ;  /* 0x0000000426ff7812 */ /* 0x000fe400078cc0ff */
[----:B------:R-:W-:Y:S01]  /*c730*/  SEL R197, RZ, 0x1, P3 ;  /* 0x00000001ffc57807 */ /* 0x000fe20001800000 */
[----:B-1----:R-:W-:Y:S01]  /*c740*/  FFMA.FTZ R60, R60, R183, 1.1641532182693481445e-10 ;  /* 0x2f0000003c3c7423 */ /* 0x002fe200000100b7 */
[----:B------:R-:W-:Y:S01]  /*c750*/  SEL R63, RZ, 0x1, P6 ;  /* 0x00000001ff3f7807 */ /* 0x000fe20003000000 */
[----:B------:R-:W-:Y:S02]  /*c760*/  FMUL.FTZ R61, R62, R189 ;  /* 0x000000bd3e3d7220 */ /* 0x000fe40000410000 */
[----:B------:R-:W-:Y:S01]  /*c770*/  IMAD.WIDE.U32 R192, R192, 0x100, RZ ;  /* 0x00000100c0c07825 */ /* 0x000fe200078e00ff */
[----:B------:R-:W-:-:S02]  /*c780*/  FSETP.GTU.FTZ.AND P4, PT, R60, c[0x0][0x1e4], PT ;  /* 0x000079003c007a0b */ /* 0x000fc40003f9c000 */
[----:B------:R-:W-:Y:S01]  /*c790*/  @P0 PRMT R60, RZ, 0x7610, R59 ;  /* 0x00007610ff3c0816 */ /* 0x000fe2000000003b */
[----:B------:R-:W-:Y:S01]  /*c7a0*/  FMUL.FTZ R61, R61, c[0x0][0x1e8] ;  /* 0x00007a003d3d7a20 */ /* 0x000fe20000410000 */
[----:B------:R-:W-:-:S04]  /*c7b0*/  SEL R62, RZ, 0x1000000, P4 ;  /* 0x01000000ff3e7807 */ /* 0x000fc80002000000 */
[----:B------:R-:W-:-:S05]  /*c7c0*/  FSEL R183, R61, RZ, !P4 ;  /* 0x000000ff3db77208 */ /* 0x000fca0006000000 */
[----:B------:R-:W-:Y:S01]  /*c7d0*/  @P0 FADD.FTZ R183, R60, R183 ;  /* 0x000000b73cb70221 */ /* 0x000fe20000010000 */
[----:B------:R-:W-:Y:S02]  /*c7e0*/  SEL R60, RZ, 0x1, P2 ;  /* 0x00000001ff3c7807 */ /* 0x000fe40001000000 */
[----:B------:R-:W-:-:S03]  /*c7f0*/  LEA R190, P0, R196, c[0x0][0x188], 0x4 ;  /* 0x00006200c4be7a11 */ /* 0x000fc600078020ff */
[----:B------:R-:W-:Y:S01]  /*c800*/  IMAD.WIDE.U32 R60, R60, 0x1000000, RZ ;  /* 0x010000003c3c7825 */ /* 0x000fe200078e00ff */
[----:B------:R-:W-:-:S04]  /*c810*/  LEA.HI.X R191, R196, c[0x0][0x18c], RZ, 0x4, P0 ;  /* 0x00006300c4bf7a11 */ /* 0x000fc800000f24ff */
[----:B------:R-:W-:Y:S02]  /*c820*/  LOP3.LUT R192, R192, R60, R194, 0xfe, !PT ;  /* 0x0000003cc0c07212 */ /* 0x000fe400078efec2 */
[----:B------:R-:W-:Y:S02]  /*c830*/  LOP3.LUT R60, R130, R62, R131, 0xfe, !PT ;  /* 0x0000003e823c7212 */ /* 0x000fe400078efe83 */
[----:B------:R-:W-:Y:S02]  /*c840*/  LEA R130, P0, R196, c[0x0][0x190], 0x3 ;  /* 0x00006400c4827a11 */ /* 0x000fe400078018ff */
[----:B------:R-:W-:Y:S02]  /*c850*/  LOP3.LUT R197, R61, R60, R197, 0xfe, !PT ;  /* 0x0000003c3dc57212 */ /* 0x000fe400078efec5 */
[----:B------:R-:W-:Y:S02]  /*c860*/  LOP3.LUT R192, R192, R63, RZ, 0xfc, !PT ;  /* 0x0000003fc0c07212 */ /* 0x000fe400078efcff */
[----:B------:R-:W-:-:S02]  /*c870*/  F2FP.BF16.PACK_AB R62, R177, R160 ;  /* 0x000000a0b13e723e */ /* 0x000fc400000010ff */
        /* <DEDUP_REMOVED lines=8> */
.L_x_1255:
[----:B------:R-:W-:Y:S05]  /*c900*/  BSYNC B0 ;  /* 0x0000000000007941 */ /* 0x000fea0003800000 */
.L_x_1254:
        /* <DEDUP_REMOVED lines=15> */
[----:B0-----:R-:W-:Y:S02]  /*ca00*/  ISETP.NE.AND P1, PT, R132, 0x2, PT ;  /* 0x000000028400780c */ /* 0x001fe40003f25270 */
[----:B------:R-:W-:-:S11]  /*ca10*/  MOV R190, R124 ;  /* 0x0000007c00be7202 */ /* 0x000fd60000000f00 */
[----:B------:R-:W-:Y:S05]  /*ca20*/  @!P1 BRA `(.L_x_1316) ;  /* 0x0000006000009947 */ /* 0x000fea0003800000 */
[----:B------:R-:W-:Y:S01]  /*ca30*/  ISETP.NE.AND P1, PT, R132, 0x3, PT ;  /* 0x000000038400780c */ /* 0x000fe20003f25270 */
[----:B------:R-:W-:-:S12]  /*ca40*/  IMAD.MOV.U32 R190, RZ, RZ, R122 ;  /* 0x000000ffffbe7224 */ /* 0x000fd800078e007a */
[----:B------:R-:W-:Y:S05]  /*ca50*/  @P1 BRA `(.L_x_1316) ;  /* 0x0000003000001947 */ /* 0x000fea0003800000 */
[----:B------:R-:W-:Y:S01]  /*ca60*/  IMAD.MOV.U32 R190, RZ, RZ, R128 ;  /* 0x000000ffffbe7224 */ /* 0x000fe200078e0080 */
[----:B------:R-:W-:Y:S05]  /*ca70*/  BRA `(.L_x_1316) ;  /* 0x0000001000007947 */ /* 0x000fea0003800000 */
.L_x_1315:
[----:B0-----:R-:W-:Y:S02]  /*ca80*/  IMAD.MOV.U32 R190, RZ, RZ, R126 ;  /* 0x000000ffffbe7224 */ /* 0x001fe400078e007e */
.L_x_1316:
[----:B------:R-:W-:Y:S05]  /*ca90*/  BSYNC B1 ;  /* 0x0000000000017941 */ /* 0x000fea0003800000 */
.L_x_1314:
        /* <DEDUP_REMOVED lines=16> */
.L_x_1320:
[----:B------:R-:W-:Y:S05]  /*cba0*/  BSYNC B2 ;  /* 0x0000000000027941 */ /* 0x000fea0003800000 */
.L_x_1319:
        /* <DEDUP_REMOVED lines=44> */
.L_x_1318:
[----:B------:R-:W-:Y:S05]  /*ce70*/  BSYNC B1 ;  /* 0x0000000000017941 */ /* 0x000fea0003800000 */
.L_x_1317:
        /* <DEDUP_REMOVED lines=24> */
.L_x_1322:
[----:B------:R-:W-:Y:S02]  /*d000*/  IMAD.MOV.U32 R132, RZ, RZ, R126 ;  /* 0x000000ffff847224 */ /* 0x000fe400078e007e */
.L_x_1323:
[----:B------:R-:W-:Y:S05]  /*d010*/  BSYNC B1 ;  /* 0x0000000000017941 */ /* 0x000fea0003800000 */
.L_x_1321:
        /* <DEDUP_REMOVED lines=16> */
.L_x_1327:
[----:B------:R-:W-:Y:S05]  /*d120*/  BSYNC B2 ;  /* 0x0000000000027941 */ /* 0x000fea0003800000 */
.L_x_1326:
        /* <DEDUP_REMOVED lines=44> */
.L_x_1325:
[----:B------:R-:W-:Y:S05]  /*d3f0*/  BSYNC B1 ;  /* 0x0000000000017941 */ /* 0x000fea0003800000 */
.L_x_1324:
[----:B------:R-:W0:Y:S01]  /*d400*/  I2F.U32 R132, R132 ;  /* 0x0000008400847306 */ /* 0x000e220000201000 */
[----:B------:R-:W-:Y:S01]  /*d410*/  PRMT R154, RZ, 0x7610, R60 ;  /* 0x00007610ff9a7816 */ /* 0x000fe2000000003c */
[----:B------:R-:W-:Y:S01]  /*d420*/  BSSY B1, `(.L_x_1328) ;  /* 0x0000016000017945 */ /* 0x000fe20003800000 */
[----:B------:R-:W-:-:S03]  /*d430*/  LOP3.LUT R38, R38, 0xfffffffd, RZ, 0xc0, !PT ;  /* 0xfffffffd26267812 */ /* 0x000fc600078ec0ff */
[----:B------:R-:W-:-:S04]  /*d440*/  FMUL.FTZ R154, R154, R189 ;  /* 0x000000bd9a9a7220 */ /* 0x000fc80000410000 */
[----:B------:R-:W-:Y:S02]  /*d450*/  FMUL.FTZ R154, R154, c[0x0][0x1e8] ;  /* 0x00007a009a9a7a20 */ /* 0x000fe40000410000 */
[----:B0-----:R-:W-:Y:S01]  /*d460*/  FFMA.FTZ R60, R132, R185, 1.1641532182693481445e-10 ;  /* 0x2f000000843c7423 */ /* 0x001fe200000100b9 */
[----:B------:R-:W-:-:S04]  /*d470*/  @P0 PRMT R132, RZ, 0x7610, R56 ;  /* 0x00007610ff840816 */ /* 0x000fc80000000038 */
        /* <DEDUP_REMOVED lines=15> */
.L_x_1329:
[----:B------:R-:W-:Y:S02]  /*d570*/  IMAD.MOV.U32 R132, RZ, RZ, R126 ;  /* 0x000000ffff847224 */ /* 0x000fe400078e007e */
.L_x_1330:
[----:B------:R-:W-:Y:S05]  /*d580*/  BSYNC B1 ;  /* 0x0000000000017941 */ /* 0x000fea0003800000 */
.L_x_1328:
        /* <DEDUP_REMOVED lines=16> */
.L_x_1334:
[----:B------:R-:W-:Y:S05]  /*d690*/  BSYNC B2 ;  /* 0x0000000000027941 */ /* 0x000fea0003800000 */
.L_x_1333:
        /* <DEDUP_REMOVED lines=44> */
.L_x_1332:
[----:B------:R-:W-:Y:S05]  /*d960*/  BSYNC B1 ;  /* 0x0000000000017941 */ /* 0x000fea0003800000 */
.L_x_1331:
        /* <DEDUP_REMOVED lines=21> */
.L_x_1336:
[----:B------:R-:W-:Y:S02]  /*dac0*/  IMAD.MOV.U32 R132, RZ, RZ, R126 ;  /* 0x000000ffff847224 */ /* 0x000fe400078e007e */
.L_x_1337:
[----:B------:R-:W-:Y:S05]  /*dad0*/  BSYNC B1 ;  /* 0x0000000000017941 */ /* 0x000fea0003800000 */
.L_x_1335:
        /* <DEDUP_REMOVED lines=16> */
.L_x_1341:
[----:B------:R-:W-:Y:S05]  /*dbe0*/  BSYNC B2 ;  /* 0x0000000000027941 */ /* 0x000fea0003800000 */
.L_x_1340:
        /* <DEDUP_REMOVED lines=44> */
.L_x_1339:
[----:B------:R-:W-:Y:S05]  /*deb0*/  BSYNC B1 ;  /* 0x0000000000017941 */ /* 0x000fea0003800000 */
.L_x_1338:
        /* <DEDUP_REMOVED lines=21> */
.L_x_1343:
[----:B------:R-:W-:Y:S02]  /*e010*/  IMAD.MOV.U32 R132, RZ, RZ, R126 ;  /* 0x000000ffff847224 */ /* 0x000fe400078e007e */
.L_x_1344:
[----:B------:R-:W-:Y:S05]  /*e020*/  BSYNC B1 ;  /* 0x0000000000017941 */ /* 0x000fea0003800000 */
.L_x_1342:
        /* <DEDUP_REMOVED lines=16> */
.L_x_1348:
[----:B------:R-:W-:Y:S05]  /*e130*/  BSYNC B2 ;  /* 0x0000000000027941 */ /* 0x000fea0003800000 */
.L_x_1347:
        /* <DEDUP_REMOVED lines=44> */
.L_x_1346:
[----:B------:R-:W-:Y:S05]  /*e400*/  BSYNC B1 ;  /* 0x0000000000017941 */ /* 0x000fea0003800000 */
.L_x_1345:
        /* <DEDUP_REMOVED lines=21> */
.L_x_1350:
[----:B------:R-:W-:Y:S02]  /*e560*/  IMAD.MOV.U32 R132, RZ, RZ, R126 ;  /* 0x000000ffff847224 */ /* 0x000fe400078e007e */
.L_x_1351:
[----:B------:R-:W-:Y:S05]  /*e570*/  BSYNC B1 ;  /* 0x0000000000017941 */ /* 0x000fea0003800000 */
.L_x_1349:
        /* <DEDUP_REMOVED lines=16> */
.L_x_1355:
[----:B------:R-:W-:Y:S05]  /*e680*/  BSYNC B2 ;  /* 0x0000000000027941 */ /* 0x000fea0003800000 */
.L_x_1354:
        /* <DEDUP_REMOVED lines=44> */
.L_x_1353:
[----:B------:R-:W-:Y:S05]  /*e950*/  BSYNC B1 ;  /* 0x0000000000017941 */ /* 0x000fea0003800000 */
.L_x_1352:
        /* <DEDUP_REMOVED lines=21> */
.L_x_1357:
[----:B------:R-:W-:Y:S02]  /*eab0*/  IMAD.MOV.U32 R62, RZ, RZ, R126 ;  /* 0x000000ffff3e7224 */ /* 0x000fe400078e007e */
.L_x_1358:
[----:B------:R-:W-:Y:S05]  /*eac0*/  BSYNC B1 ;  /* 0x0000000000017941 */ /* 0x000fea0003800000 */
.L_x_1356:
        /* <DEDUP_REMOVED lines=16> */
.L_x_1362:
[----:B------:R-:W-:Y:S05]  /*ebd0*/  BSYNC B2 ;  /* 0x0000000000027941 */ /* 0x000fea0003800000 */
.L_x_1361:
        /* <DEDUP_REMOVED lines=44> */
.L_x_1360:
[----:B------:R-:W-:Y:S05]  /*eea0*/  BSYNC B1 ;  /* 0x0000000000017941 */ /* 0x000fea0003800000 */
.L_x_1359:
        /* <DEDUP_REMOVED lines=21> */
.L_x_1364:
[----:B------:R-:W-:Y:S02]  /*f000*/  IMAD.MOV.U32 R62, RZ, RZ, R126 ;  /* 0x000000ffff3e7224 */ /* 0x000fe400078e007e */
.L_x_1365:
[----:B------:R-:W-:Y:S05]  /*f010*/  BSYNC B1 ;  /* 0x0000000000017941 */ /* 0x000fea0003800000 */
.L_x_1363:
        /* <DEDUP_REMOVED lines=18> */
.L_x_1369:
[----:B------:R-:W-:Y:S05]  /*f140*/  BSYNC B2 ;  /* 0x0000000000027941 */ /* 0x000fea0003800000 */
.L_x_1368:
        /* <DEDUP_REMOVED lines=40> */
[----:B------:R-:W-:Y:S02]  /*f3d0*/  LOP3.LUT R122, R191, R192, R112, 0x96, !PT ;  /* 0x000000c0bf7a7212 */ /* 0x000fe400078e9670 */
[----:B------:R-:W-:Y:S01]  /*f3e0*/  MOV R126, R190 ;  /* 0x000000be007e7202 */ /* 0x000fe20000000f00 */
[----:B------:R-:W-:Y:S01]  /*f3f0*/  IMAD.MOV.U32 R128, RZ, RZ, R60 ;  /* 0x000000ffff807224 */ /* 0x000fe200078e003c */
[----:B------:R-:W-:Y:S02]  /*f400*/  LOP3.LUT R124, R61, R130, R71, 0x96, !PT ;  /* 0x000000823d7c7212 */ /* 0x000fe400078e9647 */
.L_x_1367:
[----:B------:R-:W-:Y:S05]  /*f410*/  BSYNC B1 ;  /* 0x0000000000017941 */ /* 0x000fea0003800000 */
.L_x_1366:
[----:B------:R0:W1:Y:S01]  /*f420*/  I2F.U32 R60, R62 ;  /* 0x0000003e003c7306 */ /* 0x0000620000201000 */
[----:B------:R-:W-:Y:S02]  /*f430*/  SEL R130, RZ, 0x100, P4 ;  /* 0x00000100ff827807 */ /* 0x000fe40002000000 */
[----:B------:R-:W-:Y:S02]  /*f440*/  SEL R131, RZ, 0x10000, P5 ;  /* 0x00010000ff837807 */ /* 0x000fe40002800000 */
[----:B------:R-:W-:-:S02]  /*f450*/  LOP3.LUT P5, RZ, R38, 0x2, RZ, 0xc0, !PT ;  /* 0x0000000226ff7812 */ /* 0x000fc400078ac0ff */
[----:B------:R-:W-:Y:S02]  /*f460*/  SEL R194, RZ, 0x1, P1 ;  /* 0x00000001ffc27807 */ /* 0x000fe40000800000 */
[----:B0-----:R-:W-:Y:S02]  /*f470*/  PRMT R62, RZ, 0x7610, R63 ;  /* 0x00007610ff3e7816 */ /* 0x001fe4000000003f */
[----:B------:R-:W-:Y:S01]  /*f480*/  SEL R192, RZ, 0x1, P5 ;  /* 0x00000001ffc07807 */ /* 0x000fe20002800000 */
[----:B------:R-:W-:Y:S01]  /*f490*/  IMAD.WIDE.U32 R194, R194, 0x10000, RZ ;  /* 0x00010000c2c27825 */ /* 0x000fe200078e00ff */
[----:B------:R-:W-:Y:S02]  /*f4a0*/  LOP3.LUT P6, RZ, R38, 0x4, RZ, 0xc0, !PT ;  /* 0x0000000426ff7812 */ /* 0x000fe400078cc0ff */
[----:B------:R-:W-:Y:S01]  /*f4b0*/  SEL R197, RZ, 0x1, P3 ;  /* 0x00000001ffc57807 */ /* 0x000fe20001800000 */
[----:B-1----:R-:W-:Y:S01]  /*f4c0*/  FFMA.FTZ R60, R60, R185, 1.1641532182693481445e-10 ;  /* 0x2f0000003c3c7423 */ /* 0x002fe200000100b9 */
[----:B------:R-:W-:Y:S01]  /*f4d0*/  SEL R63, RZ, 0x1, P6 ;  /* 0x00000001ff3f7807 */ /* 0x000fe20003000000 */
[----:B------:R-:W-:-:S02]  /*f4e0*/  FMUL.FTZ R61, R62, R189 ;  /* 0x000000bd3e3d7220 */ /* 0x000fc40000410000 */
[----:B------:R-:W-:Y:S01]  /*f4f0*/  IMAD.WIDE.U32 R192, R192, 0x100, RZ ;  /* 0x00000100c0c07825 */ /* 0x000fe200078e00ff */
[----:B------:R-:W-:Y:S02]  /*f500*/  FSETP.GTU.FTZ.AND P4, PT, R60, c[0x0][0x1e4], PT ;  /* 0x000079003c007a0b */ /* 0x000fe40003f9c000 */
        /* <DEDUP_REMOVED lines=23> */
.L_x_1313:
[----:B------:R-:W-:Y:S05]  /*f680*/  BSYNC B0 ;  /* 0x0000000000007941 */ /* 0x000fea0003800000 */
.L_x_1312:
        /* <DEDUP_REMOVED lines=23> */
.L_x_1373:
[----:B0-----:R-:W-:Y:S02]  /*f800*/  IMAD.MOV.U32 R167, RZ, RZ, R126 ;  /* 0x000000ffffa77224 */ /* 0x001fe400078e007e */
.L_x_1374:
[----:B------:R-:W-:Y:S05]  /*f810*/  BSYNC B1 ;  /* 0x0000000000017941 */ /* 0x000fea0003800000 */
.L_x_1372:
        /* <DEDUP_REMOVED lines=16> */
.L_x_1378:
[----:B------:R-:W-:Y:S05]  /*f920*/  BSYNC B2 ;  /* 0x0000000000027941 */ /* 0x000fea0003800000 */
.L_x_1377:
        /* <DEDUP_REMOVED lines=44> */
.L_x_1376:
[----:B------:R-:W-:Y:S05]  /*fbf0*/  BSYNC B1 ;  /* 0x0000000000017941 */ /* 0x000fea0003800000 */
.L_x_1375:
        /* <DEDUP_REMOVED lines=24> */
.L_x_1380:
[----:B------:R-:W-:Y:S02]  /*fd80*/  IMAD.MOV.U32 R132, RZ, RZ, R126 ;  /* 0x000000ffff847224 */ /* 0x000fe400078e007e */
.L_x_1381:
[----:B------:R-:W-:Y:S05]  /*fd90*/  BSYNC B1 ;  /* 0x0000000000017941 */ /* 0x000fea0003800000 */
.L_x_1379:
        /* <DEDUP_REMOVED lines=16> */
.L_x_1385:
[----:B------:R-:W-:Y:S05]  /*fea0*/  BSYNC B2 ;  /* 0x0000000000027941 */ /* 0x000fea0003800000 */
.L_x_1384:
        /* <DEDUP_REMOVED lines=44> */
.L_x_1383:
[----:B------:R-:W-:Y:S05]  /*10170*/  BSYNC B1 ;  /* 0x0000000000017941 */ /* 0x000fea0003800000 */
.L_x_1382:
        /* <DEDUP_REMOVED lines=23> */
.L_x_1387:
[----:B------:R-:W-:Y:S02]  /*102f0*/  IMAD.MOV.U32 R132, RZ, RZ, R126 ;  /* 0x000000ffff847224 */ /* 0x000fe400078e007e */
.L_x_1388:
[----:B------:R-:W-:Y:S05]  /*10300*/  BSYNC B1 ;  /* 0x0000000000017941 */ /* 0x000fea0003800000 */
.L_x_1386:
        /* <DEDUP_REMOVED lines=16> */
.L_x_1392:
[----:B------:R-:W-:Y:S05]  /*10410*/  BSYNC B2 ;  /* 0x0000000000027941 */ /* 0x000fea0003800000 */
.L_x_1391:
        /* <DEDUP_REMOVED lines=44> */
.L_x_1390:
[----:B------:R-:W-:Y:S05]  /*106e0*/  BSYNC B1 ;  /* 0x0000000000017941 */ /* 0x000fea0003800000 */
.L_x_1389:
        /* <DEDUP_REMOVED lines=21> */
.L_x_1394:
[----:B------:R-:W-:Y:S02]  /*10840*/  IMAD.MOV.U32 R132, RZ, RZ, R126 ;  /* 0x000000ffff847224 */ /* 0x000fe400078e007e */
.L_x_1395:
[----:B------:R-:W-:Y:S05]  /*10850*/  BSYNC B1 ;  /* 0x0000000000017941 */ /* 0x000fea0003800000 */
.L_x_1393:
        /* <DEDUP_REMOVED lines=16> */
.L_x_1399:
[----:B------:R-:W-:Y:S05]  /*10960*/  BSYNC B2 ;  /* 0x0000000000027941 */ /* 0x000fea0003800000 */
.L_x_1398:
        /* <DEDUP_REMOVED lines=44> */
.L_x_1397:
[----:B------:R-:W-:Y:S05]  /*10c30*/  BSYNC B1 ;  /* 0x0000000000017941 */ /* 0x000fea0003800000 */
.L_x_1396:
        /* <DEDUP_REMOVED lines=21> */
.L_x_1401:
[----:B------:R-:W-:Y:S02]  /*10d90*/  IMAD.MOV.U32 R132, RZ, RZ, R126 ;  /* 0x000000ffff847224 */ /* 0x000fe400078e007e */
.L_x_1402:
[----:B------:R-:W-:Y:S05]  /*10da0*/  BSYNC B1 ;  /* 0x0000000000017941 */ /* 0x000fea0003800000 */
.L_x_1400:
        /* <DEDUP_REMOVED lines=16> */
.L_x_1406:
[----:B------:R-:W-:Y:S05]  /*10eb0*/  BSYNC B2 ;  /* 0x0000000000027941 */ /* 0x000fea0003800000 */
.L_x_1405:
        /* <DEDUP_REMOVED lines=42> */
[----:B------:R-:W-:Y:S01]  /*11160*/  LOP3.LUT R124, R61, R130, R71, 0x96, !PT ;  /* 0x000000823d7c7212 */ /* 0x000fe200078e9647 */
[----:B------:R-:W-:Y:S02]  /*11170*/  IMAD.MOV.U32 R60, RZ, RZ, RZ ;  /* 0x000000ffff3c7224 */ /* 0x000fe400078e00ff */
.L_x_1404:
[----:B------:R-:W-:Y:S05]  /*11180*/  BSYNC B1 ;  /* 0x0000000000017941 */ /* 0x000fea0003800000 */
.L_x_1403:
        /* <DEDUP_REMOVED lines=21> */
.L_x_1408:
[----:B------:R-:W-:Y:S02]  /*112e0*/  IMAD.MOV.U32 R132, RZ, RZ, R126 ;  /* 0x000000ffff847224 */ /* 0x000fe400078e007e */
.L_x_1409:
[----:B------:R-:W-:Y:S05]  /*112f0*/  BSYNC B1 ;  /* 0x0000000000017941 */ /* 0x000fea0003800000 */
.L_x_1407:
        /* <DEDUP_REMOVED lines=16> */
.L_x_1413:
[----:B------:R-:W-:Y:S05]  /*11400*/  BSYNC B2 ;  /* 0x0000000000027941 */ /* 0x000fea0003800000 */
.L_x_1412:
        /* <DEDUP_REMOVED lines=44> */
.L_x_1411:
[----:B------:R-:W-:Y:S05]  /*116d0*/  BSYNC B1 ;  /* 0x0000000000017941 */ /* 0x000fea0003800000 */
.L_x_1410:
        /* <DEDUP_REMOVED lines=21> */
.L_x_1415:
[----:B------:R-:W-:Y:S02]  /*11830*/  IMAD.MOV.U32 R62, RZ, RZ, R126 ;  /* 0x000000ffff3e7224 */ /* 0x000fe400078e007e */
.L_x_1416:
[----:B------:R-:W-:Y:S05]  /*11840*/  BSYNC B1 ;  /* 0x0000000000017941 */ /* 0x000fea0003800000 */
.L_x_1414:
        /* <DEDUP_REMOVED lines=16> */
.L_x_1420:
[----:B------:R-:W-:Y:S05]  /*11950*/  BSYNC B2 ;  /* 0x0000000000027941 */ /* 0x000fea0003800000 */
.L_x_1419:
        /* <DEDUP_REMOVED lines=44> */
.L_x_1418:
[----:B------:R-:W-:Y:S05]  /*11c20*/  BSYNC B1 ;  /* 0x0000000000017941 */ /* 0x000fea0003800000 */
.L_x_1417:
        /* <DEDUP_REMOVED lines=21> */
.L_x_1422:
[----:B------:R-:W-:Y:S02]  /*11d80*/  MOV R62, R126 ;  /* 0x0000007e003e7202 */ /* 0x000fe40000000f00 */
.L_x_1423:
[----:B------:R-:W-:Y:S05]  /*11d90*/  BSYNC B1 ;  /* 0x0000000000017941 */ /* 0x000fea0003800000 */
.L_x_1421:
        /* <DEDUP_REMOVED lines=18> */
.L_x_1427:
[----:B------:R-:W-:Y:S05]  /*11ec0*/  BSYNC B2 ;  /* 0x0000000000027941 */ /* 0x000fea0003800000 */
.L_x_1426:
        /* <DEDUP_REMOVED lines=44> */
.L_x_1425:
[----:B------:R-:W-:Y:S05]  /*12190*/  BSYNC B1 ;  /* 0x0000000000017941 */ /* 0x000fea0003800000 */
.L_x_1424:
        /* <DEDUP_REMOVED lines=37> */
.L_x_1371:
[----:B------:R-:W-:Y:S05]  /*123f0*/  BSYNC B0 ;  /* 0x0000000000007941 */ /* 0x000fea0003800000 */
.L_x_1370:
[----:B0-----:R-:W-:Y:S01]  /*12400*/  FADD.FTZ R60, RZ, R140 ;  /* 0x0000008cff3c7221 */ /* 0x001fe20000010000 */
[----:B------:R-:W-:-:S02]  /*12410*/  LOP3.LUT P0, RZ, R38, 0x8, RZ, 0xc0, !PT ;  /* 0x0000000826ff7812 */ /* 0x000fc4000780c0ff */
        /* <DEDUP_REMOVED lines=12> */
[----:B------:R-:W-:Y:S02]  /*124e0*/  FSEL R62, R61, RZ, P0 ;  /* 0x000000ff3d3e7208 */ /* 0x000fe40000000000 */
        /* <DEDUP_REMOVED lines=43> */
.L_x_1444:
[----:B-1----:R-:W-:Y:S01]  /*127a0*/  FADD.FTZ R187, R62, R61 ;  /* 0x0000003d3ebb7221 */ /* 0x002fe20000010000 */
[----:B------:R-:W-:Y:S05]  /*127b0*/  BRA.DIV ~URZ, `(.L_x_1429) ;  /* 0x000016727f007947 */ /* 0x000fea000b800000 */
[----:B------:R-:W1:Y:S01]  /*127c0*/  SHFL.BFLY PT, R60, R187, 0x2, 0x1f ;  /* 0x0c401f00bb3c7f89 */ /* 0x000e6200000e0000 */
[----:B------:R-:W-:Y:S01]  /*127d0*/  LOP3.LUT P6, RZ, R38, 0x8, RZ, 0xc0, !PT ;  /* 0x0000000826ff7812 */ /* 0x000fe200078cc0ff */
        /* <DEDUP_REMOVED lines=114> */
.L_x_1445:
[----:B------:R-:W-:Y:S01]  /*12f00*/  FMUL.FTZ R60, R131, R131 ;  /* 0x00000083833c7220 */ /* 0x000fe20000410000 */
[----:B------:R-:W-:Y:S01]  /*12f10*/  ISETP.NE.AND P0, PT, RZ, UR6, PT ;  /* 0x00000006ff007c0c */ /* 0x000fe2000bf05270 */
[----:B-1----:R-:W-:Y:S01]  /*12f20*/  FADD.FTZ R189, R189, R130 ;  /* 0x00000082bdbd7221 */ /* 0x002fe20000010000 */
[----:B------:R-:W-:Y:S01]  /*12f30*/  LOP3.LUT P1, RZ, R38, 0x8, RZ, 0xc0, !PT ;  /* 0x0000000826ff7812 */ /* 0x000fe2000782c0ff */
[----:B------:R-:W-:Y:S01]  /*12f40*/  @!P5 IMAD.MOV.U32 R62, RZ, RZ, 0x4 ;  /* 0x00000004ff3ed424 */ /* 0x000fe200078e00ff */
[----:B------:R-:W-:Y:S01]  /*12f50*/  FSEL R61, R60, RZ, P0 ;  /* 0x000000ff3c3d7208 */ /* 0x000fe20000000000 */
[----:B------:R-:W-:Y:S01]  /*12f60*/  IMAD.MOV.U32 R60, RZ, RZ, c[0x0][0x1e0] ;  /* 0x00007800ff3c7624 */ /* 0x000fe200078e00ff */
[----:B------:R-:W-:Y:S01]  /*12f70*/  BSSY B0, `(.L_x_1430) ;  /* 0x000002b000007945 */ /* 0x000fe20003800000 */
[----:B------:R-:W-:Y:S01]  /*12f80*/  @!P5 IMAD.WIDE R62, R37, R62, c[0x0][0x1a0] ;  /* 0x00006800253ed625 */ /* 0x000fe200078e023e */
[----:B------:R-:W-:-:S03]  /*12f90*/  FSEL R187, R131, RZ, !P0 ;  /* 0x000000ff83bb7208 */ /* 0x000fc60004000000 */
[----:B------:R-:W-:Y:S01]  /*12fa0*/  FFMA.FTZ R60, R189, R60, c[0x0][0x228] ;  /* 0x00008a00bd3c7623 */ /* 0x000fe2000001003c */
[----:B------:R1:W-:Y:S03]  /*12fb0*/  @!P5 STG.E [R62.64], R131 ;  /* 0x000000833e00d986 */ /* 0x0003e6000c101904 */
[----:B------:R-:W-:Y:S02]  /*12fc0*/  FADD.FTZ R189, R60, R61 ;  /* 0x0000003d3cbd7221 */ /* 0x000fe40000010000 */
[----:B------:R-:W-:-:S04]  /*12fd0*/  @!P5 IMAD.MOV.U32 R60, RZ, RZ, 0x4 ;  /* 0x00000004ff3cd424 */ /* 0x000fc800078e00ff */
[----:B------:R-:W2:Y:S01]  /*12fe0*/  MUFU.RSQ R189, R189 ;  /* 0x000000bd00bd7308 */ /* 0x000ea20000001400 */
[----:B------:R-:W-:-:S05]  /*12ff0*/  @!P5 IMAD.WIDE R60, R37, R60, c[0x0][0x1a8] ;  /* 0x00006a00253cd625 */ /* 0x000fca00078e023c */
[----:B--2---:R1:W-:Y:S01]  /*13000*/  @!P5 STG.E [R60.64], R189 ;  /* 0x000000bd3c00d986 */ /* 0x0043e2000c101904 */
[----:B------:R-:W-:Y:S05]  /*13010*/  @!P1 BRA `(.L_x_1431) ;  /* 0x0000020000009947 */ /* 0x000fea0003800000 */
[--C-:B-1----:R-:W-:Y:S02]  /*13020*/  FADD.FTZ R60, R140, -R187.reuse ;  /* 0x800000bb8c3c7221 */ /* 0x102fe40000010000 */
        /* <DEDUP_REMOVED lines=31> */
.L_x_1431:
[----:B------:R-:W-:Y:S05]  /*13220*/  BSYNC B0 ;  /* 0x0000000000007941 */ /* 0x000fea0003800000 */
.L_x_1430:
[----:B------:R-:W-:Y:S01]  /*13230*/  LOP3.LUT P0, RZ, R38, 0x100, RZ, 0xc0, !PT ;  /* 0x0000010026ff7812 */ /* 0x000fe2000780c0ff */
[----:B------:R-:W-:-:S12]  /*13240*/  BSSY B0, `(.L_x_1432) ;  /* 0x0000022000007945 */ /* 0x000fd80003800000 */
[----:B------:R-:W-:Y:S05]  /*13250*/  @!P0 BRA `(.L_x_1433) ;  /* 0x0000020000008947 */ /* 0x000fea0003800000 */
[--C-:B01----:R-:W-:Y:S02]  /*13260*/  FADD.FTZ R60, R139, -R187.reuse ;  /* 0x800000bb8b3c7221 */ /* 0x103fe40000010000 */
        /* <DEDUP_REMOVED lines=31> */
.L_x_1433:
[----:B------:R-:W-:Y:S05]  /*13460*/  BSYNC B0 ;  /* 0x0000000000007941 */ /* 0x000fea0003800000 */
.L_x_1432:
        /* <DEDUP_REMOVED lines=35> */
.L_x_1435:
[----:B------:R-:W-:Y:S05]  /*136a0*/  BSYNC B0 ;  /* 0x0000000000007941 */ /* 0x000fea0003800000 */
.L_x_1434:
[----:B------:R-:W-:Y:S01]  /*136b0*/  LOP3.LUT P0, RZ, R38, 0x40, RZ, 0xc0, !PT ;  /* 0x0000004026ff7812 */ /* 0x000fe2000780c0ff */
[----:B------:R-:W-:-:S12]  /*136c0*/  BSSY B0, `(.L_x_1436) ;  /* 0x0000022000007945 */ /* 0x000fd80003800000 */
[----:B------:R-:W-:Y:S05]  /*136d0*/  @!P0 BRA `(.L_x_1437) ;  /* 0x0000020000008947 */ /* 0x000fea0003800000 */
[--C-:B------:R-:W-:Y:S02]  /*136e0*/  FADD.FTZ R190, R161, -R187.reuse ;  /* 0x800000bba1be7221 */ /* 0x100fe40000010000 */
[--C-:B01----:R-:W-:Y:S02]  /*136f0*/  FADD.FTZ R60, R143, -R187.reuse ;  /* 0x800000bb8f3c7221 */ /* 0x103fe40000010000 */
        /* <DEDUP_REMOVED lines=30> */
.L_x_1437:
[----:B------:R-:W-:Y:S05]  /*138e0*/  BSYNC B0 ;  /* 0x0000000000007941 */ /* 0x000fea0003800000 */
.L_x_1436:
        /* <DEDUP_REMOVED lines=35> */
.L_x_1439:
[----:B------:R-:W-:Y:S05]  /*13b20*/  BSYNC B0 ;  /* 0x0000000000007941 */ /* 0x000fea0003800000 */
.L_x_1438:
        /* <DEDUP_REMOVED lines=25> */
[----:B------:R-:W-:Y:S02]  /*13cc0*/  FFMA.FTZ R198, R125, R198, R142 ;  /* 0x000000c67dc67223 */ /* 0x000fe4000001008e */
[----:B------:R-:W-:Y:S02]  /*13cd0*/  FFMA.FTZ R187, R121, R194, R138 ;  /* 0x000000c279bb7223 */ /* 0x000fe4000001008a */
[----:B------:R-:W-:Y:S01]  /*13ce0*/  FFMA.FTZ R190, R119, R190, R136 ;  /* 0x000000be77be7223 */ /* 0x000fe20000010088 */
[----:B------:R-:W-:Y:S01]  /*13cf0*/  F2FP.BF16.PACK_AB R63, R198, R63 ;  /* 0x0000003fc63f723e */ /* 0x000fe200000010ff */
[----:B------:R-:W-:Y:S01]  /*13d00*/  IMAD.MOV.U32 R130, RZ, RZ, 0x10 ;  /* 0x00000010ff827424 */ /* 0x000fe200078e00ff */
[----:B------:R-:W-:-:S02]  /*13d10*/  F2FP.BF16.PACK_AB R62, R187, R192 ;  /* 0x000000c0bb3e723e */ /* 0x000fc400000010ff */
[----:B------:R-:W-:Y:S01]  /*13d20*/  F2FP.BF16.PACK_AB R61, R190, R61 ;  /* 0x0000003dbe3d723e */ /* 0x000fe200000010ff */
[----:B------:R-:W-:-:S05]  /*13d30*/  IMAD.WIDE.U32 R130, R141, R130, c[0x0][0x208] ;  /* 0x000082008d827625 */ /* 0x000fca00078e0082 */
[----:B------:R0:W-:Y:S02]  /*13d40*/  STG.E.128 [R130.64], R60 ;  /* 0x0000003c82007986 */ /* 0x0001e4000c101d04 */
.L_x_1441:
[----:B------:R-:W-:Y:S05]  /*13d50*/  BSYNC B0 ;  /* 0x0000000000007941 */ /* 0x000fea0003800000 */
.L_x_1440:
[----:B01----:R-:W-:-:S04]  /*13d60*/  IMAD.MOV.U32 R60, RZ, RZ, 0x4 ;  /* 0x00000004ff3c7424 */ /* 0x003fc800078e00ff */
[----:B------:R-:W-:-:S05]  /*13d70*/  IMAD R37, R60, c[0x0][0x160], R37 ;  /* 0x000058003c257a24 */ /* 0x000fca00078e0225 */
[----:B------:R-:W-:-:S13]  /*13d80*/  ISETP.GE.AND P0, PT, R37, c[0x0][0x164], PT ;  /* 0x0000590025007a0c */ /* 0x000fda0003f06270 */
[----:B------:R-:W-:Y:S01]  /*13d90*/  @P0 CALL.REL.NOINC `(.L_x_1442) ;  /* 0x0000001000000944 */ /* 0x000fe20003c00000 */
[----:B------:R-:W-:Y:S05]  /*13da0*/  BRA `(.L_x_1443) ;  /* 0xfffed48000007947 */ /* 0x000fea000383ffff */
.L_x_1442:
[----:B------:R-:W-:Y:S05]  /*13db0*/  EXIT ;  /* 0x000000000000794d */ /* 0x000fea0003800000 */
.L_x_1428:
[----:B------:R-:W-:Y:S01]  /*13dc0*/  IMAD.MOV.U32 R189, RZ, RZ, 0x1 ;  /* 0x00000001ffbd7424 */ /* 0x000fe200078e00ff */
[----:B------:R-:W-:Y:S01]  /*13dd0*/  MOV R60, 0x13e10 ;  /* 0x00013e10003c7802 */ /* 0x000fe20000000f00 */
[----:B------:R-:W-:Y:S02]  /*13de0*/  IMAD.MOV.U32 R63, RZ, RZ, 0x1f ;  /* 0x0000001fff3f7424 */ /* 0x000fe400078e00ff */
[----:B------:R-:W-:Y:S02]  /*13df0*/  IMAD.MOV.U32 R190, RZ, RZ, -0x1 ;  /* 0xffffffffffbe7424 */ /* 0x000fe400078e00ff */
[----:B------:R-:W-:Y:S05]  /*13e00*/  CALL.REL.NOINC `($__internal_8_$__cuda_sm70_shflsync_bfly_p) ;  /* 0x000009d000007944 */ /* 0x000fea0003c00000 */
[----:B-1----:R-:W-:Y:S01]  /*13e10*/  IMAD.MOV.U32 R61, RZ, RZ, R189 ;  /* 0x000000ffff3d7224 */ /* 0x002fe200078e00bd */
[----:B0-----:R-:W-:Y:S05]  /*13e20*/  BRA `(.L_x_1444) ;  /* 0xffffe97000007947 */ /* 0x001fea000383ffff */
.L_x_1429:
[----:B0-----:R-:W-:Y:S01]  /*13e30*/  IMAD.MOV.U32 R62, RZ, RZ, R187 ;  /* 0x000000ffff3e7224 */ /* 0x001fe200078e00bb */
[----:B------:R-:W-:Y:S01]  /*13e40*/  MOV R60, 0x13e90 ;  /* 0x00013e90003c7802 */ /* 0x000fe20000000f00 */
[----:B------:R-:W-:Y:S02]  /*13e50*/  IMAD.MOV.U32 R189, RZ, RZ, 0x2 ;  /* 0x00000002ffbd7424 */ /* 0x000fe400078e00ff */
[----:B------:R-:W-:Y:S02]  /*13e60*/  IMAD.MOV.U32 R63, RZ, RZ, 0x1f ;  /* 0x0000001fff3f7424 */ /* 0x000fe400078e00ff */
[----:B------:R-:W-:-:S02]  /*13e70*/  IMAD.MOV.U32 R190, RZ, RZ, -0x1 ;  /* 0xffffffffffbe7424 */ /* 0x000fc400078e00ff */
[----:B------:R-:W-:Y:S05]  /*13e80*/  CALL.REL.NOINC `($__internal_8_$__cuda_sm70_shflsync_bfly_p) ;  /* 0x0000095000007944 */ /* 0x000fea0003c00000 */
[----:B01----:R-:W-:Y:S01]  /*13e90*/  FADD.FTZ R62, R187, R189 ;  /* 0x000000bdbb3e7221 */ /* 0x003fe20000010000 */
[----:B------:R-:W-:Y:S01]  /*13ea0*/  MOV R63, 0x1f ;  /* 0x0000001f003f7802 */ /* 0x000fe20000000f00 */
[----:B------:R-:W-:Y:S01]  /*13eb0*/  IMAD.MOV.U32 R189, RZ, RZ, 0x4 ;  /* 0x00000004ffbd7424 */ /* 0x000fe200078e00ff */
[----:B------:R-:W-:Y:S01]  /*13ec0*/  MOV R60, 0x13ef0 ;  /* 0x00013ef0003c7802 */ /* 0x000fe20000000f00 */
[----:B------:R-:W-:-:S02]  /*13ed0*/  IMAD.MOV.U32 R190, RZ, RZ, -0x1 ;  /* 0xffffffffffbe7424 */ /* 0x000fc400078e00ff */
[----:B------:R-:W-:Y:S05]  /*13ee0*/  CALL.REL.NOINC `($__internal_8_$__cuda_sm70_shflsync_bfly_p) ;  /* 0x000008f000007944 */ /* 0x000fea0003c00000 */
[----:B01----:R-:W-:Y:S01]  /*13ef0*/  FADD.FTZ R62, R62, R189 ;  /* 0x000000bd3e3e7221 */ /* 0x003fe20000010000 */
[----:B------:R-:W-:Y:S01]  /*13f00*/  MOV R60, 0x13f50 ;  /* 0x00013f50003c7802 */ /* 0x000fe20000000f00 */
[----:B------:R-:W-:-:S02]  /*13f10*/  IMAD.MOV.U32 R189, RZ, RZ, 0x8 ;  /* 0x00000008ffbd7424 */ /* 0x000fc400078e00ff */
[----:B------:R-:W-:Y:S02]  /*13f20*/  IMAD.MOV.U32 R63, RZ, RZ, 0x1f ;  /* 0x0000001fff3f7424 */ /* 0x000fe400078e00ff */
[----:B------:R-:W-:Y:S02]  /*13f30*/  IMAD.MOV.U32 R190, RZ, RZ, -0x1 ;  /* 0xffffffffffbe7424 */ /* 0x000fe400078e00ff */
[----:B------:R-:W-:Y:S05]  /*13f40*/  CALL.REL.NOINC `($__internal_8_$__cuda_sm70_shflsync_bfly_p) ;  /* 0x0000089000007944 */ /* 0x000fea0003c00000 */
[----:B01----:R-:W-:Y:S01]  /*13f50*/  FADD.FTZ R62, R62, R189 ;  /* 0x000000bd3e3e7221 */ /* 0x003fe20000010000 */
[----:B------:R-:W-:Y:S01]  /*13f60*/  MOV R60, 0x13fb0 ;  /* 0x00013fb0003c7802 */ /* 0x000fe20000000f00 */
[----:B------:R-:W-:Y:S02]  /*13f70*/  IMAD.MOV.U32 R189, RZ, RZ, 0x10 ;  /* 0x00000010ffbd7424 */ /* 0x000fe400078e00ff */
[----:B------:R-:W-:Y:S02]  /*13f80*/  IMAD.MOV.U32 R63, RZ, RZ, 0x1f ;  /* 0x0000001fff3f7424 */ /* 0x000fe400078e00ff */
[----:B------:R-:W-:Y:S02]  /*13f90*/  IMAD.MOV.U32 R190, RZ, RZ, -0x1 ;  /* 0xffffffffffbe7424 */ /* 0x000fe400078e00ff */
[----:B------:R-:W-:Y:S05]  /*13fa0*/  CALL.REL.NOINC `($__internal_8_$__cuda_sm70_shflsync_bfly_p) ;  /* 0x0000083000007944 */ /* 0x000fea0003c00000 */
[----:B-1----:R-:W-:Y:S01]  /*13fb0*/  FADD.FTZ R131, R62, R189 ;  /* 0x000000bd3e837221 */ /* 0x002fe20000010000 */
[----:B------:R-:W-:Y:S01]  /*13fc0*/  LOP3.LUT P6, RZ, R38, 0x8, RZ, 0xc0, !PT ;  /* 0x0000000826ff7812 */ /* 0x000fe200078cc0ff */
[----:B------:R-:W-:-:S02]  /*13fd0*/  IMAD.MOV.U32 R189, RZ, RZ, 0x1 ;  /* 0x00000001ffbd7424 */ /* 0x000fc400078e00ff */
[----:B------:R-:W-:Y:S02]  /*13fe0*/  FMUL.FTZ R131, R131, c[0x0][0x1e0] ;  /* 0x0000780083837a20 */ /* 0x000fe40000410000 */
[----:B0-----:R-:W-:Y:S02]  /*13ff0*/  IMAD.MOV.U32 R190, RZ, RZ, -0x1 ;  /* 0xffffffffffbe7424 */ /* 0x001fe400078e00ff */
[--C-:B------:R-:W-:Y:S02]  /*14000*/  FADD.FTZ R60, R140, -R131.reuse ;  /* 0x800000838c3c7221 */ /* 0x100fe40000010000 */
[--C-:B------:R-:W-:Y:S02]  /*14010*/  FADD.FTZ R61, R153, -R131.reuse ;  /* 0x80000083993d7221 */ /* 0x100fe40000010000 */
[----:B------:R-:W-:Y:S02]  /*14020*/  FFMA.FTZ R60, R60, R60, RZ ;  /* 0x0000003c3c3c7223 */ /* 0x000fe400000100ff */
        /* <DEDUP_REMOVED lines=15> */
[----:B------:R-:W-:Y:S01]  /*14120*/  IMAD.MOV.U32 R63, RZ, RZ, 0x1f ;  /* 0x0000001fff3f7424 */ /* 0x000fe200078e00ff */
        /* <DEDUP_REMOVED lines=80> */
[----:B------:R-:W-:Y:S05]  /*14630*/  CALL.REL.NOINC `($__internal_8_$__cuda_sm70_shflsync_bfly_p) ;  /* 0x000001a000007944 */ /* 0x000fea0003c00000 */
[----:B01----:R-:W-:Y:S01]  /*14640*/  FADD.FTZ R62, R62, R189 ;  /* 0x000000bd3e3e7221 */ /* 0x003fe20000010000 */
[----:B------:R-:W-:Y:S01]  /*14650*/  MOV R190, 0xffffffff ;  /* 0xffffffff00be7802 */ /* 0x000fe20000000f00 */
[----:B------:R-:W-:Y:S01]  /*14660*/  IMAD.MOV.U32 R189, RZ, RZ, 0x2 ;  /* 0x00000002ffbd7424 */ /* 0x000fe200078e00ff */
[----:B------:R-:W-:Y:S01]  /*14670*/  MOV R60, 0x146a0 ;  /* 0x000146a0003c7802 */ /* 0x000fe20000000f00 */
[----:B------:R-:W-:Y:S02]  /*14680*/  IMAD.MOV.U32 R63, RZ, RZ, 0x1f ;  /* 0x0000001fff3f7424 */ /* 0x000fe400078e00ff */
[----:B------:R-:W-:Y:S05]  /*14690*/  CALL.REL.NOINC `($__internal_8_$__cuda_sm70_shflsync_bfly_p) ;  /* 0x0000014000007944 */ /* 0x000fea0003c00000 */
[----:B01----:R-:W-:Y:S01]  /*146a0*/  FADD.FTZ R62, R62, R189 ;  /* 0x000000bd3e3e7221 */ /* 0x003fe20000010000 */
[----:B------:R-:W-:Y:S01]  /*146b0*/  MOV R60, 0x14700 ;  /* 0x00014700003c7802 */ /* 0x000fe20000000f00 */
[----:B------:R-:W-:Y:S02]  /*146c0*/  IMAD.MOV.U32 R189, RZ, RZ, 0x4 ;  /* 0x00000004ffbd7424 */ /* 0x000fe400078e00ff */
[----:B------:R-:W-:Y:S02]  /*146d0*/  IMAD.MOV.U32 R63, RZ, RZ, 0x1f ;  /* 0x0000001fff3f7424 */ /* 0x000fe400078e00ff */
        /* <DEDUP_REMOVED lines=8> */
[----:B-1----:R-:W-:Y:S01]  /*14760*/  FADD.FTZ R130, R62, R189 ;  /* 0x000000bd3e827221 */ /* 0x002fe20000010000 */
[----:B------:R-:W-:Y:S01]  /*14770*/  MOV R60, 0x147d0 ;  /* 0x000147d0003c7802 */ /* 0x000fe20000000f00 */
[----:B------:R-:W-:Y:S02]  /*14780*/  IMAD.MOV.U32 R189, RZ, RZ, 0x10 ;  /* 0x00000010ffbd7424 */ /* 0x000fe400078e00ff */
[----:B0-----:R-:W-:Y:S02]  /*14790*/  IMAD.MOV.U32 R63, RZ, RZ, 0x1f ;  /* 0x0000001fff3f7424 */ /* 0x001fe400078e00ff */
[----:B------:R-:W-:Y:S02]  /*147a0*/  IMAD.MOV.U32 R190, RZ, RZ, -0x1 ;  /* 0xffffffffffbe7424 */ /* 0x000fe400078e00ff */
[----:B------:R-:W-:-:S02]  /*147b0*/  IMAD.MOV.U32 R62, RZ, RZ, R130 ;  /* 0x000000ffff3e7224 */ /* 0x000fc400078e0082 */
[----:B------:R-:W-:Y:S05]  /*147c0*/  CALL.REL.NOINC `($__internal_8_$__cuda_sm70_shflsync_bfly_p) ;  /* 0x0000001000007944 */ /* 0x000fea0003c00000 */
[----:B01----:R-:W-:Y:S05]  /*147d0*/  BRA `(.L_x_1445) ;  /* 0xffffe72000007947 */ /* 0x003fea000383ffff */
        .weak           $__internal_8_$__cuda_sm70_shflsync_bfly_p
        .type           $__internal_8_$__cuda_sm70_shflsync_bfly_p,@function
        .size           $__internal_8_$__cuda_sm70_shflsync_bfly_p,(.L_x_43068 - $__internal_8_$__cuda_sm70_shflsync_bfly_p)
$__internal_8_$__cuda_sm70_shflsync_bfly_p:
[----:B------:R-:W-:Y:S01]  /*147e0*/  IMAD.MOV.U32 R61, RZ, RZ, 0x0 ;  /* 0x00000000ff3d7424 */ /* 0x000fe200078e00ff */
[----:B------:R-:W-:Y:S04]  /*147f0*/  WARPSYNC R190 ;  /* 0x000000be00007348 */ /* 0x000fe80003800000 */
[----:B------:R0:W1:Y:S01]  /*14800*/  SHFL.BFLY PT, R189, R62, R189, R63 ;  /* 0x0c0000bd3ebd7389 */ /* 0x00006200000e003f */
[----:B------:R-:W-:Y:S05]  /*14810*/  RET.REL.NODEC R60 `(_ZN10layer_norm13ln_fwd_kernelINS_13Kernel_traitsI13__nv_bfloat16S2_S2_S2_fjLj1536ELj1ELj4ELj1ELj16ENS_18Kernel_traits_baseILj1536ES2_S2_S2_S2_fjLj128EEEEELb1ELb0ELb0ELb0EEEvNS_9FwdParamsE) ;  /* 0xfffeb7e03c007950 */ /* 0x000fea0003c3ffff */
.L_x_1446:
        /* <DEDUP_REMOVED lines=14> */
.L_x_43068:


//--------------------- .text._ZN10layer_norm13ln_fwd_kernelINS_13Kernel_traitsI13__nv_bfloat16S2_S2_S2_fjLj1536ELj1ELj4ELj1ELj16ENS_18Kernel_traits_baseILj1536ES2_S2_S2_S2_fjLj128EEEEELb1ELb0ELb0ELb1EEEvNS_9FwdParamsE --------------------------
	.section	.text._ZN10layer_norm13ln_fwd_kernelINS_13Kernel_traitsI13__nv_bfloat16S2_S2_S2_fjLj1536ELj1ELj4ELj1ELj16ENS_18Kernel_traits_baseILj1536ES2_S2_S2_S2_fjLj128EEEEELb1ELb0ELb0ELb1EEEvNS_9FwdParamsE,"ax",@progbits
	.sectioninfo	@"SHI_REGISTERS=159"
	.align	128
        .global         _ZN10layer_norm13ln_fwd_kernelINS_13Kernel_traitsI13__nv_bfloat16S2_S2_S2_fjLj1536ELj1ELj4ELj1ELj16ENS_18Kernel_traits_baseILj1536ES2_S2_S2_S2_fjLj128EEEEELb1ELb0ELb0ELb1EEEvNS_9FwdParamsE
        .type           _ZN10layer_norm13ln_fwd_kernelINS_13Kernel_traitsI13__nv_bfloat16S2_S2_S2_fjLj1536ELj1ELj4ELj1ELj16ENS_18Kernel_traits_baseILj1536ES2_S2_S2_S2_fjLj128EEEEELb1ELb0ELb0ELb1EEEvNS_9FwdParamsE,@function
        .size           _ZN10layer_norm13ln_fwd_kernelINS_13Kernel_traitsI13__nv_bfloat16S2_S2_S2_fjLj1536ELj1ELj4ELj1ELj16ENS_18Kernel_traits_baseILj1536ES2_S2_S2_S2_fjLj128EEEEELb1ELb0ELb0ELb1EEEvNS_9FwdParamsE,(.L_x_43069 - _ZN10layer_norm13ln_fwd_kernelINS_13Kernel_traitsI13__nv_bfloat16S2_S2_S2_fjLj1536ELj1ELj4ELj1ELj16ENS_18Kernel_traits_baseILj1536ES2_S2_S2_S2_fjLj128EEEEELb1ELb0ELb0ELb1EEEvNS_9FwdParamsE)
        .other          _ZN10layer_norm13ln_fwd_kernelINS_13Kernel_traitsI13__nv_bfloat16S2_S2_S2_fjLj1536ELj1ELj4ELj1ELj16ENS_18Kernel_traits_baseILj1536ES2_S2_S2_S2_fjLj128EEEEELb1ELb0ELb0ELb1EEEvNS_9FwdParamsE,@"STO_CUDA_ENTRY STV_DEFAULT"
_ZN10layer_norm13ln_fwd_kernelINS_13Kernel_traitsI13__nv_bfloat16S2_S2_S2_fjLj1536ELj1ELj4ELj1ELj16ENS_18Kernel_traits_baseILj1536ES2_S2_S2_S2_fjLj128EEEEELb1ELb0ELb0ELb1EEEvNS_9FwdParamsE:
.text._ZN10layer_norm13ln_fwd_kernelINS_13Kernel_traitsI13__nv_bfloat16S2_S2_S2_fjLj1536ELj1ELj4ELj1ELj16ENS_18Kernel_traits_baseILj1536ES2_S2_S2_S2_fjLj128EEEEELb1ELb0ELb0ELb1EEEvNS_9FwdParamsE:
[----:B------:R-:W-:Y:S02]  /*0000*/  IMAD.MOV.U32 R1, RZ, RZ, c[0x0][0x28] ;  /* 0x00000a00ff017624 */ /* 0x000fe400078e00ff */
[----:B------:R-:W-:Y:S02]  /*0010*/  ULDC.U8 UR4, c[0x0][0x244] ;  /* 0x0000910000047ab9 */ /* 0x000fe40000000000 */
[----:B------:R-:W-:Y:S01]  /*0020*/  ISETP.NE.AND P0, PT, RZ, UR4, PT ;  /* 0x00000004ff007c0c */ /* 0x000fe2000bf05270 */
[----:B------:R-:W-:Y:S01]  /*0030*/  ULDC.64 UR4, c[0x0][0x230] ;  /* 0x00008c0000047ab9 */ /* 0x000fe20000000a00 */
[----:B------:R-:W-:Y:S01]  /*0040*/  IMAD.MOV.U32 R136, RZ, RZ, c[0x0][0x238] ;  /* 0x00008e00ff887624 */ /* 0x000fe200078e00ff */
[----:B------:R-:W-:Y:S01]  /*0050*/  ULDC.64 UR6, c[0x0][0x118] ;  /* 0x0000460000067ab9 */ /* 0x000fe20000000a00 */
[----:B------:R-:W-:Y:S02]  /*0060*/  IMAD.U32 R2, RZ, RZ, UR4 ;  /* 0x00000004ff027e24 */ /* 0x000fe4000f8e00ff */
[----:B------:R-:W-:Y:S02]  /*0070*/  IMAD.U32 R3, RZ, RZ, UR5 ;  /* 0x00000005ff037e24 */ /* 0x000fe4000f8e00ff */
[----:B------:R-:W-:-:S05]  /*0080*/  IMAD.MOV.U32 R137, RZ, RZ, c[0x0][0x23c] ;  /* 0x00008f00ff897624 */ /* 0x000fca00078e00ff */
[----:B------:R-:W-:Y:S01]  /*0090*/  @P0 MOV R4, R136 ;  /* 0x0000008800040202 */ /* 0x000fe20000000f00 */
[----:B------:R-:W-:Y:S01]  /*00a0*/  @P0 IMAD.MOV.U32 R5, RZ, RZ, R137 ;  /* 0x000000ffff050224 */ /* 0x000fe200078e0089 */
[----:B------:R-:W2:Y:S05]  /*00b0*/  @P0 LDG.E.64 R2, [R2.64] ;  /* 0x0000000602020981 */ /* 0x000eaa000c1e1b00 */
[----:B------:R-:W3:Y:S04]  /*00c0*/  @P0 LDG.E.64 R4, [R4.64] ;  /* 0x0000000604040981 */ /* 0x000ee8000c1e1b00 */
[----:B------:R-:W0:Y:S04]  /*00d0*/  S2R R26, SR_TID.X ;  /* 0x00000000001a7919 */ /* 0x000e280000002100 */
[----:B------:R-:W1:Y:S01]  /*00e0*/  S2R R21, SR_CTAID.X ;  /* 0x0000000000157919 */ /* 0x000e620000002500 */
[----:B0-----:R-:W-:-:S02]  /*00f0*/  IMAD.SHL.U32 R0, R26, 0x10, RZ ;  /* 0x000000101a007824 */ /* 0x001fc400078e00ff */
[----:B-1----:R-:W-:-:S03]  /*0100*/  IMAD R99, R21, c[0x0][0x0], R26 ;  /* 0x0000000015637a24 */ /* 0x002fc600078e021a */
[----:B------:R-:W-:Y:S01]  /*0110*/  LOP3.LUT R0, R0, 0x1f0, RZ, 0xc0, !PT ;  /* 0x000001f000007812 */ /* 0x000fe200078ec0ff */
[----:B------:R-:W-:Y:S01]  /*0120*/  IMAD.WIDE.U32 R6, R99, -0x326172a9, RZ ;  /* 0xcd9e8d5763067825 */ /* 0x000fe200078e00ff */
[----:B--2---:R-:W0:Y:S01]  /*0130*/  @P0 R2UR UR4, R2 ;  /* 0x00000000020403c2 */ /* 0x004e2200000e0000 */
[----:B---3--:R-:W-:-:S07]  /*0140*/  @P0 IADD3 R136, P1, R4, c[0x0][0x240], RZ ;  /* 0x0000900004880a10 */ /* 0x008fce0007f3e0ff */
[----:B------:R1:W2:Y:S01]  /*0150*/  @P0 R2UR UR5, R3 ;  /* 0x00000000030503c2 */ /* 0x0002a200000e0000 */
[----:B------:R-:W-:Y:S01]  /*0160*/  @P0 IMAD.X R137, RZ, RZ, R5, P1 ;  /* 0x000000ffff890224 */ /* 0x000fe200008e0605 */
[----:B------:R-:W-:Y:S02]  /*0170*/  ISETP.NE.U32.AND P0, PT, RZ, c[0x0][0x218], PT ;  /* 0x00008600ff007a0c */ /* 0x000fe40003f05070 */
[----:B------:R-:W-:Y:S02]  /*0180*/  IADD3 R56, P1, R0, c[0x0][0x218], RZ ;  /* 0x0000860000387a10 */ /* 0x000fe40007f3e0ff */
[--C-:B------:R-:W-:Y:S02]  /*0190*/  SHF.R.U64 R97, R136, 0x2, R137.reuse ;  /* 0x0000000288617819 */ /* 0x100fe40000001289 */
[----:B------:R-:W-:Y:S01]  /*01a0*/  SHF.R.U32.HI R95, RZ, 0x2, R137 ;  /* 0x00000002ff5f7819 */ /* 0x000fe20000011689 */
[----:B------:R-:W-:Y:S01]  /*01b0*/  IMAD.X R57, RZ, RZ, c[0x0][0x21c], P1 ;  /* 0x00008700ff397624 */ /* 0x000fe200008e06ff */
[----:B------:R-:W-:Y:S01]  /*01c0*/  ISETP.NE.AND.EX P0, PT, RZ, c[0x0][0x21c], PT, P0 ;  /* 0x00008700ff007a0c */ /* 0x000fe20003f05300 */
[----:B------:R-:W-:Y:S01]  /*01d0*/  IMAD.WIDE.U32 R4, R97, -0x2daee0ad, RZ ;  /* 0xd2511f5361047825 */ /* 0x000fe200078e00ff */
[----:B0-----:R-:W-:Y:S01]  /*01e0*/  LOP3.LUT R2, R7, UR4, R95, 0x96, !PT ;  /* 0x0000000407027c12 */ /* 0x001fe2000f8e965f */
[----:B------:R-:W-:-:S04]  /*01f0*/  UIADD3 UR9, UR4, -0x61c88647, URZ ;  /* 0x9e3779b904097890 */ /* 0x000fc8000fffe03f */
[----:B-1----:R-:W-:Y:S01]  /*0200*/  IMAD.WIDE.U32 R2, R2, -0x2daee0ad, RZ ;  /* 0xd2511f5302027825 */ /* 0x002fe200078e00ff */
[----:B--2---:R-:W-:Y:S01]  /*0210*/  LOP3.LUT R12, R5, UR5, RZ, 0x3c, !PT ;  /* 0x00000005050c7c12 */ /* 0x004fe2000f8e3cff */
[----:B------:R-:W-:-:S04]  /*0220*/  UIADD3 UR10, UR5, -0x4498517b, URZ ;  /* 0xbb67ae85050a7890 */ /* 0x000fc8000fffe03f */
[----:B------:R0:W5:Y:S01]  /*0230*/  @P0 LDG.E.128 R8, [R56.64] ;  /* 0x0000000638080981 */ /* 0x000162000c1e1d00 */
[----:B------:R-:W-:-:S03]  /*0240*/  IMAD.WIDE.U32 R12, R12, -0x326172a9, RZ ;  /* 0xcd9e8d570c0c7825 */ /* 0x000fc600078e00ff */
[----:B------:R0:W5:Y:S01]  /*0250*/  @P0 LDG.E.128 R28, [R56.64+0x400] ;  /* 0x00040006381c0981 */ /* 0x000162000c1e1d00 */
[----:B------:R-:W-:Y:S02]  /*0260*/  LOP3.LUT R16, R3, UR10, R4, 0x96, !PT ;  /* 0x0000000a03107c12 */ /* 0x000fe4000f8e9604 */
[----:B------:R-:W-:Y:S01]  /*0270*/  LOP3.LUT R14, R13, UR9, R6, 0x96, !PT ;  /* 0x000000090d0e7c12 */ /* 0x000fe2000f8e9606 */
[----:B------:R0:W5:Y:S04]  /*0280*/  @P0 LDG.E.128 R64, [R56.64+0x600] ;  /* 0x0006000638400981 */ /* 0x000168000c1e1d00 */
[----:B------:R0:W5:Y:S04]  /*0290*/  @P0 LDG.E.128 R4, [R56.64+0x200] ;  /* 0x0002000638040981 */ /* 0x000168000c1e1d00 */
[----:B------:R0:W5:Y:S04]  /*02a0*/  @P0 LDG.E.128 R60, [R56.64+0x800] ;  /* 0x00080006383c0981 */ /* 0x000168000c1e1d00 */
[----:B0-----:R-:W5:Y:S01]  /*02b0*/  @P0 LDG.E.128 R56, [R56.64+0xa00] ;  /* 0x000a000638380981 */ /* 0x001f62000c1e1d00 */
[----:B------:R-:W-:Y:S01]  /*02c0*/  UIADD3 UR11, UR4, 0x3c6ef372, URZ ;  /* 0x3c6ef372040b7890 */ /* 0x000fe2000fffe03f */
[----:B------:R-:W-:Y:S01]  /*02d0*/  IMAD.WIDE.U32 R16, R16, -0x326172a9, RZ ;  /* 0xcd9e8d5710107825 */ /* 0x000fe200078e00ff */
[----:B------:R-:W-:-:S03]  /*02e0*/  UIADD3 UR12, UR5, 0x76cf5d0a, URZ ;  /* 0x76cf5d0a050c7890 */ /* 0x000fc6000fffe03f */
[----:B------:R-:W-:Y:S01]  /*02f0*/  IMAD.WIDE.U32 R14, R14, -0x2daee0ad, RZ ;  /* 0xd2511f530e0e7825 */ /* 0x000fe200078e00ff */
[----:B------:R-:W-:Y:S01]  /*0300*/  LOP3.LUT R3, R17, UR11, R12, 0x96, !PT ;  /* 0x0000000b11037c12 */ /* 0x000fe2000f8e960c */
[----:B------:R-:W-:-:S03]  /*0310*/  UIADD3 UR14, UR5, 0x32370b8f, URZ ;  /* 0x32370b8f050e7890 */ /* 0x000fc6000fffe03f */
[----:B------:R-:W-:Y:S01]  /*0320*/  LOP3.LUT R12, R15, UR12, R2, 0x96, !PT ;  /* 0x0000000c0f0c7c12 */ /* 0x000fe2000f8e9602 */
[----:B------:R-:W-:Y:S01]  /*0330*/  UIADD3 UR13, UR4, -0x255992d5, URZ ;  /* 0xdaa66d2b040d7890 */ /* 0x000fe2000fffe03f */
[----:B------:R-:W-:-:S04]  /*0340*/  IMAD.WIDE.U32 R2, R3, -0x2daee0ad, RZ ;  /* 0xd2511f5303027825 */ /* 0x000fc800078e00ff */
        /* <DEDUP_REMOVED lines=8> */
[----:B------:R-:W-:-:S03]  /*03d0*/  UIADD3 UR18, UR5, -0x56f99767, URZ ;  /* 0xa906689905127890 */ /* 0x000fc6000fffe03f */
[----:B------:R-:W-:Y:S01]  /*03e0*/  LOP3.LUT R12, R15, UR16, R2, 0x96, !PT ;  /* 0x000000100f0c7c12 */ /* 0x000fe2000f8e9602 */
[----:B------:R-:W-:Y:S01]  /*03f0*/  UIADD3 UR17, UR4, 0x1715609d, URZ ;  /* 0x1715609d04117890 */ /* 0x000fe2000fffe03f */
[----:B------:R-:W-:-:S04]  /*0400*/  IMAD.WIDE.U32 R2, R3, -0x2daee0ad, RZ ;  /* 0xd2511f5303027825 */ /* 0x000fc800078e00ff */
[----:B------:R-:W-:Y:S01]  /*0410*/  IMAD.WIDE.U32 R12, R12, -0x326172a9, RZ ;  /* 0xcd9e8d570c0c7825 */ /* 0x000fe200078e00ff */
[----:B------:R-:W-:-:S04]  /*0420*/  LOP3.LUT R17, R3, UR18, R14, 0x96, !PT ;  /* 0x0000001203117c12 */ /* 0x000fc8000f8e960e */
[----:B------:R-:W-:Y:S01]  /*0430*/  LOP3.LUT R14, R13, UR17, R16, 0x96, !PT ;  /* 0x000000110d0e7c12 */ /* 0x000fe2000f8e9610 */
[----:B------:R-:W-:Y:S01]  /*0440*/  UIADD3 UR19, UR4, -0x4ab325aa, URZ ;  /* 0xb54cda5604137890 */ /* 0x000fe2000fffe03f */
[----:B------:R-:W-:Y:S01]  /*0450*/  IMAD.WIDE.U32 R16, R17, -0x326172a9, RZ ;  /* 0xcd9e8d5711107825 */ /* 0x000fe200078e00ff */
[----:B------:R-:W-:Y:S01]  /*0460*/  UIADD3 UR20, UR5, 0x646e171e, URZ ;  /* 0x646e171e05147890 */ /* 0x000fe2000fffe03f */
[----:B------:R-:W-:Y:S02]  /*0470*/  SHF.R.U32.HI R26, RZ, 0x5, R26 ;  /* 0x00000005ff1a7819 */ /* 0x000fe4000001161a */
[----:B------:R-:W-:Y:S01]  /*0480*/  IMAD.WIDE.U32 R14, R14, -0x2daee0ad, RZ ;  /* 0xd2511f530e0e7825 */ /* 0x000fe200078e00ff */
[----:B------:R-:W-:Y:S02]  /*0490*/  LOP3.LUT R12, R17, UR19, R12, 0x96, !PT ;  /* 0x00000013110c7c12 */ /* 0x000fe4000f8e960c */
[----:B------:R-:W-:Y:S02]  /*04a0*/  LEA R26, R21, R26, 0x2 ;  /* 0x0000001a151a7211 */ /* 0x000fe400078e10ff */
[----:B------:R-:W-:Y:S01]  /*04b0*/  LOP3.LUT R18, R15, UR20, R2, 0x96, !PT ;  /* 0x000000140f127c12 */ /* 0x000fe2000f8e9602 */
[----:B------:R-:W-:Y:S01]  /*04c0*/  UIADD3 UR21, UR4, 0x5384540f, URZ ;  /* 0x5384540f04157890 */ /* 0x000fe2000fffe03f */
[----:B------:R-:W-:Y:S01]  /*04d0*/  IMAD.WIDE.U32 R12, R12, -0x2daee0ad, RZ ;  /* 0xd2511f530c0c7825 */ /* 0x000fe200078e00ff */
[----:B------:R-:W-:Y:S01]  /*04e0*/  UIADD3 UR22, UR5, 0x1fd5c5a3, URZ ;  /* 0x1fd5c5a305167890 */ /* 0x000fe2000fffe03f */
[----:B------:R-:W-:-:S02]  /*04f0*/  ISETP.GE.AND P1, PT, R26, c[0x0][0x164], PT ;  /* 0x000059001a007a0c */ /* 0x000fc40003f26270 */
[----:B------:R-:W-:-:S03]  /*0500*/  IMAD.WIDE.U32 R18, R18, -0x326172a9, RZ ;  /* 0xcd9e8d5712127825 */ /* 0x000fc600078e00ff */
[----:B------:R-:W-:Y:S02]  /*0510*/  LOP3.LUT R91, R13, UR22, R14, 0x96, !PT ;  /* 0x000000160d5b7c12 */ /* 0x000fe4000f8e960e */
[----:B------:R-:W-:Y:S01]  /*0520*/  LOP3.LUT R90, R19, UR21, R16, 0x96, !PT ;  /* 0x00000015135a7c12 */ /* 0x000fe2000f8e9610 */
[----:B------:R-:W-:Y:S01]  /*0530*/  UIADD3 UR23, UR4, -0xe443238, URZ ;  /* 0xf1bbcdc804177890 */ /* 0x000fe2000fffe03f */
[----:B------:R-:W-:Y:S01]  /*0540*/  IADD3 R2, P2, R0, c[0x0][0x1b0], RZ ;  /* 0x00006c0000027a10 */ /* 0x000fe20007f5e0ff */
[----:B------:R-:W-:Y:S01]  /*0550*/  UIADD3 UR24, UR5, -0x24c28bd8, URZ ;  /* 0xdb3d742805187890 */ /* 0x000fe2000fffe03f */
[----:B------:R-:W-:-:S04]  /*0560*/  IMAD.HI.U32 R15, R91, -0x326172a9, RZ ;  /* 0xcd9e8d575b0f7827 */ /* 0x000fc800078e00ff */
[----:B------:R-:W-:Y:S01]  /*0570*/  IMAD.HI.U32 R13, R90, -0x2daee0ad, RZ ;  /* 0xd2511f535a0d7827 */ /* 0x000fe200078e00ff */
[----:B------:R-:W-:-:S03]  /*0580*/  LOP3.LUT R96, R15, UR23, R18, 0x96, !PT ;  /* 0x000000170f607c12 */ /* 0x000fc6000f8e9612 */
[----:B------:R-:W-:Y:S01]  /*0590*/  IMAD.X R3, RZ, RZ, c[0x0][0x1b4], P2 ;  /* 0x00006d00ff037624 */ /* 0x000fe200010e06ff */
[----:B------:R-:W-:Y:S01]  /*05a0*/  LOP3.LUT R98, R13, UR24, R12, 0x96, !PT ;  /* 0x000000180d627c12 */ /* 0x000fe2000f8e960c */
[----:B------:R-:W-:Y:S06]  /*05b0*/  @P1 EXIT ;  /* 0x000000000000194d */ /* 0x000fec0003800000 */
        /* <DEDUP_REMOVED lines=10> */
[--C-:B------:R-:W-:Y:S01]  /*0660*/  PRMT R81, RZ, 0x5410, R60.reuse ;  /* 0x00005410ff517816 */ /* 0x100fe2000000003c */
[----:B------:R-:W-:Y:S01]  /*0670*/  UIADD3 UR25, UR4, -0x700cb87f, URZ ;  /* 0x8ff3478104197890 */ /* 0x000fe2000fffe03f */
[----:B------:R-:W-:Y:S01]  /*0680*/  PRMT R84, RZ, 0x7610, R60 ;  /* 0x00007610ff547816 */ /* 0x000fe2000000003c */
[----:B------:R-:W-:Y:S01]  /*0690*/  UIADD3 UR26, UR5, -0x695add53, URZ ;  /* 0x96a522ad051a7890 */ /* 0x000fe2000fffe03f */
[--C-:B------:R-:W-:Y:S01]  /*06a0*/  PRMT R83, RZ, 0x5410, R61.reuse ;  /* 0x00005410ff537816 */ /* 0x100fe2000000003d */
[----:B------:R-:W-:Y:S01]  /*06b0*/  @!P0 CS2R R56, SRZ ;  /* 0x0000000000388805 */ /* 0x000fe2000001ff00 */
[----:B------:R-:W-:Y:S01]  /*06c0*/  PRMT R86, RZ, 0x7610, R61 ;  /* 0x00007610ff567816 */ /* 0x000fe2000000003d */
[----:B------:R-:W-:Y:S01]  /*06d0*/  @!P0 CS2R R58, SRZ ;  /* 0x00000000003a8805 */ /* 0x000fe2000001ff00 */
[----:B------:R-:W-:Y:S01]  /*06e0*/  IMAD R91, R91, -0x326172a9, RZ ;  /* 0xcd9e8d575b5b7824 */ /* 0x000fe200078e02ff */
[----:B------:R0:W5:Y:S01]  /*06f0*/  LDG.E.128 R52, [R2.64] ;  /* 0x0000000602347981 */ /* 0x000162000c1e1d00 */
[----:B------:R-:W-:Y:S01]  /*0700*/  IMAD.HI.U32 R60, R98, -0x326172a9, RZ ;  /* 0xcd9e8d57623c7827 */ /* 0x000fe200078e00ff */
[----:B------:R-:W-:-:S02]  /*0710*/  PRMT R21, RZ, 0x5410, R10 ;  /* 0x00005410ff157816 */ /* 0x000fc4000000000a */
[----:B------:R0:W5:Y:S01]  /*0720*/  LDG.E.128 R48, [R2.64+0x200] ;  /* 0x0002000602307981 */ /* 0x000162000c1e1d00 */
[----:B------:R-:W-:Y:S02]  /*0730*/  IMAD R90, R90, -0x2daee0ad, RZ ;  /* 0xd2511f535a5a7824 */ /* 0x000fe400078e02ff */
[----:B------:R-:W-:Y:S01]  /*0740*/  IMAD.HI.U32 R61, R96, -0x2daee0ad, RZ ;  /* 0xd2511f53603d7827 */ /* 0x000fe200078e00ff */
[----:B------:R-:W-:Y:S01]  /*0750*/  PRMT R20, RZ, 0x7610, R10 ;  /* 0x00007610ff147816 */ /* 0x000fe2000000000a */
[----:B------:R0:W5:Y:S01]  /*0760*/  LDG.E.128 R44, [R2.64+0x400] ;  /* 0x00040006022c7981 */ /* 0x000162000c1e1d00 */
[--C-:B------:R-:W-:Y:S01]  /*0770*/  PRMT R19, RZ, 0x5410, R11.reuse ;  /* 0x00005410ff137816 */ /* 0x100fe2000000000b */
[----:B------:R-:W-:Y:S01]  /*0780*/  BSSY B0, `(.L_x_1447) ;  /* 0x00012ab000007945 */ /* 0x000fe20003800000 */
[----:B------:R-:W-:Y:S01]  /*0790*/  PRMT R18, RZ, 0x7610, R11 ;  /* 0x00007610ff127816 */ /* 0x000fe2000000000b */
[----:B------:R0:W5:Y:S01]  /*07a0*/  LDG.E.128 R40, [R2.64+0x600] ;  /* 0x0006000602287981 */ /* 0x000162000c1e1d00 */
[----:B------:R-:W-:-:S02]  /*07b0*/  PRMT R25, RZ, 0x5410, R8 ;  /* 0x00005410ff197816 */ /* 0x000fc40000000008 */
[----:B------:R-:W-:Y:S01]  /*07c0*/  PRMT R24, RZ, 0x7610, R8 ;  /* 0x00007610ff187816 */ /* 0x000fe20000000008 */
[----:B------:R0:W5:Y:S01]  /*07d0*/  LDG.E.128 R36, [R2.64+0x800] ;  /* 0x0008000602247981 */ /* 0x000162000c1e1d00 */
[--C-:B------:R-:W-:Y:S02]  /*07e0*/  PRMT R23, RZ, 0x5410, R9.reuse ;  /* 0x00005410ff177816 */ /* 0x100fe40000000009 */
[----:B------:R-:W-:Y:S01]  /*07f0*/  PRMT R22, RZ, 0x7610, R9 ;  /* 0x00007610ff167816 */ /* 0x000fe20000000009 */
[----:B------:R0:W5:Y:S01]  /*0800*/  LDG.E.128 R32, [R2.64+0xa00] ;  /* 0x000a000602207981 */ /* 0x000162000c1e1d00 */
[--C-:B------:R-:W-:Y:S01]  /*0810*/  PRMT R17, RZ, 0x5410, R4.reuse ;  /* 0x00005410ff117816 */ /* 0x100fe20000000004 */
[----:B------:R-:W-:Y:S01]  /*0820*/  IMAD R98, R98, -0x326172a9, RZ ;  /* 0xcd9e8d5762627824 */ /* 0x000fe200078e02ff */
[----:B------:R-:W-:Y:S01]  /*0830*/  PRMT R16, RZ, 0x7610, R4 ;  /* 0x00007610ff107816 */ /* 0x000fe20000000004 */
[----:B------:R-:W-:Y:S01]  /*0840*/  IMAD R96, R96, -0x2daee0ad, RZ ;  /* 0xd2511f5360607824 */ /* 0x000fe200078e02ff */
[--C-:B------:R-:W-:Y:S01]  /*0850*/  PRMT R15, RZ, 0x5410, R5.reuse ;  /* 0x00005410ff0f7816 */ /* 0x100fe20000000005 */
[----:B------:R-:W-:Y:S01]  /*0860*/  IMAD.MOV.U32 R94, RZ, RZ, RZ ;  /* 0x000000ffff5e7224 */ /* 0x000fe200078e00ff */
[----:B------:R-:W-:Y:S01]  /*0870*/  PRMT R14, RZ, 0x7610, R5 ;  /* 0x00007610ff0e7816 */ /* 0x000fe20000000005 */
[----:B------:R-:W-:Y:S01]  /*0880*/  ULDC.U8 UR8, c[0x0][0x1f0] ;  /* 0x00007c0000087ab9 */ /* 0x000fe20000000000 */
        /* <DEDUP_REMOVED lines=10> */
[--C-:B0-----:R-:W-:Y:S02]  /*0930*/  PRMT R3, RZ, 0x5410, R31.reuse ;  /* 0x00005410ff037816 */ /* 0x101fe4000000001f */
        /* <DEDUP_REMOVED lines=13> */
[----:B------:R-:W-:-:S02]  /*0a10*/  LOP3.LUT R91, R60, UR25, R91, 0x96, !PT ;  /* 0x000000193c5b7c12 */ /* 0x000fc4000f8e965b */
[----:B------:R-:W-:Y:S02]  /*0a20*/  LOP3.LUT R90, R61, UR26, R90, 0x96, !PT ;  /* 0x0000001a3d5a7c12 */ /* 0x000fe4000f8e965a */
[--C-:B------:R-:W-:Y:S02]  /*0a30*/  PRMT R89, RZ, 0x5410, R56.reuse ;  /* 0x00005410ff597816 */ /* 0x100fe40000000038 */
[----:B------:R-:W-:Y:S02]  /*0a40*/  PRMT R100, RZ, 0x7610, R56 ;  /* 0x00007610ff647816 */ /* 0x000fe40000000038 */
[----:B------:R-:W-:Y:S02]  /*0a50*/  LOP3.LUT R136, R136, 0x3, RZ, 0xc0, !PT ;  /* 0x0000000388887812 */ /* 0x000fe400078ec0ff */
[--C-:B------:R-:W-:Y:S02]  /*0a60*/  PRMT R93, RZ, 0x5410, R57.reuse ;  /* 0x00005410ff5d7816 */ /* 0x100fe40000000039 */
[----:B------:R-:W-:-:S02]  /*0a70*/  PRMT R102, RZ, 0x7610, R57 ;  /* 0x00007610ff667816 */ /* 0x000fc40000000039 */
[--C-:B------:R-:W-:Y:S02]  /*0a80*/  PRMT R101, RZ, 0x5410, R58.reuse ;  /* 0x00005410ff657816 */ /* 0x100fe4000000003a */
[----:B------:R-:W-:Y:S02]  /*0a90*/  PRMT R104, RZ, 0x7610, R58 ;  /* 0x00007610ff687816 */ /* 0x000fe4000000003a */
[--C-:B------:R-:W-:Y:S02]  /*0aa0*/  PRMT R103, RZ, 0x5410, R59.reuse ;  /* 0x00005410ff677816 */ /* 0x100fe4000000003b */
[----:B------:R-:W-:Y:S02]  /*0ab0*/  PRMT R105, RZ, 0x7610, R59 ;  /* 0x00007610ff697816 */ /* 0x000fe4000000003b */
.L_x_1787:
[----:B------:R-:W0:Y:S01]  /*0ac0*/  S2R R68, SR_TID.X ;  /* 0x0000000000447919 */ /* 0x000e220000002100 */
[----:B------:R-:W-:Y:S01]  /*0ad0*/  ISETP.NE.U32.AND P1, PT, RZ, c[0x0][0x1c0], PT ;  /* 0x00007000ff007a0c */ /* 0x000fe20003f25070 */
[----:B------:R-:W-:Y:S01]  /*0ae0*/  IMAD R60, R26, c[0x0][0x168], RZ ;  /* 0x00005a001a3c7a24 */ /* 0x000fe200078e02ff */
[----:B------:R-:W-:Y:S01]  /*0af0*/  ISETP.NE.U32.AND P0, PT, RZ, c[0x0][0x180], PT ;  /* 0x00006000ff007a0c */ /* 0x000fe20003f05070 */
[----:B------:R-:W-:Y:S01]  /*0b00*/  IMAD.MOV.U32 R109, RZ, RZ, 0x10 ;  /* 0x00000010ff6d7424 */ /* 0x000fe200078e00ff */
[----:B------:R-:W-:-:S02]  /*0b10*/  ISETP.NE.AND.EX P1, PT, RZ, c[0x0][0x1c4], PT, P1 ;  /* 0x00007100ff007a0c */ /* 0x000fc40003f25310 */
[----:B------:R-:W-:Y:S02]  /*0b20*/  SHF.R.S32.HI R61, RZ, 0x1f, R60 ;  /* 0x0000001fff3d7819 */ /* 0x000fe4000001143c */
[----:B------:R-:W-:Y:S02]  /*0b30*/  ISETP.NE.AND.EX P0, PT, RZ, c[0x0][0x184], PT, P0 ;  /* 0x00006100ff007a0c */ /* 0x000fe40003f05300 */
[----:B------:R-:W-:-:S07]  /*0b40*/  LEA.HI R61, R61, R60, RZ, 0x3 ;  /* 0x0000003c3d3d7211 */ /* 0x000fce00078f18ff */
[----:B------:R-:W-:-:S04]  /*0b50*/  @P1 IMAD.MOV.U32 R65, RZ, RZ, 0x2 ;  /* 0x00000002ff411424 */ /* 0x000fc800078e00ff */
[----:B------:R-:W-:Y:S01]  /*0b60*/  @P1 IMAD.WIDE R64, R26, R65, c[0x0][0x1c0] ;  /* 0x000070001a401625 */ /* 0x000fe200078e0241 */
[----:B0-----:R-:W-:-:S04]  /*0b70*/  LOP3.LUT R68, R68, 0x1f, RZ, 0xc0, !PT ;  /* 0x0000001f44447812 */ /* 0x001fc800078ec0ff */
[----:B------:R-:W-:Y:S01]  /*0b80*/  LEA.HI.SX32 R106, R61, R68, 0x1d ;  /* 0x000000443d6a7211 */ /* 0x000fe200078feaff */
[----:B------:R-:W2:Y:S04]  /*0b90*/  @P1 LDG.E.U16 R64, [R64.64] ;  /* 0x0000000640401981 */ /* 0x000ea8000c1e1500 */
[----:B------:R-:W-:-:S04]  /*0ba0*/  IMAD.WIDE.U32 R60, R106, R109, c[0x0][0x170] ;  /* 0x00005c006a3c7625 */ /* 0x000fc800078e006d */
[----:B------:R-:W-:Y:S02]  /*0bb0*/  @P0 IMAD.WIDE.U32 R66, R106, R109, c[0x0][0x180] ;  /* 0x000060006a420625 */ /* 0x000fe400078e006d */
[----:B-----5:R-:W5:Y:S04]  /*0bc0*/  LDG.E.128 R60, [R60.64] ;  /* 0x000000063c3c7981 */ /* 0x020f68000c1e1d00 */
[----:B------:R0:W5:Y:S01]  /*0bd0*/  @P0 LDG.E.128 R56, [R66.64] ;  /* 0x0000000642380981 */ /* 0x000162000c1e1d00 */
[C---:B------:R-:W-:Y:S01]  /*0be0*/  ISETP.NE.AND P2, PT, R136.reuse, 0x1, PT ;  /* 0x000000018800780c */ /* 0x040fe20003f45270 */
[----:B------:R-:W-:Y:S01]  /*0bf0*/  HFMA2.MMA R108, -RZ, RZ, 1.875, 0 ;  /* 0x3f800000ff6c7435 */ /* 0x000fe200000001ff */
[----:B------:R-:W-:Y:S01]  /*0c00*/  BSSY B1, `(.L_x_1448) ;  /* 0x000000d000017945 */ /* 0x000fe20003800000 */
[----:B------:R-:W-:-:S04]  /*0c10*/  IADD3 R70, R136, 0x1, RZ ;  /* 0x0000000188467810 */ /* 0x000fc80007ffe0ff */
[----:B--2---:R-:W-:-:S06]  /*0c20*/  @P1 PRMT R108, RZ, 0x5410, R64 ;  /* 0x00005410ff6c1816 */ /* 0x004fcc0000000040 */
        /* <DEDUP_REMOVED lines=9> */
.L_x_1449:
[----:B0-----:R-:W-:Y:S02]  /*0cc0*/  IMAD.MOV.U32 R74, RZ, RZ, R98 ;  /* 0x000000ffff4a7224 */ /* 0x001fe400078e0062 */
.L_x_1450:
[----:B------:R-:W-:Y:S05]  /*0cd0*/  BSYNC B1 ;  /* 0x0000000000017941 */ /* 0x000fea0003800000 */
.L_x_1448:
        /* <DEDUP_REMOVED lines=16> */
.L_x_1454:
[----:B------:R-:W-:Y:S05]  /*0de0*/  BSYNC B2 ;  /* 0x0000000000027941 */ /* 0x000fea0003800000 */
.L_x_1453:
[----:B------:R-:W-:Y:S01]  /*0df0*/  IMAD.HI.U32 R64, R99, -0x326172a9, RZ ;  /* 0xcd9e8d5763407827 */ /* 0x000fe200078e00ff */
[----:B------:R-:W-:-:S03]  /*0e00*/  LOP3.LUT R65, R65, UR5, R94, 0x96, !PT ;  /* 0x0000000541417c12 */ /* 0x000fc6000f8e965e */
[----:B------:R-:W-:Y:S01]  /*0e10*/  IMAD R67, R99, -0x326172a9, RZ ;  /* 0xcd9e8d5763437824 */ /* 0x000fe200078e02ff */
[----:B------:R-:W-:Y:S01]  /*0e20*/  LOP3.LUT R70, R64, UR4, R95, 0x96, !PT ;  /* 0x0000000440467c12 */ /* 0x000fe2000f8e965f */
[----:B------:R-:W-:-:S04]  /*0e30*/  IMAD.WIDE.U32 R64, R65, -0x326172a9, RZ ;  /* 0xcd9e8d5741407825 */ /* 0x000fc800078e00ff */
[----:B------:R-:W-:Y:S01]  /*0e40*/  IMAD R69, R97, -0x2daee0ad, RZ ;  /* 0xd2511f5361457824 */ /* 0x000fe200078e02ff */
[----:B------:R-:W-:Y:S01]  /*0e50*/  LOP3.LUT R67, R65, UR9, R67, 0x96, !PT ;  /* 0x0000000941437c12 */ /* 0x000fe2000f8e9643 */
[----:B------:R-:W-:-:S04]  /*0e60*/  IMAD.WIDE.U32 R70, R70, -0x2daee0ad, RZ ;  /* 0xd2511f5346467825 */ /* 0x000fc800078e00ff */
[----:B------:R-:W-:Y:S01]  /*0e70*/  IMAD.WIDE.U32 R66, R67, -0x2daee0ad, RZ ;  /* 0xd2511f5343427825 */ /* 0x000fe200078e00ff */
[----:B------:R-:W-:-:S04]  /*0e80*/  LOP3.LUT R69, R71, UR10, R69, 0x96, !PT ;  /* 0x0000000a47457c12 */ /* 0x000fc8000f8e9645 */
[----:B------:R-:W-:Y:S01]  /*0e90*/  LOP3.LUT R65, R67, UR12, R70, 0x96, !PT ;  /* 0x0000000c43417c12 */ /* 0x000fe2000f8e9646 */
[----:B------:R-:W-:-:S05]  /*0ea0*/  IMAD.WIDE.U32 R72, R69, -0x326172a9, RZ ;  /* 0xcd9e8d5745487825 */ /* 0x000fca00078e00ff */
[----:B------:R-:W-:Y:S01]  /*0eb0*/  LOP3.LUT R70, R73, UR11, R64, 0x96, !PT ;  /* 0x0000000b49467c12 */ /* 0x000fe2000f8e9640 */
[----:B------:R-:W-:-:S04]  /*0ec0*/  IMAD.WIDE.U32 R64, R65, -0x326172a9, RZ ;  /* 0xcd9e8d5741407825 */ /* 0x000fc800078e00ff */
[----:B------:R-:W-:Y:S01]  /*0ed0*/  IMAD.WIDE.U32 R70, R70, -0x2daee0ad, RZ ;  /* 0xd2511f5346467825 */ /* 0x000fe200078e00ff */
[----:B------:R-:W-:-:S04]  /*0ee0*/  LOP3.LUT R67, R65, UR13, R72, 0x96, !PT ;  /* 0x0000000d41437c12 */ /* 0x000fc8000f8e9648 */
        /* <DEDUP_REMOVED lines=23> */
[----:B------:R-:W-:-:S03]  /*1060*/  LOP3.LUT R91, R71, UR25, R66, 0x96, !PT ;  /* 0x00000019475b7c12 */ /* 0x000fc6000f8e9642 */
[----:B------:R-:W-:Y:S01]  /*1070*/  IMAD.MOV.U32 R98, RZ, RZ, R70 ;  /* 0x000000ffff627224 */ /* 0x000fe200078e0046 */
[----:B------:R-:W-:Y:S01]  /*1080*/  LOP3.LUT R90, R65, UR26, R90, 0x96, !PT ;  /* 0x0000001a415a7c12 */ /* 0x000fe2000f8e965a */
[----:B------:R-:W-:Y:S01]  /*1090*/  IMAD.MOV.U32 R96, RZ, RZ, R64 ;  /* 0x000000ffff607224 */ /* 0x000fe200078e0040 */
[----:B------:R-:W-:Y:S02]  /*10a0*/  MOV R70, RZ ;  /* 0x000000ff00467202 */ /* 0x000fe40000000f00 */
.L_x_1452:
[----:B------:R-:W-:Y:S05]  /*10b0*/  BSYNC B1 ;  /* 0x0000000000017941 */ /* 0x000fea0003800000 */
.L_x_1451:
[----:B------:R-:W0:Y:S01]  /*10c0*/  I2F.U32 R64, R74 ;  /* 0x0000004a00407306 */ /* 0x000e220000201000 */
[----:B-----5:R-:W-:Y:S01]  /*10d0*/  PRMT R65, RZ, 0x5410, R60 ;  /* 0x00005410ff417816 */ /* 0x020fe2000000003c */
[----:B------:R-:W-:Y:S01]  /*10e0*/  IMAD.MOV.U32 R107, RZ, RZ, 0x2f800000 ;  /* 0x2f800000ff6b7424 */ /* 0x000fe200078e00ff */
[----:B------:R-:W-:Y:S01]  /*10f0*/  ISETP.NE.AND P1, PT, R70, 0x1, PT ;  /* 0x000000014600780c */ /* 0x000fe20003f25270 */
[----:B------:R-:W-:Y:S02]  /*1100*/  BSSY B1, `(.L_x_1455) ;  /* 0x0000014000017945 */ /* 0x000fe40003800000 */
[----:B------:R-:W-:-:S04]  /*1110*/  FMUL.FTZ R65, R65, R108 ;  /* 0x0000006c41417220 */ /* 0x000fc80000410000 */
[----:B------:R-:W-:Y:S02]  /*1120*/  FMUL.FTZ R65, R65, c[0x0][0x1e8] ;  /* 0x00007a0041417a20 */ /* 0x000fe40000410000 */
[----:B0-----:R-:W-:-:S05]  /*1130*/  FFMA.FTZ R64, R64, R107, 1.1641532182693481445e-10 ;  /* 0x2f00000040407423 */ /* 0x001fca000001006b */
[----:B------:R-:W-:Y:S02]  /*1140*/  FSETP.GTU.FTZ.AND P2, PT, R64, c[0x0][0x1e4], PT ;  /* 0x0000790040007a0b */ /* 0x000fe40003f5c000 */
[----:B------:R-:W-:Y:S02]  /*1150*/  @P0 PRMT R64, RZ, 0x5410, R56 ;  /* 0x00005410ff400816 */ /* 0x000fe40000000038 */
[----:B------:R-:W-:Y:S02]  /*1160*/  FSEL R69, R65, RZ, !P2 ;  /* 0x000000ff41457208 */ /* 0x000fe40005000000 */
[----:B------:R-:W-:Y:S02]  /*1170*/  P2R R78, PR, RZ, 0x4 ;  /* 0x00000004ff4e7803 */ /* 0x000fe40000000000 */
[----:B------:R-:W-:Y:S01]  /*1180*/  IADD3 R65, R70, 0x1, RZ ;  /* 0x0000000146417810 */ /* 0x000fe20007ffe0ff */
        /* <DEDUP_REMOVED lines=10> */
.L_x_1456:
[----:B------:R-:W-:Y:S02]  /*1230*/  MOV R74, R98 ;  /* 0x00000062004a7202 */ /* 0x000fe40000000f00 */
.L_x_1457:
[----:B------:R-:W-:Y:S05]  /*1240*/  BSYNC B1 ;  /* 0x0000000000017941 */ /* 0x000fea0003800000 */
.L_x_1455:
        /* <DEDUP_REMOVED lines=16> */
.L_x_1461:
[----:B------:R-:W-:Y:S05]  /*1350*/  BSYNC B2 ;  /* 0x0000000000027941 */ /* 0x000fea0003800000 */
.L_x_1460:
[----:B------:R-:W-:Y:S01]  /*1360*/  IMAD.HI.U32 R64, R99, -0x326172a9, RZ ;  /* 0xcd9e8d5763407827 */ /* 0x000fe200078e00ff */
[----:B------:R-:W-:-:S03]  /*1370*/  LOP3.LUT R65, R65, UR5, R94, 0x96, !PT ;  /* 0x0000000541417c12 */ /* 0x000fc6000f8e965e */
[----:B------:R-:W-:Y:S01]  /*1380*/  IMAD R67, R99, -0x326172a9, RZ ;  /* 0xcd9e8d5763437824 */ /* 0x000fe200078e02ff */
[----:B------:R-:W-:Y:S01]  /*1390*/  LOP3.LUT R64, R64, UR4, R95, 0x96, !PT ;  /* 0x0000000440407c12 */ /* 0x000fe2000f8e965f */
[----:B------:R-:W-:-:S04]  /*13a0*/  IMAD.WIDE.U32 R70, R65, -0x326172a9, RZ ;  /* 0xcd9e8d5741467825 */ /* 0x000fc800078e00ff */
[----:B------:R-:W-:Y:S02]  /*13b0*/  IMAD R65, R97, -0x2daee0ad, RZ ;  /* 0xd2511f5361417824 */ /* 0x000fe400078e02ff */
        /* <DEDUP_REMOVED lines=36> */
[----:B------:R-:W-:Y:S01]  /*1600*/  IMAD.MOV.U32 R65, RZ, RZ, RZ ;  /* 0x000000ffff417224 */ /* 0x000fe200078e00ff */
[----:B------:R-:W-:Y:S02]  /*1610*/  MOV R96, R64 ;  /* 0x0000004000607202 */ /* 0x000fe40000000f00 */
.L_x_1459:
[----:B------:R-:W-:Y:S05]  /*1620*/  BSYNC B1 ;  /* 0x0000000000017941 */ /* 0x000fea0003800000 */
.L_x_1458:
        /* <DEDUP_REMOVED lines=10> */
[----:B------:R-:W-:Y:S02]  /*16d0*/  @P0 PRMT R67, RZ, 0x7610, R56 ;  /* 0x00007610ff430816 */ /* 0x000fe40000000038 */
[----:B------:R-:W-:-:S03]  /*16e0*/  P2R R79, PR, RZ, 0x4 ;  /* 0x00000004ff4f7803 */ /* 0x000fc60000000000 */
        /* <DEDUP_REMOVED lines=10> */
.L_x_1463:
[----:B------:R-:W-:Y:S02]  /*1790*/  MOV R76, R98 ;  /* 0x00000062004c7202 */ /* 0x000fe40000000f00 */
.L_x_1464:
[----:B------:R-:W-:Y:S05]  /*17a0*/  BSYNC B1 ;  /* 0x0000000000017941 */ /* 0x000fea0003800000 */
.L_x_1462:
        /* <DEDUP_REMOVED lines=16> */
.L_x_1468:
[----:B------:R-:W-:Y:S05]  /*18b0*/  BSYNC B2 ;  /* 0x0000000000027941 */ /* 0x000fea0003800000 */
.L_x_1467:
        /* <DEDUP_REMOVED lines=8> */
[----:B------:R-:W-:Y:S01]  /*1940*/  IMAD.MOV.U32 R60, RZ, RZ, RZ ;  /* 0x000000ffff3c7224 */ /* 0x000fe200078e00ff */
        /* <DEDUP_REMOVED lines=33> */
[----:B------:R-:W-:Y:S02]  /*1b60*/  LOP3.LUT R90, R65, UR26, R90, 0x96, !PT ;  /* 0x0000001a415a7c12 */ /* 0x000fe4000f8e965a */
[----:B------:R-:W-:Y:S02]  /*1b70*/  MOV R96, R64 ;  /* 0x0000004000607202 */ /* 0x000fe40000000f00 */
.L_x_1466:
[----:B------:R-:W-:Y:S05]  /*1b80*/  BSYNC B1 ;  /* 0x0000000000017941 */ /* 0x000fea0003800000 */
.L_x_1465:
        /* <DEDUP_REMOVED lines=8> */
[----:B------:R-:W-:Y:S02]  /*1c10*/  @P0 PRMT R64, RZ, 0x5410, R57 ;  /* 0x00005410ff400816 */ /* 0x000fe40000000039 */
        /* <DEDUP_REMOVED lines=12> */
.L_x_1470:
[----:B------:R-:W-:Y:S02]  /*1ce0*/  MOV R76, R98 ;  /* 0x00000062004c7202 */ /* 0x000fe40000000f00 */
.L_x_1471:
[----:B------:R-:W-:Y:S05]  /*1cf0*/  BSYNC B1 ;  /* 0x0000000000017941 */ /* 0x000fea0003800000 */
.L_x_1469:
        /* <DEDUP_REMOVED lines=16> */
.L_x_1475:
[----:B------:R-:W-:Y:S05]  /*1e00*/  BSYNC B2 ;  /* 0x0000000000027941 */ /* 0x000fea0003800000 */
.L_x_1474:
[----:B------:R-:W-:Y:S01]  /*1e10*/  IMAD.HI.U32 R60, R99, -0x326172a9, RZ ;  /* 0xcd9e8d57633c7827 */ /* 0x000fe200078e00ff */
[----:B------:R-:W-:-:S03]  /*1e20*/  LOP3.LUT R65, R65, UR5, R94, 0x96, !PT ;  /* 0x0000000541417c12 */ /* 0x000fc6000f8e965e */
[----:B------:R-:W-:Y:S01]  /*1e30*/  IMAD R73, R99, -0x326172a9, RZ ;  /* 0xcd9e8d5763497824 */ /* 0x000fe200078e02ff */
[----:B------:R-:W-:Y:S01]  /*1e40*/  LOP3.LUT R60, R60, UR4, R95, 0x96, !PT ;  /* 0x000000043c3c7c12 */ /* 0x000fe2000f8e965f */
[----:B------:R-:W-:-:S04]  /*1e50*/  IMAD.WIDE.U32 R64, R65, -0x326172a9, RZ ;  /* 0xcd9e8d5741407825 */ /* 0x000fc800078e00ff */
[----:B------:R-:W-:Y:S01]  /*1e60*/  IMAD R75, R97, -0x2daee0ad, RZ ;  /* 0xd2511f53614b7824 */ /* 0x000fe200078e02ff */
        /* <DEDUP_REMOVED lines=38> */
.L_x_1473:
[----:B------:R-:W-:Y:S05]  /*20d0*/  BSYNC B1 ;  /* 0x0000000000017941 */ /* 0x000fea0003800000 */
.L_x_1472:
        /* <DEDUP_REMOVED lines=21> */
.L_x_1477:
[----:B------:R-:W-:Y:S02]  /*2230*/  MOV R75, R98 ;  /* 0x00000062004b7202 */ /* 0x000fe40000000f00 */
.L_x_1478:
[----:B------:R-:W-:Y:S05]  /*2240*/  BSYNC B1 ;  /* 0x0000000000017941 */ /* 0x000fea0003800000 */
.L_x_1476:
        /* <DEDUP_REMOVED lines=16> */
.L_x_1482:
[----:B------:R-:W-:Y:S05]  /*2350*/  BSYNC B2 ;  /* 0x0000000000027941 */ /* 0x000fea0003800000 */
.L_x_1481:
        /* <DEDUP_REMOVED lines=41> */
[----:B------:R-:W-:Y:S01]  /*25f0*/  MOV R96, R60 ;  /* 0x0000003c00607202 */ /* 0x000fe20000000f00 */
[----:B------:R-:W-:Y:S01]  /*2600*/  IMAD.MOV.U32 R60, RZ, RZ, RZ ;  /* 0x000000ffff3c7224 */ /* 0x000fe200078e00ff */
[----:B------:R-:W-:Y:S02]  /*2610*/  LOP3.LUT R90, R61, UR26, R90, 0x96, !PT ;  /* 0x0000001a3d5a7c12 */ /* 0x000fe4000f8e965a */
.L_x_1480:
[----:B------:R-:W-:Y:S05]  /*2620*/  BSYNC B1 ;  /* 0x0000000000017941 */ /* 0x000fea0003800000 */
.L_x_1479:
        /* <DEDUP_REMOVED lines=21> */
.L_x_1484:
[----:B------:R-:W-:Y:S02]  /*2780*/  MOV R73, R98 ;  /* 0x0000006200497202 */ /* 0x000fe40000000f00 */
.L_x_1485:
[----:B------:R-:W-:Y:S05]  /*2790*/  BSYNC B1 ;  /* 0x0000000000017941 */ /* 0x000fea0003800000 */
.L_x_1483:
        /* <DEDUP_REMOVED lines=16> */
.L_x_1489:
[----:B------:R-:W-:Y:S05]  /*28a0*/  BSYNC B2 ;  /* 0x0000000000027941 */ /* 0x000fea0003800000 */
.L_x_1488:
        /* <DEDUP_REMOVED lines=44> */
.L_x_1487:
[----:B------:R-:W-:Y:S05]  /*2b70*/  BSYNC B1 ;  /* 0x0000000000017941 */ /* 0x000fea0003800000 */
.L_x_1486:
        /* <DEDUP_REMOVED lines=21> */
.L_x_1491:
[----:B------:R-:W-:Y:S02]  /*2cd0*/  MOV R62, R98 ;  /* 0x00000062003e7202 */ /* 0x000fe40000000f00 */
.L_x_1492:
[----:B------:R-:W-:Y:S05]  /*2ce0*/  BSYNC B1 ;  /* 0x0000000000017941 */ /* 0x000fea0003800000 */
.L_x_1490:
        /* <DEDUP_REMOVED lines=16> */
.L_x_1496:
[----:B------:R-:W-:Y:S05]  /*2df0*/  BSYNC B2 ;  /* 0x0000000000027941 */ /* 0x000fea0003800000 */
.L_x_1495:
        /* <DEDUP_REMOVED lines=44> */
.L_x_1494:
[----:B------:R-:W-:Y:S05]  /*30c0*/  BSYNC B1 ;  /* 0x0000000000017941 */ /* 0x000fea0003800000 */
.L_x_1493:
        /* <DEDUP_REMOVED lines=21> */
.L_x_1498:
[----:B------:R-:W-:Y:S02]  /*3220*/  MOV R110, R98 ;  /* 0x00000062006e7202 */ /* 0x000fe40000000f00 */
.L_x_1499:
[----:B------:R-:W-:Y:S05]  /*3230*/  BSYNC B1 ;  /* 0x0000000000017941 */ /* 0x000fea0003800000 */
.L_x_1497:
        /* <DEDUP_REMOVED lines=18> */
.L_x_1503:
[----:B------:R-:W-:Y:S05]  /*3360*/  BSYNC B2 ;  /* 0x0000000000027941 */ /* 0x000fea0003800000 */
.L_x_1502:
        /* <DEDUP_REMOVED lines=44> */
.L_x_1501:
[----:B------:R-:W-:Y:S05]  /*3630*/  BSYNC B1 ;  /* 0x0000000000017941 */ /* 0x000fea0003800000 */
.L_x_1500:
[----:B------:R-:W0:Y:S01]  /*3640*/  I2F.U32 R60, R110 ;  /* 0x0000006e003c7306 */ /* 0x000e220000201000 */
[----:B------:R-:W-:Y:S01]  /*3650*/  SEL R64, RZ, 0x1, P2 ;  /* 0x00000001ff407807 */ /* 0x000fe20001000000 */
[----:B------:R-:W-:Y:S01]  /*3660*/  IMAD.WIDE.U32 R114, R106, R109, c[0x0][0x188] ;  /* 0x000062006a727625 */ /* 0x000fe200078e006d */
[----:B------:R-:W-:Y:S02]  /*3670*/  PRMT R63, RZ, 0x7610, R63 ;  /* 0x00007610ff3f7816 */ /* 0x000fe4000000003f */
[----:B------:R-:W-:Y:S01]  /*3680*/  ISETP.NE.AND P2, PT, R79, RZ, PT ;  /* 0x000000ff4f00720c */ /* 0x000fe20003f45270 */
[----:B------:R-:W-:Y:S01]  /*3690*/  IMAD.WIDE.U32 R64, R64, 0x1000000, RZ ;  /* 0x0100000040407825 */ /* 0x000fe200078e00ff */
[----:B------:R-:W-:-:S02]  /*36a0*/  SEL R62, RZ, 0x1, P1 ;  /* 0x00000001ff3e7807 */ /* 0x000fc40000800000 */
[----:B------:R-:W-:Y:S01]  /*36b0*/  SEL R112, RZ, 0x10000, P5 ;  /* 0x00010000ff707807 */ /* 0x000fe20002800000 */
[----:B------:R-:W-:Y:S01]  /*36c0*/  FMUL.FTZ R66, R63, R108 ;  /* 0x0000006c3f427220 */ /* 0x000fe20000410000 */
[----:B------:R-:W-:Y:S01]  /*36d0*/  SEL R77, RZ, 0x100, P4 ;  /* 0x00000100ff4d7807 */ /* 0x000fe20002000000 */
[----:B------:R-:W-:Y:S01]  /*36e0*/  IMAD.WIDE.U32 R62, R62, 0x10000, RZ ;  /* 0x000100003e3e7825 */ /* 0x000fe200078e00ff */
[----:B------:R-:W-:Y:S02]  /*36f0*/  ISETP.NE.AND P6, PT, R78, RZ, PT ;  /* 0x000000ff4e00720c */ /* 0x000fe40003fc5270 */
[----:B------:R-:W-:Y:S01]  /*3700*/  IADD3 R120, R106, 0x20, RZ ;  /* 0x000000206a787810 */ /* 0x000fe20007ffe0ff */
[----:B0-----:R-:W-:Y:S01]  /*3710*/  FFMA.FTZ R60, R60, R107, 1.1641532182693481445e-10 ;  /* 0x2f0000003c3c7423 */ /* 0x001fe2000001006b */
[----:B------:R-:W-:Y:S01]  /*3720*/  SEL R79, RZ, 0x1, P6 ;  /* 0x00000001ff4f7807 */ /* 0x000fe20003000000 */
[----:B------:R-:W-:Y:S02]  /*3730*/  FMUL.FTZ R66, R66, c[0x0][0x1e8] ;  /* 0x00007a0042427a20 */ /* 0x000fe40000410000 */
[----:B------:R-:W-:Y:S01]  /*3740*/  @P0 IMAD.WIDE.U32 R110, R120, R109, c[0x0][0x180] ;  /* 0x00006000786e0625 */ /* 0x000fe200078e006d */
[----:B------:R-:W-:-:S02]  /*3750*/  FSETP.GTU.FTZ.AND P1, PT, R60, c[0x0][0x1e4], PT ;  /* 0x000079003c007a0b */ /* 0x000fc40003f3c000 */
[----:B------:R-:W-:Y:S02]  /*3760*/  SEL R60, RZ, 0x1, P2 ;  /* 0x00000001ff3c7807 */ /* 0x000fe40001000000 */
[----:B------:R-:W-:Y:S02]  /*3770*/  SEL R67, RZ, 0x1000000, P1 ;  /* 0x01000000ff437807 */ /* 0x000fe40000800000 */
[----:B------:R-:W-:Y:S01]  /*3780*/  FSEL R76, R66, RZ, !P1 ;  /* 0x000000ff424c7208 */ /* 0x000fe20004800000 */
[----:B------:R-:W-:Y:S01]  /*3790*/  IMAD.WIDE.U32 R60, R60, 0x100, RZ ;  /* 0x000001003c3c7825 */ /* 0x000fe200078e00ff */
[----:B------:R-:W-:Y:S02]  /*37a0*/  LOP3.LUT R77, R77, R67, R112, 0xfe, !PT ;  /* 0x000000434d4d7212 */ /* 0x000fe400078efe70 */
[----:B------:R-:W-:Y:S02]  /*37b0*/  @P0 PRMT R67, RZ, 0x7610, R59 ;  /* 0x00007610ff430816 */ /* 0x000fe4000000003b */
[----:B------:R-:W-:-:S02]  /*37c0*/  LOP3.LUT R78, R60, R64, R62, 0xfe, !PT ;  /* 0x000000403c4e7212 */ /* 0x000fc400078efe3e */
[----:B------:R-:W-:Y:S01]  /*37d0*/  SEL R64, RZ, 0x1, P3 ;  /* 0x00000001ff407807 */ /* 0x000fe20001800000 */
[----:B------:R-:W-:Y:S01]  /*37e0*/  @P0 FADD.FTZ R76, R76, R67 ;  /* 0x000000434c4c0221 */ /* 0x000fe20000010000 */
[----:B------:R-:W-:Y:S02]  /*37f0*/  LOP3.LUT R78, R78, R79, RZ, 0xfc, !PT ;  /* 0x0000004f4e4e7212 */ /* 0x000fe400078efcff */
[----:B------:R-:W-:Y:S01]  /*3800*/  LOP3.LUT R79, R65, R77, R64, 0xfe, !PT ;  /* 0x0000004d414f7212 */ /* 0x000fe200078efe40 */
[----:B------:R-:W-:Y:S01]  /*3810*/  IMAD.MOV.U32 R77, RZ, RZ, 0x8 ;  /* 0x00000008ff4d7424 */ /* 0x000fe200078e00ff */
[----:B------:R-:W-:Y:S02]  /*3820*/  F2FP.BF16.PACK_AB R66, R75, R72 ;  /* 0x000000484b42723e */ /* 0x000fe400000010ff */
[----:B------:R-:W-:Y:S01]  /*3830*/  F2FP.BF16.PACK_AB R65, R74, R71 ;  /* 0x000000474a41723e */ /* 0x000fe200000010ff */
[----:B------:R-:W-:Y:S01]  /*3840*/  IMAD.WIDE.U32 R112, R106, R77, c[0x0][0x190] ;  /* 0x000064006a707625 */ /* 0x000fe200078e004d */
[----:B------:R-:W-:-:S02]  /*3850*/  F2FP.BF16.PACK_AB R64, R70, R69 ;  /* 0x000000454640723e */ /* 0x000fc400000010ff */
[----:B------:R-:W-:Y:S02]  /*3860*/  F2FP.BF16.PACK_AB R67, R76, R73 ;  /* 0x000000494c43723e */ /* 0x000fe400000010ff */
[----:B------:R-:W-:Y:S01]  /*3870*/  LOP3.LUT R79, R61, R79, R63, 0xfe, !PT ;  /* 0x0000004f3d4f7212 */ /* 0x000fe200078efe3f */
[----:B------:R-:W-:Y:S02]  /*3880*/  IMAD.WIDE.U32 R60, R120, R109, c[0x0][0x170] ;  /* 0x00005c00783c7625 */ /* 0x000fe400078e006d */
[----:B------:R0:W-:Y:S04]  /*3890*/  STG.E.128 [R114.64], R64 ;  /* 0x0000004072007986 */ /* 0x0001e8000c101d06 */
[----:B------:R0:W-:Y:S04]  /*38a0*/  STG.E.64 [R112.64], R78 ;  /* 0x0000004e70007986 */ /* 0x0001e8000c101b06 */
[----:B------:R0:W5:Y:S04]  /*38b0*/  @P0 LDG.E.128 R56, [R110.64] ;  /* 0x000000066e380981 */ /* 0x000168000c1e1d00 */
[----:B------:R-:W5:Y:S01]  /*38c0*/  LDG.E.128 R60, [R60.64] ;  /* 0x000000063c3c7981 */ /* 0x000f62000c1e1d00 */
        /* <DEDUP_REMOVED lines=10> */
[----:B------:R-:W-:Y:S01]  /*3970*/  MOV R111, R96 ;  /* 0x00000060006f7202 */ /* 0x000fe20000000f00 */
[----:B------:R-:W-:Y:S05]  /*3980*/  BRA `(.L_x_1506) ;  /* 0x0000001000007947 */ /* 0x000fea0003800000 */
.L_x_1505:
[----:B0-----:R-:W-:Y:S02]  /*3990*/  IMAD.MOV.U32 R111, RZ, RZ, R98 ;  /* 0x000000ffff6f7224 */ /* 0x001fe400078e0062 */
.L_x_1506:
[----:B------:R-:W-:Y:S05]  /*39a0*/  BSYNC B1 ;  /* 0x0000000000017941 */ /* 0x000fea0003800000 */
.L_x_1504:
        /* <DEDUP_REMOVED lines=16> */
.L_x_1510:
[----:B------:R-:W-:Y:S05]  /*3ab0*/  BSYNC B2 ;  /* 0x0000000000027941 */ /* 0x000fea0003800000 */
.L_x_1509:
        /* <DEDUP_REMOVED lines=40> */
[----:B------:R-:W-:Y:S02]  /*3d40*/  LOP3.LUT R91, R67, UR25, R78, 0x96, !PT ;  /* 0x00000019435b7c12 */ /* 0x000fe4000f8e964e */
[----:B------:R-:W-:Y:S01]  /*3d50*/  MOV R98, R66 ;  /* 0x0000004200627202 */ /* 0x000fe20000000f00 */
[----:B------:R-:W-:Y:S01]  /*3d60*/  IMAD.MOV.U32 R96, RZ, RZ, R64 ;  /* 0x000000ffff607224 */ /* 0x000fe200078e0040 */
[----:B------:R-:W-:Y:S02]  /*3d70*/  LOP3.LUT R90, R65, UR26, R90, 0x96, !PT ;  /* 0x0000001a415a7c12 */ /* 0x000fe4000f8e965a */
.L_x_1508:
[----:B------:R-:W-:Y:S05]  /*3d80*/  BSYNC B1 ;  /* 0x0000000000017941 */ /* 0x000fea0003800000 */
.L_x_1507:
[----:B------:R-:W0:Y:S01]  /*3d90*/  I2F.U32 R64, R111 ;  /* 0x0000006f00407306 */ /* 0x000e220000201000 */
[----:B-----5:R-:W-:Y:S01]  /*3da0*/  PRMT R65, RZ, 0x5410, R60 ;  /* 0x00005410ff417816 */ /* 0x020fe2000000003c */
        /* <DEDUP_REMOVED lines=20> */
.L_x_1512:
[----:B------:R-:W-:Y:S02]  /*3ef0*/  IMAD.MOV.U32 R111, RZ, RZ, R98 ;  /* 0x000000ffff6f7224 */ /* 0x000fe400078e0062 */
.L_x_1513:
[----:B------:R-:W-:Y:S05]  /*3f00*/  BSYNC B1 ;  /* 0x0000000000017941 */ /* 0x000fea0003800000 */
.L_x_1511:
        /* <DEDUP_REMOVED lines=16> */
.L_x_1517:
[----:B------:R-:W-:Y:S05]  /*4010*/  BSYNC B2 ;  /* 0x0000000000027941 */ /* 0x000fea0003800000 */
.L_x_1516:
        /* <DEDUP_REMOVED lines=42> */
[----:B------:R-:W-:Y:S01]  /*42c0*/  LOP3.LUT R90, R65, UR26, R90, 0x96, !PT ;  /* 0x0000001a415a7c12 */ /* 0x000fe2000f8e965a */
[----:B------:R-:W-:Y:S02]  /*42d0*/  IMAD.MOV.U32 R64, RZ, RZ, RZ ;  /* 0x000000ffff407224 */ /* 0x000fe400078e00ff */
.L_x_1515:
[----:B------:R-:W-:Y:S05]  /*42e0*/  BSYNC B1 ;  /* 0x0000000000017941 */ /* 0x000fea0003800000 */
.L_x_1514:
        /* <DEDUP_REMOVED lines=22> */
.L_x_1519:
[----:B------:R-:W-:Y:S02]  /*4450*/  IMAD.MOV.U32 R60, RZ, RZ, R98 ;  /* 0x000000ffff3c7224 */ /* 0x000fe400078e0062 */
.L_x_1520:
[----:B------:R-:W-:Y:S05]  /*4460*/  BSYNC B1 ;  /* 0x0000000000017941 */ /* 0x000fea0003800000 */
.L_x_1518:
        /* <DEDUP_REMOVED lines=16> */
.L_x_1524:
[----:B------:R-:W-:Y:S05]  /*4570*/  BSYNC B2 ;  /* 0x0000000000027941 */ /* 0x000fea0003800000 */
.L_x_1523:
        /* <DEDUP_REMOVED lines=44> */
.L_x_1522:
[----:B------:R-:W-:Y:S05]  /*4840*/  BSYNC B1 ;  /* 0x0000000000017941 */ /* 0x000fea0003800000 */
.L_x_1521:
[----:B------:R-:W0:Y:S01]  /*4850*/  I2F.U32 R60, R60 ;  /* 0x0000003c003c7306 */ /* 0x000e220000201000 */
[----:B------:R-:W-:Y:S01]  /*4860*/  PRMT R67, RZ, 0x5410, R61 ;  /* 0x00005410ff437816 */ /* 0x000fe2000000003d */
[----:B------:R-:W-:Y:S01]  /*4870*/  BSSY B1, `(.L_x_1525) ;  /* 0x0000014000017945 */ /* 0x000fe20003800000 */
[----:B------:R-:W-:-:S03]  /*4880*/  ISETP.NE.AND P2, PT, R65, 0x1, PT ;  /* 0x000000014100780c */ /* 0x000fc60003f45270 */
[----:B------:R-:W-:-:S04]  /*4890*/  FMUL.FTZ R67, R67, R108 ;  /* 0x0000006c43437220 */ /* 0x000fc80000410000 */
[----:B------:R-:W-:Y:S02]  /*48a0*/  FMUL.FTZ R67, R67, c[0x0][0x1e8] ;  /* 0x00007a0043437a20 */ /* 0x000fe40000410000 */
[----:B0-----:R-:W-:Y:S01]  /*48b0*/  FFMA.FTZ R64, R60, R107, 1.1641532182693481445e-10 ;  /* 0x2f0000003c407423 */ /* 0x001fe2000001006b */
[----:B------:R-:W-:-:S04]  /*48c0*/  @P0 PRMT R60, RZ, 0x5410, R57 ;  /* 0x00005410ff3c0816 */ /* 0x000fc80000000039 */
        /* <DEDUP_REMOVED lines=13> */
.L_x_1526:
[----:B------:R-:W-:Y:S02]  /*49a0*/  IMAD.MOV.U32 R60, RZ, RZ, R98 ;  /* 0x000000ffff3c7224 */ /* 0x000fe400078e0062 */
.L_x_1527:
[----:B------:R-:W-:Y:S05]  /*49b0*/  BSYNC B1 ;  /* 0x0000000000017941 */ /* 0x000fea0003800000 */
.L_x_1525:
        /* <DEDUP_REMOVED lines=16> */
.L_x_1531:
[----:B------:R-:W-:Y:S05]  /*4ac0*/  BSYNC B2 ;  /* 0x0000000000027941 */ /* 0x000fea0003800000 */
.L_x_1530:
        /* <DEDUP_REMOVED lines=44> */
.L_x_1529:
[----:B------:R-:W-:Y:S05]  /*4d90*/  BSYNC B1 ;  /* 0x0000000000017941 */ /* 0x000fea0003800000 */
.L_x_1528:
        /* <DEDUP_REMOVED lines=21> */
.L_x_1533:
[----:B------:R-:W-:Y:S02]  /*4ef0*/  IMAD.MOV.U32 R115, RZ, RZ, R98 ;  /* 0x000000ffff737224 */ /* 0x000fe400078e0062 */
.L_x_1534:
[----:B------:R-:W-:Y:S05]  /*4f00*/  BSYNC B1 ;  /* 0x0000000000017941 */ /* 0x000fea0003800000 */
.L_x_1532:
        /* <DEDUP_REMOVED lines=16> */
.L_x_1538:
[----:B------:R-:W-:Y:S05]  /*5010*/  BSYNC B2 ;  /* 0x0000000000027941 */ /* 0x000fea0003800000 */
.L_x_1537:
        /* <DEDUP_REMOVED lines=44> */
.L_x_1536:
[----:B------:R-:W-:Y:S05]  /*52e0*/  BSYNC B1 ;  /* 0x0000000000017941 */ /* 0x000fea0003800000 */
.L_x_1535:
        /* <DEDUP_REMOVED lines=21> */
.L_x_1540:
[----:B------:R-:W-:Y:S02]  /*5440*/  IMAD.MOV.U32 R115, RZ, RZ, R98 ;  /* 0x000000ffff737224 */ /* 0x000fe400078e0062 */
.L_x_1541:
[----:B------:R-:W-:Y:S05]  /*5450*/  BSYNC B1 ;  /* 0x0000000000017941 */ /* 0x000fea0003800000 */
.L_x_1539:
        /* <DEDUP_REMOVED lines=16> */
.L_x_1545:
[----:B------:R-:W-:Y:S05]  /*5560*/  BSYNC B2 ;  /* 0x0000000000027941 */ /* 0x000fea0003800000 */
.L_x_1544:
        /* <DEDUP_REMOVED lines=44> */
.L_x_1543:
[----:B------:R-:W-:Y:S05]  /*5830*/  BSYNC B1 ;  /* 0x0000000000017941 */ /* 0x000fea0003800000 */
.L_x_1542:
        /* <DEDUP_REMOVED lines=21> */
.L_x_1547:
[----:B------:R-:W-:Y:S02]  /*5990*/  IMAD.MOV.U32 R62, RZ, RZ, R98 ;  /* 0x000000ffff3e7224 */ /* 0x000fe400078e0062 */
.L_x_1548:
[----:B------:R-:W-:Y:S05]  /*59a0*/  BSYNC B1 ;  /* 0x0000000000017941 */ /* 0x000fea0003800000 */
.L_x_1546:
        /* <DEDUP_REMOVED lines=16> */
.L_x_1552:
[----:B------:R-:W-:Y:S05]  /*5ab0*/  BSYNC B2 ;  /* 0x0000000000027941 */ /* 0x000fea0003800000 */
.L_x_1551:
        /* <DEDUP_REMOVED lines=44> */
.L_x_1550:
[----:B------:R-:W-:Y:S05]  /*5d80*/  BSYNC B1 ;  /* 0x0000000000017941 */ /* 0x000fea0003800000 */
.L_x_1549:
        /* <DEDUP_REMOVED lines=21> */
.L_x_1554:
[----:B------:R-:W-:Y:S02]  /*5ee0*/  IMAD.MOV.U32 R119, RZ, RZ, R98 ;  /* 0x000000ffff777224 */ /* 0x000fe400078e0062 */
.L_x_1555:
[----:B------:R-:W-:Y:S05]  /*5ef0*/  BSYNC B1 ;  /* 0x0000000000017941 */ /* 0x000fea0003800000 */
.L_x_1553:
        /* <DEDUP_REMOVED lines=18> */
.L_x_1559:
[----:B------:R-:W-:Y:S05]  /*6020*/  BSYNC B2 ;  /* 0x0000000000027941 */ /* 0x000fea0003800000 */
.L_x_1558:
        /* <DEDUP_REMOVED lines=44> */
.L_x_1557:
[----:B------:R-:W-:Y:S05]  /*62f0*/  BSYNC B1 ;  /* 0x0000000000017941 */ /* 0x000fea0003800000 */
.L_x_1556:
[----:B------:R-:W0:Y:S01]  /*6300*/  I2F.U32 R60, R119 ;  /* 0x00000077003c7306 */ /* 0x000e220000201000 */
[----:B------:R-:W-:Y:S01]  /*6310*/  SEL R64, RZ, 0x1, P2 ;  /* 0x00000001ff407807 */ /* 0x000fe20001000000 */
[----:B------:R-:W-:Y:S01]  /*6320*/  IMAD.WIDE.U32 R122, R120, R109, c[0x0][0x188] ;  /* 0x00006200787a7625 */ /* 0x000fe200078e006d */
[----:B------:R-:W-:Y:S02]  /*6330*/  ISETP.NE.AND P2, PT, R118, RZ, PT ;  /* 0x000000ff7600720c */ /* 0x000fe40003f45270 */
[----:B------:R-:W-:Y:S01]  /*6340*/  SEL R62, RZ, 0x1, P1 ;  /* 0x00000001ff3e7807 */ /* 0x000fe20000800000 */
[----:B------:R-:W-:Y:S01]  /*6350*/  IMAD.WIDE.U32 R64, R64, 0x1000000, RZ ;  /* 0x0100000040407825 */ /* 0x000fe200078e00ff */
[----:B------:R-:W-:-:S02]  /*6360*/  PRMT R63, RZ, 0x7610, R63 ;  /* 0x00007610ff3f7816 */ /* 0x000fc4000000003f */
[----:B------:R-:W-:Y:S01]  /*6370*/  ISETP.NE.AND P6, PT, R116, RZ, PT ;  /* 0x000000ff7400720c */ /* 0x000fe20003fc5270 */
[----:B------:R-:W-:Y:S01]  /*6380*/  IMAD.WIDE.U32 R120, R120, R77, c[0x0][0x190] ;  /* 0x0000640078787625 */ /* 0x000fe200078e004d */
[----:B------:R-:W-:Y:S02]  /*6390*/  SEL R118, RZ, 0x10000, P5 ;  /* 0x00010000ff767807 */ /* 0x000fe40002800000 */
[----:B------:R-:W-:Y:S01]  /*63a0*/  SEL R79, RZ, 0x1, P6 ;  /* 0x00000001ff4f7807 */ /* 0x000fe20003000000 */
[----:B------:R-:W-:Y:S01]  /*63b0*/  FMUL.FTZ R66, R63, R108 ;  /* 0x0000006c3f427220 */ /* 0x000fe20000410000 */
[----:B------:R-:W-:Y:S01]  /*63c0*/  SEL R67, RZ, 0x100, P4 ;  /* 0x00000100ff437807 */ /* 0x000fe20002000000 */
[----:B0-----:R-:W-:Y:S01]  /*63d0*/  FFMA.FTZ R60, R60, R107, 1.1641532182693481445e-10 ;  /* 0x2f0000003c3c7423 */ /* 0x001fe2000001006b */
[----:B------:R-:W-:Y:S01]  /*63e0*/  IADD3 R130, R106, 0x40, RZ ;  /* 0x000000406a827810 */ /* 0x000fe20007ffe0ff */
[----:B------:R-:W-:-:S03]  /*63f0*/  IMAD.WIDE.U32 R62, R62, 0x10000, RZ ;  /* 0x000100003e3e7825 */ /* 0x000fc600078e00ff */
[----:B------:R-:W-:Y:S01]  /*6400*/  FSETP.GTU.FTZ.AND P1, PT, R60, c[0x0][0x1e4], PT ;  /* 0x000079003c007a0b */ /* 0x000fe20003f3c000 */
[----:B------:R-:W-:Y:S01]  /*6410*/  FMUL.FTZ R66, R66, c[0x0][0x1e8] ;  /* 0x00007a0042427a20 */ /* 0x000fe20000410000 */
[----:B------:R-:W-:Y:S02]  /*6420*/  SEL R60, RZ, 0x1, P2 ;  /* 0x00000001ff3c7807 */ /* 0x000fe40001000000 */
[----:B------:R-:W-:Y:S02]  /*6430*/  SEL R119, RZ, 0x1000000, P1 ;  /* 0x01000000ff777807 */ /* 0x000fe40000800000 */
[----:B------:R-:W-:Y:S01]  /*6440*/  FSEL R116, R66, RZ, !P1 ;  /* 0x000000ff42747208 */ /* 0x000fe20004800000 */
[----:B------:R-:W-:Y:S01]  /*6450*/  IMAD.WIDE.U32 R60, R60, 0x100, RZ ;  /* 0x000001003c3c7825 */ /* 0x000fe200078e00ff */
[----:B------:R-:W-:Y:S02]  /*6460*/  LOP3.LUT R67, R67, R119, R118, 0xfe, !PT ;  /* 0x0000007743437212 */ /* 0x000fe400078efe76 */
[----:B------:R-:W-:Y:S01]  /*6470*/  F2FP.BF16.PACK_AB R66, R117, R112 ;  /* 0x000000707542723e */ /* 0x000fe200000010ff */
[----:B------:R-:W-:Y:S01]  /*6480*/  @P0 IMAD.WIDE.U32 R118, R130, R109, c[0x0][0x180] ;  /* 0x0000600082760625 */ /* 0x000fe200078e006d */
[----:B------:R-:W-:-:S02]  /*6490*/  LOP3.LUT R78, R60, R64, R62, 0xfe, !PT ;  /* 0x000000403c4e7212 */ /* 0x000fc400078efe3e */
[----:B------:R-:W-:Y:S02]  /*64a0*/  SEL R64, RZ, 0x1, P3 ;  /* 0x00000001ff407807 */ /* 0x000fe40001800000 */
[----:B------:R-:W-:Y:S02]  /*64b0*/  LOP3.LUT R78, R78, R79, RZ, 0xfc, !PT ;  /* 0x0000004f4e4e7212 */ /* 0x000fe400078efcff */
[----:B------:R-:W-:-:S05]  /*64c0*/  @P0 PRMT R79, RZ, 0x7610, R59 ;  /* 0x00007610ff4f0816 */ /* 0x000fca000000003b */
[----:B------:R-:W-:Y:S01]  /*64d0*/  @P0 FADD.FTZ R116, R79, R116 ;  /* 0x000000744f740221 */ /* 0x000fe20000010000 */
[----:B------:R-:W-:Y:S02]  /*64e0*/  LOP3.LUT R79, R65, R67, R64, 0xfe, !PT ;  /* 0x00000043414f7212 */ /* 0x000fe400078efe40 */
[----:B------:R-:W-:Y:S02]  /*64f0*/  F2FP.BF16.PACK_AB R65, R114, R111 ;  /* 0x0000006f7241723e */ /* 0x000fe400000010ff */
[----:B------:R-:W-:Y:S02]  /*6500*/  F2FP.BF16.PACK_AB R64, R113, R110 ;  /* 0x0000006e7140723e */ /* 0x000fe400000010ff */
[----:B------:R-:W-:Y:S02]  /*6510*/  F2FP.BF16.PACK_AB R67, R116, R115 ;  /* 0x000000737443723e */ /* 0x000fe400000010ff */
[----:B------:R-:W-:Y:S01]  /*6520*/  LOP3.LUT R79, R61, R79, R63, 0xfe, !PT ;  /* 0x0000004f3d4f7212 */ /* 0x000fe200078efe3f */
[----:B------:R-:W-:-:S02]  /*6530*/  IMAD.WIDE.U32 R60, R130, R109, c[0x0][0x170] ;  /* 0x00005c00823c7625 */ /* 0x000fc400078e006d */
        /* <DEDUP_REMOVED lines=16> */
.L_x_1561:
[----:B0-----:R-:W-:Y:S02]  /*6640*/  IMAD.MOV.U32 R118, RZ, RZ, R98 ;  /* 0x000000ffff767224 */ /* 0x001fe400078e0062 */
.L_x_1562:
[----:B------:R-:W-:Y:S05]  /*6650*/  BSYNC B1 ;  /* 0x0000000000017941 */ /* 0x000fea0003800000 */
.L_x_1560:
        /* <DEDUP_REMOVED lines=16> */
.L_x_1566:
[----:B------:R-:W-:Y:S05]  /*6760*/  BSYNC B2 ;  /* 0x0000000000027941 */ /* 0x000fea0003800000 */
.L_x_1565:
        /* <DEDUP_REMOVED lines=44> */
.L_x_1564:
[----:B------:R-:W-:Y:S05]  /*6a30*/  BSYNC B1 ;  /* 0x0000000000017941 */ /* 0x000fea0003800000 */
.L_x_1563:
[----:B------:R-:W0:Y:S01]  /*6a40*/  I2F.U32 R64, R118 ;  /* 0x0000007600407306 */ /* 0x000e220000201000 */
[----:B-----5:R-:W-:Y:S01]  /*6a50*/  PRMT R65, RZ, 0x5410, R60 ;  /* 0x00005410ff417816 */ /* 0x020fe2000000003c */
        /* <DEDUP_REMOVED lines=8> */
[----:B------:R-:W-:Y:S02]  /*6ae0*/  FSEL R119, R65, RZ, !P2 ;  /* 0x000000ff41777208 */ /* 0x000fe40005000000 */
        /* <DEDUP_REMOVED lines=11> */
.L_x_1568:
[----:B------:R-:W-:Y:S02]  /*6ba0*/  IMAD.MOV.U32 R120, RZ, RZ, R98 ;  /* 0x000000ffff787224 */ /* 0x000fe400078e0062 */
.L_x_1569:
[----:B------:R-:W-:Y:S05]  /*6bb0*/  BSYNC B1 ;  /* 0x0000000000017941 */ /* 0x000fea0003800000 */
.L_x_1567:
        /* <DEDUP_REMOVED lines=16> */
.L_x_1573:
[----:B------:R-:W-:Y:S05]  /*6cc0*/  BSYNC B2 ;  /* 0x0000000000027941 */ /* 0x000fea0003800000 */
.L_x_1572:
        /* <DEDUP_REMOVED lines=44> */
.L_x_1571:
[----:B------:R-:W-:Y:S05]  /*6f90*/  BSYNC B1 ;  /* 0x0000000000017941 */ /* 0x000fea0003800000 */
.L_x_1570:
        /* <DEDUP_REMOVED lines=22> */
.L_x_1575:
[----:B------:R-:W-:Y:S02]  /*7100*/  IMAD.MOV.U32 R60, RZ, RZ, R98 ;  /* 0x000000ffff3c7224 */ /* 0x000fe400078e0062 */
.L_x_1576:
[----:B------:R-:W-:Y:S05]  /*7110*/  BSYNC B1 ;  /* 0x0000000000017941 */ /* 0x000fea0003800000 */
.L_x_1574:
        /* <DEDUP_REMOVED lines=16> */
.L_x_1580:
[----:B------:R-:W-:Y:S05]  /*7220*/  BSYNC B2 ;  /* 0x0000000000027941 */ /* 0x000fea0003800000 */
.L_x_1579:
        /* <DEDUP_REMOVED lines=44> */
.L_x_1578:
[----:B------:R-:W-:Y:S05]  /*74f0*/  BSYNC B1 ;  /* 0x0000000000017941 */ /* 0x000fea0003800000 */
.L_x_1577:
        /* <DEDUP_REMOVED lines=21> */
.L_x_1582:
[----:B------:R-:W-:Y:S02]  /*7650*/  IMAD.MOV.U32 R60, RZ, RZ, R98 ;  /* 0x000000ffff3c7224 */ /* 0x000fe400078e0062 */
.L_x_1583:
[----:B------:R-:W-:Y:S05]  /*7660*/  BSYNC B1 ;  /* 0x0000000000017941 */ /* 0x000fea0003800000 */
.L_x_1581:
        /* <DEDUP_REMOVED lines=16> */
.L_x_1587:
[----:B------:R-:W-:Y:S05]  /*7770*/  BSYNC B2 ;  /* 0x0000000000027941 */ /* 0x000fea0003800000 */
.L_x_1586:
        /* <DEDUP_REMOVED lines=44> */
.L_x_1585:
[----:B------:R-:W-:Y:S05]  /*7a40*/  BSYNC B1 ;  /* 0x0000000000017941 */ /* 0x000fea0003800000 */
.L_x_1584:
        /* <DEDUP_REMOVED lines=21> */
.L_x_1589:
[----:B------:R-:W-:Y:S02]  /*7ba0*/  IMAD.MOV.U32 R124, RZ, RZ, R98 ;  /* 0x000000ffff7c7224 */ /* 0x000fe400078e0062 */
.L_x_1590:
[----:B------:R-:W-:Y:S05]  /*7bb0*/  BSYNC B1 ;  /* 0x0000000000017941 */ /* 0x000fea0003800000 */
.L_x_1588:
        /* <DEDUP_REMOVED lines=16> */
.L_x_1594:
[----:B------:R-:W-:Y:S05]  /*7cc0*/  BSYNC B2 ;  /* 0x0000000000027941 */ /* 0x000fea0003800000 */
.L_x_1593:
        /* <DEDUP_REMOVED lines=44> */
.L_x_1592:
[----:B------:R-:W-:Y:S05]  /*7f90*/  BSYNC B1 ;  /* 0x0000000000017941 */ /* 0x000fea0003800000 */
.L_x_1591:
        /* <DEDUP_REMOVED lines=21> */
.L_x_1596:
[----:B------:R-:W-:Y:S02]  /*80f0*/  IMAD.MOV.U32 R124, RZ, RZ, R98 ;  /* 0x000000ffff7c7224 */ /* 0x000fe400078e0062 */
.L_x_1597:
[----:B------:R-:W-:Y:S05]  /*8100*/  BSYNC B1 ;  /* 0x0000000000017941 */ /* 0x000fea0003800000 */
.L_x_1595:
        /* <DEDUP_REMOVED lines=16> */
.L_x_1601:
[----:B------:R-:W-:Y:S05]  /*8210*/  BSYNC B2 ;  /* 0x0000000000027941 */ /* 0x000fea0003800000 */
.L_x_1600:
        /* <DEDUP_REMOVED lines=44> */
.L_x_1599:
[----:B------:R-:W-:Y:S05]  /*84e0*/  BSYNC B1 ;  /* 0x0000000000017941 */ /* 0x000fea0003800000 */
.L_x_1598:
        /* <DEDUP_REMOVED lines=21> */
.L_x_1603:
[----:B------:R-:W-:Y:S02]  /*8640*/  IMAD.MOV.U32 R62, RZ, RZ, R98 ;  /* 0x000000ffff3e7224 */ /* 0x000fe400078e0062 */
.L_x_1604:
[----:B------:R-:W-:Y:S05]  /*8650*/  BSYNC B1 ;  /* 0x0000000000017941 */ /* 0x000fea0003800000 */
.L_x_1602:
        /* <DEDUP_REMOVED lines=16> */
.L_x_1608:
[----:B------:R-:W-:Y:S05]  /*8760*/  BSYNC B2 ;  /* 0x0000000000027941 */ /* 0x000fea0003800000 */
.L_x_1607:
        /* <DEDUP_REMOVED lines=44> */
.L_x_1606:
[----:B------:R-:W-:Y:S05]  /*8a30*/  BSYNC B1 ;  /* 0x0000000000017941 */ /* 0x000fea0003800000 */
.L_x_1605:
        /* <DEDUP_REMOVED lines=21> */
.L_x_1610:
[----:B------:R-:W-:Y:S02]  /*8b90*/  IMAD.MOV.U32 R128, RZ, RZ, R98 ;  /* 0x000000ffff807224 */ /* 0x000fe400078e0062 */
.L_x_1611:
[----:B------:R-:W-:Y:S05]  /*8ba0*/  BSYNC B1 ;  /* 0x0000000000017941 */ /* 0x000fea0003800000 */
.L_x_1609:
        /* <DEDUP_REMOVED lines=18> */
.L_x_1615:
[----:B------:R-:W-:Y:S05]  /*8cd0*/  BSYNC B2 ;  /* 0x0000000000027941 */ /* 0x000fea0003800000 */
.L_x_1614:
        /* <DEDUP_REMOVED lines=44> */
.L_x_1613:
[----:B------:R-:W-:Y:S05]  /*8fa0*/  BSYNC B1 ;  /* 0x0000000000017941 */ /* 0x000fea0003800000 */
.L_x_1612:
[----:B------:R-:W0:Y:S01]  /*8fb0*/  I2F.U32 R60, R128 ;  /* 0x00000080003c7306 */ /* 0x000e220000201000 */
[----:B------:R-:W-:Y:S01]  /*8fc0*/  SEL R64, RZ, 0x1, P2 ;  /* 0x00000001ff407807 */ /* 0x000fe20001000000 */
[----:B------:R-:W-:Y:S01]  /*8fd0*/  IMAD.WIDE.U32 R132, R130, R109, c[0x0][0x188] ;  /* 0x0000620082847625 */ /* 0x000fe200078e006d */
[----:B------:R-:W-:Y:S02]  /*8fe0*/  ISETP.NE.AND P2, PT, R125, RZ, PT ;  /* 0x000000ff7d00720c */ /* 0x000fe40003f45270 */
[----:B------:R-:W-:Y:S01]  /*8ff0*/  PRMT R63, RZ, 0x7610, R63 ;  /* 0x00007610ff3f7816 */ /* 0x000fe2000000003f */
[----:B------:R-:W-:Y:S01]  /*9000*/  IMAD.WIDE.U32 R64, R64, 0x1000000, RZ ;  /* 0x0100000040407825 */ /* 0x000fe200078e00ff */
[----:B------:R-:W-:-:S02]  /*9010*/  SEL R62, RZ, 0x1, P1 ;  /* 0x00000001ff3e7807 */ /* 0x000fc40000800000 */
[----:B------:R-:W-:Y:S01]  /*9020*/  ISETP.NE.AND P6, PT, R118, RZ, PT ;  /* 0x000000ff7600720c */ /* 0x000fe20003fc5270 */
[----:B------:R-:W-:Y:S01]  /*9030*/  FMUL.FTZ R66, R63, R108 ;  /* 0x0000006c3f427220 */ /* 0x000fe20000410000 */
[----:B------:R-:W-:Y:S01]  /*9040*/  SEL R118, RZ, 0x10000, P5 ;  /* 0x00010000ff767807 */ /* 0x000fe20002800000 */
[----:B------:R-:W-:Y:S01]  /*9050*/  IMAD.WIDE.U32 R62, R62, 0x10000, RZ ;  /* 0x000100003e3e7825 */ /* 0x000fe200078e00ff */
[----:B------:R-:W-:Y:S02]  /*9060*/  SEL R67, RZ, 0x100, P4 ;  /* 0x00000100ff437807 */ /* 0x000fe40002000000 */
[----:B------:R-:W-:Y:S01]  /*9070*/  SEL R79, RZ, 0x1, P6 ;  /* 0x00000001ff4f7807 */ /* 0x000fe20003000000 */
[----:B0-----:R-:W-:Y:S01]  /*9080*/  FFMA.FTZ R60, R60, R107, 1.1641532182693481445e-10 ;  /* 0x2f0000003c3c7423 */ /* 0x001fe2000001006b */
[----:B------:R-:W-:Y:S01]  /*9090*/  IADD3 R138, R106, 0x60, RZ ;  /* 0x000000606a8a7810 */ /* 0x000fe20007ffe0ff */
[----:B------:R-:W-:Y:S02]  /*90a0*/  FMUL.FTZ R66, R66, c[0x0][0x1e8] ;  /* 0x00007a0042427a20 */ /* 0x000fe40000410000 */
[----:B------:R-:W-:Y:S01]  /*90b0*/  IMAD.WIDE.U32 R130, R130, R77, c[0x0][0x190] ;  /* 0x0000640082827625 */ /* 0x000fe200078e004d */
[----:B------:R-:W-:-:S02]  /*90c0*/  FSETP.GTU.FTZ.AND P1, PT, R60, c[0x0][0x1e4], PT ;  /* 0x000079003c007a0b */ /* 0x000fc40003f3c000 */
        /* <DEDUP_REMOVED lines=8> */
[----:B------:R-:W-:Y:S02]  /*9150*/  @P0 PRMT R60, RZ, 0x7610, R59 ;  /* 0x00007610ff3c0816 */ /* 0x000fe4000000003b */
[----:B------:R-:W-:Y:S02]  /*9160*/  SEL R64, RZ, 0x1, P3 ;  /* 0x00000001ff407807 */ /* 0x000fe40001800000 */
[----:B------:R-:W-:Y:S01]  /*9170*/  LOP3.LUT R78, R78, R79, RZ, 0xfc, !PT ;  /* 0x0000004f4e4e7212 */ /* 0x000fe200078efcff */
[----:B------:R-:W-:Y:S01]  /*9180*/  @P0 FADD.FTZ R125, R60, R125 ;  /* 0x0000007d3c7d0221 */ /* 0x000fe20000010000 */
[----:B------:R-:W-:Y:S02]  /*9190*/  LOP3.LUT R79, R65, R67, R64, 0xfe, !PT ;  /* 0x00000043414f7212 */ /* 0x000fe400078efe40 */
[----:B------:R-:W-:Y:S02]  /*91a0*/  F2FP.BF16.PACK_AB R65, R123, R120 ;  /* 0x000000787b41723e */ /* 0x000fe400000010ff */
        /* <DEDUP_REMOVED lines=20> */
.L_x_1617:
[----:B0-----:R-:W-:Y:S02]  /*92f0*/  IMAD.MOV.U32 R118, RZ, RZ, R98 ;  /* 0x000000ffff767224 */ /* 0x001fe400078e0062 */
.L_x_1618:
[----:B------:R-:W-:Y:S05]  /*9300*/  BSYNC B1 ;  /* 0x0000000000017941 */ /* 0x000fea0003800000 */
.L_x_1616:
        /* <DEDUP_REMOVED lines=16> */
.L_x_1622:
[----:B------:R-:W-:Y:S05]  /*9410*/  BSYNC B2 ;  /* 0x0000000000027941 */ /* 0x000fea0003800000 */
.L_x_1621:
        /* <DEDUP_REMOVED lines=44> */
.L_x_1620:
[----:B------:R-:W-:Y:S05]  /*96e0*/  BSYNC B1 ;  /* 0x0000000000017941 */ /* 0x000fea0003800000 */
.L_x_1619:
        /* <DEDUP_REMOVED lines=22> */
.L_x_1624:
[----:B------:R-:W-:Y:S02]  /*9850*/  IMAD.MOV.U32 R128, RZ, RZ, R98 ;  /* 0x000000ffff807224 */ /* 0x000fe400078e0062 */
.L_x_1625:
[----:B------:R-:W-:Y:S05]  /*9860*/  BSYNC B1 ;  /* 0x0000000000017941 */ /* 0x000fea0003800000 */
.L_x_1623:
        /* <DEDUP_REMOVED lines=16> */
.L_x_1629:
[----:B------:R-:W-:Y:S05]  /*9970*/  BSYNC B2 ;  /* 0x0000000000027941 */ /* 0x000fea0003800000 */
.L_x_1628:
        /* <DEDUP_REMOVED lines=44> */
.L_x_1627:
[----:B------:R-:W-:Y:S05]  /*9c40*/  BSYNC B1 ;  /* 0x0000000000017941 */ /* 0x000fea0003800000 */
.L_x_1626:
        /* <DEDUP_REMOVED lines=22> */
.L_x_1631:
[----:B------:R-:W-:Y:S02]  /*9db0*/  IMAD.MOV.U32 R60, RZ, RZ, R98 ;  /* 0x000000ffff3c7224 */ /* 0x000fe400078e0062 */
.L_x_1632:
[----:B------:R-:W-:Y:S05]  /*9dc0*/  BSYNC B1 ;  /* 0x0000000000017941 */ /* 0x000fea0003800000 */
.L_x_1630:
        /* <DEDUP_REMOVED lines=16> */
.L_x_1636:
[----:B------:R-:W-:Y:S05]  /*9ed0*/  BSYNC B2 ;  /* 0x0000000000027941 */ /* 0x000fea0003800000 */
.L_x_1635:
        /* <DEDUP_REMOVED lines=44> */
.L_x_1634:
[----:B------:R-:W-:Y:S05]  /*a1a0*/  BSYNC B1 ;  /* 0x0000000000017941 */ /* 0x000fea0003800000 */
.L_x_1633:
        /* <DEDUP_REMOVED lines=21> */
.L_x_1638:
[----:B------:R-:W-:Y:S02]  /*a300*/  IMAD.MOV.U32 R60, RZ, RZ, R98 ;  /* 0x000000ffff3c7224 */ /* 0x000fe400078e0062 */
.L_x_1639:
[----:B------:R-:W-:Y:S05]  /*a310*/  BSYNC B1 ;  /* 0x0000000000017941 */ /* 0x000fea0003800000 */
.L_x_1637:
        /* <DEDUP_REMOVED lines=16> */
.L_x_1643:
[----:B------:R-:W-:Y:S05]  /*a420*/  BSYNC B2 ;  /* 0x0000000000027941 */ /* 0x000fea0003800000 */
.L_x_1642:
        /* <DEDUP_REMOVED lines=44> */
.L_x_1641:
[----:B------:R-:W-:Y:S05]  /*a6f0*/  BSYNC B1 ;  /* 0x0000000000017941 */ /* 0x000fea0003800000 */
.L_x_1640:
        /* <DEDUP_REMOVED lines=21> */
.L_x_1645:
[----:B------:R-:W-:Y:S02]  /*a850*/  IMAD.MOV.U32 R132, RZ, RZ, R98 ;  /* 0x000000ffff847224 */ /* 0x000fe400078e0062 */
.L_x_1646:
[----:B------:R-:W-:Y:S05]  /*a860*/  BSYNC B1 ;  /* 0x0000000000017941 */ /* 0x000fea0003800000 */
.L_x_1644:
        /* <DEDUP_REMOVED lines=16> */
.L_x_1650:
[----:B------:R-:W-:Y:S05]  /*a970*/  BSYNC B2 ;  /* 0x0000000000027941 */ /* 0x000fea0003800000 */
.L_x_1649:
        /* <DEDUP_REMOVED lines=44> */
.L_x_1648:
[----:B------:R-:W-:Y:S05]  /*ac40*/  BSYNC B1 ;  /* 0x0000000000017941 */ /* 0x000fea0003800000 */
.L_x_1647:
        /* <DEDUP_REMOVED lines=21> */
.L_x_1652:
[----:B------:R-:W-:Y:S02]  /*ada0*/  IMAD.MOV.U32 R132, RZ, RZ, R98 ;  /* 0x000000ffff847224 */ /* 0x000fe400078e0062 */
.L_x_1653:
[----:B------:R-:W-:Y:S05]  /*adb0*/  BSYNC B1 ;  /* 0x0000000000017941 */ /* 0x000fea0003800000 */
.L_x_1651:
        /* <DEDUP_REMOVED lines=16> */
.L_x_1657:
[----:B------:R-:W-:Y:S05]  /*aec0*/  BSYNC B2 ;  /* 0x0000000000027941 */ /* 0x000fea0003800000 */
.L_x_1656:
        /* <DEDUP_REMOVED lines=44> */
.L_x_1655:
[----:B------:R-:W-:Y:S05]  /*b190*/  BSYNC B1 ;  /* 0x0000000000017941 */ /* 0x000fea0003800000 */
.L_x_1654:
        /* <DEDUP_REMOVED lines=21> */
.L_x_1659:
[----:B------:R-:W-:Y:S02]  /*b2f0*/  IMAD.MOV.U32 R62, RZ, RZ, R98 ;  /* 0x000000ffff3e7224 */ /* 0x000fe400078e0062 */
.L_x_1660:
[----:B------:R-:W-:Y:S05]  /*b300*/  BSYNC B1 ;  /* 0x0000000000017941 */ /* 0x000fea0003800000 */
.L_x_1658:
        /* <DEDUP_REMOVED lines=16> */
.L_x_1664:
[----:B------:R-:W-:Y:S05]  /*b410*/  BSYNC B2 ;  /* 0x0000000000027941 */ /* 0x000fea0003800000 */
.L_x_1663:
        /* <DEDUP_REMOVED lines=44> */
.L_x_1662:
[----:B------:R-:W-:Y:S05]  /*b6e0*/  BSYNC B1 ;  /* 0x0000000000017941 */ /* 0x000fea0003800000 */
.L_x_1661:
        /* <DEDUP_REMOVED lines=21> */
.L_x_1666:
[----:B------:R-:W-:Y:S02]  /*b840*/  IMAD.MOV.U32 R135, RZ, RZ, R98 ;  /* 0x000000ffff877224 */ /* 0x000fe400078e0062 */
.L_x_1667:
[----:B------:R-:W-:Y:S05]  /*b850*/  BSYNC B1 ;  /* 0x0000000000017941 */ /* 0x000fea0003800000 */
.L_x_1665:
        /* <DEDUP_REMOVED lines=18> */
.L_x_1671:
[----:B------:R-:W-:Y:S05]  /*b980*/  BSYNC B2 ;  /* 0x0000000000027941 */ /* 0x000fea0003800000 */
.L_x_1670:
        /* <DEDUP_REMOVED lines=44> */
.L_x_1669:
[----:B------:R-:W-:Y:S05]  /*bc50*/  BSYNC B1 ;  /* 0x0000000000017941 */ /* 0x000fea0003800000 */
.L_x_1668:
        /* <DEDUP_REMOVED lines=18> */
[----:B------:R-:W-:Y:S01]  /*bd80*/  SEL R60, RZ, 0x1, P2 ;  /* 0x00000001ff3c7807 */ /* 0x000fe20001000000 */
[----:B------:R-:W-:Y:S01]  /*bd90*/  @P0 IMAD.WIDE.U32 R136, R148, R109, c[0x0][0x180] ;  /* 0x0000600094880625 */ /* 0x000fe200078e006d */
[----:B------:R-:W-:Y:S02]  /*bda0*/  SEL R135, RZ, 0x1000000, P1 ;  /* 0x01000000ff877807 */ /* 0x000fe40000800000 */
[----:B------:R-:W-:Y:S01]  /*bdb0*/  FSEL R133, R66, RZ, !P1 ;  /* 0x000000ff42857208 */ /* 0x000fe20004800000 */
[----:B------:R-:W-:Y:S01]  /*bdc0*/  IMAD.WIDE.U32 R60, R60, 0x100, RZ ;  /* 0x000001003c3c7825 */ /* 0x000fe200078e00ff */
[----:B------:R-:W-:Y:S02]  /*bdd0*/  LOP3.LUT R67, R67, R135, R118, 0xfe, !PT ;  /* 0x0000008743437212 */ /* 0x000fe400078efe76 */
[----:B------:R-:W-:Y:S02]  /*bde0*/  F2FP.BF16.PACK_AB R66, R134, R129 ;  /* 0x000000818642723e */ /* 0x000fe400000010ff */
        /* <DEDUP_REMOVED lines=27> */
.L_x_1673:
[----:B0-----:R-:W-:Y:S02]  /*bfa0*/  IMAD.MOV.U32 R118, RZ, RZ, R98 ;  /* 0x000000ffff767224 */ /* 0x001fe400078e0062 */
.L_x_1674:
[----:B------:R-:W-:Y:S05]  /*bfb0*/  BSYNC B1 ;  /* 0x0000000000017941 */ /* 0x000fea0003800000 */
.L_x_1672:
        /* <DEDUP_REMOVED lines=16> */
.L_x_1678:
[----:B------:R-:W-:Y:S05]  /*c0c0*/  BSYNC B2 ;  /* 0x0000000000027941 */ /* 0x000fea0003800000 */
.L_x_1677:
        /* <DEDUP_REMOVED lines=44> */
.L_x_1676:
[----:B------:R-:W-:Y:S05]  /*c390*/  BSYNC B1 ;  /* 0x0000000000017941 */ /* 0x000fea0003800000 */
.L_x_1675:
        /* <DEDUP_REMOVED lines=22> */
.L_x_1680:
[----:B------:R-:W-:Y:S02]  /*c500*/  IMAD.MOV.U32 R136, RZ, RZ, R98 ;  /* 0x000000ffff887224 */ /* 0x000fe400078e0062 */
.L_x_1681:
[----:B------:R-:W-:Y:S05]  /*c510*/  BSYNC B1 ;  /* 0x0000000000017941 */ /* 0x000fea0003800000 */
.L_x_1679:
        /* <DEDUP_REMOVED lines=16> */
.L_x_1685:
[----:B------:R-:W-:Y:S05]  /*c620*/  BSYNC B2 ;  /* 0x0000000000027941 */ /* 0x000fea0003800000 */
.L_x_1684:
        /* <DEDUP_REMOVED lines=44> */
.L_x_1683:
[----:B------:R-:W-:Y:S05]  /*c8f0*/  BSYNC B1 ;  /* 0x0000000000017941 */ /* 0x000fea0003800000 */
.L_x_1682:
        /* <DEDUP_REMOVED lines=22> */
.L_x_1687:
[----:B------:R-:W-:Y:S02]  /*ca60*/  IMAD.MOV.U32 R60, RZ, RZ, R98 ;  /* 0x000000ffff3c7224 */ /* 0x000fe400078e0062 */
.L_x_1688:
[----:B------:R-:W-:Y:S05]  /*ca70*/  BSYNC B1 ;  /* 0x0000000000017941 */ /* 0x000fea0003800000 */
.L_x_1686:
        /* <DEDUP_REMOVED lines=16> */
.L_x_1692:
[----:B------:R-:W-:Y:S05]  /*cb80*/  BSYNC B2 ;  /* 0x0000000000027941 */ /* 0x000fea0003800000 */
.L_x_1691:
        /* <DEDUP_REMOVED lines=44> */
.L_x_1690:
[----:B------:R-:W-:Y:S05]  /*ce50*/  BSYNC B1 ;  /* 0x0000000000017941 */ /* 0x000fea0003800000 */
.L_x_1689:
        /* <DEDUP_REMOVED lines=21> */
.L_x_1694:
[----:B------:R-:W-:Y:S02]  /*cfb0*/  IMAD.MOV.U32 R60, RZ, RZ, R98 ;  /* 0x000000ffff3c7224 */ /* 0x000fe400078e0062 */
.L_x_1695:
[----:B------:R-:W-:Y:S05]  /*cfc0*/  BSYNC B1 ;  /* 0x0000000000017941 */ /* 0x000fea0003800000 */
.L_x_1693:
        /* <DEDUP_REMOVED lines=16> */
.L_x_1699:
[----:B------:R-:W-:Y:S05]  /*d0d0*/  BSYNC B2 ;  /* 0x0000000000027941 */ /* 0x000fea0003800000 */
.L_x_1698:
        /* <DEDUP_REMOVED lines=44> */
.L_x_1697:
[----:B------:R-:W-:Y:S05]  /*d3a0*/  BSYNC B1 ;  /* 0x0000000000017941 */ /* 0x000fea0003800000 */
.L_x_1696:
        /* <DEDUP_REMOVED lines=21> */
.L_x_1701:
[----:B------:R-:W-:Y:S02]  /*d500*/  IMAD.MOV.U32 R141, RZ, RZ, R98 ;  /* 0x000000ffff8d7224 */ /* 0x000fe400078e0062 */
.L_x_1702:
[----:B------:R-:W-:Y:S05]  /*d510*/  BSYNC B1 ;  /* 0x0000000000017941 */ /* 0x000fea0003800000 */
.L_x_1700:
        /* <DEDUP_REMOVED lines=16> */
.L_x_1706:
[----:B------:R-:W-:Y:S05]  /*d620*/  BSYNC B2 ;  /* 0x0000000000027941 */ /* 0x000fea0003800000 */
.L_x_1705:
        /* <DEDUP_REMOVED lines=44> */
.L_x_1704:
[----:B------:R-:W-:Y:S05]  /*d8f0*/  BSYNC B1 ;  /* 0x0000000000017941 */ /* 0x000fea0003800000 */
.L_x_1703:
        /* <DEDUP_REMOVED lines=21> */
.L_x_1708:
[----:B------:R-:W-:Y:S02]  /*da50*/  IMAD.MOV.U32 R141, RZ, RZ, R98 ;  /* 0x000000ffff8d7224 */ /* 0x000fe400078e0062 */
.L_x_1709:
[----:B------:R-:W-:Y:S05]  /*da60*/  BSYNC B1 ;  /* 0x0000000000017941 */ /* 0x000fea0003800000 */
.L_x_1707:
        /* <DEDUP_REMOVED lines=16> */
.L_x_1713:
[----:B------:R-:W-:Y:S05]  /*db70*/  BSYNC B2 ;  /* 0x0000000000027941 */ /* 0x000fea0003800000 */
.L_x_1712:
        /* <DEDUP_REMOVED lines=44> */
.L_x_1711:
[----:B------:R-:W-:Y:S05]  /*de40*/  BSYNC B1 ;  /* 0x0000000000017941 */ /* 0x000fea0003800000 */
.L_x_1710:
        /* <DEDUP_REMOVED lines=21> */
.L_x_1715:
[----:B------:R-:W-:Y:S02]  /*dfa0*/  IMAD.MOV.U32 R62, RZ, RZ, R98 ;  /* 0x000000ffff3e7224 */ /* 0x000fe400078e0062 */
.L_x_1716:
[----:B------:R-:W-:Y:S05]  /*dfb0*/  BSYNC B1 ;  /* 0x0000000000017941 */ /* 0x000fea0003800000 */
.L_x_1714:
        /* <DEDUP_REMOVED lines=16> */
.L_x_1720:
[----:B------:R-:W-:Y:S05]  /*e0c0*/  BSYNC B2 ;  /* 0x0000000000027941 */ /* 0x000fea0003800000 */
.L_x_1719:
        /* <DEDUP_REMOVED lines=44> */
.L_x_1718:
[----:B------:R-:W-:Y:S05]  /*e390*/  BSYNC B1 ;  /* 0x0000000000017941 */ /* 0x000fea0003800000 */
.L_x_1717:
        /* <DEDUP_REMOVED lines=21> */
.L_x_1722:
[----:B------:R-:W-:Y:S02]  /*e4f0*/  IMAD.MOV.U32 R143, RZ, RZ, R98 ;  /* 0x000000ffff8f7224 */ /* 0x000fe400078e0062 */
.L_x_1723:
[----:B------:R-:W-:Y:S05]  /*e500*/  BSYNC B1 ;  /* 0x0000000000017941 */ /* 0x000fea0003800000 */
.L_x_1721:
        /* <DEDUP_REMOVED lines=18> */
.L_x_1727:
[----:B------:R-:W-:Y:S05]  /*e630*/  BSYNC B2 ;  /* 0x0000000000027941 */ /* 0x000fea0003800000 */
.L_x_1726:
        /* <DEDUP_REMOVED lines=44> */
.L_x_1725:
[----:B------:R-:W-:Y:S05]  /*e900*/  BSYNC B1 ;  /* 0x0000000000017941 */ /* 0x000fea0003800000 */
.L_x_1724:
        /* <DEDUP_REMOVED lines=13> */
[----:B0-----:R-:W-:Y:S02]  /*e9e0*/  FFMA.FTZ R60, R60, R107, 1.1641532182693481445e-10 ;  /* 0x2f0000003c3c7423 */ /* 0x001fe4000001006b */
        /* <DEDUP_REMOVED lines=8> */
[----:B------:R-:W-:-:S02]  /*ea70*/  IADD3 R118, R106, 0xa0, RZ ;  /* 0x000000a06a767810 */ /* 0x000fc40007ffe0ff */
[----:B------:R-:W-:Y:S02]  /*ea80*/  LOP3.LUT R78, R60, R64, R62, 0xfe, !PT ;  /* 0x000000403c4e7212 */ /* 0x000fe400078efe3e */
[----:B------:R-:W-:Y:S01]  /*ea90*/  SEL R64, RZ, 0x1, P3 ;  /* 0x00000001ff407807 */ /* 0x000fe20001800000 */
[----:B------:R-:W-:Y:S01]  /*eaa0*/  @P0 IMAD.WIDE.U32 R146, R109, R118, c[0x0][0x180] ;  /* 0x000060006d920625 */ /* 0x000fe200078e0076 */
[----:B------:R-:W-:Y:S02]  /*eab0*/  LOP3.LUT R78, R78, R79, RZ, 0xfc, !PT ;  /* 0x0000004f4e4e7212 */ /* 0x000fe400078efcff */
[----:B------:R-:W-:Y:S02]  /*eac0*/  @P0 PRMT R79, RZ, 0x7610, R59 ;  /* 0x00007610ff4f0816 */ /* 0x000fe4000000003b */
[----:B------:R-:W-:-:S03]  /*ead0*/  F2FP.BF16.PACK_AB R66, R142, R139 ;  /* 0x0000008b8e42723e */ /* 0x000fc600000010ff */
        /* <DEDUP_REMOVED lines=23> */
.L_x_1729:
[----:B0-----:R-:W-:Y:S02]  /*ec50*/  IMAD.MOV.U32 R136, RZ, RZ, R98 ;  /* 0x000000ffff887224 */ /* 0x001fe400078e0062 */
.L_x_1730:
[----:B------:R-:W-:Y:S05]  /*ec60*/  BSYNC B1 ;  /* 0x0000000000017941 */ /* 0x000fea0003800000 */
.L_x_1728:
        /* <DEDUP_REMOVED lines=16> */
.L_x_1734:
[----:B------:R-:W-:Y:S05]  /*ed70*/  BSYNC B2 ;  /* 0x0000000000027941 */ /* 0x000fea0003800000 */
.L_x_1733:
        /* <DEDUP_REMOVED lines=44> */
.L_x_1732:
[----:B------:R-:W-:Y:S05]  /*f040*/  BSYNC B1 ;  /* 0x0000000000017941 */ /* 0x000fea0003800000 */
.L_x_1731:
        /* <DEDUP_REMOVED lines=22> */
.L_x_1736:
[----:B------:R-:W-:Y:S02]  /*f1b0*/  IMAD.MOV.U32 R136, RZ, RZ, R98 ;  /* 0x000000ffff887224 */ /* 0x000fe400078e0062 */
.L_x_1737:
[----:B------:R-:W-:Y:S05]  /*f1c0*/  BSYNC B1 ;  /* 0x0000000000017941 */ /* 0x000fea0003800000 */
.L_x_1735:
        /* <DEDUP_REMOVED lines=16> */
.L_x_1741:
[----:B------:R-:W-:Y:S05]  /*f2d0*/  BSYNC B2 ;  /* 0x0000000000027941 */ /* 0x000fea0003800000 */
.L_x_1740:
        /* <DEDUP_REMOVED lines=44> */
.L_x_1739:
[----:B------:R-:W-:Y:S05]  /*f5a0*/  BSYNC B1 ;  /* 0x0000000000017941 */ /* 0x000fea0003800000 */
.L_x_1738:
        /* <DEDUP_REMOVED lines=22> */
.L_x_1743:
[----:B------:R-:W-:Y:S02]  /*f710*/  IMAD.MOV.U32 R60, RZ, RZ, R98 ;  /* 0x000000ffff3c7224 */ /* 0x000fe400078e0062 */
.L_x_1744:
[----:B------:R-:W-:Y:S05]  /*f720*/  BSYNC B1 ;  /* 0x0000000000017941 */ /* 0x000fea0003800000 */
.L_x_1742:
        /* <DEDUP_REMOVED lines=16> */
.L_x_1748:
[----:B------:R-:W-:Y:S05]  /*f830*/  BSYNC B2 ;  /* 0x0000000000027941 */ /* 0x000fea0003800000 */
.L_x_1747:
        /* <DEDUP_REMOVED lines=44> */
.L_x_1746:
[----:B------:R-:W-:Y:S05]  /*fb00*/  BSYNC B1 ;  /* 0x0000000000017941 */ /* 0x000fea0003800000 */
.L_x_1745:
        /* <DEDUP_REMOVED lines=21> */
.L_x_1750:
[----:B------:R-:W-:Y:S02]  /*fc60*/  IMAD.MOV.U32 R60, RZ, RZ, R98 ;  /* 0x000000ffff3c7224 */ /* 0x000fe400078e0062 */
.L_x_1751:
[----:B------:R-:W-:Y:S05]  /*fc70*/  BSYNC B1 ;  /* 0x0000000000017941 */ /* 0x000fea0003800000 */
.L_x_1749:
        /* <DEDUP_REMOVED lines=16> */
.L_x_1755:
[----:B------:R-:W-:Y:S05]  /*fd80*/  BSYNC B2 ;  /* 0x0000000000027941 */ /* 0x000fea0003800000 */
.L_x_1754:
        /* <DEDUP_REMOVED lines=44> */
.L_x_1753:
[----:B------:R-:W-:Y:S05]  /*10050*/  BSYNC B1 ;  /* 0x0000000000017941 */ /* 0x000fea0003800000 */
.L_x_1752:
        /* <DEDUP_REMOVED lines=21> */
.L_x_1757:
[----:B------:R-:W-:Y:S02]  /*101b0*/  IMAD.MOV.U32 R136, RZ, RZ, R98 ;  /* 0x000000ffff887224 */ /* 0x000fe400078e0062 */
.L_x_1758:
[----:B------:R-:W-:Y:S05]  /*101c0*/  BSYNC B1 ;  /* 0x0000000000017941 */ /* 0x000fea0003800000 */
.L_x_1756:
        /* <DEDUP_REMOVED lines=16> */
.L_x_1762:
[----:B------:R-:W-:Y:S05]  /*102d0*/  BSYNC B2 ;  /* 0x0000000000027941 */ /* 0x000fea0003800000 */
.L_x_1761:
        /* <DEDUP_REMOVED lines=44> */
.L_x_1760:
[----:B------:R-:W-:Y:S05]  /*105a0*/  BSYNC B1 ;  /* 0x0000000000017941 */ /* 0x000fea0003800000 */
.L_x_1759:
        /* <DEDUP_REMOVED lines=21> */
.L_x_1764:
[----:B------:R-:W-:Y:S02]  /*10700*/  IMAD.MOV.U32 R136, RZ, RZ, R98 ;  /* 0x000000ffff887224 */ /* 0x000fe400078e0062 */
.L_x_1765:
[----:B------:R-:W-:Y:S05]  /*10710*/  BSYNC B1 ;  /* 0x0000000000017941 */ /* 0x000fea0003800000 */
.L_x_1763:
        /* <DEDUP_REMOVED lines=16> */
.L_x_1769:
[----:B------:R-:W-:Y:S05]  /*10820*/  BSYNC B2 ;  /* 0x0000000000027941 */ /* 0x000fea0003800000 */
.L_x_1768:
        /* <DEDUP_REMOVED lines=44> */
.L_x_1767:
[----:B------:R-:W-:Y:S05]  /*10af0*/  BSYNC B1 ;  /* 0x0000000000017941 */ /* 0x000fea0003800000 */
.L_x_1766:
        /* <DEDUP_REMOVED lines=21> */
.L_x_1771:
[----:B------:R-:W-:Y:S02]  /*10c50*/  IMAD.MOV.U32 R62, RZ, RZ, R98 ;  /* 0x000000ffff3e7224 */ /* 0x000fe400078e0062 */
.L_x_1772:
[----:B------:R-:W-:Y:S05]  /*10c60*/  BSYNC B1 ;  /* 0x0000000000017941 */ /* 0x000fea0003800000 */
.L_x_1770:
        /* <DEDUP_REMOVED lines=16> */
.L_x_1776:
[----:B------:R-:W-:Y:S05]  /*10d70*/  BSYNC B2 ;  /* 0x0000000000027941 */ /* 0x000fea0003800000 */
.L_x_1775:
        /* <DEDUP_REMOVED lines=44> */
.L_x_1774:
[----:B------:R-:W-:Y:S05]  /*11040*/  BSYNC B1 ;  /* 0x0000000000017941 */ /* 0x000fea0003800000 */
.L_x_1773:
        /* <DEDUP_REMOVED lines=21> */
.L_x_1778:
[----:B------:R-:W-:Y:S02]  /*111a0*/  IMAD.MOV.U32 R62, RZ, RZ, R98 ;  /* 0x000000ffff3e7224 */ /* 0x000fe400078e0062 */
.L_x_1779:
[----:B------:R-:W-:Y:S05]  /*111b0*/  BSYNC B1 ;  /* 0x0000000000017941 */ /* 0x000fea0003800000 */
.L_x_1777:
        /* <DEDUP_REMOVED lines=18> */
.L_x_1783:
[----:B------:R-:W-:Y:S05]  /*112e0*/  BSYNC B2 ;  /* 0x0000000000027941 */ /* 0x000fea0003800000 */
.L_x_1782:
        /* <DEDUP_REMOVED lines=44> */
.L_x_1781:
[----:B------:R-:W-:Y:S05]  /*115b0*/  BSYNC B1 ;  /* 0x0000000000017941 */ /* 0x000fea0003800000 */
.L_x_1780:
[----:B------:R-:W-:Y:S01]  /*115c0*/  FADD.FTZ R61, RZ, R69 ;  /* 0x00000045ff3d7221 */ /* 0x000fe20000010000 */
[----:B------:R-:W-:Y:S02]  /*115d0*/  PRMT R63, RZ, 0x7610, R63 ;  /* 0x00007610ff3f7816 */ /* 0x000fe4000000003f */
[----:B------:R-:W-:Y:S01]  /*115e0*/  SEL R66, RZ, 0x10000, P5 ;  /* 0x00010000ff427807 */ /* 0x000fe20002800000 */
[----:B------:R-:W-:Y:S01]  /*115f0*/  FADD.FTZ R60, R61, R70 ;  /* 0x000000463d3c7221 */ /* 0x000fe20000010000 */
[----:B------:R-:W-:Y:S01]  /*11600*/  ISETP.NE.AND P5, PT, R152, RZ, PT ;  /* 0x000000ff9800720c */ /* 0x000fe20003fa5270 */
[----:B------:R-:W-:Y:S01]  /*11610*/  FMUL.FTZ R108, R63, R108 ;  /* 0x0000006c3f6c7220 */ /* 0x000fe20000410000 */
[----:B------:R-:W-:Y:S01]  /*11620*/  SEL R63, RZ, 0x1, P2 ;  /* 0x00000001ff3f7807 */ /* 0x000fe20001000000 */
[----:B------:R-:W-:Y:S01]  /*11630*/  FADD.FTZ R61, R60, R71 ;  /* 0x000000473c3d7221 */ /* 0x000fe20000010000 */
[----:B------:R-:W-:Y:S01]  /*11640*/  SEL R79, RZ, 0x100, P4 ;  /* 0x00000100ff4f7807 */ /* 0x000fe20002000000 */
[----:B------:R-:W-:Y:S01]  /*11650*/  FMUL.FTZ R108, R108, c[0x0][0x1e8] ;  /* 0x00007a006c6c7a20 */ /* 0x000fe20000410000 */
[----:B------:R-:W-:Y:S01]  /*11660*/  ISETP.NE.AND P6, PT, R151, RZ, PT ;  /* 0x000000ff9700720c */ /* 0x000fe20003fc5270 */
        /* <DEDUP_REMOVED lines=26> */
[----:B------:R0:W1:Y:S02]  /*11810*/  I2F.U32 R60, R62 ;  /* 0x0000003e003c7306 */ /* 0x0000640000201000 */
[----:B------:R-:W-:-:S04]  /*11820*/  FADD.FTZ R61, R61, R134 ;  /* 0x000000863d3d7221 */ /* 0x000fc80000010000 */
[----:B------:R-:W-:Y:S02]  /*11830*/  FADD.FTZ R64, R61, R132 ;  /* 0x000000843d407221 */ /* 0x000fe40000010000 */
[----:B0-----:R-:W-:-:S04]  /*11840*/  IMAD.WIDE.U32 R62, R63, 0x1000000, RZ ;  /* 0x010000003f3e7825 */ /* 0x001fc800078e00ff */
[----:B------:R-:W-:Y:S02]  /*11850*/  FADD.FTZ R64, R64, R133 ;  /* 0x0000008540407221 */ /* 0x000fe40000010000 */
[----:B-1----:R-:W-:Y:S02]  /*11860*/  FFMA.FTZ R60, R60, R107, 1.1641532182693481445e-10 ;  /* 0x2f0000003c3c7423 */ /* 0x002fe4000001006b */
[----:B------:R-:W-:-:S03]  /*11870*/  FADD.FTZ R61, R64, R135 ;  /* 0x00000087403d7221 */ /* 0x000fc60000010000 */
[----:B------:R-:W-:Y:S01]  /*11880*/  FSETP.GTU.FTZ.AND P2, PT, R60, c[0x0][0x1e4], PT ;  /* 0x000079003c007a0b */ /* 0x000fe20003f5c000 */
[----:B------:R-:W-:Y:S01]  /*11890*/  FADD.FTZ R64, R61, R138 ;  /* 0x0000008a3d407221 */ /* 0x000fe20000010000 */
[----:B------:R-:W-:Y:S02]  /*118a0*/  SEL R60, RZ, 0x1, P1 ;  /* 0x00000001ff3c7807 */ /* 0x000fe40000800000 */
[----:B------:R-:W-:Y:S01]  /*118b0*/  SEL R107, RZ, 0x1000000, P2 ;  /* 0x01000000ff6b7807 */ /* 0x000fe20001000000 */
[----:B------:R-:W-:Y:S01]  /*118c0*/  FADD.FTZ R61, R64, R137 ;  /* 0x00000089403d7221 */ /* 0x000fe20000010000 */
[----:B------:R-:W-:Y:S02]  /*118d0*/  SEL R64, RZ, 0x1, P5 ;  /* 0x00000001ff407807 */ /* 0x000fe40002800000 */
[----:B------:R-:W-:Y:S01]  /*118e0*/  FSEL R108, R108, RZ, !P2 ;  /* 0x000000ff6c6c7208 */ /* 0x000fe20005000000 */
[----:B------:R-:W-:Y:S01]  /*118f0*/  FADD.FTZ R78, R61, R140 ;  /* 0x0000008c3d4e7221 */ /* 0x000fe20000010000 */
[----:B------:R-:W-:Y:S01]  /*11900*/  ISETP.NE.AND P1, PT, R68, RZ, PT ;  /* 0x000000ff4400720c */ /* 0x000fe20003f25270 */
[----:B------:R-:W-:-:S04]  /*11910*/  IMAD.WIDE.U32 R60, R60, 0x10000, RZ ;  /* 0x000100003c3c7825 */ /* 0x000fc800078e00ff */
[----:B------:R-:W-:Y:S01]  /*11920*/  FADD.FTZ R67, R78, R139 ;  /* 0x0000008b4e437221 */ /* 0x000fe20000010000 */
[----:B------:R-:W-:Y:S01]  /*11930*/  LOP3.LUT R78, R79, R107, R66, 0xfe, !PT ;  /* 0x0000006b4f4e7212 */ /* 0x000fe200078efe42 */
[----:B------:R-:W-:Y:S01]  /*11940*/  IMAD.WIDE.U32 R64, R64, 0x100, RZ ;  /* 0x0000010040407825 */ /* 0x000fe200078e00ff */
[----:B------:R-:W-:Y:S02]  /*11950*/  SEL R79, RZ, 0x1, P3 ;  /* 0x00000001ff4f7807 */ /* 0x000fe40001800000 */
[----:B------:R-:W-:Y:S01]  /*11960*/  SEL R107, RZ, 0x1, P6 ;  /* 0x00000001ff6b7807 */ /* 0x000fe20003000000 */
[----:B------:R-:W-:Y:S01]  /*11970*/  FADD.FTZ R66, R67, R142 ;  /* 0x0000008e43427221 */ /* 0x000fe20000010000 */
[----:B------:R-:W-:Y:S02]  /*11980*/  LOP3.LUT R67, R63, R78, R79, 0xfe, !PT ;  /* 0x0000004e3f437212 */ /* 0x000fe400078efe4f */
[----:B------:R-:W-:Y:S01]  /*11990*/  @P0 PRMT R79, RZ, 0x7610, R59 ;  /* 0x00007610ff4f0816 */ /* 0x000fe2000000003b */
[----:B------:R-:W-:Y:S01]  /*119a0*/  FADD.FTZ R63, R66, R141 ;  /* 0x0000008d423f7221 */ /* 0x000fe20000010000 */
[----:B------:R-:W-:-:S02]  /*119b0*/  LOP3.LUT R64, R64, R62, R60, 0xfe, !PT ;  /* 0x0000003e40407212 */ /* 0x000fc400078efe3c */
[----:B------:R-:W-:Y:S01]  /*119c0*/  LOP3.LUT R65, R65, R67, R61, 0xfe, !PT ;  /* 0x0000004341417212 */ /* 0x000fe200078efe3d */
[----:B------:R-:W-:Y:S01]  /*119d0*/  FADD.FTZ R60, R63, R144 ;  /* 0x000000903f3c7221 */ /* 0x000fe20000010000 */
[----:B------:R-:W-:Y:S01]  /*119e0*/  F2FP.BF16.PACK_AB R62, R150, R147 ;  /* 0x00000093963e723e */ /* 0x000fe200000010ff */
[----:B------:R-:W-:Y:S01]  /*119f0*/  @P0 FADD.FTZ R108, R79, R108 ;  /* 0x0000006c4f6c0221 */ /* 0x000fe20000010000 */
[----:B------:R-:W-:Y:S01]  /*11a00*/  F2FP.BF16.PACK_AB R61, R148, R145 ;  /* 0x00000091943d723e */ /* 0x000fe200000010ff */
[----:B------:R-:W-:Y:S01]  /*11a10*/  FADD.FTZ R79, R60, R143 ;  /* 0x0000008f3c4f7221 */ /* 0x000fe20000010000 */
[----:B------:R-:W-:Y:S01]  /*11a20*/  F2FP.BF16.PACK_AB R60, R146, R143 ;  /* 0x0000008f923c723e */ /* 0x000fe200000010ff */
[----:B------:R-:W-:Y:S01]  /*11a30*/  IMAD.WIDE.U32 R66, R118, R109, c[0x0][0x188] ;  /* 0x0000620076427625 */ /* 0x000fe200078e006d */
[----:B------:R-:W-:Y:S02]  /*11a40*/  F2FP.BF16.PACK_AB R63, R108, R149 ;  /* 0x000000956c3f723e */ /* 0x000fe400000010ff */
[----:B------:R-:W-:Y:S01]  /*11a50*/  LOP3.LUT R64, R64, R107, RZ, 0xfc, !PT ;  /* 0x0000006b40407212 */ /* 0x000fe200078efcff */
[----:B------:R-:W-:-:S02]  /*11a60*/  FADD.FTZ R152, R79, R146 ;  /* 0x000000924f987221 */ /* 0x000fc40000010000 */
[----:B------:R-:W-:Y:S01]  /*11a70*/  IMAD.WIDE.U32 R78, R118, R77, c[0x0][0x190] ;  /* 0x00006400764e7625 */ /* 0x000fe200078e004d */
[----:B------:R0:W-:Y:S03]  /*11a80*/  STG.E.128 [R66.64], R60 ;  /* 0x0000003c42007986 */ /* 0x0001e6000c101d06 */
[----:B------:R-:W-:Y:S01]  /*11a90*/  FADD.FTZ R77, R152, R145 ;  /* 0x00000091984d7221 */ /* 0x000fe20000010000 */
[----:B------:R0:W-:Y:S03]  /*11aa0*/  STG.E.64 [R78.64], R64 ;  /* 0x000000404e007986 */ /* 0x0001e6000c101b06 */
[----:B------:R-:W-:-:S04]  /*11ab0*/  FADD.FTZ R152, R77, R148 ;  /* 0x000000944d987221 */ /* 0x000fc80000010000 */
[----:B------:R-:W-:-:S04]  /*11ac0*/  FADD.FTZ R77, R152, R147 ;  /* 0x00000093984d7221 */ /* 0x000fc80000010000 */
[----:B------:R-:W-:-:S04]  /*11ad0*/  FADD.FTZ R152, R77, R150 ;  /* 0x000000964d987221 */ /* 0x000fc80000010000 */
[----:B------:R-:W-:-:S04]  /*11ae0*/  FADD.FTZ R77, R152, R149 ;  /* 0x00000095984d7221 */ /* 0x000fc80000010000 */
[----:B------:R-:W-:Y:S01]  /*11af0*/  FADD.FTZ R77, R77, R108 ;  /* 0x0000006c4d4d7221 */ /* 0x000fe20000010000 */
[----:B------:R-:W-:Y:S05]  /*11b00*/  BRA.DIV ~URZ, `(.L_x_1784) ;  /* 0x000017427f007947 */ /* 0x000fea000b800000 */
[----:B0-----:R0:W1:Y:S02]  /*11b10*/  SHFL.BFLY PT, R60, R77, 0x1, 0x1f ;  /* 0x0c201f004d3c7f89 */ /* 0x00106400000e0000 */
.L_x_1788:
        /* <DEDUP_REMOVED lines=116> */
.L_x_1789:
[C---:B------:R-:W-:Y:S01]  /*12260*/  FMUL.FTZ R60, R67.reuse, R67 ;  /* 0x00000043433c7220 */ /* 0x040fe20000410000 */
[----:B------:R-:W-:Y:S01]  /*12270*/  ISETP.NE.AND P0, PT, RZ, UR8, PT ;  /* 0x00000008ff007c0c */ /* 0x000fe2000bf05270 */
[----:B------:R-:W-:Y:S02]  /*12280*/  IMAD.MOV.U32 R61, RZ, RZ, c[0x0][0x1e0] ;  /* 0x00007800ff3d7624 */ /* 0x000fe400078e00ff */
[----:B--2---:R-:W-:Y:S01]  /*12290*/  FADD.FTZ R64, R64, R65 ;  /* 0x0000004140407221 */ /* 0x004fe20000010000 */
[----:B------:R-:W-:Y:S01]  /*122a0*/  FSEL R60, R60, RZ, P0 ;  /* 0x000000ff3c3c7208 */ /* 0x000fe20000000000 */
[----:B------:R-:W-:Y:S02]  /*122b0*/  IMAD.MOV.U32 R107, RZ, RZ, 0x4 ;  /* 0x00000004ff6b7424 */ /* 0x000fe400078e00ff */
[----:B-1----:R-:W-:Y:S01]  /*122c0*/  FFMA.FTZ R65, R64, R61, c[0x0][0x228] ;  /* 0x00008a0040417623 */ /* 0x002fe2000001003d */
[----:B------:R-:W-:Y:S01]  /*122d0*/  FSEL R64, R67, RZ, !P0 ;  /* 0x000000ff43407208 */ /* 0x000fe20004000000 */
[----:B------:R-:W-:-:S04]  /*122e0*/  @!P1 IMAD.WIDE R62, R26, R107, c[0x0][0x1a0] ;  /* 0x000068001a3e9625 */ /* 0x000fc800078e026b */
[----:B------:R-:W-:Y:S01]  /*122f0*/  FADD.FTZ R65, R65, R60 ;  /* 0x0000003c41417221 */ /* 0x000fe20000010000 */
[----:B------:R1:W-:Y:S01]  /*12300*/  @!P1 STG.E [R62.64], R67 ;  /* 0x000000433e009986 */ /* 0x0003e2000c101906 */
[----:B------:R-:W-:-:S04]  /*12310*/  @!P1 IMAD.WIDE R60, R26, R107, c[0x0][0x1a8] ;  /* 0x00006a001a3c9625 */ /* 0x000fc800078e026b */
[----:B------:R-:W2:Y:S01]  /*12320*/  MUFU.RSQ R65, R65 ;  /* 0x0000004100417308 */ /* 0x000ea20000001400 */
[C---:B------:R-:W-:Y:S02]  /*12330*/  FADD.FTZ R70, -R64.reuse, R70 ;  /* 0x0000004640467221 */ /* 0x040fe40000010100 */
[C---:B------:R-:W-:Y:S02]  /*12340*/  FADD.FTZ R74, -R64.reuse, R74 ;  /* 0x0000004a404a7221 */ /* 0x040fe40000010100 */
[C---:B------:R-:W-:Y:S02]  /*12350*/  FADD.FTZ R69, -R64.reuse, R69 ;  /* 0x0000004540457221 */ /* 0x040fe40000010100 */
[C---:B------:R-:W-:Y:S02]  /*12360*/  FADD.FTZ R71, -R64.reuse, R71 ;  /* 0x0000004740477221 */ /* 0x040fe40000010100 */
[C---:B------:R-:W-:Y:S02]  /*12370*/  FADD.FTZ R73, -R64.reuse, R73 ;  /* 0x0000004940497221 */ /* 0x040fe40000010100 */
[----:B------:R-:W-:-:S02]  /*12380*/  FADD.FTZ R76, -R64, R76 ;  /* 0x0000004c404c7221 */ /* 0x000fc40000010100 */
[C---:B------:R-:W-:Y:S02]  /*12390*/  FADD.FTZ R114, -R64.reuse, R114 ;  /* 0x0000007240727221 */ /* 0x040fe40000010100 */
[C---:B------:R-:W-:Y:S01]  /*123a0*/  FADD.FTZ R116, -R64.reuse, R116 ;  /* 0x0000007440747221 */ /* 0x040fe20000010100 */
[----:B--2---:R2:W-:Y:S01]  /*123b0*/  @!P1 STG.E [R60.64], R65 ;  /* 0x000000413c009986 */ /* 0x0045e2000c101906 */
        /* <DEDUP_REMOVED lines=26> */
[C---:B-1----:R-:W-:Y:S02]  /*12560*/  FADD.FTZ R62, -R64.reuse, R137 ;  /* 0x00000089403e7221 */ /* 0x042fe40000010100 */
[----:B------:R-:W-:-:S02]  /*12570*/  FADD.FTZ R140, -R64, R140 ;  /* 0x0000008c408c7221 */ /* 0x000fc40000010100 */
[C---:B------:R-:W-:Y:S01]  /*12580*/  FADD.FTZ R66, -R64.reuse, R139 ;  /* 0x0000008b40427221 */ /* 0x040fe20000010100 */
[----:B------:R-:W-:Y:S01]  /*12590*/  PRMT R139, RZ, 0x7610, R52 ;  /* 0x00007610ff8b7816 */ /* 0x000fe20000000034 */
[C---:B------:R-:W-:Y:S02]  /*125a0*/  FADD.FTZ R142, -R64.reuse, R142 ;  /* 0x0000008e408e7221 */ /* 0x040fe40000010100 */
[C---:B------:R-:W-:Y:S01]  /*125b0*/  FADD.FTZ R68, -R64.reuse, R141 ;  /* 0x0000008d40447221 */ /* 0x040fe20000010100 */
[----:B------:R-:W-:Y:S01]  /*125c0*/  PRMT R141, RZ, 0x7610, R51 ;  /* 0x00007610ff8d7816 */ /* 0x000fe20000000033 */
[C---:B------:R-:W-:Y:S02]  /*125d0*/  FADD.FTZ R144, -R64.reuse, R144 ;  /* 0x0000009040907221 */ /* 0x040fe40000010100 */
[C---:B------:R-:W-:Y:S01]  /*125e0*/  FADD.FTZ R78, -R64.reuse, R143 ;  /* 0x0000008f404e7221 */ /* 0x040fe20000010100 */
[----:B------:R-:W-:Y:S01]  /*125f0*/  PRMT R143, RZ, 0x7610, R42 ;  /* 0x00007610ff8f7816 */ /* 0x000fe2000000002a */
[----:B------:R-:W-:-:S02]  /*12600*/  FADD.FTZ R146, -R64, R146 ;  /* 0x0000009240927221 */ /* 0x000fc40000010100 */
[C---:B------:R-:W-:Y:S01]  /*12610*/  FADD.FTZ R152, -R64.reuse, R145 ;  /* 0x0000009140987221 */ /* 0x040fe20000010100 */
[----:B------:R-:W-:Y:S01]  /*12620*/  PRMT R145, RZ, 0x7610, R36 ;  /* 0x00007610ff917816 */ /* 0x000fe20000000024 */
[C---:B------:R-:W-:Y:S02]  /*12630*/  FADD.FTZ R148, -R64.reuse, R148 ;  /* 0x0000009440947221 */ /* 0x040fe40000010100 */
[C---:B------:R-:W-:Y:S01]  /*12640*/  FADD.FTZ R154, -R64.reuse, R147 ;  /* 0x00000093409a7221 */ /* 0x040fe20000010100 */
[----:B------:R-:W-:Y:S01]  /*12650*/  PRMT R147, RZ, 0x7610, R35 ;  /* 0x00007610ff937816 */ /* 0x000fe20000000023 */
        /* <DEDUP_REMOVED lines=9> */
[C---:B--2---:R-:W-:Y:S02]  /*126f0*/  FMUL.FTZ R61, R65.reuse, R114 ;  /* 0x00000072413d7220 */ /* 0x044fe40000410000 */
        /* <DEDUP_REMOVED lines=20> */
[C---:B------:R-:W-:Y:S01]  /*12840*/  FMUL.FTZ R79, R65.reuse, R130 ;  /* 0x00000082414f7220 */ /* 0x040fe20000410000 */
[----:B------:R-:W-:Y:S01]  /*12850*/  PRMT R130, RZ, 0x7610, R48 ;  /* 0x00007610ff827816 */ /* 0x000fe20000000030 */
[C---:B------:R-:W-:Y:S02]  /*12860*/  FMUL.FTZ R128, R65.reuse, R128 ;  /* 0x0000008041807220 */ /* 0x040fe40000410000 */
[----:B------:R-:W-:-:S02]  /*12870*/  FMUL.FTZ R131, R65, R131 ;  /* 0x0000008341837220 */ /* 0x000fc40000410000 */
[C---:B------:R-:W-:Y:S01]  /*12880*/  FMUL.FTZ R109, R65.reuse, R134 ;  /* 0x00000086416d7220 */ /* 0x040fe20000410000 */
[----:B------:R-:W-:Y:S01]  /*12890*/  PRMT R134, RZ, 0x5410, R39 ;  /* 0x00005410ff867816 */ /* 0x000fe20000000027 */
[C---:B------:R-:W-:Y:S02]  /*128a0*/  FMUL.FTZ R132, R65.reuse, R132 ;  /* 0x0000008441847220 */ /* 0x040fe40000410000 */
[C---:B------:R-:W-:Y:S02]  /*128b0*/  FMUL.FTZ R133, R65.reuse, R133 ;  /* 0x0000008541857220 */ /* 0x040fe40000410000 */
[C---:B------:R-:W-:Y:S01]  /*128c0*/  FMUL.FTZ R115, R65.reuse, R138 ;  /* 0x0000008a41737220 */ /* 0x040fe20000410000 */
[----:B------:R-:W-:Y:S01]  /*128d0*/  PRMT R138, RZ, 0x5410, R38 ;  /* 0x00005410ff8a7816 */ /* 0x000fe20000000026 */
        /* <DEDUP_REMOVED lines=83> */
[----:B------:R-:W-:Y:S01]  /*12e10*/  F2FP.BF16.PACK_AB R74, R65, R72 ;  /* 0x00000048414a723e */ /* 0x000fe200000010ff */
[----:B------:R-:W-:Y:S01]  /*12e20*/  FFMA.FTZ R145, R115, R145, R84 ;  /* 0x0000009173917223 */ /* 0x000fe20000010054 */
[----:B------:R-:W-:Y:S01]  /*12e30*/  F2FP.BF16.PACK_AB R72, R139, R108 ;  /* 0x0000006c8b48723e */ /* 0x000fe200000010ff */
[----:B------:R-:W-:Y:S01]  /*12e40*/  HFMA2.MMA R139, -RZ, RZ, 0, 9.5367431640625e-07 ;  /* 0x00000010ff8b7435 */ /* 0x000fe200000001ff */
[----:B------:R-:W-:Y:S01]  /*12e50*/  PRMT R113, RZ, 0x7610, R46 ;  /* 0x00007610ff717816 */ /* 0x000fe2000000002e */
[----:B------:R-:W-:Y:S01]  /*12e60*/  FFMA.FTZ R129, R129, R68, R92 ;  /* 0x0000004481817223 */ /* 0x000fe2000001005c */
[----:B------:R-:W-:Y:S01]  /*12e70*/  PRMT R115, RZ, 0x5410, R32 ;  /* 0x00005410ff737816 */ /* 0x000fe20000000020 */
[----:B------:R-:W-:Y:S01]  /*12e80*/  FFMA.FTZ R137, R137, R62, R104 ;  /* 0x0000003e89897223 */ /* 0x000fe20000010068 */
[C---:B------:R-:W-:Y:S01]  /*12e90*/  LEA R68, P0, R106.reuse, c[0x0][0x208], 0x4 ;  /* 0x000082006a447a11 */ /* 0x040fe200078020ff */
[----:B------:R-:W-:Y:S01]  /*12ea0*/  FFMA.FTZ R127, R127, R73, R0 ;  /* 0x000000497f7f7223 */ /* 0x000fe20000010000 */
[----:B------:R-:W-:Y:S01]  /*12eb0*/  IADD3 R108, R106, 0x20, RZ ;  /* 0x000000206a6c7810 */ /* 0x000fe20007ffe0ff */
[----:B------:R-:W-:Y:S01]  /*12ec0*/  FFMA.FTZ R124, R79, R124, R28 ;  /* 0x0000007c4f7c7223 */ /* 0x000fe2000001001c */
[----:B------:R-:W-:Y:S01]  /*12ed0*/  PRMT R62, RZ, 0x5410, R33 ;  /* 0x00005410ff3e7816 */ /* 0x000fe20000000021 */
[----:B------:R-:W-:Y:S01]  /*12ee0*/  FFMA.FTZ R113, R77, R113, R4 ;  /* 0x000000714d717223 */ /* 0x000fe20000010004 */
[----:B------:R-:W-:Y:S01]  /*12ef0*/  F2FP.BF16.PACK_AB R73, R67, R70 ;  /* 0x000000464349723e */ /* 0x000fe200000010ff */
[----:B------:R-:W-:Y:S01]  /*12f00*/  FFMA.FTZ R143, R109, R143, R80 ;  /* 0x0000008f6d8f7223 */ /* 0x000fe20000010050 */
[----:B------:R-:W-:Y:S01]  /*12f10*/  F2FP.BF16.PACK_AB R79, R141, R76 ;  /* 0x0000004c8d4f723e */ /* 0x000fe200000010ff */
[----:B------:R-:W-:Y:S01]  /*12f20*/  FFMA.FTZ R115, R78, R115, R89 ;  /* 0x000000734e737223 */ /* 0x000fe20000010059 */
[----:B------:R-:W-:Y:S01]  /*12f30*/  LEA.HI.X R69, R106, c[0x0][0x20c], RZ, 0x4, P0 ;  /* 0x000083006a457a11 */ /* 0x000fe200000f24ff */
[----:B------:R-:W-:Y:S01]  /*12f40*/  IMAD.WIDE.U32 R108, R108, R139, c[0x0][0x208] ;  /* 0x000082006c6c7625 */ /* 0x000fe200078e008b */
[----:B------:R-:W-:-:S02]  /*12f50*/  F2FP.BF16.PACK_AB R78, R117, R112 ;  /* 0x00000070754e723e */ /* 0x000fc400000010ff */
[----:B------:R-:W-:Y:S01]  /*12f60*/  F2FP.BF16.PACK_AB R77, R61, R60 ;  /* 0x0000003c3d4d723e */ /* 0x000fe200000010ff */
[----:B------:R-:W-:Y:S01]  /*12f70*/  FFMA.FTZ R138, R66, R138, R85 ;  /* 0x0000008a428a7223 */ /* 0x000fe20000010055 */
[----:B------:R-:W-:Y:S01]  /*12f80*/  F2FP.BF16.PACK_AB R76, R130, R71 ;  /* 0x00000047824c723e */ /* 0x000fe200000010ff */
[----:B------:R-:W-:Y:S01]  /*12f90*/  FFMA.FTZ R152, R152, R62, R93 ;  /* 0x0000003e98987223 */ /* 0x000fe2000001005d */
[----:B------:R-:W-:Y:S01]  /*12fa0*/  PRMT R66, RZ, 0x7610, R38 ;  /* 0x00007610ff427816 */ /* 0x000fe20000000026 */
[----:B------:R-:W-:Y:S01]  /*12fb0*/  STG.E.128 [R68.64], R72 ;  /* 0x0000004844007986 */ /* 0x000fe2000c101d06 */
[----:B------:R-:W-:Y:S01]  /*12fc0*/  PRMT R62, RZ, 0x7610, R33 ;  /* 0x00007610ff3e7816 */ /* 0x000fe20000000021 */
[----:B------:R-:W-:Y:S01]  /*12fd0*/  FFMA.FTZ R147, R64, R147, R105 ;  /* 0x0000009340937223 */ /* 0x000fe20000010069 */
[----:B------:R-:W-:Y:S01]  /*12fe0*/  PRMT R60, RZ, 0x7610, R32 ;  /* 0x00007610ff3c7816 */ /* 0x000fe20000000020 */
[----:B------:R0:W-:Y:S01]  /*12ff0*/  STG.E.128 [R108.64], R76 ;  /* 0x0000004c6c007986 */ /* 0x0001e2000c101d06 */
[----:B------:R-:W-:Y:S01]  /*13000*/  F2FP.BF16.PACK_AB R63, R110, R63 ;  /* 0x0000003f6e3f723e */ /* 0x000fe200000010ff */
[----:B------:R-:W-:Y:S01]  /*13010*/  FFMA.FTZ R121, R121, R66, R88 ;  /* 0x0000004279797223 */ /* 0x000fe20000010058 */
[----:B------:R-:W-:Y:S01]  /*13020*/  IADD3 R110, R106, 0x40, RZ ;  /* 0x000000406a6e7810 */ /* 0x000fe20007ffe0ff */
[----:B------:R-:W-:Y:S01]  /*13030*/  FFMA.FTZ R135, R135, R62, R102 ;  /* 0x0000003e87877223 */ /* 0x000fe20000010066 */
[----:B------:R-:W-:Y:S01]  /*13040*/  F2FP.BF16.PACK_AB R62, R113, R116 ;  /* 0x00000074713e723e */ /* 0x000fe200000010ff */
[----:B------:R-:W-:Y:S01]  /*13050*/  FFMA.FTZ R112, R111, R60, R100 ;  /* 0x0000003c6f707223 */ /* 0x000fe20000010064 */
[----:B------:R-:W-:Y:S01]  /*13060*/  F2FP.BF16.PACK_AB R61, R123, R120 ;  /* 0x000000787b3d723e */ /* 0x000fe200000010ff */
[----:B------:R-:W-:Y:S01]  /*13070*/  IMAD.WIDE.U32 R110, R110, R139, c[0x0][0x208] ;  /* 0x000082006e6e7625 */ /* 0x000fe200078e008b */
[----:B------:R-:W-:-:S02]  /*13080*/  F2FP.BF16.PACK_AB R60, R125, R114 ;  /* 0x000000727d3c723e */ /* 0x000fc400000010ff */
[----:B------:R-:W-:Y:S01]  /*13090*/  F2FP.BF16.PACK_AB R67, R133, R132 ;  /* 0x000000848543723e */ /* 0x000fe200000010ff */
[----:B------:R-:W-:Y:S01]  /*130a0*/  IMAD R26, R107, c[0x0][0x160], R26 ;  /* 0x000058006b1a7a24 */ /* 0x000fe200078e021a */
[----:B------:R-:W-:Y:S01]  /*130b0*/  F2FP.BF16.PACK_AB R66, R143, R122 ;  /* 0x0000007a8f42723e */ /* 0x000fe200000010ff */
[----:B------:R1:W-:Y:S01]  /*130c0*/  STG.E.128 [R110.64], R60 ;  /* 0x0000003c6e007986 */ /* 0x0003e2000c101d06 */
[----:B------:R-:W-:Y:S02]  /*130d0*/  F2FP.BF16.PACK_AB R65, R131, R128 ;  /* 0x000000808341723e */ /* 0x000fe400000010ff */
[----:B------:R-:W-:Y:S02]  /*130e0*/  F2FP.BF16.PACK_AB R64, R124, R127 ;  /* 0x0000007f7c40723e */ /* 0x000fe400000010ff */
[C---:B0-----:R-:W-:Y:S02]  /*130f0*/  IADD3 R108, R106.reuse, 0x60, RZ ;  /* 0x000000606a6c7810 */ /* 0x041fe40007ffe0ff */
[----:B------:R-:W-:-:S02]  /*13100*/  IADD3 R78, R106, 0x80, RZ ;  /* 0x000000806a4e7810 */ /* 0x000fc40007ffe0ff */
[----:B------:R-:W-:Y:S01]  /*13110*/  LEA R76, P0, R118, c[0x0][0x208], 0x4 ;  /* 0x00008200764c7a11 */ /* 0x000fe200078020ff */
[-C--:B------:R-:W-:Y:S01]  /*13120*/  IMAD.WIDE.U32 R108, R108, R139.reuse, c[0x0][0x208] ;  /* 0x000082006c6c7625 */ /* 0x080fe200078e008b */
[----:B------:R-:W-:Y:S02]  /*13130*/  F2FP.BF16.PACK_AB R71, R129, R134 ;  /* 0x000000868147723e */ /* 0x000fe400000010ff */
[----:B------:R-:W-:Y:S01]  /*13140*/  F2FP.BF16.PACK_AB R70, R121, R138 ;  /* 0x0000008a7946723e */ /* 0x000fe200000010ff */
[----:B------:R-:W-:Y:S01]  /*13150*/  IMAD.WIDE.U32 R78, R78, R139, c[0x0][0x208] ;  /* 0x000082004e4e7625 */ /* 0x000fe200078e008b */
[----:B------:R-:W-:Y:S01]  /*13160*/  F2FP.BF16.PACK_AB R69, R119, R140 ;  /* 0x0000008c7745723e */ /* 0x000fe200000010ff */
[----:B------:R1:W-:Y:S01]  /*13170*/  STG.E.128 [R108.64], R64 ;  /* 0x000000406c007986 */ /* 0x0003e2000c101d06 */
[----:B------:R-:W-:Y:S02]  /*13180*/  F2FP.BF16.PACK_AB R68, R145, R126 ;  /* 0x0000007e9144723e */ /* 0x000fe400000010ff */
[----:B------:R-:W-:-:S02]  /*13190*/  F2FP.BF16.PACK_AB R75, R147, R156 ;  /* 0x0000009c934b723e */ /* 0x000fc400000010ff */
[----:B------:R-:W-:Y:S01]  /*131a0*/  F2FP.BF16.PACK_AB R74, R137, R154 ;  /* 0x0000009a894a723e */ /* 0x000fe200000010ff */
[----:B------:R1:W-:Y:S01]  /*131b0*/  STG.E.128 [R78.64], R68 ;  /* 0x000000444e007986 */ /* 0x0003e2000c101d06 */
[----:B------:R-:W-:Y:S02]  /*131c0*/  F2FP.BF16.PACK_AB R73, R135, R152 ;  /* 0x000000988749723e */ /* 0x000fe400000010ff */
[----:B------:R-:W-:Y:S02]  /*131d0*/  LEA.HI.X R77, R118, c[0x0][0x20c], RZ, 0x4, P0 ;  /* 0x00008300764d7a11 */ /* 0x000fe400000f24ff */
[----:B------:R-:W-:Y:S02]  /*131e0*/  F2FP.BF16.PACK_AB R72, R112, R115 ;  /* 0x000000737048723e */ /* 0x000fe400000010ff */
[----:B------:R-:W-:-:S03]  /*131f0*/  ISETP.GE.AND P0, PT, R26, c[0x0][0x164], PT ;  /* 0x000059001a007a0c */ /* 0x000fc60003f06270 */
[----:B------:R1:W-:Y:S10]  /*13200*/  STG.E.128 [R76.64], R72 ;  /* 0x000000484c007986 */ /* 0x0003f4000c101d06 */
[----:B-1----:R-:W-:Y:S01]  /*13210*/  @P0 CALL.REL.NOINC `(.L_x_1786) ;  /* 0x0000001000000944 */ /* 0x002fe20003c00000 */
[----:B------:R-:W-:Y:S05]  /*13220*/  BRA `(.L_x_1787) ;  /* 0xfffed89000007947 */ /* 0x000fea000383ffff */
.L_x_1786:
[----:B------:R-:W-:Y:S05]  /*13230*/  BSYNC B0 ;  /* 0x0000000000007941 */ /* 0x000fea0003800000 */
.L_x_1447:
[----:B------:R-:W-:Y:S05]  /*13240*/  EXIT ;  /* 0x000000000000794d */ /* 0x000fea0003800000 */
.L_x_1784:
[----:B0-----:R-:W-:Y:S01]  /*13250*/  IMAD.MOV.U32 R65, RZ, RZ, R77 ;  /* 0x000000ffff417224 */ /* 0x001fe200078e004d */
[----:B------:R-:W-:Y:S01]  /*13260*/  MOV R60, 0x132b0 ;  /* 0x000132b0003c7802 */ /* 0x000fe20000000f00 */
[----:B------:R-:W-:-:S02]  /*13270*/  IMAD.MOV.U32 R64, RZ, RZ, 0x1 ;  /* 0x00000001ff407424 */ /* 0x000fc400078e00ff */
[----:B------:R-:W-:Y:S02]  /*13280*/  IMAD.MOV.U32 R62, RZ, RZ, 0x1f ;  /* 0x0000001fff3e7424 */ /* 0x000fe400078e00ff */
[----:B------:R-:W-:Y:S02]  /*13290*/  IMAD.MOV.U32 R63, RZ, RZ, -0x1 ;  /* 0xffffffffff3f7424 */ /* 0x000fe400078e00ff */
[----:B------:R-:W-:Y:S05]  /*132a0*/  CALL.REL.NOINC `($__internal_9_$__cuda_sm70_shflsync_bfly_p) ;  /* 0x0000099000007944 */ /* 0x000fea0003c00000 */
[----:B-1----:R-:W-:Y:S01]  /*132b0*/  MOV R60, R64 ;  /* 0x00000040003c7202 */ /* 0x002fe20000000f00 */
[----:B0-----:R-:W-:Y:S05]  /*132c0*/  BRA `(.L_x_1788) ;  /* 0xffffe85000007947 */ /* 0x001fea000383ffff */
.L_x_1785:
[----:B------:R-:W-:Y:S01]  /*132d0*/  IMAD.MOV.U32 R64, RZ, RZ, 0x2 ;  /* 0x00000002ff407424 */ /* 0x000fe200078e00ff */
[----:B------:R-:W-:Y:S01]  /*132e0*/  MOV R60, 0x13320 ;  /* 0x00013320003c7802 */ /* 0x000fe20000000f00 */
[----:B------:R-:W-:Y:S02]  /*132f0*/  IMAD.MOV.U32 R62, RZ, RZ, 0x1f ;  /* 0x0000001fff3e7424 */ /* 0x000fe400078e00ff */
[----:B------:R-:W-:Y:S02]  /*13300*/  IMAD.MOV.U32 R63, RZ, RZ, -0x1 ;  /* 0xffffffffff3f7424 */ /* 0x000fe400078e00ff */
[----:B0-----:R-:W-:Y:S05]  /*13310*/  CALL.REL.NOINC `($__internal_9_$__cuda_sm70_shflsync_bfly_p) ;  /* 0x0000092000007944 */ /* 0x001fea0003c00000 */
[----:B0-----:R-:W-:Y:S01]  /*13320*/  HFMA2.MMA R62, -RZ, RZ, 0, 1.847743988037109375e-06 ;  /* 0x0000001fff3e7435 */ /* 0x001fe200000001ff */
[----:B-1----:R-:W-:Y:S01]  /*13330*/  FADD.FTZ R65, R65, R64 ;  /* 0x0000004041417221 */ /* 0x002fe20000010000 */
[----:B------:R-:W-:Y:S01]  /*13340*/  MOV R60, 0x13380 ;  /* 0x00013380003c7802 */ /* 0x000fe20000000f00 */
[----:B------:R-:W-:-:S02]  /*13350*/  IMAD.MOV.U32 R64, RZ, RZ, 0x4 ;  /* 0x00000004ff407424 */ /* 0x000fc400078e00ff */
[----:B------:R-:W-:Y:S02]  /*13360*/  IMAD.MOV.U32 R63, RZ, RZ, -0x1 ;  /* 0xffffffffff3f7424 */ /* 0x000fe400078e00ff */
[----:B------:R-:W-:Y:S05]  /*13370*/  CALL.REL.NOINC `($__internal_9_$__cuda_sm70_shflsync_bfly_p) ;  /* 0x000008c000007944 */ /* 0x000fea0003c00000 */
[----:B01----:R-:W-:Y:S01]  /*13380*/  FADD.FTZ R65, R65, R64 ;  /* 0x0000004041417221 */ /* 0x003fe20000010000 */
[----:B------:R-:W-:Y:S01]  /*13390*/  MOV R60, 0x133e0 ;  /* 0x000133e0003c7802 */ /* 0x000fe20000000f00 */
[----:B------:R-:W-:Y:S02]  /*133a0*/  IMAD.MOV.U32 R64, RZ, RZ, 0x8 ;  /* 0x00000008ff407424 */ /* 0x000fe400078e00ff */
[----:B------:R-:W-:Y:S02]  /*133b0*/  IMAD.MOV.U32 R62, RZ, RZ, 0x1f ;  /* 0x0000001fff3e7424 */ /* 0x000fe400078e00ff */
[----:B------:R-:W-:Y:S02]  /*133c0*/  IMAD.MOV.U32 R63, RZ, RZ, -0x1 ;  /* 0xffffffffff3f7424 */ /* 0x000fe400078e00ff */
[----:B------:R-:W-:Y:S05]  /*133d0*/  CALL.REL.NOINC `($__internal_9_$__cuda_sm70_shflsync_bfly_p) ;  /* 0x0000086000007944 */ /* 0x000fea0003c00000 */
[----:B01----:R-:W-:Y:S01]  /*133e0*/  FADD.FTZ R65, R65, R64 ;  /* 0x0000004041417221 */ /* 0x003fe20000010000 */
[----:B------:R-:W-:Y:S01]  /*133f0*/  MOV R64, 0x10 ;  /* 0x0000001000407802 */ /* 0x000fe20000000f00 */
[----:B------:R-:W-:Y:S01]  /*13400*/  IMAD.MOV.U32 R62, RZ, RZ, 0x1f ;  /* 0x0000001fff3e7424 */ /* 0x000fe200078e00ff */
[----:B------:R-:W-:Y:S01]  /*13410*/  MOV R60, 0x13440 ;  /* 0x00013440003c7802 */ /* 0x000fe20000000f00 */
[----:B------:R-:W-:-:S02]  /*13420*/  IMAD.MOV.U32 R63, RZ, RZ, -0x1 ;  /* 0xffffffffff3f7424 */ /* 0x000fc400078e00ff */
[----:B------:R-:W-:Y:S05]  /*13430*/  CALL.REL.NOINC `($__internal_9_$__cuda_sm70_shflsync_bfly_p) ;  /* 0x0000080000007944 */ /* 0x000fea0003c00000 */
[----:B-1----:R-:W-:Y:S02]  /*13440*/  FADD.FTZ R64, R65, R64 ;  /* 0x0000004041407221 */ /* 0x002fe40000010000 */
[----:B0-----:R-:W-:-:S02]  /*13450*/  IMAD.MOV.U32 R62, RZ, RZ, 0x1f ;  /* 0x0000001fff3e7424 */ /* 0x001fc400078e00ff */
[----:B------:R-:W-:Y:S02]  /*13460*/  FMUL.FTZ R67, R64, c[0x0][0x1e0] ;  /* 0x0000780040437a20 */ /* 0x000fe40000410000 */
[----:B------:R-:W-:Y:S02]  /*13470*/  IMAD.MOV.U32 R64, RZ, RZ, 0x1 ;  /* 0x00000001ff407424 */ /* 0x000fe400078e00ff */
[C---:B------:R-:W-:Y:S02]  /*13480*/  FADD.FTZ R60, -R67.reuse, R69 ;  /* 0x00000045433c7221 */ /* 0x040fe40000010100 */
[C---:B------:R-:W-:Y:S02]  /*13490*/  FADD.FTZ R61, -R67.reuse, R70 ;  /* 0x00000046433d7221 */ /* 0x040fe40000010100 */
[----:B------:R-:W-:Y:S02]  /*134a0*/  FFMA.FTZ R60, R60, R60, RZ ;  /* 0x0000003c3c3c7223 */ /* 0x000fe400000100ff */
        /* <DEDUP_REMOVED lines=91> */
[----:B------:R-:W-:Y:S01]  /*13a60*/  FFMA.FTZ R60, R63, R63, R60 ;  /* 0x0000003f3f3c7223 */ /* 0x000fe2000001003c */
[----:B------:R-:W-:-:S03]  /*13a70*/  MOV R63, 0xffffffff ;  /* 0xffffffff003f7802 */ /* 0x000fc60000000f00 */
[----:B------:R-:W-:Y:S01]  /*13a80*/  FFMA.FTZ R65, R61, R61, R60 ;  /* 0x0000003d3d417223 */ /* 0x000fe2000001003c */
[----:B------:R-:W-:Y:S02]  /*13a90*/  MOV R60, 0x13ab0 ;  /* 0x00013ab0003c7802 */ /* 0x000fe40000000f00 */
[----:B------:R-:W-:Y:S05]  /*13aa0*/  CALL.REL.NOINC `($__internal_9_$__cuda_sm70_shflsync_bfly_p) ;  /* 0x0000019000007944 */ /* 0x000fea0003c00000 */
[----:B01----:R-:W-:Y:S01]  /*13ab0*/  FADD.FTZ R65, R65, R64 ;  /* 0x0000004041417221 */ /* 0x003fe20000010000 */
[----:B------:R-:W-:Y:S01]  /*13ac0*/  MOV R60, 0x13b10 ;  /* 0x00013b10003c7802 */ /* 0x000fe20000000f00 */
[----:B------:R-:W-:Y:S02]  /*13ad0*/  IMAD.MOV.U32 R64, RZ, RZ, 0x2 ;  /* 0x00000002ff407424 */ /* 0x000fe400078e00ff */
[----:B------:R-:W-:Y:S02]  /*13ae0*/  IMAD.MOV.U32 R62, RZ, RZ, 0x1f ;  /* 0x0000001fff3e7424 */ /* 0x000fe400078e00ff */
[----:B------:R-:W-:Y:S02]  /*13af0*/  IMAD.MOV.U32 R63, RZ, RZ, -0x1 ;  /* 0xffffffffff3f7424 */ /* 0x000fe400078e00ff */
[----:B------:R-:W-:Y:S05]  /*13b00*/  CALL.REL.NOINC `($__internal_9_$__cuda_sm70_shflsync_bfly_p) ;  /* 0x0000013000007944 */ /* 0x000fea0003c00000 */
        /* <DEDUP_REMOVED lines=18> */
[----:B01----:R-:W-:Y:S05]  /*13c30*/  BRA `(.L_x_1789) ;  /* 0xffffe62000007947 */ /* 0x003fea000383ffff */
        .weak           $__internal_9_$__cuda_sm70_shflsync_bfly_p
        .type           $__internal_9_$__cuda_sm70_shflsync_bfly_p,@function
        .size           $__internal_9_$__cuda_sm70_shflsync_bfly_p,(.L_x_43069 - $__internal_9_$__cuda_sm70_shflsync_bfly_p)
$__internal_9_$__cuda_sm70_shflsync_bfly_p:
[----:B------:R-:W-:Y:S01]  /*13c40*/  IMAD.MOV.U32 R61, RZ, RZ, 0x0 ;  /* 0x00000000ff3d7424 */ /* 0x000fe200078e00ff */
[----:B------:R-:W-:Y:S04]  /*13c50*/  WARPSYNC R63 ;  /* 0x0000003f00007348 */ /* 0x000fe80003800000 */
[----:B------:R0:W1:Y:S01]  /*13c60*/  SHFL.BFLY PT, R64, R65, R64, R62 ;  /* 0x0c00004041407389 */ /* 0x00006200000e003e */
[----:B------:R-:W-:Y:S05]  /*13c70*/  RET.REL.NODEC R60 `(_ZN10layer_norm13ln_fwd_kernelINS_13Kernel_traitsI13__nv_bfloat16S2_S2_S2_fjLj1536ELj1ELj4ELj1ELj16ENS_18Kernel_traits_baseILj1536ES2_S2_S2_S2_fjLj128EEEEELb1ELb0ELb0ELb1EEEvNS_9FwdParamsE) ;  /* 0xfffec3803c007950 */ /* 0x000fea0003c3ffff */
.L_x_1790:
        /* <DEDUP_REMOVED lines=16> */
.L_x_43069:


//--------------------- .text._ZN10layer_norm13ln_fwd_kernelINS_13Kernel_traitsI13__nv_bfloat16S2_S2_S2_fjLj1536ELj1ELj4ELj1ELj16ENS_18Kernel_traits_baseILj1536ES2_S2_S2_S2_fjLj128EEEEELb1ELb0ELb1ELb0EEEvNS_9FwdParamsE --------------------------
	.section	.text._ZN10layer_norm13ln_fwd_kernelINS_13Kernel_traitsI13__nv_bfloat16S2_S2_S2_fjLj1536ELj1ELj4ELj1ELj16ENS_18Kernel_traits_baseILj1536ES2_S2_S2_S2_fjLj128EEEEELb1ELb0ELb1ELb0EEEvNS_9FwdParamsE,"ax",@progbits
	.sectioninfo	@"SHI_REGISTERS=216"
	.align	128
        .global         _ZN10layer_norm13ln_fwd_kernelINS_13Kernel_traitsI13__nv_bfloat16S2_S2_S2_fjLj1536ELj1ELj4ELj1ELj16ENS_18Kernel_traits_baseILj1536ES2_S2_S2_S2_fjLj128EEEEELb1ELb0ELb1ELb0EEEvNS_9FwdParamsE
        .type           _ZN10layer_norm13ln_fwd_kernelINS_13Kernel_traitsI13__nv_bfloat16S2_S2_S2_fjLj1536ELj1ELj4ELj1ELj16ENS_18Kernel_traits_baseILj1536ES2_S2_S2_S2_fjLj128EEEEELb1ELb0ELb1ELb0EEEvNS_9FwdParamsE,@function
        .size           _ZN10layer_norm13ln_fwd_kernelINS_13Kernel_traitsI13__nv_bfloat16S2_S2_S2_fjLj1536ELj1ELj4ELj1ELj16ENS_18Kernel_traits_baseILj1536ES2_S2_S2_S2_fjLj128EEEEELb1ELb0ELb1ELb0EEEvNS_9FwdParamsE,(.L_x_43070 - _ZN10layer_norm13ln_fwd_kernelINS_13Kernel_traitsI13__nv_bfloat16S2_S2_S2_fjLj1536ELj1ELj4ELj1ELj16ENS_18Kernel_traits_baseILj1536ES2_S2_S2_S2_fjLj128EEEEELb1ELb0ELb1ELb0EEEvNS_9FwdParamsE)
        .other          _ZN10layer_norm13ln_fwd_kernelINS_13Kernel_traitsI13__nv_bfloat16S2_S2_S2_fjLj1536ELj1ELj4ELj1ELj16ENS_18Kernel_traits_baseILj1536ES2_S2_S2_S2_fjLj128EEEEELb1ELb0ELb1ELb0EEEvNS_9FwdParamsE,@"STO_CUDA_ENTRY STV_DEFAULT"
_ZN10layer_norm13ln_fwd_kernelINS_13Kernel_traitsI13__nv_bfloat16S2_S2_S2_fjLj1536ELj1ELj4ELj1ELj16ENS_18Kernel_traits_baseILj1536ES2_S2_S2_S2_fjLj128EEEEELb1ELb0ELb1ELb0EEEvNS_9FwdParamsE:
.text._ZN10layer_norm13ln_fwd_kernelINS_13Kernel_traitsI13__nv_bfloat16S2_S2_S2_fjLj1536ELj1ELj4ELj1ELj16ENS_18Kernel_traits_baseILj1536ES2_S2_S2_S2_fjLj128EEEEELb1ELb0ELb1ELb0EEEvNS_9FwdParamsE:
        /* <DEDUP_REMOVED lines=13> */
[----:B------:R-:W-:Y:S02]  /*00d0*/  BSSY B0, `(.L_x_1791) ;  /* 0x000003d000007945 */ /* 0x000fe40003800000 */
[----:B------:R-:W0:Y:S02]  /*00e0*/  S2R R39, SR_TID.X ;  /* 0x0000000000277919 */ /* 0x000e240000002100 */
[----:B------:R-:W-:Y:S02]  /*00f0*/  SHF.R.S32.HI R0, RZ, 0x1f, R0 ;  /* 0x0000001fff007819 */ /* 0x000fe40000011400 */
[----:B------:R-:W1:Y:S02]  /*0100*/  S2R R24, SR_CTAID.X ;  /* 0x0000000000187919 */ /* 0x000e640000002500 */
[----:B------:R-:W-:-:S02]  /*0110*/  LEA.HI R0, R0, c[0x0][0x168], RZ, 0x3 ;  /* 0x00005a0000007a11 */ /* 0x000fc400078f18ff */
[----:B0-----:R-:W-:Y:S01]  /*0120*/  LOP3.LUT R56, R39, 0x1f, RZ, 0xc0, !PT ;  /* 0x0000001f27387812 */ /* 0x001fe200078ec0ff */
[--C-:B-1----:R-:W-:Y:S01]  /*0130*/  IMAD R52, R24, c[0x0][0x0], R39.reuse ;  /* 0x0000000018347a24 */ /* 0x102fe200078e0227 */
[----:B------:R-:W-:-:S03]  /*0140*/  SHF.R.U32.HI R39, RZ, 0x5, R39 ;  /* 0x00000005ff277819 */ /* 0x000fc60000011627 */
[----:B------:R-:W-:Y:S01]  /*0150*/  IMAD.WIDE.U32 R4, R52, -0x326172a9, RZ ;  /* 0xcd9e8d5734047825 */ /* 0x000fe200078e00ff */
[----:B--2---:R-:W-:-:S04]  /*0160*/  @P0 IADD3 R132, P1, R2, c[0x0][0x240], RZ ;  /* 0x0000900002840a10 */ /* 0x004fc80007f3e0ff */
[----:B------:R-:W-:-:S04]  /*0170*/  @P0 IADD3.X R133, RZ, R3, RZ, P1, !PT ;  /* 0x00000003ff850210 */ /* 0x000fc80000ffe4ff */
[--C-:B------:R-:W-:Y:S02]  /*0180*/  SHF.R.U32.HI R51, RZ, 0x2, R133.reuse ;  /* 0x00000002ff337819 */ /* 0x100fe40000011685 */
[----:B------:R-:W-:Y:S02]  /*0190*/  SHF.R.U64 R50, R132, 0x2, R133 ;  /* 0x0000000284327819 */ /* 0x000fe40000001285 */
[----:B---3--:R-:W-:Y:S02]  /*01a0*/  LOP3.LUT R6, R5, R51, R100, 0x96, !PT ;  /* 0x0000003305067212 */ /* 0x008fe400078e9664 */
[----:B------:R-:W-:Y:S01]  /*01b0*/  IADD3 R49, R101, -0x4498517b, RZ ;  /* 0xbb67ae8565317810 */ /* 0x000fe20007ffe0ff */
[----:B------:R-:W-:Y:S01]  /*01c0*/  IMAD.WIDE.U32 R2, R50, -0x2daee0ad, RZ ;  /* 0xd2511f5332027825 */ /* 0x000fe200078e00ff */
[C---:B------:R-:W-:Y:S02]  /*01d0*/  IADD3 R48, R100.reuse, -0x61c88647, RZ ;  /* 0x9e3779b964307810 */ /* 0x040fe40007ffe0ff */
[----:B------:R-:W-:Y:S01]  /*01e0*/  IADD3 R47, R100, 0x3c6ef372, RZ ;  /* 0x3c6ef372642f7810 */ /* 0x000fe20007ffe0ff */
[----:B------:R-:W-:Y:S01]  /*01f0*/  IMAD.WIDE.U32 R6, R6, -0x2daee0ad, RZ ;  /* 0xd2511f5306067825 */ /* 0x000fe200078e00ff */
[----:B------:R-:W-:-:S02]  /*0200*/  LOP3.LUT R3, R3, R101, RZ, 0x3c, !PT ;  /* 0x0000006503037212 */ /* 0x000fc400078e3cff */
[----:B------:R-:W-:Y:S02]  /*0210*/  LOP3.LUT R5, R56, 0x1f, RZ, 0x3c, !PT ;  /* 0x0000001f38057812 */ /* 0x000fe400078e3cff */
[----:B------:R-:W-:Y:S01]  /*0220*/  LOP3.LUT R8, R7, R2, R49, 0x96, !PT ;  /* 0x0000000207087212 */ /* 0x000fe200078e9631 */
[----:B------:R-:W-:Y:S01]  /*0230*/  IMAD.WIDE.U32 R2, R3, -0x326172a9, RZ ;  /* 0xcd9e8d5703027825 */ /* 0x000fe200078e00ff */
[----:B------:R-:W-:Y:S02]  /*0240*/  LEA.HI.SX32 R44, R0, R5, 0x1d ;  /* 0x00000005002c7211 */ /* 0x000fe400078feaff */
[----:B------:R-:W-:Y:S01]  /*0250*/  IADD3 R46, R101, 0x76cf5d0a, RZ ;  /* 0x76cf5d0a652e7810 */ /* 0x000fe20007ffe0ff */
[----:B------:R-:W-:Y:S01]  /*0260*/  IMAD.WIDE.U32 R8, R8, -0x326172a9, RZ ;  /* 0xcd9e8d5708087825 */ /* 0x000fe200078e00ff */
[----:B------:R-:W-:Y:S02]  /*0270*/  LOP3.LUT R3, R3, R48, R4, 0x96, !PT ;  /* 0x0000003003037212 */ /* 0x000fe400078e9604 */
[----:B------:R-:W-:-:S02]  /*0280*/  LOP3.LUT P6, RZ, R44, 0xffffffe0, RZ, 0xc0, !PT ;  /* 0xffffffe02cff7812 */ /* 0x000fc400078cc0ff */
[----:B------:R-:W-:Y:S01]  /*0290*/  LOP3.LUT R16, R9, R2, R47, 0x96, !PT ;  /* 0x0000000209107212 */ /* 0x000fe200078e962f */
[----:B------:R-:W-:Y:S01]  /*02a0*/  IMAD.WIDE.U32 R2, R3, -0x2daee0ad, RZ ;  /* 0xd2511f5303027825 */ /* 0x000fe200078e00ff */
[----:B------:R-:W-:Y:S02]  /*02b0*/  IADD3 R45, R101, 0x32370b8f, RZ ;  /* 0x32370b8f652d7810 */ /* 0x000fe40007ffe0ff */
[----:B------:R-:W-:Y:S01]  /*02c0*/  IADD3 R43, R100, -0x255992d5, RZ ;  /* 0xdaa66d2b642b7810 */ /* 0x000fe20007ffe0ff */
[----:B------:R-:W-:Y:S01]  /*02d0*/  IMAD.WIDE.U32 R16, R16, -0x2daee0ad, RZ ;  /* 0xd2511f5310107825 */ /* 0x000fe200078e00ff */
[----:B------:R-:W-:Y:S02]  /*02e0*/  LOP3.LUT R4, R3, R6, R46, 0x96, !PT ;  /* 0x0000000603047212 */ /* 0x000fe400078e962e */
[----:B------:R-:W-:Y:S02]  /*02f0*/  IADD3 R42, R100, 0x78dde6e4, RZ ;  /* 0x78dde6e4642a7810 */ /* 0x000fe40007ffe0ff */
[----:B------:R-:W-:Y:S01]  /*0300*/  LOP3.LUT R20, R17, R2, R45, 0x96, !PT ;  /* 0x0000000211147212 */ /* 0x000fe200078e962d */
[----:B------:R-:W-:Y:S01]  /*0310*/  IMAD.WIDE.U32 R4, R4, -0x326172a9, RZ ;  /* 0xcd9e8d5704047825 */ /* 0x000fe200078e00ff */
[----:B------:R-:W-:-:S02]  /*0320*/  ISETP.GE.U32.AND P5, PT, R44, 0x40, PT ;  /* 0x000000402c00780c */ /* 0x000fc40003fa6070 */
[----:B------:R-:W-:Y:S01]  /*0330*/  ISETP.GE.U32.AND P4, PT, R44, 0x60, PT ;  /* 0x000000602c00780c */ /* 0x000fe20003f86070 */
[----:B------:R-:W-:Y:S01]  /*0340*/  IMAD.WIDE.U32 R20, R20, -0x326172a9, RZ ;  /* 0xcd9e8d5714147825 */ /* 0x000fe200078e00ff */
[C---:B------:R-:W-:Y:S02]  /*0350*/  ISETP.GE.U32.AND P3, PT, R44.reuse, 0x80, PT ;  /* 0x000000802c00780c */ /* 0x040fe40003f66070 */
[----:B------:R-:W-:Y:S02]  /*0360*/  ISETP.GE.U32.AND P2, PT, R44, 0xa0, PT ;  /* 0x000000a02c00780c */ /* 0x000fe40003f46070 */
[----:B------:R-:W-:Y:S02]  /*0370*/  P2R R2, PR, RZ, 0x20 ;  /* 0x00000020ff027803 */ /* 0x000fe40000000000 */
[----:B------:R-:W-:Y:S02]  /*0380*/  P2R R0, PR, RZ, 0x10 ;  /* 0x00000010ff007803 */ /* 0x000fe40000000000 */
[----:B------:R-:W-:-:S02]  /*0390*/  P2R R53, PR, RZ, 0x8 ;  /* 0x00000008ff357803 */ /* 0x000fc40000000000 */
[----:B------:R-:W-:Y:S02]  /*03a0*/  LOP3.LUT R3, R5, R8, R43, 0x96, !PT ;  /* 0x0000000805037212 */ /* 0x000fe400078e962b */
[----:B------:R-:W-:Y:S02]  /*03b0*/  LOP3.LUT R22, R21, R4, R42, 0x96, !PT ;  /* 0x0000000415167212 */ /* 0x000fe400078e962a */
[----:B------:R-:W-:Y:S02]  /*03c0*/  P2R R54, PR, RZ, 0x4 ;  /* 0x00000004ff367803 */ /* 0x000fe40000000000 */
[----:B------:R-:W-:Y:S01]  /*03d0*/  IADD3 R41, R101, -0x126145ec, RZ ;  /* 0xed9eba1465297810 */ /* 0x000fe20007ffe0ff */
        /* <DEDUP_REMOVED lines=12> */
.L_x_1792:
[----:B0-----:R-:W-:Y:S05]  /*04a0*/  BSYNC B0 ;  /* 0x0000000000007941 */ /* 0x001fea0003800000 */
.L_x_1791:
        /* <DEDUP_REMOVED lines=13> */
.L_x_1794:
[----:B0-----:R-:W-:Y:S05]  /*0580*/  BSYNC B0 ;  /* 0x0000000000007941 */ /* 0x001fea0003800000 */
.L_x_1793:
        /* <DEDUP_REMOVED lines=13> */
.L_x_1796:
[----:B0-----:R-:W-:Y:S05]  /*0660*/  BSYNC B0 ;  /* 0x0000000000007941 */ /* 0x001fea0003800000 */
.L_x_1795:
        /* <DEDUP_REMOVED lines=13> */
.L_x_1798:
[----:B0-----:R-:W-:Y:S05]  /*0740*/  BSYNC B0 ;  /* 0x0000000000007941 */ /* 0x001fea0003800000 */
.L_x_1797:
        /* <DEDUP_REMOVED lines=13> */
.L_x_1800:
[----:B0-----:R-:W-:Y:S05]  /*0820*/  BSYNC B0 ;  /* 0x0000000000007941 */ /* 0x001fea0003800000 */
.L_x_1799:
[----:B------:R-:W-:Y:S01]  /*0830*/  ISETP.GE.U32.AND P5, PT, R44, 0xc0, PT ;  /* 0x000000c02c00780c */ /* 0x000fe20003fa6070 */
[----:B------:R-:W-:Y:S01]  /*0840*/  IMAD.WIDE.U32 R18, R3, -0x2daee0ad, RZ ;  /* 0xd2511f5303127825 */ /* 0x000fe200078e00ff */
[----:B------:R-:W-:Y:S01]  /*0850*/  IADD3 R40, R101, -0x56f99767, RZ ;  /* 0xa906689965287810 */ /* 0x000fe20007ffe0ff */
[----:B------:R-:W-:Y:S02]  /*0860*/  BSSY B0, `(.L_x_1801) ;  /* 0x0000010000007945 */ /* 0x000fe40003800000 */
[----:B------:R-:W-:Y:S01]  /*0870*/  IMAD.WIDE.U32 R22, R22, -0x2daee0ad, RZ ;  /* 0xd2511f5316167825 */ /* 0x000fe200078e00ff */
[----:B------:R-:W-:-:S03]  /*0880*/  LOP3.LUT R3, R19, R16, R41, 0x96, !PT ;  /* 0x0000001013037212 */ /* 0x000fc600078e9629 */
[----:B------:R-:W-:Y:S01]  /*0890*/  IMAD R39, R24, 0x4, R39 ;  /* 0x0000000418277824 */ /* 0x000fe200078e0227 */
[----:B------:R-:W-:-:S03]  /*08a0*/  LOP3.LUT R114, R23, R18, R40, 0x96, !PT ;  /* 0x0000001217727212 */ /* 0x000fc600078e9628 */
        /* <DEDUP_REMOVED lines=11> */
.L_x_1802:
[----:B0-----:R-:W-:Y:S05]  /*0960*/  BSYNC B0 ;  /* 0x0000000000007941 */ /* 0x001fea0003800000 */
.L_x_1801:
        /* <DEDUP_REMOVED lines=11> */
[----:B------:R-:W-:Y:S01]  /*0a20*/  IMAD.MOV.U32 R137, RZ, RZ, RZ ;  /* 0x000000ffff897224 */ /* 0x000fe200078e00ff */
[--C-:B-----5:R-:W-:Y:S01]  /*0a30*/  PRMT R103, RZ, 0x5410, R79.reuse ;  /* 0x00005410ff677816 */ /* 0x120fe2000000004f */
[----:B------:R-:W-:Y:S01]  /*0a40*/  ULDC.U8 UR6, c[0x0][0x1f0] ;  /* 0x00007c0000067ab9 */ /* 0x000fe20000000000 */
[----:B------:R-:W-:Y:S01]  /*0a50*/  PRMT R106, RZ, 0x7610, R79 ;  /* 0x00007610ff6a7816 */ /* 0x000fe2000000004f */
[----:B------:R-:W-:Y:S01]  /*0a60*/  IMAD.WIDE.U32 R120, R120, -0x326172a9, RZ ;  /* 0xcd9e8d5778787825 */ /* 0x000fe200078e00ff */
[----:B------:R-:W-:-:S02]  /*0a70*/  PRMT R79, RZ, 0x5410, R64 ;  /* 0x00005410ff4f7816 */ /* 0x000fc40000000040 */
[----:B------:R-:W-:Y:S02]  /*0a80*/  PRMT R108, RZ, 0x7610, R64 ;  /* 0x00007610ff6c7816 */ /* 0x000fe40000000040 */
[--C-:B------:R-:W-:Y:S02]  /*0a90*/  PRMT R107, RZ, 0x5410, R65.reuse ;  /* 0x00005410ff6b7816 */ /* 0x100fe40000000041 */
[----:B------:R-:W-:Y:S01]  /*0aa0*/  PRMT R110, RZ, 0x7610, R65 ;  /* 0x00007610ff6e7816 */ /* 0x000fe20000000041 */
[----:B------:R-:W-:Y:S01]  /*0ab0*/  IMAD.WIDE.U32 R64, R109, -0x2daee0ad, RZ ;  /* 0xd2511f536d407825 */ /* 0x000fe200078e00ff */
[----:B------:R-:W-:Y:S02]  /*0ac0*/  IADD3 R105, R101, 0x1fd5c5a3, RZ ;  /* 0x1fd5c5a365697810 */ /* 0x000fe40007ffe0ff */
[----:B------:R-:W-:Y:S02]  /*0ad0*/  IADD3 R104, R100, 0x5384540f, RZ ;  /* 0x5384540f64687810 */ /* 0x000fe40007ffe0ff */
[----:B------:R-:W-:-:S02]  /*0ae0*/  PRMT R111, RZ, 0x5410, R67 ;  /* 0x00005410ff6f7816 */ /* 0x000fc40000000043 */
[----:B------:R-:W-:Y:S02]  /*0af0*/  PRMT R116, RZ, 0x7610, R67 ;  /* 0x00007610ff747816 */ /* 0x000fe40000000043 */
[----:B------:R-:W-:Y:S02]  /*0b00*/  LOP3.LUT R67, R65, R118, R105, 0x96, !PT ;  /* 0x0000007641437212 */ /* 0x000fe400078e9669 */
[----:B------:R-:W-:Y:S02]  /*0b10*/  LOP3.LUT R131, R121, R114, R104, 0x96, !PT ;  /* 0x0000007279837212 */ /* 0x000fe400078e9668 */
[--C-:B------:R-:W-:Y:S02]  /*0b20*/  PRMT R109, RZ, 0x5410, R66.reuse ;  /* 0x00005410ff6d7816 */ /* 0x100fe40000000042 */
[----:B------:R-:W-:Y:S01]  /*0b30*/  PRMT R112, RZ, 0x7610, R66 ;  /* 0x00007610ff707816 */ /* 0x000fe20000000042 */
[----:B------:R-:W-:Y:S01]  /*0b40*/  IMAD.HI.U32 R66, R67, -0x326172a9, RZ ;  /* 0xcd9e8d5743427827 */ /* 0x000fe200078e00ff */
[----:B------:R-:W-:-:S02]  /*0b50*/  IADD3 R115, R101, -0x24c28bd8, RZ ;  /* 0xdb3d742865737810 */ /* 0x000fc40007ffe0ff */
[----:B------:R-:W-:Y:S01]  /*0b60*/  IADD3 R113, R100, -0xe443238, RZ ;  /* 0xf1bbcdc864717810 */ /* 0x000fe20007ffe0ff */
[C---:B------:R-:W-:Y:S01]  /*0b70*/  IMAD.HI.U32 R65, R131.reuse, -0x2daee0ad, RZ ;  /* 0xd2511f5383417827 */ /* 0x040fe200078e00ff */
[--C-:B------:R-:W-:Y:S02]  /*0b80*/  PRMT R118, RZ, 0x5410, R70.reuse ;  /* 0x00005410ff767816 */ /* 0x100fe40000000046 */
[----:B------:R-:W-:Y:S01]  /*0b90*/  LOP3.LUT R66, R66, R120, R113, 0x96, !PT ;  /* 0x0000007842427212 */ /* 0x000fe200078e9671 */
[----:B------:R-:W-:Y:S01]  /*0ba0*/  IMAD R131, R131, -0x2daee0ad, RZ ;  /* 0xd2511f5383837824 */ /* 0x000fe200078e02ff */
[----:B------:R-:W-:Y:S01]  /*0bb0*/  LOP3.LUT R65, R65, R64, R115, 0x96, !PT ;  /* 0x0000004041417212 */ /* 0x000fe200078e9673 */
[----:B------:R-:W-:Y:S01]  /*0bc0*/  IMAD R64, R67, -0x326172a9, RZ ;  /* 0xcd9e8d5743407824 */ /* 0x000fe200078e02ff */
[----:B------:R-:W-:Y:S01]  /*0bd0*/  PRMT R119, RZ, 0x7610, R70 ;  /* 0x00007610ff777816 */ /* 0x000fe20000000046 */
[----:B------:R-:W-:Y:S01]  /*0be0*/  IMAD R138, R66, -0x2daee0ad, RZ ;  /* 0xd2511f53428a7824 */ /* 0x000fe200078e02ff */
[--C-:B------:R-:W-:Y:S01]  /*0bf0*/  PRMT R70, RZ, 0x5410, R71.reuse ;  /* 0x00005410ff467816 */ /* 0x100fe20000000047 */
[----:B------:R-:W-:Y:S01]  /*0c00*/  IMAD.HI.U32 R129, R65, -0x326172a9, RZ ;  /* 0xcd9e8d5741817827 */ /* 0x000fe200078e00ff */
[----:B------:R-:W-:-:S02]  /*0c10*/  PRMT R123, RZ, 0x7610, R71 ;  /* 0x00007610ff7b7816 */ /* 0x000fc40000000047 */
[--C-:B------:R-:W-:Y:S01]  /*0c20*/  PRMT R71, RZ, 0x5410, R56.reuse ;  /* 0x00005410ff477816 */ /* 0x100fe20000000038 */
[----:B------:R-:W-:Y:S01]  /*0c30*/  IMAD R136, R65, -0x326172a9, RZ ;  /* 0xcd9e8d5741887824 */ /* 0x000fe200078e02ff */
[----:B------:R-:W-:Y:S01]  /*0c40*/  PRMT R124, RZ, 0x7610, R56 ;  /* 0x00007610ff7c7816 */ /* 0x000fe20000000038 */
[----:B------:R-:W-:Y:S01]  /*0c50*/  IMAD.HI.U32 R56, R66, -0x2daee0ad, RZ ;  /* 0xd2511f5342387827 */ /* 0x000fe200078e00ff */
        /* <DEDUP_REMOVED lines=30> */
[----:B------:R-:W-:Y:S02]  /*0e40*/  IADD3 R121, R100, -0x700cb87f, RZ ;  /* 0x8ff3478164797810 */ /* 0x000fe40007ffe0ff */
[----:B------:R-:W-:Y:S02]  /*0e50*/  IADD3 R120, R101, -0x695add53, RZ ;  /* 0x96a522ad65787810 */ /* 0x000fe40007ffe0ff */
        /* <DEDUP_REMOVED lines=42> */
[----:B------:R-:W-:Y:S02]  /*1100*/  LOP3.LUT R131, R56, R131, R120, 0x96, !PT ;  /* 0x0000008338837212 */ /* 0x000fe400078e9678 */
[----:B------:R-:W-:-:S02]  /*1110*/  LOP3.LUT R129, R129, R64, R121, 0x96, !PT ;  /* 0x0000004081817212 */ /* 0x000fc400078e9679 */
[--C-:B------:R-:W-:Y:S02]  /*1120*/  PRMT R130, RZ, 0x5410, R60.reuse ;  /* 0x00005410ff827816 */ /* 0x100fe4000000003c */
[----:B------:R-:W-:Y:S02]  /*1130*/  PRMT R141, RZ, 0x7610, R60 ;  /* 0x00007610ff8d7816 */ /* 0x000fe4000000003c */
[----:B------:R-:W-:Y:S02]  /*1140*/  LOP3.LUT R139, R132, 0x3, RZ, 0xc0, !PT ;  /* 0x00000003848b7812 */ /* 0x000fe400078ec0ff */
[--C-:B------:R-:W-:Y:S02]  /*1150*/  PRMT R135, RZ, 0x5410, R61.reuse ;  /* 0x00005410ff877816 */ /* 0x100fe4000000003d */
[----:B------:R-:W-:Y:S02]  /*1160*/  PRMT R143, RZ, 0x7610, R61 ;  /* 0x00007610ff8f7816 */ /* 0x000fe4000000003d */
[----:B------:R-:W-:-:S02]  /*1170*/  PRMT R140, RZ, 0x5410, R62 ;  /* 0x00005410ff8c7816 */ /* 0x000fc4000000003e */
[----:B------:R-:W-:Y:S02]  /*1180*/  PRMT R145, RZ, 0x7610, R62 ;  /* 0x00007610ff917816 */ /* 0x000fe4000000003e */
[--C-:B------:R-:W-:Y:S02]  /*1190*/  PRMT R142, RZ, 0x5410, R63.reuse ;  /* 0x00005410ff8e7816 */ /* 0x100fe4000000003f */
[----:B------:R-:W-:Y:S02]  /*11a0*/  PRMT R147, RZ, 0x7610, R63 ;  /* 0x00007610ff937816 */ /* 0x000fe4000000003f */
.L_x_2320:
[----:B------:R-:W-:-:S04]  /*11b0*/  IMAD.MOV.U32 R64, RZ, RZ, 0x4 ;  /* 0x00000004ff407424 */ /* 0x000fc800078e00ff */
[----:B------:R-:W-:-:S05]  /*11c0*/  IMAD.WIDE R66, R39, R64, c[0x0][0x1d0] ;  /* 0x0000740027427625 */ /* 0x000fca00078e0240 */
[----:B------:R0:W2:Y:S01]  /*11d0*/  LDG.E R207, [R66.64] ;  /* 0x0000000442cf7981 */ /* 0x0000a2000c1e1900 */
[----:B------:R-:W-:-:S05]  /*11e0*/  IMAD.WIDE R64, R39, R64, c[0x0][0x1d8] ;  /* 0x0000760027407625 */ /* 0x000fca00078e0240 */
[----:B------:R1:W5:Y:S01]  /*11f0*/  LDG.E R202, [R64.64] ;  /* 0x0000000440ca7981 */ /* 0x000362000c1e1900 */
[----:B------:R-:W-:Y:S01]  /*1200*/  IMAD R132, R39, c[0x0][0x168], RZ ;  /* 0x00005a0027847a24 */ /* 0x000fe200078e02ff */
[----:B------:R-:W-:Y:S01]  /*1210*/  BSSY B0, `(.L_x_1803) ;  /* 0x0000338000007945 */ /* 0x000fe20003800000 */
[----:B------:R-:W-:Y:S01]  /*1220*/  SHF.R.S32.HI R206, RZ, 0x1f, R39 ;  /* 0x0000001fffce7819 */ /* 0x000fe20000011427 */
        /* <DEDUP_REMOVED lines=8> */
[----:B------:R-:W-:Y:S01]  /*12b0*/  @P0 LEA.HI R66, R205, R204, RZ, 0x3 ;  /* 0x000000cccd420211 */ /* 0x000fe200078f18ff */
[----:B------:R-:W-:Y:S01]  /*12c0*/  IMAD.MOV.U32 R204, RZ, RZ, RZ ;  /* 0x000000ffffcc7224 */ /* 0x000fe200078e00ff */
[-C--:B------:R-:W-:Y:S02]  /*12d0*/  LEA.HI.SX32 R205, R133, R67.reuse, 0x1d ;  /* 0x0000004385cd7211 */ /* 0x080fe400078feaff */
[----:B------:R-:W-:Y:S01]  /*12e0*/  @P0 LEA.HI.SX32 R204, R66, R67, 0x1d ;  /* 0x0000004342cc0211 */ /* 0x000fe200078feaff */
[----:B------:R-:W-:Y:S05]  /*12f0*/  @!P6 BRA `(.L_x_1804) ;  /* 0x000032900000e947 */ /* 0x000fea0003800000 */
[----:B-1----:R-:W-:Y:S01]  /*1300*/  ISETP.NE.U32.AND P1, PT, RZ, c[0x0][0x180], PT ;  /* 0x00006000ff007a0c */ /* 0x002fe20003f25070 */
[----:B------:R-:W-:-:S03]  /*1310*/  @P0 IMAD.MOV.U32 R67, RZ, RZ, 0x10 ;  /* 0x00000010ff430424 */ /* 0x000fc600078e00ff */
[----:B------:R-:W-:Y:S01]  /*1320*/  ISETP.NE.AND.EX P1, PT, RZ, c[0x0][0x184], PT, P1 ;  /* 0x00006100ff007a0c */ /* 0x000fe20003f25310 */
[----:B------:R-:W-:-:S05]  /*1330*/  @P0 IMAD.WIDE.U32 R66, R204, R67, c[0x0][0x170] ;  /* 0x00005c00cc420625 */ /* 0x000fca00078e0043 */
[----:B------:R0:W5:Y:S07]  /*1340*/  @P0 LDG.E.128 R56, [R66.64] ;  /* 0x0000000442380981 */ /* 0x00016e000c1e1d00 */
[----:B------:R-:W-:-:S04]  /*1350*/  @P1 IMAD.MOV.U32 R64, RZ, RZ, 0x10 ;  /* 0x00000010ff401424 */ /* 0x000fc800078e00ff */
[----:B------:R-:W-:-:S05]  /*1360*/  @P1 IMAD.WIDE.U32 R64, R205, R64, c[0x0][0x180] ;  /* 0x00006000cd401625 */ /* 0x000fca00078e0040 */
[----:B------:R0:W5:Y:S01]  /*1370*/  @P1 LDG.E.128 R60, [R64.64] ;  /* 0x00000004403c1981 */ /* 0x000162000c1e1d00 */
[----:B------:R-:W-:Y:S01]  /*1380*/  ISETP.GT.AND P2, PT, R207, RZ, PT ;  /* 0x000000ffcf00720c */ /* 0x000fe20003f44270 */
[----:B------:R-:W-:-:S12]  /*1390*/  BSSY B1, `(.L_x_1805) ;  /* 0x000005f000017945 */ /* 0x000fd80003800000 */
[----:B------:R-:W-:Y:S05]  /*13a0*/  @P2 BRA `(.L_x_1806) ;  /* 0x0000006000002947 */ /* 0x000fea0003800000 */
[----:B0-----:R-:W-:Y:S02]  /*13b0*/  IMAD.MOV.U32 R144, RZ, RZ, RZ ;  /* 0x000000ffff907224 */ /* 0x001fe400078e00ff */
[----:B------:R-:W-:Y:S01]  /*13c0*/  IMAD.MOV.U32 R64, RZ, RZ, R139 ;  /* 0x000000ffff407224 */ /* 0x000fe200078e008b */
[----:B------:R-:W-:Y:S05]  /*13d0*/  @!P1 BRA `(.L_x_1807) ;  /* 0x000005a000009947 */ /* 0x000fea0003800000 */
[----:B------:R-:W-:Y:S02]  /*13e0*/  MOV R64, R139 ;  /* 0x0000008b00407202 */ /* 0x000fe40000000f00 */
[----:B-----5:R-:W-:Y:S01]  /*13f0*/  PRMT R144, RZ, 0x5410, R60 ;  /* 0x00005410ff907816 */ /* 0x020fe2000000003c */
[----:B------:R-:W-:Y:S05]  /*1400*/  BRA `(.L_x_1807) ;  /* 0x0000057000007947 */ /* 0x000fea0003800000 */
.L_x_1806:
[C---:B0-----:R-:W-:Y:S01]  /*1410*/  ISETP.NE.AND P3, PT, R139.reuse, 0x1, PT ;  /* 0x000000018b00780c */ /* 0x041fe20003f65270 */
[----:B------:R-:W-:Y:S01]  /*1420*/  BSSY B2, `(.L_x_1808) ;  /* 0x000000c000027945 */ /* 0x000fe20003800000 */
[----:B------:R-:W-:-:S11]  /*1430*/  IADD3 R64, R139, 0x1, RZ ;  /* 0x000000018b407810 */ /* 0x000fd60007ffe0ff */
        /* <DEDUP_REMOVED lines=9> */
.L_x_1809:
[----:B------:R-:W-:Y:S02]  /*14d0*/  IMAD.MOV.U32 R146, RZ, RZ, R136 ;  /* 0x000000ffff927224 */ /* 0x000fe400078e0088 */
.L_x_1810:
[----:B------:R-:W-:Y:S05]  /*14e0*/  BSYNC B2 ;  /* 0x0000000000027941 */ /* 0x000fea0003800000 */
.L_x_1808:
        /* <DEDUP_REMOVED lines=16> */
.L_x_1814:
[----:B------:R-:W-:Y:S05]  /*15f0*/  BSYNC B3 ;  /* 0x0000000000037941 */ /* 0x000fea0003800000 */
.L_x_1813:
        /* <DEDUP_REMOVED lines=40> */
[----:B------:R-:W-:Y:S02]  /*1880*/  MOV R136, R66 ;  /* 0x0000004200887202 */ /* 0x000fe40000000f00 */
[----:B------:R-:W-:Y:S01]  /*1890*/  LOP3.LUT R131, R139, R64, R120, 0x96, !PT ;  /* 0x000000408b837212 */ /* 0x000fe200078e9678 */
[----:B------:R-:W-:Y:S02]  /*18a0*/  IMAD.MOV.U32 R64, RZ, RZ, RZ ;  /* 0x000000ffff407224 */ /* 0x000fe400078e00ff */
.L_x_1812:
[----:B------:R-:W-:Y:S05]  /*18b0*/  BSYNC B2 ;  /* 0x0000000000027941 */ /* 0x000fea0003800000 */
.L_x_1811:
[----:B------:R-:W0:Y:S01]  /*18c0*/  I2F.U32 R65, R146 ;  /* 0x0000009200417306 */ /* 0x000e220000201000 */
[----:B-----5:R-:W-:Y:S01]  /*18d0*/  PRMT R66, RZ, 0x5410, R56 ;  /* 0x00005410ff427816 */ /* 0x020fe20000000038 */
[----:B------:R-:W-:Y:S01]  /*18e0*/  IMAD.MOV.U32 R132, RZ, RZ, 0x2f800000 ;  /* 0x2f800000ff847424 */ /* 0x000fe200078e00ff */
[----:B------:R-:W-:-:S03]  /*18f0*/  @P1 PRMT R67, RZ, 0x5410, R60 ;  /* 0x00005410ff431816 */ /* 0x000fc6000000003c */
[----:B------:R-:W-:-:S04]  /*1900*/  FMUL.FTZ R66, R66, c[0x0][0x1ec] ;  /* 0x00007b0042427a20 */ /* 0x000fc80000410000 */
[----:B------:R-:W-:Y:S02]  /*1910*/  FMUL.FTZ R66, R66, c[0x0][0x1e8] ;  /* 0x00007a0042427a20 */ /* 0x000fe40000410000 */
[----:B0-----:R-:W-:-:S05]  /*1920*/  FFMA.FTZ R65, R65, R132, 1.1641532182693481445e-10 ;  /* 0x2f00000041417423 */ /* 0x001fca0000010084 */
[----:B------:R-:W-:-:S04]  /*1930*/  FSETP.GTU.FTZ.AND P3, PT, R65, c[0x0][0x1e4], PT ;  /* 0x0000790041007a0b */ /* 0x000fc80003f7c000 */
[----:B------:R-:W-:Y:S02]  /*1940*/  FSEL R144, R66, RZ, !P3 ;  /* 0x000000ff42907208 */ /* 0x000fe40005800000 */
[----:B------:R-:W-:-:S03]  /*1950*/  SEL R65, RZ, 0x1, P3 ;  /* 0x00000001ff417807 */ /* 0x000fc60001800000 */
[----:B------:R-:W-:Y:S01]  /*1960*/  @P1 FADD.FTZ R144, R67, R144 ;  /* 0x0000009043901221 */ /* 0x000fe20000010000 */
[----:B------:R-:W-:Y:S02]  /*1970*/  PRMT R146, R65, 0x7610, R146 ;  /* 0x0000761041927816 */ /* 0x000fe40000000092 */
.L_x_1807:
[----:B------:R-:W-:Y:S05]  /*1980*/  BSYNC B1 ;  /* 0x0000000000017941 */ /* 0x000fea0003800000 */
.L_x_1805:
[----:B------:R-:W-:Y:S01]  /*1990*/  BSSY B1, `(.L_x_1815) ;  /* 0x000005f000017945 */ /* 0x000fe20003800000 */
[----:B------:R-:W-:Y:S05]  /*19a0*/  @P2 BRA `(.L_x_1816) ;  /* 0x0000006000002947 */ /* 0x000fea0003800000 */
[----:B------:R-:W-:Y:S02]  /*19b0*/  IMAD.MOV.U32 R149, RZ, RZ, RZ ;  /* 0x000000ffff957224 */ /* 0x000fe400078e00ff */
[----:B------:R-:W-:Y:S01]  /*19c0*/  IMAD.MOV.U32 R65, RZ, RZ, R64 ;  /* 0x000000ffff417224 */ /* 0x000fe200078e0040 */
[----:B------:R-:W-:Y:S05]  /*19d0*/  @!P1 BRA `(.L_x_1817) ;  /* 0x000005a000009947 */ /* 0x000fea0003800000 */
[----:B------:R-:W-:Y:S01]  /*19e0*/  IMAD.MOV.U32 R65, RZ, RZ, R64 ;  /* 0x000000ffff417224 */ /* 0x000fe200078e0040 */
[----:B-----5:R-:W-:Y:S01]  /*19f0*/  PRMT R149, RZ, 0x7610, R60 ;  /* 0x00007610ff957816 */ /* 0x020fe2000000003c */
[----:B------:R-:W-:Y:S05]  /*1a00*/  BRA `(.L_x_1817) ;  /* 0x0000057000007947 */ /* 0x000fea0003800000 */
.L_x_1816:
[C---:B------:R-:W-:Y:S01]  /*1a10*/  ISETP.NE.AND P3, PT, R64.reuse, 0x1, PT ;  /* 0x000000014000780c */ /* 0x040fe20003f65270 */
        /* <DEDUP_REMOVED lines=11> */
.L_x_1819:
[----:B------:R-:W-:Y:S02]  /*1ad0*/  IMAD.MOV.U32 R148, RZ, RZ, R136 ;  /* 0x000000ffff947224 */ /* 0x000fe400078e0088 */
.L_x_1820:
[----:B------:R-:W-:Y:S05]  /*1ae0*/  BSYNC B2 ;  /* 0x0000000000027941 */ /* 0x000fea0003800000 */
.L_x_1818:
        /* <DEDUP_REMOVED lines=16> */
.L_x_1824:
[----:B------:R-:W-:Y:S05]  /*1bf0*/  BSYNC B3 ;  /* 0x0000000000037941 */ /* 0x000fea0003800000 */
.L_x_1823:
        /* <DEDUP_REMOVED lines=40> */
[----:B------:R-:W-:-:S03]  /*1e80*/  LOP3.LUT R129, R67, R132, R121, 0x96, !PT ;  /* 0x0000008443817212 */ /* 0x000fc600078e9679 */
[----:B------:R-:W-:Y:S01]  /*1e90*/  IMAD.MOV.U32 R136, RZ, RZ, R66 ;  /* 0x000000ffff887224 */ /* 0x000fe200078e0042 */
[----:B------:R-:W-:Y:S02]  /*1ea0*/  LOP3.LUT R131, R139, R64, R120, 0x96, !PT ;  /* 0x000000408b837212 */ /* 0x000fe400078e9678 */
.L_x_1822:
[----:B------:R-:W-:Y:S05]  /*1eb0*/  BSYNC B2 ;  /* 0x0000000000027941 */ /* 0x000fea0003800000 */
.L_x_1821:
[----:B------:R-:W0:Y:S01]  /*1ec0*/  I2F.U32 R64, R148 ;  /* 0x0000009400407306 */ /* 0x000e220000201000 */
[----:B-----5:R-:W-:Y:S01]  /*1ed0*/  PRMT R66, RZ, 0x7610, R56 ;  /* 0x00007610ff427816 */ /* 0x020fe20000000038 */
[----:B------:R-:W-:-:S04]  /*1ee0*/  IMAD.MOV.U32 R67, RZ, RZ, 0x2f800000 ;  /* 0x2f800000ff437424 */ /* 0x000fc800078e00ff */
[----:B------:R-:W-:-:S04]  /*1ef0*/  FMUL.FTZ R66, R66, c[0x0][0x1ec] ;  /* 0x00007b0042427a20 */ /* 0x000fc80000410000 */
[----:B------:R-:W-:Y:S02]  /*1f00*/  FMUL.FTZ R66, R66, c[0x0][0x1e8] ;  /* 0x00007a0042427a20 */ /* 0x000fe40000410000 */
[----:B0-----:R-:W-:-:S05]  /*1f10*/  FFMA.FTZ R64, R64, R67, 1.1641532182693481445e-10 ;  /* 0x2f00000040407423 */ /* 0x001fca0000010043 */
[----:B------:R-:W-:-:S04]  /*1f20*/  FSETP.GTU.FTZ.AND P3, PT, R64, c[0x0][0x1e4], PT ;  /* 0x0000790040007a0b */ /* 0x000fc80003f7c000 */
[----:B------:R-:W-:Y:S02]  /*1f30*/  FSEL R149, R66, RZ, !P3 ;  /* 0x000000ff42957208 */ /* 0x000fe40005800000 */
[----:B------:R-:W-:Y:S02]  /*1f40*/  @P1 PRMT R66, RZ, 0x7610, R60 ;  /* 0x00007610ff421816 */ /* 0x000fe4000000003c */
[----:B------:R-:W-:-:S03]  /*1f50*/  SEL R64, RZ, 0x1, P3 ;  /* 0x00000001ff407807 */ /* 0x000fc60001800000 */
[----:B------:R-:W-:Y:S01]  /*1f60*/  @P1 FADD.FTZ R149, R66, R149 ;  /* 0x0000009542951221 */ /* 0x000fe20000010000 */
[----:B------:R-:W-:Y:S02]  /*1f70*/  PRMT R148, R64, 0x7610, R148 ;  /* 0x0000761040947816 */ /* 0x000fe40000000094 */
.L_x_1817:
[----:B------:R-:W-:Y:S05]  /*1f80*/  BSYNC B1 ;  /* 0x0000000000017941 */ /* 0x000fea0003800000 */
.L_x_1815:
[----:B------:R-:W-:Y:S01]  /*1f90*/  BSSY B1, `(.L_x_1825) ;  /* 0x000005f000017945 */ /* 0x000fe20003800000 */
[----:B------:R-:W-:Y:S05]  /*1fa0*/  @P2 BRA `(.L_x_1826) ;  /* 0x0000006000002947 */ /* 0x000fea0003800000 */
[----:B------:R-:W-:Y:S01]  /*1fb0*/  HFMA2.MMA R150, -RZ, RZ, 0, 0 ;  /* 0x00000000ff967435 */ /* 0x000fe200000001ff */
[----:B------:R-:W-:Y:S01]  /*1fc0*/  IMAD.MOV.U32 R64, RZ, RZ, R65 ;  /* 0x000000ffff407224 */ /* 0x000fe200078e0041 */
[----:B------:R-:W-:Y:S05]  /*1fd0*/  @!P1 BRA `(.L_x_1827) ;  /* 0x000005a000009947 */ /* 0x000fea0003800000 */
[----:B------:R-:W-:Y:S01]  /*1fe0*/  IMAD.MOV.U32 R64, RZ, RZ, R65 ;  /* 0x000000ffff407224 */ /* 0x000fe200078e0041 */
[----:B-----5:R-:W-:Y:S01]  /*1ff0*/  PRMT R150, RZ, 0x5410, R61 ;  /* 0x00005410ff967816 */ /* 0x020fe2000000003d */
[----:B------:R-:W-:Y:S05]  /*2000*/  BRA `(.L_x_1827) ;  /* 0x0000057000007947 */ /* 0x000fea0003800000 */
.L_x_1826:
        /* <DEDUP_REMOVED lines=12> */
.L_x_1829:
[----:B------:R-:W-:Y:S02]  /*20d0*/  IMAD.MOV.U32 R151, RZ, RZ, R136 ;  /* 0x000000ffff977224 */ /* 0x000fe400078e0088 */
.L_x_1830:
[----:B------:R-:W-:Y:S05]  /*20e0*/  BSYNC B2 ;  /* 0x0000000000027941 */ /* 0x000fea0003800000 */
.L_x_1828:
        /* <DEDUP_REMOVED lines=16> */
.L_x_1834:
[----:B------:R-:W-:Y:S05]  /*21f0*/  BSYNC B3 ;  /* 0x0000000000037941 */ /* 0x000fea0003800000 */
.L_x_1833:
        /* <DEDUP_REMOVED lines=42> */
[----:B------:R-:W-:Y:S02]  /*24a0*/  IMAD.MOV.U32 R64, RZ, RZ, RZ ;  /* 0x000000ffff407224 */ /* 0x000fe400078e00ff */
.L_x_1832:
[----:B------:R-:W-:Y:S05]  /*24b0*/  BSYNC B2 ;  /* 0x0000000000027941 */ /* 0x000fea0003800000 */
.L_x_1831:
        /* <DEDUP_REMOVED lines=12> */
.L_x_1827:
[----:B------:R-:W-:Y:S05]  /*2580*/  BSYNC B1 ;  /* 0x0000000000017941 */ /* 0x000fea0003800000 */
.L_x_1825:
        /* <DEDUP_REMOVED lines=8> */
.L_x_1836:
[C---:B------:R-:W-:Y:S01]  /*2610*/  ISETP.NE.AND P3, PT, R64.reuse, 0x1, PT ;  /* 0x000000014000780c */ /* 0x040fe20003f65270 */
[----:B------:R-:W-:Y:S01]  /*2620*/  BSSY B2, `(.L_x_1838) ;  /* 0x000000c000027945 */ /* 0x000fe20003800000 */
[----:B------:R-:W-:-:S11]  /*2630*/  IADD3 R65, R64, 0x1, RZ ;  /* 0x0000000140417810 */ /* 0x000fd60007ffe0ff */
        /* <DEDUP_REMOVED lines=9> */
.L_x_1839:
[----:B------:R-:W-:Y:S02]  /*26d0*/  IMAD.MOV.U32 R152, RZ, RZ, R136 ;  /* 0x000000ffff987224 */ /* 0x000fe400078e0088 */
.L_x_1840:
[----:B------:R-:W-:Y:S05]  /*26e0*/  BSYNC B2 ;  /* 0x0000000000027941 */ /* 0x000fea0003800000 */
.L_x_1838:
        /* <DEDUP_REMOVED lines=16> */
.L_x_1844:
[----:B------:R-:W-:Y:S05]  /*27f0*/  BSYNC B3 ;  /* 0x0000000000037941 */ /* 0x000fea0003800000 */
.L_x_1843:
        /* <DEDUP_REMOVED lines=35> */
[----:B------:R-:W-:Y:S01]  /*2a30*/  LOP3.LUT R67, R65, R138, R115, 0x96, !PT ;  /* 0x0000008a41437212 */ /* 0x000fe200078e9673 */
[----:B------:R-:W-:-:S03]  /*2a40*/  HFMA2.MMA R65, -RZ, RZ, 0, 0 ;  /* 0x00000000ff417435 */ /* 0x000fc600000001ff */
[----:B------:R-:W-:Y:S01]  /*2a50*/  LOP3.LUT R138, R133, R66, R113, 0x96, !PT ;  /* 0x00000042858a7212 */ /* 0x000fe200078e9671 */
[----:B------:R-:W-:-:S04]  /*2a60*/  IMAD.WIDE.U32 R66, R67, -0x326172a9, RZ ;  /* 0xcd9e8d5743427825 */ /* 0x000fc800078e00ff */
[----:B------:R-:W-:Y:S01]  /*2a70*/  IMAD.WIDE.U32 R138, R138, -0x2daee0ad, RZ ;  /* 0xd2511f538a8a7825 */ /* 0x000fe200078e00ff */
[----:B------:R-:W-:-:S03]  /*2a80*/  LOP3.LUT R129, R67, R132, R121, 0x96, !PT ;  /* 0x0000008443817212 */ /* 0x000fc600078e9679 */
[----:B------:R-:W-:Y:S01]  /*2a90*/  IMAD.MOV.U32 R136, RZ, RZ, R66 ;  /* 0x000000ffff887224 */ /* 0x000fe200078e0042 */
[----:B------:R-:W-:Y:S02]  /*2aa0*/  LOP3.LUT R131, R139, R64, R120, 0x96, !PT ;  /* 0x000000408b837212 */ /* 0x000fe400078e9678 */
.L_x_1842:
[----:B------:R-:W-:Y:S05]  /*2ab0*/  BSYNC B2 ;  /* 0x0000000000027941 */ /* 0x000fea0003800000 */
.L_x_1841:
        /* <DEDUP_REMOVED lines=12> */
.L_x_1837:
[----:B------:R-:W-:Y:S05]  /*2b80*/  BSYNC B1 ;  /* 0x0000000000017941 */ /* 0x000fea0003800000 */
.L_x_1835:
        /* <DEDUP_REMOVED lines=8> */
.L_x_1846:
        /* <DEDUP_REMOVED lines=12> */
.L_x_1849:
[----:B------:R-:W-:Y:S02]  /*2cd0*/  MOV R155, R136 ;  /* 0x00000088009b7202 */ /* 0x000fe40000000f00 */
.L_x_1850:
[----:B------:R-:W-:Y:S05]  /*2ce0*/  BSYNC B2 ;  /* 0x0000000000027941 */ /* 0x000fea0003800000 */
.L_x_1848:
        /* <DEDUP_REMOVED lines=16> */
.L_x_1854:
[----:B------:R-:W-:Y:S05]  /*2df0*/  BSYNC B3 ;  /* 0x0000000000037941 */ /* 0x000fea0003800000 */
.L_x_1853:
        /* <DEDUP_REMOVED lines=43> */
.L_x_1852:
[----:B------:R-:W-:Y:S05]  /*30b0*/  BSYNC B2 ;  /* 0x0000000000027941 */ /* 0x000fea0003800000 */
.L_x_1851:
        /* <DEDUP_REMOVED lines=12> */
.L_x_1847:
[----:B------:R-:W-:Y:S05]  /*3180*/  BSYNC B1 ;  /* 0x0000000000017941 */ /* 0x000fea0003800000 */
.L_x_1845:
[----:B------:R-:W-:Y:S01]  /*3190*/  BSSY B1, `(.L_x_1855) ;  /* 0x000005f000017945 */ /* 0x000fe20003800000 */
[----:B------:R-:W-:Y:S05]  /*31a0*/  @P2 BRA `(.L_x_1856) ;  /* 0x0000006000002947 */ /* 0x000fea0003800000 */
[----:B------:R-:W-:Y:S01]  /*31b0*/  IMAD.MOV.U32 R157, RZ, RZ, RZ ;  /* 0x000000ffff9d7224 */ /* 0x000fe200078e00ff */
[----:B------:R-:W-:Y:S01]  /*31c0*/  MOV R65, R64 ;  /* 0x0000004000417202 */ /* 0x000fe20000000f00 */
[----:B------:R-:W-:Y:S05]  /*31d0*/  @!P1 BRA `(.L_x_1857) ;  /* 0x000005a000009947 */ /* 0x000fea0003800000 */
[----:B------:R-:W-:Y:S01]  /*31e0*/  IMAD.MOV.U32 R65, RZ, RZ, R64 ;  /* 0x000000ffff417224 */ /* 0x000fe200078e0040 */
[----:B-----5:R-:W-:Y:S01]  /*31f0*/  PRMT R157, RZ, 0x7610, R62 ;  /* 0x00007610ff9d7816 */ /* 0x020fe2000000003e */
[----:B------:R-:W-:Y:S05]  /*3200*/  BRA `(.L_x_1857) ;  /* 0x0000057000007947 */ /* 0x000fea0003800000 */
.L_x_1856:
        /* <DEDUP_REMOVED lines=12> */
.L_x_1859:
[----:B------:R-:W-:Y:S02]  /*32d0*/  IMAD.MOV.U32 R156, RZ, RZ, R136 ;  /* 0x000000ffff9c7224 */ /* 0x000fe400078e0088 */
.L_x_1860:
[----:B------:R-:W-:Y:S05]  /*32e0*/  BSYNC B2 ;  /* 0x0000000000027941 */ /* 0x000fea0003800000 */
.L_x_1858:
        /* <DEDUP_REMOVED lines=16> */
.L_x_1864:
[----:B------:R-:W-:Y:S05]  /*33f0*/  BSYNC B3 ;  /* 0x0000000000037941 */ /* 0x000fea0003800000 */
.L_x_1863:
        /* <DEDUP_REMOVED lines=43> */
.L_x_1862:
[----:B------:R-:W-:Y:S05]  /*36b0*/  BSYNC B2 ;  /* 0x0000000000027941 */ /* 0x000fea0003800000 */
.L_x_1861:
        /* <DEDUP_REMOVED lines=12> */
.L_x_1857:
[----:B------:R-:W-:Y:S05]  /*3780*/  BSYNC B1 ;  /* 0x0000000000017941 */ /* 0x000fea0003800000 */
.L_x_1855:
        /* <DEDUP_REMOVED lines=8> */
.L_x_1866:
[C---:B------:R-:W-:Y:S01]  /*3810*/  ISETP.NE.AND P3, PT, R65.reuse, 0x1, PT ;  /* 0x000000014100780c */ /* 0x040fe20003f65270 */
[----:B------:R-:W-:Y:S01]  /*3820*/  BSSY B2, `(.L_x_1868) ;  /* 0x000000c000027945 */ /* 0x000fe20003800000 */
[----:B------:R-:W-:-:S11]  /*3830*/  IADD3 R64, R65, 0x1, RZ ;  /* 0x0000000141407810 */ /* 0x000fd60007ffe0ff */
        /* <DEDUP_REMOVED lines=9> */
.L_x_1869:
[----:B------:R-:W-:Y:S02]  /*38d0*/  IMAD.MOV.U32 R159, RZ, RZ, R136 ;  /* 0x000000ffff9f7224 */ /* 0x000fe400078e0088 */
.L_x_1870:
[----:B------:R-:W-:Y:S05]  /*38e0*/  BSYNC B2 ;  /* 0x0000000000027941 */ /* 0x000fea0003800000 */
.L_x_1868:
        /* <DEDUP_REMOVED lines=16> */
.L_x_1874:
[----:B------:R-:W-:Y:S05]  /*39f0*/  BSYNC B3 ;  /* 0x0000000000037941 */ /* 0x000fea0003800000 */
.L_x_1873:
        /* <DEDUP_REMOVED lines=43> */
.L_x_1872:
[----:B------:R-:W-:Y:S05]  /*3cb0*/  BSYNC B2 ;  /* 0x0000000000027941 */ /* 0x000fea0003800000 */
.L_x_1871:
[----:B------:R-:W0:Y:S01]  /*3cc0*/  I2F.U32 R65, R159 ;  /* 0x0000009f00417306 */ /* 0x000e220000201000 */
[----:B------:R-:W-:Y:S01]  /*3cd0*/  HFMA2.MMA R132, -RZ, RZ, 0.1171875, 0 ;  /* 0x2f800000ff847435 */ /* 0x000fe200000001ff */
[----:B-----5:R-:W-:Y:S02]  /*3ce0*/  PRMT R66, RZ, 0x5410, R59 ;  /* 0x00005410ff427816 */ /* 0x020fe4000000003b */
        /* <DEDUP_REMOVED lines=9> */
.L_x_1867:
[----:B------:R-:W-:Y:S05]  /*3d80*/  BSYNC B1 ;  /* 0x0000000000017941 */ /* 0x000fea0003800000 */
.L_x_1865:
        /* <DEDUP_REMOVED lines=8> */
.L_x_1876:
        /* <DEDUP_REMOVED lines=12> */
.L_x_1879:
[----:B------:R-:W-:Y:S02]  /*3ed0*/  IMAD.MOV.U32 R160, RZ, RZ, R136 ;  /* 0x000000ffffa07224 */ /* 0x000fe400078e0088 */
.L_x_1880:
[----:B------:R-:W-:Y:S05]  /*3ee0*/  BSYNC B2 ;  /* 0x0000000000027941 */ /* 0x000fea0003800000 */
.L_x_1878:
        /* <DEDUP_REMOVED lines=16> */
.L_x_1884:
[----:B------:R-:W-:Y:S05]  /*3ff0*/  BSYNC B3 ;  /* 0x0000000000037941 */ /* 0x000fea0003800000 */
.L_x_1883:
        /* <DEDUP_REMOVED lines=43> */
.L_x_1882:
[----:B------:R-:W-:Y:S05]  /*42b0*/  BSYNC B2 ;  /* 0x0000000000027941 */ /* 0x000fea0003800000 */
.L_x_1881:
        /* <DEDUP_REMOVED lines=12> */
.L_x_1877:
[----:B------:R-:W-:Y:S05]  /*4380*/  BSYNC B1 ;  /* 0x0000000000017941 */ /* 0x000fea0003800000 */
.L_x_1875:
[----:B------:R-:W-:Y:S01]  /*4390*/  IMAD.MOV.U32 R132, RZ, RZ, 0x10 ;  /* 0x00000010ff847424 */ /* 0x000fe200078e00ff */
[----:B------:R-:W-:Y:S01]  /*43a0*/  F2FP.BF16.PACK_AB R67, R161, R158 ;  /* 0x0000009ea143723e */ /* 0x000fe200000010ff */
[----:B------:R-:W-:Y:S01]  /*43b0*/  BSSY B1, `(.L_x_1885) ;  /* 0x000001b000017945 */ /* 0x000fe20003800000 */
[----:B------:R-:W-:Y:S01]  /*43c0*/  F2FP.BF16.PACK_AB R66, R157, R154 ;  /* 0x0000009a9d42723e */ /* 0x000fe200000010ff */
[----:B------:R-:W-:Y:S01]  /*43d0*/  IMAD.WIDE.U32 R132, R205, R132, c[0x0][0x188] ;  /* 0x00006200cd847625 */ /* 0x000fe200078e0084 */
[----:B------:R-:W-:Y:S02]  /*43e0*/  F2FP.BF16.PACK_AB R65, R153, R150 ;  /* 0x000000969941723e */ /* 0x000fe400000010ff */
[----:B------:R-:W-:-:S05]  /*43f0*/  F2FP.BF16.PACK_AB R64, R149, R144 ;  /* 0x000000909540723e */ /* 0x000fca00000010ff */
[----:B------:R0:W-:Y:S01]  /*4400*/  STG.E.128 [R132.64], R64 ;  /* 0x0000004084007986 */ /* 0x0001e2000c101d04 */
[----:B------:R-:W-:Y:S05]  /*4410*/  @!P0 BRA `(.L_x_1886) ;  /* 0x0000014000008947 */ /* 0x000fea0003800000 */
[----:B0-----:R-:W-:Y:S01]  /*4420*/  IMAD.U32 R65, R159, 0x10000, RZ ;  /* 0x000100009f417824 */ /* 0x001fe200078e00ff */
[----:B------:R-:W-:Y:S02]  /*4430*/  LOP3.LUT R64, R160, 0xffff, RZ, 0xc0, !PT ;  /* 0x0000ffffa0407812 */ /* 0x000fe400078ec0ff */
[----:B------:R-:W-:Y:S02]  /*4440*/  LOP3.LUT R132, R152, 0xff, RZ, 0xc0, !PT ;  /* 0x000000ff98847812 */ /* 0x000fe400078ec0ff */
[----:B------:R-:W-:Y:S02]  /*4450*/  LOP3.LUT R67, R65, 0xff0000, RZ, 0xc0, !PT ;  /* 0x00ff000041437812 */ /* 0x000fe400078ec0ff */
[----:B------:R-:W-:Y:S01]  /*4460*/  PRMT R65, R156, 0x7104, RZ ;  /* 0x000071049c417816 */ /* 0x000fe200000000ff */
[----:B------:R-:W-:Y:S01]  /*4470*/  IMAD.WIDE.U32 R132, R132, 0x1000000, RZ ;  /* 0x0100000084847825 */ /* 0x000fe200078e00ff */
[----:B------:R-:W-:-:S02]  /*4480*/  PRMT R208, R67, 0x4210, R64 ;  /* 0x0000421043d07816 */ /* 0x000fc40000000040 */
[----:B------:R-:W-:Y:S02]  /*4490*/  LOP3.LUT R66, R151, 0xff, RZ, 0xc0, !PT ;  /* 0x000000ff97427812 */ /* 0x000fe400078ec0ff */
[----:B------:R-:W-:Y:S02]  /*44a0*/  LOP3.LUT R64, R148, 0xff, RZ, 0xc0, !PT ;  /* 0x000000ff94407812 */ /* 0x000fe400078ec0ff */
[----:B------:R-:W-:Y:S01]  /*44b0*/  LOP3.LUT R208, R208, 0xff00, R65, 0xf8, !PT ;  /* 0x0000ff00d0d07812 */ /* 0x000fe200078ef841 */
[----:B------:R-:W-:Y:S01]  /*44c0*/  IMAD.WIDE.U32 R66, R66, 0x10000, RZ ;  /* 0x0001000042427825 */ /* 0x000fe200078e00ff */
[----:B------:R-:W-:Y:S02]  /*44d0*/  MOV R213, 0x8 ;  /* 0x0000000800d57802 */ /* 0x000fe40000000f00 */
[----:B------:R-:W-:Y:S01]  /*44e0*/  LOP3.LUT R211, R208, 0xff, R155, 0xf8, !PT ;  /* 0x000000ffd0d37812 */ /* 0x000fe200078ef89b */
[----:B------:R-:W-:-:S03]  /*44f0*/  IMAD.WIDE.U32 R64, R64, 0x100, RZ ;  /* 0x0000010040407825 */ /* 0x000fc600078e00ff */
[----:B------:R-:W-:Y:S02]  /*4500*/  LOP3.LUT R67, R67, R211, R133, 0xfe, !PT ;  /* 0x000000d343437212 */ /* 0x000fe400078efe85 */
[----:B------:R-:W-:Y:S02]  /*4510*/  LOP3.LUT R209, R64, R132, R66, 0xfe, !PT ;  /* 0x0000008440d17212 */ /* 0x000fe400078efe42 */
[----:B------:R-:W-:Y:S01]  /*4520*/  LOP3.LUT R65, R67, R65, RZ, 0xfc, !PT ;  /* 0x0000004143417212 */ /* 0x000fe200078efcff */
[----:B------:R-:W-:Y:S01]  /*4530*/  IMAD.WIDE.U32 R66, R204, R213, c[0x0][0x190] ;  /* 0x00006400cc427625 */ /* 0x000fe200078e00d5 */
[----:B------:R-:W-:-:S05]  /*4540*/  LOP3.LUT R64, R209, 0xff, R146, 0xf8, !PT ;  /* 0x000000ffd1407812 */ /* 0x000fca00078ef892 */
[----:B------:R0:W-:Y:S02]  /*4550*/  STG.E.64 [R66.64], R64 ;  /* 0x0000004042007986 */ /* 0x0001e4000c101b04 */
.L_x_1886:
[----:B------:R-:W-:Y:S05]  /*4560*/  BSYNC B1 ;  /* 0x0000000000017941 */ /* 0x000fea0003800000 */
.L_x_1885:
[----:B------:R-:W-:Y:S02]  /*4570*/  IADD3 R205, R205, 0x20, RZ ;  /* 0x00000020cdcd7810 */ /* 0x000fe40007ffe0ff */
[----:B------:R-:W-:Y:S02]  /*4580*/  IADD3 R204, R204, 0x20, RZ ;  /* 0x00000020cccc7810 */ /* 0x000fe40007ffe0ff */
.L_x_1804:
[----:B-1----:R-:W-:Y:S05]  /*4590*/  BSYNC B0 ;  /* 0x0000000000007941 */ /* 0x002fea0003800000 */
.L_x_1803:
[----:B------:R-:W-:Y:S01]  /*45a0*/  ISETP.NE.AND P1, PT, R2, RZ, PT ;  /* 0x000000ff0200720c */ /* 0x000fe20003f25270 */
[----:B------:R-:W-:-:S12]  /*45b0*/  BSSY B0, `(.L_x_1887) ;  /* 0x000032b000007945 */ /* 0x000fd80003800000 */
[----:B------:R-:W-:Y:S05]  /*45c0*/  @!P1 BRA `(.L_x_1888) ;  /* 0x0000329000009947 */ /* 0x000fea0003800000 */
[----:B------:R-:W-:Y:S01]  /*45d0*/  ISETP.NE.U32.AND P1, PT, RZ, c[0x0][0x180], PT ;  /* 0x00006000ff007a0c */ /* 0x000fe20003f25070 */
[----:B0-----:R-:W-:-:S03]  /*45e0*/  @P0 IMAD.MOV.U32 R67, RZ, RZ, 0x10 ;  /* 0x00000010ff430424 */ /* 0x001fc600078e00ff */
[----:B------:R-:W-:Y:S01]  /*45f0*/  ISETP.NE.AND.EX P1, PT, RZ, c[0x0][0x184], PT, P1 ;  /* 0x00006100ff007a0c */ /* 0x000fe20003f25310 */
[----:B------:R-:W-:-:S05]  /*4600*/  @P0 IMAD.WIDE.U32 R66, R204, R67, c[0x0][0x170] ;  /* 0x00005c00cc420625 */ /* 0x000fca00078e0043 */
[----:B-----5:R0:W5:Y:S07]  /*4610*/  @P0 LDG.E.128 R56, [R66.64] ;  /* 0x0000000442380981 */ /* 0x02016e000c1e1d00 */
        /* <DEDUP_REMOVED lines=9> */
[----:B------:R-:W-:Y:S01]  /*46b0*/  IMAD.MOV.U32 R64, RZ, RZ, R139 ;  /* 0x000000ffff407224 */ /* 0x000fe200078e008b */
[----:B-----5:R-:W-:Y:S01]  /*46c0*/  PRMT R162, RZ, 0x5410, R60 ;  /* 0x00005410ffa27816 */ /* 0x020fe2000000003c */
[----:B------:R-:W-:Y:S05]  /*46d0*/  BRA `(.L_x_1891) ;  /* 0x0000057000007947 */ /* 0x000fea0003800000 */
.L_x_1890:
        /* <DEDUP_REMOVED lines=12> */
.L_x_1893:
[----:B------:R-:W-:Y:S02]  /*47a0*/  IMAD.MOV.U32 R146, RZ, RZ, R136 ;  /* 0x000000ffff927224 */ /* 0x000fe400078e0088 */
.L_x_1894:
[----:B------:R-:W-:Y:S05]  /*47b0*/  BSYNC B2 ;  /* 0x0000000000027941 */ /* 0x000fea0003800000 */
.L_x_1892:
        /* <DEDUP_REMOVED lines=16> */
.L_x_1898:
[----:B------:R-:W-:Y:S05]  /*48c0*/  BSYNC B3 ;  /* 0x0000000000037941 */ /* 0x000fea0003800000 */
.L_x_1897:
        /* <DEDUP_REMOVED lines=43> */
.L_x_1896:
[----:B------:R-:W-:Y:S05]  /*4b80*/  BSYNC B2 ;  /* 0x0000000000027941 */ /* 0x000fea0003800000 */
.L_x_1895:
        /* <DEDUP_REMOVED lines=12> */
.L_x_1891:
[----:B------:R-:W-:Y:S05]  /*4c50*/  BSYNC B1 ;  /* 0x0000000000017941 */ /* 0x000fea0003800000 */
.L_x_1889:
        /* <DEDUP_REMOVED lines=8> */
.L_x_1900:
        /* <DEDUP_REMOVED lines=12> */
.L_x_1903:
[----:B------:R-:W-:Y:S02]  /*4da0*/  IMAD.MOV.U32 R148, RZ, RZ, R136 ;  /* 0x000000ffff947224 */ /* 0x000fe400078e0088 */
.L_x_1904:
[----:B------:R-:W-:Y:S05]  /*4db0*/  BSYNC B2 ;  /* 0x0000000000027941 */ /* 0x000fea0003800000 */
.L_x_1902:
        /* <DEDUP_REMOVED lines=16> */
.L_x_1908:
[----:B------:R-:W-:Y:S05]  /*4ec0*/  BSYNC B3 ;  /* 0x0000000000037941 */ /* 0x000fea0003800000 */
.L_x_1907:
        /* <DEDUP_REMOVED lines=43> */
.L_x_1906:
[----:B------:R-:W-:Y:S05]  /*5180*/  BSYNC B2 ;  /* 0x0000000000027941 */ /* 0x000fea0003800000 */
.L_x_1905:
        /* <DEDUP_REMOVED lines=12> */
.L_x_1901:
[----:B------:R-:W-:Y:S05]  /*5250*/  BSYNC B1 ;  /* 0x0000000000017941 */ /* 0x000fea0003800000 */
.L_x_1899:
        /* <DEDUP_REMOVED lines=8> */
.L_x_1910:
        /* <DEDUP_REMOVED lines=12> */
.L_x_1913:
[----:B------:R-:W-:Y:S02]  /*53a0*/  IMAD.MOV.U32 R151, RZ, RZ, R136 ;  /* 0x000000ffff977224 */ /* 0x000fe400078e0088 */
.L_x_1914:
[----:B------:R-:W-:Y:S05]  /*53b0*/  BSYNC B2 ;  /* 0x0000000000027941 */ /* 0x000fea0003800000 */
.L_x_1912:
        /* <DEDUP_REMOVED lines=16> */
.L_x_1918:
[----:B------:R-:W-:Y:S05]  /*54c0*/  BSYNC B3 ;  /* 0x0000000000037941 */ /* 0x000fea0003800000 */
.L_x_1917:
        /* <DEDUP_REMOVED lines=42> */
[----:B------:R-:W-:-:S06]  /*5770*/  HFMA2.MMA R64, -RZ, RZ, 0, 0 ;  /* 0x00000000ff407435 */ /* 0x000fcc00000001ff */
.L_x_1916:
[----:B------:R-:W-:Y:S05]  /*5780*/  BSYNC B2 ;  /* 0x0000000000027941 */ /* 0x000fea0003800000 */
.L_x_1915:
        /* <DEDUP_REMOVED lines=12> */
.L_x_1911:
[----:B------:R-:W-:Y:S05]  /*5850*/  BSYNC B1 ;  /* 0x0000000000017941 */ /* 0x000fea0003800000 */
.L_x_1909:
        /* <DEDUP_REMOVED lines=8> */
.L_x_1920:
        /* <DEDUP_REMOVED lines=12> */
.L_x_1923:
[----:B------:R-:W-:Y:S02]  /*59a0*/  MOV R152, R136 ;  /* 0x0000008800987202 */ /* 0x000fe40000000f00 */
.L_x_1924:
[----:B------:R-:W-:Y:S05]  /*59b0*/  BSYNC B2 ;  /* 0x0000000000027941 */ /* 0x000fea0003800000 */
.L_x_1922:
        /* <DEDUP_REMOVED lines=16> */
.L_x_1928:
[----:B------:R-:W-:Y:S05]  /*5ac0*/  BSYNC B3 ;  /* 0x0000000000037941 */ /* 0x000fea0003800000 */
.L_x_1927:
        /* <DEDUP_REMOVED lines=43> */
.L_x_1926:
[----:B------:R-:W-:Y:S05]  /*5d80*/  BSYNC B2 ;  /* 0x0000000000027941 */ /* 0x000fea0003800000 */
.L_x_1925:
        /* <DEDUP_REMOVED lines=12> */
.L_x_1921:
[----:B------:R-:W-:Y:S05]  /*5e50*/  BSYNC B1 ;  /* 0x0000000000017941 */ /* 0x000fea0003800000 */
.L_x_1919:
        /* <DEDUP_REMOVED lines=8> */
.L_x_1930:
        /* <DEDUP_REMOVED lines=12> */
.L_x_1933:
[----:B------:R-:W-:Y:S02]  /*5fa0*/  IMAD.MOV.U32 R155, RZ, RZ, R136 ;  /* 0x000000ffff9b7224 */ /* 0x000fe400078e0088 */
.L_x_1934:
[----:B------:R-:W-:Y:S05]  /*5fb0*/  BSYNC B2 ;  /* 0x0000000000027941 */ /* 0x000fea0003800000 */
.L_x_1932:
        /* <DEDUP_REMOVED lines=16> */
.L_x_1938:
[----:B------:R-:W-:Y:S05]  /*60c0*/  BSYNC B3 ;  /* 0x0000000000037941 */ /* 0x000fea0003800000 */
.L_x_1937:
        /* <DEDUP_REMOVED lines=43> */
.L_x_1936:
[----:B------:R-:W-:Y:S05]  /*6380*/  BSYNC B2 ;  /* 0x0000000000027941 */ /* 0x000fea0003800000 */
.L_x_1935:
        /* <DEDUP_REMOVED lines=12> */
.L_x_1931:
[----:B------:R-:W-:Y:S05]  /*6450*/  BSYNC B1 ;  /* 0x0000000000017941 */ /* 0x000fea0003800000 */
.L_x_1929:
        /* <DEDUP_REMOVED lines=8> */
.L_x_1940:
        /* <DEDUP_REMOVED lines=12> */
.L_x_1943:
[----:B------:R-:W-:Y:S02]  /*65a0*/  IMAD.MOV.U32 R156, RZ, RZ, R136 ;  /* 0x000000ffff9c7224 */ /* 0x000fe400078e0088 */
.L_x_1944:
[----:B------:R-:W-:Y:S05]  /*65b0*/  BSYNC B2 ;  /* 0x0000000000027941 */ /* 0x000fea0003800000 */
.L_x_1942:
        /* <DEDUP_REMOVED lines=16> */
.L_x_1948:
[----:B------:R-:W-:Y:S05]  /*66c0*/  BSYNC B3 ;  /* 0x0000000000037941 */ /* 0x000fea0003800000 */
.L_x_1947:
        /* <DEDUP_REMOVED lines=43> */
.L_x_1946:
[----:B------:R-:W-:Y:S05]  /*6980*/  BSYNC B2 ;  /* 0x0000000000027941 */ /* 0x000fea0003800000 */
.L_x_1945:
[----:B------:R-:W0:Y:S01]  /*6990*/  I2F.U32 R64, R156 ;  /* 0x0000009c00407306 */ /* 0x000e220000201000 */
[----:B------:R-:W-:Y:S01]  /*69a0*/  HFMA2.MMA R67, -RZ, RZ, 0.1171875, 0 ;  /* 0x2f800000ff437435 */ /* 0x000fe200000001ff */
[----:B-----5:R-:W-:-:S05]  /*69b0*/  PRMT R66, RZ, 0x7610, R58 ;  /* 0x00007610ff427816 */ /* 0x020fca000000003a */
        /* <DEDUP_REMOVED lines=9> */
.L_x_1941:
[----:B------:R-:W-:Y:S05]  /*6a50*/  BSYNC B1 ;  /* 0x0000000000017941 */ /* 0x000fea0003800000 */
.L_x_1939:
        /* <DEDUP_REMOVED lines=8> */
.L_x_1950:
        /* <DEDUP_REMOVED lines=12> */
.L_x_1953:
[----:B------:R-:W-:Y:S02]  /*6ba0*/  IMAD.MOV.U32 R159, RZ, RZ, R136 ;  /* 0x000000ffff9f7224 */ /* 0x000fe400078e0088 */
.L_x_1954:
[----:B------:R-:W-:Y:S05]  /*6bb0*/  BSYNC B2 ;  /* 0x0000000000027941 */ /* 0x000fea0003800000 */
.L_x_1952:
        /* <DEDUP_REMOVED lines=16> */
.L_x_1958:
[----:B------:R-:W-:Y:S05]  /*6cc0*/  BSYNC B3 ;  /* 0x0000000000037941 */ /* 0x000fea0003800000 */
.L_x_1957:
        /* <DEDUP_REMOVED lines=43> */
.L_x_1956:
[----:B------:R-:W-:Y:S05]  /*6f80*/  BSYNC B2 ;  /* 0x0000000000027941 */ /* 0x000fea0003800000 */
.L_x_1955:
        /* <DEDUP_REMOVED lines=12> */
.L_x_1951:
[----:B------:R-:W-:Y:S05]  /*7050*/  BSYNC B1 ;  /* 0x0000000000017941 */ /* 0x000fea0003800000 */
.L_x_1949:
[----:B------:R-:W-:Y:S01]  /*7060*/  BSSY B1, `(.L_x_1959) ;  /* 0x000005f000017945 */ /* 0x000fe20003800000 */
[----:B------:R-:W-:Y:S05]  /*7070*/  @P2 BRA `(.L_x_1960) ;  /* 0x0000006000002947 */ /* 0x000fea0003800000 */
[----:B------:R-:W-:Y:S02]  /*7080*/  IMAD.MOV.U32 R169, RZ, RZ, RZ ;  /* 0x000000ffffa97224 */ /* 0x000fe400078e00ff */
[----:B------:R-:W-:Y:S01]  /*7090*/  IMAD.MOV.U32 R139, RZ, RZ, R64 ;  /* 0x000000ffff8b7224 */ /* 0x000fe200078e0040 */
[----:B------:R-:W-:Y:S05]  /*70a0*/  @!P1 BRA `(.L_x_1961) ;  /* 0x000005a000009947 */ /* 0x000fea0003800000 */
[----:B------:R-:W-:Y:S02]  /*70b0*/  MOV R139, R64 ;  /* 0x00000040008b7202 */ /* 0x000fe40000000f00 */
[----:B-----5:R-:W-:Y:S01]  /*70c0*/  PRMT R169, RZ, 0x7610, R63 ;  /* 0x00007610ffa97816 */ /* 0x020fe2000000003f */
[----:B------:R-:W-:Y:S05]  /*70d0*/  BRA `(.L_x_1961) ;  /* 0x0000057000007947 */ /* 0x000fea0003800000 */
.L_x_1960:
        /* <DEDUP_REMOVED lines=12> */
.L_x_1963:
[----:B------:R-:W-:Y:S02]  /*71a0*/  IMAD.MOV.U32 R160, RZ, RZ, R136 ;  /* 0x000000ffffa07224 */ /* 0x000fe400078e0088 */
.L_x_1964:
[----:B------:R-:W-:Y:S05]  /*71b0*/  BSYNC B2 ;  /* 0x0000000000027941 */ /* 0x000fea0003800000 */
.L_x_1962:
        /* <DEDUP_REMOVED lines=16> */
.L_x_1968:
[----:B------:R-:W-:Y:S05]  /*72c0*/  BSYNC B3 ;  /* 0x0000000000037941 */ /* 0x000fea0003800000 */
.L_x_1967:
        /* <DEDUP_REMOVED lines=43> */
.L_x_1966:
[----:B------:R-:W-:Y:S05]  /*7580*/  BSYNC B2 ;  /* 0x0000000000027941 */ /* 0x000fea0003800000 */
.L_x_1965:
        /* <DEDUP_REMOVED lines=12> */
.L_x_1961:
[----:B------:R-:W-:Y:S05]  /*7650*/  BSYNC B1 ;  /* 0x0000000000017941 */ /* 0x000fea0003800000 */
.L_x_1959:
        /* <DEDUP_REMOVED lines=10> */
[----:B------:R-:W-:Y:S01]  /*7700*/  LOP3.LUT R64, R160, 0xffff, RZ, 0xc0, !PT ;  /* 0x0000ffffa0407812 */ /* 0x000fe200078ec0ff */
[----:B------:R-:W-:Y:S01]  /*7710*/  IMAD.MOV.U32 R213, RZ, RZ, 0x8 ;  /* 0x00000008ffd57424 */ /* 0x000fe200078e00ff */
[----:B------:R-:W-:Y:S02]  /*7720*/  PRMT R67, R156, 0x7104, RZ ;  /* 0x000071049c437816 */ /* 0x000fe400000000ff */
[----:B------:R-:W-:Y:S02]  /*7730*/  LOP3.LUT R65, R65, 0xff0000, RZ, 0xc0, !PT ;  /* 0x00ff000041417812 */ /* 0x000fe400078ec0ff */
[----:B------:R-:W-:Y:S02]  /*7740*/  LOP3.LUT R132, R152, 0xff, RZ, 0xc0, !PT ;  /* 0x000000ff98847812 */ /* 0x000fe400078ec0ff */
[----:B------:R-:W-:-:S02]  /*7750*/  PRMT R64, R65, 0x4210, R64 ;  /* 0x0000421041407816 */ /* 0x000fc40000000040 */
[----:B------:R-:W-:Y:S01]  /*7760*/  LOP3.LUT R66, R151, 0xff, RZ, 0xc0, !PT ;  /* 0x000000ff97427812 */ /* 0x000fe200078ec0ff */
[----:B------:R-:W-:Y:S01]  /*7770*/  IMAD.WIDE.U32 R132, R132, 0x1000000, RZ ;  /* 0x0100000084847825 */ /* 0x000fe200078e00ff */
[----:B------:R-:W-:Y:S02]  /*7780*/  LOP3.LUT R65, R148, 0xff, RZ, 0xc0, !PT ;  /* 0x000000ff94417812 */ /* 0x000fe400078ec0ff */
[----:B------:R-:W-:Y:S01]  /*7790*/  LOP3.LUT R208, R64, 0xff00, R67, 0xf8, !PT ;  /* 0x0000ff0040d07812 */ /* 0x000fe200078ef843 */
[----:B------:R-:W-:-:S03]  /*77a0*/  IMAD.WIDE.U32 R66, R66, 0x10000, RZ ;  /* 0x0001000042427825 */ /* 0x000fc600078e00ff */
[----:B------:R-:W-:Y:S01]  /*77b0*/  LOP3.LUT R209, R208, 0xff, R155, 0xf8, !PT ;  /* 0x000000ffd0d17812 */ /* 0x000fe200078ef89b */
[----:B------:R-:W-:-:S03]  /*77c0*/  IMAD.WIDE.U32 R64, R65, 0x100, RZ ;  /* 0x0000010041407825 */ /* 0x000fc600078e00ff */
[----:B------:R-:W-:Y:S02]  /*77d0*/  LOP3.LUT R209, R67, R209, R133, 0xfe, !PT ;  /* 0x000000d143d17212 */ /* 0x000fe400078efe85 */
[----:B------:R-:W-:Y:S01]  /*77e0*/  LOP3.LUT R211, R64, R132, R66, 0xfe, !PT ;  /* 0x0000008440d37212 */ /* 0x000fe200078efe42 */
[----:B------:R-:W-:Y:S01]  /*77f0*/  IMAD.WIDE.U32 R66, R204, R213, c[0x0][0x190] ;  /* 0x00006400cc427625 */ /* 0x000fe200078e00d5 */
[----:B------:R-:W-:Y:S02]  /*7800*/  LOP3.LUT R65, R209, R65, RZ, 0xfc, !PT ;  /* 0x00000041d1417212 */ /* 0x000fe400078efcff */
[----:B------:R-:W-:-:S05]  /*7810*/  LOP3.LUT R64, R211, 0xff, R146, 0xf8, !PT ;  /* 0x000000ffd3407812 */ /* 0x000fca00078ef892 */
[----:B------:R0:W-:Y:S02]  /*7820*/  STG.E.64 [R66.64], R64 ;  /* 0x0000004042007986 */ /* 0x0001e4000c101b04 */
.L_x_1970:
[----:B------:R-:W-:Y:S05]  /*7830*/  BSYNC B1 ;  /* 0x0000000000017941 */ /* 0x000fea0003800000 */
.L_x_1969:
[----:B------:R-:W-:Y:S02]  /*7840*/  IADD3 R205, R205, 0x20, RZ ;  /* 0x00000020cdcd7810 */ /* 0x000fe40007ffe0ff */
[----:B------:R-:W-:Y:S02]  /*7850*/  IADD3 R204, R204, 0x20, RZ ;  /* 0x00000020cccc7810 */ /* 0x000fe40007ffe0ff */
.L_x_1888:
[----:B------:R-:W-:Y:S05]  /*7860*/  BSYNC B0 ;  /* 0x0000000000007941 */ /* 0x000fea0003800000 */
.L_x_1887:
        /* <DEDUP_REMOVED lines=14> */
[----:B0-----:R-:W-:Y:S01]  /*7950*/  HFMA2.MMA R170, -RZ, RZ, 0, 0 ;  /* 0x00000000ffaa7435 */ /* 0x001fe200000001ff */
[----:B------:R-:W-:Y:S01]  /*7960*/  IMAD.MOV.U32 R64, RZ, RZ, R139 ;  /* 0x000000ffff407224 */ /* 0x000fe200078e008b */
[----:B------:R-:W-:Y:S05]  /*7970*/  @!P1 BRA `(.L_x_1975) ;  /* 0x000005a000009947 */ /* 0x000fea0003800000 */
[----:B------:R-:W-:Y:S01]  /*7980*/  IMAD.MOV.U32 R64, RZ, RZ, R139 ;  /* 0x000000ffff407224 */ /* 0x000fe200078e008b */
[----:B-----5:R-:W-:Y:S01]  /*7990*/  PRMT R170, RZ, 0x5410, R60 ;  /* 0x00005410ffaa7816 */ /* 0x020fe2000000003c */
[----:B------:R-:W-:Y:S05]  /*79a0*/  BRA `(.L_x_1975) ;  /* 0x0000057000007947 */ /* 0x000fea0003800000 */
.L_x_1974:
        /* <DEDUP_REMOVED lines=12> */
.L_x_1977:
[----:B------:R-:W-:Y:S02]  /*7a70*/  IMAD.MOV.U32 R146, RZ, RZ, R136 ;  /* 0x000000ffff927224 */ /* 0x000fe400078e0088 */
.L_x_1978:
[----:B------:R-:W-:Y:S05]  /*7a80*/  BSYNC B2 ;  /* 0x0000000000027941 */ /* 0x000fea0003800000 */
.L_x_1976:
        /* <DEDUP_REMOVED lines=16> */
.L_x_1982:
[----:B------:R-:W-:Y:S05]  /*7b90*/  BSYNC B3 ;  /* 0x0000000000037941 */ /* 0x000fea0003800000 */
.L_x_1981:
        /* <DEDUP_REMOVED lines=43> */
.L_x_1980:
[----:B------:R-:W-:Y:S05]  /*7e50*/  BSYNC B2 ;  /* 0x0000000000027941 */ /* 0x000fea0003800000 */
.L_x_1979:
        /* <DEDUP_REMOVED lines=12> */
.L_x_1975:
[----:B------:R-:W-:Y:S05]  /*7f20*/  BSYNC B1 ;  /* 0x0000000000017941 */ /* 0x000fea0003800000 */
.L_x_1973:
        /* <DEDUP_REMOVED lines=8> */
.L_x_1984:
        /* <DEDUP_REMOVED lines=12> */
.L_x_1987:
[----:B------:R-:W-:Y:S02]  /*8070*/  IMAD.MOV.U32 R148, RZ, RZ, R136 ;  /* 0x000000ffff947224 */ /* 0x000fe400078e0088 */
.L_x_1988:
[----:B------:R-:W-:Y:S05]  /*8080*/  BSYNC B2 ;  /* 0x0000000000027941 */ /* 0x000fea0003800000 */
.L_x_1986:
        /* <DEDUP_REMOVED lines=16> */
.L_x_1992:
[----:B------:R-:W-:Y:S05]  /*8190*/  BSYNC B3 ;  /* 0x0000000000037941 */ /* 0x000fea0003800000 */
.L_x_1991:
        /* <DEDUP_REMOVED lines=43> */
.L_x_1990:
[----:B------:R-:W-:Y:S05]  /*8450*/  BSYNC B2 ;  /* 0x0000000000027941 */ /* 0x000fea0003800000 */
.L_x_1989:
        /* <DEDUP_REMOVED lines=12> */
.L_x_1985:
[----:B------:R-:W-:Y:S05]  /*8520*/  BSYNC B1 ;  /* 0x0000000000017941 */ /* 0x000fea0003800000 */
.L_x_1983:
        /* <DEDUP_REMOVED lines=8> */
.L_x_1994:
        /* <DEDUP_REMOVED lines=12> */
.L_x_1997:
[----:B------:R-:W-:Y:S02]  /*8670*/  MOV R151, R136 ;  /* 0x0000008800977202 */ /* 0x000fe40000000f00 */
.L_x_1998:
[----:B------:R-:W-:Y:S05]  /*8680*/  BSYNC B2 ;  /* 0x0000000000027941 */ /* 0x000fea0003800000 */
.L_x_1996:
        /* <DEDUP_REMOVED lines=16> */
.L_x_2002:
[----:B------:R-:W-:Y:S05]  /*8790*/  BSYNC B3 ;  /* 0x0000000000037941 */ /* 0x000fea0003800000 */
.L_x_2001:
        /* <DEDUP_REMOVED lines=43> */
.L_x_2000:
[----:B------:R-:W-:Y:S05]  /*8a50*/  BSYNC B2 ;  /* 0x0000000000027941 */ /* 0x000fea0003800000 */
.L_x_1999:
        /* <DEDUP_REMOVED lines=12> */
.L_x_1995:
[----:B------:R-:W-:Y:S05]  /*8b20*/  BSYNC B1 ;  /* 0x0000000000017941 */ /* 0x000fea0003800000 */
.L_x_1993:
        /* <DEDUP_REMOVED lines=8> */
.L_x_2004:
        /* <DEDUP_REMOVED lines=12> */
.L_x_2007:
[----:B------:R-:W-:Y:S02]  /*8c70*/  IMAD.MOV.U32 R152, RZ, RZ, R136 ;  /* 0x000000ffff987224 */ /* 0x000fe400078e0088 */
.L_x_2008:
[----:B------:R-:W-:Y:S05]  /*8c80*/  BSYNC B2 ;  /* 0x0000000000027941 */ /* 0x000fea0003800000 */
.L_x_2006:
        /* <DEDUP_REMOVED lines=16> */
.L_x_2012:
[----:B------:R-:W-:Y:S05]  /*8d90*/  BSYNC B3 ;  /* 0x0000000000037941 */ /* 0x000fea0003800000 */
.L_x_2011:
        /* <DEDUP_REMOVED lines=43> */
.L_x_2010:
[----:B------:R-:W-:Y:S05]  /*9050*/  BSYNC B2 ;  /* 0x0000000000027941 */ /* 0x000fea0003800000 */
.L_x_2009:
        /* <DEDUP_REMOVED lines=12> */
.L_x_2005:
[----:B------:R-:W-:Y:S05]  /*9120*/  BSYNC B1 ;  /* 0x0000000000017941 */ /* 0x000fea0003800000 */
.L_x_2003:
        /* <DEDUP_REMOVED lines=8> */
.L_x_2014:
        /* <DEDUP_REMOVED lines=12> */
.L_x_2017:
[----:B------:R-:W-:Y:S02]  /*9270*/  IMAD.MOV.U32 R155, RZ, RZ, R136 ;  /* 0x000000ffff9b7224 */ /* 0x000fe400078e0088 */
.L_x_2018:
[----:B------:R-:W-:Y:S05]  /*9280*/  BSYNC B2 ;  /* 0x0000000000027941 */ /* 0x000fea0003800000 */
.L_x_2016:
        /* <DEDUP_REMOVED lines=16> */
.L_x_2022:
[----:B------:R-:W-:Y:S05]  /*9390*/  BSYNC B3 ;  /* 0x0000000000037941 */ /* 0x000fea0003800000 */
.L_x_2021:
        /* <DEDUP_REMOVED lines=43> */
.L_x_2020:
[----:B------:R-:W-:Y:S05]  /*9650*/  BSYNC B2 ;  /* 0x0000000000027941 */ /* 0x000fea0003800000 */
.L_x_2019:
        /* <DEDUP_REMOVED lines=12> */
.L_x_2015:
[----:B------:R-:W-:Y:S05]  /*9720*/  BSYNC B1 ;  /* 0x0000000000017941 */ /* 0x000fea0003800000 */
.L_x_2013:
        /* <DEDUP_REMOVED lines=8> */
.L_x_2024:
        /* <DEDUP_REMOVED lines=12> */
.L_x_2027:
[----:B------:R-:W-:Y:S02]  /*9870*/  IMAD.MOV.U32 R156, RZ, RZ, R136 ;  /* 0x000000ffff9c7224 */ /* 0x000fe400078e0088 */
.L_x_2028:
[----:B------:R-:W-:Y:S05]  /*9880*/  BSYNC B2 ;  /* 0x0000000000027941 */ /* 0x000fea0003800000 */
.L_x_2026:
        /* <DEDUP_REMOVED lines=16> */
.L_x_2032:
[----:B------:R-:W-:Y:S05]  /*9990*/  BSYNC B3 ;  /* 0x0000000000037941 */ /* 0x000fea0003800000 */
.L_x_2031:
        /* <DEDUP_REMOVED lines=43> */
.L_x_2030:
[----:B------:R-:W-:Y:S05]  /*9c50*/  BSYNC B2 ;  /* 0x0000000000027941 */ /* 0x000fea0003800000 */
.L_x_2029:
        /* <DEDUP_REMOVED lines=12> */
.L_x_2025:
[----:B------:R-:W-:Y:S05]  /*9d20*/  BSYNC B1 ;  /* 0x0000000000017941 */ /* 0x000fea0003800000 */
.L_x_2023:
        /* <DEDUP_REMOVED lines=8> */
.L_x_2034:
        /* <DEDUP_REMOVED lines=12> */
.L_x_2037:
[----:B------:R-:W-:Y:S02]  /*9e70*/  IMAD.MOV.U32 R159, RZ, RZ, R136 ;  /* 0x000000ffff9f7224 */ /* 0x000fe400078e0088 */
.L_x_2038:
[----:B------:R-:W-:Y:S05]  /*9e80*/  BSYNC B2 ;  /* 0x0000000000027941 */ /* 0x000fea0003800000 */
.L_x_2036:
        /* <DEDUP_REMOVED lines=16> */
.L_x_2042:
[----:B------:R-:W-:Y:S05]  /*9f90*/  BSYNC B3 ;  /* 0x0000000000037941 */ /* 0x000fea0003800000 */
.L_x_2041:
        /* <DEDUP_REMOVED lines=43> */
.L_x_2040:
[----:B------:R-:W-:Y:S05]  /*a250*/  BSYNC B2 ;  /* 0x0000000000027941 */ /* 0x000fea0003800000 */
.L_x_2039:
        /* <DEDUP_REMOVED lines=12> */
.L_x_2035:
[----:B------:R-:W-:Y:S05]  /*a320*/  BSYNC B1 ;  /* 0x0000000000017941 */ /* 0x000fea0003800000 */
.L_x_2033:
        /* <DEDUP_REMOVED lines=8> */
.L_x_2044:
        /* <DEDUP_REMOVED lines=12> */
.L_x_2047:
[----:B------:R-:W-:Y:S02]  /*a470*/  IMAD.MOV.U32 R160, RZ, RZ, R136 ;  /* 0x000000ffffa07224 */ /* 0x000fe400078e0088 */
.L_x_2048:
[----:B------:R-:W-:Y:S05]  /*a480*/  BSYNC B2 ;  /* 0x0000000000027941 */ /* 0x000fea0003800000 */
.L_x_2046:
        /* <DEDUP_REMOVED lines=16> */
.L_x_2052:
[----:B------:R-:W-:Y:S05]  /*a590*/  BSYNC B3 ;  /* 0x0000000000037941 */ /* 0x000fea0003800000 */
.L_x_2051:
        /* <DEDUP_REMOVED lines=43> */
.L_x_2050:
[----:B------:R-:W-:Y:S05]  /*a850*/  BSYNC B2 ;  /* 0x0000000000027941 */ /* 0x000fea0003800000 */
.L_x_2049:
        /* <DEDUP_REMOVED lines=12> */
.L_x_2045:
[----:B------:R-:W-:Y:S05]  /*a920*/  BSYNC B1 ;  /* 0x0000000000017941 */ /* 0x000fea0003800000 */
.L_x_2043:
[----:B------:R-:W-:Y:S01]  /*a930*/  HFMA2.MMA R132, -RZ, RZ, 0, 9.5367431640625e-07 ;  /* 0x00000010ff847435 */ /* 0x000fe200000001ff */
[----:B------:R-:W-:Y:S01]  /*a940*/  F2FP.BF16.PACK_AB R67, R177, R176 ;  /* 0x000000b0b143723e */ /* 0x000fe200000010ff */
[----:B------:R-:W-:Y:S01]  /*a950*/  BSSY B1, `(.L_x_2053) ;  /* 0x000001b000017945 */ /* 0x000fe20003800000 */
[----:B------:R-:W-:Y:S02]  /*a960*/  F2FP.BF16.PACK_AB R66, R175, R174 ;  /* 0x000000aeaf42723e */ /* 0x000fe400000010ff */
[----:B------:R-:W-:Y:S02]  /*a970*/  F2FP.BF16.PACK_AB R65, R173, R172 ;  /* 0x000000acad41723e */ /* 0x000fe400000010ff */
[----:B------:R-:W-:-:S03]  /*a980*/  F2FP.BF16.PACK_AB R64, R171, R170 ;  /* 0x000000aaab40723e */ /* 0x000fc600000010ff */
[----:B------:R-:W-:-:S05]  /*a990*/  IMAD.WIDE.U32 R132, R205, R132, c[0x0][0x188] ;  /* 0x00006200cd847625 */ /* 0x000fca00078e0084 */
        /* <DEDUP_REMOVED lines=22> */
.L_x_2054:
[----:B------:R-:W-:Y:S05]  /*ab00*/  BSYNC B1 ;  /* 0x0000000000017941 */ /* 0x000fea0003800000 */
.L_x_2053:
[----:B------:R-:W-:Y:S02]  /*ab10*/  IADD3 R205, R205, 0x20, RZ ;  /* 0x00000020cdcd7810 */ /* 0x000fe40007ffe0ff */
[----:B------:R-:W-:Y:S02]  /*ab20*/  IADD3 R204, R204, 0x20, RZ ;  /* 0x00000020cccc7810 */ /* 0x000fe40007ffe0ff */
.L_x_1972:
[----:B------:R-:W-:Y:S05]  /*ab30*/  BSYNC B0 ;  /* 0x0000000000007941 */ /* 0x000fea0003800000 */
.L_x_1971:
        /* <DEDUP_REMOVED lines=20> */
.L_x_2058:
[C---:B0-----:R-:W-:Y:S01]  /*ac80*/  ISETP.NE.AND P3, PT, R139.reuse, 0x1, PT ;  /* 0x000000018b00780c */ /* 0x041fe20003f65270 */
        /* <DEDUP_REMOVED lines=11> */
.L_x_2061:
[----:B------:R-:W-:Y:S02]  /*ad40*/  IMAD.MOV.U32 R146, RZ, RZ, R136 ;  /* 0x000000ffff927224 */ /* 0x000fe400078e0088 */
.L_x_2062:
[----:B------:R-:W-:Y:S05]  /*ad50*/  BSYNC B2 ;  /* 0x0000000000027941 */ /* 0x000fea0003800000 */
.L_x_2060:
        /* <DEDUP_REMOVED lines=16> */
.L_x_2066:
[----:B------:R-:W-:Y:S05]  /*ae60*/  BSYNC B3 ;  /* 0x0000000000037941 */ /* 0x000fea0003800000 */
.L_x_2065:
        /* <DEDUP_REMOVED lines=43> */
.L_x_2064:
[----:B------:R-:W-:Y:S05]  /*b120*/  BSYNC B2 ;  /* 0x0000000000027941 */ /* 0x000fea0003800000 */
.L_x_2063:
        /* <DEDUP_REMOVED lines=12> */
.L_x_2059:
[----:B------:R-:W-:Y:S05]  /*b1f0*/  BSYNC B1 ;  /* 0x0000000000017941 */ /* 0x000fea0003800000 */
.L_x_2057:
        /* <DEDUP_REMOVED lines=8> */
.L_x_2068:
        /* <DEDUP_REMOVED lines=12> */
.L_x_2071:
[----:B------:R-:W-:Y:S02]  /*b340*/  MOV R148, R136 ;  /* 0x0000008800947202 */ /* 0x000fe40000000f00 */
.L_x_2072:
[----:B------:R-:W-:Y:S05]  /*b350*/  BSYNC B2 ;  /* 0x0000000000027941 */ /* 0x000fea0003800000 */
.L_x_2070:
        /* <DEDUP_REMOVED lines=16> */
.L_x_2076:
[----:B------:R-:W-:Y:S05]  /*b460*/  BSYNC B3 ;  /* 0x0000000000037941 */ /* 0x000fea0003800000 */
.L_x_2075:
        /* <DEDUP_REMOVED lines=43> */
.L_x_2074:
[----:B------:R-:W-:Y:S05]  /*b720*/  BSYNC B2 ;  /* 0x0000000000027941 */ /* 0x000fea0003800000 */
.L_x_2073:
        /* <DEDUP_REMOVED lines=12> */
.L_x_2069:
[----:B------:R-:W-:Y:S05]  /*b7f0*/  BSYNC B1 ;  /* 0x0000000000017941 */ /* 0x000fea0003800000 */
.L_x_2067:
        /* <DEDUP_REMOVED lines=8> */
.L_x_2078:
        /* <DEDUP_REMOVED lines=12> */
.L_x_2081:
[----:B------:R-:W-:Y:S02]  /*b940*/  IMAD.MOV.U32 R151, RZ, RZ, R136 ;  /* 0x000000ffff977224 */ /* 0x000fe400078e0088 */
.L_x_2082:
[----:B------:R-:W-:Y:S05]  /*b950*/  BSYNC B2 ;  /* 0x0000000000027941 */ /* 0x000fea0003800000 */
.L_x_2080:
        /* <DEDUP_REMOVED lines=16> */
.L_x_2086:
[----:B------:R-:W-:Y:S05]  /*ba60*/  BSYNC B3 ;  /* 0x0000000000037941 */ /* 0x000fea0003800000 */
.L_x_2085:
        /* <DEDUP_REMOVED lines=43> */
.L_x_2084:
[----:B------:R-:W-:Y:S05]  /*bd20*/  BSYNC B2 ;  /* 0x0000000000027941 */ /* 0x000fea0003800000 */
.L_x_2083:
        /* <DEDUP_REMOVED lines=12> */
.L_x_2079:
[----:B------:R-:W-:Y:S05]  /*bdf0*/  BSYNC B1 ;  /* 0x0000000000017941 */ /* 0x000fea0003800000 */
.L_x_2077:
        /* <DEDUP_REMOVED lines=8> */
.L_x_2088:
        /* <DEDUP_REMOVED lines=12> */
.L_x_2091:
[----:B------:R-:W-:Y:S02]  /*bf40*/  IMAD.MOV.U32 R152, RZ, RZ, R136 ;  /* 0x000000ffff987224 */ /* 0x000fe400078e0088 */
.L_x_2092:
[----:B------:R-:W-:Y:S05]  /*bf50*/  BSYNC B2 ;  /* 0x0000000000027941 */ /* 0x000fea0003800000 */
.L_x_2090:
        /* <DEDUP_REMOVED lines=16> */
.L_x_2096:
[----:B------:R-:W-:Y:S05]  /*c060*/  BSYNC B3 ;  /* 0x0000000000037941 */ /* 0x000fea0003800000 */
.L_x_2095:
        /* <DEDUP_REMOVED lines=43> */
.L_x_2094:
[----:B------:R-:W-:Y:S05]  /*c320*/  BSYNC B2 ;  /* 0x0000000000027941 */ /* 0x000fea0003800000 */
.L_x_2093:
        /* <DEDUP_REMOVED lines=12> */
.L_x_2089:
[----:B------:R-:W-:Y:S05]  /*c3f0*/  BSYNC B1 ;  /* 0x0000000000017941 */ /* 0x000fea0003800000 */
.L_x_2087:
        /* <DEDUP_REMOVED lines=8> */
.L_x_2098:
        /* <DEDUP_REMOVED lines=12> */
.L_x_2101:
[----:B------:R-:W-:Y:S02]  /*c540*/  IMAD.MOV.U32 R155, RZ, RZ, R136 ;  /* 0x000000ffff9b7224 */ /* 0x000fe400078e0088 */
.L_x_2102:
[----:B------:R-:W-:Y:S05]  /*c550*/  BSYNC B2 ;  /* 0x0000000000027941 */ /* 0x000fea0003800000 */
.L_x_2100:
        /* <DEDUP_REMOVED lines=16> */
.L_x_2106:
[----:B------:R-:W-:Y:S05]  /*c660*/  BSYNC B3 ;  /* 0x0000000000037941 */ /* 0x000fea0003800000 */
.L_x_2105:
        /* <DEDUP_REMOVED lines=43> */
.L_x_2104:
[----:B------:R-:W-:Y:S05]  /*c920*/  BSYNC B2 ;  /* 0x0000000000027941 */ /* 0x000fea0003800000 */
.L_x_2103:
        /* <DEDUP_REMOVED lines=12> */
.L_x_2099:
[----:B------:R-:W-:Y:S05]  /*c9f0*/  BSYNC B1 ;  /* 0x0000000000017941 */ /* 0x000fea0003800000 */
.L_x_2097:
        /* <DEDUP_REMOVED lines=8> */
.L_x_2108:
        /* <DEDUP_REMOVED lines=12> */
.L_x_2111:
[----:B------:R-:W-:Y:S02]  /*cb40*/  IMAD.MOV.U32 R156, RZ, RZ, R136 ;  /* 0x000000ffff9c7224 */ /* 0x000fe400078e0088 */
.L_x_2112:
[----:B------:R-:W-:Y:S05]  /*cb50*/  BSYNC B2 ;  /* 0x0000000000027941 */ /* 0x000fea0003800000 */
.L_x_2110:
        /* <DEDUP_REMOVED lines=16> */
.L_x_2116:
[----:B------:R-:W-:Y:S05]  /*cc60*/  BSYNC B3 ;  /* 0x0000000000037941 */ /* 0x000fea0003800000 */
.L_x_2115:
        /* <DEDUP_REMOVED lines=41> */
[----:B------:R-:W-:Y:S02]  /*cf00*/  MOV R136, R66 ;  /* 0x0000004200887202 */ /* 0x000fe40000000f00 */
[----:B------:R-:W-:Y:S02]  /*cf10*/  LOP3.LUT R131, R139, R64, R120, 0x96, !PT ;  /* 0x000000408b837212 */ /* 0x000fe400078e9678 */
.L_x_2114:
[----:B------:R-:W-:Y:S05]  /*cf20*/  BSYNC B2 ;  /* 0x0000000000027941 */ /* 0x000fea0003800000 */
.L_x_2113:
        /* <DEDUP_REMOVED lines=12> */
.L_x_2109:
[----:B------:R-:W-:Y:S05]  /*cff0*/  BSYNC B1 ;  /* 0x0000000000017941 */ /* 0x000fea0003800000 */
.L_x_2107:
        /* <DEDUP_REMOVED lines=8> */
.L_x_2118:
        /* <DEDUP_REMOVED lines=12> */
.L_x_2121:
[----:B------:R-:W-:Y:S02]  /*d140*/  IMAD.MOV.U32 R159, RZ, RZ, R136 ;  /* 0x000000ffff9f7224 */ /* 0x000fe400078e0088 */
.L_x_2122:
[----:B------:R-:W-:Y:S05]  /*d150*/  BSYNC B2 ;  /* 0x0000000000027941 */ /* 0x000fea0003800000 */
.L_x_2120:
        /* <DEDUP_REMOVED lines=16> */
.L_x_2126:
[----:B------:R-:W-:Y:S05]  /*d260*/  BSYNC B3 ;  /* 0x0000000000037941 */ /* 0x000fea0003800000 */
.L_x_2125:
        /* <DEDUP_REMOVED lines=43> */
.L_x_2124:
[----:B------:R-:W-:Y:S05]  /*d520*/  BSYNC B2 ;  /* 0x0000000000027941 */ /* 0x000fea0003800000 */
.L_x_2123:
        /* <DEDUP_REMOVED lines=12> */
.L_x_2119:
[----:B------:R-:W-:Y:S05]  /*d5f0*/  BSYNC B1 ;  /* 0x0000000000017941 */ /* 0x000fea0003800000 */
.L_x_2117:
        /* <DEDUP_REMOVED lines=8> */
.L_x_2128:
        /* <DEDUP_REMOVED lines=12> */
.L_x_2131:
[----:B------:R-:W-:Y:S02]  /*d740*/  MOV R160, R136 ;  /* 0x0000008800a07202 */ /* 0x000fe40000000f00 */
.L_x_2132:
[----:B------:R-:W-:Y:S05]  /*d750*/  BSYNC B2 ;  /* 0x0000000000027941 */ /* 0x000fea0003800000 */
.L_x_2130:
        /* <DEDUP_REMOVED lines=16> */
.L_x_2136:
[----:B------:R-:W-:Y:S05]  /*d860*/  BSYNC B3 ;  /* 0x0000000000037941 */ /* 0x000fea0003800000 */
.L_x_2135:
        /* <DEDUP_REMOVED lines=43> */
.L_x_2134:
[----:B------:R-:W-:Y:S05]  /*db20*/  BSYNC B2 ;  /* 0x0000000000027941 */ /* 0x000fea0003800000 */
.L_x_2133:
        /* <DEDUP_REMOVED lines=12> */
.L_x_2129:
[----:B------:R-:W-:Y:S05]  /*dbf0*/  BSYNC B1 ;  /* 0x0000000000017941 */ /* 0x000fea0003800000 */
.L_x_2127:
        /* <DEDUP_REMOVED lines=29> */
.L_x_2138:
[----:B------:R-:W-:Y:S05]  /*ddd0*/  BSYNC B1 ;  /* 0x0000000000017941 */ /* 0x000fea0003800000 */
.L_x_2137:
[----:B------:R-:W-:Y:S02]  /*dde0*/  IADD3 R205, R205, 0x20, RZ ;  /* 0x00000020cdcd7810 */ /* 0x000fe40007ffe0ff */
[----:B------:R-:W-:Y:S02]  /*ddf0*/  IADD3 R204, R204, 0x20, RZ ;  /* 0x00000020cccc7810 */ /* 0x000fe40007ffe0ff */
.L_x_2056:
[----:B------:R-:W-:Y:S05]  /*de00*/  BSYNC B0 ;  /* 0x0000000000007941 */ /* 0x000fea0003800000 */
.L_x_2055:
        /* <DEDUP_REMOVED lines=20> */
.L_x_2142:
        /* <DEDUP_REMOVED lines=12> */
.L_x_2145:
[----:B------:R-:W-:Y:S02]  /*e010*/  IMAD.MOV.U32 R146, RZ, RZ, R136 ;  /* 0x000000ffff927224 */ /* 0x000fe400078e0088 */
.L_x_2146:
[----:B------:R-:W-:Y:S05]  /*e020*/  BSYNC B2 ;  /* 0x0000000000027941 */ /* 0x000fea0003800000 */
.L_x_2144:
        /* <DEDUP_REMOVED lines=16> */
.L_x_2150:
[----:B------:R-:W-:Y:S05]  /*e130*/  BSYNC B3 ;  /* 0x0000000000037941 */ /* 0x000fea0003800000 */
.L_x_2149:
        /* <DEDUP_REMOVED lines=43> */
.L_x_2148:
[----:B------:R-:W-:Y:S05]  /*e3f0*/  BSYNC B2 ;  /* 0x0000000000027941 */ /* 0x000fea0003800000 */
.L_x_2147:
        /* <DEDUP_REMOVED lines=12> */
.L_x_2143:
[----:B------:R-:W-:Y:S05]  /*e4c0*/  BSYNC B1 ;  /* 0x0000000000017941 */ /* 0x000fea0003800000 */
.L_x_2141:
        /* <DEDUP_REMOVED lines=8> */
.L_x_2152:
        /* <DEDUP_REMOVED lines=12> */
.L_x_2155:
[----:B------:R-:W-:Y:S02]  /*e610*/  IMAD.MOV.U32 R148, RZ, RZ, R136 ;  /* 0x000000ffff947224 */ /* 0x000fe400078e0088 */
.L_x_2156:
[----:B------:R-:W-:Y:S05]  /*e620*/  BSYNC B2 ;  /* 0x0000000000027941 */ /* 0x000fea0003800000 */
.L_x_2154:
        /* <DEDUP_REMOVED lines=16> */
.L_x_2160:
[----:B------:R-:W-:Y:S05]  /*e730*/  BSYNC B3 ;  /* 0x0000000000037941 */ /* 0x000fea0003800000 */
.L_x_2159:
        /* <DEDUP_REMOVED lines=43> */
.L_x_2158:
[----:B------:R-:W-:Y:S05]  /*e9f0*/  BSYNC B2 ;  /* 0x0000000000027941 */ /* 0x000fea0003800000 */
.L_x_2157:
        /* <DEDUP_REMOVED lines=12> */
.L_x_2153:
[----:B------:R-:W-:Y:S05]  /*eac0*/  BSYNC B1 ;  /* 0x0000000000017941 */ /* 0x000fea0003800000 */
.L_x_2151:
        /* <DEDUP_REMOVED lines=8> */
.L_x_2162:
        /* <DEDUP_REMOVED lines=12> */
.L_x_2165:
[----:B------:R-:W-:Y:S02]  /*ec10*/  IMAD.MOV.U32 R151, RZ, RZ, R136 ;  /* 0x000000ffff977224 */ /* 0x000fe400078e0088 */
.L_x_2166:
[----:B------:R-:W-:Y:S05]  /*ec20*/  BSYNC B2 ;  /* 0x0000000000027941 */ /* 0x000fea0003800000 */
.L_x_2164:
        /* <DEDUP_REMOVED lines=16> */
.L_x_2170:
[----:B------:R-:W-:Y:S05]  /*ed30*/  BSYNC B3 ;  /* 0x0000000000037941 */ /* 0x000fea0003800000 */
.L_x_2169:
        /* <DEDUP_REMOVED lines=43> */
.L_x_2168:
[----:B------:R-:W-:Y:S05]  /*eff0*/  BSYNC B2 ;  /* 0x0000000000027941 */ /* 0x000fea0003800000 */
.L_x_2167:
        /* <DEDUP_REMOVED lines=12> */
.L_x_2163:
[----:B------:R-:W-:Y:S05]  /*f0c0*/  BSYNC B1 ;  /* 0x0000000000017941 */ /* 0x000fea0003800000 */
.L_x_2161:
        /* <DEDUP_REMOVED lines=8> */
.L_x_2172:
        /* <DEDUP_REMOVED lines=12> */
.L_x_2175:
[----:B------:R-:W-:Y:S02]  /*f210*/  IMAD.MOV.U32 R152, RZ, RZ, R136 ;  /* 0x000000ffff987224 */ /* 0x000fe400078e0088 */
.L_x_2176:
[----:B------:R-:W-:Y:S05]  /*f220*/  BSYNC B2 ;  /* 0x0000000000027941 */ /* 0x000fea0003800000 */
.L_x_2174:
        /* <DEDUP_REMOVED lines=16> */
.L_x_2180:
[----:B------:R-:W-:Y:S05]  /*f330*/  BSYNC B3 ;  /* 0x0000000000037941 */ /* 0x000fea0003800000 */
.L_x_2179:
        /* <DEDUP_REMOVED lines=43> */
.L_x_2178:
[----:B------:R-:W-:Y:S05]  /*f5f0*/  BSYNC B2 ;  /* 0x0000000000027941 */ /* 0x000fea0003800000 */
.L_x_2177:
        /* <DEDUP_REMOVED lines=12> */
.L_x_2173:
[----:B------:R-:W-:Y:S05]  /*f6c0*/  BSYNC B1 ;  /* 0x0000000000017941 */ /* 0x000fea0003800000 */
.L_x_2171:
        /* <DEDUP_REMOVED lines=8> */
.L_x_2182:
        /* <DEDUP_REMOVED lines=12> */
.L_x_2185:
[----:B------:R-:W-:Y:S02]  /*f810*/  MOV R155, R136 ;  /* 0x00000088009b7202 */ /* 0x000fe40000000f00 */
.L_x_2186:
[----:B------:R-:W-:Y:S05]  /*f820*/  BSYNC B2 ;  /* 0x0000000000027941 */ /* 0x000fea0003800000 */
.L_x_2184:
        /* <DEDUP_REMOVED lines=16> */
.L_x_2190:
[----:B------:R-:W-:Y:S05]  /*f930*/  BSYNC B3 ;  /* 0x0000000000037941 */ /* 0x000fea0003800000 */
.L_x_2189:
        /* <DEDUP_REMOVED lines=43> */
.L_x_2188:
[----:B------:R-:W-:Y:S05]  /*fbf0*/  BSYNC B2 ;  /* 0x0000000000027941 */ /* 0x000fea0003800000 */
.L_x_2187:
        /* <DEDUP_REMOVED lines=12> */
.L_x_2183:
[----:B------:R-:W-:Y:S05]  /*fcc0*/  BSYNC B1 ;  /* 0x0000000000017941 */ /* 0x000fea0003800000 */
.L_x_2181:
        /* <DEDUP_REMOVED lines=8> */
.L_x_2192:
        /* <DEDUP_REMOVED lines=12> */
.L_x_2195:
[----:B------:R-:W-:Y:S02]  /*fe10*/  IMAD.MOV.U32 R156, RZ, RZ, R136 ;  /* 0x000000ffff9c7224 */ /* 0x000fe400078e0088 */
.L_x_2196:
[----:B------:R-:W-:Y:S05]  /*fe20*/  BSYNC B2 ;  /* 0x0000000000027941 */ /* 0x000fea0003800000 */
.L_x_2194:
        /* <DEDUP_REMOVED lines=16> */
.L_x_2200:
[----:B------:R-:W-:Y:S05]  /*ff30*/  BSYNC B3 ;  /* 0x0000000000037941 */ /* 0x000fea0003800000 */
.L_x_2199:
        /* <DEDUP_REMOVED lines=43> */
.L_x_2198:
[----:B------:R-:W-:Y:S05]  /*101f0*/  BSYNC B2 ;  /* 0x0000000000027941 */ /* 0x000fea0003800000 */
.L_x_2197:
        /* <DEDUP_REMOVED lines=12> */
.L_x_2193:
[----:B------:R-:W-:Y:S05]  /*102c0*/  BSYNC B1 ;  /* 0x0000000000017941 */ /* 0x000fea0003800000 */
.L_x_2191:
        /* <DEDUP_REMOVED lines=8> */
.L_x_2202:
        /* <DEDUP_REMOVED lines=12> */
.L_x_2205:
[----:B------:R-:W-:Y:S02]  /*10410*/  IMAD.MOV.U32 R159, RZ, RZ, R136 ;  /* 0x000000ffff9f7224 */ /* 0x000fe400078e0088 */
.L_x_2206:
[----:B------:R-:W-:Y:S05]  /*10420*/  BSYNC B2 ;  /* 0x0000000000027941 */ /* 0x000fea0003800000 */
.L_x_2204:
        /* <DEDUP_REMOVED lines=16> */
.L_x_2210:
[----:B------:R-:W-:Y:S05]  /*10530*/  BSYNC B3 ;  /* 0x0000000000037941 */ /* 0x000fea0003800000 */
.L_x_2209:
        /* <DEDUP_REMOVED lines=43> */
.L_x_2208:
[----:B------:R-:W-:Y:S05]  /*107f0*/  BSYNC B2 ;  /* 0x0000000000027941 */ /* 0x000fea0003800000 */
.L_x_2207:
        /* <DEDUP_REMOVED lines=12> */
.L_x_2203:
[----:B------:R-:W-:Y:S05]  /*108c0*/  BSYNC B1 ;  /* 0x0000000000017941 */ /* 0x000fea0003800000 */
.L_x_2201:
        /* <DEDUP_REMOVED lines=8> */
.L_x_2212:
        /* <DEDUP_REMOVED lines=12> */
.L_x_2215:
[----:B------:R-:W-:Y:S02]  /*10a10*/  IMAD.MOV.U32 R160, RZ, RZ, R136 ;  /* 0x000000ffffa07224 */ /* 0x000fe400078e0088 */
.L_x_2216:
[----:B------:R-:W-:Y:S05]  /*10a20*/  BSYNC B2 ;  /* 0x0000000000027941 */ /* 0x000fea0003800000 */
.L_x_2214:
        /* <DEDUP_REMOVED lines=16> */
.L_x_2220:
[----:B------:R-:W-:Y:S05]  /*10b30*/  BSYNC B3 ;  /* 0x0000000000037941 */ /* 0x000fea0003800000 */
.L_x_2219:
        /* <DEDUP_REMOVED lines=43> */
.L_x_2218:
[----:B------:R-:W-:Y:S05]  /*10df0*/  BSYNC B2 ;  /* 0x0000000000027941 */ /* 0x000fea0003800000 */
.L_x_2217:
        /* <DEDUP_REMOVED lines=12> */
.L_x_2213:
[----:B------:R-:W-:Y:S05]  /*10ec0*/  BSYNC B1 ;  /* 0x0000000000017941 */ /* 0x000fea0003800000 */
.L_x_2211:
        /* <DEDUP_REMOVED lines=16> */
[----:B------:R-:W-:Y:S02]  /*10fd0*/  LOP3.LUT R132, R151, 0xff, RZ, 0xc0, !PT ;  /* 0x000000ff97847812 */ /* 0x000fe400078ec0ff */
[----:B------:R-:W-:Y:S02]  /*10fe0*/  LOP3.LUT R133, R148, 0xff, RZ, 0xc0, !PT ;  /* 0x000000ff94857812 */ /* 0x000fe400078ec0ff */
[----:B------:R-:W-:Y:S01]  /*10ff0*/  LOP3.LUT R208, R64, 0xff00, R67, 0xf8, !PT ;  /* 0x0000ff0040d07812 */ /* 0x000fe200078ef843 */
[----:B------:R-:W-:-:S03]  /*11000*/  IMAD.WIDE.U32 R64, R66, 0x1000000, RZ ;  /* 0x0100000042407825 */ /* 0x000fc600078e00ff */
[----:B------:R-:W-:Y:S01]  /*11010*/  LOP3.LUT R209, R208, 0xff, R155, 0xf8, !PT ;  /* 0x000000ffd0d17812 */ /* 0x000fe200078ef89b */
[----:B------:R-:W-:-:S04]  /*11020*/  IMAD.WIDE.U32 R66, R132, 0x10000, RZ ;  /* 0x0001000084427825 */ /* 0x000fc800078e00ff */
[----:B------:R-:W-:Y:S01]  /*11030*/  IMAD.WIDE.U32 R132, R133, 0x100, RZ ;  /* 0x0000010085847825 */ /* 0x000fe200078e00ff */
[----:B------:R-:W-:-:S04]  /*11040*/  LOP3.LUT R209, R67, R209, R65, 0xfe, !PT ;  /* 0x000000d143d17212 */ /* 0x000fc800078efe41 */
[----:B------:R-:W-:Y:S01]  /*11050*/  LOP3.LUT R211, R132, R64, R66, 0xfe, !PT ;  /* 0x0000004084d37212 */ /* 0x000fe200078efe42 */
[----:B------:R-:W-:Y:S01]  /*11060*/  IMAD.WIDE.U32 R66, R204, R213, c[0x0][0x190] ;  /* 0x00006400cc427625 */ /* 0x000fe200078e00d5 */
[----:B------:R-:W-:Y:S02]  /*11070*/  LOP3.LUT R65, R209, R133, RZ, 0xfc, !PT ;  /* 0x00000085d1417212 */ /* 0x000fe400078efcff */
[----:B------:R-:W-:-:S05]  /*11080*/  LOP3.LUT R64, R211, 0xff, R146, 0xf8, !PT ;  /* 0x000000ffd3407812 */ /* 0x000fca00078ef892 */
[----:B------:R0:W-:Y:S02]  /*11090*/  STG.E.64 [R66.64], R64 ;  /* 0x0000004042007986 */ /* 0x0001e4000c101b04 */
.L_x_2222:
[----:B------:R-:W-:Y:S05]  /*110a0*/  BSYNC B1 ;  /* 0x0000000000017941 */ /* 0x000fea0003800000 */
.L_x_2221:
[----:B------:R-:W-:Y:S02]  /*110b0*/  IADD3 R205, R205, 0x20, RZ ;  /* 0x00000020cdcd7810 */ /* 0x000fe40007ffe0ff */
[----:B------:R-:W-:Y:S02]  /*110c0*/  IADD3 R204, R204, 0x20, RZ ;  /* 0x00000020cccc7810 */ /* 0x000fe40007ffe0ff */
.L_x_2140:
[----:B------:R-:W-:Y:S05]  /*110d0*/  BSYNC B0 ;  /* 0x0000000000007941 */ /* 0x000fea0003800000 */
.L_x_2139:
[----:B------:R-:W-:Y:S01]  /*110e0*/  BSSY B0, `(.L_x_2223) ;  /* 0x0000327000007945 */ /* 0x000fe20003800000 */
[----:B------:R-:W-:Y:S05]  /*110f0*/  @!P5 BRA `(.L_x_2224) ;  /* 0x000032500000d947 */ /* 0x000fea0003800000 */
[----:B------:R-:W-:Y:S02]  /*11100*/  ISETP.NE.U32.AND P1, PT, RZ, c[0x0][0x180], PT ;  /* 0x00006000ff007a0c */ /* 0x000fe40003f25070 */
[----:B0-----:R-:W-:Y:S02]  /*11110*/  @P0 MOV R67, 0x10 ;  /* 0x0000001000430802 */ /* 0x001fe40000000f00 */
[----:B------:R-:W-:-:S03]  /*11120*/  ISETP.NE.AND.EX P1, PT, RZ, c[0x0][0x184], PT, P1 ;  /* 0x00006100ff007a0c */ /* 0x000fc60003f25310 */
[----:B------:R-:W-:-:S05]  /*11130*/  @P0 IMAD.WIDE.U32 R66, R204, R67, c[0x0][0x170] ;  /* 0x00005c00cc420625 */ /* 0x000fca00078e0043 */
[----:B-----5:R0:W5:Y:S05]  /*11140*/  @P0 LDG.E.128 R56, [R66.64] ;  /* 0x0000000442380981 */ /* 0x02016a000c1e1d00 */
        /* <DEDUP_REMOVED lines=12> */
.L_x_2226:
        /* <DEDUP_REMOVED lines=12> */
.L_x_2229:
[----:B------:R-:W-:Y:S02]  /*112d0*/  IMAD.MOV.U32 R146, RZ, RZ, R136 ;  /* 0x000000ffff927224 */ /* 0x000fe400078e0088 */
.L_x_2230:
[----:B------:R-:W-:Y:S05]  /*112e0*/  BSYNC B2 ;  /* 0x0000000000027941 */ /* 0x000fea0003800000 */
.L_x_2228:
        /* <DEDUP_REMOVED lines=16> */
.L_x_2234:
[----:B------:R-:W-:Y:S05]  /*113f0*/  BSYNC B3 ;  /* 0x0000000000037941 */ /* 0x000fea0003800000 */
.L_x_2233:
        /* <DEDUP_REMOVED lines=43> */
.L_x_2232:
[----:B------:R-:W-:Y:S05]  /*116b0*/  BSYNC B2 ;  /* 0x0000000000027941 */ /* 0x000fea0003800000 */
.L_x_2231:
        /* <DEDUP_REMOVED lines=12> */
.L_x_2227:
[----:B------:R-:W-:Y:S05]  /*11780*/  BSYNC B1 ;  /* 0x0000000000017941 */ /* 0x000fea0003800000 */
.L_x_2225:
        /* <DEDUP_REMOVED lines=8> */
.L_x_2236:
        /* <DEDUP_REMOVED lines=12> */
.L_x_2239:
[----:B------:R-:W-:Y:S02]  /*118d0*/  MOV R148, R136 ;  /* 0x0000008800947202 */ /* 0x000fe40000000f00 */
.L_x_2240:
[----:B------:R-:W-:Y:S05]  /*118e0*/  BSYNC B2 ;  /* 0x0000000000027941 */ /* 0x000fea0003800000 */
.L_x_2238:
        /* <DEDUP_REMOVED lines=16> */
.L_x_2244:
[----:B------:R-:W-:Y:S05]  /*119f0*/  BSYNC B3 ;  /* 0x0000000000037941 */ /* 0x000fea0003800000 */
.L_x_2243:
        /* <DEDUP_REMOVED lines=43> */
.L_x_2242:
[----:B------:R-:W-:Y:S05]  /*11cb0*/  BSYNC B2 ;  /* 0x0000000000027941 */ /* 0x000fea0003800000 */
.L_x_2241:
        /* <DEDUP_REMOVED lines=12> */
.L_x_2237:
[----:B------:R-:W-:Y:S05]  /*11d80*/  BSYNC B1 ;  /* 0x0000000000017941 */ /* 0x000fea0003800000 */
.L_x_2235:
        /* <DEDUP_REMOVED lines=8> */
.L_x_2246:
        /* <DEDUP_REMOVED lines=12> */
.L_x_2249:
[----:B------:R-:W-:Y:S02]  /*11ed0*/  IMAD.MOV.U32 R151, RZ, RZ, R136 ;  /* 0x000000ffff977224 */ /* 0x000fe400078e0088 */
.L_x_2250:
[----:B------:R-:W-:Y:S05]  /*11ee0*/  BSYNC B2 ;  /* 0x0000000000027941 */ /* 0x000fea0003800000 */
.L_x_2248:
        /* <DEDUP_REMOVED lines=16> */
.L_x_2254:
[----:B------:R-:W-:Y:S05]  /*11ff0*/  BSYNC B3 ;  /* 0x0000000000037941 */ /* 0x000fea0003800000 */
.L_x_2253:
        /* <DEDUP_REMOVED lines=43> */
.L_x_2252:
[----:B------:R-:W-:Y:S05]  /*122b0*/  BSYNC B2 ;  /* 0x0000000000027941 */ /* 0x000fea0003800000 */
.L_x_2251:
        /* <DEDUP_REMOVED lines=12> */
.L_x_2247:
[----:B------:R-:W-:Y:S05]  /*12380*/  BSYNC B1 ;  /* 0x0000000000017941 */ /* 0x000fea0003800000 */
.L_x_2245:
        /* <DEDUP_REMOVED lines=8> */
.L_x_2256:
        /* <DEDUP_REMOVED lines=12> */
.L_x_2259:
[----:B------:R-:W-:Y:S02]  /*124d0*/  IMAD.MOV.U32 R152, RZ, RZ, R136 ;  /* 0x000000ffff987224 */ /* 0x000fe400078e0088 */
.L_x_2260:
[----:B------:R-:W-:Y:S05]  /*124e0*/  BSYNC B2 ;  /* 0x0000000000027941 */ /* 0x000fea0003800000 */
.L_x_2258:
        /* <DEDUP_REMOVED lines=16> */
.L_x_2264:
[----:B------:R-:W-:Y:S05]  /*125f0*/  BSYNC B3 ;  /* 0x0000000000037941 */ /* 0x000fea0003800000 */
.L_x_2263:
        /* <DEDUP_REMOVED lines=43> */
.L_x_2262:
[----:B------:R-:W-:Y:S05]  /*128b0*/  BSYNC B2 ;  /* 0x0000000000027941 */ /* 0x000fea0003800000 */
.L_x_2261:
        /* <DEDUP_REMOVED lines=12> */
.L_x_2257:
[----:B------:R-:W-:Y:S05]  /*12980*/  BSYNC B1 ;  /* 0x0000000000017941 */ /* 0x000fea0003800000 */
.L_x_2255:
        /* <DEDUP_REMOVED lines=8> */
.L_x_2266:
        /* <DEDUP_REMOVED lines=12> */
.L_x_2269:
[----:B------:R-:W-:Y:S02]  /*12ad0*/  IMAD.MOV.U32 R155, RZ, RZ, R136 ;  /* 0x000000ffff9b7224 */ /* 0x000fe400078e0088 */
.L_x_2270:
[----:B------:R-:W-:Y:S05]  /*12ae0*/  BSYNC B2 ;  /* 0x0000000000027941 */ /* 0x000fea0003800000 */
.L_x_2268:
        /* <DEDUP_REMOVED lines=16> */
.L_x_2274:
[----:B------:R-:W-:Y:S05]  /*12bf0*/  BSYNC B3 ;  /* 0x0000000000037941 */ /* 0x000fea0003800000 */
.L_x_2273:
        /* <DEDUP_REMOVED lines=43> */
.L_x_2272:
[----:B------:R-:W-:Y:S05]  /*12eb0*/  BSYNC B2 ;  /* 0x0000000000027941 */ /* 0x000fea0003800000 */
.L_x_2271:
        /* <DEDUP_REMOVED lines=12> */
.L_x_2267:
[----:B------:R-:W-:Y:S05]  /*12f80*/  BSYNC B1 ;  /* 0x0000000000017941 */ /* 0x000fea0003800000 */
.L_x_2265:
        /* <DEDUP_REMOVED lines=8> */
.L_x_2276:
        /* <DEDUP_REMOVED lines=12> */
.L_x_2279:
[----:B------:R-:W-:Y:S02]  /*130d0*/  IMAD.MOV.U32 R156, RZ, RZ, R136 ;  /* 0x000000ffff9c7224 */ /* 0x000fe400078e0088 */
.L_x_2280:
[----:B------:R-:W-:Y:S05]  /*130e0*/  BSYNC B2 ;  /* 0x0000000000027941 */ /* 0x000fea0003800000 */
.L_x_2278:
        /* <DEDUP_REMOVED lines=16> */
.L_x_2284:
[----:B------:R-:W-:Y:S05]  /*131f0*/  BSYNC B3 ;  /* 0x0000000000037941 */ /* 0x000fea0003800000 */
.L_x_2283:
        /* <DEDUP_REMOVED lines=43> */
.L_x_2282:
[----:B------:R-:W-:Y:S05]  /*134b0*/  BSYNC B2 ;  /* 0x0000000000027941 */ /* 0x000fea0003800000 */
.L_x_2281:
        /* <DEDUP_REMOVED lines=12> */
.L_x_2277:
[----:B------:R-:W-:Y:S05]  /*13580*/  BSYNC B1 ;  /* 0x0000000000017941 */ /* 0x000fea0003800000 */
.L_x_2275:
        /* <DEDUP_REMOVED lines=8> */
.L_x_2286:
        /* <DEDUP_REMOVED lines=12> */
.L_x_2289:
[----:B------:R-:W-:Y:S02]  /*136d0*/  IMAD.MOV.U32 R159, RZ, RZ, R136 ;  /* 0x000000ffff9f7224 */ /* 0x000fe400078e0088 */
.L_x_2290:
[----:B------:R-:W-:Y:S05]  /*136e0*/  BSYNC B2 ;  /* 0x0000000000027941 */ /* 0x000fea0003800000 */
.L_x_2288:
        /* <DEDUP_REMOVED lines=16> */
.L_x_2294:
[----:B------:R-:W-:Y:S05]  /*137f0*/  BSYNC B3 ;  /* 0x0000000000037941 */ /* 0x000fea0003800000 */
.L_x_2293:
        /* <DEDUP_REMOVED lines=43> */
.L_x_2292:
[----:B------:R-:W-:Y:S05]  /*13ab0*/  BSYNC B2 ;  /* 0x0000000000027941 */ /* 0x000fea0003800000 */
.L_x_2291:
        /* <DEDUP_REMOVED lines=12> */
.L_x_2287:
[----:B------:R-:W-:Y:S05]  /*13b80*/  BSYNC B1 ;  /* 0x0000000000017941 */ /* 0x000fea0003800000 */
.L_x_2285:
        /* <DEDUP_REMOVED lines=8> */
.L_x_2296:
        /* <DEDUP_REMOVED lines=12> */
.L_x_2299:
[----:B------:R-:W-:Y:S02]  /*13cd0*/  IMAD.MOV.U32 R160, RZ, RZ, R136 ;  /* 0x000000ffffa07224 */ /* 0x000fe400078e0088 */
.L_x_2300:
[----:B------:R-:W-:Y:S05]  /*13ce0*/  BSYNC B2 ;  /* 0x0000000000027941 */ /* 0x000fea0003800000 */
.L_x_2298:
        /* <DEDUP_REMOVED lines=16> */
.L_x_2304:
[----:B------:R-:W-:Y:S05]  /*13df0*/  BSYNC B3 ;  /* 0x0000000000037941 */ /* 0x000fea0003800000 */
.L_x_2303:
        /* <DEDUP_REMOVED lines=43> */
.L_x_2302:
[----:B------:R-:W-:Y:S05]  /*140b0*/  BSYNC B2 ;  /* 0x0000000000027941 */ /* 0x000fea0003800000 */
.L_x_2301:
        /* <DEDUP_REMOVED lines=12> */
.L_x_2297:
[----:B------:R-:W-:Y:S05]  /*14180*/  BSYNC B1 ;  /* 0x0000000000017941 */ /* 0x000fea0003800000 */
.L_x_2295:
[----:B------:R-:W-:Y:S01]  /*14190*/  IMAD.MOV.U32 R132, RZ, RZ, 0x10 ;  /* 0x00000010ff847424 */ /* 0x000fe200078e00ff */
[----:B------:R-:W-:Y:S02]  /*141a0*/  F2FP.BF16.PACK_AB R67, R201, R200 ;  /* 0x000000c8c943723e */ /* 0x000fe400000010ff */
        /* <DEDUP_REMOVED lines=26> */
.L_x_2224:
[----:B------:R-:W-:Y:S05]  /*14350*/  BSYNC B0 ;  /* 0x0000000000007941 */ /* 0x000fea0003800000 */
.L_x_2223:
[----:B0-----:R-:W-:Y:S01]  /*14360*/  FADD.FTZ R64, RZ, R144 ;  /* 0x00000090ff407221 */ /* 0x001fe20000010000 */
[C---:B------:R-:W-:Y:S02]  /*14370*/  ISETP.GT.U32.AND P4, PT, R44.reuse, 0x3f, PT ;  /* 0x0000003f2c00780c */ /* 0x040fe40003f84070 */
[C---:B------:R-:W-:Y:S01]  /*14380*/  ISETP.GT.U32.AND P3, PT, R44.reuse, 0x5f, PT ;  /* 0x0000005f2c00780c */ /* 0x040fe20003f64070 */
[----:B------:R-:W-:Y:S01]  /*14390*/  FADD.FTZ R65, R149, R64 ;  /* 0x0000004095417221 */ /* 0x000fe20000010000 */
[C---:B------:R-:W-:Y:S02]  /*143a0*/  ISETP.GT.U32.AND P2, PT, R44.reuse, 0x7f, PT ;  /* 0x0000007f2c00780c */ /* 0x040fe40003f44070 */
[----:B------:R-:W-:Y:S01]  /*143b0*/  ISETP.GT.U32.AND P1, PT, R44, 0x9f, PT ;  /* 0x0000009f2c00780c */ /* 0x000fe20003f24070 */
        /* <DEDUP_REMOVED lines=50> */
[----:B------:R-:W-:Y:S02]  /*146e0*/  P2R R64, PR, RZ, 0x20 ;  /* 0x00000020ff407803 */ /* 0x000fe40000000000 */
[----:B------:R-:W-:Y:S01]  /*146f0*/  ISETP.NE.AND P5, PT, R66, RZ, PT ;  /* 0x000000ff4200720c */ /* 0x000fe20003fa5270 */
[----:B------:R-:W-:Y:S10]  /*14700*/  BRA.DIV ~URZ, `(.L_x_2305) ;  /* 0x000016927f007947 */ /* 0x000ff4000b800000 */
[----:B------:R0:W1:Y:S02]  /*14710*/  SHFL.BFLY PT, R64, R67, 0x1, 0x1f ;  /* 0x0c201f0043407f89 */ /* 0x00006400000e0000 */
.L_x_2321:
        /* <DEDUP_REMOVED lines=117> */
.L_x_2322:
[----:B------:R-:W-:Y:S01]  /*14e70*/  LOP3.LUT P1, RZ, R203, 0x1f, RZ, 0xc0, !PT ;  /* 0x0000001fcbff7812 */ /* 0x000fe2000782c0ff */
[----:B-1----:R-:W-:Y:S01]  /*14e80*/  FADD.FTZ R207, R205, R132 ;  /* 0x00000084cdcf7221 */ /* 0x002fe20000010000 */
[----:B------:R-:W-:Y:S01]  /*14e90*/  BSSY B0, `(.L_x_2307) ;  /* 0x00000ea000007945 */ /* 0x000fe20003800000 */
[----:B0-----:R-:W-:Y:S02]  /*14ea0*/  FMUL.FTZ R132, R133, R133 ;  /* 0x0000008585847220 */ /* 0x001fe40000410000 */
[----:B------:R-:W-:-:S08]  /*14eb0*/  IMAD.MOV.U32 R204, RZ, RZ, c[0x0][0x1e0] ;  /* 0x00007800ffcc7624 */ /* 0x000fd000078e00ff */
        /* <DEDUP_REMOVED lines=54> */
.L_x_2310:
[----:B------:R-:W-:Y:S05]  /*15220*/  BSYNC B1 ;  /* 0x0000000000017941 */ /* 0x000fea0003800000 */
.L_x_2309:
[----:B------:R-:W-:Y:S01]  /*15230*/  ISETP.NE.AND P0, PT, R2, RZ, PT ;  /* 0x000000ff0200720c */ /* 0x000fe20003f05270 */
        /* <DEDUP_REMOVED lines=34> */
.L_x_2312:
[----:B------:R-:W-:Y:S05]  /*15460*/  BSYNC B1 ;  /* 0x0000000000017941 */ /* 0x000fea0003800000 */
.L_x_2311:
[----:B------:R-:W-:Y:S01]  /*15470*/  ISETP.NE.AND P0, PT, R0, RZ, PT ;  /* 0x000000ff0000720c */ /* 0x000fe20003f05270 */
[----:B------:R-:W-:-:S12]  /*15480*/  BSSY B1, `(.L_x_2313) ;  /* 0x0000022000017945 */ /* 0x000fd80003800000 */
[----:B------:R-:W-:Y:S05]  /*15490*/  @!P0 BRA `(.L_x_2314) ;  /* 0x0000020000008947 */ /* 0x000fea0003800000 */
[--C-:B0-----:R-:W-:Y:S01]  /*154a0*/  FADD.FTZ R64, R170, -R203.reuse ;  /* 0x800000cbaa407221 */ /* 0x101fe20000010000 */
        /* <DEDUP_REMOVED lines=31> */
.L_x_2314:
[----:B------:R-:W-:Y:S05]  /*156a0*/  BSYNC B1 ;  /* 0x0000000000017941 */ /* 0x000fea0003800000 */
.L_x_2313:
        /* <DEDUP_REMOVED lines=35> */
.L_x_2316:
[----:B------:R-:W-:Y:S05]  /*158e0*/  BSYNC B1 ;  /* 0x0000000000017941 */ /* 0x000fea0003800000 */
.L_x_2315:
        /* <DEDUP_REMOVED lines=35> */
.L_x_2318:
[----:B------:R-:W-:Y:S05]  /*15b20*/  BSYNC B1 ;  /* 0x0000000000017941 */ /* 0x000fea0003800000 */
.L_x_2317:
        /* <DEDUP_REMOVED lines=32> */
.L_x_2308:
[----:B0-----:R-:W-:Y:S05]  /*15d30*/  BSYNC B0 ;  /* 0x0000000000007941 */ /* 0x001fea0003800000 */
.L_x_2307:
[----:B------:R-:W-:-:S04]  /*15d40*/  IMAD.MOV.U32 R64, RZ, RZ, c[0x0][0x160] ;  /* 0x00005800ff407624 */ /* 0x000fc800078e00ff */
[----:B------:R-:W-:-:S05]  /*15d50*/  IMAD R39, R64, 0x4, R39 ;  /* 0x0000000440277824 */ /* 0x000fca00078e0227 */
[----:B------:R-:W-:-:S13]  /*15d60*/  ISETP.GE.AND P0, PT, R39, c[0x0][0x164], PT ;  /* 0x0000590027007a0c */ /* 0x000fda0003f06270 */
[----:B------:R-:W-:Y:S01]  /*15d70*/  @P0 CALL.REL.NOINC `(.L_x_2319) ;  /* 0x0000001000000944 */ /* 0x000fe20003c00000 */
[----:B------:R-:W-:Y:S05]  /*15d80*/  BRA `(.L_x_2320) ;  /* 0xfffeb42000007947 */ /* 0x000fea000383ffff */
.L_x_2319:
[----:B------:R-:W-:Y:S05]  /*15d90*/  EXIT ;  /* 0x000000000000794d */ /* 0x000fea0003800000 */
.L_x_2305:
[----:B------:R-:W-:Y:S01]  /*15da0*/  HFMA2.MMA R205, -RZ, RZ, 0, 5.9604644775390625e-08 ;  /* 0x00000001ffcd7435 */ /* 0x000fe200000001ff */
[----:B------:R-:W-:Y:S01]  /*15db0*/  IMAD.MOV.U32 R66, RZ, RZ, R67 ;  /* 0x000000ffff427224 */ /* 0x000fe200078e0043 */
[----:B------:R-:W-:Y:S01]  /*15dc0*/  MOV R64, 0x15e00 ;  /* 0x00015e0000407802 */ /* 0x000fe20000000f00 */
[----:B------:R-:W-:Y:S02]  /*15dd0*/  IMAD.MOV.U32 R204, RZ, RZ, 0x1f ;  /* 0x0000001fffcc7424 */ /* 0x000fe400078e00ff */
[----:B------:R-:W-:Y:S02]  /*15de0*/  IMAD.MOV.U32 R207, RZ, RZ, -0x1 ;  /* 0xffffffffffcf7424 */ /* 0x000fe400078e00ff */
[----:B-----5:R-:W-:Y:S05]  /*15df0*/  CALL.REL.NOINC `($__internal_10_$__cuda_sm70_shflsync_bfly_p) ;  /* 0x000009c000007944 */ /* 0x020fea0003c00000 */
[----:B-1----:R-:W-:Y:S01]  /*15e00*/  IMAD.MOV.U32 R64, RZ, RZ, R205 ;  /* 0x000000ffff407224 */ /* 0x002fe200078e00cd */
[----:B0-----:R-:W-:Y:S05]  /*15e10*/  BRA `(.L_x_2321) ;  /* 0xffffe90000007947 */ /* 0x001fea000383ffff */
.L_x_2306:
[----:B------:R-:W-:Y:S01]  /*15e20*/  IMAD.MOV.U32 R66, RZ, RZ, R208 ;  /* 0x000000ffff427224 */ /* 0x000fe200078e00d0 */
[----:B------:R-:W-:Y:S01]  /*15e30*/  MOV R207, 0xffffffff ;  /* 0xffffffff00cf7802 */ /* 0x000fe20000000f00 */
[----:B------:R-:W-:Y:S01]  /*15e40*/  IMAD.MOV.U32 R205, RZ, RZ, 0x2 ;  /* 0x00000002ffcd7424 */ /* 0x000fe200078e00ff */
[----:B------:R-:W-:Y:S01]  /*15e50*/  MOV R64, 0x15e80 ;  /* 0x00015e8000407802 */ /* 0x000fe20000000f00 */
[----:B------:R-:W-:-:S02]  /*15e60*/  IMAD.MOV.U32 R204, RZ, RZ, 0x1f ;  /* 0x0000001fffcc7424 */ /* 0x000fc400078e00ff */
[----:B0----5:R-:W-:Y:S05]  /*15e70*/  CALL.REL.NOINC `($__internal_10_$__cuda_sm70_shflsync_bfly_p) ;  /* 0x0000094000007944 */ /* 0x021fea0003c00000 */
[----:B01----:R-:W-:Y:S01]  /*15e80*/  FADD.FTZ R66, R208, R205 ;  /* 0x000000cdd0427221 */ /* 0x003fe20000010000 */
[----:B------:R-:W-:Y:S01]  /*15e90*/  MOV R64, 0x15ee0 ;  /* 0x00015ee000407802 */ /* 0x000fe20000000f00 */
[----:B------:R-:W-:-:S02]  /*15ea0*/  IMAD.MOV.U32 R205, RZ, RZ, 0x4 ;  /* 0x00000004ffcd7424 */ /* 0x000fc400078e00ff */
[----:B------:R-:W-:Y:S02]  /*15eb0*/  IMAD.MOV.U32 R204, RZ, RZ, 0x1f ;  /* 0x0000001fffcc7424 */ /* 0x000fe400078e00ff */
[----:B------:R-:W-:Y:S02]  /*15ec0*/  IMAD.MOV.U32 R207, RZ, RZ, -0x1 ;  /* 0xffffffffffcf7424 */ /* 0x000fe400078e00ff */
[----:B------:R-:W-:Y:S05]  /*15ed0*/  CALL.REL.NOINC `($__internal_10_$__cuda_sm70_shflsync_bfly_p) ;  /* 0x000008e000007944 */ /* 0x000fea0003c00000 */
[----:B01----:R-:W-:Y:S01]  /*15ee0*/  FADD.FTZ R66, R66, R205 ;  /* 0x000000cd42427221 */ /* 0x003fe20000010000 */
[----:B------:R-:W-:Y:S01]  /*15ef0*/  MOV R64, 0x15f40 ;  /* 0x00015f4000407802 */ /* 0x000fe20000000f00 */
[----:B------:R-:W-:Y:S02]  /*15f00*/  IMAD.MOV.U32 R205, RZ, RZ, 0x8 ;  /* 0x00000008ffcd7424 */ /* 0x000fe400078e00ff */
[----:B------:R-:W-:Y:S02]  /*15f10*/  IMAD.MOV.U32 R204, RZ, RZ, 0x1f ;  /* 0x0000001fffcc7424 */ /* 0x000fe400078e00ff */
[----:B------:R-:W-:Y:S02]  /*15f20*/  IMAD.MOV.U32 R207, RZ, RZ, -0x1 ;  /* 0xffffffffffcf7424 */ /* 0x000fe400078e00ff */
[----:B------:R-:W-:Y:S05]  /*15f30*/  CALL.REL.NOINC `($__internal_10_$__cuda_sm70_shflsync_bfly_p) ;  /* 0x0000088000007944 */ /* 0x000fea0003c00000 */
[----:B01----:R-:W-:Y:S01]  /*15f40*/  FADD.FTZ R66, R66, R205 ;  /* 0x000000cd42427221 */ /* 0x003fe20000010000 */
[----:B------:R-:W-:Y:S01]  /*15f50*/  HFMA2.MMA R205, -RZ, RZ, 0, 9.5367431640625e-07 ;  /* 0x00000010ffcd7435 */ /* 0x000fe200000001ff */
[----:B------:R-:W-:Y:S01]  /*15f60*/  IMAD.MOV.U32 R204, RZ, RZ, 0x1f ;  /* 0x0000001fffcc7424 */ /* 0x000fe200078e00ff */
[----:B------:R-:W-:Y:S01]  /*15f70*/  MOV R64, 0x15fa0 ;  /* 0x00015fa000407802 */ /* 0x000fe20000000f00 */
[----:B------:R-:W-:-:S03]  /*15f80*/  IMAD.MOV.U32 R207, RZ, RZ, -0x1 ;  /* 0xffffffffffcf7424 */ /* 0x000fc600078e00ff */
[----:B------:R-:W-:Y:S05]  /*15f90*/  CALL.REL.NOINC `($__internal_10_$__cuda_sm70_shflsync_bfly_p) ;  /* 0x0000082000007944 */ /* 0x000fea0003c00000 */
[----:B-1----:R-:W-:Y:S02]  /*15fa0*/  FADD.FTZ R133, R66, R205 ;  /* 0x000000cd42857221 */ /* 0x002fe40000010000 */
[----:B------:R-:W-:-:S02]  /*15fb0*/  IMAD.MOV.U32 R205, RZ, RZ, 0x1 ;  /* 0x00000001ffcd7424 */ /* 0x000fc400078e00ff */
[----:B------:R-:W-:Y:S02]  /*15fc0*/  FMUL.FTZ R133, R133, c[0x0][0x1e0] ;  /* 0x0000780085857a20 */ /* 0x000fe40000410000 */
[----:B0-----:R-:W-:Y:S02]  /*15fd0*/  IMAD.MOV.U32 R204, RZ, RZ, 0x1f ;  /* 0x0000001fffcc7424 */ /* 0x001fe400078e00ff */
        /* <DEDUP_REMOVED lines=18> */
[----:B------:R-:W-:Y:S01]  /*16100*/  IMAD.MOV.U32 R207, RZ, RZ, -0x1 ;  /* 0xffffffffffcf7424 */ /* 0x000fe200078e00ff */
        /* <DEDUP_REMOVED lines=80> */
[----:B------:R-:W-:Y:S05]  /*16610*/  CALL.REL.NOINC `($__internal_10_$__cuda_sm70_shflsync_bfly_p) ;  /* 0x000001a000007944 */ /* 0x000fea0003c00000 */
[----:B01----:R-:W-:Y:S01]  /*16620*/  FADD.FTZ R66, R66, R205 ;  /* 0x000000cd42427221 */ /* 0x003fe20000010000 */
[----:B------:R-:W-:Y:S01]  /*16630*/  MOV R204, 0x1f ;  /* 0x0000001f00cc7802 */ /* 0x000fe20000000f00 */
[----:B------:R-:W-:Y:S01]  /*16640*/  IMAD.MOV.U32 R205, RZ, RZ, 0x2 ;  /* 0x00000002ffcd7424 */ /* 0x000fe200078e00ff */
[----:B------:R-:W-:Y:S01]  /*16650*/  MOV R64, 0x16680 ;  /* 0x0001668000407802 */ /* 0x000fe20000000f00 */
[----:B------:R-:W-:Y:S02]  /*16660*/  IMAD.MOV.U32 R207, RZ, RZ, -0x1 ;  /* 0xffffffffffcf7424 */ /* 0x000fe400078e00ff */
[----:B------:R-:W-:Y:S05]  /*16670*/  CALL.REL.NOINC `($__internal_10_$__cuda_sm70_shflsync_bfly_p) ;  /* 0x0000014000007944 */ /* 0x000fea0003c00000 */
[----:B01----:R-:W-:Y:S01]  /*16680*/  FADD.FTZ R66, R66, R205 ;  /* 0x000000cd42427221 */ /* 0x003fe20000010000 */
[----:B------:R-:W-:Y:S01]  /*16690*/  MOV R64, 0x166e0 ;  /* 0x000166e000407802 */ /* 0x000fe20000000f00 */
[----:B------:R-:W-:Y:S02]  /*166a0*/  IMAD.MOV.U32 R205, RZ, RZ, 0x4 ;  /* 0x00000004ffcd7424 */ /* 0x000fe400078e00ff */
[----:B------:R-:W-:Y:S02]  /*166b0*/  IMAD.MOV.U32 R204, RZ, RZ, 0x1f ;  /* 0x0000001fffcc7424 */ /* 0x000fe400078e00ff */
[----:B------:R-:W-:-:S02]  /*166c0*/  IMAD.MOV.U32 R207, RZ, RZ, -0x1 ;  /* 0xffffffffffcf7424 */ /* 0x000fc400078e00ff */
[----:B------:R-:W-:Y:S05]  /*166d0*/  CALL.REL.NOINC `($__internal_10_$__cuda_sm70_shflsync_bfly_p) ;  /* 0x000000e000007944 */ /* 0x000fea0003c00000 */
[----:B01----:R-:W-:Y:S01]  /*166e0*/  FADD.FTZ R66, R66, R205 ;  /* 0x000000cd42427221 */ /* 0x003fe20000010000 */
[----:B------:R-:W-:Y:S01]  /*166f0*/  MOV R207, 0xffffffff ;  /* 0xffffffff00cf7802 */ /* 0x000fe20000000f00 */
[----:B------:R-:W-:Y:S01]  /*16700*/  IMAD.MOV.U32 R205, RZ, RZ, 0x8 ;  /* 0x00000008ffcd7424 */ /* 0x000fe200078e00ff */
[----:B------:R-:W-:Y:S01]  /*16710*/  MOV R64, 0x16740 ;  /* 0x0001674000407802 */ /* 0x000fe20000000f00 */
[----:B------:R-:W-:-:S02]  /*16720*/  IMAD.MOV.U32 R204, RZ, RZ, 0x1f ;  /* 0x0000001fffcc7424 */ /* 0x000fc400078e00ff */
[----:B------:R-:W-:Y:S05]  /*16730*/  CALL.REL.NOINC `($__internal_10_$__cuda_sm70_shflsync_bfly_p) ;  /* 0x0000008000007944 */ /* 0x000fea0003c00000 */
[----:B-1----:R-:W-:Y:S01]  /*16740*/  FADD.FTZ R132, R66, R205 ;  /* 0x000000cd42847221 */ /* 0x002fe20000010000 */
[----:B------:R-:W-:Y:S01]  /*16750*/  MOV R64, 0x167b0 ;  /* 0x000167b000407802 */ /* 0x000fe20000000f00 */
[----:B------:R-:W-:-:S02]  /*16760*/  IMAD.MOV.U32 R205, RZ, RZ, 0x10 ;  /* 0x00000010ffcd7424 */ /* 0x000fc400078e00ff */
[----:B0-----:R-:W-:Y:S02]  /*16770*/  IMAD.MOV.U32 R204, RZ, RZ, 0x1f ;  /* 0x0000001fffcc7424 */ /* 0x001fe400078e00ff */
[----:B------:R-:W-:Y:S02]  /*16780*/  IMAD.MOV.U32 R207, RZ, RZ, -0x1 ;  /* 0xffffffffffcf7424 */ /* 0x000fe400078e00ff */
[----:B------:R-:W-:Y:S02]  /*16790*/  IMAD.MOV.U32 R66, RZ, RZ, R132 ;  /* 0x000000ffff427224 */ /* 0x000fe400078e0084 */
[----:B------:R-:W-:Y:S05]  /*167a0*/  CALL.REL.NOINC `($__internal_10_$__cuda_sm70_shflsync_bfly_p) ;  /* 0x0000001000007944 */ /* 0x000fea0003c00000 */
[----:B01----:R-:W-:Y:S05]  /*167b0*/  BRA `(.L_x_2322) ;  /* 0xffffe6b000007947 */ /* 0x003fea000383ffff */
        .weak           $__internal_10_$__cuda_sm70_shflsync_bfly_p
        .type           $__internal_10_$__cuda_sm70_shflsync_bfly_p,@function
        .size           $__internal_10_$__cuda_sm70_shflsync_bfly_p,(.L_x_43070 - $__internal_10_$__cuda_sm70_shflsync_bfly_p)
$__internal_10_$__cuda_sm70_shflsync_bfly_p:
[----:B------:R-:W-:Y:S01]  /*167c0*/  IMAD.MOV.U32 R65, RZ, RZ, 0x0 ;  /* 0x00000000ff417424 */ /* 0x000fe200078e00ff */
[----:B------:R-:W-:Y:S04]  /*167d0*/  WARPSYNC R207 ;  /* 0x000000cf00007348 */ /* 0x000fe80003800000 */
[----:B------:R0:W1:Y:S01]  /*167e0*/  SHFL.BFLY PT, R205, R66, R205, R204 ;  /* 0x0c0000cd42cd7389 */ /* 0x00006200000e00cc */
[----:B------:R-:W-:Y:S05]  /*167f0*/  RET.REL.NODEC R64 `(_ZN10layer_norm13ln_fwd_kernelINS_13Kernel_traitsI13__nv_bfloat16S2_S2_S2_fjLj1536ELj1ELj4ELj1ELj16ENS_18Kernel_traits_baseILj1536ES2_S2_S2_S2_fjLj128EEEEELb1ELb0ELb1ELb0EEEvNS_9FwdParamsE) ;  /* 0xfffe980040007950 */ /* 0x000fea0003c3ffff */
.L_x_2323:
        /* <DEDUP_REMOVED lines=16> */
.L_x_43070:


//--------------------- .text._ZN10layer_norm13ln_fwd_kernelINS_13Kernel_traitsI13__nv_bfloat16S2_S2_S2_fjLj1536ELj1ELj4ELj1ELj16ENS_18Kernel_traits_baseILj1536ES2_S2_S2_S2_fjLj128EEEEELb1ELb0ELb1ELb1EEEvNS_9FwdParamsE --------------------------
	.section	.text._ZN10layer_norm13ln_fwd_kernelINS_13Kernel_traitsI13__nv_bfloat16S2_S2_S2_fjLj1536ELj1ELj4ELj1ELj16ENS_18Kernel_traits_baseILj1536ES2_S2_S2_S2_fjLj128EEEEELb1ELb0ELb1ELb1EEEvNS_9FwdParamsE,"ax",@progbits
	.sectioninfo	@"SHI_REGISTERS=168"
	.align	128
        .global         _ZN10layer_norm13ln_fwd_kernelINS_13Kernel_traitsI13__nv_bfloat16S2_S2_S2_fjLj1536ELj1ELj4ELj1ELj16ENS_18Kernel_traits_baseILj1536ES2_S2_S2_S2_fjLj128EEEEELb1ELb0ELb1ELb1EEEvNS_9FwdParamsE
        .type           _ZN10layer_norm13ln_fwd_kernelINS_13Kernel_traitsI13__nv_bfloat16S2_S2_S2_fjLj1536ELj1ELj4ELj1ELj16ENS_18Kernel_traits_baseILj1536ES2_S2_S2_S2_fjLj128EEEEELb1ELb0ELb1ELb1EEEvNS_9FwdParamsE,@function
        .size           _ZN10layer_norm13ln_fwd_kernelINS_13Kernel_traitsI13__nv_bfloat16S2_S2_S2_fjLj1536ELj1ELj4ELj1ELj16ENS_18Kernel_traits_baseILj1536ES2_S2_S2_S2_fjLj128EEEEELb1ELb0ELb1ELb1EEEvNS_9FwdParamsE,(.L_x_43071 - _ZN10layer_norm13ln_fwd_kernelINS_13Kernel_traitsI13__nv_bfloat16S2_S2_S2_fjLj1536ELj1ELj4ELj1ELj16ENS_18Kernel_traits_baseILj1536ES2_S2_S2_S2_fjLj128EEEEELb1ELb0ELb1ELb1EEEvNS_9FwdParamsE)
        .other          _ZN10layer_norm13ln_fwd_kernelINS_13Kernel_traitsI13__nv_bfloat16S2_S2_S2_fjLj1536ELj1ELj4ELj1ELj16ENS_18Kernel_traits_baseILj1536ES2_S2_S2_S2_fjLj128EEEEELb1ELb0ELb1ELb1EEEvNS_9FwdParamsE,@"STO_CUDA_ENTRY STV_DEFAULT"
_ZN10layer_norm13ln_fwd_kernelINS_13Kernel_traitsI13__nv_bfloat16S2_S2_S2_fjLj1536ELj1ELj4ELj1ELj16ENS_18Kernel_traits_baseILj1536ES2_S2_S2_S2_fjLj128EEEEELb1ELb0ELb1ELb1EEEvNS_9FwdParamsE:
.text._ZN10layer_norm13ln_fwd_kernelINS_13Kernel_traitsI13__nv_bfloat16S2_S2_S2_fjLj1536ELj1ELj4ELj1ELj16ENS_18Kernel_traits_baseILj1536ES2_S2_S2_S2_fjLj128EEEEELb1ELb0ELb1ELb1EEEvNS_9FwdParamsE:
[----:B------:R-:W-:Y:S02]  /*0000*/  IMAD.MOV.U32 R1, RZ, RZ, c[0x0][0x28] ;  /* 0x00000a00ff017624 */ /* 0x000fe400078e00ff */
[----:B------:R-:W-:Y:S02]  /*0010*/  ULDC.U8 UR4, c[0x0][0x244] ;  /* 0x0000910000047ab9 */ /* 0x000fe40000000000 */
[----:B------:R-:W-:Y:S01]  /*0020*/  ISETP.NE.AND P0, PT, RZ, UR4, PT ;  /* 0x00000004ff007c0c */ /* 0x000fe2000bf05270 */
[----:B------:R-:W-:Y:S01]  /*0030*/  ULDC.64 UR4, c[0x0][0x230] ;  /* 0x00008c0000047ab9 */ /* 0x000fe20000000a00 */
[----:B------:R-:W-:Y:S01]  /*0040*/  MOV R119, c[0x0][0x23c] ;  /* 0x00008f0000777a02 */ /* 0x000fe20000000f00 */
[----:B------:R-:W-:Y:S01]  /*0050*/  IMAD.U32 R2, RZ, RZ, UR4 ;  /* 0x00000004ff027e24 */ /* 0x000fe2000f8e00ff */
[----:B------:R-:W-:Y:S01]  /*0060*/  ULDC.64 UR6, c[0x0][0x118] ;  /* 0x0000460000067ab9 */ /* 0x000fe20000000a00 */
[----:B------:R-:W-:Y:S02]  /*0070*/  IMAD.U32 R3, RZ, RZ, UR5 ;  /* 0x00000005ff037e24 */ /* 0x000fe4000f8e00ff */
[----:B------:R-:W-:-:S06]  /*0080*/  IMAD.MOV.U32 R118, RZ, RZ, c[0x0][0x238] ;  /* 0x00008e00ff767624 */ /* 0x000fcc00078e00ff */
[----:B------:R-:W-:Y:S01]  /*0090*/  @P0 IMAD.MOV.U32 R4, RZ, RZ, R118 ;  /* 0x000000ffff040224 */ /* 0x000fe200078e0076 */
[----:B------:R-:W2:Y:S01]  /*00a0*/  @P0 LDG.E.64 R2, [R2.64] ;  /* 0x0000000602020981 */ /* 0x000ea2000c1e1b00 */
[----:B------:R-:W-:-:S06]  /*00b0*/  @P0 IMAD.MOV.U32 R5, RZ, RZ, R119 ;  /* 0x000000ffff050224 */ /* 0x000fcc00078e0077 */
[----:B------:R-:W3:Y:S04]  /*00c0*/  @P0 LDG.E.64 R4, [R4.64] ;  /* 0x0000000604040981 */ /* 0x000ee8000c1e1b00 */
[----:B------:R-:W0:Y:S04]  /*00d0*/  S2R R26, SR_TID.X ;  /* 0x00000000001a7919 */ /* 0x000e280000002100 */
[----:B------:R-:W1:Y:S01]  /*00e0*/  S2R R21, SR_CTAID.X ;  /* 0x0000000000157919 */ /* 0x000e620000002500 */
[----:B0-----:R-:W-:Y:S02]  /*00f0*/  IMAD.SHL.U32 R0, R26, 0x10, RZ ;  /* 0x000000101a007824 */ /* 0x001fe400078e00ff */
        /* <DEDUP_REMOVED lines=10> */
[----:B------:R-:W-:Y:S02]  /*01a0*/  SHF.R.U32.HI R99, RZ, 0x2, R119 ;  /* 0x00000002ff637819 */ /* 0x000fe40000011677 */
[----:B------:R-:W-:Y:S01]  /*01b0*/  ISETP.NE.AND.EX P0, PT, RZ, c[0x0][0x21c], PT, P0 ;  /* 0x00008700ff007a0c */ /* 0x000fe20003f05300 */
[----:B------:R-:W-:Y:S01]  /*01c0*/  IMAD.WIDE.U32 R4, R101, -0x2daee0ad, RZ ;  /* 0xd2511f5365047825 */ /* 0x000fe200078e00ff */
[----:B------:R-:W-:Y:S01]  /*01d0*/  IADD3.X R53, RZ, c[0x0][0x21c], RZ, P1, !PT ;  /* 0x00008700ff357a10 */ /* 0x000fe20000ffe4ff */
[----:B0-----:R-:W-:Y:S01]  /*01e0*/  UIADD3 UR9, UR4, -0x61c88647, URZ ;  /* 0x9e3779b904097890 */ /* 0x001fe2000fffe03f */
[----:B------:R-:W-:-:S05]  /*01f0*/  LOP3.LUT R2, R7, UR4, R99, 0x96, !PT ;  /* 0x0000000407027c12 */ /* 0x000fca000f8e9663 */
[----:B-1----:R-:W-:Y:S01]  /*0200*/  IMAD.WIDE.U32 R2, R2, -0x2daee0ad, RZ ;  /* 0xd2511f5302027825 */ /* 0x002fe200078e00ff */
[----:B--2---:R-:W-:Y:S01]  /*0210*/  LOP3.LUT R12, R5, UR5, RZ, 0x3c, !PT ;  /* 0x00000005050c7c12 */ /* 0x004fe2000f8e3cff */
[----:B------:R-:W-:Y:S02]  /*0220*/  UIADD3 UR10, UR5, -0x4498517b, URZ ;  /* 0xbb67ae85050a7890 */ /* 0x000fe4000fffe03f */
[----:B------:R0:W5:Y:S02]  /*0230*/  @P0 LDG.E.128 R8, [R52.64] ;  /* 0x0000000634080981 */ /* 0x000164000c1e1d00 */
[----:B------:R-:W-:Y:S02]  /*0240*/  IMAD.WIDE.U32 R12, R12, -0x326172a9, RZ ;  /* 0xcd9e8d570c0c7825 */ /* 0x000fe400078e00ff */
        /* <DEDUP_REMOVED lines=36> */
[----:B------:R-:W-:-:S03]  /*0490*/  LOP3.LUT R12, R17, UR19, R12, 0x96, !PT ;  /* 0x00000013110c7c12 */ /* 0x000fc6000f8e960c */
[----:B------:R-:W-:Y:S01]  /*04a0*/  IMAD R26, R21, 0x4, R26 ;  /* 0x00000004151a7824 */ /* 0x000fe200078e021a */
[----:B------:R-:W-:Y:S01]  /*04b0*/  LOP3.LUT R18, R15, UR20, R2, 0x96, !PT ;  /* 0x000000140f127c12 */ /* 0x000fe2000f8e9602 */
[----:B------:R-:W-:Y:S01]  /*04c0*/  UIADD3 UR21, UR4, 0x5384540f, URZ ;  /* 0x5384540f04157890 */ /* 0x000fe2000fffe03f */
[----:B------:R-:W-:Y:S01]  /*04d0*/  IMAD.WIDE.U32 R12, R12, -0x2daee0ad, RZ ;  /* 0xd2511f530c0c7825 */ /* 0x000fe200078e00ff */
[----:B------:R-:W-:Y:S01]  /*04e0*/  UIADD3 UR22, UR5, 0x1fd5c5a3, URZ ;  /* 0x1fd5c5a305167890 */ /* 0x000fe2000fffe03f */
[----:B------:R-:W-:Y:S02]  /*04f0*/  ISETP.GE.AND P1, PT, R26, c[0x0][0x164], PT ;  /* 0x000059001a007a0c */ /* 0x000fe40003f26270 */
        /* <DEDUP_REMOVED lines=38> */
[----:B------:R-:W-:Y:S01]  /*0760*/  BSSY B0, `(.L_x_2324) ;  /* 0x00014ef000007945 */ /* 0x000fe20003800000 */
[--C-:B------:R-:W-:Y:S01]  /*0770*/  PRMT R19, RZ, 0x5410, R11.reuse ;  /* 0x00005410ff137816 */ /* 0x100fe2000000000b */
[----:B------:R0:W5:Y:S01]  /*0780*/  LDG.E.128 R40, [R2.64+0x400] ;  /* 0x0004000602287981 */ /* 0x000162000c1e1d00 */
[----:B------:R-:W-:Y:S01]  /*0790*/  PRMT R18, RZ, 0x7610, R11 ;  /* 0x00007610ff127816 */ /* 0x000fe2000000000b */
[----:B------:R-:W-:Y:S01]  /*07a0*/  IMAD R102, R102, -0x326172a9, RZ ;  /* 0xcd9e8d5766667824 */ /* 0x000fe200078e02ff */
[--C-:B------:R-:W-:Y:S01]  /*07b0*/  PRMT R25, RZ, 0x5410, R8.reuse ;  /* 0x00005410ff197816 */ /* 0x100fe20000000008 */
[----:B------:R0:W5:Y:S01]  /*07c0*/  LDG.E.128 R36, [R2.64+0x600] ;  /* 0x0006000602247981 */ /* 0x000162000c1e1d00 */
[----:B------:R-:W-:Y:S01]  /*07d0*/  PRMT R24, RZ, 0x7610, R8 ;  /* 0x00007610ff187816 */ /* 0x000fe20000000008 */
[----:B------:R-:W-:Y:S01]  /*07e0*/  IMAD R100, R100, -0x2daee0ad, RZ ;  /* 0xd2511f5364647824 */ /* 0x000fe200078e02ff */
[--C-:B------:R-:W-:Y:S01]  /*07f0*/  PRMT R23, RZ, 0x5410, R9.reuse ;  /* 0x00005410ff177816 */ /* 0x100fe20000000009 */
[----:B------:R0:W5:Y:S01]  /*0800*/  LDG.E.128 R32, [R2.64+0x800] ;  /* 0x0008000602207981 */ /* 0x000162000c1e1d00 */
[----:B------:R-:W-:Y:S01]  /*0810*/  PRMT R22, RZ, 0x7610, R9 ;  /* 0x00007610ff167816 */ /* 0x000fe20000000009 */
[----:B------:R-:W-:Y:S01]  /*0820*/  IMAD.MOV.U32 R98, RZ, RZ, RZ ;  /* 0x000000ffff627224 */ /* 0x000fe200078e00ff */
[--C-:B------:R-:W-:Y:S01]  /*0830*/  PRMT R17, RZ, 0x5410, R4.reuse ;  /* 0x00005410ff117816 */ /* 0x100fe20000000004 */
[----:B------:R0:W5:Y:S01]  /*0840*/  LDG.E.128 R28, [R2.64+0xa00] ;  /* 0x000a0006021c7981 */ /* 0x000162000c1e1d00 */
        /* <DEDUP_REMOVED lines=28> */
[----:B------:R-:W-:Y:S02]  /*0a10*/  LOP3.LUT R95, R56, UR25, R95, 0x96, !PT ;  /* 0x00000019385f7c12 */ /* 0x000fe4000f8e965f */
[----:B------:R-:W-:Y:S02]  /*0a20*/  LOP3.LUT R94, R57, UR26, R94, 0x96, !PT ;  /* 0x0000001a395e7c12 */ /* 0x000fe4000f8e965e */
[--C-:B------:R-:W-:Y:S02]  /*0a30*/  PRMT R93, RZ, 0x5410, R52.reuse ;  /* 0x00005410ff5d7816 */ /* 0x100fe40000000034 */
[----:B------:R-:W-:Y:S02]  /*0a40*/  PRMT R104, RZ, 0x7610, R52 ;  /* 0x00007610ff687816 */ /* 0x000fe40000000034 */
[----:B------:R-:W-:-:S02]  /*0a50*/  LOP3.LUT R118, R118, 0x3, RZ, 0xc0, !PT ;  /* 0x0000000376767812 */ /* 0x000fc400078ec0ff */
[--C-:B------:R-:W-:Y:S02]  /*0a60*/  PRMT R97, RZ, 0x5410, R53.reuse ;  /* 0x00005410ff617816 */ /* 0x100fe40000000035 */
[----:B------:R-:W-:Y:S02]  /*0a70*/  PRMT R106, RZ, 0x7610, R53 ;  /* 0x00007610ff6a7816 */ /* 0x000fe40000000035 */
[--C-:B------:R-:W-:Y:S02]  /*0a80*/  PRMT R105, RZ, 0x5410, R54.reuse ;  /* 0x00005410ff697816 */ /* 0x100fe40000000036 */
[----:B------:R-:W-:Y:S02]  /*0a90*/  PRMT R108, RZ, 0x7610, R54 ;  /* 0x00007610ff6c7816 */ /* 0x000fe40000000036 */
[--C-:B------:R-:W-:Y:S02]  /*0aa0*/  PRMT R107, RZ, 0x5410, R55.reuse ;  /* 0x00005410ff6b7816 */ /* 0x100fe40000000037 */
[----:B------:R-:W-:-:S02]  /*0ab0*/  PRMT R117, RZ, 0x7610, R55 ;  /* 0x00007610ff757816 */ /* 0x000fc40000000037 */
.L_x_2822:
[----:B------:R-:W-:-:S04]  /*0ac0*/  IMAD.MOV.U32 R67, RZ, RZ, 0x4 ;  /* 0x00000004ff437424 */ /* 0x000fc800078e00ff */
[----:B------:R-:W-:-:S05]  /*0ad0*/  IMAD.WIDE R60, R26, R67, c[0x0][0x1d0] ;  /* 0x000074001a3c7625 */ /* 0x000fca00078e0243 */
[----:B------:R0:W2:Y:S01]  /*0ae0*/  LDG.E R66, [R60.64] ;  /* 0x000000063c427981 */ /* 0x0000a2000c1e1900 */
[----:B------:R-:W-:Y:S01]  /*0af0*/  ISETP.NE.U32.AND P0, PT, RZ, c[0x0][0x180], PT ;  /* 0x00006000ff007a0c */ /* 0x000fe20003f05070 */
[----:B------:R-:W-:Y:S01]  /*0b00*/  IMAD R62, R26, c[0x0][0x168], RZ ;  /* 0x00005a001a3e7a24 */ /* 0x000fe200078e02ff */
[----:B------:R-:W-:Y:S01]  /*0b10*/  HFMA2.MMA R158, -RZ, RZ, 0, 0 ;  /* 0x00000000ff9e7435 */ /* 0x000fe200000001ff */
[----:B------:R-:W1:Y:S01]  /*0b20*/  S2R R74, SR_TID.X ;  /* 0x00000000004a7919 */ /* 0x000e620000002100 */
[----:B------:R-:W-:-:S13]  /*0b30*/  ISETP.NE.AND.EX P0, PT, RZ, c[0x0][0x184], PT, P0 ;  /* 0x00006100ff007a0c */ /* 0x000fda0003f05300 */
[----:B0-----:R-:W-:Y:S01]  /*0b40*/  @P0 IMAD.MOV.U32 R61, RZ, RZ, 0x10 ;  /* 0x00000010ff3d0424 */ /* 0x001fe200078e00ff */
[----:B-1----:R-:W-:Y:S02]  /*0b50*/  LOP3.LUT R60, R74, 0x1f, RZ, 0xc0, !PT ;  /* 0x0000001f4a3c7812 */ /* 0x002fe400078ec0ff */
[----:B--2---:R-:W-:-:S13]  /*0b60*/  ISETP.GE.AND P1, PT, R66, 0x1, PT ;  /* 0x000000014200780c */ /* 0x004fda0003f26270 */
[----:B------:R-:W-:-:S05]  /*0b70*/  @P1 IADD3 R63, R66, -0x1, RZ ;  /* 0xffffffff423f1810 */ /* 0x000fca0007ffe0ff */
[----:B------:R-:W-:Y:S01]  /*0b80*/  @P1 IMAD R64, R63, c[0x0][0x168], RZ ;  /* 0x00005a003f401a24 */ /* 0x000fe200078e02ff */
[----:B------:R-:W-:-:S04]  /*0b90*/  SHF.R.S32.HI R63, RZ, 0x1f, R62 ;  /* 0x0000001fff3f7819 */ /* 0x000fc8000001143e */
[----:B------:R-:W-:Y:S02]  /*0ba0*/  @P1 SHF.R.S32.HI R65, RZ, 0x1f, R64 ;  /* 0x0000001fff411819 */ /* 0x000fe40000011440 */
[----:B------:R-:W-:Y:S02]  /*0bb0*/  LEA.HI R63, R63, R62, RZ, 0x3 ;  /* 0x0000003e3f3f7211 */ /* 0x000fe400078f18ff */
[----:B------:R-:W-:Y:S02]  /*0bc0*/  @P1 LEA.HI R65, R65, R64, RZ, 0x3 ;  /* 0x0000004041411211 */ /* 0x000fe400078f18ff */
[-C--:B------:R-:W-:Y:S01]  /*0bd0*/  LEA.HI.SX32 R156, R63, R60.reuse, 0x1d ;  /* 0x0000003c3f9c7211 */ /* 0x080fe200078feaff */
[----:B------:R-:W-:Y:S01]  /*0be0*/  @P1 IMAD.MOV.U32 R63, RZ, RZ, 0x10 ;  /* 0x00000010ff3f1424 */ /* 0x000fe200078e00ff */
[----:B------:R-:W-:Y:S01]  /*0bf0*/  @P1 LEA.HI.SX32 R158, R65, R60, 0x1d ;  /* 0x0000003c419e1211 */ /* 0x000fe200078feaff */
[----:B------:R-:W-:-:S04]  /*0c00*/  IMAD.WIDE R64, R26, R67, c[0x0][0x1d8] ;  /* 0x000076001a407625 */ /* 0x000fc800078e0243 */
[----:B------:R-:W-:Y:S01]  /*0c10*/  @P0 IMAD.WIDE.U32 R60, R156, R61, c[0x0][0x180] ;  /* 0x000060009c3c0625 */ /* 0x000fe200078e003d */
[----:B-----5:R0:W5:Y:S03]  /*0c20*/  LDG.E R72, [R64.64] ;  /* 0x0000000640487981 */ /* 0x020166000c1e1900 */
[----:B------:R-:W-:Y:S01]  /*0c30*/  @P1 IMAD.WIDE.U32 R62, R158, R63, c[0x0][0x170] ;  /* 0x00005c009e3e1625 */ /* 0x000fe200078e003f */
[----:B------:R0:W5:Y:S04]  /*0c40*/  @P0 LDG.E.128 R52, [R60.64] ;  /* 0x000000063c340981 */ /* 0x000168000c1e1d00 */
[----:B------:R0:W5:Y:S01]  /*0c50*/  @P1 LDG.E.128 R56, [R62.64] ;  /* 0x000000063e381981 */ /* 0x000162000c1e1d00 */
[----:B------:R-:W-:Y:S01]  /*0c60*/  ISETP.GT.AND P2, PT, R66, RZ, PT ;  /* 0x000000ff4200720c */ /* 0x000fe20003f44270 */
[----:B------:R-:W-:Y:S01]  /*0c70*/  BSSY B1, `(.L_x_2325) ;  /* 0x0000060000017945 */ /* 0x000fe20003800000 */
[----:B------:R-:W-:-:S11]  /*0c80*/  SHF.R.S32.HI R73, RZ, 0x1f, R26 ;  /* 0x0000001fff497819 */ /* 0x000fd6000001141a */
[----:B------:R-:W-:Y:S05]  /*0c90*/  @P2 BRA `(.L_x_2326) ;  /* 0x0000006000002947 */ /* 0x000fea0003800000 */
[----:B0-----:R-:W-:Y:S02]  /*0ca0*/  IMAD.MOV.U32 R71, RZ, RZ, RZ ;  /* 0x000000ffff477224 */ /* 0x001fe400078e00ff */
[----:B------:R-:W-:Y:S01]  /*0cb0*/  IMAD.MOV.U32 R60, RZ, RZ, R118 ;  /* 0x000000ffff3c7224 */ /* 0x000fe200078e0076 */
[----:B------:R-:W-:Y:S05]  /*0cc0*/  @!P0 BRA `(.L_x_2327) ;  /* 0x000005a000008947 */ /* 0x000fea0003800000 */
[----:B------:R-:W-:Y:S02]  /*0cd0*/  MOV R60, R118 ;  /* 0x00000076003c7202 */ /* 0x000fe40000000f00 */
[----:B-----5:R-:W-:Y:S01]  /*0ce0*/  PRMT R71, RZ, 0x5410, R52 ;  /* 0x00005410ff477816 */ /* 0x020fe20000000034 */
[----:B------:R-:W-:Y:S05]  /*0cf0*/  BRA `(.L_x_2327) ;  /* 0x0000057000007947 */ /* 0x000fea0003800000 */
.L_x_2326:
        /* <DEDUP_REMOVED lines=12> */
.L_x_2329:
[----:B------:R-:W-:Y:S02]  /*0dc0*/  IMAD.MOV.U32 R68, RZ, RZ, R102 ;  /* 0x000000ffff447224 */ /* 0x000fe400078e0066 */
.L_x_2330:
[----:B------:R-:W-:Y:S05]  /*0dd0*/  BSYNC B2 ;  /* 0x0000000000027941 */ /* 0x000fea0003800000 */
.L_x_2328:
        /* <DEDUP_REMOVED lines=16> */
.L_x_2334:
[----:B------:R-:W-:Y:S05]  /*0ee0*/  BSYNC B3 ;  /* 0x0000000000037941 */ /* 0x000fea0003800000 */
.L_x_2333:
        /* <DEDUP_REMOVED lines=41> */
[----:B------:R-:W-:Y:S01]  /*1180*/  HFMA2.MMA R60, -RZ, RZ, 0, 0 ;  /* 0x00000000ff3c7435 */ /* 0x000fe200000001ff */
[----:B------:R-:W-:Y:S01]  /*1190*/  IMAD.MOV.U32 R102, RZ, RZ, R62 ;  /* 0x000000ffff667224 */ /* 0x000fe200078e003e */
[----:B------:R-:W-:-:S04]  /*11a0*/  LOP3.LUT R94, R61, UR26, R94, 0x96, !PT ;  /* 0x0000001a3d5e7c12 */ /* 0x000fc8000f8e965e */
.L_x_2332:
[----:B------:R-:W-:Y:S05]  /*11b0*/  BSYNC B2 ;  /* 0x0000000000027941 */ /* 0x000fea0003800000 */
.L_x_2331:
        /* <DEDUP_REMOVED lines=10> */
[----:B------:R-:W-:Y:S02]  /*1260*/  @P0 FADD.FTZ R71, R71, R62 ;  /* 0x0000003e47470221 */ /* 0x000fe40000010000 */
.L_x_2327:
[----:B------:R-:W-:Y:S05]  /*1270*/  BSYNC B1 ;  /* 0x0000000000017941 */ /* 0x000fea0003800000 */
.L_x_2325:
        /* <DEDUP_REMOVED lines=8> */
.L_x_2336:
        /* <DEDUP_REMOVED lines=12> */
.L_x_2339:
[----:B------:R-:W-:Y:S02]  /*13c0*/  IMAD.MOV.U32 R68, RZ, RZ, R102 ;  /* 0x000000ffff447224 */ /* 0x000fe400078e0066 */
.L_x_2340:
[----:B------:R-:W-:Y:S05]  /*13d0*/  BSYNC B2 ;  /* 0x0000000000027941 */ /* 0x000fea0003800000 */
.L_x_2338:
        /* <DEDUP_REMOVED lines=16> */
.L_x_2344:
[----:B------:R-:W-:Y:S05]  /*14e0*/  BSYNC B3 ;  /* 0x0000000000037941 */ /* 0x000fea0003800000 */
.L_x_2343:
        /* <DEDUP_REMOVED lines=42> */
[----:B------:R-:W-:Y:S02]  /*1790*/  IMAD.MOV.U32 R100, RZ, RZ, R60 ;  /* 0x000000ffff647224 */ /* 0x000fe400078e003c */
[----:B------:R-:W-:Y:S02]  /*17a0*/  IMAD.MOV.U32 R61, RZ, RZ, RZ ;  /* 0x000000ffff3d7224 */ /* 0x000fe400078e00ff */
.L_x_2342:
[----:B------:R-:W-:Y:S05]  /*17b0*/  BSYNC B2 ;  /* 0x0000000000027941 */ /* 0x000fea0003800000 */
.L_x_2341:
[----:B------:R-:W0:Y:S01]  /*17c0*/  I2F.U32 R60, R68 ;  /* 0x00000044003c7306 */ /* 0x000e220000201000 */
[----:B------:R-:W-:Y:S01]  /*17d0*/  HFMA2.MMA R63, -RZ, RZ, 0.1171875, 0 ;  /* 0x2f800000ff3f7435 */ /* 0x000fe200000001ff */
[----:B-----5:R-:W-:-:S05]  /*17e0*/  PRMT R62, RZ, 0x7610, R56 ;  /* 0x00007610ff3e7816 */ /* 0x020fca0000000038 */
[----:B------:R-:W-:-:S04]  /*17f0*/  FMUL.FTZ R62, R62, c[0x0][0x1ec] ;  /* 0x00007b003e3e7a20 */ /* 0x000fc80000410000 */
[----:B------:R-:W-:Y:S02]  /*1800*/  FMUL.FTZ R62, R62, c[0x0][0x1e8] ;  /* 0x00007a003e3e7a20 */ /* 0x000fe40000410000 */
[----:B0-----:R-:W-:Y:S01]  /*1810*/  FFMA.FTZ R60, R60, R63, 1.1641532182693481445e-10 ;  /* 0x2f0000003c3c7423 */ /* 0x001fe2000001003f */
[----:B------:R-:W-:-:S04]  /*1820*/  @P0 PRMT R63, RZ, 0x7610, R52 ;  /* 0x00007610ff3f0816 */ /* 0x000fc80000000034 */
[----:B------:R-:W-:-:S04]  /*1830*/  FSETP.GTU.FTZ.AND P3, PT, R60, c[0x0][0x1e4], PT ;  /* 0x000079003c007a0b */ /* 0x000fc80003f7c000 */
[----:B------:R-:W-:Y:S02]  /*1840*/  FSEL R70, R62, RZ, !P3 ;  /* 0x000000ff3e467208 */ /* 0x000fe40005800000 */
[----:B------:R-:W-:-:S03]  /*1850*/  SEL R115, RZ, 0x1, P3 ;  /* 0x00000001ff737807 */ /* 0x000fc60001800000 */
[----:B------:R-:W-:Y:S02]  /*1860*/  @P0 FADD.FTZ R70, R70, R63 ;  /* 0x0000003f46460221 */ /* 0x000fe40000010000 */
.L_x_2337:
[----:B------:R-:W-:Y:S05]  /*1870*/  BSYNC B1 ;  /* 0x0000000000017941 */ /* 0x000fea0003800000 */
.L_x_2335:
        /* <DEDUP_REMOVED lines=8> */
.L_x_2346:
        /* <DEDUP_REMOVED lines=12> */
.L_x_2349:
[----:B------:R-:W-:Y:S02]  /*19c0*/  IMAD.MOV.U32 R68, RZ, RZ, R102 ;  /* 0x000000ffff447224 */ /* 0x000fe400078e0066 */
.L_x_2350:
[----:B------:R-:W-:Y:S05]  /*19d0*/  BSYNC B2 ;  /* 0x0000000000027941 */ /* 0x000fea0003800000 */
.L_x_2348:
        /* <DEDUP_REMOVED lines=16> */
.L_x_2354:
[----:B------:R-:W-:Y:S05]  /*1ae0*/  BSYNC B3 ;  /* 0x0000000000037941 */ /* 0x000fea0003800000 */
.L_x_2353:
        /* <DEDUP_REMOVED lines=44> */
.L_x_2352:
[----:B------:R-:W-:Y:S05]  /*1db0*/  BSYNC B2 ;  /* 0x0000000000027941 */ /* 0x000fea0003800000 */
.L_x_2351:
        /* <DEDUP_REMOVED lines=11> */
.L_x_2347:
[----:B------:R-:W-:Y:S05]  /*1e70*/  BSYNC B1 ;  /* 0x0000000000017941 */ /* 0x000fea0003800000 */
.L_x_2345:
        /* <DEDUP_REMOVED lines=8> */
.L_x_2356:
        /* <DEDUP_REMOVED lines=12> */
.L_x_2359:
[----:B------:R-:W-:Y:S02]  /*1fc0*/  IMAD.MOV.U32 R75, RZ, RZ, R102 ;  /* 0x000000ffff4b7224 */ /* 0x000fe400078e0066 */
.L_x_2360:
[----:B------:R-:W-:Y:S05]  /*1fd0*/  BSYNC B2 ;  /* 0x0000000000027941 */ /* 0x000fea0003800000 */
.L_x_2358:
        /* <DEDUP_REMOVED lines=16> */
.L_x_2364:
[----:B------:R-:W-:Y:S05]  /*20e0*/  BSYNC B3 ;  /* 0x0000000000037941 */ /* 0x000fea0003800000 */
.L_x_2363:
        /* <DEDUP_REMOVED lines=44> */
.L_x_2362:
[----:B------:R-:W-:Y:S05]  /*23b0*/  BSYNC B2 ;  /* 0x0000000000027941 */ /* 0x000fea0003800000 */
.L_x_2361:
[----:B------:R-:W0:Y:S01]  /*23c0*/  I2F.U32 R60, R75 ;  /* 0x0000004b003c7306 */ /* 0x000e220000201000 */
[----:B-----5:R-:W-:Y:S01]  /*23d0*/  PRMT R62, RZ, 0x7610, R57 ;  /* 0x00007610ff3e7816 */ /* 0x020fe20000000039 */
[----:B------:R-:W-:-:S04]  /*23e0*/  IMAD.MOV.U32 R63, RZ, RZ, 0x2f800000 ;  /* 0x2f800000ff3f7424 */ /* 0x000fc800078e00ff */
        /* <DEDUP_REMOVED lines=8> */
.L_x_2357:
[----:B------:R-:W-:Y:S05]  /*2470*/  BSYNC B1 ;  /* 0x0000000000017941 */ /* 0x000fea0003800000 */
.L_x_2355:
        /* <DEDUP_REMOVED lines=8> */
.L_x_2366:
        /* <DEDUP_REMOVED lines=12> */
.L_x_2369:
[----:B------:R-:W-:Y:S02]  /*25c0*/  MOV R75, R102 ;  /* 0x00000066004b7202 */ /* 0x000fe40000000f00 */
.L_x_2370:
[----:B------:R-:W-:Y:S05]  /*25d0*/  BSYNC B2 ;  /* 0x0000000000027941 */ /* 0x000fea0003800000 */
.L_x_2368:
        /* <DEDUP_REMOVED lines=16> */
.L_x_2374:
[----:B------:R-:W-:Y:S05]  /*26e0*/  BSYNC B3 ;  /* 0x0000000000037941 */ /* 0x000fea0003800000 */
.L_x_2373:
        /* <DEDUP_REMOVED lines=44> */
.L_x_2372:
[----:B------:R-:W-:Y:S05]  /*29b0*/  BSYNC B2 ;  /* 0x0000000000027941 */ /* 0x000fea0003800000 */
.L_x_2371:
        /* <DEDUP_REMOVED lines=11> */
.L_x_2367:
[----:B------:R-:W-:Y:S05]  /*2a70*/  BSYNC B1 ;  /* 0x0000000000017941 */ /* 0x000fea0003800000 */
.L_x_2365:
        /* <DEDUP_REMOVED lines=8> */
.L_x_2376:
        /* <DEDUP_REMOVED lines=12> */
.L_x_2379:
[----:B------:R-:W-:Y:S02]  /*2bc0*/  IMAD.MOV.U32 R75, RZ, RZ, R102 ;  /* 0x000000ffff4b7224 */ /* 0x000fe400078e0066 */
.L_x_2380:
[----:B------:R-:W-:Y:S05]  /*2bd0*/  BSYNC B2 ;  /* 0x0000000000027941 */ /* 0x000fea0003800000 */
.L_x_2378:
        /* <DEDUP_REMOVED lines=16> */
.L_x_2384:
[----:B------:R-:W-:Y:S05]  /*2ce0*/  BSYNC B3 ;  /* 0x0000000000037941 */ /* 0x000fea0003800000 */
.L_x_2383:
        /* <DEDUP_REMOVED lines=42> */
[----:B------:R-:W-:Y:S01]  /*2f90*/  HFMA2.MMA R61, -RZ, RZ, 0, 0 ;  /* 0x00000000ff3d7435 */ /* 0x000fe200000001ff */
[----:B------:R-:W-:-:S05]  /*2fa0*/  IMAD.MOV.U32 R100, RZ, RZ, R60 ;  /* 0x000000ffff647224 */ /* 0x000fca00078e003c */
.L_x_2382:
[----:B------:R-:W-:Y:S05]  /*2fb0*/  BSYNC B2 ;  /* 0x0000000000027941 */ /* 0x000fea0003800000 */
.L_x_2381:
        /* <DEDUP_REMOVED lines=11> */
.L_x_2377:
[----:B------:R-:W-:Y:S05]  /*3070*/  BSYNC B1 ;  /* 0x0000000000017941 */ /* 0x000fea0003800000 */
.L_x_2375:
        /* <DEDUP_REMOVED lines=8> */
.L_x_2386:
        /* <DEDUP_REMOVED lines=12> */
.L_x_2389:
[----:B------:R-:W-:Y:S02]  /*31c0*/  IMAD.MOV.U32 R75, RZ, RZ, R102 ;  /* 0x000000ffff4b7224 */ /* 0x000fe400078e0066 */
.L_x_2390:
[----:B------:R-:W-:Y:S05]  /*31d0*/  BSYNC B2 ;  /* 0x0000000000027941 */ /* 0x000fea0003800000 */
.L_x_2388:
        /* <DEDUP_REMOVED lines=16> */
.L_x_2394:
[----:B------:R-:W-:Y:S05]  /*32e0*/  BSYNC B3 ;  /* 0x0000000000037941 */ /* 0x000fea0003800000 */
.L_x_2393:
        /* <DEDUP_REMOVED lines=44> */
.L_x_2392:
[----:B------:R-:W-:Y:S05]  /*35b0*/  BSYNC B2 ;  /* 0x0000000000027941 */ /* 0x000fea0003800000 */
.L_x_2391:
        /* <DEDUP_REMOVED lines=11> */
.L_x_2387:
[----:B------:R-:W-:Y:S05]  /*3670*/  BSYNC B1 ;  /* 0x0000000000017941 */ /* 0x000fea0003800000 */
.L_x_2385:
        /* <DEDUP_REMOVED lines=8> */
.L_x_2396:
        /* <DEDUP_REMOVED lines=12> */
.L_x_2399:
[----:B------:R-:W-:Y:S02]  /*37c0*/  IMAD.MOV.U32 R75, RZ, RZ, R102 ;  /* 0x000000ffff4b7224 */ /* 0x000fe400078e0066 */
.L_x_2400:
[----:B------:R-:W-:Y:S05]  /*37d0*/  BSYNC B2 ;  /* 0x0000000000027941 */ /* 0x000fea0003800000 */
.L_x_2398:
        /* <DEDUP_REMOVED lines=16> */
.L_x_2404:
[----:B------:R-:W-:Y:S05]  /*38e0*/  BSYNC B3 ;  /* 0x0000000000037941 */ /* 0x000fea0003800000 */
.L_x_2403:
        /* <DEDUP_REMOVED lines=44> */
.L_x_2402:
[----:B------:R-:W-:Y:S05]  /*3bb0*/  BSYNC B2 ;  /* 0x0000000000027941 */ /* 0x000fea0003800000 */
.L_x_2401:
        /* <DEDUP_REMOVED lines=11> */
.L_x_2397:
[----:B------:R-:W-:Y:S05]  /*3c70*/  BSYNC B1 ;  /* 0x0000000000017941 */ /* 0x000fea0003800000 */
.L_x_2395:
[----:B------:R-:W-:Y:S01]  /*3c80*/  HFMA2.MMA R153, -RZ, RZ, 0, 9.5367431640625e-07 ;  /* 0x00000010ff997435 */ /* 0x000fe200000001ff */
[----:B------:R-:W-:Y:S01]  /*3c90*/  F2FP.BF16.PACK_AB R63, R64, R65 ;  /* 0x00000041403f723e */ /* 0x000fe200000010ff */
[----:B------:R-:W-:Y:S01]  /*3ca0*/  BSSY B1, `(.L_x_2405) ;  /* 0x000001f000017945 */ /* 0x000fe20003800000 */
[----:B------:R-:W-:Y:S02]  /*3cb0*/  F2FP.BF16.PACK_AB R62, R66, R67 ;  /* 0x00000043423e723e */ /* 0x000fe400000010ff */
[----:B------:R-:W-:Y:S02]  /*3cc0*/  F2FP.BF16.PACK_AB R61, R68, R69 ;  /* 0x00000045443d723e */ /* 0x000fe400000010ff */
[----:B------:R-:W-:Y:S02]  /*3cd0*/  F2FP.BF16.PACK_AB R60, R70, R71 ;  /* 0x00000047463c723e */ /* 0x000fe400000010ff */
[----:B------:R-:W-:Y:S01]  /*3ce0*/  IADD3 R130, R158, 0x20, RZ ;  /* 0x000000209e827810 */ /* 0x000fe20007ffe0ff */
[C---:B------:R-:W-:Y:S01]  /*3cf0*/  IMAD.WIDE.U32 R118, R156.reuse, R153, c[0x0][0x188] ;  /* 0x000062009c767625 */ /* 0x040fe200078e0099 */
[----:B------:R-:W-:-:S03]  /*3d00*/  IADD3 R128, R156, 0x20, RZ ;  /* 0x000000209c807810 */ /* 0x000fc60007ffe0ff */
[-C--:B------:R-:W-:Y:S01]  /*3d10*/  @P1 IMAD.WIDE.U32 R78, R130, R153.reuse, c[0x0][0x170] ;  /* 0x00005c00824e1625 */ /* 0x080fe200078e0099 */
[----:B------:R0:W-:Y:S03]  /*3d20*/  STG.E.128 [R118.64], R60 ;  /* 0x0000003c76007986 */ /* 0x0001e6000c101d06 */
[----:B------:R-:W-:Y:S01]  /*3d30*/  @P0 IMAD.WIDE.U32 R76, R128, R153, c[0x0][0x180] ;  /* 0x00006000804c0625 */ /* 0x000fe200078e0099 */
[----:B------:R-:W-:Y:S05]  /*3d40*/  @!P1 BRA `(.L_x_2406) ;  /* 0x0000014000009947 */ /* 0x000fea0003800000 */
[----:B0-----:R-:W-:Y:S01]  /*3d50*/  IMAD.U32 R61, R110, 0x10000, RZ ;  /* 0x000100006e3d7824 */ /* 0x001fe200078e00ff */
[----:B------:R-:W-:Y:S01]  /*3d60*/  LOP3.LUT R60, R109, 0xffff, RZ, 0xc0, !PT ;  /* 0x0000ffff6d3c7812 */ /* 0x000fe200078ec0ff */
[----:B------:R-:W-:Y:S01]  /*3d70*/  IMAD.MOV.U32 R123, RZ, RZ, 0x8 ;  /* 0x00000008ff7b7424 */ /* 0x000fe200078e00ff */
[----:B------:R-:W-:Y:S02]  /*3d80*/  LOP3.LUT R118, R113, 0xff, RZ, 0xc0, !PT ;  /* 0x000000ff71767812 */ /* 0x000fe400078ec0ff */
[----:B------:R-:W-:-:S02]  /*3d90*/  LOP3.LUT R63, R61, 0xff0000, RZ, 0xc0, !PT ;  /* 0x00ff00003d3f7812 */ /* 0x000fc400078ec0ff */
[----:B------:R-:W-:Y:S01]  /*3da0*/  PRMT R61, R111, 0x7104, RZ ;  /* 0x000071046f3d7816 */ /* 0x000fe200000000ff */
[----:B------:R-:W-:Y:S01]  /*3db0*/  IMAD.WIDE.U32 R118, R118, 0x1000000, RZ ;  /* 0x0100000076767825 */ /* 0x000fe200078e00ff */
[----:B------:R-:W-:Y:S02]  /*3dc0*/  PRMT R122, R63, 0x4210, R60 ;  /* 0x000042103f7a7816 */ /* 0x000fe4000000003c */
[----:B------:R-:W-:Y:S02]  /*3dd0*/  LOP3.LUT R62, R114, 0xff, RZ, 0xc0, !PT ;  /* 0x000000ff723e7812 */ /* 0x000fe400078ec0ff */
        /* <DEDUP_REMOVED lines=11> */
.L_x_2406:
[----:B------:R-:W-:Y:S05]  /*3e90*/  BSYNC B1 ;  /* 0x0000000000017941 */ /* 0x000fea0003800000 */
.L_x_2405:
[----:B-----5:R1:W5:Y:S04]  /*3ea0*/  @P1 LDG.E.128 R56, [R78.64] ;  /* 0x000000064e381981 */ /* 0x020368000c1e1d00 */
[----:B------:R1:W5:Y:S01]  /*3eb0*/  @P0 LDG.E.128 R52, [R76.64] ;  /* 0x000000064c340981 */ /* 0x000362000c1e1d00 */
[----:B------:R-:W-:Y:S01]  /*3ec0*/  BSSY B1, `(.L_x_2407) ;  /* 0x000005f000017945 */ /* 0x000fe20003800000 */
[----:B------:R-:W-:Y:S05]  /*3ed0*/  @P2 BRA `(.L_x_2408) ;  /* 0x0000006000002947 */ /* 0x000fea0003800000 */
[----:B------:R-:W-:Y:S02]  /*3ee0*/  IMAD.MOV.U32 R122, RZ, RZ, RZ ;  /* 0x000000ffff7a7224 */ /* 0x000fe400078e00ff */
[----:B0-----:R-:W-:Y:S01]  /*3ef0*/  IMAD.MOV.U32 R60, RZ, RZ, R120 ;  /* 0x000000ffff3c7224 */ /* 0x001fe200078e0078 */
[----:B------:R-:W-:Y:S05]  /*3f00*/  @!P0 BRA `(.L_x_2409) ;  /* 0x000005a000008947 */ /* 0x000fea0003800000 */
[----:B------:R-:W-:Y:S02]  /*3f10*/  MOV R60, R120 ;  /* 0x00000078003c7202 */ /* 0x000fe40000000f00 */
[----:B-----5:R-:W-:Y:S01]  /*3f20*/  PRMT R122, RZ, 0x5410, R52 ;  /* 0x00005410ff7a7816 */ /* 0x020fe20000000034 */
[----:B------:R-:W-:Y:S05]  /*3f30*/  BRA `(.L_x_2409) ;  /* 0x0000057000007947 */ /* 0x000fea0003800000 */
.L_x_2408:
[C---:B------:R-:W-:Y:S01]  /*3f40*/  ISETP.NE.AND P3, PT, R120.reuse, 0x1, PT ;  /* 0x000000017800780c */ /* 0x040fe20003f65270 */
[----:B------:R-:W-:Y:S01]  /*3f50*/  BSSY B2, `(.L_x_2410) ;  /* 0x000000c000027945 */ /* 0x000fe20003800000 */
[----:B0-----:R-:W-:-:S11]  /*3f60*/  IADD3 R60, R120, 0x1, RZ ;  /* 0x00000001783c7810 */ /* 0x001fd60007ffe0ff */
        /* <DEDUP_REMOVED lines=9> */
.L_x_2411:
[----:B------:R-:W-:Y:S02]  /*4000*/  IMAD.MOV.U32 R75, RZ, RZ, R102 ;  /* 0x000000ffff4b7224 */ /* 0x000fe400078e0066 */
.L_x_2412:
[----:B------:R-:W-:Y:S05]  /*4010*/  BSYNC B2 ;  /* 0x0000000000027941 */ /* 0x000fea0003800000 */
.L_x_2410:
        /* <DEDUP_REMOVED lines=16> */
.L_x_2416:
[----:B------:R-:W-:Y:S05]  /*4120*/  BSYNC B3 ;  /* 0x0000000000037941 */ /* 0x000fea0003800000 */
.L_x_2415:
[----:B------:R-:W-:Y:S01]  /*4130*/  IMAD.HI.U32 R60, R103, -0x326172a9, RZ ;  /* 0xcd9e8d57673c7827 */ /* 0x000fe200078e00ff */
[----:B------:R-:W-:-:S03]  /*4140*/  LOP3.LUT R61, R61, UR5, R98, 0x96, !PT ;  /* 0x000000053d3d7c12 */ /* 0x000fc6000f8e9662 */
[----:B-1----:R-:W-:Y:S01]  /*4150*/  IMAD R77, R103, -0x326172a9, RZ ;  /* 0xcd9e8d57674d7824 */ /* 0x002fe200078e02ff */
        /* <DEDUP_REMOVED lines=41> */
.L_x_2414:
[----:B------:R-:W-:Y:S05]  /*43f0*/  BSYNC B2 ;  /* 0x0000000000027941 */ /* 0x000fea0003800000 */
.L_x_2413:
[----:B------:R-:W0:Y:S01]  /*4400*/  I2F.U32 R61, R75 ;  /* 0x0000004b003d7306 */ /* 0x000e220000201000 */
[----:B-----5:R-:W-:Y:S01]  /*4410*/  PRMT R63, RZ, 0x5410, R56 ;  /* 0x00005410ff3f7816 */ /* 0x020fe20000000038 */
[----:B------:R-:W-:-:S04]  /*4420*/  IMAD.MOV.U32 R62, RZ, RZ, 0x2f800000 ;  /* 0x2f800000ff3e7424 */ /* 0x000fc800078e00ff */
[----:B------:R-:W-:-:S04]  /*4430*/  FMUL.FTZ R63, R63, c[0x0][0x1ec] ;  /* 0x00007b003f3f7a20 */ /* 0x000fc80000410000 */
[----:B------:R-:W-:Y:S02]  /*4440*/  FMUL.FTZ R63, R63, c[0x0][0x1e8] ;  /* 0x00007a003f3f7a20 */ /* 0x000fe40000410000 */
[----:B0-----:R-:W-:-:S05]  /*4450*/  FFMA.FTZ R61, R61, R62, 1.1641532182693481445e-10 ;  /* 0x2f0000003d3d7423 */ /* 0x001fca000001003e */
[----:B------:R-:W-:Y:S02]  /*4460*/  FSETP.GTU.FTZ.AND P3, PT, R61, c[0x0][0x1e4], PT ;  /* 0x000079003d007a0b */ /* 0x000fe40003f7c000 */
[----:B------:R-:W-:Y:S02]  /*4470*/  @P0 PRMT R61, RZ, 0x5410, R52 ;  /* 0x00005410ff3d0816 */ /* 0x000fe40000000034 */
[----:B------:R-:W-:Y:S02]  /*4480*/  FSEL R122, R63, RZ, !P3 ;  /* 0x000000ff3f7a7208 */ /* 0x000fe40005800000 */
[----:B------:R-:W-:-:S03]  /*4490*/  SEL R116, RZ, 0x1, P3 ;  /* 0x00000001ff747807 */ /* 0x000fc60001800000 */
[----:B------:R-:W-:Y:S02]  /*44a0*/  @P0 FADD.FTZ R122, R61, R122 ;  /* 0x0000007a3d7a0221 */ /* 0x000fe40000010000 */
.L_x_2409:
[----:B------:R-:W-:Y:S05]  /*44b0*/  BSYNC B1 ;  /* 0x0000000000017941 */ /* 0x000fea0003800000 */
.L_x_2407:
        /* <DEDUP_REMOVED lines=8> */
.L_x_2418:
        /* <DEDUP_REMOVED lines=12> */
.L_x_2421:
[----:B------:R-:W-:Y:S02]  /*4600*/  IMAD.MOV.U32 R75, RZ, RZ, R102 ;  /* 0x000000ffff4b7224 */ /* 0x000fe400078e0066 */
.L_x_2422:
[----:B------:R-:W-:Y:S05]  /*4610*/  BSYNC B2 ;  /* 0x0000000000027941 */ /* 0x000fea0003800000 */
.L_x_2420:
        /* <DEDUP_REMOVED lines=16> */
.L_x_2426:
[----:B------:R-:W-:Y:S05]  /*4720*/  BSYNC B3 ;  /* 0x0000000000037941 */ /* 0x000fea0003800000 */
.L_x_2425:
        /* <DEDUP_REMOVED lines=44> */
.L_x_2424:
[----:B------:R-:W-:Y:S05]  /*49f0*/  BSYNC B2 ;  /* 0x0000000000027941 */ /* 0x000fea0003800000 */
.L_x_2423:
[----:B------:R-:W0:Y:S01]  /*4a00*/  I2F.U32 R60, R75 ;  /* 0x0000004b003c7306 */ /* 0x000e220000201000 */
[----:B------:R-:W-:Y:S01]  /*4a10*/  HFMA2.MMA R63, -RZ, RZ, 0.1171875, 0 ;  /* 0x2f800000ff3f7435 */ /* 0x000fe200000001ff */
[----:B-----5:R-:W-:-:S05]  /*4a20*/  PRMT R62, RZ, 0x7610, R56 ;  /* 0x00007610ff3e7816 */ /* 0x020fca0000000038 */
        /* <DEDUP_REMOVED lines=8> */
.L_x_2419:
[----:B------:R-:W-:Y:S05]  /*4ab0*/  BSYNC B1 ;  /* 0x0000000000017941 */ /* 0x000fea0003800000 */
.L_x_2417:
        /* <DEDUP_REMOVED lines=8> */
.L_x_2428:
        /* <DEDUP_REMOVED lines=12> */
.L_x_2431:
[----:B------:R-:W-:Y:S02]  /*4c00*/  IMAD.MOV.U32 R75, RZ, RZ, R102 ;  /* 0x000000ffff4b7224 */ /* 0x000fe400078e0066 */
.L_x_2432:
[----:B------:R-:W-:Y:S05]  /*4c10*/  BSYNC B2 ;  /* 0x0000000000027941 */ /* 0x000fea0003800000 */
.L_x_2430:
        /* <DEDUP_REMOVED lines=16> */
.L_x_2436:
[----:B------:R-:W-:Y:S05]  /*4d20*/  BSYNC B3 ;  /* 0x0000000000037941 */ /* 0x000fea0003800000 */
.L_x_2435:
        /* <DEDUP_REMOVED lines=44> */
.L_x_2434:
[----:B------:R-:W-:Y:S05]  /*4ff0*/  BSYNC B2 ;  /* 0x0000000000027941 */ /* 0x000fea0003800000 */
.L_x_2433:
        /* <DEDUP_REMOVED lines=11> */
.L_x_2429:
[----:B------:R-:W-:Y:S05]  /*50b0*/  BSYNC B1 ;  /* 0x0000000000017941 */ /* 0x000fea0003800000 */
.L_x_2427:
[----:B------:R-:W-:Y:S01]  /*50c0*/  BSSY B1, `(.L_x_2437) ;  /* 0x000005f000017945 */ /* 0x000fe20003800000 */
[----:B------:R-:W-:Y:S05]  /*50d0*/  @P2 BRA `(.L_x_2438) ;  /* 0x0000006000002947 */ /* 0x000fea0003800000 */
[----:B-1----:R-:W-:Y:S01]  /*50e0*/  HFMA2.MMA R79, -RZ, RZ, 0, 0 ;  /* 0x00000000ff4f7435 */ /* 0x002fe200000001ff */
[----:B------:R-:W-:Y:S01]  /*50f0*/  IMAD.MOV.U32 R61, RZ, RZ, R60 ;  /* 0x000000ffff3d7224 */ /* 0x000fe200078e003c */
[----:B------:R-:W-:Y:S05]  /*5100*/  @!P0 BRA `(.L_x_2439) ;  /* 0x000005a000008947 */ /* 0x000fea0003800000 */
[----:B------:R-:W-:Y:S01]  /*5110*/  IMAD.MOV.U32 R61, RZ, RZ, R60 ;  /* 0x000000ffff3d7224 */ /* 0x000fe200078e003c */
[----:B-----5:R-:W-:Y:S01]  /*5120*/  PRMT R79, RZ, 0x7610, R53 ;  /* 0x00007610ff4f7816 */ /* 0x020fe20000000035 */
[----:B------:R-:W-:Y:S05]  /*5130*/  BRA `(.L_x_2439) ;  /* 0x0000057000007947 */ /* 0x000fea0003800000 */
.L_x_2438:
        /* <DEDUP_REMOVED lines=12> */
.L_x_2441:
[----:B------:R-:W-:Y:S02]  /*5200*/  IMAD.MOV.U32 R75, RZ, RZ, R102 ;  /* 0x000000ffff4b7224 */ /* 0x000fe400078e0066 */
.L_x_2442:
[----:B------:R-:W-:Y:S05]  /*5210*/  BSYNC B2 ;  /* 0x0000000000027941 */ /* 0x000fea0003800000 */
.L_x_2440:
        /* <DEDUP_REMOVED lines=16> */
.L_x_2446:
[----:B------:R-:W-:Y:S05]  /*5320*/  BSYNC B3 ;  /* 0x0000000000037941 */ /* 0x000fea0003800000 */
.L_x_2445:
        /* <DEDUP_REMOVED lines=44> */
.L_x_2444:
[----:B------:R-:W-:Y:S05]  /*55f0*/  BSYNC B2 ;  /* 0x0000000000027941 */ /* 0x000fea0003800000 */
.L_x_2443:
        /* <DEDUP_REMOVED lines=8> */
[----:B-1----:R-:W-:Y:S02]  /*5680*/  FSEL R79, R62, RZ, !P3 ;  /* 0x000000ff3e4f7208 */ /* 0x002fe40005800000 */
[----:B------:R-:W-:-:S03]  /*5690*/  SEL R113, RZ, 0x1, P3 ;  /* 0x00000001ff717807 */ /* 0x000fc60001800000 */
[----:B------:R-:W-:Y:S02]  /*56a0*/  @P0 FADD.FTZ R79, R60, R79 ;  /* 0x0000004f3c4f0221 */ /* 0x000fe40000010000 */
.L_x_2439:
[----:B------:R-:W-:Y:S05]  /*56b0*/  BSYNC B1 ;  /* 0x0000000000017941 */ /* 0x000fea0003800000 */
.L_x_2437:
        /* <DEDUP_REMOVED lines=8> */
.L_x_2448:
        /* <DEDUP_REMOVED lines=12> */
.L_x_2451:
[----:B------:R-:W-:Y:S02]  /*5800*/  MOV R75, R102 ;  /* 0x00000066004b7202 */ /* 0x000fe40000000f00 */
.L_x_2452:
[----:B------:R-:W-:Y:S05]  /*5810*/  BSYNC B2 ;  /* 0x0000000000027941 */ /* 0x000fea0003800000 */
.L_x_2450:
        /* <DEDUP_REMOVED lines=16> */
.L_x_2456:
[----:B------:R-:W-:Y:S05]  /*5920*/  BSYNC B3 ;  /* 0x0000000000037941 */ /* 0x000fea0003800000 */
.L_x_2455:
        /* <DEDUP_REMOVED lines=44> */
.L_x_2454:
[----:B------:R-:W-:Y:S05]  /*5bf0*/  BSYNC B2 ;  /* 0x0000000000027941 */ /* 0x000fea0003800000 */
.L_x_2453:
        /* <DEDUP_REMOVED lines=11> */
.L_x_2449:
[----:B------:R-:W-:Y:S05]  /*5cb0*/  BSYNC B1 ;  /* 0x0000000000017941 */ /* 0x000fea0003800000 */
.L_x_2447:
        /* <DEDUP_REMOVED lines=8> */
.L_x_2458:
        /* <DEDUP_REMOVED lines=12> */
.L_x_2461:
[----:B------:R-:W-:Y:S02]  /*5e00*/  IMAD.MOV.U32 R75, RZ, RZ, R102 ;  /* 0x000000ffff4b7224 */ /* 0x000fe400078e0066 */
.L_x_2462:
[----:B------:R-:W-:Y:S05]  /*5e10*/  BSYNC B2 ;  /* 0x0000000000027941 */ /* 0x000fea0003800000 */
.L_x_2460:
        /* <DEDUP_REMOVED lines=16> */
.L_x_2466:
[----:B------:R-:W-:Y:S05]  /*5f20*/  BSYNC B3 ;  /* 0x0000000000037941 */ /* 0x000fea0003800000 */
.L_x_2465:
        /* <DEDUP_REMOVED lines=44> */
.L_x_2464:
[----:B------:R-:W-:Y:S05]  /*61f0*/  BSYNC B2 ;  /* 0x0000000000027941 */ /* 0x000fea0003800000 */
.L_x_2463:
        /* <DEDUP_REMOVED lines=11> */
.L_x_2459:
[----:B------:R-:W-:Y:S05]  /*62b0*/  BSYNC B1 ;  /* 0x0000000000017941 */ /* 0x000fea0003800000 */
.L_x_2457:
        /* <DEDUP_REMOVED lines=8> */
.L_x_2468:
        /* <DEDUP_REMOVED lines=12> */
.L_x_2471:
[----:B------:R-:W-:Y:S02]  /*6400*/  IMAD.MOV.U32 R75, RZ, RZ, R102 ;  /* 0x000000ffff4b7224 */ /* 0x000fe400078e0066 */
.L_x_2472:
[----:B------:R-:W-:Y:S05]  /*6410*/  BSYNC B2 ;  /* 0x0000000000027941 */ /* 0x000fea0003800000 */
.L_x_2470:
        /* <DEDUP_REMOVED lines=16> */
.L_x_2476:
[----:B------:R-:W-:Y:S05]  /*6520*/  BSYNC B3 ;  /* 0x0000000000037941 */ /* 0x000fea0003800000 */
.L_x_2475:
        /* <DEDUP_REMOVED lines=44> */
.L_x_2474:
[----:B------:R-:W-:Y:S05]  /*67f0*/  BSYNC B2 ;  /* 0x0000000000027941 */ /* 0x000fea0003800000 */
.L_x_2473:
        /* <DEDUP_REMOVED lines=11> */
.L_x_2469:
[----:B------:R-:W-:Y:S05]  /*68b0*/  BSYNC B1 ;  /* 0x0000000000017941 */ /* 0x000fea0003800000 */
.L_x_2467:
        /* <DEDUP_REMOVED lines=8> */
.L_x_2478:
        /* <DEDUP_REMOVED lines=12> */
.L_x_2481:
[----:B------:R-:W-:Y:S02]  /*6a00*/  IMAD.MOV.U32 R109, RZ, RZ, R102 ;  /* 0x000000ffff6d7224 */ /* 0x000fe400078e0066 */
.L_x_2482:
[----:B------:R-:W-:Y:S05]  /*6a10*/  BSYNC B2 ;  /* 0x0000000000027941 */ /* 0x000fea0003800000 */
.L_x_2480:
        /* <DEDUP_REMOVED lines=16> */
.L_x_2486:
[----:B------:R-:W-:Y:S05]  /*6b20*/  BSYNC B3 ;  /* 0x0000000000037941 */ /* 0x000fea0003800000 */
.L_x_2485:
        /* <DEDUP_REMOVED lines=9> */
[----:B------:R-:W-:-:S03]  /*6bc0*/  LOP3.LUT R95, R63, UR10, R95, 0x96, !PT ;  /* 0x0000000a3f5f7c12 */ /* 0x000fc6000f8e965f */
[----:B------:R-:W-:Y:S01]  /*6bd0*/  IMAD.MOV.U32 R121, RZ, RZ, RZ ;  /* 0x000000ffff797224 */ /* 0x000fe200078e00ff */
        /* <DEDUP_REMOVED lines=33> */
.L_x_2484:
[----:B------:R-:W-:Y:S05]  /*6df0*/  BSYNC B2 ;  /* 0x0000000000027941 */ /* 0x000fea0003800000 */
.L_x_2483:
        /* <DEDUP_REMOVED lines=12> */
.L_x_2479:
[----:B------:R-:W-:Y:S05]  /*6ec0*/  BSYNC B1 ;  /* 0x0000000000017941 */ /* 0x000fea0003800000 */
.L_x_2477:
[----:B------:R-:W-:Y:S01]  /*6ed0*/  IMAD.WIDE.U32 R128, R128, R153, c[0x0][0x188] ;  /* 0x0000620080807625 */ /* 0x000fe200078e0099 */
[----:B------:R-:W-:Y:S01]  /*6ee0*/  F2FP.BF16.PACK_AB R63, R75, R76 ;  /* 0x0000004c4b3f723e */ /* 0x000fe200000010ff */
[----:B------:R-:W-:Y:S01]  /*6ef0*/  BSSY B1, `(.L_x_2487) ;  /* 0x000001e000017945 */ /* 0x000fe20003800000 */
[----:B------:R-:W-:Y:S02]  /*6f00*/  F2FP.BF16.PACK_AB R62, R77, R78 ;  /* 0x0000004e4d3e723e */ /* 0x000fe400000010ff */
[----:B------:R-:W-:Y:S02]  /*6f10*/  F2FP.BF16.PACK_AB R61, R79, R120 ;  /* 0x000000784f3d723e */ /* 0x000fe400000010ff */
[----:B------:R-:W-:Y:S02]  /*6f20*/  F2FP.BF16.PACK_AB R60, R119, R122 ;  /* 0x0000007a773c723e */ /* 0x000fe400000010ff */
[----:B------:R-:W-:-:S02]  /*6f30*/  IADD3 R118, R158, 0x40, RZ ;  /* 0x000000409e767810 */ /* 0x000fc40007ffe0ff */
[----:B------:R-:W-:Y:S01]  /*6f40*/  IADD3 R136, R156, 0x40, RZ ;  /* 0x000000409c887810 */ /* 0x000fe20007ffe0ff */
[----:B------:R0:W-:Y:S02]  /*6f50*/  STG.E.128 [R128.64], R60 ;  /* 0x0000003c80007986 */ /* 0x0001e4000c101d06 */
[----:B------:R-:W-:-:S04]  /*6f60*/  @P1 IMAD.WIDE.U32 R126, R118, R153, c[0x0][0x170] ;  /* 0x00005c00767e1625 */ /* 0x000fc800078e0099 */
[----:B------:R-:W-:Y:S01]  /*6f70*/  @P0 IMAD.WIDE.U32 R124, R136, R153, c[0x0][0x180] ;  /* 0x00006000887c0625 */ /* 0x000fe200078e0099 */
[----:B------:R-:W-:Y:S05]  /*6f80*/  @!P1 BRA `(.L_x_2488) ;  /* 0x0000014000009947 */ /* 0x000fea0003800000 */
[----:B0-----:R-:W-:Y:S01]  /*6f90*/  SHF.L.U32 R61, R110, 0x10, RZ ;  /* 0x000000106e3d7819 */ /* 0x001fe200000006ff */
[----:B------:R-:W-:Y:S01]  /*6fa0*/  IMAD.MOV.U32 R133, RZ, RZ, 0x8 ;  /* 0x00000008ff857424 */ /* 0x000fe200078e00ff */
[----:B------:R-:W-:Y:S02]  /*6fb0*/  LOP3.LUT R60, R109, 0xffff, RZ, 0xc0, !PT ;  /* 0x0000ffff6d3c7812 */ /* 0x000fe400078ec0ff */
[----:B------:R-:W-:Y:S02]  /*6fc0*/  LOP3.LUT R61, R61, 0xff0000, RZ, 0xc0, !PT ;  /* 0x00ff00003d3d7812 */ /* 0x000fe400078ec0ff */
[----:B------:R-:W-:Y:S02]  /*6fd0*/  PRMT R63, R111, 0x7104, RZ ;  /* 0x000071046f3f7816 */ /* 0x000fe400000000ff */
[----:B------:R-:W-:Y:S02]  /*6fe0*/  PRMT R60, R61, 0x4210, R60 ;  /* 0x000042103d3c7816 */ /* 0x000fe4000000003c */
[----:B------:R-:W-:-:S02]  /*6ff0*/  LOP3.LUT R128, R113, 0xff, RZ, 0xc0, !PT ;  /* 0x000000ff71807812 */ /* 0x000fc400078ec0ff */
[----:B------:R-:W-:Y:S02]  /*7000*/  LOP3.LUT R62, R114, 0xff, RZ, 0xc0, !PT ;  /* 0x000000ff723e7812 */ /* 0x000fe400078ec0ff */
[----:B------:R-:W-:Y:S01]  /*7010*/  LOP3.LUT R61, R115, 0xff, RZ, 0xc0, !PT ;  /* 0x000000ff733d7812 */ /* 0x000fe200078ec0ff */
[----:B------:R-:W-:Y:S01]  /*7020*/  IMAD.WIDE.U32 R128, R128, 0x1000000, RZ ;  /* 0x0100000080807825 */ /* 0x000fe200078e00ff */
[----:B------:R-:W-:-:S03]  /*7030*/  LOP3.LUT R123, R60, 0xff00, R63, 0xf8, !PT ;  /* 0x0000ff003c7b7812 */ /* 0x000fc600078ef83f */
[----:B------:R-:W-:Y:S01]  /*7040*/  IMAD.WIDE.U32 R62, R62, 0x10000, RZ ;  /* 0x000100003e3e7825 */ /* 0x000fe200078e00ff */
[----:B------:R-:W-:-:S03]  /*7050*/  LOP3.LUT R123, R123, 0xff, R112, 0xf8, !PT ;  /* 0x000000ff7b7b7812 */ /* 0x000fc600078ef870 */
[----:B------:R-:W-:Y:S01]  /*7060*/  IMAD.WIDE.U32 R60, R61, 0x100, RZ ;  /* 0x000001003d3c7825 */ /* 0x000fe200078e00ff */
[----:B------:R-:W-:-:S04]  /*7070*/  LOP3.LUT R123, R63, R123, R129, 0xfe, !PT ;  /* 0x0000007b3f7b7212 */ /* 0x000fc800078efe81 */
[----:B------:R-:W-:Y:S01]  /*7080*/  LOP3.LUT R131, R60, R128, R62, 0xfe, !PT ;  /* 0x000000803c837212 */ /* 0x000fe200078efe3e */
[----:B------:R-:W-:Y:S01]  /*7090*/  IMAD.WIDE.U32 R62, R130, R133, c[0x0][0x190] ;  /* 0x00006400823e7625 */ /* 0x000fe200078e0085 */
[----:B------:R-:W-:Y:S02]  /*70a0*/  LOP3.LUT R61, R123, R61, RZ, 0xfc, !PT ;  /* 0x0000003d7b3d7212 */ /* 0x000fe400078efcff */
[----:B------:R-:W-:-:S05]  /*70b0*/  LOP3.LUT R60, R131, 0xff, R116, 0xf8, !PT ;  /* 0x000000ff833c7812 */ /* 0x000fca00078ef874 */
[----:B------:R0:W-:Y:S02]  /*70c0*/  STG.E.64 [R62.64], R60 ;  /* 0x0000003c3e007986 */ /* 0x0001e4000c101b06 */
.L_x_2488:
[----:B------:R-:W-:Y:S05]  /*70d0*/  BSYNC B1 ;  /* 0x0000000000017941 */ /* 0x000fea0003800000 */
.L_x_2487:
[----:B-----5:R1:W5:Y:S04]  /*70e0*/  @P1 LDG.E.128 R56, [R126.64] ;  /* 0x000000067e381981 */ /* 0x020368000c1e1d00 */
[----:B------:R1:W5:Y:S01]  /*70f0*/  @P0 LDG.E.128 R52, [R124.64] ;  /* 0x000000067c340981 */ /* 0x000362000c1e1d00 */
[----:B------:R-:W-:Y:S01]  /*7100*/  BSSY B1, `(.L_x_2489) ;  /* 0x0000060000017945 */ /* 0x000fe20003800000 */
[----:B------:R-:W-:Y:S05]  /*7110*/  @P2 BRA `(.L_x_2490) ;  /* 0x0000006000002947 */ /* 0x000fea0003800000 */
[----:B------:R-:W-:Y:S02]  /*7120*/  IMAD.MOV.U32 R130, RZ, RZ, RZ ;  /* 0x000000ffff827224 */ /* 0x000fe400078e00ff */
[----:B0-----:R-:W-:Y:S01]  /*7130*/  IMAD.MOV.U32 R60, RZ, RZ, R121 ;  /* 0x000000ffff3c7224 */ /* 0x001fe200078e0079 */
[----:B------:R-:W-:Y:S05]  /*7140*/  @!P0 BRA `(.L_x_2491) ;  /* 0x000005b000008947 */ /* 0x000fea0003800000 */
[----:B------:R-:W-:Y:S01]  /*7150*/  IMAD.MOV.U32 R60, RZ, RZ, R121 ;  /* 0x000000ffff3c7224 */ /* 0x000fe200078e0079 */
[----:B-----5:R-:W-:Y:S01]  /*7160*/  PRMT R130, RZ, 0x5410, R52 ;  /* 0x00005410ff827816 */ /* 0x020fe20000000034 */
[----:B------:R-:W-:Y:S05]  /*7170*/  BRA `(.L_x_2491) ;  /* 0x0000058000007947 */ /* 0x000fea0003800000 */
.L_x_2490:
[C---:B------:R-:W-:Y:S01]  /*7180*/  ISETP.NE.AND P3, PT, R121.reuse, 0x1, PT ;  /* 0x000000017900780c */ /* 0x040fe20003f65270 */
[----:B------:R-:W-:Y:S01]  /*7190*/  BSSY B2, `(.L_x_2492) ;  /* 0x000000c000027945 */ /* 0x000fe20003800000 */
[----:B0-----:R-:W-:-:S11]  /*71a0*/  IADD3 R60, R121, 0x1, RZ ;  /* 0x00000001793c7810 */ /* 0x001fd60007ffe0ff */
        /* <DEDUP_REMOVED lines=9> */
.L_x_2493:
[----:B------:R-:W-:Y:S02]  /*7240*/  IMAD.MOV.U32 R116, RZ, RZ, R102 ;  /* 0x000000ffff747224 */ /* 0x000fe400078e0066 */
.L_x_2494:
[----:B------:R-:W-:Y:S05]  /*7250*/  BSYNC B2 ;  /* 0x0000000000027941 */ /* 0x000fea0003800000 */
.L_x_2492:
        /* <DEDUP_REMOVED lines=16> */
.L_x_2498:
[----:B------:R-:W-:Y:S05]  /*7360*/  BSYNC B3 ;  /* 0x0000000000037941 */ /* 0x000fea0003800000 */
.L_x_2497:
        /* <DEDUP_REMOVED lines=8> */
[----:B-1----:R-:W-:Y:S01]  /*73f0*/  IMAD.WIDE.U32 R124, R95, -0x2daee0ad, RZ ;  /* 0xd2511f535f7c7825 */ /* 0x002fe200078e00ff */
        /* <DEDUP_REMOVED lines=35> */
.L_x_2496:
[----:B------:R-:W-:Y:S05]  /*7630*/  BSYNC B2 ;  /* 0x0000000000027941 */ /* 0x000fea0003800000 */
.L_x_2495:
        /* <DEDUP_REMOVED lines=12> */
.L_x_2491:
[----:B------:R-:W-:Y:S05]  /*7700*/  BSYNC B1 ;  /* 0x0000000000017941 */ /* 0x000fea0003800000 */
.L_x_2489:
[----:B------:R-:W-:Y:S01]  /*7710*/  BSSY B1, `(.L_x_2499) ;  /* 0x0000060000017945 */ /* 0x000fe20003800000 */
[----:B------:R-:W-:Y:S05]  /*7720*/  @P2 BRA `(.L_x_2500) ;  /* 0x0000006000002947 */ /* 0x000fea0003800000 */
[----:B-1----:R-:W-:Y:S02]  /*7730*/  IMAD.MOV.U32 R127, RZ, RZ, RZ ;  /* 0x000000ffff7f7224 */ /* 0x002fe400078e00ff */
[----:B------:R-:W-:Y:S01]  /*7740*/  IMAD.MOV.U32 R61, RZ, RZ, R60 ;  /* 0x000000ffff3d7224 */ /* 0x000fe200078e003c */
[----:B------:R-:W-:Y:S05]  /*7750*/  @!P0 BRA `(.L_x_2501) ;  /* 0x000005b000008947 */ /* 0x000fea0003800000 */
[----:B------:R-:W-:Y:S01]  /*7760*/  IMAD.MOV.U32 R61, RZ, RZ, R60 ;  /* 0x000000ffff3d7224 */ /* 0x000fe200078e003c */
[----:B-----5:R-:W-:Y:S01]  /*7770*/  PRMT R127, RZ, 0x7610, R52 ;  /* 0x00007610ff7f7816 */ /* 0x020fe20000000034 */
[----:B------:R-:W-:Y:S05]  /*7780*/  BRA `(.L_x_2501) ;  /* 0x0000058000007947 */ /* 0x000fea0003800000 */
.L_x_2500:
        /* <DEDUP_REMOVED lines=12> */
.L_x_2503:
[----:B------:R-:W-:Y:S02]  /*7850*/  IMAD.MOV.U32 R115, RZ, RZ, R102 ;  /* 0x000000ffff737224 */ /* 0x000fe400078e0066 */
.L_x_2504:
[----:B------:R-:W-:Y:S05]  /*7860*/  BSYNC B2 ;  /* 0x0000000000027941 */ /* 0x000fea0003800000 */
.L_x_2502:
        /* <DEDUP_REMOVED lines=16> */
.L_x_2508:
[----:B------:R-:W-:Y:S05]  /*7970*/  BSYNC B3 ;  /* 0x0000000000037941 */ /* 0x000fea0003800000 */
.L_x_2507:
        /* <DEDUP_REMOVED lines=44> */
.L_x_2506:
[----:B------:R-:W-:Y:S05]  /*7c40*/  BSYNC B2 ;  /* 0x0000000000027941 */ /* 0x000fea0003800000 */
.L_x_2505:
[----:B------:R-:W0:Y:S01]  /*7c50*/  I2F.U32 R60, R115 ;  /* 0x00000073003c7306 */ /* 0x000e220000201000 */
[----:B-----5:R-:W-:Y:S01]  /*7c60*/  PRMT R62, RZ, 0x7610, R56 ;  /* 0x00007610ff3e7816 */ /* 0x020fe20000000038 */
[----:B------:R-:W-:-:S04]  /*7c70*/  IMAD.MOV.U32 R63, RZ, RZ, 0x2f800000 ;  /* 0x2f800000ff3f7424 */ /* 0x000fc800078e00ff */
[----:B------:R-:W-:-:S04]  /*7c80*/  FMUL.FTZ R62, R62, c[0x0][0x1ec] ;  /* 0x00007b003e3e7a20 */ /* 0x000fc80000410000 */
[----:B------:R-:W-:Y:S02]  /*7c90*/  FMUL.FTZ R62, R62, c[0x0][0x1e8] ;  /* 0x00007a003e3e7a20 */ /* 0x000fe40000410000 */
[----:B0-----:R-:W-:-:S05]  /*7ca0*/  FFMA.FTZ R60, R60, R63, 1.1641532182693481445e-10 ;  /* 0x2f0000003c3c7423 */ /* 0x001fca000001003f */
[----:B------:R-:W-:-:S04]  /*7cb0*/  FSETP.GTU.FTZ.AND P3, PT, R60, c[0x0][0x1e4], PT ;  /* 0x000079003c007a0b */ /* 0x000fc80003f7c000 */
[----:B-1----:R-:W-:Y:S02]  /*7cc0*/  FSEL R127, R62, RZ, !P3 ;  /* 0x000000ff3e7f7208 */ /* 0x002fe40005800000 */
[----:B------:R-:W-:Y:S02]  /*7cd0*/  @P0 PRMT R62, RZ, 0x7610, R52 ;  /* 0x00007610ff3e0816 */ /* 0x000fe40000000034 */
[----:B------:R-:W-:-:S03]  /*7ce0*/  SEL R60, RZ, 0x1, P3 ;  /* 0x00000001ff3c7807 */ /* 0x000fc60001800000 */
[----:B------:R-:W-:Y:S01]  /*7cf0*/  @P0 FADD.FTZ R127, R62, R127 ;  /* 0x0000007f3e7f0221 */ /* 0x000fe20000010000 */
[----:B------:R-:W-:Y:S02]  /*7d00*/  PRMT R115, R60, 0x7610, R115 ;  /* 0x000076103c737816 */ /* 0x000fe40000000073 */
.L_x_2501:
[----:B------:R-:W-:Y:S05]  /*7d10*/  BSYNC B1 ;  /* 0x0000000000017941 */ /* 0x000fea0003800000 */
.L_x_2499:
        /* <DEDUP_REMOVED lines=8> */
.L_x_2510:
        /* <DEDUP_REMOVED lines=12> */
.L_x_2513:
[----:B------:R-:W-:Y:S02]  /*7e60*/  IMAD.MOV.U32 R114, RZ, RZ, R102 ;  /* 0x000000ffff727224 */ /* 0x000fe400078e0066 */
.L_x_2514:
[----:B------:R-:W-:Y:S05]  /*7e70*/  BSYNC B2 ;  /* 0x0000000000027941 */ /* 0x000fea0003800000 */
.L_x_2512:
        /* <DEDUP_REMOVED lines=16> */
.L_x_2518:
[----:B------:R-:W-:Y:S05]  /*7f80*/  BSYNC B3 ;  /* 0x0000000000037941 */ /* 0x000fea0003800000 */
.L_x_2517:
        /* <DEDUP_REMOVED lines=44> */
.L_x_2516:
[----:B------:R-:W-:Y:S05]  /*8250*/  BSYNC B2 ;  /* 0x0000000000027941 */ /* 0x000fea0003800000 */
.L_x_2515:
        /* <DEDUP_REMOVED lines=12> */
.L_x_2511:
[----:B------:R-:W-:Y:S05]  /*8320*/  BSYNC B1 ;  /* 0x0000000000017941 */ /* 0x000fea0003800000 */
.L_x_2509:
        /* <DEDUP_REMOVED lines=8> */
.L_x_2520:
        /* <DEDUP_REMOVED lines=12> */
.L_x_2523:
[----:B------:R-:W-:Y:S02]  /*8470*/  MOV R113, R102 ;  /* 0x0000006600717202 */ /* 0x000fe40000000f00 */
.L_x_2524:
[----:B------:R-:W-:Y:S05]  /*8480*/  BSYNC B2 ;  /* 0x0000000000027941 */ /* 0x000fea0003800000 */
.L_x_2522:
        /* <DEDUP_REMOVED lines=16> */
.L_x_2528:
[----:B------:R-:W-:Y:S05]  /*8590*/  BSYNC B3 ;  /* 0x0000000000037941 */ /* 0x000fea0003800000 */
.L_x_2527:
        /* <DEDUP_REMOVED lines=44> */
.L_x_2526:
[----:B------:R-:W-:Y:S05]  /*8860*/  BSYNC B2 ;  /* 0x0000000000027941 */ /* 0x000fea0003800000 */
.L_x_2525:
        /* <DEDUP_REMOVED lines=12> */
.L_x_2521:
[----:B------:R-:W-:Y:S05]  /*8930*/  BSYNC B1 ;  /* 0x0000000000017941 */ /* 0x000fea0003800000 */
.L_x_2519:
        /* <DEDUP_REMOVED lines=8> */
.L_x_2530:
        /* <DEDUP_REMOVED lines=12> */
.L_x_2533:
[----:B------:R-:W-:Y:S02]  /*8a80*/  IMAD.MOV.U32 R112, RZ, RZ, R102 ;  /* 0x000000ffff707224 */ /* 0x000fe400078e0066 */
.L_x_2534:
[----:B------:R-:W-:Y:S05]  /*8a90*/  BSYNC B2 ;  /* 0x0000000000027941 */ /* 0x000fea0003800000 */
.L_x_2532:
        /* <DEDUP_REMOVED lines=16> */
.L_x_2538:
[----:B------:R-:W-:Y:S05]  /*8ba0*/  BSYNC B3 ;  /* 0x0000000000037941 */ /* 0x000fea0003800000 */
.L_x_2537:
        /* <DEDUP_REMOVED lines=44> */
.L_x_2536:
[----:B------:R-:W-:Y:S05]  /*8e70*/  BSYNC B2 ;  /* 0x0000000000027941 */ /* 0x000fea0003800000 */
.L_x_2535:
        /* <DEDUP_REMOVED lines=12> */
.L_x_2531:
[----:B------:R-:W-:Y:S05]  /*8f40*/  BSYNC B1 ;  /* 0x0000000000017941 */ /* 0x000fea0003800000 */
.L_x_2529:
        /* <DEDUP_REMOVED lines=8> */
.L_x_2540:
        /* <DEDUP_REMOVED lines=12> */
.L_x_2543:
[----:B------:R-:W-:Y:S02]  /*9090*/  IMAD.MOV.U32 R111, RZ, RZ, R102 ;  /* 0x000000ffff6f7224 */ /* 0x000fe400078e0066 */
.L_x_2544:
[----:B------:R-:W-:Y:S05]  /*90a0*/  BSYNC B2 ;  /* 0x0000000000027941 */ /* 0x000fea0003800000 */
.L_x_2542:
        /* <DEDUP_REMOVED lines=16> */
.L_x_2548:
[----:B------:R-:W-:Y:S05]  /*91b0*/  BSYNC B3 ;  /* 0x0000000000037941 */ /* 0x000fea0003800000 */
.L_x_2547:
        /* <DEDUP_REMOVED lines=44> */
.L_x_2546:
[----:B------:R-:W-:Y:S05]  /*9480*/  BSYNC B2 ;  /* 0x0000000000027941 */ /* 0x000fea0003800000 */
.L_x_2545:
        /* <DEDUP_REMOVED lines=12> */
.L_x_2541:
[----:B------:R-:W-:Y:S05]  /*9550*/  BSYNC B1 ;  /* 0x0000000000017941 */ /* 0x000fea0003800000 */
.L_x_2539:
        /* <DEDUP_REMOVED lines=8> */
.L_x_2550:
        /* <DEDUP_REMOVED lines=12> */
.L_x_2553:
[----:B------:R-:W-:Y:S02]  /*96a0*/  IMAD.MOV.U32 R110, RZ, RZ, R102 ;  /* 0x000000ffff6e7224 */ /* 0x000fe400078e0066 */
.L_x_2554:
[----:B------:R-:W-:Y:S05]  /*96b0*/  BSYNC B2 ;  /* 0x0000000000027941 */ /* 0x000fea0003800000 */
.L_x_2552:
        /* <DEDUP_REMOVED lines=16> */
.L_x_2558:
[----:B------:R-:W-:Y:S05]  /*97c0*/  BSYNC B3 ;  /* 0x0000000000037941 */ /* 0x000fea0003800000 */
.L_x_2557:
        /* <DEDUP_REMOVED lines=44> */
.L_x_2556:
[----:B------:R-:W-:Y:S05]  /*9a90*/  BSYNC B2 ;  /* 0x0000000000027941 */ /* 0x000fea0003800000 */
.L_x_2555:
        /* <DEDUP_REMOVED lines=12> */
.L_x_2551:
[----:B------:R-:W-:Y:S05]  /*9b60*/  BSYNC B1 ;  /* 0x0000000000017941 */ /* 0x000fea0003800000 */
.L_x_2549:
        /* <DEDUP_REMOVED lines=8> */
.L_x_2560:
        /* <DEDUP_REMOVED lines=12> */
.L_x_2563:
[----:B------:R-:W-:Y:S02]  /*9cb0*/  IMAD.MOV.U32 R109, RZ, RZ, R102 ;  /* 0x000000ffff6d7224 */ /* 0x000fe400078e0066 */
.L_x_2564:
[----:B------:R-:W-:Y:S05]  /*9cc0*/  BSYNC B2 ;  /* 0x0000000000027941 */ /* 0x000fea0003800000 */
.L_x_2562:
        /* <DEDUP_REMOVED lines=16> */
.L_x_2568:
[----:B------:R-:W-:Y:S05]  /*9dd0*/  BSYNC B3 ;  /* 0x0000000000037941 */ /* 0x000fea0003800000 */
.L_x_2567:
        /* <DEDUP_REMOVED lines=44> */
.L_x_2566:
[----:B------:R-:W-:Y:S05]  /*a0a0*/  BSYNC B2 ;  /* 0x0000000000027941 */ /* 0x000fea0003800000 */
.L_x_2565:
        /* <DEDUP_REMOVED lines=12> */
.L_x_2561:
[----:B------:R-:W-:Y:S05]  /*a170*/  BSYNC B1 ;  /* 0x0000000000017941 */ /* 0x000fea0003800000 */
.L_x_2559:
        /* <DEDUP_REMOVED lines=12> */
[----:B0-----:R-:W-:Y:S01]  /*a240*/  IMAD.U32 R61, R110, 0x10000, RZ ;  /* 0x000100006e3d7824 */ /* 0x001fe200078e00ff */
[----:B------:R-:W-:Y:S01]  /*a250*/  LOP3.LUT R60, R109, 0xffff, RZ, 0xc0, !PT ;  /* 0x0000ffff6d3c7812 */ /* 0x000fe200078ec0ff */
[----:B------:R-:W-:Y:S01]  /*a260*/  HFMA2.MMA R141, -RZ, RZ, 0, 4.76837158203125e-07 ;  /* 0x00000008ff8d7435 */ /* 0x000fe200000001ff */
        /* <DEDUP_REMOVED lines=17> */
.L_x_2570:
[----:B------:R-:W-:Y:S05]  /*a380*/  BSYNC B1 ;  /* 0x0000000000017941 */ /* 0x000fea0003800000 */
.L_x_2569:
        /* <DEDUP_REMOVED lines=10> */
.L_x_2572:
[C---:B------:R-:W-:Y:S01]  /*a430*/  ISETP.NE.AND P3, PT, R131.reuse, 0x1, PT ;  /* 0x000000018300780c */ /* 0x040fe20003f65270 */
[----:B------:R-:W-:Y:S01]  /*a440*/  BSSY B2, `(.L_x_2574) ;  /* 0x000000c000027945 */ /* 0x000fe20003800000 */
[----:B0-----:R-:W-:-:S11]  /*a450*/  IADD3 R60, R131, 0x1, RZ ;  /* 0x00000001833c7810 */ /* 0x001fd60007ffe0ff */
        /* <DEDUP_REMOVED lines=9> */
.L_x_2575:
[----:B------:R-:W-:Y:S02]  /*a4f0*/  IMAD.MOV.U32 R116, RZ, RZ, R102 ;  /* 0x000000ffff747224 */ /* 0x000fe400078e0066 */
.L_x_2576:
[----:B------:R-:W-:Y:S05]  /*a500*/  BSYNC B2 ;  /* 0x0000000000027941 */ /* 0x000fea0003800000 */
.L_x_2574:
        /* <DEDUP_REMOVED lines=16> */
.L_x_2580:
[----:B------:R-:W-:Y:S05]  /*a610*/  BSYNC B3 ;  /* 0x0000000000037941 */ /* 0x000fea0003800000 */
.L_x_2579:
        /* <DEDUP_REMOVED lines=44> */
.L_x_2578:
[----:B------:R-:W-:Y:S05]  /*a8e0*/  BSYNC B2 ;  /* 0x0000000000027941 */ /* 0x000fea0003800000 */
.L_x_2577:
        /* <DEDUP_REMOVED lines=10> */
[----:B------:R-:W-:Y:S01]  /*a990*/  @P0 FADD.FTZ R129, R62, R129 ;  /* 0x000000813e810221 */ /* 0x000fe20000010000 */
[----:B------:R-:W-:Y:S02]  /*a9a0*/  PRMT R116, R61, 0x7610, R116 ;  /* 0x000076103d747816 */ /* 0x000fe40000000074 */
.L_x_2573:
[----:B------:R-:W-:Y:S05]  /*a9b0*/  BSYNC B1 ;  /* 0x0000000000017941 */ /* 0x000fea0003800000 */
.L_x_2571:
        /* <DEDUP_REMOVED lines=8> */
.L_x_2582:
        /* <DEDUP_REMOVED lines=12> */
.L_x_2585:
[----:B------:R-:W-:Y:S02]  /*ab00*/  IMAD.MOV.U32 R115, RZ, RZ, R102 ;  /* 0x000000ffff737224 */ /* 0x000fe400078e0066 */
.L_x_2586:
[----:B------:R-:W-:Y:S05]  /*ab10*/  BSYNC B2 ;  /* 0x0000000000027941 */ /* 0x000fea0003800000 */
.L_x_2584:
        /* <DEDUP_REMOVED lines=16> */
.L_x_2590:
[----:B------:R-:W-:Y:S05]  /*ac20*/  BSYNC B3 ;  /* 0x0000000000037941 */ /* 0x000fea0003800000 */
.L_x_2589:
        /* <DEDUP_REMOVED lines=44> */
.L_x_2588:
[----:B------:R-:W-:Y:S05]  /*aef0*/  BSYNC B2 ;  /* 0x0000000000027941 */ /* 0x000fea0003800000 */
.L_x_2587:
        /* <DEDUP_REMOVED lines=12> */
.L_x_2583:
[----:B------:R-:W-:Y:S05]  /*afc0*/  BSYNC B1 ;  /* 0x0000000000017941 */ /* 0x000fea0003800000 */
.L_x_2581:
        /* <DEDUP_REMOVED lines=8> */
.L_x_2592:
        /* <DEDUP_REMOVED lines=12> */
.L_x_2595:
[----:B------:R-:W-:Y:S02]  /*b110*/  MOV R114, R102 ;  /* 0x0000006600727202 */ /* 0x000fe40000000f00 */
.L_x_2596:
[----:B------:R-:W-:Y:S05]  /*b120*/  BSYNC B2 ;  /* 0x0000000000027941 */ /* 0x000fea0003800000 */
.L_x_2594:
        /* <DEDUP_REMOVED lines=16> */
.L_x_2600:
[----:B------:R-:W-:Y:S05]  /*b230*/  BSYNC B3 ;  /* 0x0000000000037941 */ /* 0x000fea0003800000 */
.L_x_2599:
        /* <DEDUP_REMOVED lines=44> */
.L_x_2598:
[----:B------:R-:W-:Y:S05]  /*b500*/  BSYNC B2 ;  /* 0x0000000000027941 */ /* 0x000fea0003800000 */
.L_x_2597:
        /* <DEDUP_REMOVED lines=12> */
.L_x_2593:
[----:B------:R-:W-:Y:S05]  /*b5d0*/  BSYNC B1 ;  /* 0x0000000000017941 */ /* 0x000fea0003800000 */
.L_x_2591:
[----:B------:R-:W-:Y:S01]  /*b5e0*/  BSSY B1, `(.L_x_2601) ;  /* 0x0000060000017945 */ /* 0x000fe20003800000 */
[----:B------:R-:W-:Y:S05]  /*b5f0*/  @P2 BRA `(.L_x_2602) ;  /* 0x0000006000002947 */ /* 0x000fea0003800000 */
[----:B-1----:R-:W-:Y:S02]  /*b600*/  IMAD.MOV.U32 R134, RZ, RZ, RZ ;  /* 0x000000ffff867224 */ /* 0x002fe400078e00ff */
[----:B------:R-:W-:Y:S01]  /*b610*/  IMAD.MOV.U32 R61, RZ, RZ, R60 ;  /* 0x000000ffff3d7224 */ /* 0x000fe200078e003c */
[----:B------:R-:W-:Y:S05]  /*b620*/  @!P0 BRA `(.L_x_2603) ;  /* 0x000005b000008947 */ /* 0x000fea0003800000 */
[----:B------:R-:W-:Y:S02]  /*b630*/  MOV R61, R60 ;  /* 0x0000003c003d7202 */ /* 0x000fe40000000f00 */
[----:B-----5:R-:W-:Y:S01]  /*b640*/  PRMT R134, RZ, 0x7610, R53 ;  /* 0x00007610ff867816 */ /* 0x020fe20000000035 */
[----:B------:R-:W-:Y:S05]  /*b650*/  BRA `(.L_x_2603) ;  /* 0x0000058000007947 */ /* 0x000fea0003800000 */
.L_x_2602:
        /* <DEDUP_REMOVED lines=12> */
.L_x_2605:
[----:B------:R-:W-:Y:S02]  /*b720*/  IMAD.MOV.U32 R113, RZ, RZ, R102 ;  /* 0x000000ffff717224 */ /* 0x000fe400078e0066 */
.L_x_2606:
[----:B------:R-:W-:Y:S05]  /*b730*/  BSYNC B2 ;  /* 0x0000000000027941 */ /* 0x000fea0003800000 */
.L_x_2604:
        /* <DEDUP_REMOVED lines=16> */
.L_x_2610:
[----:B------:R-:W-:Y:S05]  /*b840*/  BSYNC B3 ;  /* 0x0000000000037941 */ /* 0x000fea0003800000 */
.L_x_2609:
[----:B------:R-:W-:Y:S01]  /*b850*/  IMAD.HI.U32 R60, R103, -0x326172a9, RZ ;  /* 0xcd9e8d57673c7827 */ /* 0x000fe200078e00ff */
[----:B------:R-:W-:-:S03]  /*b860*/  LOP3.LUT R61, R61, UR5, R98, 0x96, !PT ;  /* 0x000000053d3d7c12 */ /* 0x000fc6000f8e9662 */
[----:B------:R-:W-:Y:S01]  /*b870*/  IMAD R95, R103, -0x326172a9, RZ ;  /* 0xcd9e8d57675f7824 */ /* 0x000fe200078e02ff */
[----:B------:R-:W-:Y:S01]  /*b880*/  LOP3.LUT R62, R60, UR4, R99, 0x96, !PT ;  /* 0x000000043c3e7c12 */ /* 0x000fe2000f8e9663 */
[----:B------:R-:W-:-:S04]  /*b890*/  IMAD.WIDE.U32 R60, R61, -0x326172a9, RZ ;  /* 0xcd9e8d573d3c7825 */ /* 0x000fc800078e00ff */
[----:B-1----:R-:W-:Y:S01]  /*b8a0*/  IMAD R133, R101, -0x2daee0ad, RZ ;  /* 0xd2511f5365857824 */ /* 0x002fe200078e02ff */
        /* <DEDUP_REMOVED lines=38> */
.L_x_2608:
[----:B------:R-:W-:Y:S05]  /*bb10*/  BSYNC B2 ;  /* 0x0000000000027941 */ /* 0x000fea0003800000 */
.L_x_2607:
        /* <DEDUP_REMOVED lines=8> */
[----:B-1----:R-:W-:Y:S02]  /*bba0*/  FSEL R134, R62, RZ, !P3 ;  /* 0x000000ff3e867208 */ /* 0x002fe40005800000 */
[----:B------:R-:W-:-:S03]  /*bbb0*/  SEL R60, RZ, 0x1, P3 ;  /* 0x00000001ff3c7807 */ /* 0x000fc60001800000 */
[----:B------:R-:W-:Y:S01]  /*bbc0*/  @P0 FADD.FTZ R134, R63, R134 ;  /* 0x000000863f860221 */ /* 0x000fe20000010000 */
[----:B------:R-:W-:Y:S02]  /*bbd0*/  PRMT R113, R60, 0x7610, R113 ;  /* 0x000076103c717816 */ /* 0x000fe40000000071 */
.L_x_2603:
[----:B------:R-:W-:Y:S05]  /*bbe0*/  BSYNC B1 ;  /* 0x0000000000017941 */ /* 0x000fea0003800000 */
.L_x_2601:
        /* <DEDUP_REMOVED lines=8> */
.L_x_2612:
        /* <DEDUP_REMOVED lines=12> */
.L_x_2615:
[----:B------:R-:W-:Y:S02]  /*bd30*/  IMAD.MOV.U32 R112, RZ, RZ, R102 ;  /* 0x000000ffff707224 */ /* 0x000fe400078e0066 */
.L_x_2616:
[----:B------:R-:W-:Y:S05]  /*bd40*/  BSYNC B2 ;  /* 0x0000000000027941 */ /* 0x000fea0003800000 */
.L_x_2614:
        /* <DEDUP_REMOVED lines=16> */
.L_x_2620:
[----:B------:R-:W-:Y:S05]  /*be50*/  BSYNC B3 ;  /* 0x0000000000037941 */ /* 0x000fea0003800000 */
.L_x_2619:
        /* <DEDUP_REMOVED lines=44> */
.L_x_2618:
[----:B------:R-:W-:Y:S05]  /*c120*/  BSYNC B2 ;  /* 0x0000000000027941 */ /* 0x000fea0003800000 */
.L_x_2617:
        /* <DEDUP_REMOVED lines=12> */
.L_x_2613:
[----:B------:R-:W-:Y:S05]  /*c1f0*/  BSYNC B1 ;  /* 0x0000000000017941 */ /* 0x000fea0003800000 */
.L_x_2611:
        /* <DEDUP_REMOVED lines=8> */
.L_x_2622:
        /* <DEDUP_REMOVED lines=12> */
.L_x_2625:
[----:B------:R-:W-:Y:S02]  /*c340*/  IMAD.MOV.U32 R111, RZ, RZ, R102 ;  /* 0x000000ffff6f7224 */ /* 0x000fe400078e0066 */
.L_x_2626:
[----:B------:R-:W-:Y:S05]  /*c350*/  BSYNC B2 ;  /* 0x0000000000027941 */ /* 0x000fea0003800000 */
.L_x_2624:
        /* <DEDUP_REMOVED lines=16> */
.L_x_2630:
[----:B------:R-:W-:Y:S05]  /*c460*/  BSYNC B3 ;  /* 0x0000000000037941 */ /* 0x000fea0003800000 */
.L_x_2629:
        /* <DEDUP_REMOVED lines=44> */
.L_x_2628:
[----:B------:R-:W-:Y:S05]  /*c730*/  BSYNC B2 ;  /* 0x0000000000027941 */ /* 0x000fea0003800000 */
.L_x_2627:
        /* <DEDUP_REMOVED lines=12> */
.L_x_2623:
[----:B------:R-:W-:Y:S05]  /*c800*/  BSYNC B1 ;  /* 0x0000000000017941 */ /* 0x000fea0003800000 */
.L_x_2621:
        /* <DEDUP_REMOVED lines=8> */
.L_x_2632:
        /* <DEDUP_REMOVED lines=12> */
.L_x_2635:
[----:B------:R-:W-:Y:S02]  /*c950*/  IMAD.MOV.U32 R110, RZ, RZ, R102 ;  /* 0x000000ffff6e7224 */ /* 0x000fe400078e0066 */
.L_x_2636:
[----:B------:R-:W-:Y:S05]  /*c960*/  BSYNC B2 ;  /* 0x0000000000027941 */ /* 0x000fea0003800000 */
.L_x_2634:
        /* <DEDUP_REMOVED lines=16> */
.L_x_2640:
[----:B------:R-:W-:Y:S05]  /*ca70*/  BSYNC B3 ;  /* 0x0000000000037941 */ /* 0x000fea0003800000 */
.L_x_2639:
        /* <DEDUP_REMOVED lines=44> */
.L_x_2638:
[----:B------:R-:W-:Y:S05]  /*cd40*/  BSYNC B2 ;  /* 0x0000000000027941 */ /* 0x000fea0003800000 */
.L_x_2637:
        /* <DEDUP_REMOVED lines=12> */
.L_x_2633:
[----:B------:R-:W-:Y:S05]  /*ce10*/  BSYNC B1 ;  /* 0x0000000000017941 */ /* 0x000fea0003800000 */
.L_x_2631:
        /* <DEDUP_REMOVED lines=8> */
.L_x_2642:
        /* <DEDUP_REMOVED lines=12> */
.L_x_2645:
[----:B------:R-:W-:Y:S02]  /*cf60*/  MOV R109, R102 ;  /* 0x00000066006d7202 */ /* 0x000fe40000000f00 */
.L_x_2646:
[----:B------:R-:W-:Y:S05]  /*cf70*/  BSYNC B2 ;  /* 0x0000000000027941 */ /* 0x000fea0003800000 */
.L_x_2644:
        /* <DEDUP_REMOVED lines=16> */
.L_x_2650:
[----:B------:R-:W-:Y:S05]  /*d080*/  BSYNC B3 ;  /* 0x0000000000037941 */ /* 0x000fea0003800000 */
.L_x_2649:
        /* <DEDUP_REMOVED lines=44> */
.L_x_2648:
[----:B------:R-:W-:Y:S05]  /*d350*/  BSYNC B2 ;  /* 0x0000000000027941 */ /* 0x000fea0003800000 */
.L_x_2647:
        /* <DEDUP_REMOVED lines=12> */
.L_x_2643:
[----:B------:R-:W-:Y:S05]  /*d420*/  BSYNC B1 ;  /* 0x0000000000017941 */ /* 0x000fea0003800000 */
.L_x_2641:
        /* <DEDUP_REMOVED lines=13> */
[----:B------:R-:W-:Y:S02]  /*d500*/  LOP3.LUT R60, R109, 0xffff, RZ, 0xc0, !PT ;  /* 0x0000ffff6d3c7812 */ /* 0x000fe400078ec0ff */
[----:B------:R-:W-:Y:S02]  /*d510*/  PRMT R63, R111, 0x7104, RZ ;  /* 0x000071046f3f7816 */ /* 0x000fe400000000ff */
[----:B------:R-:W-:Y:S02]  /*d520*/  LOP3.LUT R61, R61, 0xff0000, RZ, 0xc0, !PT ;  /* 0x00ff00003d3d7812 */ /* 0x000fe400078ec0ff */
[----:B------:R-:W-:Y:S02]  /*d530*/  LOP3.LUT R144, R113, 0xff, RZ, 0xc0, !PT ;  /* 0x000000ff71907812 */ /* 0x000fe400078ec0ff */
[----:B------:R-:W-:-:S02]  /*d540*/  PRMT R60, R61, 0x4210, R60 ;  /* 0x000042103d3c7816 */ /* 0x000fc4000000003c */
[----:B------:R-:W-:Y:S01]  /*d550*/  LOP3.LUT R62, R114, 0xff, RZ, 0xc0, !PT ;  /* 0x000000ff723e7812 */ /* 0x000fe200078ec0ff */
[----:B------:R-:W-:Y:S01]  /*d560*/  IMAD.WIDE.U32 R144, R144, 0x1000000, RZ ;  /* 0x0100000090907825 */ /* 0x000fe200078e00ff */
[----:B------:R-:W-:Y:S02]  /*d570*/  LOP3.LUT R61, R60, 0xff00, R63, 0xf8, !PT ;  /* 0x0000ff003c3d7812 */ /* 0x000fe400078ef83f */
[----:B------:R-:W-:Y:S01]  /*d580*/  LOP3.LUT R60, R115, 0xff, RZ, 0xc0, !PT ;  /* 0x000000ff733c7812 */ /* 0x000fe200078ec0ff */
[----:B------:R-:W-:Y:S01]  /*d590*/  IMAD.WIDE.U32 R62, R62, 0x10000, RZ ;  /* 0x000100003e3e7825 */ /* 0x000fe200078e00ff */
[----:B------:R-:W-:-:S03]  /*d5a0*/  LOP3.LUT R139, R61, 0xff, R112, 0xf8, !PT ;  /* 0x000000ff3d8b7812 */ /* 0x000fc600078ef870 */
[----:B------:R-:W-:Y:S01]  /*d5b0*/  IMAD.WIDE.U32 R60, R60, 0x100, RZ ;  /* 0x000001003c3c7825 */ /* 0x000fe200078e00ff */
[----:B------:R-:W-:-:S03]  /*d5c0*/  LOP3.LUT R139, R63, R139, R145, 0xfe, !PT ;  /* 0x0000008b3f8b7212 */ /* 0x000fc600078efe91 */
[----:B------:R-:W-:Y:S01]  /*d5d0*/  IMAD.MOV.U32 R145, RZ, RZ, 0x8 ;  /* 0x00000008ff917424 */ /* 0x000fe200078e00ff */
[----:B------:R-:W-:Y:S02]  /*d5e0*/  LOP3.LUT R63, R60, R144, R62, 0xfe, !PT ;  /* 0x000000903c3f7212 */ /* 0x000fe400078efe3e */
[----:B------:R-:W-:Y:S02]  /*d5f0*/  LOP3.LUT R61, R139, R61, RZ, 0xfc, !PT ;  /* 0x0000003d8b3d7212 */ /* 0x000fe400078efcff */
[----:B------:R-:W-:Y:S01]  /*d600*/  LOP3.LUT R60, R63, 0xff, R116, 0xf8, !PT ;  /* 0x000000ff3f3c7812 */ /* 0x000fe200078ef874 */
[----:B------:R-:W-:-:S05]  /*d610*/  IMAD.WIDE.U32 R62, R146, R145, c[0x0][0x190] ;  /* 0x00006400923e7625 */ /* 0x000fca00078e0091 */
[----:B------:R0:W-:Y:S02]  /*d620*/  STG.E.64 [R62.64], R60 ;  /* 0x0000003c3e007986 */ /* 0x0001e4000c101b06 */
.L_x_2652:
[----:B------:R-:W-:Y:S05]  /*d630*/  BSYNC B1 ;  /* 0x0000000000017941 */ /* 0x000fea0003800000 */
.L_x_2651:
[----:B-----5:R1:W5:Y:S04]  /*d640*/  @P1 LDG.E.128 R56, [R142.64] ;  /* 0x000000068e381981 */ /* 0x020368000c1e1d00 */
[----:B------:R1:W5:Y:S01]  /*d650*/  @P0 LDG.E.128 R52, [R140.64] ;  /* 0x000000068c340981 */ /* 0x000362000c1e1d00 */
[----:B------:R-:W-:Y:S01]  /*d660*/  BSSY B1, `(.L_x_2653) ;  /* 0x0000060000017945 */ /* 0x000fe20003800000 */
[----:B------:R-:W-:Y:S05]  /*d670*/  @P2 BRA `(.L_x_2654) ;  /* 0x0000006000002947 */ /* 0x000fea0003800000 */
[----:B-1----:R-:W-:Y:S01]  /*d680*/  HFMA2.MMA R141, -RZ, RZ, 0, 0 ;  /* 0x00000000ff8d7435 */ /* 0x002fe200000001ff */
[----:B0-----:R-:W-:Y:S01]  /*d690*/  IMAD.MOV.U32 R60, RZ, RZ, R137 ;  /* 0x000000ffff3c7224 */ /* 0x001fe200078e0089 */
[----:B------:R-:W-:Y:S05]  /*d6a0*/  @!P0 BRA `(.L_x_2655) ;  /* 0x000005b000008947 */ /* 0x000fea0003800000 */
[----:B------:R-:W-:Y:S01]  /*d6b0*/  IMAD.MOV.U32 R60, RZ, RZ, R137 ;  /* 0x000000ffff3c7224 */ /* 0x000fe200078e0089 */
[----:B-----5:R-:W-:Y:S01]  /*d6c0*/  PRMT R141, RZ, 0x5410, R52 ;  /* 0x00005410ff8d7816 */ /* 0x020fe20000000034 */
[----:B------:R-:W-:Y:S05]  /*d6d0*/  BRA `(.L_x_2655) ;  /* 0x0000058000007947 */ /* 0x000fea0003800000 */
.L_x_2654:
        /* <DEDUP_REMOVED lines=12> */
.L_x_2657:
[----:B------:R-:W-:Y:S02]  /*d7a0*/  IMAD.MOV.U32 R116, RZ, RZ, R102 ;  /* 0x000000ffff747224 */ /* 0x000fe400078e0066 */
.L_x_2658:
[----:B------:R-:W-:Y:S05]  /*d7b0*/  BSYNC B2 ;  /* 0x0000000000027941 */ /* 0x000fea0003800000 */
.L_x_2656:
        /* <DEDUP_REMOVED lines=16> */
.L_x_2662:
[----:B------:R-:W-:Y:S05]  /*d8c0*/  BSYNC B3 ;  /* 0x0000000000037941 */ /* 0x000fea0003800000 */
.L_x_2661:
        /* <DEDUP_REMOVED lines=44> */
.L_x_2660:
[----:B------:R-:W-:Y:S05]  /*db90*/  BSYNC B2 ;  /* 0x0000000000027941 */ /* 0x000fea0003800000 */
.L_x_2659:
        /* <DEDUP_REMOVED lines=12> */
.L_x_2655:
[----:B------:R-:W-:Y:S05]  /*dc60*/  BSYNC B1 ;  /* 0x0000000000017941 */ /* 0x000fea0003800000 */
.L_x_2653:
        /* <DEDUP_REMOVED lines=8> */
.L_x_2664:
        /* <DEDUP_REMOVED lines=12> */
.L_x_2667:
[----:B------:R-:W-:Y:S02]  /*ddb0*/  MOV R115, R102 ;  /* 0x0000006600737202 */ /* 0x000fe40000000f00 */
.L_x_2668:
[----:B------:R-:W-:Y:S05]  /*ddc0*/  BSYNC B2 ;  /* 0x0000000000027941 */ /* 0x000fea0003800000 */
.L_x_2666:
        /* <DEDUP_REMOVED lines=16> */
.L_x_2672:
[----:B------:R-:W-:Y:S05]  /*ded0*/  BSYNC B3 ;  /* 0x0000000000037941 */ /* 0x000fea0003800000 */
.L_x_2671:
        /* <DEDUP_REMOVED lines=44> */
.L_x_2670:
[----:B------:R-:W-:Y:S05]  /*e1a0*/  BSYNC B2 ;  /* 0x0000000000027941 */ /* 0x000fea0003800000 */
.L_x_2669:
        /* <DEDUP_REMOVED lines=12> */
.L_x_2665:
[----:B------:R-:W-:Y:S05]  /*e270*/  BSYNC B1 ;  /* 0x0000000000017941 */ /* 0x000fea0003800000 */
.L_x_2663:
        /* <DEDUP_REMOVED lines=8> */
.L_x_2674:
        /* <DEDUP_REMOVED lines=12> */
.L_x_2677:
[----:B------:R-:W-:Y:S02]  /*e3c0*/  IMAD.MOV.U32 R114, RZ, RZ, R102 ;  /* 0x000000ffff727224 */ /* 0x000fe400078e0066 */
.L_x_2678:
[----:B------:R-:W-:Y:S05]  /*e3d0*/  BSYNC B2 ;  /* 0x0000000000027941 */ /* 0x000fea0003800000 */
.L_x_2676:
        /* <DEDUP_REMOVED lines=16> */
.L_x_2682:
[----:B------:R-:W-:Y:S05]  /*e4e0*/  BSYNC B3 ;  /* 0x0000000000037941 */ /* 0x000fea0003800000 */
.L_x_2681:
        /* <DEDUP_REMOVED lines=44> */
.L_x_2680:
[----:B------:R-:W-:Y:S05]  /*e7b0*/  BSYNC B2 ;  /* 0x0000000000027941 */ /* 0x000fea0003800000 */
.L_x_2679:
        /* <DEDUP_REMOVED lines=12> */
.L_x_2675:
[----:B------:R-:W-:Y:S05]  /*e880*/  BSYNC B1 ;  /* 0x0000000000017941 */ /* 0x000fea0003800000 */
.L_x_2673:
        /* <DEDUP_REMOVED lines=8> */
.L_x_2684:
        /* <DEDUP_REMOVED lines=12> */
.L_x_2687:
[----:B------:R-:W-:Y:S02]  /*e9d0*/  IMAD.MOV.U32 R113, RZ, RZ, R102 ;  /* 0x000000ffff717224 */ /* 0x000fe400078e0066 */
.L_x_2688:
[----:B------:R-:W-:Y:S05]  /*e9e0*/  BSYNC B2 ;  /* 0x0000000000027941 */ /* 0x000fea0003800000 */
.L_x_2686:
        /* <DEDUP_REMOVED lines=16> */
.L_x_2692:
[----:B------:R-:W-:Y:S05]  /*eaf0*/  BSYNC B3 ;  /* 0x0000000000037941 */ /* 0x000fea0003800000 */
.L_x_2691:
        /* <DEDUP_REMOVED lines=44> */
.L_x_2690:
[----:B------:R-:W-:Y:S05]  /*edc0*/  BSYNC B2 ;  /* 0x0000000000027941 */ /* 0x000fea0003800000 */
.L_x_2689:
        /* <DEDUP_REMOVED lines=12> */
.L_x_2685:
[----:B------:R-:W-:Y:S05]  /*ee90*/  BSYNC B1 ;  /* 0x0000000000017941 */ /* 0x000fea0003800000 */
.L_x_2683:
        /* <DEDUP_REMOVED lines=8> */
.L_x_2694:
        /* <DEDUP_REMOVED lines=12> */
.L_x_2697:
[----:B------:R-:W-:Y:S02]  /*efe0*/  IMAD.MOV.U32 R112, RZ, RZ, R102 ;  /* 0x000000ffff707224 */ /* 0x000fe400078e0066 */
.L_x_2698:
[----:B------:R-:W-:Y:S05]  /*eff0*/  BSYNC B2 ;  /* 0x0000000000027941 */ /* 0x000fea0003800000 */
.L_x_2696:
        /* <DEDUP_REMOVED lines=16> */
.L_x_2702:
[----:B------:R-:W-:Y:S05]  /*f100*/  BSYNC B3 ;  /* 0x0000000000037941 */ /* 0x000fea0003800000 */
.L_x_2701:
        /* <DEDUP_REMOVED lines=44> */
.L_x_2700:
[----:B------:R-:W-:Y:S05]  /*f3d0*/  BSYNC B2 ;  /* 0x0000000000027941 */ /* 0x000fea0003800000 */
.L_x_2699:
        /* <DEDUP_REMOVED lines=12> */
.L_x_2695:
[----:B------:R-:W-:Y:S05]  /*f4a0*/  BSYNC B1 ;  /* 0x0000000000017941 */ /* 0x000fea0003800000 */
.L_x_2693:
        /* <DEDUP_REMOVED lines=8> */
.L_x_2704:
        /* <DEDUP_REMOVED lines=12> */
.L_x_2707:
[----:B------:R-:W-:Y:S02]  /*f5f0*/  IMAD.MOV.U32 R111, RZ, RZ, R102 ;  /* 0x000000ffff6f7224 */ /* 0x000fe400078e0066 */
.L_x_2708:
[----:B------:R-:W-:Y:S05]  /*f600*/  BSYNC B2 ;  /* 0x0000000000027941 */ /* 0x000fea0003800000 */
.L_x_2706:
        /* <DEDUP_REMOVED lines=16> */
.L_x_2712:
[----:B------:R-:W-:Y:S05]  /*f710*/  BSYNC B3 ;  /* 0x0000000000037941 */ /* 0x000fea0003800000 */
.L_x_2711:
        /* <DEDUP_REMOVED lines=44> */
.L_x_2710:
[----:B------:R-:W-:Y:S05]  /*f9e0*/  BSYNC B2 ;  /* 0x0000000000027941 */ /* 0x000fea0003800000 */
.L_x_2709:
        /* <DEDUP_REMOVED lines=12> */
.L_x_2705:
[----:B------:R-:W-:Y:S05]  /*fab0*/  BSYNC B1 ;  /* 0x0000000000017941 */ /* 0x000fea0003800000 */
.L_x_2703:
        /* <DEDUP_REMOVED lines=8> */
.L_x_2714:
        /* <DEDUP_REMOVED lines=12> */
.L_x_2717:
[----:B------:R-:W-:Y:S02]  /*fc00*/  MOV R110, R102 ;  /* 0x00000066006e7202 */ /* 0x000fe40000000f00 */
.L_x_2718:
[----:B------:R-:W-:Y:S05]  /*fc10*/  BSYNC B2 ;  /* 0x0000000000027941 */ /* 0x000fea0003800000 */
.L_x_2716:
        /* <DEDUP_REMOVED lines=16> */
.L_x_2722:
[----:B------:R-:W-:Y:S05]  /*fd20*/  BSYNC B3 ;  /* 0x0000000000037941 */ /* 0x000fea0003800000 */
.L_x_2721:
        /* <DEDUP_REMOVED lines=44> */
.L_x_2720:
[----:B------:R-:W-:Y:S05]  /*fff0*/  BSYNC B2 ;  /* 0x0000000000027941 */ /* 0x000fea0003800000 */
.L_x_2719:
        /* <DEDUP_REMOVED lines=12> */
.L_x_2715:
[----:B------:R-:W-:Y:S05]  /*100c0*/  BSYNC B1 ;  /* 0x0000000000017941 */ /* 0x000fea0003800000 */
.L_x_2713:
        /* <DEDUP_REMOVED lines=8> */
.L_x_2724:
        /* <DEDUP_REMOVED lines=12> */
.L_x_2727:
[----:B------:R-:W-:Y:S02]  /*10210*/  IMAD.MOV.U32 R109, RZ, RZ, R102 ;  /* 0x000000ffff6d7224 */ /* 0x000fe400078e0066 */
.L_x_2728:
[----:B------:R-:W-:Y:S05]  /*10220*/  BSYNC B2 ;  /* 0x0000000000027941 */ /* 0x000fea0003800000 */
.L_x_2726:
        /* <DEDUP_REMOVED lines=16> */
.L_x_2732:
[----:B------:R-:W-:Y:S05]  /*10330*/  BSYNC B3 ;  /* 0x0000000000037941 */ /* 0x000fea0003800000 */
.L_x_2731:
[----:B------:R-:W-:Y:S01]  /*10340*/  IMAD.HI.U32 R60, R103, -0x326172a9, RZ ;  /* 0xcd9e8d57673c7827 */ /* 0x000fe200078e00ff */
[----:B------:R-:W-:Y:S01]  /*10350*/  LOP3.LUT R61, R61, UR5, R98, 0x96, !PT ;  /* 0x000000053d3d7c12 */ /* 0x000fe2000f8e9662 */
[----:B------:R-:W-:Y:S02]  /*10360*/  HFMA2.MMA R145, -RZ, RZ, 0, 0 ;  /* 0x00000000ff917435 */ /* 0x000fe400000001ff */
        /* <DEDUP_REMOVED lines=41> */
.L_x_2730:
[----:B------:R-:W-:Y:S05]  /*10600*/  BSYNC B2 ;  /* 0x0000000000027941 */ /* 0x000fea0003800000 */
.L_x_2729:
        /* <DEDUP_REMOVED lines=12> */
.L_x_2725:
[----:B------:R-:W-:Y:S05]  /*106d0*/  BSYNC B1 ;  /* 0x0000000000017941 */ /* 0x000fea0003800000 */
.L_x_2723:
        /* <DEDUP_REMOVED lines=14> */
[----:B------:R-:W-:Y:S02]  /*107c0*/  LOP3.LUT R62, R114, 0xff, RZ, 0xc0, !PT ;  /* 0x000000ff723e7812 */ /* 0x000fe400078ec0ff */
[----:B------:R-:W-:Y:S01]  /*107d0*/  LOP3.LUT R61, R60, 0xff0000, RZ, 0xc0, !PT ;  /* 0x00ff00003c3d7812 */ /* 0x000fe200078ec0ff */
[----:B------:R-:W-:Y:S01]  /*107e0*/  IMAD.WIDE.U32 R148, R148, 0x1000000, RZ ;  /* 0x0100000094947825 */ /* 0x000fe200078e00ff */
[----:B------:R-:W-:-:S03]  /*107f0*/  LOP3.LUT R60, R109, 0xffff, RZ, 0xc0, !PT ;  /* 0x0000ffff6d3c7812 */ /* 0x000fc600078ec0ff */
[----:B------:R-:W-:Y:S01]  /*10800*/  IMAD.WIDE.U32 R62, R62, 0x10000, RZ ;  /* 0x000100003e3e7825 */ /* 0x000fe200078e00ff */
[----:B------:R-:W-:Y:S02]  /*10810*/  PRMT R60, R61, 0x4210, R60 ;  /* 0x000042103d3c7816 */ /* 0x000fe4000000003c */
[----:B------:R-:W-:-:S04]  /*10820*/  PRMT R61, R111, 0x7104, RZ ;  /* 0x000071046f3d7816 */ /* 0x000fc800000000ff */
[----:B------:R-:W-:Y:S02]  /*10830*/  LOP3.LUT R61, R60, 0xff00, R61, 0xf8, !PT ;  /* 0x0000ff003c3d7812 */ /* 0x000fe400078ef83d */
[----:B------:R-:W-:Y:S02]  /*10840*/  LOP3.LUT R60, R115, 0xff, RZ, 0xc0, !PT ;  /* 0x000000ff733c7812 */ /* 0x000fe400078ec0ff */
[----:B------:R-:W-:-:S03]  /*10850*/  LOP3.LUT R147, R61, 0xff, R112, 0xf8, !PT ;  /* 0x000000ff3d937812 */ /* 0x000fc600078ef870 */
[----:B------:R-:W-:Y:S01]  /*10860*/  IMAD.WIDE.U32 R60, R60, 0x100, RZ ;  /* 0x000001003c3c7825 */ /* 0x000fe200078e00ff */
[----:B------:R-:W-:-:S04]  /*10870*/  LOP3.LUT R147, R63, R147, R149, 0xfe, !PT ;  /* 0x000000933f937212 */ /* 0x000fc800078efe95 */
[----:B------:R-:W-:Y:S02]  /*10880*/  LOP3.LUT R63, R60, R148, R62, 0xfe, !PT ;  /* 0x000000943c3f7212 */ /* 0x000fe400078efe3e */
[----:B------:R-:W-:Y:S01]  /*10890*/  LOP3.LUT R61, R147, R61, RZ, 0xfc, !PT ;  /* 0x0000003d933d7212 */ /* 0x000fe200078efcff */
[----:B------:R-:W-:Y:S01]  /*108a0*/  IMAD.MOV.U32 R147, RZ, RZ, 0x8 ;  /* 0x00000008ff937424 */ /* 0x000fe200078e00ff */
[----:B------:R-:W-:-:S03]  /*108b0*/  LOP3.LUT R60, R63, 0xff, R116, 0xf8, !PT ;  /* 0x000000ff3f3c7812 */ /* 0x000fc600078ef874 */
[----:B------:R-:W-:-:S05]  /*108c0*/  IMAD.WIDE.U32 R62, R118, R147, c[0x0][0x190] ;  /* 0x00006400763e7625 */ /* 0x000fca00078e0093 */
[----:B------:R0:W-:Y:S02]  /*108d0*/  STG.E.64 [R62.64], R60 ;  /* 0x0000003c3e007986 */ /* 0x0001e4000c101b06 */
.L_x_2734:
[----:B------:R-:W-:Y:S05]  /*108e0*/  BSYNC B1 ;  /* 0x0000000000017941 */ /* 0x000fea0003800000 */
.L_x_2733:
[----:B-----5:R1:W5:Y:S04]  /*108f0*/  @P1 LDG.E.128 R56, [R154.64] ;  /* 0x000000069a381981 */ /* 0x020368000c1e1d00 */
[----:B------:R1:W5:Y:S01]  /*10900*/  @P0 LDG.E.128 R52, [R150.64] ;  /* 0x0000000696340981 */ /* 0x000362000c1e1d00 */
[----:B------:R-:W-:Y:S01]  /*10910*/  BSSY B1, `(.L_x_2735) ;  /* 0x0000060000017945 */ /* 0x000fe20003800000 */
[----:B------:R-:W-:Y:S05]  /*10920*/  @P2 BRA `(.L_x_2736) ;  /* 0x0000006000002947 */ /* 0x000fea0003800000 */
[----:B0-----:R-:W-:Y:S01]  /*10930*/  IMAD.MOV.U32 R148, RZ, RZ, RZ ;  /* 0x000000ffff947224 */ /* 0x001fe200078e00ff */
[----:B------:R-:W-:Y:S01]  /*10940*/  MOV R60, R145 ;  /* 0x00000091003c7202 */ /* 0x000fe20000000f00 */
[----:B------:R-:W-:Y:S05]  /*10950*/  @!P0 BRA `(.L_x_2737) ;  /* 0x000005b000008947 */ /* 0x000fea0003800000 */
[----:B------:R-:W-:Y:S01]  /*10960*/  IMAD.MOV.U32 R60, RZ, RZ, R145 ;  /* 0x000000ffff3c7224 */ /* 0x000fe200078e0091 */
[----:B-----5:R-:W-:Y:S01]  /*10970*/  PRMT R148, RZ, 0x5410, R52 ;  /* 0x00005410ff947816 */ /* 0x020fe20000000034 */
[----:B------:R-:W-:Y:S05]  /*10980*/  BRA `(.L_x_2737) ;  /* 0x0000058000007947 */ /* 0x000fea0003800000 */
.L_x_2736:
        /* <DEDUP_REMOVED lines=12> */
.L_x_2739:
[----:B------:R-:W-:Y:S02]  /*10a50*/  MOV R116, R102 ;  /* 0x0000006600747202 */ /* 0x000fe40000000f00 */
.L_x_2740:
[----:B------:R-:W-:Y:S05]  /*10a60*/  BSYNC B2 ;  /* 0x0000000000027941 */ /* 0x000fea0003800000 */
.L_x_2738:
        /* <DEDUP_REMOVED lines=16> */
.L_x_2744:
[----:B------:R-:W-:Y:S05]  /*10b70*/  BSYNC B3 ;  /* 0x0000000000037941 */ /* 0x000fea0003800000 */
.L_x_2743:
        /* <DEDUP_REMOVED lines=44> */
.L_x_2742:
[----:B------:R-:W-:Y:S05]  /*10e40*/  BSYNC B2 ;  /* 0x0000000000027941 */ /* 0x000fea0003800000 */
.L_x_2741:
        /* <DEDUP_REMOVED lines=12> */
.L_x_2737:
[----:B------:R-:W-:Y:S05]  /*10f10*/  BSYNC B1 ;  /* 0x0000000000017941 */ /* 0x000fea0003800000 */
.L_x_2735:
        /* <DEDUP_REMOVED lines=8> */
.L_x_2746:
        /* <DEDUP_REMOVED lines=12> */
.L_x_2749:
[----:B------:R-:W-:Y:S02]  /*11060*/  IMAD.MOV.U32 R115, RZ, RZ, R102 ;  /* 0x000000ffff737224 */ /* 0x000fe400078e0066 */
.L_x_2750:
[----:B------:R-:W-:Y:S05]  /*11070*/  BSYNC B2 ;  /* 0x0000000000027941 */ /* 0x000fea0003800000 */
.L_x_2748:
        /* <DEDUP_REMOVED lines=16> */
.L_x_2754:
[----:B------:R-:W-:Y:S05]  /*11180*/  BSYNC B3 ;  /* 0x0000000000037941 */ /* 0x000fea0003800000 */
.L_x_2753:
        /* <DEDUP_REMOVED lines=44> */
.L_x_2752:
[----:B------:R-:W-:Y:S05]  /*11450*/  BSYNC B2 ;  /* 0x0000000000027941 */ /* 0x000fea0003800000 */
.L_x_2751:
        /* <DEDUP_REMOVED lines=12> */
.L_x_2747:
[----:B------:R-:W-:Y:S05]  /*11520*/  BSYNC B1 ;  /* 0x0000000000017941 */ /* 0x000fea0003800000 */
.L_x_2745:
        /* <DEDUP_REMOVED lines=8> */
.L_x_2756:
        /* <DEDUP_REMOVED lines=12> */
.L_x_2759:
[----:B------:R-:W-:Y:S02]  /*11670*/  MOV R114, R102 ;  /* 0x0000006600727202 */ /* 0x000fe40000000f00 */
.L_x_2760:
[----:B------:R-:W-:Y:S05]  /*11680*/  BSYNC B2 ;  /* 0x0000000000027941 */ /* 0x000fea0003800000 */
.L_x_2758:
        /* <DEDUP_REMOVED lines=16> */
.L_x_2764:
[----:B------:R-:W-:Y:S05]  /*11790*/  BSYNC B3 ;  /* 0x0000000000037941 */ /* 0x000fea0003800000 */
.L_x_2763:
        /* <DEDUP_REMOVED lines=44> */
.L_x_2762:
[----:B------:R-:W-:Y:S05]  /*11a60*/  BSYNC B2 ;  /* 0x0000000000027941 */ /* 0x000fea0003800000 */
.L_x_2761:
        /* <DEDUP_REMOVED lines=12> */
.L_x_2757:
[----:B------:R-:W-:Y:S05]  /*11b30*/  BSYNC B1 ;  /* 0x0000000000017941 */ /* 0x000fea0003800000 */
.L_x_2755:
        /* <DEDUP_REMOVED lines=8> */
.L_x_2766:
        /* <DEDUP_REMOVED lines=12> */
.L_x_2769:
[----:B------:R-:W-:Y:S02]  /*11c80*/  IMAD.MOV.U32 R113, RZ, RZ, R102 ;  /* 0x000000ffff717224 */ /* 0x000fe400078e0066 */
.L_x_2770:
[----:B------:R-:W-:Y:S05]  /*11c90*/  BSYNC B2 ;  /* 0x0000000000027941 */ /* 0x000fea0003800000 */
.L_x_2768:
        /* <DEDUP_REMOVED lines=16> */
.L_x_2774:
[----:B------:R-:W-:Y:S05]  /*11da0*/  BSYNC B3 ;  /* 0x0000000000037941 */ /* 0x000fea0003800000 */
.L_x_2773:
        /* <DEDUP_REMOVED lines=44> */
.L_x_2772:
[----:B------:R-:W-:Y:S05]  /*12070*/  BSYNC B2 ;  /* 0x0000000000027941 */ /* 0x000fea0003800000 */
.L_x_2771:
        /* <DEDUP_REMOVED lines=12> */
.L_x_2767:
[----:B------:R-:W-:Y:S05]  /*12140*/  BSYNC B1 ;  /* 0x0000000000017941 */ /* 0x000fea0003800000 */
.L_x_2765:
        /* <DEDUP_REMOVED lines=8> */
.L_x_2776:
        /* <DEDUP_REMOVED lines=12> */
.L_x_2779:
[----:B------:R-:W-:Y:S02]  /*12290*/  MOV R112, R102 ;  /* 0x0000006600707202 */ /* 0x000fe40000000f00 */
.L_x_2780:
[----:B------:R-:W-:Y:S05]  /*122a0*/  BSYNC B2 ;  /* 0x0000000000027941 */ /* 0x000fea0003800000 */
.L_x_2778:
        /* <DEDUP_REMOVED lines=16> */
.L_x_2784:
[----:B------:R-:W-:Y:S05]  /*123b0*/  BSYNC B3 ;  /* 0x0000000000037941 */ /* 0x000fea0003800000 */
.L_x_2783:
        /* <DEDUP_REMOVED lines=44> */
.L_x_2782:
[----:B------:R-:W-:Y:S05]  /*12680*/  BSYNC B2 ;  /* 0x0000000000027941 */ /* 0x000fea0003800000 */
.L_x_2781:
[----:B------:R-:W0:Y:S01]  /*12690*/  I2F.U32 R61, R112 ;  /* 0x00000070003d7306 */ /* 0x000e220000201000 */
[----:B------:R-:W-:-:S04]  /*126a0*/  IMAD.MOV.U32 R62, RZ, RZ, 0x2f800000 ;  /* 0x2f800000ff3e7424 */ /* 0x000fc800078e00ff */
[----:B0-----:R-:W-:Y:S01]  /*126b0*/  FFMA.FTZ R61, R61, R62, 1.1641532182693481445e-10 ;  /* 0x2f0000003d3d7423 */ /* 0x001fe2000001003e */
[----:B-----5:R-:W-:-:S04]  /*126c0*/  PRMT R62, RZ, 0x5410, R58 ;  /* 0x00005410ff3e7816 */ /* 0x020fc8000000003a */
[----:B------:R-:W-:Y:S01]  /*126d0*/  FSETP.GTU.FTZ.AND P3, PT, R61, c[0x0][0x1e4], PT ;  /* 0x000079003d007a0b */ /* 0x000fe20003f7c000 */
[----:B------:R-:W-:-:S03]  /*126e0*/  FMUL.FTZ R62, R62, c[0x0][0x1ec] ;  /* 0x00007b003e3e7a20 */ /* 0x000fc60000410000 */
[----:B------:R-:W-:Y:S01]  /*126f0*/  SEL R61, RZ, 0x1, P3 ;  /* 0x00000001ff3d7807 */ /* 0x000fe20001800000 */
[----:B------:R-:W-:-:S03]  /*12700*/  FMUL.FTZ R62, R62, c[0x0][0x1e8] ;  /* 0x00007a003e3e7a20 */ /* 0x000fc60000410000 */
[----:B------:R-:W-:Y:S02]  /*12710*/  PRMT R112, R61, 0x7610, R112 ;  /* 0x000076103d707816 */ /* 0x000fe40000000070 */
[----:B------:R-:W-:Y:S02]  /*12720*/  FSEL R147, R62, RZ, !P3 ;  /* 0x000000ff3e937208 */ /* 0x000fe40005800000 */
[----:B------:R-:W-:-:S05]  /*12730*/  @P0 PRMT R62, RZ, 0x5410, R54 ;  /* 0x00005410ff3e0816 */ /* 0x000fca0000000036 */
[----:B------:R-:W-:Y:S02]  /*12740*/  @P0 FADD.FTZ R147, R62, R147 ;  /* 0x000000933e930221 */ /* 0x000fe40000010000 */
.L_x_2777:
[----:B------:R-:W-:Y:S05]  /*12750*/  BSYNC B1 ;  /* 0x0000000000017941 */ /* 0x000fea0003800000 */
.L_x_2775:
        /* <DEDUP_REMOVED lines=8> */
.L_x_2786:
        /* <DEDUP_REMOVED lines=12> */
.L_x_2789:
[----:B------:R-:W-:Y:S02]  /*128a0*/  IMAD.MOV.U32 R111, RZ, RZ, R102 ;  /* 0x000000ffff6f7224 */ /* 0x000fe400078e0066 */
.L_x_2790:
[----:B------:R-:W-:Y:S05]  /*128b0*/  BSYNC B2 ;  /* 0x0000000000027941 */ /* 0x000fea0003800000 */
.L_x_2788:
        /* <DEDUP_REMOVED lines=16> */
.L_x_2794:
[----:B------:R-:W-:Y:S05]  /*129c0*/  BSYNC B3 ;  /* 0x0000000000037941 */ /* 0x000fea0003800000 */
.L_x_2793:
[----:B------:R-:W-:Y:S01]  /*129d0*/  LOP3.LUT R61, R61, UR5, R98, 0x96, !PT ;  /* 0x000000053d3d7c12 */ /* 0x000fe2000f8e9662 */
[----:B------:R-:W-:-:S04]  /*129e0*/  IMAD.HI.U32 R60, R103, -0x326172a9, RZ ;  /* 0xcd9e8d57673c7827 */ /* 0x000fc800078e00ff */
        /* <DEDUP_REMOVED lines=35> */
[----:B------:R-:W-:-:S04]  /*12c20*/  IMAD.WIDE.U32 R62, R63, -0x326172a9, RZ ;  /* 0xcd9e8d573f3e7825 */ /* 0x000fc800078e00ff */
[----:B------:R-:W-:Y:S01]  /*12c30*/  IMAD.MOV.U32 R102, RZ, RZ, R62 ;  /* 0x000000ffff667224 */ /* 0x000fe200078e003e */
[----:B------:R-:W-:Y:S01]  /*12c40*/  LOP3.LUT R95, R63, UR25, R60, 0x96, !PT ;  /* 0x000000193f5f7c12 */ /* 0x000fe2000f8e963c */
[----:B------:R-:W-:-:S04]  /*12c50*/  IMAD.WIDE.U32 R60, R61, -0x2daee0ad, RZ ;  /* 0xd2511f533d3c7825 */ /* 0x000fc800078e00ff */
[----:B------:R-:W-:Y:S01]  /*12c60*/  IMAD.MOV.U32 R100, RZ, RZ, R60 ;  /* 0x000000ffff647224 */ /* 0x000fe200078e003c */
[----:B------:R-:W-:Y:S01]  /*12c70*/  LOP3.LUT R94, R61, UR26, R94, 0x96, !PT ;  /* 0x0000001a3d5e7c12 */ /* 0x000fe2000f8e965e */
[----:B------:R-:W-:-:S06]  /*12c80*/  HFMA2.MMA R61, -RZ, RZ, 0, 0 ;  /* 0x00000000ff3d7435 */ /* 0x000fcc00000001ff */
.L_x_2792:
[----:B------:R-:W-:Y:S05]  /*12c90*/  BSYNC B2 ;  /* 0x0000000000027941 */ /* 0x000fea0003800000 */
.L_x_2791:
        /* <DEDUP_REMOVED lines=12> */
.L_x_2787:
[----:B------:R-:W-:Y:S05]  /*12d60*/  BSYNC B1 ;  /* 0x0000000000017941 */ /* 0x000fea0003800000 */
.L_x_2785:
        /* <DEDUP_REMOVED lines=8> */
.L_x_2796:
        /* <DEDUP_REMOVED lines=12> */
.L_x_2799:
[----:B------:R-:W-:Y:S02]  /*12eb0*/  MOV R110, R102 ;  /* 0x00000066006e7202 */ /* 0x000fe40000000f00 */
.L_x_2800:
[----:B------:R-:W-:Y:S05]  /*12ec0*/  BSYNC B2 ;  /* 0x0000000000027941 */ /* 0x000fea0003800000 */
.L_x_2798:
        /* <DEDUP_REMOVED lines=16> */
.L_x_2804:
[----:B------:R-:W-:Y:S05]  /*12fd0*/  BSYNC B3 ;  /* 0x0000000000037941 */ /* 0x000fea0003800000 */
.L_x_2803:
[----:B------:R-:W-:Y:S01]  /*12fe0*/  LOP3.LUT R61, R61, UR5, R98, 0x96, !PT ;  /* 0x000000053d3d7c12 */ /* 0x000fe2000f8e9662 */
[----:B------:R-:W-:-:S04]  /*12ff0*/  IMAD.HI.U32 R62, R103, -0x326172a9, RZ ;  /* 0xcd9e8d57673e7827 */ /* 0x000fc800078e00ff */
[----:B------:R-:W-:Y:S01]  /*13000*/  IMAD R63, R103, -0x326172a9, RZ ;  /* 0xcd9e8d57673f7824 */ /* 0x000fe200078e02ff */
[----:B------:R-:W-:Y:S01]  /*13010*/  LOP3.LUT R62, R62, UR4, R99, 0x96, !PT ;  /* 0x000000043e3e7c12 */ /* 0x000fe2000f8e9663 */
[----:B------:R-:W-:-:S05]  /*13020*/  IMAD.WIDE.U32 R60, R61, -0x326172a9, RZ ;  /* 0xcd9e8d573d3c7825 */ /* 0x000fca00078e00ff */
[----:B------:R-:W-:Y:S01]  /*13030*/  LOP3.LUT R94, R61, UR9, R63, 0x96, !PT ;  /* 0x000000093d5e7c12 */ /* 0x000fe2000f8e963f */
[----:B------:R-:W-:Y:S02]  /*13040*/  IMAD R61, R101, -0x2daee0ad, RZ ;  /* 0xd2511f53653d7824 */ /* 0x000fe400078e02ff */
        /* <DEDUP_REMOVED lines=31> */
[----:B------:R-:W-:Y:S02]  /*13240*/  LOP3.LUT R95, R61, UR25, R62, 0x96, !PT ;  /* 0x000000193d5f7c12 */ /* 0x000fe4000f8e963e */
[----:B------:R-:W-:Y:S01]  /*13250*/  MOV R102, R60 ;  /* 0x0000003c00667202 */ /* 0x000fe20000000f00 */
[----:B------:R-:W-:-:S04]  /*13260*/  IMAD.WIDE.U32 R60, R63, -0x2daee0ad, RZ ;  /* 0xd2511f533f3c7825 */ /* 0x000fc800078e00ff */
[----:B------:R-:W-:Y:S01]  /*13270*/  IMAD.MOV.U32 R100, RZ, RZ, R60 ;  /* 0x000000ffff647224 */ /* 0x000fe200078e003c */
[----:B------:R-:W-:Y:S01]  /*13280*/  LOP3.LUT R94, R61, UR26, R94, 0x96, !PT ;  /* 0x0000001a3d5e7c12 */ /* 0x000fe2000f8e965e */
[----:B------:R-:W-:Y:S02]  /*13290*/  IMAD.MOV.U32 R60, RZ, RZ, RZ ;  /* 0x000000ffff3c7224 */ /* 0x000fe400078e00ff */
.L_x_2802:
[----:B------:R-:W-:Y:S05]  /*132a0*/  BSYNC B2 ;  /* 0x0000000000027941 */ /* 0x000fea0003800000 */
.L_x_2801:
[----:B------:R-:W0:Y:S01]  /*132b0*/  I2F.U32 R61, R110 ;  /* 0x0000006e003d7306 */ /* 0x000e220000201000 */
[----:B------:R-:W-:-:S04]  /*132c0*/  IMAD.MOV.U32 R62, RZ, RZ, 0x2f800000 ;  /* 0x2f800000ff3e7424 */ /* 0x000fc800078e00ff */
[----:B0-----:R-:W-:Y:S01]  /*132d0*/  FFMA.FTZ R61, R61, R62, 1.1641532182693481445e-10 ;  /* 0x2f0000003d3d7423 */ /* 0x001fe2000001003e */
[----:B-----5:R-:W-:-:S04]  /*132e0*/  PRMT R62, RZ, 0x5410, R59 ;  /* 0x00005410ff3e7816 */ /* 0x020fc8000000003b */
[----:B------:R-:W-:Y:S01]  /*132f0*/  FSETP.GTU.FTZ.AND P3, PT, R61, c[0x0][0x1e4], PT ;  /* 0x000079003d007a0b */ /* 0x000fe20003f7c000 */
[----:B------:R-:W-:Y:S01]  /*13300*/  FMUL.FTZ R62, R62, c[0x0][0x1ec] ;  /* 0x00007b003e3e7a20 */ /* 0x000fe20000410000 */
[----:B------:R-:W-:-:S03]  /*13310*/  @P0 PRMT R61, RZ, 0x5410, R55 ;  /* 0x00005410ff3d0816 */ /* 0x000fc60000000037 */
[----:B------:R-:W-:-:S05]  /*13320*/  FMUL.FTZ R62, R62, c[0x0][0x1e8] ;  /* 0x00007a003e3e7a20 */ /* 0x000fca0000410000 */
[----:B------:R-:W-:-:S05]  /*13330*/  FSEL R154, R62, RZ, !P3 ;  /* 0x000000ff3e9a7208 */ /* 0x000fca0005800000 */
[----:B------:R-:W-:Y:S01]  /*13340*/  @P0 FADD.FTZ R154, R61, R154 ;  /* 0x0000009a3d9a0221 */ /* 0x000fe20000010000 */
[----:B------:R-:W-:-:S04]  /*13350*/  SEL R61, RZ, 0x1, P3 ;  /* 0x00000001ff3d7807 */ /* 0x000fc80001800000 */
[----:B------:R-:W-:Y:S02]  /*13360*/  PRMT R110, R61, 0x7610, R110 ;  /* 0x000076103d6e7816 */ /* 0x000fe4000000006e */
.L_x_2797:
[----:B------:R-:W-:Y:S05]  /*13370*/  BSYNC B1 ;  /* 0x0000000000017941 */ /* 0x000fea0003800000 */
.L_x_2795:
        /* <DEDUP_REMOVED lines=8> */
.L_x_2806:
        /* <DEDUP_REMOVED lines=12> */
.L_x_2809:
[----:B------:R-:W-:Y:S02]  /*134c0*/  IMAD.MOV.U32 R109, RZ, RZ, R102 ;  /* 0x000000ffff6d7224 */ /* 0x000fe400078e0066 */
.L_x_2810:
[----:B------:R-:W-:Y:S05]  /*134d0*/  BSYNC B2 ;  /* 0x0000000000027941 */ /* 0x000fea0003800000 */
.L_x_2808:
        /* <DEDUP_REMOVED lines=16> */
.L_x_2814:
[----:B------:R-:W-:Y:S05]  /*135e0*/  BSYNC B3 ;  /* 0x0000000000037941 */ /* 0x000fea0003800000 */
.L_x_2813:
[----:B------:R-:W-:Y:S01]  /*135f0*/  LOP3.LUT R61, R61, UR5, R98, 0x96, !PT ;  /* 0x000000053d3d7c12 */ /* 0x000fe2000f8e9662 */
[----:B------:R-:W-:Y:S01]  /*13600*/  IMAD.HI.U32 R62, R103, -0x326172a9, RZ ;  /* 0xcd9e8d57673e7827 */ /* 0x000fe200078e00ff */
[----:B------:R-:W-:-:S03]  /*13610*/  HFMA2.MMA R118, -RZ, RZ, 0, 0 ;  /* 0x00000000ff767435 */ /* 0x000fc600000001ff */
        /* <DEDUP_REMOVED lines=40> */
[----:B------:R-:W-:Y:S02]  /*138a0*/  LOP3.LUT R94, R61, UR26, R94, 0x96, !PT ;  /* 0x0000001a3d5e7c12 */ /* 0x000fe4000f8e965e */
.L_x_2812:
[----:B------:R-:W-:Y:S05]  /*138b0*/  BSYNC B2 ;  /* 0x0000000000027941 */ /* 0x000fea0003800000 */
.L_x_2811:
        /* <DEDUP_REMOVED lines=12> */
.L_x_2807:
[----:B------:R-:W-:Y:S05]  /*13980*/  BSYNC B1 ;  /* 0x0000000000017941 */ /* 0x000fea0003800000 */
.L_x_2805:
[----:B------:R-:W-:Y:S01]  /*13990*/  IMAD.WIDE.U32 R156, R156, R153, c[0x0][0x188] ;  /* 0x000062009c9c7625 */ /* 0x000fe200078e0099 */
[----:B------:R-:W-:Y:S01]  /*139a0*/  F2FP.BF16.PACK_AB R63, R149, R154 ;  /* 0x0000009a953f723e */ /* 0x000fe200000010ff */
[----:B------:R-:W-:Y:S01]  /*139b0*/  BSSY B1, `(.L_x_2815) ;  /* 0x0000047000017945 */ /* 0x000fe20003800000 */
[----:B------:R-:W-:Y:S01]  /*139c0*/  F2FP.BF16.PACK_AB R62, R152, R147 ;  /* 0x00000093983e723e */ /* 0x000fe200000010ff */
[----:B------:R-:W-:Y:S01]  /*139d0*/  FADD.FTZ R153, RZ, R71 ;  /* 0x00000047ff997221 */ /* 0x000fe20000010000 */
[----:B------:R-:W-:Y:S02]  /*139e0*/  F2FP.BF16.PACK_AB R61, R150, R145 ;  /* 0x00000091963d723e */ /* 0x000fe400000010ff */
[----:B------:R-:W-:Y:S01]  /*139f0*/  F2FP.BF16.PACK_AB R60, R151, R148 ;  /* 0x00000094973c723e */ /* 0x000fe200000010ff */
[----:B------:R-:W-:-:S04]  /*13a00*/  FADD.FTZ R160, R153, R70 ;  /* 0x0000004699a07221 */ /* 0x000fc80000010000 */
        /* <DEDUP_REMOVED lines=44> */
[----:B------:R-:W-:Y:S05]  /*13cd0*/  @!P1 BRA `(.L_x_2816) ;  /* 0x0000014000009947 */ /* 0x000fea0003800000 */
[----:B------:R-:W-:Y:S01]  /*13ce0*/  IMAD.U32 R60, R110, 0x10000, RZ ;  /* 0x000100006e3c7824 */ /* 0x000fe200078e00ff */
        /* <DEDUP_REMOVED lines=19> */
.L_x_2816:
[----:B------:R-:W-:Y:S05]  /*13e20*/  BSYNC B1 ;  /* 0x0000000000017941 */ /* 0x000fea0003800000 */
.L_x_2815:
[----:B------:R-:W-:Y:S01]  /*13e30*/  FADD.FTZ R153, R153, R152 ;  /* 0x0000009899997221 */ /* 0x000fe20000010000 */
[----:B------:R-:W-:-:S03]  /*13e40*/  LOP3.LUT P0, RZ, R74, 0x1f, RZ, 0xc0, !PT ;  /* 0x0000001f4aff7812 */ /* 0x000fc6000780c0ff */
[----:B0-----:R-:W-:-:S04]  /*13e50*/  FADD.FTZ R60, R153, R154 ;  /* 0x0000009a993c7221 */ /* 0x001fc80000010000 */
[----:B------:R-:W-:Y:S01]  /*13e60*/  FADD.FTZ R155, R60, R149 ;  /* 0x000000953c9b7221 */ /* 0x000fe20000010000 */
[----:B------:R-:W-:Y:S05]  /*13e70*/  BRA.DIV ~URZ, `(.L_x_2817) ;  /* 0x000017f27f007947 */ /* 0x000fea000b800000 */
[----:B------:R0:W1:Y:S02]  /*13e80*/  SHFL.BFLY PT, R62, R155, 0x1, 0x1f ;  /* 0x0c201f009b3e7f89 */ /* 0x00006400000e0000 */
.L_x_2823:
        /* <DEDUP_REMOVED lines=12> */
[----:B------:R-:W-:Y:S02]  /*13f50*/  FADD.FTZ R156, -R153, R70 ;  /* 0x00000046999c7221 */ /* 0x000fe40000010100 */
[----:B------:R-:W-:Y:S02]  /*13f60*/  FFMA.FTZ R63, R63, R63, RZ ;  /* 0x0000003f3f3f7223 */ /* 0x000fe400000100ff */
[----:B------:R-:W-:Y:S02]  /*13f70*/  FADD.FTZ R60, -R153, R69 ;  /* 0x00000045993c7221 */ /* 0x000fe40000010100 */
        /* <DEDUP_REMOVED lines=101> */
.L_x_2824:
[----:B------:R-:W-:Y:S01]  /*145d0*/  FMUL.FTZ R61, R153, R153 ;  /* 0x00000099993d7220 */ /* 0x000fe20000410000 */
[----:B------:R-:W-:Y:S01]  /*145e0*/  ISETP.NE.AND P1, PT, RZ, UR8, PT ;  /* 0x00000008ff007c0c */ /* 0x000fe2000bf25270 */
[----:B01----:R-:W-:Y:S01]  /*145f0*/  FADD.FTZ R155, R62, R155 ;  /* 0x0000009b3e9b7221 */ /* 0x003fe20000010000 */
[----:B------:R-:W-:Y:S01]  /*14600*/  MOV R60, c[0x0][0x1e0] ;  /* 0x00007800003c7a02 */ /* 0x000fe20000000f00 */
[----:B------:R-:W-:Y:S01]  /*14610*/  BSSY B1, `(.L_x_2819) ;  /* 0x00000fe000017945 */ /* 0x000fe20003800000 */
[----:B------:R-:W-:Y:S02]  /*14620*/  FSEL R61, R61, RZ, P1 ;  /* 0x000000ff3d3d7208 */ /* 0x000fe40000800000 */
[----:B------:R-:W-:Y:S01]  /*14630*/  @!P0 LEA R156, P2, R26, c[0x0][0x1a0], 0x2 ;  /* 0x000068001a9c8a11 */ /* 0x000fe200078410ff */
[----:B------:R-:W-:-:S03]  /*14640*/  FFMA.FTZ R60, R155, R60, c[0x0][0x228] ;  /* 0x00008a009b3c7623 */ /* 0x000fc6000001003c */
[----:B------:R-:W-:Y:S01]  /*14650*/  @!P0 LEA.HI.X R157, R26, c[0x0][0x1a4], R73, 0x2, P2 ;  /* 0x000069001a9d8a11 */ /* 0x000fe200010f1449 */
[----:B------:R-:W-:Y:S01]  /*14660*/  FADD.FTZ R60, R60, R61 ;  /* 0x0000003d3c3c7221 */ /* 0x000fe20000010000 */
[----:B------:R-:W-:-:S03]  /*14670*/  @!P0 LEA R62, P2, R26, c[0x0][0x1a8], 0x2 ;  /* 0x00006a001a3e8a11 */ /* 0x000fc600078410ff */
[----:B------:R0:W-:Y:S01]  /*14680*/  @!P0 STG.E [R156.64], R153 ;  /* 0x000000999c008986 */ /* 0x0001e2000c101906 */
[----:B------:R-:W-:Y:S01]  /*14690*/  @!P0 LEA.HI.X R63, R26, c[0x0][0x1ac], R73, 0x2, P2 ;  /* 0x00006b001a3f8a11 */ /* 0x000fe200010f1449 */
[----:B------:R-:W1:Y:S04]  /*146a0*/  MUFU.RSQ R60, R60 ;  /* 0x0000003c003c7308 */ /* 0x000e680000001400 */
[----:B-1----:R0:W-:Y:S01]  /*146b0*/  @!P0 STG.E [R62.64], R60 ;  /* 0x0000003c3e008986 */ /* 0x0021e2000c101906 */
[----:B------:R-:W-:-:S13]  /*146c0*/  ISETP.GE.AND P0, PT, R72, 0x1, PT ;  /* 0x000000014800780c */ /* 0x000fda0003f06270 */
[----:B------:R-:W-:Y:S05]  /*146d0*/  @!P0 BRA `(.L_x_2820) ;  /* 0x00000f1000008947 */ /* 0x000fea0003800000 */
[----:B0-----:R-:W-:Y:S02]  /*146e0*/  FSEL R61, R153, RZ, !P1 ;  /* 0x000000ff993d7208 */ /* 0x001fe40004800000 */
        /* <DEDUP_REMOVED lines=49> */
[----:B------:R-:W-:Y:S01]  /*14a00*/  FADD.FTZ R61, -R61, R149 ;  /* 0x000000953d3d7221 */ /* 0x000fe20000010100 */
[----:B------:R-:W-:Y:S01]  /*14a10*/  PRMT R149, RZ, 0x7610, R29 ;  /* 0x00007610ff957816 */ /* 0x000fe2000000001d */
        /* <DEDUP_REMOVED lines=43> */
[C---:B------:R-:W-:Y:S01]  /*14cd0*/  FMUL.FTZ R137, R60.reuse, R150 ;  /* 0x000000963c897220 */ /* 0x040fe20000410000 */
[----:B------:R-:W-:Y:S01]  /*14ce0*/  PRMT R150, RZ, 0x7610, R36 ;  /* 0x00007610ff967816 */ /* 0x000fe20000000024 */
[C---:B------:R-:W-:Y:S01]  /*14cf0*/  FMUL.FTZ R146, R60.reuse, R147 ;  /* 0x000000933c927220 */ /* 0x040fe20000410000 */
[----:B------:R-:W-:Y:S01]  /*14d00*/  PRMT R147, RZ, 0x7610, R31 ;  /* 0x00007610ff937816 */ /* 0x000fe2000000001f */
        /* <DEDUP_REMOVED lines=12> */
[----:B------:R-:W-:-:S02]  /*14dd0*/  IMAD R72, R72, c[0x0][0x168], RZ ;  /* 0x00005a0048487a24 */ /* 0x000fc400078e02ff */
        /* <DEDUP_REMOVED lines=11> */
[----:B------:R-:W-:Y:S01]  /*14e90*/  SHF.R.S32.HI R141, RZ, 0x1f, R72 ;  /* 0x0000001fff8d7819 */ /* 0x000fe20000011448 */
[----:B------:R-:W-:Y:S01]  /*14ea0*/  FFMA.FTZ R153, R153, R61, R20 ;  /* 0x0000003d99997223 */ /* 0x000fe20000010014 */
[----:B------:R-:W-:Y:S01]  /*14eb0*/  PRMT R61, RZ, 0x5410, R49 ;  /* 0x00005410ff3d7816 */ /* 0x000fe20000000031 */
[----:B------:R-:W-:Y:S01]  /*14ec0*/  FFMA.FTZ R133, R133, R65, R92 ;  /* 0x0000004185857223 */ /* 0x000fe2000001005c */
[----:B------:R-:W-:Y:S01]  /*14ed0*/  PRMT R65, RZ, 0x5410, R33 ;  /* 0x00005410ff417816 */ /* 0x000fe20000000021 */
[----:B------:R-:W-:Y:S01]  /*14ee0*/  FFMA.FTZ R149, R137, R149, R106 ;  /* 0x0000009589957223 */ /* 0x000fe2000001006a */
[----:B------:R-:W-:Y:S01]  /*14ef0*/  LEA.HI R72, R141, R72, RZ, 0x3 ;  /* 0x000000488d487211 */ /* 0x000fe200078f18ff */
[----:B------:R-:W-:Y:S01]  /*14f00*/  FFMA.FTZ R64, R64, R61, R23 ;  /* 0x0000003d40407223 */ /* 0x000fe20000010017 */
[----:B------:R-:W-:Y:S01]  /*14f10*/  PRMT R61, RZ, 0x7610, R49 ;  /* 0x00007610ff3d7816 */ /* 0x000fe20000000031 */
[----:B------:R-:W-:Y:S01]  /*14f20*/  FFMA.FTZ R138, R138, R65, R87 ;  /* 0x000000418a8a7223 */ /* 0x000fe20000010057 */
[----:B------:R-:W-:Y:S01]  /*14f30*/  PRMT R65, RZ, 0x7610, R33 ;  /* 0x00007610ff417816 */ /* 0x000fe20000000021 */
[----:B------:R-:W-:Y:S01]  /*14f40*/  IMAD.MOV.U32 R137, RZ, RZ, 0x10 ;  /* 0x00000010ff897424 */ /* 0x000fe200078e00ff */
        /* <DEDUP_REMOVED lines=16> */
[----:B------:R-:W-:Y:S01]  /*15050*/  LOP3.LUT R65, R74, 0x1f, RZ, 0xc0, !PT ;  /* 0x0000001f4a417812 */ /* 0x000fe200078ec0ff */
[----:B------:R-:W-:Y:S01]  /*15060*/  FFMA.FTZ R148, R148, R60, R93 ;  /* 0x0000003c94947223 */ /* 0x000fe2000001005d */
[----:B------:R-:W-:Y:S01]  /*15070*/  PRMT R67, RZ, 0x5410, R36 ;  /* 0x00005410ff437816 */ /* 0x000fe20000000024 */
[----:B------:R-:W-:Y:S01]  /*15080*/  FFMA.FTZ R63, R120, R63, R11 ;  /* 0x0000003f783f7223 */ /* 0x000fe2000001000b */
[----:B------:R-:W-:Y:S01]  /*15090*/  PRMT R120, RZ, 0x7610, R47 ;  /* 0x00007610ff787816 */ /* 0x000fe2000000002f */
[----:B------:R-:W-:Y:S01]  /*150a0*/  FFMA.FTZ R145, R71, R145, R88 ;  /* 0x0000009147917223 */ /* 0x000fe20000010058 */
[----:B------:R-:W-:Y:S01]  /*150b0*/  LEA.HI.SX32 R152, R72, R65, 0x1d ;  /* 0x0000004148987211 */ /* 0x000fe200078feaff */
[----:B------:R-:W-:Y:S01]  /*150c0*/  FFMA.FTZ R129, R129, R67, R0 ;  /* 0x0000004381817223 */ /* 0x000fe20000010000 */
[----:B------:R-:W-:Y:S01]  /*150d0*/  F2FP.BF16.PACK_AB R74, R153, R66 ;  /* 0x00000042994a723e */ /* 0x000fe200000010ff */
[----:B------:R-:W-:Y:S01]  /*150e0*/  FFMA.FTZ R120, R75, R120, R10 ;  /* 0x000000784b787223 */ /* 0x000fe2000001000a */
[----:B------:R-:W-:Y:S01]  /*150f0*/  PRMT R75, RZ, 0x5410, R46 ;  /* 0x00005410ff4b7816 */ /* 0x000fe2000000002e */
[----:B------:R-:W-:Y:S01]  /*15100*/  IMAD.WIDE.U32 R156, R152, R137, c[0x0][0x208] ;  /* 0x00008200989c7625 */ /* 0x000fe200078e0089 */
[----:B------:R-:W-:-:S02]  /*15110*/  PRMT R60, RZ, 0x7610, R28 ;  /* 0x00007610ff3c7816 */ /* 0x000fc4000000001c */
[----:B------:R-:W-:Y:S01]  /*15120*/  F2FP.BF16.PACK_AB R73, R73, R64 ;  /* 0x000000404949723e */ /* 0x000fe200000010ff */
[----:B------:R-:W-:Y:S01]  /*15130*/  FFMA.FTZ R78, R78, R75, R13 ;  /* 0x0000004b4e4e7223 */ /* 0x000fe2000001000d */
[----:B------:R-:W-:Y:S01]  /*15140*/  PRMT R75, RZ, 0x7610, R46 ;  /* 0x00007610ff4b7816 */ /* 0x000fe2000000002e */
[----:B------:R-:W-:Y:S01]  /*15150*/  FFMA.FTZ R151, R151, R60, R104 ;  /* 0x0000003c97977223 */ /* 0x000fe20000010068 */
[----:B------:R-:W-:Y:S02]  /*15160*/  F2FP.BF16.PACK_AB R72, R61, R62 ;  /* 0x0000003e3d48723e */ /* 0x000fe400000010ff */
[----:B------:R-:W-:Y:S01]  /*15170*/  F2FP.BF16.PACK_AB R63, R120, R63 ;  /* 0x0000003f783f723e */ /* 0x000fe200000010ff */
[----:B------:R-:W-:Y:S01]  /*15180*/  FFMA.FTZ R77, R77, R75, R12 ;  /* 0x0000004b4d4d7223 */ /* 0x000fe2000001000c */
[----:B------:R-:W-:Y:S02]  /*15190*/  PRMT R75, RZ, 0x5410, R45 ;  /* 0x00005410ff4b7816 */ /* 0x000fe4000000002d */
[----:B------:R-:W-:-:S02]  /*151a0*/  IADD3 R120, R152, 0x80, RZ ;  /* 0x0000008098787810 */ /* 0x000fc40007ffe0ff */
[----:B------:R-:W-:Y:S01]  /*151b0*/  F2FP.BF16.PACK_AB R62, R77, R78 ;  /* 0x0000004e4d3e723e */ /* 0x000fe200000010ff */
[----:B------:R-:W-:Y:S01]  /*151c0*/  FFMA.FTZ R76, R76, R75, R15 ;  /* 0x0000004b4c4c7223 */ /* 0x000fe2000001000f */
[----:B------:R-:W-:Y:S02]  /*151d0*/  PRMT R75, RZ, 0x7610, R45 ;  /* 0x00007610ff4b7816 */ /* 0x000fe4000000002d */
[----:B------:R-:W-:Y:S02]  /*151e0*/  F2FP.BF16.PACK_AB R78, R139, R146 ;  /* 0x000000928b4e723e */ /* 0x000fe400000010ff */
[----:B------:R-:W-:Y:S01]  /*151f0*/  F2FP.BF16.PACK_AB R77, R149, R144 ;  /* 0x00000090954d723e */ /* 0x000fe200000010ff */
[----:B------:R-:W-:Y:S01]  /*15200*/  FFMA.FTZ R79, R79, R75, R14 ;  /* 0x0000004b4f4f7223 */ /* 0x000fe2000001000e */
[----:B------:R-:W-:-:S04]  /*15210*/  PRMT R75, RZ, 0x5410, R44 ;  /* 0x00005410ff4b7816 */ /* 0x000fc8000000002c */
        /* <DEDUP_REMOVED lines=14> */
[----:B------:R-:W-:Y:S01]  /*15300*/  PRMT R75, RZ, 0x7610, R42 ;  /* 0x00007610ff4b7816 */ /* 0x000fe2000000002a */
[----:B------:R-:W-:Y:S01]  /*15310*/  IMAD.WIDE.U32 R120, R120, R137, c[0x0][0x208] ;  /* 0x0000820078787625 */ /* 0x000fe200078e0089 */
[----:B------:R-:W-:-:S03]  /*15320*/  IADD3 R124, R152, 0x40, RZ ;  /* 0x00000040987c7810 */ /* 0x000fc60007ffe0ff */
[----:B------:R-:W-:Y:S01]  /*15330*/  FFMA.FTZ R123, R123, R75, R4 ;  /* 0x0000004b7b7b7223 */ /* 0x000fe20000010004 */
[----:B------:R-:W-:-:S04]  /*15340*/  PRMT R75, RZ, 0x5410, R41 ;  /* 0x00005410ff4b7816 */ /* 0x000fc80000000029 */
[----:B------:R-:W-:Y:S01]  /*15350*/  F2FP.BF16.PACK_AB R66, R123, R126 ;  /* 0x0000007e7b42723e */ /* 0x000fe200000010ff */
[----:B------:R-:W-:Y:S01]  /*15360*/  FFMA.FTZ R128, R128, R75, R7 ;  /* 0x0000004b80807223 */ /* 0x000fe20000010007 */
[----:B------:R-:W-:Y:S02]  /*15370*/  PRMT R75, RZ, 0x7610, R41 ;  /* 0x00007610ff4b7816 */ /* 0x000fe40000000029 */
[----:B------:R-:W-:-:S03]  /*15380*/  IADD3 R126, R152, 0x20, RZ ;  /* 0x00000020987e7810 */ /* 0x000fc60007ffe0ff */
        /* <DEDUP_REMOVED lines=15> */
[----:B------:R-:W-:Y:S01]  /*15480*/  PRMT R75, RZ, 0x5410, R38 ;  /* 0x00005410ff4b7816 */ /* 0x000fe20000000026 */
[----:B------:R-:W-:-:S03]  /*15490*/  IMAD.WIDE.U32 R122, R122, R137, c[0x0][0x208] ;  /* 0x000082007a7a7625 */ /* 0x000fc600078e0089 */
        /* <DEDUP_REMOVED lines=8> */
[----:B------:R-:W-:Y:S01]  /*15520*/  F2FP.BF16.PACK_AB R68, R150, R129 ;  /* 0x000000819644723e */ /* 0x000fe200000010ff */
[----:B------:R-:W-:Y:S01]  /*15530*/  IMAD.WIDE.U32 R128, R128, R137, c[0x0][0x208] ;  /* 0x0000820080807625 */ /* 0x000fe200078e0089 */
[----:B------:R-:W-:Y:S01]  /*15540*/  F2FP.BF16.PACK_AB R69, R141, R130 ;  /* 0x000000828d45723e */ /* 0x000fe200000010ff */
[----:B------:R0:W-:Y:S04]  /*15550*/  STG.E.128 [R156.64], R72 ;  /* 0x000000489c007986 */ /* 0x0001e8000c101d06 */
[----:B------:R1:W-:Y:S04]  /*15560*/  STG.E.128 [R126.64], R60 ;  /* 0x0000003c7e007986 */ /* 0x0003e8000c101d06 */
[----:B------:R1:W-:Y:S04]  /*15570*/  STG.E.128 [R124.64], R64 ;  /* 0x000000407c007986 */ /* 0x0003e8000c101d06 */
[----:B------:R1:W-:Y:S01]  /*15580*/  STG.E.128 [R122.64], R68 ;  /* 0x000000447a007986 */ /* 0x0003e2000c101d06 */
[----:B0-----:R-:W-:-:S02]  /*15590*/  F2FP.BF16.PACK_AB R75, R143, R140 ;  /* 0x0000008c8f4b723e */ /* 0x001fc400000010ff */
[----:B------:R-:W-:Y:S02]  /*155a0*/  F2FP.BF16.PACK_AB R74, R133, R142 ;  /* 0x0000008e854a723e */ /* 0x000fe400000010ff */
[----:B------:R-:W-:Y:S02]  /*155b0*/  F2FP.BF16.PACK_AB R73, R131, R138 ;  /* 0x0000008a8349723e */ /* 0x000fe400000010ff */
[----:B------:R-:W-:-:S05]  /*155c0*/  F2FP.BF16.PACK_AB R72, R145, R136 ;  /* 0x000000889148723e */ /* 0x000fca00000010ff */
[----:B------:R1:W-:Y:S04]  /*155d0*/  STG.E.128 [R120.64], R72 ;  /* 0x0000004878007986 */ /* 0x0003e8000c101d06 */
[----:B------:R1:W-:Y:S02]  /*155e0*/  STG.E.128 [R128.64], R76 ;  /* 0x0000004c80007986 */ /* 0x0003e4000c101d06 */
.L_x_2820:
[----:B0-----:R-:W-:Y:S05]  /*155f0*/  BSYNC B1 ;  /* 0x0000000000017941 */ /* 0x001fea0003800000 */
.L_x_2819:
[----:B-1----:R-:W-:-:S04]  /*15600*/  IMAD.MOV.U32 R61, RZ, RZ, c[0x0][0x160] ;  /* 0x00005800ff3d7624 */ /* 0x002fc800078e00ff */
[----:B------:R-:W-:-:S05]  /*15610*/  IMAD R26, R61, 0x4, R26 ;  /* 0x000000043d1a7824 */ /* 0x000fca00078e021a */
[----:B------:R-:W-:-:S13]  /*15620*/  ISETP.GE.AND P0, PT, R26, c[0x0][0x164], PT ;  /* 0x000059001a007a0c */ /* 0x000fda0003f06270 */
[----:B-----5:R-:W-:Y:S01]  /*15630*/  @P0 CALL.REL.NOINC `(.L_x_2821) ;  /* 0x0000001000000944 */ /* 0x020fe20003c00000 */
[----:B------:R-:W-:Y:S05]  /*15640*/  BRA `(.L_x_2822) ;  /* 0xfffeb47000007947 */ /* 0x000fea000383ffff */
.L_x_2821:
[----:B------:R-:W-:Y:S05]  /*15650*/  BSYNC B0 ;  /* 0x0000000000007941 */ /* 0x000fea0003800000 */
.L_x_2324:
[----:B------:R-:W-:Y:S05]  /*15660*/  EXIT ;  /* 0x000000000000794d */ /* 0x000fea0003800000 */
.L_x_2817:
[----:B------:R-:W-:Y:S01]  /*15670*/  HFMA2.MMA R62, -RZ, RZ, 0, 5.9604644775390625e-08 ;  /* 0x00000001ff3e7435 */ /* 0x000fe200000001ff */
[----:B------:R-:W-:Y:S01]  /*15680*/  IMAD.MOV.U32 R63, RZ, RZ, 0x1f ;  /* 0x0000001fff3f7424 */ /* 0x000fe200078e00ff */
[----:B------:R-:W-:Y:S01]  /*15690*/  MOV R60, 0x156c0 ;  /* 0x000156c0003c7802 */ /* 0x000fe20000000f00 */
[----:B------:R-:W-:-:S03]  /*156a0*/  IMAD.MOV.U32 R156, RZ, RZ, -0x1 ;  /* 0xffffffffff9c7424 */ /* 0x000fc600078e00ff */
[----:B-----5:R-:W-:Y:S05]  /*156b0*/  CALL.REL.NOINC `($__internal_11_$__cuda_sm70_shflsync_bfly_p) ;  /* 0x0000098000007944 */ /* 0x020fea0003c00000 */
[----:B01----:R-:W-:Y:S05]  /*156c0*/  BRA `(.L_x_2823) ;  /* 0xffffe7c000007947 */ /* 0x003fea000383ffff */
.L_x_2818:
[----:B------:R-:W-:Y:S01]  /*156d0*/  IMAD.MOV.U32 R62, RZ, RZ, 0x2 ;  /* 0x00000002ff3e7424 */ /* 0x000fe200078e00ff */
[----:B------:R-:W-:Y:S01]  /*156e0*/  MOV R63, 0x1f ;  /* 0x0000001f003f7802 */ /* 0x000fe20000000f00 */
[----:B------:R-:W-:Y:S01]  /*156f0*/  IMAD.MOV.U32 R156, RZ, RZ, -0x1 ;  /* 0xffffffffff9c7424 */ /* 0x000fe200078e00ff */
[----:B------:R-:W-:Y:S02]  /*15700*/  MOV R60, 0x15720 ;  /* 0x00015720003c7802 */ /* 0x000fe40000000f00 */
[----:B-----5:R-:W-:Y:S05]  /*15710*/  CALL.REL.NOINC `($__internal_11_$__cuda_sm70_shflsync_bfly_p) ;  /* 0x0000092000007944 */ /* 0x020fea0003c00000 */
[----:B01----:R-:W-:Y:S01]  /*15720*/  FADD.FTZ R155, R155, R62 ;  /* 0x0000003e9b9b7221 */ /* 0x003fe20000010000 */
[----:B------:R-:W-:Y:S01]  /*15730*/  MOV R156, 0xffffffff ;  /* 0xffffffff009c7802 */ /* 0x000fe20000000f00 */
[----:B------:R-:W-:Y:S01]  /*15740*/  IMAD.MOV.U32 R62, RZ, RZ, 0x4 ;  /* 0x00000004ff3e7424 */ /* 0x000fe200078e00ff */
[----:B------:R-:W-:Y:S01]  /*15750*/  MOV R60, 0x15780 ;  /* 0x00015780003c7802 */ /* 0x000fe20000000f00 */
[----:B------:R-:W-:-:S02]  /*15760*/  IMAD.MOV.U32 R63, RZ, RZ, 0x1f ;  /* 0x0000001fff3f7424 */ /* 0x000fc400078e00ff */
[----:B------:R-:W-:Y:S05]  /*15770*/  CALL.REL.NOINC `($__internal_11_$__cuda_sm70_shflsync_bfly_p) ;  /* 0x000008c000007944 */ /* 0x000fea0003c00000 */
[----:B01----:R-:W-:Y:S01]  /*15780*/  FADD.FTZ R155, R155, R62 ;  /* 0x0000003e9b9b7221 */ /* 0x003fe20000010000 */
[----:B------:R-:W-:Y:S01]  /*15790*/  MOV R60, 0x157e0 ;  /* 0x000157e0003c7802 */ /* 0x000fe20000000f00 */
[----:B------:R-:W-:-:S02]  /*157a0*/  IMAD.MOV.U32 R62, RZ, RZ, 0x8 ;  /* 0x00000008ff3e7424 */ /* 0x000fc400078e00ff */
[----:B------:R-:W-:Y:S02]  /*157b0*/  IMAD.MOV.U32 R63, RZ, RZ, 0x1f ;  /* 0x0000001fff3f7424 */ /* 0x000fe400078e00ff */
[----:B------:R-:W-:Y:S02]  /*157c0*/  IMAD.MOV.U32 R156, RZ, RZ, -0x1 ;  /* 0xffffffffff9c7424 */ /* 0x000fe400078e00ff */
[----:B------:R-:W-:Y:S05]  /*157d0*/  CALL.REL.NOINC `($__internal_11_$__cuda_sm70_shflsync_bfly_p) ;  /* 0x0000086000007944 */ /* 0x000fea0003c00000 */
[----:B01----:R-:W-:Y:S01]  /*157e0*/  FADD.FTZ R155, R155, R62 ;  /* 0x0000003e9b9b7221 */ /* 0x003fe20000010000 */
[----:B------:R-:W-:Y:S01]  /*157f0*/  HFMA2.MMA R62, -RZ, RZ, 0, 9.5367431640625e-07 ;  /* 0x00000010ff3e7435 */ /* 0x000fe200000001ff */
[----:B------:R-:W-:Y:S01]  /*15800*/  IMAD.MOV.U32 R63, RZ, RZ, 0x1f ;  /* 0x0000001fff3f7424 */ /* 0x000fe200078e00ff */
[----:B------:R-:W-:Y:S01]  /*15810*/  MOV R60, 0x15840 ;  /* 0x00015840003c7802 */ /* 0x000fe20000000f00 */
[----:B------:R-:W-:-:S03]  /*15820*/  IMAD.MOV.U32 R156, RZ, RZ, -0x1 ;  /* 0xffffffffff9c7424 */ /* 0x000fc600078e00ff */
[----:B------:R-:W-:Y:S05]  /*15830*/  CALL.REL.NOINC `($__internal_11_$__cuda_sm70_shflsync_bfly_p) ;  /* 0x0000080000007944 */ /* 0x000fea0003c00000 */
[----:B-1----:R-:W-:Y:S01]  /*15840*/  FADD.FTZ R62, R155, R62 ;  /* 0x0000003e9b3e7221 */ /* 0x002fe20000010000 */
[----:B0-----:R-:W-:Y:S01]  /*15850*/  MOV R63, 0x1f ;  /* 0x0000001f003f7802 */ /* 0x001fe20000000f00 */
[----:B------:R-:W-:Y:S02]  /*15860*/  IMAD.MOV.U32 R156, RZ, RZ, -0x1 ;  /* 0xffffffffff9c7424 */ /* 0x000fe400078e00ff */
[----:B------:R-:W-:-:S02]  /*15870*/  FMUL.FTZ R153, R62, c[0x0][0x1e0] ;  /* 0x000078003e997a20 */ /* 0x000fc40000410000 */
[----:B------:R-:W-:Y:S02]  /*15880*/  IMAD.MOV.U32 R62, RZ, RZ, 0x1 ;  /* 0x00000001ff3e7424 */ /* 0x000fe400078e00ff */
        /* <DEDUP_REMOVED lines=97> */
[----:B------:R-:W-:Y:S05]  /*15ea0*/  CALL.REL.NOINC `($__internal_11_$__cuda_sm70_shflsync_bfly_p) ;  /* 0x0000019000007944 */ /* 0x000fea0003c00000 */
[----:B01----:R-:W-:Y:S01]  /*15eb0*/  FADD.FTZ R155, R155, R62 ;  /* 0x0000003e9b9b7221 */ /* 0x003fe20000010000 */
[----:B------:R-:W-:Y:S01]  /*15ec0*/  MOV R156, 0xffffffff ;  /* 0xffffffff009c7802 */ /* 0x000fe20000000f00 */
[----:B------:R-:W-:Y:S01]  /*15ed0*/  IMAD.MOV.U32 R62, RZ, RZ, 0x2 ;  /* 0x00000002ff3e7424 */ /* 0x000fe200078e00ff */
[----:B------:R-:W-:Y:S01]  /*15ee0*/  MOV R60, 0x15f10 ;  /* 0x00015f10003c7802 */ /* 0x000fe20000000f00 */
[----:B------:R-:W-:Y:S02]  /*15ef0*/  IMAD.MOV.U32 R63, RZ, RZ, 0x1f ;  /* 0x0000001fff3f7424 */ /* 0x000fe400078e00ff */
[----:B------:R-:W-:Y:S05]  /*15f00*/  CALL.REL.NOINC `($__internal_11_$__cuda_sm70_shflsync_bfly_p) ;  /* 0x0000013000007944 */ /* 0x000fea0003c00000 */
[----:B01----:R-:W-:Y:S01]  /*15f10*/  FADD.FTZ R155, R155, R62 ;  /* 0x0000003e9b9b7221 */ /* 0x003fe20000010000 */
[----:B------:R-:W-:Y:S01]  /*15f20*/  MOV R60, 0x15f70 ;  /* 0x00015f70003c7802 */ /* 0x000fe20000000f00 */
[----:B------:R-:W-:Y:S02]  /*15f30*/  IMAD.MOV.U32 R62, RZ, RZ, 0x4 ;  /* 0x00000004ff3e7424 */ /* 0x000fe400078e00ff */
[----:B------:R-:W-:Y:S02]  /*15f40*/  IMAD.MOV.U32 R63, RZ, RZ, 0x1f ;  /* 0x0000001fff3f7424 */ /* 0x000fe400078e00ff */
[----:B------:R-:W-:-:S02]  /*15f50*/  IMAD.MOV.U32 R156, RZ, RZ, -0x1 ;  /* 0xffffffffff9c7424 */ /* 0x000fc400078e00ff */
[----:B------:R-:W-:Y:S05]  /*15f60*/  CALL.REL.NOINC `($__internal_11_$__cuda_sm70_shflsync_bfly_p) ;  /* 0x000000d000007944 */ /* 0x000fea0003c00000 */
[----:B01----:R-:W-:Y:S01]  /*15f70*/  FADD.FTZ R155, R155, R62 ;  /* 0x0000003e9b9b7221 */ /* 0x003fe20000010000 */
[----:B------:R-:W-:Y:S01]  /*15f80*/  HFMA2.MMA R62, -RZ, RZ, 0, 4.76837158203125e-07 ;  /* 0x00000008ff3e7435 */ /* 0x000fe200000001ff */
[----:B------:R-:W-:Y:S01]  /*15f90*/  IMAD.MOV.U32 R63, RZ, RZ, 0x1f ;  /* 0x0000001fff3f7424 */ /* 0x000fe200078e00ff */
[----:B------:R-:W-:Y:S01]  /*15fa0*/  MOV R60, 0x15fd0 ;  /* 0x00015fd0003c7802 */ /* 0x000fe20000000f00 */
[----:B------:R-:W-:-:S03]  /*15fb0*/  IMAD.MOV.U32 R156, RZ, RZ, -0x1 ;  /* 0xffffffffff9c7424 */ /* 0x000fc600078e00ff */
[----:B------:R-:W-:Y:S05]  /*15fc0*/  CALL.REL.NOINC `($__internal_11_$__cuda_sm70_shflsync_bfly_p) ;  /* 0x0000007000007944 */ /* 0x000fea0003c00000 */
[----:B01----:R-:W-:Y:S01]  /*15fd0*/  FADD.FTZ R155, R155, R62 ;  /* 0x0000003e9b9b7221 */ /* 0x003fe20000010000 */
[----:B------:R-:W-:Y:S01]  /*15fe0*/  MOV R63, 0x1f ;  /* 0x0000001f003f7802 */ /* 0x000fe20000000f00 */
[----:B------:R-:W-:Y:S01]  /*15ff0*/  IMAD.MOV.U32 R62, RZ, RZ, 0x10 ;  /* 0x00000010ff3e7424 */ /* 0x000fe200078e00ff */
[----:B------:R-:W-:Y:S01]  /*16000*/  MOV R60, 0x16030 ;  /* 0x00016030003c7802 */ /* 0x000fe20000000f00 */
[----:B------:R-:W-:-:S02]  /*16010*/  IMAD.MOV.U32 R156, RZ, RZ, -0x1 ;  /* 0xffffffffff9c7424 */ /* 0x000fc400078e00ff */
[----:B------:R-:W-:Y:S05]  /*16020*/  CALL.REL.NOINC `($__internal_11_$__cuda_sm70_shflsync_bfly_p) ;  /* 0x0000001000007944 */ /* 0x000fea0003c00000 */
[----:B01----:R-:W-:Y:S05]  /*16030*/  BRA `(.L_x_2824) ;  /* 0xffffe59000007947 */ /* 0x003fea000383ffff */
        .weak           $__internal_11_$__cuda_sm70_shflsync_bfly_p
        .type           $__internal_11_$__cuda_sm70_shflsync_bfly_p,@function
        .size           $__internal_11_$__cuda_sm70_shflsync_bfly_p,(.L_x_43071 - $__internal_11_$__cuda_sm70_shflsync_bfly_p)
$__internal_11_$__cuda_sm70_shflsync_bfly_p:
[----:B------:R-:W-:Y:S01]  /*16040*/  IMAD.MOV.U32 R61, RZ, RZ, 0x0 ;  /* 0x00000000ff3d7424 */ /* 0x000fe200078e00ff */
[----:B------:R-:W-:Y:S04]  /*16050*/  WARPSYNC R156 ;  /* 0x0000009c00007348 */ /* 0x000fe80003800000 */
[----:B------:R0:W1:Y:S01]  /*16060*/  SHFL.BFLY PT, R62, R155, R62, R63 ;  /* 0x0c00003e9b3e7389 */ /* 0x00006200000e003f */
[----:B------:R-:W-:Y:S05]  /*16070*/  RET.REL.NODEC R60 `(_ZN10layer_norm13ln_fwd_kernelINS_13Kernel_traitsI13__nv_bfloat16S2_S2_S2_fjLj1536ELj1ELj4ELj1ELj16ENS_18Kernel_traits_baseILj1536ES2_S2_S2_S2_fjLj128EEEEELb1ELb0ELb1ELb1EEEvNS_9FwdParamsE) ;  /* 0xfffe9f803c007950 */ /* 0x000fea0003c3ffff */
.L_x_2825:
        /* <DEDUP_REMOVED lines=16> */
.L_x_43071:


//--------------------- .text._ZN10layer_norm13ln_fwd_kernelINS_13Kernel_traitsI13__nv_bfloat16S2_S2_S2_fjLj1536ELj1ELj4ELj1ELj16ENS_18Kernel_traits_baseILj1536ES2_S2_S2_S2_fjLj128EEEEELb1ELb1ELb0ELb0EEEvNS_9FwdParamsE --------------------------
	.section	.text._ZN10layer_norm13ln_fwd_kernelINS_13Kernel_traitsI13__nv_bfloat16S2_S2_S2_fjLj1536ELj1ELj4ELj1ELj16ENS_18Kernel_traits_baseILj1536ES2_S2_S2_S2_fjLj128EEEEELb1ELb1ELb0ELb0EEEvNS_9FwdParamsE,"ax",@progbits
	.sectioninfo	@"SHI_REGISTERS=229"
	.align	128
        .global         _ZN10layer_norm13ln_fwd_kernelINS_13Kernel_traitsI13__nv_bfloat16S2_S2_S2_fjLj1536ELj1ELj4ELj1ELj16ENS_18Kernel_traits_baseILj1536ES2_S2_S2_S2_fjLj128EEEEELb1ELb1ELb0ELb0EEEvNS_9FwdParamsE
        .type           _ZN10layer_norm13ln_fwd_kernelINS_13Kernel_traitsI13__nv_bfloat16S2_S2_S2_fjLj1536ELj1ELj4ELj1ELj16ENS_18Kernel_traits_baseILj1536ES2_S2_S2_S2_fjLj128EEEEELb1ELb1ELb0ELb0EEEvNS_9FwdParamsE,@function
        .size           _ZN10layer_norm13ln_fwd_kernelINS_13Kernel_traitsI13__nv_bfloat16S2_S2_S2_fjLj1536ELj1ELj4ELj1ELj16ENS_18Kernel_traits_baseILj1536ES2_S2_S2_S2_fjLj128EEEEELb1ELb1ELb0ELb0EEEvNS_9FwdParamsE,(.L_x_43072 - _ZN10layer_norm13ln_fwd_kernelINS_13Kernel_traitsI13__nv_bfloat16S2_S2_S2_fjLj1536ELj1ELj4ELj1ELj16ENS_18Kernel_traits_baseILj1536ES2_S2_S2_S2_fjLj128EEEEELb1ELb1ELb0ELb0EEEvNS_9FwdParamsE)
        .other          _ZN10layer_norm13ln_fwd_kernelINS_13Kernel_traitsI13__nv_bfloat16S2_S2_S2_fjLj1536ELj1ELj4ELj1ELj16ENS_18Kernel_traits_baseILj1536ES2_S2_S2_S2_fjLj128EEEEELb1ELb1ELb0ELb0EEEvNS_9FwdParamsE,@"STO_CUDA_ENTRY STV_DEFAULT"
_ZN10layer_norm13ln_fwd_kernelINS_13Kernel_traitsI13__nv_bfloat16S2_S2_S2_fjLj1536ELj1ELj4ELj1ELj16ENS_18Kernel_traits_baseILj1536ES2_S2_S2_S2_fjLj128EEEEELb1ELb1ELb0ELb0EEEvNS_9FwdParamsE:
.text._ZN10layer_norm13ln_fwd_kernelINS_13Kernel_traitsI13__nv_bfloat16S2_S2_S2_fjLj1536ELj1ELj4ELj1ELj16ENS_18Kernel_traits_baseILj1536ES2_S2_S2_S2_fjLj128EEEEELb1ELb1ELb0ELb0EEEvNS_9FwdParamsE:
[----:B------:R-:W-:Y:S02]  /*0000*/  IMAD.MOV.U32 R1, RZ, RZ, c[0x0][0x28] ;  /* 0x00000a00ff017624 */ /* 0x000fe400078e00ff */
[----:B------:R-:W-:Y:S02]  /*0010*/  ULDC.U8 UR4, c[0x0][0x244] ;  /* 0x0000910000047ab9 */ /* 0x000fe40000000000 */
[----:B------:R-:W-:Y:S01]  /*0020*/  ISETP.NE.AND P0, PT, RZ, UR4, PT ;  /* 0x00000004ff007c0c */ /* 0x000fe2000bf05270 */
[----:B------:R-:W-:Y:S02]  /*0030*/  ULDC.64 UR4, c[0x0][0x230] ;  /* 0x00008c0000047ab9 */ /* 0x000fe40000000a00 */
[----:B------:R-:W-:Y:S01]  /*0040*/  IMAD.U32 R2, RZ, RZ, UR4 ;  /* 0x00000004ff027e24 */ /* 0x000fe2000f8e00ff */
[----:B------:R-:W-:Y:S01]  /*0050*/  ULDC.64 UR6, c[0x0][0x118] ;  /* 0x0000460000067ab9 */ /* 0x000fe20000000a00 */
[----:B------:R-:W-:Y:S02]  /*0060*/  IMAD.U32 R3, RZ, RZ, UR5 ;  /* 0x00000005ff037e24 */ /* 0x000fe4000f8e00ff */
[----:B------:R-:W-:Y:S02]  /*0070*/  IMAD.MOV.U32 R154, RZ, RZ, c[0x0][0x238] ;  /* 0x00008e00ff9a7624 */ /* 0x000fe400078e00ff */
[----:B------:R-:W-:-:S04]  /*0080*/  IMAD.MOV.U32 R155, RZ, RZ, c[0x0][0x23c] ;  /* 0x00008f00ff9b7624 */ /* 0x000fc800078e00ff */
[----:B------:R-:W2:Y:S01]  /*0090*/  @P0 LDG.E.64 R2, [R2.64] ;  /* 0x0000000602020981 */ /* 0x000ea2000c1e1b00 */
[----:B------:R-:W-:Y:S02]  /*00a0*/  @P0 IMAD.MOV.U32 R8, RZ, RZ, R154 ;  /* 0x000000ffff080224 */ /* 0x000fe400078e009a */
[----:B------:R-:W-:-:S05]  /*00b0*/  @P0 IMAD.MOV.U32 R9, RZ, RZ, R155 ;  /* 0x000000ffff090224 */ /* 0x000fca00078e009b */
[----:B------:R-:W3:Y:S01]  /*00c0*/  @P0 LDG.E.64 R4, [R8.64] ;  /* 0x0000000608040981 */ /* 0x000ee2000c1e1b00 */
[----:B------:R-:W-:Y:S01]  /*00d0*/  LOP3.LUT R43, R43, 0xfffffff7, RZ, 0xc0, !PT ;  /* 0xfffffff72b2b7812 */ /* 0x000fe200078ec0ff */
[----:B------:R-:W-:Y:S02]  /*00e0*/  BSSY B0, `(.L_x_2826) ;  /* 0x000005d000007945 */ /* 0x000fe40003800000 */
[----:B------:R-:W0:Y:S04]  /*00f0*/  S2R R42, SR_TID.X ;  /* 0x00000000002a7919 */ /* 0x000e280000002100 */
[----:B------:R-:W1:Y:S01]  /*0100*/  S2R R25, SR_CTAID.X ;  /* 0x0000000000197919 */ /* 0x000e620000002500 */
[----:B0-----:R-:W-:Y:S01]  /*0110*/  LOP3.LUT R56, R42, 0x1f, RZ, 0xc0, !PT ;  /* 0x0000001f2a387812 */ /* 0x001fe200078ec0ff */
[----:B-1----:R-:W-:-:S04]  /*0120*/  IMAD R47, R25, c[0x0][0x0], R42 ;  /* 0x00000000192f7a24 */ /* 0x002fc800078e022a */
[----:B------:R-:W-:Y:S01]  /*0130*/  IMAD.WIDE.U32 R6, R47, -0x326172a9, RZ ;  /* 0xcd9e8d572f067825 */ /* 0x000fe200078e00ff */
[----:B--2---:R-:W0:Y:S08]  /*0140*/  @P0 R2UR UR4, R2 ;  /* 0x00000000020403c2 */ /* 0x004e3000000e0000 */
[----:B------:R1:W2:Y:S01]  /*0150*/  @P0 R2UR UR5, R3 ;  /* 0x00000000030503c2 */ /* 0x0002a200000e0000 */
[----:B---3--:R-:W-:-:S05]  /*0160*/  @P0 IADD3 R154, P1, R4, c[0x0][0x240], RZ ;  /* 0x00009000049a0a10 */ /* 0x008fca0007f3e0ff */
[----:B------:R-:W-:-:S05]  /*0170*/  @P0 IMAD.X R155, RZ, RZ, R5, P1 ;  /* 0x000000ffff9b0224 */ /* 0x000fca00008e0605 */
[--C-:B------:R-:W-:Y:S02]  /*0180*/  SHF.R.U64 R46, R154, 0x2, R155.reuse ;  /* 0x000000029a2e7819 */ /* 0x100fe4000000129b */
[----:B------:R-:W-:-:S03]  /*0190*/  SHF.R.U32.HI R45, RZ, 0x2, R155 ;  /* 0x00000002ff2d7819 */ /* 0x000fc6000001169b */
[----:B------:R-:W-:Y:S01]  /*01a0*/  IMAD.WIDE.U32 R4, R46, -0x2daee0ad, RZ ;  /* 0xd2511f532e047825 */ /* 0x000fe200078e00ff */
[----:B0-----:R-:W-:Y:S01]  /*01b0*/  LOP3.LUT R0, R7, UR4, R45, 0x96, !PT ;  /* 0x0000000407007c12 */ /* 0x001fe2000f8e962d */
[----:B------:R-:W-:Y:S02]  /*01c0*/  UIADD3 UR9, UR4, -0x61c88647, URZ ;  /* 0x9e3779b904097890 */ /* 0x000fe4000fffe03f */
[----:B------:R-:W-:Y:S02]  /*01d0*/  UIADD3 UR11, UR4, 0x3c6ef372, URZ ;  /* 0x3c6ef372040b7890 */ /* 0x000fe4000fffe03f */
[----:B-1----:R-:W-:Y:S01]  /*01e0*/  IMAD.WIDE.U32 R2, R0, -0x2daee0ad, RZ ;  /* 0xd2511f5300027825 */ /* 0x002fe200078e00ff */
[----:B------:R-:W-:Y:S01]  /*01f0*/  UIADD3 UR13, UR4, -0x255992d5, URZ ;  /* 0xdaa66d2b040d7890 */ /* 0x000fe2000fffe03f */
[----:B--2---:R-:W-:Y:S01]  /*0200*/  LOP3.LUT R8, R5, UR5, RZ, 0x3c, !PT ;  /* 0x0000000505087c12 */ /* 0x004fe2000f8e3cff */
[----:B------:R-:W-:Y:S01]  /*0210*/  UIADD3 UR10, UR5, -0x4498517b, URZ ;  /* 0xbb67ae85050a7890 */ /* 0x000fe2000fffe03f */
[----:B------:R-:W-:Y:S01]  /*0220*/  IMAD.MOV.U32 R0, RZ, RZ, c[0x0][0x168] ;  /* 0x00005a00ff007624 */ /* 0x000fe200078e00ff */
[----:B------:R-:W-:-:S02]  /*0230*/  UIADD3 UR12, UR5, 0x76cf5d0a, URZ ;  /* 0x76cf5d0a050c7890 */ /* 0x000fc4000fffe03f */
[----:B------:R-:W-:Y:S01]  /*0240*/  IMAD.WIDE.U32 R8, R8, -0x326172a9, RZ ;  /* 0xcd9e8d5708087825 */ /* 0x000fe200078e00ff */
[----:B------:R-:W-:Y:S01]  /*0250*/  UIADD3 UR14, UR5, 0x32370b8f, URZ ;  /* 0x32370b8f050e7890 */ /* 0x000fe2000fffe03f */
[----:B------:R-:W-:Y:S01]  /*0260*/  LOP3.LUT R7, R3, UR10, R4, 0x96, !PT ;  /* 0x0000000a03077c12 */ /* 0x000fe2000f8e9604 */
[----:B------:R-:W-:Y:S01]  /*0270*/  UIADD3 UR15, UR4, 0x78dde6e4, URZ ;  /* 0x78dde6e4040f7890 */ /* 0x000fe2000fffe03f */
[----:B------:R-:W-:Y:S01]  /*0280*/  SHF.R.S32.HI R0, RZ, 0x1f, R0 ;  /* 0x0000001fff007819 */ /* 0x000fe20000011400 */
[----:B------:R-:W-:Y:S01]  /*0290*/  UIADD3 UR16, UR5, -0x126145ec, URZ ;  /* 0xed9eba1405107890 */ /* 0x000fe2000fffe03f */
[----:B------:R-:W-:Y:S01]  /*02a0*/  LOP3.LUT R4, R9, UR9, R6, 0x96, !PT ;  /* 0x0000000909047c12 */ /* 0x000fe2000f8e9606 */
[----:B------:R-:W-:Y:S01]  /*02b0*/  IMAD.WIDE.U32 R6, R7, -0x326172a9, RZ ;  /* 0xcd9e8d5707067825 */ /* 0x000fe200078e00ff */
[----:B------:R-:W-:Y:S01]  /*02c0*/  LEA.HI R0, R0, c[0x0][0x168], RZ, 0x3 ;  /* 0x00005a0000007a11 */ /* 0x000fe200078f18ff */
[----:B------:R-:W-:Y:S02]  /*02d0*/  UIADD3 UR18, UR5, -0x56f99767, URZ ;  /* 0xa906689905127890 */ /* 0x000fe4000fffe03f */
[----:B------:R-:W-:Y:S01]  /*02e0*/  IMAD.WIDE.U32 R4, R4, -0x2daee0ad, RZ ;  /* 0xd2511f5304047825 */ /* 0x000fe200078e00ff */
[----:B------:R-:W-:Y:S01]  /*02f0*/  LOP3.LUT R3, R7, UR11, R8, 0x96, !PT ;  /* 0x0000000b07037c12 */ /* 0x000fe2000f8e9608 */
[----:B------:R-:W-:-:S02]  /*0300*/  UIADD3 UR17, UR4, 0x1715609d, URZ ;  /* 0x1715609d04117890 */ /* 0x000fc4000fffe03f */
[----:B------:R-:W-:Y:S01]  /*0310*/  UIADD3 UR19, UR4, -0x4ab325aa, URZ ;  /* 0xb54cda5604137890 */ /* 0x000fe2000fffe03f */
[----:B------:R-:W-:Y:S01]  /*0320*/  LOP3.LUT R8, R5, UR12, R2, 0x96, !PT ;  /* 0x0000000c05087c12 */ /* 0x000fe2000f8e9602 */
[----:B------:R-:W-:Y:S01]  /*0330*/  IMAD.WIDE.U32 R2, R3, -0x2daee0ad, RZ ;  /* 0xd2511f5303027825 */ /* 0x000fe200078e00ff */
[----:B------:R-:W-:Y:S02]  /*0340*/  UIADD3 UR20, UR5, 0x646e171e, URZ ;  /* 0x646e171e05147890 */ /* 0x000fe4000fffe03f */
[----:B------:R-:W-:Y:S01]  /*0350*/  UIADD3 UR21, UR4, 0x5384540f, URZ ;  /* 0x5384540f04157890 */ /* 0x000fe2000fffe03f */
[----:B------:R-:W-:Y:S01]  /*0360*/  IMAD.WIDE.U32 R8, R8, -0x326172a9, RZ ;  /* 0xcd9e8d5708087825 */ /* 0x000fe200078e00ff */
[----:B------:R-:W-:Y:S01]  /*0370*/  LOP3.LUT R7, R3, UR14, R4, 0x96, !PT ;  /* 0x0000000e03077c12 */ /* 0x000fe2000f8e9604 */
[----:B------:R-:W-:Y:S02]  /*0380*/  UIADD3 UR22, UR5, 0x1fd5c5a3, URZ ;  /* 0x1fd5c5a305167890 */ /* 0x000fe4000fffe03f */
[----:B------:R-:W-:Y:S01]  /*0390*/  UIADD3 UR23, UR4, -0xe443238, URZ ;  /* 0xf1bbcdc804177890 */ /* 0x000fe2000fffe03f */
[----:B------:R-:W-:Y:S01]  /*03a0*/  LOP3.LUT R4, R9, UR13, R6, 0x96, !PT ;  /* 0x0000000d09047c12 */ /* 0x000fe2000f8e9606 */
[----:B------:R-:W-:Y:S01]  /*03b0*/  IMAD.WIDE.U32 R6, R7, -0x326172a9, RZ ;  /* 0xcd9e8d5707067825 */ /* 0x000fe200078e00ff */
[----:B------:R-:W-:-:S03]  /*03c0*/  UIADD3 UR24, UR5, -0x24c28bd8, URZ ;  /* 0xdb3d742805187890 */ /* 0x000fc6000fffe03f */
[----:B------:R-:W-:Y:S01]  /*03d0*/  IMAD.WIDE.U32 R4, R4, -0x2daee0ad, RZ ;  /* 0xd2511f5304047825 */ /* 0x000fe200078e00ff */
[----:B------:R-:W-:-:S04]  /*03e0*/  LOP3.LUT R3, R7, UR15, R8, 0x96, !PT ;  /* 0x0000000f07037c12 */ /* 0x000fc8000f8e9608 */
[----:B------:R-:W-:Y:S01]  /*03f0*/  LOP3.LUT R8, R5, UR16, R2, 0x96, !PT ;  /* 0x0000001005087c12 */ /* 0x000fe2000f8e9602 */
[----:B------:R-:W-:Y:S01]  /*0400*/  IMAD.WIDE.U32 R2, R3, -0x2daee0ad, RZ ;  /* 0xd2511f5303027825 */ /* 0x000fe200078e00ff */
[----:B------:R-:W-:-:S03]  /*0410*/  LOP3.LUT R5, R56, 0x1f, RZ, 0x3c, !PT ;  /* 0x0000001f38057812 */ /* 0x000fc600078e3cff */
[----:B------:R-:W-:Y:S01]  /*0420*/  IMAD.WIDE.U32 R8, R8, -0x326172a9, RZ ;  /* 0xcd9e8d5708087825 */ /* 0x000fe200078e00ff */
[----:B------:R-:W-:Y:S02]  /*0430*/  LEA.HI.SX32 R44, R0, R5, 0x1d ;  /* 0x00000005002c7211 */ /* 0x000fe400078feaff */
[----:B------:R-:W-:Y:S02]  /*0440*/  LOP3.LUT R148, R3, UR18, R4, 0x96, !PT ;  /* 0x0000001203947c12 */ /* 0x000fe4000f8e9604 */
[C---:B------:R-:W-:Y:S02]  /*0450*/  LOP3.LUT P6, RZ, R44.reuse, 0xffffffe0, RZ, 0xc0, !PT ;  /* 0xffffffe02cff7812 */ /* 0x040fe400078cc0ff */
[----:B------:R-:W-:Y:S01]  /*0460*/  ISETP.GE.U32.AND P5, PT, R44, 0x40, PT ;  /* 0x000000402c00780c */ /* 0x000fe20003fa6070 */
[----:B------:R-:W-:Y:S01]  /*0470*/  IMAD.WIDE.U32 R148, R148, -0x326172a9, RZ ;  /* 0xcd9e8d5794947825 */ /* 0x000fe200078e00ff */
[C---:B------:R-:W-:Y:S02]  /*0480*/  ISETP.GE.U32.AND P4, PT, R44.reuse, 0x60, PT ;  /* 0x000000602c00780c */ /* 0x040fe40003f86070 */
[----:B------:R-:W-:-:S02]  /*0490*/  ISETP.GE.U32.AND P3, PT, R44, 0x80, PT ;  /* 0x000000802c00780c */ /* 0x000fc40003f66070 */
[----:B------:R-:W-:Y:S02]  /*04a0*/  LOP3.LUT R146, R9, UR17, R6, 0x96, !PT ;  /* 0x0000001109927c12 */ /* 0x000fe4000f8e9606 */
[----:B------:R-:W-:Y:S02]  /*04b0*/  ISETP.GE.U32.AND P2, PT, R44, 0xa0, PT ;  /* 0x000000a02c00780c */ /* 0x000fe40003f46070 */
[----:B------:R-:W-:Y:S01]  /*04c0*/  LOP3.LUT R3, R149, UR19, R8, 0x96, !PT ;  /* 0x0000001395037c12 */ /* 0x000fe2000f8e9608 */
[----:B------:R-:W-:Y:S01]  /*04d0*/  IMAD.WIDE.U32 R146, R146, -0x2daee0ad, RZ ;  /* 0xd2511f5392927825 */ /* 0x000fe200078e00ff */
[----:B------:R-:W-:-:S04]  /*04e0*/  @P6 LOP3.LUT R43, R43, 0x8, RZ, 0xfc, !PT ;  /* 0x000000082b2b6812 */ /* 0x000fc800078efcff */
[----:B------:R-:W-:Y:S02]  /*04f0*/  LOP3.LUT R43, R43, 0xfffffeff, RZ, 0xc0, !PT ;  /* 0xfffffeff2b2b7812 */ /* 0x000fe400078ec0ff */
[----:B------:R-:W-:Y:S01]  /*0500*/  LOP3.LUT R20, R147, UR20, R2, 0x96, !PT ;  /* 0x0000001493147c12 */ /* 0x000fe2000f8e9602 */
[----:B------:R-:W-:Y:S01]  /*0510*/  IMAD.WIDE.U32 R2, R3, -0x2daee0ad, RZ ;  /* 0xd2511f5303027825 */ /* 0x000fe200078e00ff */
[----:B------:R-:W-:-:S03]  /*0520*/  @P5 LOP3.LUT R43, R43, 0x100, RZ, 0xfc, !PT ;  /* 0x000001002b2b5812 */ /* 0x000fc600078efcff */
[----:B------:R-:W-:Y:S01]  /*0530*/  IMAD.WIDE.U32 R20, R20, -0x326172a9, RZ ;  /* 0xcd9e8d5714147825 */ /* 0x000fe200078e00ff */
[----:B------:R-:W-:Y:S02]  /*0540*/  LOP3.LUT R43, R43, 0xffffff7f, RZ, 0xc0, !PT ;  /* 0xffffff7f2b2b7812 */ /* 0x000fe400078ec0ff */
[----:B------:R-:W-:Y:S02]  /*0550*/  LOP3.LUT R146, R3, UR22, R146, 0x96, !PT ;  /* 0x0000001603927c12 */ /* 0x000fe4000f8e9692 */
[----:B------:R-:W-:Y:S02]  /*0560*/  @P4 LOP3.LUT R43, R43, 0x80, RZ, 0xfc, !PT ;  /* 0x000000802b2b4812 */ /* 0x000fe400078efcff */
[----:B------:R-:W-:Y:S02]  /*0570*/  LOP3.LUT R148, R21, UR21, R148, 0x96, !PT ;  /* 0x0000001515947c12 */ /* 0x000fe4000f8e9694 */
[----:B------:R-:W-:-:S04]  /*0580*/  LOP3.LUT R43, R43, 0xffffffbf, RZ, 0xc0, !PT ;  /* 0xffffffbf2b2b7812 */ /* 0x000fc800078ec0ff */
[----:B------:R-:W-:-:S04]  /*0590*/  @P3 LOP3.LUT R43, R43, 0x40, RZ, 0xfc, !PT ;  /* 0x000000402b2b3812 */ /* 0x000fc800078efcff */
[----:B------:R-:W-:-:S04]  /*05a0*/  LOP3.LUT R43, R43, 0xffffffdf, RZ, 0xc0, !PT ;  /* 0xffffffdf2b2b7812 */ /* 0x000fc800078ec0ff */
[----:B------:R-:W-:Y:S01]  /*05b0*/  @P2 LOP3.LUT R43, R43, 0x20, RZ, 0xfc, !PT ;  /* 0x000000202b2b2812 */ /* 0x000fe200078efcff */
[----:B------:R-:W-:Y:S05]  /*05c0*/  @!P6 BRA `(.L_x_2827) ;  /* 0x000000e00000e947 */ /* 0x000fea0003800000 */
[----:B------:R-:W-:Y:S01]  /*05d0*/  ISETP.NE.U32.AND P0, PT, RZ, c[0x0][0x218], PT ;  /* 0x00008600ff007a0c */ /* 0x000fe20003f05070 */
[----:B------:R-:W-:-:S03]  /*05e0*/  IMAD.MOV.U32 R97, RZ, RZ, 0x10 ;  /* 0x00000010ff617424 */ /* 0x000fc600078e00ff */
[----:B------:R-:W-:Y:S01]  /*05f0*/  ISETP.NE.AND.EX P0, PT, RZ, c[0x0][0x21c], PT, P0 ;  /* 0x00008700ff007a0c */ /* 0x000fe20003f05300 */
[----:B------:R-:W-:-:S06]  /*0600*/  IMAD.WIDE.U32 R96, R56, R97, c[0x0][0x1b0] ;  /* 0x00006c0038607625 */ /* 0x000fcc00078e0061 */
[----:B------:R-:W5:Y:S06]  /*0610*/  LDG.E.128 R96, [R96.64] ;  /* 0x0000000660607981 */ /* 0x000f6c000c1e1d00 */
[----:B------:R-:W-:-:S04]  /*0620*/  @P0 LEA R4, P1, R56, c[0x0][0x218], 0x4 ;  /* 0x0000860038040a11 */ /* 0x000fc800078220ff */
[C---:B------:R-:W-:Y:S02]  /*0630*/  @P0 LEA.HI.X R5, R56.reuse, c[0x0][0x21c], RZ, 0x4, P1 ;  /* 0x0000870038050a11 */ /* 0x040fe400008f24ff */
[----:B------:R-:W-:-:S03]  /*0640*/  LEA R16, P1, R56, c[0x0][0x1c8], 0x4 ;  /* 0x0000720038107a11 */ /* 0x000fc600078220ff */
[----:B------:R0:W5:Y:S01]  /*0650*/  @P0 LDG.E.128 R100, [R4.64] ;  /* 0x0000000604640981 */ /* 0x000162000c1e1d00 */
[----:B------:R-:W-:-:S06]  /*0660*/  LEA.HI.X R17, R56, c[0x0][0x1cc], RZ, 0x4, P1 ;  /* 0x0000730038117a11 */ /* 0x000fcc00008f24ff */
[----:B------:R-:W5:Y:S01]  /*0670*/  LDG.E.128 R16, [R16.64] ;  /* 0x0000000610107981 */ /* 0x000f62000c1e1d00 */
[----:B------:R-:W-:Y:S01]  /*0680*/  LOP3.LUT R56, R56, 0x20, RZ, 0xfc, !PT ;  /* 0x0000002038387812 */ /* 0x000fe200078efcff */
[----:B------:R-:W-:Y:S01]  /*0690*/  @!P0 CS2R R100, SRZ ;  /* 0x0000000000648805 */ /* 0x000fe2000001ff00 */
[----:B------:R-:W-:Y:S02]  /*06a0*/  @!P0 CS2R R102, SRZ ;  /* 0x0000000000668805 */ /* 0x000fe4000001ff00 */
.L_x_2827:
[----:B0-----:R-:W-:Y:S05]  /*06b0*/  BSYNC B0 ;  /* 0x0000000000007941 */ /* 0x001fea0003800000 */
.L_x_2826:
        /* <DEDUP_REMOVED lines=16> */
.L_x_2829:
[----:B0-----:R-:W-:Y:S05]  /*07c0*/  BSYNC B0 ;  /* 0x0000000000007941 */ /* 0x001fea0003800000 */
.L_x_2828:
        /* <DEDUP_REMOVED lines=16> */
.L_x_2831:
[----:B0-----:R-:W-:Y:S05]  /*08d0*/  BSYNC B0 ;  /* 0x0000000000007941 */ /* 0x001fea0003800000 */
.L_x_2830:
        /* <DEDUP_REMOVED lines=16> */
.L_x_2833:
[----:B0-----:R-:W-:Y:S05]  /*09e0*/  BSYNC B0 ;  /* 0x0000000000007941 */ /* 0x001fea0003800000 */
.L_x_2832:
        /* <DEDUP_REMOVED lines=16> */
.L_x_2835:
[----:B0-----:R-:W-:Y:S05]  /*0af0*/  BSYNC B0 ;  /* 0x0000000000007941 */ /* 0x001fea0003800000 */
.L_x_2834:
[----:B------:R-:W-:Y:S01]  /*0b00*/  ISETP.GE.U32.AND P0, PT, R44, 0xc0, PT ;  /* 0x000000c02c00780c */ /* 0x000fe20003f06070 */
[----:B------:R-:W-:Y:S01]  /*0b10*/  UIADD3 UR25, UR4, -0x700cb87f, URZ ;  /* 0x8ff3478104197890 */ /* 0x000fe2000fffe03f */
[----:B------:R-:W-:Y:S01]  /*0b20*/  SHF.R.U32.HI R42, RZ, 0x5, R42 ;  /* 0x00000005ff2a7819 */ /* 0x000fe2000001162a */
[----:B------:R-:W-:Y:S01]  /*0b30*/  UIADD3 UR26, UR5, -0x695add53, URZ ;  /* 0x96a522ad051a7890 */ /* 0x000fe2000fffe03f */
[----:B------:R-:W-:Y:S01]  /*0b40*/  LOP3.LUT R43, R43, 0xffffffef, RZ, 0xc0, !PT ;  /* 0xffffffef2b2b7812 */ /* 0x000fe200078ec0ff */
[----:B------:R-:W-:Y:S01]  /*0b50*/  BSSY B0, `(.L_x_2836) ;  /* 0x0000013000007945 */ /* 0x000fe20003800000 */
[----:B------:R-:W-:-:S04]  /*0b60*/  IMAD.HI.U32 R27, R146, -0x326172a9, RZ ;  /* 0xcd9e8d57921b7827 */ /* 0x000fc800078e00ff */
[----:B------:R-:W-:Y:S02]  /*0b70*/  IMAD R42, R25, 0x4, R42 ;  /* 0x00000004192a7824 */ /* 0x000fe400078e022a */
[----:B------:R-:W-:Y:S01]  /*0b80*/  IMAD.HI.U32 R25, R148, -0x2daee0ad, RZ ;  /* 0xd2511f5394197827 */ /* 0x000fe200078e00ff */
[----:B------:R-:W-:Y:S01]  /*0b90*/  @P0 LOP3.LUT R43, R43, 0x10, RZ, 0xfc, !PT ;  /* 0x000000102b2b0812 */ /* 0x000fe200078efcff */
[----:B------:R-:W-:Y:S05]  /*0ba0*/  @!P0 BRA `(.L_x_2837) ;  /* 0x000000d000008947 */ /* 0x000fea0003800000 */
[----:B------:R-:W-:Y:S01]  /*0bb0*/  ISETP.NE.U32.AND P0, PT, RZ, c[0x0][0x218], PT ;  /* 0x00008600ff007a0c */ /* 0x000fe20003f05070 */
[----:B------:R-:W-:-:S03]  /*0bc0*/  IMAD.MOV.U32 R57, RZ, RZ, 0x10 ;  /* 0x00000010ff397424 */ /* 0x000fc600078e00ff */
        /* <DEDUP_REMOVED lines=11> */
.L_x_2837:
[----:B0-----:R-:W-:Y:S05]  /*0c80*/  BSYNC B0 ;  /* 0x0000000000007941 */ /* 0x001fea0003800000 */
.L_x_2836:
[----:B------:R-:W-:Y:S02]  /*0c90*/  ISETP.GE.AND P0, PT, R42, c[0x0][0x164], PT ;  /* 0x000059002a007a0c */ /* 0x000fe40003f06270 */
[----:B------:R-:W-:Y:S02]  /*0ca0*/  LOP3.LUT R156, R27, UR23, R20, 0x96, !PT ;  /* 0x000000171b9c7c12 */ /* 0x000fe4000f8e9614 */
[----:B------:R-:W-:-:S09]  /*0cb0*/  LOP3.LUT R158, R25, UR24, R2, 0x96, !PT ;  /* 0x00000018199e7c12 */ /* 0x000fd2000f8e9602 */
[----:B------:R-:W-:Y:S05]  /*0cc0*/  @P0 EXIT ;  /* 0x000000000000094d */ /* 0x000fea0003800000 */
[--C-:B-----5:R-:W-:Y:S01]  /*0cd0*/  PRMT R37, RZ, 0x5410, R18.reuse ;  /* 0x00005410ff257816 */ /* 0x120fe20000000012 */
[----:B------:R-:W-:Y:S01]  /*0ce0*/  IMAD R152, R146, -0x326172a9, RZ ;  /* 0xcd9e8d5792987824 */ /* 0x000fe200078e02ff */
[----:B------:R-:W-:Y:S01]  /*0cf0*/  PRMT R36, RZ, 0x7610, R18 ;  /* 0x00007610ff247816 */ /* 0x000fe20000000012 */
[----:B------:R-:W-:Y:S01]  /*0d00*/  IMAD.HI.U32 R151, R158, -0x326172a9, RZ ;  /* 0xcd9e8d579e977827 */ /* 0x000fe200078e00ff */
[--C-:B------:R-:W-:Y:S01]  /*0d10*/  PRMT R35, RZ, 0x5410, R19.reuse ;  /* 0x00005410ff237816 */ /* 0x100fe20000000013 */
[----:B------:R-:W-:Y:S01]  /*0d20*/  BSSY B0, `(.L_x_2838) ;  /* 0x000134f000007945 */ /* 0x000fe20003800000 */
[----:B------:R-:W-:Y:S01]  /*0d30*/  PRMT R34, RZ, 0x7610, R19 ;  /* 0x00007610ff227816 */ /* 0x000fe20000000013 */
[----:B------:R-:W-:Y:S01]  /*0d40*/  IMAD R150, R148, -0x2daee0ad, RZ ;  /* 0xd2511f5394967824 */ /* 0x000fe200078e02ff */
[--C-:B------:R-:W-:Y:S01]  /*0d50*/  PRMT R33, RZ, 0x5410, R12.reuse ;  /* 0x00005410ff217816 */ /* 0x100fe2000000000c */
[----:B------:R-:W-:Y:S01]  /*0d60*/  IMAD R158, R158, -0x326172a9, RZ ;  /* 0xcd9e8d579e9e7824 */ /* 0x000fe200078e02ff */
[----:B------:R-:W-:Y:S01]  /*0d70*/  PRMT R32, RZ, 0x7610, R12 ;  /* 0x00007610ff207816 */ /* 0x000fe2000000000c */
[----:B------:R-:W-:Y:S01]  /*0d80*/  IMAD.MOV.U32 R155, RZ, RZ, RZ ;  /* 0x000000ffff9b7224 */ /* 0x000fe200078e00ff */
[--C-:B------:R-:W-:Y:S01]  /*0d90*/  PRMT R31, RZ, 0x5410, R13.reuse ;  /* 0x00005410ff1f7816 */ /* 0x100fe2000000000d */
[----:B------:R-:W-:Y:S01]  /*0da0*/  ULDC.U8 UR8, c[0x0][0x1f0] ;  /* 0x00007c0000087ab9 */ /* 0x000fe20000000000 */
        /* <DEDUP_REMOVED lines=44> */
[----:B------:R-:W-:Y:S01]  /*1070*/  PRMT R147, RZ, 0x7610, R57 ;  /* 0x00007610ff937816 */ /* 0x000fe20000000039 */
[C---:B------:R-:W-:Y:S01]  /*1080*/  IMAD.HI.U32 R57, R156.reuse, -0x2daee0ad, RZ ;  /* 0xd2511f539c397827 */ /* 0x040fe200078e00ff */
[--C-:B------:R-:W-:Y:S02]  /*1090*/  PRMT R102, RZ, 0x5410, R88.reuse ;  /* 0x00005410ff667816 */ /* 0x100fe40000000058 */
[----:B------:R-:W-:Y:S01]  /*10a0*/  PRMT R103, RZ, 0x7610, R88 ;  /* 0x00007610ff677816 */ /* 0x000fe20000000058 */
[----:B------:R-:W-:Y:S01]  /*10b0*/  IMAD R156, R156, -0x2daee0ad, RZ ;  /* 0xd2511f539c9c7824 */ /* 0x000fe200078e02ff */
        /* <DEDUP_REMOVED lines=65> */
[----:B------:R-:W-:Y:S02]  /*14d0*/  LOP3.LUT R152, R151, UR25, R152, 0x96, !PT ;  /* 0x0000001997987c12 */ /* 0x000fe4000f8e9698 */
[----:B------:R-:W-:Y:S02]  /*14e0*/  LOP3.LUT R157, R154, 0x3, RZ, 0xc0, !PT ;  /* 0x000000039a9d7812 */ /* 0x000fe400078ec0ff */
        /* <DEDUP_REMOVED lines=17> */
[----:B------:R-:W-:Y:S02]  /*1600*/  LOP3.LUT R150, R57, UR26, R150, 0x96, !PT ;  /* 0x0000001a39967c12 */ /* 0x000fe4000f8e9696 */
        /* <DEDUP_REMOVED lines=8> */
.L_x_3202:
        /* <DEDUP_REMOVED lines=37> */
.L_x_2842:
[----:B0-----:R-:W-:Y:S02]  /*18e0*/  IMAD.MOV.U32 R185, RZ, RZ, R158 ;  /* 0x000000ffffb97224 */ /* 0x001fe400078e009e */
.L_x_2843:
[----:B------:R-:W-:Y:S05]  /*18f0*/  BSYNC B2 ;  /* 0x0000000000027941 */ /* 0x000fea0003800000 */
.L_x_2841:
        /* <DEDUP_REMOVED lines=16> */
.L_x_2847:
[----:B------:R-:W-:Y:S05]  /*1a00*/  BSYNC B3 ;  /* 0x0000000000037941 */ /* 0x000fea0003800000 */
.L_x_2846:
        /* <DEDUP_REMOVED lines=43> */
.L_x_2845:
[----:B------:R-:W-:Y:S05]  /*1cc0*/  BSYNC B2 ;  /* 0x0000000000027941 */ /* 0x000fea0003800000 */
.L_x_2844:
[----:B------:R-:W0:Y:S01]  /*1cd0*/  I2F.U32 R157, R185 ;  /* 0x000000b9009d7306 */ /* 0x000e220000201000 */
[----:B------:R-:W-:Y:S01]  /*1ce0*/  IMAD.MOV.U32 R208, RZ, RZ, 0x2f800000 ;  /* 0x2f800000ffd07424 */ /* 0x000fe200078e00ff */
[----:B-----5:R-:W-:Y:S01]  /*1cf0*/  PRMT R164, RZ, 0x5410, R60 ;  /* 0x00005410ffa47816 */ /* 0x020fe2000000003c */
[----:B------:R-:W-:Y:S01]  /*1d00*/  BSSY B2, `(.L_x_2848) ;  /* 0x0000017000027945 */ /* 0x000fe20003800000 */
[----:B------:R-:W-:Y:S02]  /*1d10*/  LOP3.LUT R43, R43, 0xfffffffb, RZ, 0xc0, !PT ;  /* 0xfffffffb2b2b7812 */ /* 0x000fe400078ec0ff */
[----:B------:R-:W-:Y:S01]  /*1d20*/  IADD3 R172, R187, 0x1, RZ ;  /* 0x00000001bbac7810 */ /* 0x000fe20007ffe0ff */
[----:B------:R-:W-:-:S04]  /*1d30*/  FMUL.FTZ R164, R164, R215 ;  /* 0x000000d7a4a47220 */ /* 0x000fc80000410000 */
[----:B------:R-:W-:Y:S02]  /*1d40*/  FMUL.FTZ R164, R164, c[0x0][0x1e8] ;  /* 0x00007a00a4a47a20 */ /* 0x000fe40000410000 */
[----:B0-----:R-:W-:-:S05]  /*1d50*/  FFMA.FTZ R157, R157, R208, 1.1641532182693481445e-10 ;  /* 0x2f0000009d9d7423 */ /* 0x001fca00000100d0 */
[----:B------:R-:W-:Y:S02]  /*1d60*/  FSETP.GTU.FTZ.AND P1, PT, R157, c[0x0][0x1e4], PT ;  /* 0x000079009d007a0b */ /* 0x000fe40003f3c000 */
[----:B------:R-:W-:Y:S02]  /*1d70*/  @P0 PRMT R157, RZ, 0x5410, R56 ;  /* 0x00005410ff9d0816 */ /* 0x000fe40000000038 */
[----:B------:R-:W-:-:S05]  /*1d80*/  FSEL R164, R164, RZ, !P1 ;  /* 0x000000ffa4a47208 */ /* 0x000fca0004800000 */
[----:B------:R-:W-:-:S04]  /*1d90*/  FMUL.FTZ R164, R41, R164 ;  /* 0x000000a429a47220 */ /* 0x000fc80000410000 */
[----:B------:R-:W-:Y:S01]  /*1da0*/  @P1 LOP3.LUT R43, R43, 0x4, RZ, 0xfc, !PT ;  /* 0x000000042b2b1812 */ /* 0x000fe200078efcff */
[----:B------:R-:W-:Y:S01]  /*1db0*/  @P0 FADD.FTZ R164, R157, R164 ;  /* 0x000000a49da40221 */ /* 0x000fe20000010000 */
        /* <DEDUP_REMOVED lines=10> */
.L_x_2849:
[----:B------:R-:W-:Y:S02]  /*1e60*/  IMAD.MOV.U32 R185, RZ, RZ, R158 ;  /* 0x000000ffffb97224 */ /* 0x000fe400078e009e */
.L_x_2850:
[----:B------:R-:W-:Y:S05]  /*1e70*/  BSYNC B2 ;  /* 0x0000000000027941 */ /* 0x000fea0003800000 */
.L_x_2848:
        /* <DEDUP_REMOVED lines=16> */
.L_x_2854:
[----:B------:R-:W-:Y:S05]  /*1f80*/  BSYNC B3 ;  /* 0x0000000000037941 */ /* 0x000fea0003800000 */
.L_x_2853:
        /* <DEDUP_REMOVED lines=42> */
[----:B------:R-:W-:Y:S02]  /*2230*/  IMAD.MOV.U32 R172, RZ, RZ, RZ ;  /* 0x000000ffffac7224 */ /* 0x000fe400078e00ff */
.L_x_2852:
[----:B------:R-:W-:Y:S05]  /*2240*/  BSYNC B2 ;  /* 0x0000000000027941 */ /* 0x000fea0003800000 */
.L_x_2851:
        /* <DEDUP_REMOVED lines=10> */
[----:B------:R-:W-:-:S03]  /*22f0*/  @P0 PRMT R60, RZ, 0x7610, R56 ;  /* 0x00007610ff3c0816 */ /* 0x000fc60000000038 */
        /* <DEDUP_REMOVED lines=13> */
.L_x_2856:
[----:B------:R-:W-:Y:S02]  /*23d0*/  IMAD.MOV.U32 R60, RZ, RZ, R158 ;  /* 0x000000ffff3c7224 */ /* 0x000fe400078e009e */
.L_x_2857:
[----:B------:R-:W-:Y:S05]  /*23e0*/  BSYNC B2 ;  /* 0x0000000000027941 */ /* 0x000fea0003800000 */
.L_x_2855:
        /* <DEDUP_REMOVED lines=16> */
.L_x_2861:
[----:B------:R-:W-:Y:S05]  /*24f0*/  BSYNC B3 ;  /* 0x0000000000037941 */ /* 0x000fea0003800000 */
.L_x_2860:
        /* <DEDUP_REMOVED lines=43> */
.L_x_2859:
[----:B------:R-:W-:Y:S05]  /*27b0*/  BSYNC B2 ;  /* 0x0000000000027941 */ /* 0x000fea0003800000 */
.L_x_2858:
[----:B------:R0:W1:Y:S01]  /*27c0*/  I2F.U32 R185, R60 ;  /* 0x0000003c00b97306 */ /* 0x0000620000201000 */
[C---:B------:R-:W-:Y:S01]  /*27d0*/  ISETP.NE.AND P2, PT, R157.reuse, 0x1, PT ;  /* 0x000000019d00780c */ /* 0x040fe20003f45270 */
[----:B------:R-:W-:Y:S01]  /*27e0*/  BSSY B2, `(.L_x_2862) ;  /* 0x0000015000027945 */ /* 0x000fe20003800000 */
[----:B------:R-:W-:Y:S02]  /*27f0*/  IADD3 R196, R157, 0x1, RZ ;  /* 0x000000019dc47810 */ /* 0x000fe40007ffe0ff */
[----:B0-----:R-:W-:-:S05]  /*2800*/  PRMT R60, RZ, 0x5410, R61 ;  /* 0x00005410ff3c7816 */ /* 0x001fca000000003d */
[----:B------:R-:W-:Y:S02]  /*2810*/  FMUL.FTZ R172, R60, R215 ;  /* 0x000000d73cac7220 */ /* 0x000fe40000410000 */
[----:B-1----:R-:W-:Y:S02]  /*2820*/  FFMA.FTZ R185, R185, R208, 1.1641532182693481445e-10 ;  /* 0x2f000000b9b97423 */ /* 0x002fe400000100d0 */
[----:B------:R-:W-:-:S03]  /*2830*/  FMUL.FTZ R172, R172, c[0x0][0x1e8] ;  /* 0x00007a00acac7a20 */ /* 0x000fc60000410000 */
[----:B------:R-:W-:Y:S02]  /*2840*/  FSETP.GTU.FTZ.AND P1, PT, R185, c[0x0][0x1e4], PT ;  /* 0x00007900b9007a0b */ /* 0x000fe40003f3c000 */
[----:B------:R-:W-:Y:S02]  /*2850*/  @P0 PRMT R185, RZ, 0x5410, R57 ;  /* 0x00005410ffb90816 */ /* 0x000fe40000000039 */
[----:B------:R-:W-:-:S05]  /*2860*/  FSEL R172, R172, RZ, !P1 ;  /* 0x000000ffacac7208 */ /* 0x000fca0004800000 */
[----:B------:R-:W-:-:S04]  /*2870*/  FMUL.FTZ R172, R39, R172 ;  /* 0x000000ac27ac7220 */ /* 0x000fc80000410000 */
        /* <DEDUP_REMOVED lines=10> */
.L_x_2863:
[----:B------:R-:W-:Y:S02]  /*2920*/  IMAD.MOV.U32 R60, RZ, RZ, R158 ;  /* 0x000000ffff3c7224 */ /* 0x000fe400078e009e */
.L_x_2864:
[----:B------:R-:W-:Y:S05]  /*2930*/  BSYNC B2 ;  /* 0x0000000000027941 */ /* 0x000fea0003800000 */
.L_x_2862:
        /* <DEDUP_REMOVED lines=16> */
.L_x_2868:
[----:B------:R-:W-:Y:S05]  /*2a40*/  BSYNC B3 ;  /* 0x0000000000037941 */ /* 0x000fea0003800000 */
.L_x_2867:
        /* <DEDUP_REMOVED lines=43> */
.L_x_2866:
[----:B------:R-:W-:Y:S05]  /*2d00*/  BSYNC B2 ;  /* 0x0000000000027941 */ /* 0x000fea0003800000 */
.L_x_2865:
        /* <DEDUP_REMOVED lines=9> */
[----:B------:R-:W-:-:S05]  /*2da0*/  FSEL R61, R61, RZ, !P2 ;  /* 0x000000ff3d3d7208 */ /* 0x000fca0005000000 */
[----:B------:R-:W-:Y:S01]  /*2db0*/  FMUL.FTZ R187, R38, R61 ;  /* 0x0000003d26bb7220 */ /* 0x000fe20000410000 */
        /* <DEDUP_REMOVED lines=11> */
.L_x_2870:
[----:B------:R-:W-:Y:S02]  /*2e70*/  IMAD.MOV.U32 R218, RZ, RZ, R158 ;  /* 0x000000ffffda7224 */ /* 0x000fe400078e009e */
.L_x_2871:
[----:B------:R-:W-:Y:S05]  /*2e80*/  BSYNC B2 ;  /* 0x0000000000027941 */ /* 0x000fea0003800000 */
.L_x_2869:
        /* <DEDUP_REMOVED lines=16> */
.L_x_2875:
[----:B------:R-:W-:Y:S05]  /*2f90*/  BSYNC B3 ;  /* 0x0000000000037941 */ /* 0x000fea0003800000 */
.L_x_2874:
        /* <DEDUP_REMOVED lines=36> */
[----:B------:R-:W-:Y:S01]  /*31e0*/  IMAD.MOV.U32 R61, RZ, RZ, RZ ;  /* 0x000000ffff3d7224 */ /* 0x000fe200078e00ff */
[----:B------:R-:W-:Y:S01]  /*31f0*/  LOP3.LUT R156, R217, UR23, R156, 0x96, !PT ;  /* 0x00000017d99c7c12 */ /* 0x000fe2000f8e969c */
[----:B------:R-:W-:-:S04]  /*3200*/  IMAD.WIDE.U32 R196, R196, -0x326172a9, RZ ;  /* 0xcd9e8d57c4c47825 */ /* 0x000fc800078e00ff */
[----:B------:R-:W-:Y:S01]  /*3210*/  IMAD.WIDE.U32 R156, R156, -0x2daee0ad, RZ ;  /* 0xd2511f539c9c7825 */ /* 0x000fe200078e00ff */
[----:B------:R-:W-:-:S03]  /*3220*/  LOP3.LUT R152, R197, UR25, R216, 0x96, !PT ;  /* 0x00000019c5987c12 */ /* 0x000fc6000f8e96d8 */
[----:B------:R-:W-:Y:S01]  /*3230*/  IMAD.MOV.U32 R158, RZ, RZ, R196 ;  /* 0x000000ffff9e7224 */ /* 0x000fe200078e00c4 */
[----:B------:R-:W-:Y:S02]  /*3240*/  LOP3.LUT R150, R157, UR26, R60, 0x96, !PT ;  /* 0x0000001a9d967c12 */ /* 0x000fe4000f8e963c */
.L_x_2873:
[----:B------:R-:W-:Y:S05]  /*3250*/  BSYNC B2 ;  /* 0x0000000000027941 */ /* 0x000fea0003800000 */
.L_x_2872:
        /* <DEDUP_REMOVED lines=9> */
[----:B------:R-:W-:-:S05]  /*32f0*/  FSEL R60, R60, RZ, !P3 ;  /* 0x000000ff3c3c7208 */ /* 0x000fca0005800000 */
[----:B------:R-:W-:Y:S01]  /*3300*/  FMUL.FTZ R185, R37, R60 ;  /* 0x0000003c25b97220 */ /* 0x000fe20000410000 */
        /* <DEDUP_REMOVED lines=11> */
.L_x_2877:
[----:B------:R-:W-:Y:S02]  /*33c0*/  IMAD.MOV.U32 R218, RZ, RZ, R158 ;  /* 0x000000ffffda7224 */ /* 0x000fe400078e009e */
.L_x_2878:
[----:B------:R-:W-:Y:S05]  /*33d0*/  BSYNC B2 ;  /* 0x0000000000027941 */ /* 0x000fea0003800000 */
.L_x_2876:
        /* <DEDUP_REMOVED lines=16> */
.L_x_2882:
[----:B------:R-:W-:Y:S05]  /*34e0*/  BSYNC B3 ;  /* 0x0000000000037941 */ /* 0x000fea0003800000 */
.L_x_2881:
        /* <DEDUP_REMOVED lines=42> */
[----:B------:R-:W-:-:S06]  /*3790*/  HFMA2.MMA R157, -RZ, RZ, 0, 0 ;  /* 0x00000000ff9d7435 */ /* 0x000fcc00000001ff */
.L_x_2880:
[----:B------:R-:W-:Y:S05]  /*37a0*/  BSYNC B2 ;  /* 0x0000000000027941 */ /* 0x000fea0003800000 */
.L_x_2879:
        /* <DEDUP_REMOVED lines=22> */
.L_x_2884:
[----:B------:R-:W-:Y:S02]  /*3910*/  IMAD.MOV.U32 R62, RZ, RZ, R158 ;  /* 0x000000ffff3e7224 */ /* 0x000fe400078e009e */
.L_x_2885:
[----:B------:R-:W-:Y:S05]  /*3920*/  BSYNC B2 ;  /* 0x0000000000027941 */ /* 0x000fea0003800000 */
.L_x_2883:
        /* <DEDUP_REMOVED lines=16> */
.L_x_2889:
[----:B------:R-:W-:Y:S05]  /*3a30*/  BSYNC B3 ;  /* 0x0000000000037941 */ /* 0x000fea0003800000 */
.L_x_2888:
        /* <DEDUP_REMOVED lines=43> */
.L_x_2887:
[----:B------:R-:W-:Y:S05]  /*3cf0*/  BSYNC B2 ;  /* 0x0000000000027941 */ /* 0x000fea0003800000 */
.L_x_2886:
        /* <DEDUP_REMOVED lines=11> */
[----:B------:R-:W-:-:S04]  /*3db0*/  FMUL.FTZ R197, R35, R216 ;  /* 0x000000d823c57220 */ /* 0x000fc80000410000 */
        /* <DEDUP_REMOVED lines=10> */
.L_x_2891:
[----:B------:R-:W-:Y:S02]  /*3e60*/  IMAD.MOV.U32 R62, RZ, RZ, R158 ;  /* 0x000000ffff3e7224 */ /* 0x000fe400078e009e */
.L_x_2892:
[----:B------:R-:W-:Y:S05]  /*3e70*/  BSYNC B2 ;  /* 0x0000000000027941 */ /* 0x000fea0003800000 */
.L_x_2890:
        /* <DEDUP_REMOVED lines=18> */
.L_x_2896:
[----:B------:R-:W-:Y:S05]  /*3fa0*/  BSYNC B3 ;  /* 0x0000000000037941 */ /* 0x000fea0003800000 */
.L_x_2895:
        /* <DEDUP_REMOVED lines=43> */
.L_x_2894:
[----:B------:R-:W-:Y:S05]  /*4260*/  BSYNC B2 ;  /* 0x0000000000027941 */ /* 0x000fea0003800000 */
.L_x_2893:
        /* <DEDUP_REMOVED lines=15> */
[----:B------:R-:W-:-:S04]  /*4360*/  FSETP.GTU.FTZ.AND P4, PT, R61, c[0x0][0x1e4], PT ;  /* 0x000079003d007a0b */ /* 0x000fc80003f9c000 */
[----:B------:R-:W-:Y:S02]  /*4370*/  FSEL R61, R60, RZ, !P4 ;  /* 0x000000ff3c3d7208 */ /* 0x000fe40006000000 */
[----:B------:R-:W-:Y:S02]  /*4380*/  SEL R60, RZ, 0x1, P2 ;  /* 0x00000001ff3c7807 */ /* 0x000fe40001000000 */
[----:B------:R-:W-:Y:S01]  /*4390*/  SEL R62, RZ, 0x1000000, P4 ;  /* 0x01000000ff3e7807 */ /* 0x000fe20002000000 */
[----:B------:R-:W-:Y:S01]  /*43a0*/  FMUL.FTZ R208, R34, R61 ;  /* 0x0000003d22d07220 */ /* 0x000fe20000410000 */
[----:B------:R-:W-:-:S05]  /*43b0*/  @P0 PRMT R61, RZ, 0x7610, R59 ;  /* 0x00007610ff3d0816 */ /* 0x000fca000000003b */
        /* <DEDUP_REMOVED lines=15> */
[----:B------:R0:W-:Y:S01]  /*44b0*/  STG.E.128 [R220.64], R60 ;  /* 0x0000003cdc007986 */ /* 0x0001e2000c101d06 */
[----:B------:R-:W-:-:S03]  /*44c0*/  IADD3 R216, R165, 0x20, RZ ;  /* 0x00000020a5d87810 */ /* 0x000fc60007ffe0ff */
[----:B------:R0:W-:Y:S04]  /*44d0*/  STG.E.64 [R218.64], R222 ;  /* 0x000000deda007986 */ /* 0x0001e8000c101b06 */
.L_x_2840:
[----:B------:R-:W-:Y:S05]  /*44e0*/  BSYNC B1 ;  /* 0x0000000000017941 */ /* 0x000fea0003800000 */
.L_x_2839:
        /* <DEDUP_REMOVED lines=23> */
.L_x_2900:
[----:B0-----:R-:W-:Y:S02]  /*4660*/  IMAD.MOV.U32 R184, RZ, RZ, R158 ;  /* 0x000000ffffb87224 */ /* 0x001fe400078e009e */
.L_x_2901:
[----:B------:R-:W-:Y:S05]  /*4670*/  BSYNC B2 ;  /* 0x0000000000027941 */ /* 0x000fea0003800000 */
.L_x_2899:
        /* <DEDUP_REMOVED lines=16> */
.L_x_2905:
[----:B------:R-:W-:Y:S05]  /*4780*/  BSYNC B3 ;  /* 0x0000000000037941 */ /* 0x000fea0003800000 */
.L_x_2904:
        /* <DEDUP_REMOVED lines=43> */
.L_x_2903:
[----:B------:R-:W-:Y:S05]  /*4a40*/  BSYNC B2 ;  /* 0x0000000000027941 */ /* 0x000fea0003800000 */
.L_x_2902:
[----:B------:R0:W1:Y:S01]  /*4a50*/  I2F.U32 R174, R184 ;  /* 0x000000b800ae7306 */ /* 0x0000620000201000 */
[----:B------:R-:W-:Y:S01]  /*4a60*/  IMAD.MOV.U32 R209, RZ, RZ, 0x2f800000 ;  /* 0x2f800000ffd17424 */ /* 0x000fe200078e00ff */
[----:B------:R-:W-:Y:S01]  /*4a70*/  LOP3.LUT R43, R43, 0xfffffffb, RZ, 0xc0, !PT ;  /* 0xfffffffb2b2b7812 */ /* 0x000fe200078ec0ff */
[----:B------:R-:W-:Y:S01]  /*4a80*/  BSSY B2, `(.L_x_2906) ;  /* 0x0000017000027945 */ /* 0x000fe20003800000 */
[----:B0----5:R-:W-:-:S05]  /*4a90*/  PRMT R184, RZ, 0x5410, R60 ;  /* 0x00005410ffb87816 */ /* 0x021fca000000003c */
[----:B------:R-:W-:Y:S02]  /*4aa0*/  FMUL.FTZ R157, R184, R215 ;  /* 0x000000d7b89d7220 */ /* 0x000fe40000410000 */
[----:B-1----:R-:W-:Y:S02]  /*4ab0*/  FFMA.FTZ R174, R174, R209, 1.1641532182693481445e-10 ;  /* 0x2f000000aeae7423 */ /* 0x002fe400000100d1 */
[----:B------:R-:W-:-:S03]  /*4ac0*/  FMUL.FTZ R157, R157, c[0x0][0x1e8] ;  /* 0x00007a009d9d7a20 */ /* 0x000fc60000410000 */
[----:B------:R-:W-:-:S04]  /*4ad0*/  FSETP.GTU.FTZ.AND P1, PT, R174, c[0x0][0x1e4], PT ;  /* 0x00007900ae007a0b */ /* 0x000fc80003f3c000 */
[----:B------:R-:W-:Y:S02]  /*4ae0*/  FSEL R174, R157, RZ, !P1 ;  /* 0x000000ff9dae7208 */ /* 0x000fe40004800000 */
[----:B------:R-:W-:-:S03]  /*4af0*/  IADD3 R157, R186, 0x1, RZ ;  /* 0x00000001ba9d7810 */ /* 0x000fc60007ffe0ff */
[----:B------:R-:W-:Y:S01]  /*4b00*/  FMUL.FTZ R167, R33, R174 ;  /* 0x000000ae21a77220 */ /* 0x000fe20000410000 */
[----:B------:R-:W-:-:S03]  /*4b10*/  @P0 PRMT R174, RZ, 0x5410, R56 ;  /* 0x00005410ffae0816 */ /* 0x000fc60000000038 */
[----:B------:R-:W-:Y:S02]  /*4b20*/  @P1 LOP3.LUT R43, R43, 0x4, RZ, 0xfc, !PT ;  /* 0x000000042b2b1812 */ /* 0x000fe400078efcff */
[----:B------:R-:W-:Y:S01]  /*4b30*/  ISETP.NE.AND P1, PT, R186, 0x1, PT ;  /* 0x00000001ba00780c */ /* 0x000fe20003f25270 */
[----:B------:R-:W-:-:S12]  /*4b40*/  @P0 FADD.FTZ R167, R174, R167 ;  /* 0x000000a7aea70221 */ /* 0x000fd80000010000 */
        /* <DEDUP_REMOVED lines=9> */
.L_x_2907:
[----:B------:R-:W-:Y:S02]  /*4be0*/  IMAD.MOV.U32 R184, RZ, RZ, R158 ;  /* 0x000000ffffb87224 */ /* 0x000fe400078e009e */
.L_x_2908:
[----:B------:R-:W-:Y:S05]  /*4bf0*/  BSYNC B2 ;  /* 0x0000000000027941 */ /* 0x000fea0003800000 */
.L_x_2906:
        /* <DEDUP_REMOVED lines=16> */
.L_x_2912:
[----:B------:R-:W-:Y:S05]  /*4d00*/  BSYNC B3 ;  /* 0x0000000000037941 */ /* 0x000fea0003800000 */
.L_x_2911:
        /* <DEDUP_REMOVED lines=43> */
.L_x_2910:
[----:B------:R-:W-:Y:S05]  /*4fc0*/  BSYNC B2 ;  /* 0x0000000000027941 */ /* 0x000fea0003800000 */
.L_x_2909:
[----:B------:R-:W0:Y:S01]  /*4fd0*/  I2F.U32 R174, R184 ;  /* 0x000000b800ae7306 */ /* 0x000e220000201000 */
[----:B------:R-:W-:Y:S01]  /*4fe0*/  PRMT R60, RZ, 0x7610, R60 ;  /* 0x00007610ff3c7816 */ /* 0x000fe2000000003c */
[----:B------:R-:W-:Y:S01]  /*4ff0*/  BSSY B2, `(.L_x_2913) ;  /* 0x0000017000027945 */ /* 0x000fe20003800000 */
[----:B------:R-:W-:Y:S02]  /*5000*/  LOP3.LUT R43, R43, 0xfffffffd, RZ, 0xc0, !PT ;  /* 0xfffffffd2b2b7812 */ /* 0x000fe400078ec0ff */
[----:B------:R-:W-:Y:S01]  /*5010*/  IADD3 R186, R157, 0x1, RZ ;  /* 0x000000019dba7810 */ /* 0x000fe20007ffe0ff */
[----:B------:R-:W-:-:S04]  /*5020*/  FMUL.FTZ R60, R60, R215 ;  /* 0x000000d73c3c7220 */ /* 0x000fc80000410000 */
[----:B------:R-:W-:Y:S02]  /*5030*/  FMUL.FTZ R60, R60, c[0x0][0x1e8] ;  /* 0x00007a003c3c7a20 */ /* 0x000fe40000410000 */
[----:B0-----:R-:W-:-:S05]  /*5040*/  FFMA.FTZ R174, R174, R209, 1.1641532182693481445e-10 ;  /* 0x2f000000aeae7423 */ /* 0x001fca00000100d1 */
[----:B------:R-:W-:-:S04]  /*5050*/  FSETP.GTU.FTZ.AND P1, PT, R174, c[0x0][0x1e4], PT ;  /* 0x00007900ae007a0b */ /* 0x000fc80003f3c000 */
[----:B------:R-:W-:-:S05]  /*5060*/  FSEL R175, R60, RZ, !P1 ;  /* 0x000000ff3caf7208 */ /* 0x000fca0004800000 */
        /* <DEDUP_REMOVED lines=14> */
.L_x_2914:
[----:B------:R-:W-:Y:S02]  /*5150*/  IMAD.MOV.U32 R60, RZ, RZ, R158 ;  /* 0x000000ffff3c7224 */ /* 0x000fe400078e009e */
.L_x_2915:
[----:B------:R-:W-:Y:S05]  /*5160*/  BSYNC B2 ;  /* 0x0000000000027941 */ /* 0x000fea0003800000 */
.L_x_2913:
        /* <DEDUP_REMOVED lines=16> */
.L_x_2919:
[----:B------:R-:W-:Y:S05]  /*5270*/  BSYNC B3 ;  /* 0x0000000000037941 */ /* 0x000fea0003800000 */
.L_x_2918:
        /* <DEDUP_REMOVED lines=43> */
.L_x_2917:
[----:B------:R-:W-:Y:S05]  /*5530*/  BSYNC B2 ;  /* 0x0000000000027941 */ /* 0x000fea0003800000 */
.L_x_2916:
        /* <DEDUP_REMOVED lines=22> */
.L_x_2921:
[----:B------:R-:W-:Y:S02]  /*56a0*/  IMAD.MOV.U32 R60, RZ, RZ, R158 ;  /* 0x000000ffff3c7224 */ /* 0x000fe400078e009e */
.L_x_2922:
[----:B------:R-:W-:Y:S05]  /*56b0*/  BSYNC B2 ;  /* 0x0000000000027941 */ /* 0x000fea0003800000 */
.L_x_2920:
        /* <DEDUP_REMOVED lines=16> */
.L_x_2926:
[----:B------:R-:W-:Y:S05]  /*57c0*/  BSYNC B3 ;  /* 0x0000000000037941 */ /* 0x000fea0003800000 */
.L_x_2925:
        /* <DEDUP_REMOVED lines=43> */
.L_x_2924:
[----:B------:R-:W-:Y:S05]  /*5a80*/  BSYNC B2 ;  /* 0x0000000000027941 */ /* 0x000fea0003800000 */
.L_x_2923:
        /* <DEDUP_REMOVED lines=22> */
.L_x_2928:
[----:B------:R-:W-:Y:S02]  /*5bf0*/  IMAD.MOV.U32 R217, RZ, RZ, R158 ;  /* 0x000000ffffd97224 */ /* 0x000fe400078e009e */
.L_x_2929:
[----:B------:R-:W-:Y:S05]  /*5c00*/  BSYNC B2 ;  /* 0x0000000000027941 */ /* 0x000fea0003800000 */
.L_x_2927:
        /* <DEDUP_REMOVED lines=16> */
.L_x_2933:
[----:B------:R-:W-:Y:S05]  /*5d10*/  BSYNC B3 ;  /* 0x0000000000037941 */ /* 0x000fea0003800000 */
.L_x_2932:
        /* <DEDUP_REMOVED lines=43> */
.L_x_2931:
[----:B------:R-:W-:Y:S05]  /*5fd0*/  BSYNC B2 ;  /* 0x0000000000027941 */ /* 0x000fea0003800000 */
.L_x_2930:
        /* <DEDUP_REMOVED lines=22> */
.L_x_2935:
[----:B------:R-:W-:Y:S02]  /*6140*/  IMAD.MOV.U32 R217, RZ, RZ, R158 ;  /* 0x000000ffffd97224 */ /* 0x000fe400078e009e */
.L_x_2936:
[----:B------:R-:W-:Y:S05]  /*6150*/  BSYNC B2 ;  /* 0x0000000000027941 */ /* 0x000fea0003800000 */
.L_x_2934:
        /* <DEDUP_REMOVED lines=16> */
.L_x_2940:
[----:B------:R-:W-:Y:S05]  /*6260*/  BSYNC B3 ;  /* 0x0000000000037941 */ /* 0x000fea0003800000 */
.L_x_2939:
        /* <DEDUP_REMOVED lines=43> */
.L_x_2938:
[----:B------:R-:W-:Y:S05]  /*6520*/  BSYNC B2 ;  /* 0x0000000000027941 */ /* 0x000fea0003800000 */
.L_x_2937:
        /* <DEDUP_REMOVED lines=10> */
[----:B------:R-:W-:-:S03]  /*65d0*/  @P0 PRMT R62, RZ, 0x7610, R58 ;  /* 0x00007610ff3e0816 */ /* 0x000fc6000000003a */
        /* <DEDUP_REMOVED lines=11> */
.L_x_2942:
[----:B------:R-:W-:Y:S02]  /*6690*/  IMAD.MOV.U32 R62, RZ, RZ, R158 ;  /* 0x000000ffff3e7224 */ /* 0x000fe400078e009e */
.L_x_2943:
[----:B------:R-:W-:Y:S05]  /*66a0*/  BSYNC B2 ;  /* 0x0000000000027941 */ /* 0x000fea0003800000 */
.L_x_2941:
        /* <DEDUP_REMOVED lines=16> */
.L_x_2947:
[----:B------:R-:W-:Y:S05]  /*67b0*/  BSYNC B3 ;  /* 0x0000000000037941 */ /* 0x000fea0003800000 */
.L_x_2946:
        /* <DEDUP_REMOVED lines=43> */
.L_x_2945:
[----:B------:R-:W-:Y:S05]  /*6a70*/  BSYNC B2 ;  /* 0x0000000000027941 */ /* 0x000fea0003800000 */
.L_x_2944:
        /* <DEDUP_REMOVED lines=22> */
.L_x_2949:
[----:B------:R-:W-:Y:S02]  /*6be0*/  IMAD.MOV.U32 R62, RZ, RZ, R158 ;  /* 0x000000ffff3e7224 */ /* 0x000fe400078e009e */
.L_x_2950:
[----:B------:R-:W-:Y:S05]  /*6bf0*/  BSYNC B2 ;  /* 0x0000000000027941 */ /* 0x000fea0003800000 */
.L_x_2948:
        /* <DEDUP_REMOVED lines=18> */
.L_x_2954:
[----:B------:R-:W-:Y:S05]  /*6d20*/  BSYNC B3 ;  /* 0x0000000000037941 */ /* 0x000fea0003800000 */
.L_x_2953:
        /* <DEDUP_REMOVED lines=43> */
.L_x_2952:
[----:B------:R-:W-:Y:S05]  /*6fe0*/  BSYNC B2 ;  /* 0x0000000000027941 */ /* 0x000fea0003800000 */
.L_x_2951:
        /* <DEDUP_REMOVED lines=19> */
[----:B------:R-:W-:-:S04]  /*7120*/  FMUL.FTZ R209, R26, R61 ;  /* 0x0000003d1ad17220 */ /* 0x000fc80000410000 */
        /* <DEDUP_REMOVED lines=19> */
.L_x_2898:
[----:B------:R-:W-:Y:S05]  /*7260*/  BSYNC B1 ;  /* 0x0000000000017941 */ /* 0x000fea0003800000 */
.L_x_2897:
        /* <DEDUP_REMOVED lines=23> */
.L_x_2958:
[----:B0-----:R-:W-:Y:S02]  /*73e0*/  IMAD.MOV.U32 R217, RZ, RZ, R158 ;  /* 0x000000ffffd97224 */ /* 0x001fe400078e009e */
.L_x_2959:
[----:B------:R-:W-:Y:S05]  /*73f0*/  BSYNC B2 ;  /* 0x0000000000027941 */ /* 0x000fea0003800000 */
.L_x_2957:
        /* <DEDUP_REMOVED lines=16> */
.L_x_2963:
[----:B------:R-:W-:Y:S05]  /*7500*/  BSYNC B3 ;  /* 0x0000000000037941 */ /* 0x000fea0003800000 */
.L_x_2962:
        /* <DEDUP_REMOVED lines=43> */
.L_x_2961:
[----:B------:R-:W-:Y:S05]  /*77c0*/  BSYNC B2 ;  /* 0x0000000000027941 */ /* 0x000fea0003800000 */
.L_x_2960:
[----:B------:R-:W0:Y:S01]  /*77d0*/  I2F.U32 R168, R217 ;  /* 0x000000d900a87306 */ /* 0x000e220000201000 */
[----:B------:R-:W-:Y:S01]  /*77e0*/  IMAD.MOV.U32 R211, RZ, RZ, 0x2f800000 ;  /* 0x2f800000ffd37424 */ /* 0x000fe200078e00ff */
[----:B-----5:R-:W-:Y:S01]  /*77f0*/  PRMT R176, RZ, 0x5410, R60 ;  /* 0x00005410ffb07816 */ /* 0x020fe2000000003c */
[----:B------:R-:W-:Y:S01]  /*7800*/  BSSY B2, `(.L_x_2964) ;  /* 0x0000017000027945 */ /* 0x000fe20003800000 */
[----:B------:R-:W-:Y:S02]  /*7810*/  LOP3.LUT R43, R43, 0xfffffffb, RZ, 0xc0, !PT ;  /* 0xfffffffb2b2b7812 */ /* 0x000fe400078ec0ff */
[----:B------:R-:W-:Y:S01]  /*7820*/  @P0 PRMT R177, RZ, 0x5410, R56 ;  /* 0x00005410ffb10816 */ /* 0x000fe20000000038 */
[----:B------:R-:W-:Y:S01]  /*7830*/  FMUL.FTZ R176, R176, R215 ;  /* 0x000000d7b0b07220 */ /* 0x000fe20000410000 */
[----:B------:R-:W-:-:S03]  /*7840*/  IADD3 R157, R188, 0x1, RZ ;  /* 0x00000001bc9d7810 */ /* 0x000fc60007ffe0ff */
[----:B------:R-:W-:Y:S02]  /*7850*/  FMUL.FTZ R176, R176, c[0x0][0x1e8] ;  /* 0x00007a00b0b07a20 */ /* 0x000fe40000410000 */
[----:B0-----:R-:W-:-:S05]  /*7860*/  FFMA.FTZ R168, R168, R211, 1.1641532182693481445e-10 ;  /* 0x2f000000a8a87423 */ /* 0x001fca00000100d3 */
[----:B------:R-:W-:-:S04]  /*7870*/  FSETP.GTU.FTZ.AND P1, PT, R168, c[0x0][0x1e4], PT ;  /* 0x00007900a8007a0b */ /* 0x000fc80003f3c000 */
        /* <DEDUP_REMOVED lines=14> */
.L_x_2965:
[----:B------:R-:W-:Y:S02]  /*7960*/  IMAD.MOV.U32 R217, RZ, RZ, R158 ;  /* 0x000000ffffd97224 */ /* 0x000fe400078e009e */
.L_x_2966:
[----:B------:R-:W-:Y:S05]  /*7970*/  BSYNC B2 ;  /* 0x0000000000027941 */ /* 0x000fea0003800000 */
.L_x_2964:
        /* <DEDUP_REMOVED lines=16> */
.L_x_2970:
[----:B------:R-:W-:Y:S05]  /*7a80*/  BSYNC B3 ;  /* 0x0000000000037941 */ /* 0x000fea0003800000 */
.L_x_2969:
        /* <DEDUP_REMOVED lines=43> */
.L_x_2968:
[----:B------:R-:W-:Y:S05]  /*7d40*/  BSYNC B2 ;  /* 0x0000000000027941 */ /* 0x000fea0003800000 */
.L_x_2967:
        /* <DEDUP_REMOVED lines=24> */
.L_x_2972:
[----:B------:R-:W-:Y:S02]  /*7ed0*/  IMAD.MOV.U32 R60, RZ, RZ, R158 ;  /* 0x000000ffff3c7224 */ /* 0x000fe400078e009e */
.L_x_2973:
[----:B------:R-:W-:Y:S05]  /*7ee0*/  BSYNC B2 ;  /* 0x0000000000027941 */ /* 0x000fea0003800000 */
.L_x_2971:
        /* <DEDUP_REMOVED lines=16> */
.L_x_2977:
[----:B------:R-:W-:Y:S05]  /*7ff0*/  BSYNC B3 ;  /* 0x0000000000037941 */ /* 0x000fea0003800000 */
.L_x_2976:
        /* <DEDUP_REMOVED lines=43> */
.L_x_2975:
[----:B------:R-:W-:Y:S05]  /*82b0*/  BSYNC B2 ;  /* 0x0000000000027941 */ /* 0x000fea0003800000 */
.L_x_2974:
        /* <DEDUP_REMOVED lines=22> */
.L_x_2979:
[----:B------:R-:W-:Y:S02]  /*8420*/  IMAD.MOV.U32 R60, RZ, RZ, R158 ;  /* 0x000000ffff3c7224 */ /* 0x000fe400078e009e */
.L_x_2980:
[----:B------:R-:W-:Y:S05]  /*8430*/  BSYNC B2 ;  /* 0x0000000000027941 */ /* 0x000fea0003800000 */
.L_x_2978:
        /* <DEDUP_REMOVED lines=16> */
.L_x_2984:
[----:B------:R-:W-:Y:S05]  /*8540*/  BSYNC B3 ;  /* 0x0000000000037941 */ /* 0x000fea0003800000 */
.L_x_2983:
        /* <DEDUP_REMOVED lines=43> */
.L_x_2982:
[----:B------:R-:W-:Y:S05]  /*8800*/  BSYNC B2 ;  /* 0x0000000000027941 */ /* 0x000fea0003800000 */
.L_x_2981:
        /* <DEDUP_REMOVED lines=22> */
.L_x_2986:
[----:B------:R-:W-:Y:S02]  /*8970*/  IMAD.MOV.U32 R217, RZ, RZ, R158 ;  /* 0x000000ffffd97224 */ /* 0x000fe400078e009e */
.L_x_2987:
[----:B------:R-:W-:Y:S05]  /*8980*/  BSYNC B2 ;  /* 0x0000000000027941 */ /* 0x000fea0003800000 */
.L_x_2985:
        /* <DEDUP_REMOVED lines=16> */
.L_x_2991:
[----:B------:R-:W-:Y:S05]  /*8a90*/  BSYNC B3 ;  /* 0x0000000000037941 */ /* 0x000fea0003800000 */
.L_x_2990:
        /* <DEDUP_REMOVED lines=43> */
.L_x_2989:
[----:B------:R-:W-:Y:S05]  /*8d50*/  BSYNC B2 ;  /* 0x0000000000027941 */ /* 0x000fea0003800000 */
.L_x_2988:
        /* <DEDUP_REMOVED lines=22> */
.L_x_2993:
[----:B------:R-:W-:Y:S02]  /*8ec0*/  IMAD.MOV.U32 R217, RZ, RZ, R158 ;  /* 0x000000ffffd97224 */ /* 0x000fe400078e009e */
.L_x_2994:
[----:B------:R-:W-:Y:S05]  /*8ed0*/  BSYNC B2 ;  /* 0x0000000000027941 */ /* 0x000fea0003800000 */
.L_x_2992:
        /* <DEDUP_REMOVED lines=16> */
.L_x_2998:
[----:B------:R-:W-:Y:S05]  /*8fe0*/  BSYNC B3 ;  /* 0x0000000000037941 */ /* 0x000fea0003800000 */
.L_x_2997:
        /* <DEDUP_REMOVED lines=43> */
.L_x_2996:
[----:B------:R-:W-:Y:S05]  /*92a0*/  BSYNC B2 ;  /* 0x0000000000027941 */ /* 0x000fea0003800000 */
.L_x_2995:
        /* <DEDUP_REMOVED lines=22> */
.L_x_3000:
[----:B------:R-:W-:Y:S02]  /*9410*/  IMAD.MOV.U32 R62, RZ, RZ, R158 ;  /* 0x000000ffff3e7224 */ /* 0x000fe400078e009e */
.L_x_3001:
[----:B------:R-:W-:Y:S05]  /*9420*/  BSYNC B2 ;  /* 0x0000000000027941 */ /* 0x000fea0003800000 */
.L_x_2999:
        /* <DEDUP_REMOVED lines=16> */
.L_x_3005:
[----:B------:R-:W-:Y:S05]  /*9530*/  BSYNC B3 ;  /* 0x0000000000037941 */ /* 0x000fea0003800000 */
.L_x_3004:
        /* <DEDUP_REMOVED lines=43> */
.L_x_3003:
[----:B------:R-:W-:Y:S05]  /*97f0*/  BSYNC B2 ;  /* 0x0000000000027941 */ /* 0x000fea0003800000 */
.L_x_3002:
        /* <DEDUP_REMOVED lines=22> */
.L_x_3007:
[----:B------:R-:W-:Y:S02]  /*9960*/  IMAD.MOV.U32 R62, RZ, RZ, R158 ;  /* 0x000000ffff3e7224 */ /* 0x000fe400078e009e */
.L_x_3008:
[----:B------:R-:W-:Y:S05]  /*9970*/  BSYNC B2 ;  /* 0x0000000000027941 */ /* 0x000fea0003800000 */
.L_x_3006:
        /* <DEDUP_REMOVED lines=18> */
.L_x_3012:
[----:B------:R-:W-:Y:S05]  /*9aa0*/  BSYNC B3 ;  /* 0x0000000000037941 */ /* 0x000fea0003800000 */
.L_x_3011:
        /* <DEDUP_REMOVED lines=43> */
.L_x_3010:
[----:B------:R-:W-:Y:S05]  /*9d60*/  BSYNC B2 ;  /* 0x0000000000027941 */ /* 0x000fea0003800000 */
.L_x_3009:
        /* <DEDUP_REMOVED lines=39> */
.L_x_2956:
[----:B------:R-:W-:Y:S05]  /*9fe0*/  BSYNC B1 ;  /* 0x0000000000017941 */ /* 0x000fea0003800000 */
.L_x_2955:
        /* <DEDUP_REMOVED lines=23> */
.L_x_3016:
[----:B0-----:R-:W-:Y:S02]  /*a160*/  IMAD.MOV.U32 R217, RZ, RZ, R158 ;  /* 0x000000ffffd97224 */ /* 0x001fe400078e009e */
.L_x_3017:
[----:B------:R-:W-:Y:S05]  /*a170*/  BSYNC B2 ;  /* 0x0000000000027941 */ /* 0x000fea0003800000 */
.L_x_3015:
        /* <DEDUP_REMOVED lines=16> */
.L_x_3021:
[----:B------:R-:W-:Y:S05]  /*a280*/  BSYNC B3 ;  /* 0x0000000000037941 */ /* 0x000fea0003800000 */
.L_x_3020:
        /* <DEDUP_REMOVED lines=43> */
.L_x_3019:
[----:B------:R-:W-:Y:S05]  /*a540*/  BSYNC B2 ;  /* 0x0000000000027941 */ /* 0x000fea0003800000 */
.L_x_3018:
        /* <DEDUP_REMOVED lines=25> */
.L_x_3023:
[----:B------:R-:W-:Y:S02]  /*a6e0*/  IMAD.MOV.U32 R217, RZ, RZ, R158 ;  /* 0x000000ffffd97224 */ /* 0x000fe400078e009e */
.L_x_3024:
[----:B------:R-:W-:Y:S05]  /*a6f0*/  BSYNC B2 ;  /* 0x0000000000027941 */ /* 0x000fea0003800000 */
.L_x_3022:
        /* <DEDUP_REMOVED lines=16> */
.L_x_3028:
[----:B------:R-:W-:Y:S05]  /*a800*/  BSYNC B3 ;  /* 0x0000000000037941 */ /* 0x000fea0003800000 */
.L_x_3027:
        /* <DEDUP_REMOVED lines=43> */
.L_x_3026:
[----:B------:R-:W-:Y:S05]  /*aac0*/  BSYNC B2 ;  /* 0x0000000000027941 */ /* 0x000fea0003800000 */
.L_x_3025:
        /* <DEDUP_REMOVED lines=24> */
.L_x_3030:
[----:B------:R-:W-:Y:S02]  /*ac50*/  IMAD.MOV.U32 R60, RZ, RZ, R158 ;  /* 0x000000ffff3c7224 */ /* 0x000fe400078e009e */
.L_x_3031:
[----:B------:R-:W-:Y:S05]  /*ac60*/  BSYNC B2 ;  /* 0x0000000000027941 */ /* 0x000fea0003800000 */
.L_x_3029:
        /* <DEDUP_REMOVED lines=16> */
.L_x_3035:
[----:B------:R-:W-:Y:S05]  /*ad70*/  BSYNC B3 ;  /* 0x0000000000037941 */ /* 0x000fea0003800000 */
.L_x_3034:
        /* <DEDUP_REMOVED lines=40> */
[----:B------:R-:W-:Y:S02]  /*b000*/  MOV R158, R202 ;  /* 0x000000ca009e7202 */ /* 0x000fe40000000f00 */
[----:B------:R-:W-:Y:S01]  /*b010*/  LOP3.LUT R150, R157, UR26, R190, 0x96, !PT ;  /* 0x0000001a9d967c12 */ /* 0x000fe2000f8e96be */
[----:B------:R-:W-:Y:S02]  /*b020*/  IMAD.MOV.U32 R190, RZ, RZ, RZ ;  /* 0x000000ffffbe7224 */ /* 0x000fe400078e00ff */
.L_x_3033:
[----:B------:R-:W-:Y:S05]  /*b030*/  BSYNC B2 ;  /* 0x0000000000027941 */ /* 0x000fea0003800000 */
.L_x_3032:
        /* <DEDUP_REMOVED lines=22> */
.L_x_3037:
[----:B------:R-:W-:Y:S02]  /*b1a0*/  IMAD.MOV.U32 R60, RZ, RZ, R158 ;  /* 0x000000ffff3c7224 */ /* 0x000fe400078e009e */
.L_x_3038:
[----:B------:R-:W-:Y:S05]  /*b1b0*/  BSYNC B2 ;  /* 0x0000000000027941 */ /* 0x000fea0003800000 */
.L_x_3036:
        /* <DEDUP_REMOVED lines=16> */
.L_x_3042:
[----:B------:R-:W-:Y:S05]  /*b2c0*/  BSYNC B3 ;  /* 0x0000000000037941 */ /* 0x000fea0003800000 */
.L_x_3041:
        /* <DEDUP_REMOVED lines=43> */
.L_x_3040:
[----:B------:R-:W-:Y:S05]  /*b580*/  BSYNC B2 ;  /* 0x0000000000027941 */ /* 0x000fea0003800000 */
.L_x_3039:
        /* <DEDUP_REMOVED lines=8> */
[----:B------:R-:W-:Y:S02]  /*b610*/  @P0 PRMT R191, RZ, 0x7610, R57 ;  /* 0x00007610ffbf0816 */ /* 0x000fe40000000039 */
        /* <DEDUP_REMOVED lines=13> */
.L_x_3044:
[----:B------:R-:W-:Y:S02]  /*b6f0*/  IMAD.MOV.U32 R217, RZ, RZ, R158 ;  /* 0x000000ffffd97224 */ /* 0x000fe400078e009e */
.L_x_3045:
[----:B------:R-:W-:Y:S05]  /*b700*/  BSYNC B2 ;  /* 0x0000000000027941 */ /* 0x000fea0003800000 */
.L_x_3043:
        /* <DEDUP_REMOVED lines=16> */
.L_x_3049:
[----:B------:R-:W-:Y:S05]  /*b810*/  BSYNC B3 ;  /* 0x0000000000037941 */ /* 0x000fea0003800000 */
.L_x_3048:
        /* <DEDUP_REMOVED lines=43> */
.L_x_3047:
[----:B------:R-:W-:Y:S05]  /*bad0*/  BSYNC B2 ;  /* 0x0000000000027941 */ /* 0x000fea0003800000 */
.L_x_3046:
        /* <DEDUP_REMOVED lines=22> */
.L_x_3051:
[----:B------:R-:W-:Y:S02]  /*bc40*/  IMAD.MOV.U32 R217, RZ, RZ, R158 ;  /* 0x000000ffffd97224 */ /* 0x000fe400078e009e */
.L_x_3052:
[----:B------:R-:W-:Y:S05]  /*bc50*/  BSYNC B2 ;  /* 0x0000000000027941 */ /* 0x000fea0003800000 */
.L_x_3050:
        /* <DEDUP_REMOVED lines=16> */
.L_x_3056:
[----:B------:R-:W-:Y:S05]  /*bd60*/  BSYNC B3 ;  /* 0x0000000000037941 */ /* 0x000fea0003800000 */
.L_x_3055:
        /* <DEDUP_REMOVED lines=43> */
.L_x_3054:
[----:B------:R-:W-:Y:S05]  /*c020*/  BSYNC B2 ;  /* 0x0000000000027941 */ /* 0x000fea0003800000 */
.L_x_3053:
        /* <DEDUP_REMOVED lines=22> */
.L_x_3058:
[----:B------:R-:W-:Y:S02]  /*c190*/  IMAD.MOV.U32 R62, RZ, RZ, R158 ;  /* 0x000000ffff3e7224 */ /* 0x000fe400078e009e */
.L_x_3059:
[----:B------:R-:W-:Y:S05]  /*c1a0*/  BSYNC B2 ;  /* 0x0000000000027941 */ /* 0x000fea0003800000 */
.L_x_3057:
        /* <DEDUP_REMOVED lines=16> */
.L_x_3063:
[----:B------:R-:W-:Y:S05]  /*c2b0*/  BSYNC B3 ;  /* 0x0000000000037941 */ /* 0x000fea0003800000 */
.L_x_3062:
        /* <DEDUP_REMOVED lines=43> */
.L_x_3061:
[----:B------:R-:W-:Y:S05]  /*c570*/  BSYNC B2 ;  /* 0x0000000000027941 */ /* 0x000fea0003800000 */
.L_x_3060:
        /* <DEDUP_REMOVED lines=22> */
.L_x_3065:
[----:B------:R-:W-:Y:S02]  /*c6e0*/  IMAD.MOV.U32 R62, RZ, RZ, R158 ;  /* 0x000000ffff3e7224 */ /* 0x000fe400078e009e */
.L_x_3066:
[----:B------:R-:W-:Y:S05]  /*c6f0*/  BSYNC B2 ;  /* 0x0000000000027941 */ /* 0x000fea0003800000 */
.L_x_3064:
        /* <DEDUP_REMOVED lines=18> */
.L_x_3070:
[----:B------:R-:W-:Y:S05]  /*c820*/  BSYNC B3 ;  /* 0x0000000000037941 */ /* 0x000fea0003800000 */
.L_x_3069:
        /* <DEDUP_REMOVED lines=43> */
.L_x_3068:
[----:B------:R-:W-:Y:S05]  /*cae0*/  BSYNC B2 ;  /* 0x0000000000027941 */ /* 0x000fea0003800000 */
.L_x_3067:
        /* <DEDUP_REMOVED lines=39> */
.L_x_3014:
[----:B------:R-:W-:Y:S05]  /*cd60*/  BSYNC B1 ;  /* 0x0000000000017941 */ /* 0x000fea0003800000 */
.L_x_3013:
        /* <DEDUP_REMOVED lines=23> */
.L_x_3074:
[----:B0-----:R-:W-:Y:S02]  /*cee0*/  IMAD.MOV.U32 R217, RZ, RZ, R158 ;  /* 0x000000ffffd97224 */ /* 0x001fe400078e009e */
.L_x_3075:
[----:B------:R-:W-:Y:S05]  /*cef0*/  BSYNC B2 ;  /* 0x0000000000027941 */ /* 0x000fea0003800000 */
.L_x_3073:
        /* <DEDUP_REMOVED lines=16> */
.L_x_3079:
[----:B------:R-:W-:Y:S05]  /*d000*/  BSYNC B3 ;  /* 0x0000000000037941 */ /* 0x000fea0003800000 */
.L_x_3078:
        /* <DEDUP_REMOVED lines=43> */
.L_x_3077:
[----:B------:R-:W-:Y:S05]  /*d2c0*/  BSYNC B2 ;  /* 0x0000000000027941 */ /* 0x000fea0003800000 */
.L_x_3076:
        /* <DEDUP_REMOVED lines=25> */
.L_x_3081:
[----:B------:R-:W-:Y:S02]  /*d460*/  IMAD.MOV.U32 R217, RZ, RZ, R158 ;  /* 0x000000ffffd97224 */ /* 0x000fe400078e009e */
.L_x_3082:
[----:B------:R-:W-:Y:S05]  /*d470*/  BSYNC B2 ;  /* 0x0000000000027941 */ /* 0x000fea0003800000 */
.L_x_3080:
        /* <DEDUP_REMOVED lines=16> */
.L_x_3086:
[----:B------:R-:W-:Y:S05]  /*d580*/  BSYNC B3 ;  /* 0x0000000000037941 */ /* 0x000fea0003800000 */
.L_x_3085:
        /* <DEDUP_REMOVED lines=43> */
.L_x_3084:
[----:B------:R-:W-:Y:S05]  /*d840*/  BSYNC B2 ;  /* 0x0000000000027941 */ /* 0x000fea0003800000 */
.L_x_3083:
        /* <DEDUP_REMOVED lines=24> */
.L_x_3088:
[----:B------:R-:W-:Y:S02]  /*d9d0*/  IMAD.MOV.U32 R60, RZ, RZ, R158 ;  /* 0x000000ffff3c7224 */ /* 0x000fe400078e009e */
.L_x_3089:
[----:B------:R-:W-:Y:S05]  /*d9e0*/  BSYNC B2 ;  /* 0x0000000000027941 */ /* 0x000fea0003800000 */
.L_x_3087:
        /* <DEDUP_REMOVED lines=16> */
.L_x_3093:
[----:B------:R-:W-:Y:S05]  /*daf0*/  BSYNC B3 ;  /* 0x0000000000037941 */ /* 0x000fea0003800000 */
.L_x_3092:
        /* <DEDUP_REMOVED lines=43> */
.L_x_3091:
[----:B------:R-:W-:Y:S05]  /*ddb0*/  BSYNC B2 ;  /* 0x0000000000027941 */ /* 0x000fea0003800000 */
.L_x_3090:
        /* <DEDUP_REMOVED lines=22> */
.L_x_3095:
[----:B------:R-:W-:Y:S02]  /*df20*/  IMAD.MOV.U32 R60, RZ, RZ, R158 ;  /* 0x000000ffff3c7224 */ /* 0x000fe400078e009e */
.L_x_3096:
[----:B------:R-:W-:Y:S05]  /*df30*/  BSYNC B2 ;  /* 0x0000000000027941 */ /* 0x000fea0003800000 */
.L_x_3094:
        /* <DEDUP_REMOVED lines=16> */
.L_x_3100:
[----:B------:R-:W-:Y:S05]  /*e040*/  BSYNC B3 ;  /* 0x0000000000037941 */ /* 0x000fea0003800000 */
.L_x_3099:
        /* <DEDUP_REMOVED lines=43> */
.L_x_3098:
[----:B------:R-:W-:Y:S05]  /*e300*/  BSYNC B2 ;  /* 0x0000000000027941 */ /* 0x000fea0003800000 */
.L_x_3097:
        /* <DEDUP_REMOVED lines=22> */
.L_x_3102:
[----:B------:R-:W-:Y:S02]  /*e470*/  IMAD.MOV.U32 R217, RZ, RZ, R158 ;  /* 0x000000ffffd97224 */ /* 0x000fe400078e009e */
.L_x_3103:
[----:B------:R-:W-:Y:S05]  /*e480*/  BSYNC B2 ;  /* 0x0000000000027941 */ /* 0x000fea0003800000 */
.L_x_3101:
        /* <DEDUP_REMOVED lines=16> */
.L_x_3107:
[----:B------:R-:W-:Y:S05]  /*e590*/  BSYNC B3 ;  /* 0x0000000000037941 */ /* 0x000fea0003800000 */
.L_x_3106:
        /* <DEDUP_REMOVED lines=43> */
.L_x_3105:
[----:B------:R-:W-:Y:S05]  /*e850*/  BSYNC B2 ;  /* 0x0000000000027941 */ /* 0x000fea0003800000 */
.L_x_3104:
        /* <DEDUP_REMOVED lines=22> */
.L_x_3109:
[----:B------:R-:W-:Y:S02]  /*e9c0*/  IMAD.MOV.U32 R217, RZ, RZ, R158 ;  /* 0x000000ffffd97224 */ /* 0x000fe400078e009e */
.L_x_3110:
[----:B------:R-:W-:Y:S05]  /*e9d0*/  BSYNC B2 ;  /* 0x0000000000027941 */ /* 0x000fea0003800000 */
.L_x_3108:
        /* <DEDUP_REMOVED lines=16> */
.L_x_3114:
[----:B------:R-:W-:Y:S05]  /*eae0*/  BSYNC B3 ;  /* 0x0000000000037941 */ /* 0x000fea0003800000 */
.L_x_3113:
        /* <DEDUP_REMOVED lines=43> */
.L_x_3112:
[----:B------:R-:W-:Y:S05]  /*eda0*/  BSYNC B2 ;  /* 0x0000000000027941 */ /* 0x000fea0003800000 */
.L_x_3111:
        /* <DEDUP_REMOVED lines=22> */
.L_x_3116:
[----:B------:R-:W-:Y:S02]  /*ef10*/  IMAD.MOV.U32 R62, RZ, RZ, R158 ;  /* 0x000000ffff3e7224 */ /* 0x000fe400078e009e */
.L_x_3117:
[----:B------:R-:W-:Y:S05]  /*ef20*/  BSYNC B2 ;  /* 0x0000000000027941 */ /* 0x000fea0003800000 */
.L_x_3115:
        /* <DEDUP_REMOVED lines=16> */
.L_x_3121:
[----:B------:R-:W-:Y:S05]  /*f030*/  BSYNC B3 ;  /* 0x0000000000037941 */ /* 0x000fea0003800000 */
.L_x_3120:
        /* <DEDUP_REMOVED lines=43> */
.L_x_3119:
[----:B------:R-:W-:Y:S05]  /*f2f0*/  BSYNC B2 ;  /* 0x0000000000027941 */ /* 0x000fea0003800000 */
.L_x_3118:
        /* <DEDUP_REMOVED lines=22> */
.L_x_3123:
[----:B------:R-:W-:Y:S02]  /*f460*/  IMAD.MOV.U32 R62, RZ, RZ, R158 ;  /* 0x000000ffff3e7224 */ /* 0x000fe400078e009e */
.L_x_3124:
[----:B------:R-:W-:Y:S05]  /*f470*/  BSYNC B2 ;  /* 0x0000000000027941 */ /* 0x000fea0003800000 */
.L_x_3122:
        /* <DEDUP_REMOVED lines=18> */
.L_x_3128:
[----:B------:R-:W-:Y:S05]  /*f5a0*/  BSYNC B3 ;  /* 0x0000000000037941 */ /* 0x000fea0003800000 */
.L_x_3127:
        /* <DEDUP_REMOVED lines=43> */
.L_x_3126:
[----:B------:R-:W-:Y:S05]  /*f860*/  BSYNC B2 ;  /* 0x0000000000027941 */ /* 0x000fea0003800000 */
.L_x_3125:
        /* <DEDUP_REMOVED lines=39> */
.L_x_3072:
[----:B------:R-:W-:Y:S05]  /*fae0*/  BSYNC B1 ;  /* 0x0000000000017941 */ /* 0x000fea0003800000 */
.L_x_3071:
        /* <DEDUP_REMOVED lines=23> */
.L_x_3132:
[----:B0-----:R-:W-:Y:S02]  /*fc60*/  IMAD.MOV.U32 R217, RZ, RZ, R158 ;  /* 0x000000ffffd97224 */ /* 0x001fe400078e009e */
.L_x_3133:
[----:B------:R-:W-:Y:S05]  /*fc70*/  BSYNC B2 ;  /* 0x0000000000027941 */ /* 0x000fea0003800000 */
.L_x_3131:
        /* <DEDUP_REMOVED lines=16> */
.L_x_3137:
[----:B------:R-:W-:Y:S05]  /*fd80*/  BSYNC B3 ;  /* 0x0000000000037941 */ /* 0x000fea0003800000 */
.L_x_3136:
        /* <DEDUP_REMOVED lines=43> */
.L_x_3135:
[----:B------:R-:W-:Y:S05]  /*10040*/  BSYNC B2 ;  /* 0x0000000000027941 */ /* 0x000fea0003800000 */
.L_x_3134:
        /* <DEDUP_REMOVED lines=25> */
.L_x_3139:
[----:B------:R-:W-:Y:S02]  /*101e0*/  IMAD.MOV.U32 R217, RZ, RZ, R158 ;  /* 0x000000ffffd97224 */ /* 0x000fe400078e009e */
.L_x_3140:
[----:B------:R-:W-:Y:S05]  /*101f0*/  BSYNC B2 ;  /* 0x0000000000027941 */ /* 0x000fea0003800000 */
.L_x_3138:
        /* <DEDUP_REMOVED lines=16> */
.L_x_3144:
[----:B------:R-:W-:Y:S05]  /*10300*/  BSYNC B3 ;  /* 0x0000000000037941 */ /* 0x000fea0003800000 */
.L_x_3143:
        /* <DEDUP_REMOVED lines=43> */
.L_x_3142:
[----:B------:R-:W-:Y:S05]  /*105c0*/  BSYNC B2 ;  /* 0x0000000000027941 */ /* 0x000fea0003800000 */
.L_x_3141:
        /* <DEDUP_REMOVED lines=24> */
.L_x_3146:
[----:B------:R-:W-:Y:S02]  /*10750*/  MOV R60, R158 ;  /* 0x0000009e003c7202 */ /* 0x000fe40000000f00 */
.L_x_3147:
[----:B------:R-:W-:Y:S05]  /*10760*/  BSYNC B2 ;  /* 0x0000000000027941 */ /* 0x000fea0003800000 */
.L_x_3145:
        /* <DEDUP_REMOVED lines=16> */
.L_x_3151:
[----:B------:R-:W-:Y:S05]  /*10870*/  BSYNC B3 ;  /* 0x0000000000037941 */ /* 0x000fea0003800000 */
.L_x_3150:
        /* <DEDUP_REMOVED lines=43> */
.L_x_3149:
[----:B------:R-:W-:Y:S05]  /*10b30*/  BSYNC B2 ;  /* 0x0000000000027941 */ /* 0x000fea0003800000 */
.L_x_3148:
        /* <DEDUP_REMOVED lines=22> */
.L_x_3153:
[----:B------:R-:W-:Y:S02]  /*10ca0*/  IMAD.MOV.U32 R60, RZ, RZ, R158 ;  /* 0x000000ffff3c7224 */ /* 0x000fe400078e009e */
.L_x_3154:
[----:B------:R-:W-:Y:S05]  /*10cb0*/  BSYNC B2 ;  /* 0x0000000000027941 */ /* 0x000fea0003800000 */
.L_x_3152:
        /* <DEDUP_REMOVED lines=16> */
.L_x_3158:
[----:B------:R-:W-:Y:S05]  /*10dc0*/  BSYNC B3 ;  /* 0x0000000000037941 */ /* 0x000fea0003800000 */
.L_x_3157:
        /* <DEDUP_REMOVED lines=43> */
.L_x_3156:
[----:B------:R-:W-:Y:S05]  /*11080*/  BSYNC B2 ;  /* 0x0000000000027941 */ /* 0x000fea0003800000 */
.L_x_3155:
        /* <DEDUP_REMOVED lines=22> */
.L_x_3160:
[----:B------:R-:W-:Y:S02]  /*111f0*/  IMAD.MOV.U32 R217, RZ, RZ, R158 ;  /* 0x000000ffffd97224 */ /* 0x000fe400078e009e */
.L_x_3161:
[----:B------:R-:W-:Y:S05]  /*11200*/  BSYNC B2 ;  /* 0x0000000000027941 */ /* 0x000fea0003800000 */
.L_x_3159:
        /* <DEDUP_REMOVED lines=16> */
.L_x_3165:
[----:B------:R-:W-:Y:S05]  /*11310*/  BSYNC B3 ;  /* 0x0000000000037941 */ /* 0x000fea0003800000 */
.L_x_3164:
        /* <DEDUP_REMOVED lines=43> */
.L_x_3163:
[----:B------:R-:W-:Y:S05]  /*115d0*/  BSYNC B2 ;  /* 0x0000000000027941 */ /* 0x000fea0003800000 */
.L_x_3162:
        /* <DEDUP_REMOVED lines=22> */
.L_x_3167:
[----:B------:R-:W-:Y:S02]  /*11740*/  IMAD.MOV.U32 R217, RZ, RZ, R158 ;  /* 0x000000ffffd97224 */ /* 0x000fe400078e009e */
.L_x_3168:
[----:B------:R-:W-:Y:S05]  /*11750*/  BSYNC B2 ;  /* 0x0000000000027941 */ /* 0x000fea0003800000 */
.L_x_3166:
        /* <DEDUP_REMOVED lines=16> */
.L_x_3172:
[----:B------:R-:W-:Y:S05]  /*11860*/  BSYNC B3 ;  /* 0x0000000000037941 */ /* 0x000fea0003800000 */
.L_x_3171:
        /* <DEDUP_REMOVED lines=43> */
.L_x_3170:
[----:B------:R-:W-:Y:S05]  /*11b20*/  BSYNC B2 ;  /* 0x0000000000027941 */ /* 0x000fea0003800000 */
.L_x_3169:
        /* <DEDUP_REMOVED lines=22> */
.L_x_3174:
[----:B------:R-:W-:Y:S02]  /*11c90*/  IMAD.MOV.U32 R62, RZ, RZ, R158 ;  /* 0x000000ffff3e7224 */ /* 0x000fe400078e009e */
.L_x_3175:
[----:B------:R-:W-:Y:S05]  /*11ca0*/  BSYNC B2 ;  /* 0x0000000000027941 */ /* 0x000fea0003800000 */
.L_x_3173:
        /* <DEDUP_REMOVED lines=16> */
.L_x_3179:
[----:B------:R-:W-:Y:S05]  /*11db0*/  BSYNC B3 ;  /* 0x0000000000037941 */ /* 0x000fea0003800000 */
.L_x_3178:
        /* <DEDUP_REMOVED lines=43> */
.L_x_3177:
[----:B------:R-:W-:Y:S05]  /*12070*/  BSYNC B2 ;  /* 0x0000000000027941 */ /* 0x000fea0003800000 */
.L_x_3176:
        /* <DEDUP_REMOVED lines=22> */
.L_x_3181:
[----:B------:R-:W-:Y:S02]  /*121e0*/  IMAD.MOV.U32 R62, RZ, RZ, R158 ;  /* 0x000000ffff3e7224 */ /* 0x000fe400078e009e */
.L_x_3182:
[----:B------:R-:W-:Y:S05]  /*121f0*/  BSYNC B2 ;  /* 0x0000000000027941 */ /* 0x000fea0003800000 */
.L_x_3180:
        /* <DEDUP_REMOVED lines=18> */
.L_x_3186:
[----:B------:R-:W-:Y:S05]  /*12320*/  BSYNC B3 ;  /* 0x0000000000037941 */ /* 0x000fea0003800000 */
.L_x_3185:
        /* <DEDUP_REMOVED lines=43> */
.L_x_3184:
[----:B------:R-:W-:Y:S05]  /*125e0*/  BSYNC B2 ;  /* 0x0000000000027941 */ /* 0x000fea0003800000 */
.L_x_3183:
        /* <DEDUP_REMOVED lines=18> */
[----:B------:R-:W-:-:S03]  /*12710*/  SEL R62, RZ, 0x1000000, P4 ;  /* 0x01000000ff3e7807 */ /* 0x000fc60002000000 */
[----:B------:R-:W-:Y:S01]  /*12720*/  FMUL.FTZ R212, R55, R60 ;  /* 0x0000003c37d47220 */ /* 0x000fe20000410000 */
[----:B------:R-:W-:-:S03]  /*12730*/  SEL R60, RZ, 0x1, P2 ;  /* 0x00000001ff3c7807 */ /* 0x000fc60001000000 */
        /* <DEDUP_REMOVED lines=17> */
.L_x_3130:
[----:B------:R-:W-:Y:S05]  /*12850*/  BSYNC B1 ;  /* 0x0000000000017941 */ /* 0x000fea0003800000 */
.L_x_3129:
[----:B0-----:R-:W-:Y:S01]  /*12860*/  FADD.FTZ R60, RZ, R164 ;  /* 0x000000a4ff3c7221 */ /* 0x001fe20000010000 */
[----:B------:R-:W-:-:S02]  /*12870*/  LOP3.LUT P0, RZ, R43, 0x8, RZ, 0xc0, !PT ;  /* 0x000000082bff7812 */ /* 0x000fc4000780c0ff */
[C---:B------:R-:W-:Y:S01]  /*12880*/  ISETP.GT.U32.AND P1, PT, R44.reuse, 0x5f, PT ;  /* 0x0000005f2c00780c */ /* 0x040fe20003f24070 */
        /* <DEDUP_REMOVED lines=55> */
.L_x_3203:
        /* <DEDUP_REMOVED lines=118> */
.L_x_3204:
        /* <DEDUP_REMOVED lines=50> */
.L_x_3190:
[----:B------:R-:W-:Y:S05]  /*13680*/  BSYNC B1 ;  /* 0x0000000000017941 */ /* 0x000fea0003800000 */
.L_x_3189:
        /* <DEDUP_REMOVED lines=35> */
.L_x_3192:
[----:B------:R-:W-:Y:S05]  /*138c0*/  BSYNC B1 ;  /* 0x0000000000017941 */ /* 0x000fea0003800000 */
.L_x_3191:
        /* <DEDUP_REMOVED lines=35> */
.L_x_3194:
[----:B------:R-:W-:Y:S05]  /*13b00*/  BSYNC B1 ;  /* 0x0000000000017941 */ /* 0x000fea0003800000 */
.L_x_3193:
        /* <DEDUP_REMOVED lines=35> */
.L_x_3196:
[----:B------:R-:W-:Y:S05]  /*13d40*/  BSYNC B1 ;  /* 0x0000000000017941 */ /* 0x000fea0003800000 */
.L_x_3195:
        /* <DEDUP_REMOVED lines=35> */
.L_x_3198:
[----:B------:R-:W-:Y:S05]  /*13f80*/  BSYNC B1 ;  /* 0x0000000000017941 */ /* 0x000fea0003800000 */
.L_x_3197:
        /* <DEDUP_REMOVED lines=34> */
.L_x_3200:
[----:B------:R-:W-:Y:S05]  /*141b0*/  BSYNC B1 ;  /* 0x0000000000017941 */ /* 0x000fea0003800000 */
.L_x_3199:
[----:B01----:R-:W-:-:S04]  /*141c0*/  IMAD.MOV.U32 R61, RZ, RZ, 0x4 ;  /* 0x00000004ff3d7424 */ /* 0x003fc800078e00ff */
[----:B------:R-:W-:-:S05]  /*141d0*/  IMAD R42, R61, c[0x0][0x160], R42 ;  /* 0x000058003d2a7a24 */ /* 0x000fca00078e022a */
[----:B------:R-:W-:-:S13]  /*141e0*/  ISETP.GE.AND P0, PT, R42, c[0x0][0x164], PT ;  /* 0x000059002a007a0c */ /* 0x000fda0003f06270 */
[----:B------:R-:W-:Y:S01]  /*141f0*/  @P0 CALL.REL.NOINC `(.L_x_3201) ;  /* 0x0000001000000944 */ /* 0x000fe20003c00000 */
[----:B------:R-:W-:Y:S05]  /*14200*/  BRA `(.L_x_3202) ;  /* 0xfffed48000007947 */ /* 0x000fea000383ffff */
.L_x_3201:
[----:B------:R-:W-:Y:S05]  /*14210*/  BSYNC B0 ;  /* 0x0000000000007941 */ /* 0x000fea0003800000 */
.L_x_2838:
[----:B------:R-:W-:Y:S05]  /*14220*/  EXIT ;  /* 0x000000000000794d */ /* 0x000fea0003800000 */
.L_x_3187:
[----:B------:R-:W-:Y:S01]  /*14230*/  IMAD.MOV.U32 R217, RZ, RZ, 0x1 ;  /* 0x00000001ffd97424 */ /* 0x000fe200078e00ff */
[----:B------:R-:W-:Y:S01]  /*14240*/  MOV R60, 0x14280 ;  /* 0x00014280003c7802 */ /* 0x000fe20000000f00 */
[----:B------:R-:W-:Y:S02]  /*14250*/  IMAD.MOV.U32 R63, RZ, RZ, 0x1f ;  /* 0x0000001fff3f7424 */ /* 0x000fe400078e00ff */
[----:B------:R-:W-:Y:S02]  /*14260*/  IMAD.MOV.U32 R216, RZ, RZ, -0x1 ;  /* 0xffffffffffd87424 */ /* 0x000fe400078e00ff */
[----:B------:R-:W-:Y:S05]  /*14270*/  CALL.REL.NOINC `($__internal_12_$__cuda_sm70_shflsync_bfly_p) ;  /* 0x000009d000007944 */ /* 0x000fea0003c00000 */
[----:B-1----:R-:W-:Y:S01]  /*14280*/  IMAD.MOV.U32 R61, RZ, RZ, R217 ;  /* 0x000000ffff3d7224 */ /* 0x002fe200078e00d9 */
[----:B0-----:R-:W-:Y:S05]  /*14290*/  BRA `(.L_x_3203) ;  /* 0xffffe96000007947 */ /* 0x001fea000383ffff */
.L_x_3188:
[----:B0-----:R-:W-:Y:S01]  /*142a0*/  IMAD.MOV.U32 R62, RZ, RZ, R218 ;  /* 0x000000ffff3e7224 */ /* 0x001fe200078e00da */
[----:B------:R-:W-:Y:S01]  /*142b0*/  MOV R60, 0x14300 ;  /* 0x00014300003c7802 */ /* 0x000fe20000000f00 */
[----:B------:R-:W-:Y:S02]  /*142c0*/  IMAD.MOV.U32 R217, RZ, RZ, 0x2 ;  /* 0x00000002ffd97424 */ /* 0x000fe400078e00ff */
[----:B------:R-:W-:Y:S02]  /*142d0*/  IMAD.MOV.U32 R63, RZ, RZ, 0x1f ;  /* 0x0000001fff3f7424 */ /* 0x000fe400078e00ff */
[----:B------:R-:W-:-:S02]  /*142e0*/  IMAD.MOV.U32 R216, RZ, RZ, -0x1 ;  /* 0xffffffffffd87424 */ /* 0x000fc400078e00ff */
[----:B------:R-:W-:Y:S05]  /*142f0*/  CALL.REL.NOINC `($__internal_12_$__cuda_sm70_shflsync_bfly_p) ;  /* 0x0000095000007944 */ /* 0x000fea0003c00000 */
[----:B01----:R-:W-:Y:S01]  /*14300*/  FADD.FTZ R62, R218, R217 ;  /* 0x000000d9da3e7221 */ /* 0x003fe20000010000 */
[----:B------:R-:W-:Y:S01]  /*14310*/  MOV R60, 0x14360 ;  /* 0x00014360003c7802 */ /* 0x000fe20000000f00 */
[----:B------:R-:W-:-:S02]  /*14320*/  IMAD.MOV.U32 R217, RZ, RZ, 0x4 ;  /* 0x00000004ffd97424 */ /* 0x000fc400078e00ff */
[----:B------:R-:W-:Y:S02]  /*14330*/  IMAD.MOV.U32 R63, RZ, RZ, 0x1f ;  /* 0x0000001fff3f7424 */ /* 0x000fe400078e00ff */
[----:B------:R-:W-:Y:S02]  /*14340*/  IMAD.MOV.U32 R216, RZ, RZ, -0x1 ;  /* 0xffffffffffd87424 */ /* 0x000fe400078e00ff */
[----:B------:R-:W-:Y:S05]  /*14350*/  CALL.REL.NOINC `($__internal_12_$__cuda_sm70_shflsync_bfly_p) ;  /* 0x000008f000007944 */ /* 0x000fea0003c00000 */
[----:B01----:R-:W-:Y:S01]  /*14360*/  FADD.FTZ R62, R62, R217 ;  /* 0x000000d93e3e7221 */ /* 0x003fe20000010000 */
[----:B------:R-:W-:Y:S01]  /*14370*/  HFMA2.MMA R217, -RZ, RZ, 0, 4.76837158203125e-07 ;  /* 0x00000008ffd97435 */ /* 0x000fe200000001ff */
[----:B------:R-:W-:Y:S01]  /*14380*/  IMAD.MOV.U32 R63, RZ, RZ, 0x1f ;  /* 0x0000001fff3f7424 */ /* 0x000fe200078e00ff */
[----:B------:R-:W-:Y:S01]  /*14390*/  MOV R60, 0x143c0 ;  /* 0x000143c0003c7802 */ /* 0x000fe20000000f00 */
[----:B------:R-:W-:-:S03]  /*143a0*/  IMAD.MOV.U32 R216, RZ, RZ, -0x1 ;  /* 0xffffffffffd87424 */ /* 0x000fc600078e00ff */
[----:B------:R-:W-:Y:S05]  /*143b0*/  CALL.REL.NOINC `($__internal_12_$__cuda_sm70_shflsync_bfly_p) ;  /* 0x0000089000007944 */ /* 0x000fea0003c00000 */
[----:B01----:R-:W-:Y:S01]  /*143c0*/  FADD.FTZ R62, R62, R217 ;  /* 0x000000d93e3e7221 */ /* 0x003fe20000010000 */
[----:B------:R-:W-:Y:S01]  /*143d0*/  MOV R60, 0x14420 ;  /* 0x00014420003c7802 */ /* 0x000fe20000000f00 */
[----:B------:R-:W-:Y:S02]  /*143e0*/  IMAD.MOV.U32 R217, RZ, RZ, 0x10 ;  /* 0x00000010ffd97424 */ /* 0x000fe400078e00ff */
[----:B------:R-:W-:-:S02]  /*143f0*/  IMAD.MOV.U32 R63, RZ, RZ, 0x1f ;  /* 0x0000001fff3f7424 */ /* 0x000fc400078e00ff */
[----:B------:R-:W-:Y:S02]  /*14400*/  IMAD.MOV.U32 R216, RZ, RZ, -0x1 ;  /* 0xffffffffffd87424 */ /* 0x000fe400078e00ff */
[----:B------:R-:W-:Y:S05]  /*14410*/  CALL.REL.NOINC `($__internal_12_$__cuda_sm70_shflsync_bfly_p) ;  /* 0x0000083000007944 */ /* 0x000fea0003c00000 */
[----:B-1----:R-:W-:Y:S01]  /*14420*/  FADD.FTZ R215, R62, R217 ;  /* 0x000000d93ed77221 */ /* 0x002fe20000010000 */
[----:B------:R-:W-:Y:S01]  /*14430*/  LOP3.LUT P6, RZ, R43, 0x8, RZ, 0xc0, !PT ;  /* 0x000000082bff7812 */ /* 0x000fe200078cc0ff */
[----:B------:R-:W-:Y:S02]  /*14440*/  IMAD.MOV.U32 R217, RZ, RZ, 0x1 ;  /* 0x00000001ffd97424 */ /* 0x000fe400078e00ff */
[----:B------:R-:W-:Y:S02]  /*14450*/  FMUL.FTZ R215, R215, c[0x0][0x1e0] ;  /* 0x00007800d7d77a20 */ /* 0x000fe40000410000 */
[----:B0-----:R-:W-:Y:S02]  /*14460*/  IMAD.MOV.U32 R216, RZ, RZ, -0x1 ;  /* 0xffffffffffd87424 */ /* 0x001fe400078e00ff */
[--C-:B------:R-:W-:Y:S02]  /*14470*/  FADD.FTZ R60, R164, -R215.reuse ;  /* 0x800000d7a43c7221 */ /* 0x100fe40000010000 */
[----:B------:R-:W-:-:S02]  /*14480*/  FADD.FTZ R61, R173, -R215 ;  /* 0x800000d7ad3d7221 */ /* 0x000fc40000010000 */
[----:B------:R-:W-:Y:S02]  /*14490*/  FFMA.FTZ R60, R60, R60, RZ ;  /* 0x0000003c3c3c7223 */ /* 0x000fe400000100ff */
        /* <DEDUP_REMOVED lines=96> */
[----:B------:R-:W-:Y:S05]  /*14aa0*/  CALL.REL.NOINC `($__internal_12_$__cuda_sm70_shflsync_bfly_p) ;  /* 0x000001a000007944 */ /* 0x000fea0003c00000 */
[----:B01----:R-:W-:Y:S01]  /*14ab0*/  FADD.FTZ R62, R62, R217 ;  /* 0x000000d93e3e7221 */ /* 0x003fe20000010000 */
[----:B------:R-:W-:Y:S01]  /*14ac0*/  MOV R60, 0x14b10 ;  /* 0x00014b10003c7802 */ /* 0x000fe20000000f00 */
[----:B------:R-:W-:Y:S02]  /*14ad0*/  IMAD.MOV.U32 R217, RZ, RZ, 0x2 ;  /* 0x00000002ffd97424 */ /* 0x000fe400078e00ff */
[----:B------:R-:W-:Y:S02]  /*14ae0*/  IMAD.MOV.U32 R63, RZ, RZ, 0x1f ;  /* 0x0000001fff3f7424 */ /* 0x000fe400078e00ff */
[----:B------:R-:W-:Y:S02]  /*14af0*/  IMAD.MOV.U32 R216, RZ, RZ, -0x1 ;  /* 0xffffffffffd87424 */ /* 0x000fe400078e00ff */
[----:B------:R-:W-:Y:S05]  /*14b00*/  CALL.REL.NOINC `($__internal_12_$__cuda_sm70_shflsync_bfly_p) ;  /* 0x0000014000007944 */ /* 0x000fea0003c00000 */
[----:B01----:R-:W-:Y:S01]  /*14b10*/  FADD.FTZ R62, R62, R217 ;  /* 0x000000d93e3e7221 */ /* 0x003fe20000010000 */
[----:B------:R-:W-:Y:S01]  /*14b20*/  MOV R60, 0x14b70 ;  /* 0x00014b70003c7802 */ /* 0x000fe20000000f00 */
[----:B------:R-:W-:Y:S02]  /*14b30*/  IMAD.MOV.U32 R217, RZ, RZ, 0x4 ;  /* 0x00000004ffd97424 */ /* 0x000fe400078e00ff */
[----:B------:R-:W-:-:S02]  /*14b40*/  IMAD.MOV.U32 R63, RZ, RZ, 0x1f ;  /* 0x0000001fff3f7424 */ /* 0x000fc400078e00ff */
[----:B------:R-:W-:Y:S02]  /*14b50*/  IMAD.MOV.U32 R216, RZ, RZ, -0x1 ;  /* 0xffffffffffd87424 */ /* 0x000fe400078e00ff */
[----:B------:R-:W-:Y:S05]  /*14b60*/  CALL.REL.NOINC `($__internal_12_$__cuda_sm70_shflsync_bfly_p) ;  /* 0x000000e000007944 */ /* 0x000fea0003c00000 */
[----:B01----:R-:W-:Y:S01]  /*14b70*/  FADD.FTZ R62, R62, R217 ;  /* 0x000000d93e3e7221 */ /* 0x003fe20000010000 */
[----:B------:R-:W-:Y:S01]  /*14b80*/  MOV R60, 0x14bd0 ;  /* 0x00014bd0003c7802 */ /* 0x000fe20000000f00 */
[----:B------:R-:W-:Y:S02]  /*14b90*/  IMAD.MOV.U32 R217, RZ, RZ, 0x8 ;  /* 0x00000008ffd97424 */ /* 0x000fe400078e00ff */
[----:B------:R-:W-:Y:S02]  /*14ba0*/  IMAD.MOV.U32 R63, RZ, RZ, 0x1f ;  /* 0x0000001fff3f7424 */ /* 0x000fe400078e00ff */
[----:B------:R-:W-:Y:S02]  /*14bb0*/  IMAD.MOV.U32 R216, RZ, RZ, -0x1 ;  /* 0xffffffffffd87424 */ /* 0x000fe400078e00ff */
[----:B------:R-:W-:Y:S05]  /*14bc0*/  CALL.REL.NOINC `($__internal_12_$__cuda_sm70_shflsync_bfly_p) ;  /* 0x0000008000007944 */ /* 0x000fea0003c00000 */
[----:B-1----:R-:W-:Y:S01]  /*14bd0*/  FADD.FTZ R214, R62, R217 ;  /* 0x000000d93ed67221 */ /* 0x002fe20000010000 */
[----:B------:R-:W-:Y:S01]  /*14be0*/  MOV R60, 0x14c40 ;  /* 0x00014c40003c7802 */ /* 0x000fe20000000f00 */
[----:B------:R-:W-:Y:S02]  /*14bf0*/  IMAD.MOV.U32 R217, RZ, RZ, 0x10 ;  /* 0x00000010ffd97424 */ /* 0x000fe400078e00ff */
[----:B0-----:R-:W-:-:S02]  /*14c00*/  IMAD.MOV.U32 R63, RZ, RZ, 0x1f ;  /* 0x0000001fff3f7424 */ /* 0x001fc400078e00ff */
[----:B------:R-:W-:Y:S02]  /*14c10*/  IMAD.MOV.U32 R216, RZ, RZ, -0x1 ;  /* 0xffffffffffd87424 */ /* 0x000fe400078e00ff */
[----:B------:R-:W-:Y:S02]  /*14c20*/  IMAD.MOV.U32 R62, RZ, RZ, R214 ;  /* 0x000000ffff3e7224 */ /* 0x000fe400078e00d6 */
[----:B------:R-:W-:Y:S05]  /*14c30*/  CALL.REL.NOINC `($__internal_12_$__cuda_sm70_shflsync_bfly_p) ;  /* 0x0000001000007944 */ /* 0x000fea0003c00000 */
[----:B01----:R-:W-:Y:S05]  /*14c40*/  BRA `(.L_x_3204) ;  /* 0xffffe71000007947 */ /* 0x003fea000383ffff */
        .weak           $__internal_12_$__cuda_sm70_shflsync_bfly_p
        .type           $__internal_12_$__cuda_sm70_shflsync_bfly_p,@function
        .size           $__internal_12_$__cuda_sm70_shflsync_bfly_p,(.L_x_43072 - $__internal_12_$__cuda_sm70_shflsync_bfly_p)
$__internal_12_$__cuda_sm70_shflsync_bfly_p:
[----:B------:R-:W-:Y:S01]  /*14c50*/  IMAD.MOV.U32 R61, RZ, RZ, 0x0 ;  /* 0x00000000ff3d7424 */ /* 0x000fe200078e00ff */
[----:B------:R-:W-:Y:S04]  /*14c60*/  WARPSYNC R216 ;  /* 0x000000d800007348 */ /* 0x000fe80003800000 */
[----:B------:R0:W1:Y:S01]  /*14c70*/  SHFL.BFLY PT, R217, R62, R217, R63 ;  /* 0x0c0000d93ed97389 */ /* 0x00006200000e003f */
[----:B------:R-:W-:Y:S05]  /*14c80*/  RET.REL.NODEC R60 `(_ZN10layer_norm13ln_fwd_kernelINS_13Kernel_traitsI13__nv_bfloat16S2_S2_S2_fjLj1536ELj1ELj4ELj1ELj16ENS_18Kernel_traits_baseILj1536ES2_S2_S2_S2_fjLj128EEEEELb1ELb1ELb0ELb0EEEvNS_9FwdParamsE) ;  /* 0xfffeb3703c007950 */ /* 0x000fea0003c3ffff */
.L_x_3205:
        /* <DEDUP_REMOVED lines=15> */
.L_x_43072:


//--------------------- .text._ZN10layer_norm13ln_fwd_kernelINS_13Kernel_traitsI13__nv_bfloat16S2_S2_S2_fjLj1536ELj1ELj4ELj1ELj16ENS_18Kernel_traits_baseILj1536ES2_S2_S2_S2_fjLj128EEEEELb1ELb1ELb0ELb1EEEvNS_9FwdParamsE --------------------------
	.section	.text._ZN10layer_norm13ln_fwd_kernelINS_13Kernel_traitsI13__nv_bfloat16S2_S2_S2_fjLj1536ELj1ELj4ELj1ELj16ENS_18Kernel_traits_baseILj1536ES2_S2_S2_S2_fjLj128EEEEELb1ELb1ELb0ELb1EEEvNS_9FwdParamsE,"ax",@progbits
	.sectioninfo	@"SHI_REGISTERS=255"
	.align	128
        .global         _ZN10layer_norm13ln_fwd_kernelINS_13Kernel_traitsI13__nv_bfloat16S2_S2_S2_fjLj1536ELj1ELj4ELj1ELj16ENS_18Kernel_traits_baseILj1536ES2_S2_S2_S2_fjLj128EEEEELb1ELb1ELb0ELb1EEEvNS_9FwdParamsE
        .type           _ZN10layer_norm13ln_fwd_kernelINS_13Kernel_traitsI13__nv_bfloat16S2_S2_S2_fjLj1536ELj1ELj4ELj1ELj16ENS_18Kernel_traits_baseILj1536ES2_S2_S2_S2_fjLj128EEEEELb1ELb1ELb0ELb1EEEvNS_9FwdParamsE,@function
        .size           _ZN10layer_norm13ln_fwd_kernelINS_13Kernel_traitsI13__nv_bfloat16S2_S2_S2_fjLj1536ELj1ELj4ELj1ELj16ENS_18Kernel_traits_baseILj1536ES2_S2_S2_S2_fjLj128EEEEELb1ELb1ELb0ELb1EEEvNS_9FwdParamsE,(.L_x_43073 - _ZN10layer_norm13ln_fwd_kernelINS_13Kernel_traitsI13__nv_bfloat16S2_S2_S2_fjLj1536ELj1ELj4ELj1ELj16ENS_18Kernel_traits_baseILj1536ES2_S2_S2_S2_fjLj128EEEEELb1ELb1ELb0ELb1EEEvNS_9FwdParamsE)
        .other          _ZN10layer_norm13ln_fwd_kernelINS_13Kernel_traitsI13__nv_bfloat16S2_S2_S2_fjLj1536ELj1ELj4ELj1ELj16ENS_18Kernel_traits_baseILj1536ES2_S2_S2_S2_fjLj128EEEEELb1ELb1ELb0ELb1EEEvNS_9FwdParamsE,@"STO_CUDA_ENTRY STV_DEFAULT"
_ZN10layer_norm13ln_fwd_kernelINS_13Kernel_traitsI13__nv_bfloat16S2_S2_S2_fjLj1536ELj1ELj4ELj1ELj16ENS_18Kernel_traits_baseILj1536ES2_S2_S2_S2_fjLj128EEEEELb1ELb1ELb0ELb1EEEvNS_9FwdParamsE:
.text._ZN10layer_norm13ln_fwd_kernelINS_13Kernel_traitsI13__nv_bfloat16S2_S2_S2_fjLj1536ELj1ELj4ELj1ELj16ENS_18Kernel_traits_baseILj1536ES2_S2_S2_S2_fjLj128EEEEELb1ELb1ELb0ELb1EEEvNS_9FwdParamsE:
[----:B------:R-:W-:Y:S02]  /*0000*/  IMAD.MOV.U32 R1, RZ, RZ, c[0x0][0x28] ;  /* 0x00000a00ff017624 */ /* 0x000fe400078e00ff */
[----:B------:R-:W0:Y:S01]  /*0010*/  S2R R138, SR_TID.X ;  /* 0x00000000008a7919 */ /* 0x000e220000002100 */
[----:B------:R-:W-:Y:S01]  /*0020*/  ISETP.NE.U32.AND P0, PT, RZ, c[0x0][0x218], PT ;  /* 0x00008600ff007a0c */ /* 0x000fe20003f05070 */
[----:B------:R-:W-:Y:S01]  /*0030*/  ULDC.U8 UR4, c[0x0][0x244] ;  /* 0x0000910000047ab9 */ /* 0x000fe20000000000 */
[----:B------:R-:W-:Y:S01]  /*0040*/  HFMA2.MMA R9, -RZ, RZ, 0, 9.5367431640625e-07 ;  /* 0x00000010ff097435 */ /* 0x000fe200000001ff */
[----:B------:R-:W-:Y:S01]  /*0050*/  ISETP.NE.AND P1, PT, RZ, UR4, PT ;  /* 0x00000004ff007c0c */ /* 0x000fe2000bf25270 */
[----:B------:R-:W-:Y:S01]  /*0060*/  IMAD.MOV.U32 R126, RZ, RZ, c[0x0][0x230] ;  /* 0x00008c00ff7e7624 */ /* 0x000fe200078e00ff */
[----:B------:R-:W-:Y:S01]  /*0070*/  ISETP.NE.AND.EX P0, PT, RZ, c[0x0][0x21c], PT, P0 ;  /* 0x00008700ff007a0c */ /* 0x000fe20003f05300 */
[----:B------:R-:W-:Y:S01]  /*0080*/  IMAD.MOV.U32 R127, RZ, RZ, c[0x0][0x234] ;  /* 0x00008d00ff7f7624 */ /* 0x000fe200078e00ff */
[----:B------:R-:W-:Y:S01]  /*0090*/  ULDC.64 UR4, c[0x0][0x118] ;  /* 0x0000460000047ab9 */ /* 0x000fe20000000a00 */
[----:B------:R-:W-:Y:S02]  /*00a0*/  IMAD.MOV.U32 R197, RZ, RZ, c[0x0][0x238] ;  /* 0x00008e00ffc57624 */ /* 0x000fe400078e00ff */
[----:B------:R-:W-:-:S06]  /*00b0*/  IMAD.MOV.U32 R6, RZ, RZ, c[0x0][0x23c] ;  /* 0x00008f00ff067624 */ /* 0x000fcc00078e00ff */
[----:B------:R-:W5:Y:S01]  /*00c0*/  @P1 LDG.E.64 R126, [R126.64] ;  /* 0x000000047e7e1981 */ /* 0x000f62000c1e1b00 */
[----:B------:R-:W-:Y:S02]  /*00d0*/  @P1 IMAD.MOV.U32 R4, RZ, RZ, R197 ;  /* 0x000000ffff041224 */ /* 0x000fe400078e00c5 */
[----:B------:R-:W-:Y:S01]  /*00e0*/  @P1 IMAD.MOV.U32 R5, RZ, RZ, R6 ;  /* 0x000000ffff051224 */ /* 0x000fe200078e0006 */
[----:B0-----:R-:W-:Y:S01]  /*00f0*/  LOP3.LUT R0, R138, 0x1f, RZ, 0xc0, !PT ;  /* 0x0000001f8a007812 */ /* 0x001fe200078ec0ff */
[----:B------:R-:W0:Y:S04]  /*0100*/  S2R R7, SR_CTAID.X ;  /* 0x0000000000077919 */ /* 0x000e280000002500 */
[----:B------:R-:W-:Y:S01]  /*0110*/  IMAD.WIDE.U32 R2, R0, R9, c[0x0][0x218] ;  /* 0x0000860000027625 */ /* 0x000fe200078e0009 */
[----:B------:R1:W5:Y:S04]  /*0120*/  @P1 LDG.E.64 R10, [R4.64] ;  /* 0x00000004040a1981 */ /* 0x000368000c1e1b00 */
[----:B------:R2:W5:Y:S04]  /*0130*/  @P0 LDG.E.128 R24, [R2.64] ;  /* 0x0000000402180981 */ /* 0x000568000c1e1d00 */
[----:B------:R2:W5:Y:S04]  /*0140*/  @P0 LDG.E.128 R32, [R2.64+0x200] ;  /* 0x0002000402200981 */ /* 0x000568000c1e1d00 */
[----:B------:R2:W5:Y:S04]  /*0150*/  @P0 LDG.E.128 R40, [R2.64+0x400] ;  /* 0x0004000402280981 */ /* 0x000568000c1e1d00 */
[----:B------:R2:W5:Y:S04]  /*0160*/  @P0 LDG.E.128 R92, [R2.64+0x600] ;  /* 0x00060004025c0981 */ /* 0x000568000c1e1d00 */
[----:B------:R2:W5:Y:S04]  /*0170*/  @P0 LDG.E.128 R100, [R2.64+0x800] ;  /* 0x0008000402640981 */ /* 0x000568000c1e1d00 */
[----:B------:R2:W5:Y:S01]  /*0180*/  @P0 LDG.E.128 R96, [R2.64+0xa00] ;  /* 0x000a000402600981 */ /* 0x000562000c1e1d00 */
[----:B-1----:R-:W-:-:S05]  /*0190*/  SHF.R.U32.HI R4, RZ, 0x5, R138 ;  /* 0x00000005ff047819 */ /* 0x002fca000001168a */
[----:B0-----:R-:W-:-:S05]  /*01a0*/  IMAD R140, R7, 0x4, R4 ;  /* 0x00000004078c7824 */ /* 0x001fca00078e0204 */
[----:B------:R-:W-:-:S13]  /*01b0*/  ISETP.GE.AND P2, PT, R140, c[0x0][0x164], PT ;  /* 0x000059008c007a0c */ /* 0x000fda0003f46270 */
[----:B------:R-:W-:Y:S05]  /*01c0*/  @P2 EXIT ;  /* 0x000000000000294d */ /* 0x000fea0003800000 */
[----:B--2---:R-:W-:Y:S01]  /*01d0*/  IMAD.SHL.U32 R3, R138, 0x10, RZ ;  /* 0x000000108a037824 */ /* 0x004fe200078e00ff */
[C---:B------:R-:W-:Y:S01]  /*01e0*/  LEA R2, P2, R0.reuse, c[0x0][0x1c8], 0x4 ;  /* 0x0000720000027a11 */ /* 0x040fe200078420ff */
[----:B------:R-:W-:-:S03]  /*01f0*/  IMAD.WIDE.U32 R4, R0, R9, c[0x0][0x1b0] ;  /* 0x00006c0000047625 */ /* 0x000fc600078e0009 */
[----:B------:R-:W-:Y:S01]  /*0200*/  LOP3.LUT R104, R3, 0x1f0, RZ, 0xc0, !PT ;  /* 0x000001f003687812 */ /* 0x000fe200078ec0ff */
[----:B------:R-:W-:Y:S01]  /*0210*/  IMAD.X R3, RZ, RZ, c[0x0][0x1cc], P2 ;  /* 0x00007300ff037624 */ /* 0x000fe200010e06ff */
[----:B------:R0:W5:Y:S02]  /*0220*/  LDG.E.128 R68, [R4.64] ;  /* 0x0000000404447981 */ /* 0x000164000c1e1d00 */
[----:B------:R-:W-:Y:S01]  /*0230*/  IADD3 R104, P2, R104, c[0x0][0x1c8], RZ ;  /* 0x0000720068687a10 */ /* 0x000fe20007f5e0ff */
[----:B------:R-:W-:Y:S01]  /*0240*/  IMAD R138, R7, c[0x0][0x0], R138 ;  /* 0x00000000078a7a24 */ /* 0x000fe200078e028a */
[----:B------:R1:W5:Y:S03]  /*0250*/  LDG.E.128 R88, [R2.64] ;  /* 0x0000000402587981 */ /* 0x000366000c1e1d00 */
[----:B------:R-:W-:Y:S01]  /*0260*/  IMAD.X R105, RZ, RZ, c[0x0][0x1cc], P2 ;  /* 0x00007300ff697624 */ /* 0x000fe200010e06ff */
[----:B------:R1:W5:Y:S04]  /*0270*/  LDG.E.128 R84, [R2.64+0x200] ;  /* 0x0002000402547981 */ /* 0x000368000c1e1d00 */
[----:B------:R1:W5:Y:S04]  /*0280*/  LDG.E.128 R80, [R2.64+0x400] ;  /* 0x0004000402507981 */ /* 0x000368000c1e1d00 */
[----:B------:R-:W2:Y:S01]  /*0290*/  LDG.E.128 R104, [R104.64+0xa00] ;  /* 0x000a000468687981 */ /* 0x000ea2000c1e1d00 */
[----:B-----5:R-:W-:-:S03]  /*02a0*/  @P1 IADD3 R197, P2, R10, c[0x0][0x240], RZ ;  /* 0x000090000ac51a10 */ /* 0x020fc60007f5e0ff */
[----:B------:R1:W5:Y:S02]  /*02b0*/  LDG.E.128 R76, [R2.64+0x600] ;  /* 0x00060004024c7981 */ /* 0x000364000c1e1d00 */
[----:B------:R-:W-:Y:S02]  /*02c0*/  @P1 IMAD.X R6, RZ, RZ, R11, P2 ;  /* 0x000000ffff061224 */ /* 0x000fe400010e060b */
[----:B------:R1:W5:Y:S03]  /*02d0*/  LDG.E.128 R72, [R2.64+0x800] ;  /* 0x0008000402487981 */ /* 0x000366000c1e1d00 */
[--C-:B------:R-:W-:Y:S01]  /*02e0*/  SHF.R.U64 R139, R197, 0x2, R6.reuse ;  /* 0x00000002c58b7819 */ /* 0x100fe20000001206 */
[----:B------:R-:W-:Y:S01]  /*02f0*/  IMAD.WIDE.U32 R8, R138, -0x326172a9, RZ ;  /* 0xcd9e8d578a087825 */ /* 0x000fe200078e00ff */
[----:B------:R-:W-:Y:S01]  /*0300*/  SHF.R.U32.HI R141, RZ, 0x2, R6 ;  /* 0x00000002ff8d7819 */ /* 0x000fe20000011606 */
[----:B------:R0:W5:Y:S02]  /*0310*/  LDG.E.128 R64, [R4.64+0x200] ;  /* 0x0002000404407981 */ /* 0x000164000c1e1d00 */
[----:B------:R-:W-:Y:S01]  /*0320*/  IMAD.WIDE.U32 R6, R139, -0x2daee0ad, RZ ;  /* 0xd2511f538b067825 */ /* 0x000fe200078e00ff */
[----:B------:R-:W-:Y:S01]  /*0330*/  LOP3.LUT R10, R9, R141, R126, 0x96, !PT ;  /* 0x0000008d090a7212 */ /* 0x000fe200078e967e */
[----:B------:R0:W5:Y:S03]  /*0340*/  LDG.E.128 R60, [R4.64+0x400] ;  /* 0x00040004043c7981 */ /* 0x000166000c1e1d00 */
[----:B------:R-:W-:Y:S01]  /*0350*/  LOP3.LUT R12, R7, R127, RZ, 0x3c, !PT ;  /* 0x0000007f070c7212 */ /* 0x000fe200078e3cff */
[----:B------:R-:W-:Y:S01]  /*0360*/  IMAD.WIDE.U32 R10, R10, -0x2daee0ad, RZ ;  /* 0xd2511f530a0a7825 */ /* 0x000fe200078e00ff */
[----:B-1----:R-:W-:Y:S01]  /*0370*/  IADD3 R2, R127, -0x4498517b, RZ ;  /* 0xbb67ae857f027810 */ /* 0x002fe20007ffe0ff */
[----:B------:R0:W5:Y:S01]  /*0380*/  LDG.E.128 R56, [R4.64+0x600] ;  /* 0x0006000404387981 */ /* 0x000162000c1e1d00 */
[----:B------:R-:W-:Y:S01]  /*0390*/  IADD3 R3, R126, -0x61c88647, RZ ;  /* 0x9e3779b97e037810 */ /* 0x000fe20007ffe0ff */
[----:B------:R-:W-:Y:S01]  /*03a0*/  IMAD.WIDE.U32 R12, R12, -0x326172a9, RZ ;  /* 0xcd9e8d570c0c7825 */ /* 0x000fe200078e00ff */
[----:B------:R-:W-:Y:S01]  /*03b0*/  LOP3.LUT R14, R11, R6, R2, 0x96, !PT ;  /* 0x000000060b0e7212 */ /* 0x000fe200078e9602 */
[----:B------:R0:W5:Y:S03]  /*03c0*/  LDG.E.128 R52, [R4.64+0x800] ;  /* 0x0008000404347981 */ /* 0x000166000c1e1d00 */
[----:B------:R-:W-:Y:S01]  /*03d0*/  LOP3.LUT R8, R13, R3, R8, 0x96, !PT ;  /* 0x000000030d087212 */ /* 0x000fe200078e9608 */
[----:B------:R0:W5:Y:S01]  /*03e0*/  LDG.E.128 R48, [R4.64+0xa00] ;  /* 0x000a000404307981 */ /* 0x000162000c1e1d00 */
[----:B------:R-:W-:-:S04]  /*03f0*/  IMAD.WIDE.U32 R14, R14, -0x326172a9, RZ ;  /* 0xcd9e8d570e0e7825 */ /* 0x000fc800078e00ff */
[----:B------:R-:W-:Y:S01]  /*0400*/  IMAD.WIDE.U32 R8, R8, -0x2daee0ad, RZ ;  /* 0xd2511f5308087825 */ /* 0x000fe200078e00ff */
[C---:B0-----:R-:W-:Y:S02]  /*0410*/  IADD3 R4, R126.reuse, 0x3c6ef372, RZ ;  /* 0x3c6ef3727e047810 */ /* 0x041fe40007ffe0ff */
[----:B------:R-:W-:Y:S02]  /*0420*/  IADD3 R5, R127, 0x76cf5d0a, RZ ;  /* 0x76cf5d0a7f057810 */ /* 0x000fe40007ffe0ff */
[----:B------:R-:W-:Y:S02]  /*0430*/  LOP3.LUT R11, R15, R12, R4, 0x96, !PT ;  /* 0x0000000c0f0b7212 */ /* 0x000fe400078e9604 */
[----:B------:R-:W-:Y:S02]  /*0440*/  LOP3.LUT R12, R9, R10, R5, 0x96, !PT ;  /* 0x0000000a090c7212 */ /* 0x000fe400078e9605 */
[----:B------:R-:W-:Y:S01]  /*0450*/  IADD3 R6, R127, 0x32370b8f, RZ ;  /* 0x32370b8f7f067810 */ /* 0x000fe20007ffe0ff */
[----:B------:R-:W-:Y:S01]  /*0460*/  IMAD.WIDE.U32 R10, R11, -0x2daee0ad, RZ ;  /* 0xd2511f530b0a7825 */ /* 0x000fe200078e00ff */
[----:B------:R-:W-:-:S03]  /*0470*/  IADD3 R7, R126, -0x255992d5, RZ ;  /* 0xdaa66d2b7e077810 */ /* 0x000fc60007ffe0ff */
[----:B------:R-:W-:Y:S01]  /*0480*/  IMAD.WIDE.U32 R12, R12, -0x326172a9, RZ ;  /* 0xcd9e8d570c0c7825 */ /* 0x000fe200078e00ff */
[----:B------:R-:W-:-:S04]  /*0490*/  LOP3.LUT R16, R11, R8, R6, 0x96, !PT ;  /* 0x000000080b107212 */ /* 0x000fc800078e9606 */
[----:B------:R-:W-:Y:S01]  /*04a0*/  LOP3.LUT R14, R13, R14, R7, 0x96, !PT ;  /* 0x0000000e0d0e7212 */ /* 0x000fe200078e9607 */
[----:B------:R-:W-:Y:S01]  /*04b0*/  IMAD.WIDE.U32 R16, R16, -0x326172a9, RZ ;  /* 0xcd9e8d5710107825 */ /* 0x000fe200078e00ff */
[----:B------:R-:W-:Y:S02]  /*04c0*/  IADD3 R8, R126, 0x78dde6e4, RZ ;  /* 0x78dde6e47e087810 */ /* 0x000fe40007ffe0ff */
[----:B------:R-:W-:Y:S01]  /*04d0*/  IADD3 R9, R127, -0x126145ec, RZ ;  /* 0xed9eba147f097810 */ /* 0x000fe20007ffe0ff */
[----:B------:R-:W-:Y:S01]  /*04e0*/  IMAD.WIDE.U32 R14, R14, -0x2daee0ad, RZ ;  /* 0xd2511f530e0e7825 */ /* 0x000fe200078e00ff */
[----:B------:R-:W-:-:S04]  /*04f0*/  LOP3.LUT R18, R17, R12, R8, 0x96, !PT ;  /* 0x0000000c11127212 */ /* 0x000fc800078e9608 */
[----:B------:R-:W-:Y:S01]  /*0500*/  LOP3.LUT R20, R15, R10, R9, 0x96, !PT ;  /* 0x0000000a0f147212 */ /* 0x000fe200078e9609 */
[----:B------:R-:W-:Y:S01]  /*0510*/  IMAD.WIDE.U32 R18, R18, -0x2daee0ad, RZ ;  /* 0xd2511f5312127825 */ /* 0x000fe200078e00ff */
[----:B------:R-:W-:Y:S02]  /*0520*/  IADD3 R10, R127, -0x56f99767, RZ ;  /* 0xa90668997f0a7810 */ /* 0x000fe40007ffe0ff */
[----:B------:R-:W-:Y:S01]  /*0530*/  IADD3 R11, R126, 0x1715609d, RZ ;  /* 0x1715609d7e0b7810 */ /* 0x000fe20007ffe0ff */
        /* <DEDUP_REMOVED lines=10> */
[----:B------:R-:W-:Y:S02]  /*05e0*/  IADD3 R14, R127, 0x1fd5c5a3, RZ ;  /* 0x1fd5c5a37f0e7810 */ /* 0x000fe40007ffe0ff */
[----:B------:R-:W-:Y:S01]  /*05f0*/  IADD3 R15, R126, 0x5384540f, RZ ;  /* 0x5384540f7e0f7810 */ /* 0x000fe20007ffe0ff */
[----:B------:R-:W-:Y:S01]  /*0600*/  IMAD.WIDE.U32 R20, R20, -0x326172a9, RZ ;  /* 0xcd9e8d5714147825 */ /* 0x000fe200078e00ff */
[----:B------:R-:W-:-:S04]  /*0610*/  LOP3.LUT R158, R19, R16, R14, 0x96, !PT ;  /* 0x00000010139e7212 */ /* 0x000fc800078e960e */
[----:B------:R-:W-:Y:S01]  /*0620*/  LOP3.LUT R167, R21, R22, R15, 0x96, !PT ;  /* 0x0000001615a77212 */ /* 0x000fe200078e960f */
[----:B------:R-:W-:Y:S01]  /*0630*/  IMAD.HI.U32 R21, R158, -0x326172a9, RZ ;  /* 0xcd9e8d579e157827 */ /* 0x000fe200078e00ff */
[----:B------:R-:W-:Y:S01]  /*0640*/  @!P0 CS2R R24, SRZ ;  /* 0x0000000000188805 */ /* 0x000fe2000001ff00 */
[----:B------:R-:W-:Y:S01]  /*0650*/  IADD3 R16, R126, -0xe443238, RZ ;  /* 0xf1bbcdc87e107810 */ /* 0x000fe20007ffe0ff */
[----:B------:R-:W-:Y:S01]  /*0660*/  @!P0 CS2R R26, SRZ ;  /* 0x00000000001a8805 */ /* 0x000fe2000001ff00 */
[----:B------:R-:W-:Y:S01]  /*0670*/  IMAD.HI.U32 R19, R167, -0x2daee0ad, RZ ;  /* 0xd2511f53a7137827 */ /* 0x000fe200078e00ff */
[----:B------:R-:W-:Y:S01]  /*0680*/  IADD3 R17, R127, -0x24c28bd8, RZ ;  /* 0xdb3d74287f117810 */ /* 0x000fe20007ffe0ff */
[----:B------:R-:W-:Y:S01]  /*0690*/  @!P0 CS2R R32, SRZ ;  /* 0x0000000000208805 */ /* 0x000fe2000001ff00 */
[----:B------:R-:W-:Y:S01]  /*06a0*/  @!P0 CS2R R34, SRZ ;  /* 0x0000000000228805 */ /* 0x000fe2000001ff00 */
[----:B------:R-:W-:Y:S01]  /*06b0*/  @!P0 CS2R R40, SRZ ;  /* 0x0000000000288805 */ /* 0x000fe2000001ff00 */
[----:B------:R-:W-:Y:S01]  /*06c0*/  LOP3.LUT R178, R21, R20, R16, 0x96, !PT ;  /* 0x0000001415b27212 */ /* 0x000fe200078e9610 */
[----:B------:R-:W-:Y:S01]  /*06d0*/  @!P0 CS2R R42, SRZ ;  /* 0x00000000002a8805 */ /* 0x000fe2000001ff00 */
[----:B------:R-:W-:Y:S01]  /*06e0*/  LOP3.LUT R168, R19, R18, R17, 0x96, !PT ;  /* 0x0000001213a87212 */ /* 0x000fe200078e9611 */
        /* <DEDUP_REMOVED lines=20> */
[----:B------:R-:W-:Y:S01]  /*0830*/  PRMT R37, RZ, 0x7610, R41 ;  /* 0x00007610ff257816 */ /* 0x000fe20000000029 */
[----:B------:R-:W-:Y:S01]  /*0840*/  @!P0 CS2R R94, SRZ ;  /* 0x00000000005e8805 */ /* 0x000fe2000001ff00 */
[--C-:B------:R-:W-:Y:S01]  /*0850*/  PRMT R38, RZ, 0x5410, R42.reuse ;  /* 0x00005410ff267816 */ /* 0x100fe2000000002a */
[----:B------:R-:W-:Y:S01]  /*0860*/  @!P0 CS2R R100, SRZ ;  /* 0x0000000000648805 */ /* 0x000fe2000001ff00 */
[----:B------:R-:W-:Y:S01]  /*0870*/  PRMT R39, RZ, 0x7610, R42 ;  /* 0x00007610ff277816 */ /* 0x000fe2000000002a */
[----:B------:R-:W-:Y:S01]  /*0880*/  @!P0 CS2R R102, SRZ ;  /* 0x0000000000668805 */ /* 0x000fe2000001ff00 */
[--C-:B------:R-:W-:Y:S01]  /*0890*/  PRMT R40, RZ, 0x5410, R43.reuse ;  /* 0x00005410ff287816 */ /* 0x100fe2000000002b */
[----:B------:R-:W-:Y:S01]  /*08a0*/  @!P0 CS2R R96, SRZ ;  /* 0x0000000000608805 */ /* 0x000fe2000001ff00 */
[----:B------:R-:W-:Y:S01]  /*08b0*/  PRMT R41, RZ, 0x7610, R43 ;  /* 0x00007610ff297816 */ /* 0x000fe2000000002b */
[----:B------:R-:W-:Y:S01]  /*08c0*/  @!P0 CS2R R98, SRZ ;  /* 0x0000000000628805 */ /* 0x000fe2000001ff00 */
[--C-:B------:R-:W-:Y:S01]  /*08d0*/  PRMT R42, RZ, 0x5410, R92.reuse ;  /* 0x00005410ff2a7816 */ /* 0x100fe2000000005c */
[----:B------:R-:W-:Y:S01]  /*08e0*/  IMAD R158, R158, -0x326172a9, RZ ;  /* 0xcd9e8d579e9e7824 */ /* 0x000fe200078e02ff */
[----:B------:R-:W-:Y:S01]  /*08f0*/  PRMT R43, RZ, 0x7610, R92 ;  /* 0x00007610ff2b7816 */ /* 0x000fe2000000005c */
[----:B------:R-:W-:Y:S01]  /*0900*/  IMAD R167, R167, -0x2daee0ad, RZ ;  /* 0xd2511f53a7a77824 */ /* 0x000fe200078e02ff */
[--C-:B------:R-:W-:Y:S01]  /*0910*/  PRMT R44, RZ, 0x5410, R93.reuse ;  /* 0x00005410ff2c7816 */ /* 0x100fe2000000005d */
[----:B------:R-:W-:Y:S01]  /*0920*/  IMAD.HI.U32 R92, R178, -0x2daee0ad, RZ ;  /* 0xd2511f53b25c7827 */ /* 0x000fe200078e00ff */
[----:B------:R-:W-:-:S02]  /*0930*/  PRMT R45, RZ, 0x7610, R93 ;  /* 0x00007610ff2d7816 */ /* 0x000fc4000000005d */
[----:B------:R-:W-:Y:S01]  /*0940*/  IADD3 R134, R127, -0x695add53, RZ ;  /* 0x96a522ad7f867810 */ /* 0x000fe20007ffe0ff */
[----:B------:R-:W-:Y:S01]  /*0950*/  IMAD.HI.U32 R93, R168, -0x326172a9, RZ ;  /* 0xcd9e8d57a85d7827 */ /* 0x000fe200078e00ff */
[----:B------:R-:W-:Y:S02]  /*0960*/  IADD3 R135, R126, -0x700cb87f, RZ ;  /* 0x8ff347817e877810 */ /* 0x000fe40007ffe0ff */
[--C-:B------:R-:W-:Y:S01]  /*0970*/  PRMT R46, RZ, 0x5410, R94.reuse ;  /* 0x00005410ff2e7816 */ /* 0x100fe2000000005e */
[----:B------:R-:W-:Y:S01]  /*0980*/  IMAD.MOV.U32 R143, RZ, RZ, RZ ;  /* 0x000000ffff8f7224 */ /* 0x000fe200078e00ff */
[----:B------:R-:W-:Y:S01]  /*0990*/  PRMT R47, RZ, 0x7610, R94 ;  /* 0x00007610ff2f7816 */ /* 0x000fe2000000005e */
[----:B------:R-:W-:Y:S01]  /*09a0*/  IMAD R178, R178, -0x2daee0ad, RZ ;  /* 0xd2511f53b2b27824 */ /* 0x000fe200078e02ff */
[--C-:B------:R-:W-:Y:S01]  /*09b0*/  PRMT R112, RZ, 0x5410, R95.reuse ;  /* 0x00005410ff707816 */ /* 0x100fe2000000005f */
[----:B------:R-:W-:Y:S01]  /*09c0*/  IMAD R168, R168, -0x326172a9, RZ ;  /* 0xcd9e8d57a8a87824 */ /* 0x000fe200078e02ff */
        /* <DEDUP_REMOVED lines=19> */
[----:B------:R-:W-:Y:S02]  /*0b00*/  LOP3.LUT R197, R197, 0x3, RZ, 0xc0, !PT ;  /* 0x00000003c5c57812 */ /* 0x000fe400078ec0ff */
[--C-:B--2---:R-:W-:Y:S02]  /*0b10*/  PRMT R142, RZ, 0x5410, R104.reuse ;  /* 0x00005410ff8e7816 */ /* 0x104fe40000000068 */
[----:B------:R-:W-:Y:S02]  /*0b20*/  PRMT R144, RZ, 0x7610, R104 ;  /* 0x00007610ff907816 */ /* 0x000fe40000000068 */
[--C-:B------:R-:W-:Y:S02]  /*0b30*/  PRMT R145, RZ, 0x5410, R105.reuse ;  /* 0x00005410ff917816 */ /* 0x100fe40000000069 */
[----:B------:R-:W-:Y:S02]  /*0b40*/  PRMT R146, RZ, 0x7610, R105 ;  /* 0x00007610ff927816 */ /* 0x000fe40000000069 */
[----:B------:R-:W-:-:S02]  /*0b50*/  PRMT R147, RZ, 0x5410, R106 ;  /* 0x00005410ff937816 */ /* 0x000fc4000000006a */
[----:B------:R-:W-:Y:S02]  /*0b60*/  PRMT R148, RZ, 0x7610, R106 ;  /* 0x00007610ff947816 */ /* 0x000fe4000000006a */
[--C-:B------:R-:W-:Y:S02]  /*0b70*/  PRMT R149, RZ, 0x5410, R107.reuse ;  /* 0x00005410ff957816 */ /* 0x100fe4000000006b */
[----:B------:R-:W-:Y:S02]  /*0b80*/  PRMT R150, RZ, 0x7610, R107 ;  /* 0x00007610ff967816 */ /* 0x000fe4000000006b */
.L_x_3545:
[----:B------:R-:W-:Y:S01]  /*0b90*/  ISETP.NE.U32.AND P1, PT, RZ, c[0x0][0x1c0], PT ;  /* 0x00007000ff007a0c */ /* 0x000fe20003f25070 */
[----:B------:R-:W-:Y:S01]  /*0ba0*/  IMAD R96, R140, c[0x0][0x168], RZ ;  /* 0x00005a008c607a24 */ /* 0x000fe200078e02ff */
[----:B------:R-:W-:Y:S02]  /*0bb0*/  ISETP.NE.U32.AND P0, PT, RZ, c[0x0][0x180], PT ;  /* 0x00006000ff007a0c */ /* 0x000fe40003f05070 */
[----:B------:R-:W-:Y:S02]  /*0bc0*/  ISETP.NE.AND.EX P1, PT, RZ, c[0x0][0x1c4], PT, P1 ;  /* 0x00007100ff007a0c */ /* 0x000fe40003f25310 */
[----:B------:R-:W-:-:S02]  /*0bd0*/  SHF.R.S32.HI R97, RZ, 0x1f, R96 ;  /* 0x0000001fff617819 */ /* 0x000fc40000011460 */
[----:B------:R-:W-:Y:S02]  /*0be0*/  ISETP.NE.AND.EX P0, PT, RZ, c[0x0][0x184], PT, P0 ;  /* 0x00006100ff007a0c */ /* 0x000fe40003f05300 */
[----:B------:R-:W-:Y:S02]  /*0bf0*/  LEA.HI R97, R97, R96, RZ, 0x3 ;  /* 0x0000006061617211 */ /* 0x000fe400078f18ff */
[----:B------:R-:W-:Y:S02]  /*0c00*/  MOV R119, 0x10 ;  /* 0x0000001000777802 */ /* 0x000fe40000000f00 */
[----:B------:R-:W-:-:S03]  /*0c10*/  LEA.HI.SX32 R152, R97, R0, 0x1d ;  /* 0x0000000061987211 */ /* 0x000fc600078feaff */
[----:B------:R-:W-:-:S04]  /*0c20*/  @P1 IMAD.MOV.U32 R101, RZ, RZ, 0x2 ;  /* 0x00000002ff651424 */ /* 0x000fc800078e00ff */
[----:B------:R-:W-:-:S04]  /*0c30*/  @P1 IMAD.WIDE R100, R140, R101, c[0x0][0x1c0] ;  /* 0x000070008c641625 */ /* 0x000fc800078e0265 */
[CC--:B------:R-:W-:Y:S02]  /*0c40*/  IMAD.WIDE.U32 R96, R152.reuse, R119.reuse, c[0x0][0x170] ;  /* 0x00005c0098607625 */ /* 0x0c0fe400078e0077 */
[----:B------:R-:W2:Y:S02]  /*0c50*/  @P1 LDG.E.U16 R100, [R100.64] ;  /* 0x0000000464641981 */ /* 0x000ea4000c1e1500 */
[----:B------:R-:W-:Y:S02]  /*0c60*/  @P0 IMAD.WIDE.U32 R102, R152, R119, c[0x0][0x180] ;  /* 0x0000600098660625 */ /* 0x000fe400078e0077 */
[----:B-----5:R-:W5:Y:S04]  /*0c70*/  LDG.E.128 R96, [R96.64] ;  /* 0x0000000460607981 */ /* 0x020f68000c1e1d00 */
[----:B------:R0:W5:Y:S01]  /*0c80*/  @P0 LDG.E.128 R92, [R102.64] ;  /* 0x00000004665c0981 */ /* 0x000162000c1e1d00 */
[C---:B------:R-:W-:Y:S01]  /*0c90*/  ISETP.NE.AND P2, PT, R197.reuse, 0x1, PT ;  /* 0x00000001c500780c */ /* 0x040fe20003f45270 */
[----:B------:R-:W-:Y:S01]  /*0ca0*/  BSSY B0, `(.L_x_3206) ;  /* 0x000000e000007945 */ /* 0x000fe20003800000 */
[----:B------:R-:W-:Y:S01]  /*0cb0*/  IMAD.MOV.U32 R160, RZ, RZ, 0x3f800000 ;  /* 0x3f800000ffa07424 */ /* 0x000fe200078e00ff */
[----:B------:R-:W-:-:S02]  /*0cc0*/  IADD3 R105, R197, 0x1, RZ ;  /* 0x00000001c5697810 */ /* 0x000fc40007ffe0ff */
[----:B--2---:R-:W-:-:S08]  /*0cd0*/  @P1 PRMT R160, RZ, 0x5410, R100 ;  /* 0x00005410ffa01816 */ /* 0x004fd00000000064 */
        /* <DEDUP_REMOVED lines=9> */
.L_x_3207:
[----:B0-----:R-:W-:Y:S02]  /*0d70*/  IMAD.MOV.U32 R108, RZ, RZ, R168 ;  /* 0x000000ffff6c7224 */ /* 0x001fe400078e00a8 */
.L_x_3208:
[----:B------:R-:W-:Y:S05]  /*0d80*/  BSYNC B0 ;  /* 0x0000000000007941 */ /* 0x000fea0003800000 */
.L_x_3206:
        /* <DEDUP_REMOVED lines=16> */
.L_x_3212:
[----:B------:R-:W-:Y:S05]  /*0e90*/  BSYNC B1 ;  /* 0x0000000000017941 */ /* 0x000fea0003800000 */
.L_x_3211:
[----:B------:R-:W-:Y:S01]  /*0ea0*/  IMAD.HI.U32 R100, R138, -0x326172a9, RZ ;  /* 0xcd9e8d578a647827 */ /* 0x000fe200078e00ff */
[----:B------:R-:W-:-:S03]  /*0eb0*/  LOP3.LUT R101, R101, R143, R127, 0x96, !PT ;  /* 0x0000008f65657212 */ /* 0x000fc600078e967f */
[----:B------:R-:W-:Y:S01]  /*0ec0*/  IMAD R104, R138, -0x326172a9, RZ ;  /* 0xcd9e8d578a687824 */ /* 0x000fe200078e02ff */
[----:B------:R-:W-:Y:S01]  /*0ed0*/  LOP3.LUT R100, R100, R141, R126, 0x96, !PT ;  /* 0x0000008d64647212 */ /* 0x000fe200078e967e */
[----:B------:R-:W-:-:S04]  /*0ee0*/  IMAD.WIDE.U32 R102, R101, -0x326172a9, RZ ;  /* 0xcd9e8d5765667825 */ /* 0x000fc800078e00ff */
[----:B------:R-:W-:Y:S01]  /*0ef0*/  IMAD R105, R139, -0x2daee0ad, RZ ;  /* 0xd2511f538b697824 */ /* 0x000fe200078e02ff */
        /* <DEDUP_REMOVED lines=34> */
[----:B------:R-:W-:-:S04]  /*1120*/  LOP3.LUT R158, R169, R158, R135, 0x96, !PT ;  /* 0x0000009ea99e7212 */ /* 0x000fc800078e9687 */
[----:B------:R-:W-:Y:S02]  /*1130*/  LOP3.LUT R167, R179, R104, R134, 0x96, !PT ;  /* 0x00000068b3a77212 */ /* 0x000fe400078e9686 */
.L_x_3210:
[----:B------:R-:W-:Y:S05]  /*1140*/  BSYNC B0 ;  /* 0x0000000000007941 */ /* 0x000fea0003800000 */
.L_x_3209:
[----:B------:R-:W0:Y:S01]  /*1150*/  I2F.U32 R101, R108 ;  /* 0x0000006c00657306 */ /* 0x000e220000201000 */
[----:B------:R-:W-:Y:S01]  /*1160*/  IMAD.MOV.U32 R162, RZ, RZ, 0x2f800000 ;  /* 0x2f800000ffa27424 */ /* 0x000fe200078e00ff */
[----:B-----5:R-:W-:Y:S01]  /*1170*/  PRMT R103, RZ, 0x5410, R96 ;  /* 0x00005410ff677816 */ /* 0x020fe20000000060 */
[----:B------:R-:W-:Y:S01]  /*1180*/  BSSY B0, `(.L_x_3213) ;  /* 0x0000018000007945 */ /* 0x000fe20003800000 */
[----:B------:R-:W-:Y:S02]  /*1190*/  LOP3.LUT R151, R151, 0xfffffffb, RZ, 0xc0, !PT ;  /* 0xfffffffb97977812 */ /* 0x000fe400078ec0ff */
[----:B------:R-:W-:Y:S01]  /*11a0*/  PRMT R104, RZ, 0x5410, R88 ;  /* 0x00005410ff687816 */ /* 0x000fe20000000058 */
[----:B------:R-:W-:Y:S01]  /*11b0*/  FMUL.FTZ R103, R103, R160 ;  /* 0x000000a067677220 */ /* 0x000fe20000410000 */
[----:B------:R-:W-:-:S03]  /*11c0*/  IADD3 R100, R105, 0x1, RZ ;  /* 0x0000000169647810 */ /* 0x000fc60007ffe0ff */
        /* <DEDUP_REMOVED lines=18> */
.L_x_3214:
[----:B------:R-:W-:Y:S02]  /*12f0*/  IMAD.MOV.U32 R110, RZ, RZ, R168 ;  /* 0x000000ffff6e7224 */ /* 0x000fe400078e00a8 */
.L_x_3215:
[----:B------:R-:W-:Y:S05]  /*1300*/  BSYNC B0 ;  /* 0x0000000000007941 */ /* 0x000fea0003800000 */
.L_x_3213:
        /* <DEDUP_REMOVED lines=16> */
.L_x_3219:
[----:B------:R-:W-:Y:S05]  /*1410*/  BSYNC B1 ;  /* 0x0000000000017941 */ /* 0x000fea0003800000 */
.L_x_3218:
        /* <DEDUP_REMOVED lines=42> */
.L_x_3217:
[----:B------:R-:W-:Y:S05]  /*16c0*/  BSYNC B0 ;  /* 0x0000000000007941 */ /* 0x000fea0003800000 */
.L_x_3216:
[----:B------:R-:W0:Y:S01]  /*16d0*/  I2F.U32 R101, R110 ;  /* 0x0000006e00657306 */ /* 0x000e220000201000 */
[----:B------:R-:W-:Y:S01]  /*16e0*/  PRMT R103, RZ, 0x7610, R96 ;  /* 0x00007610ff677816 */ /* 0x000fe20000000060 */
[----:B------:R-:W-:Y:S01]  /*16f0*/  BSSY B0, `(.L_x_3220) ;  /* 0x0000018000007945 */ /* 0x000fe20003800000 */
[----:B------:R-:W-:Y:S02]  /*1700*/  LOP3.LUT R151, R151, 0xfffffffd, RZ, 0xc0, !PT ;  /* 0xfffffffd97977812 */ /* 0x000fe400078ec0ff */
[----:B------:R-:W-:Y:S01]  /*1710*/  PRMT R96, RZ, 0x7610, R88 ;  /* 0x00007610ff607816 */ /* 0x000fe20000000058 */
[----:B------:R-:W-:Y:S01]  /*1720*/  FMUL.FTZ R103, R103, R160 ;  /* 0x000000a067677220 */ /* 0x000fe20000410000 */
[----:B------:R-:W-:-:S03]  /*1730*/  IADD3 R102, R100, 0x1, RZ ;  /* 0x0000000164667810 */ /* 0x000fc60007ffe0ff */
        /* <DEDUP_REMOVED lines=18> */
.L_x_3221:
[----:B------:R-:W-:Y:S02]  /*1860*/  IMAD.MOV.U32 R96, RZ, RZ, R168 ;  /* 0x000000ffff607224 */ /* 0x000fe400078e00a8 */
.L_x_3222:
[----:B------:R-:W-:Y:S05]  /*1870*/  BSYNC B0 ;  /* 0x0000000000007941 */ /* 0x000fea0003800000 */
.L_x_3220:
        /* <DEDUP_REMOVED lines=16> */
.L_x_3226:
[----:B------:R-:W-:Y:S05]  /*1980*/  BSYNC B1 ;  /* 0x0000000000017941 */ /* 0x000fea0003800000 */
.L_x_3225:
        /* <DEDUP_REMOVED lines=42> */
.L_x_3224:
[----:B------:R-:W-:Y:S05]  /*1c30*/  BSYNC B0 ;  /* 0x0000000000007941 */ /* 0x000fea0003800000 */
.L_x_3223:
[----:B------:R-:W0:Y:S01]  /*1c40*/  I2F.U32 R101, R96 ;  /* 0x0000006000657306 */ /* 0x000e220000201000 */
[----:B------:R-:W-:Y:S01]  /*1c50*/  PRMT R103, RZ, 0x5410, R97 ;  /* 0x00005410ff677816 */ /* 0x000fe20000000061 */
[----:B------:R-:W-:Y:S01]  /*1c60*/  BSSY B0, `(.L_x_3227) ;  /* 0x0000016000007945 */ /* 0x000fe20003800000 */
[C---:B------:R-:W-:Y:S02]  /*1c70*/  ISETP.NE.AND P2, PT, R102.reuse, 0x1, PT ;  /* 0x000000016600780c */ /* 0x040fe40003f45270 */
        /* <DEDUP_REMOVED lines=19> */
.L_x_3228:
[----:B------:R-:W-:Y:S02]  /*1db0*/  IMAD.MOV.U32 R96, RZ, RZ, R168 ;  /* 0x000000ffff607224 */ /* 0x000fe400078e00a8 */
.L_x_3229:
[----:B------:R-:W-:Y:S05]  /*1dc0*/  BSYNC B0 ;  /* 0x0000000000007941 */ /* 0x000fea0003800000 */
.L_x_3227:
        /* <DEDUP_REMOVED lines=16> */
.L_x_3233:
[----:B------:R-:W-:Y:S05]  /*1ed0*/  BSYNC B1 ;  /* 0x0000000000017941 */ /* 0x000fea0003800000 */
.L_x_3232:
        /* <DEDUP_REMOVED lines=41> */
[----:B------:R-:W-:Y:S02]  /*2170*/  IMAD.MOV.U32 R100, RZ, RZ, RZ ;  /* 0x000000ffff647224 */ /* 0x000fe400078e00ff */
.L_x_3231:
[----:B------:R-:W-:Y:S05]  /*2180*/  BSYNC B0 ;  /* 0x0000000000007941 */ /* 0x000fea0003800000 */
.L_x_3230:
[----:B------:R0:W1:Y:S01]  /*2190*/  I2F.U32 R101, R96 ;  /* 0x0000006000657306 */ /* 0x0000620000201000 */
[----:B------:R-:W-:Y:S01]  /*21a0*/  PRMT R97, RZ, 0x7610, R97 ;  /* 0x00007610ff617816 */ /* 0x000fe20000000061 */
[----:B------:R-:W-:Y:S01]  /*21b0*/  BSSY B0, `(.L_x_3234) ;  /* 0x0000016000007945 */ /* 0x000fe20003800000 */
[C---:B------:R-:W-:Y:S02]  /*21c0*/  ISETP.NE.AND P3, PT, R100.reuse, 0x1, PT ;  /* 0x000000016400780c */ /* 0x040fe40003f65270 */
[----:B------:R-:W-:Y:S01]  /*21d0*/  IADD3 R102, R100, 0x1, RZ ;  /* 0x0000000164667810 */ /* 0x000fe20007ffe0ff */
[----:B------:R-:W-:Y:S01]  /*21e0*/  FMUL.FTZ R97, R97, R160 ;  /* 0x000000a061617220 */ /* 0x000fe20000410000 */
[----:B0-----:R-:W-:-:S03]  /*21f0*/  PRMT R96, RZ, 0x7610, R89 ;  /* 0x00007610ff607816 */ /* 0x001fc60000000059 */
[----:B------:R-:W-:Y:S02]  /*2200*/  FMUL.FTZ R97, R97, c[0x0][0x1e8] ;  /* 0x00007a0061617a20 */ /* 0x000fe40000410000 */
[----:B-1----:R-:W-:-:S05]  /*2210*/  FFMA.FTZ R101, R101, R162, 1.1641532182693481445e-10 ;  /* 0x2f00000065657423 */ /* 0x002fca00000100a2 */
        /* <DEDUP_REMOVED lines=14> */
.L_x_3235:
[----:B------:R-:W-:Y:S02]  /*2300*/  IMAD.MOV.U32 R108, RZ, RZ, R168 ;  /* 0x000000ffff6c7224 */ /* 0x000fe400078e00a8 */
.L_x_3236:
[----:B------:R-:W-:Y:S05]  /*2310*/  BSYNC B0 ;  /* 0x0000000000007941 */ /* 0x000fea0003800000 */
.L_x_3234:
        /* <DEDUP_REMOVED lines=16> */
.L_x_3240:
[----:B------:R-:W-:Y:S05]  /*2420*/  BSYNC B1 ;  /* 0x0000000000017941 */ /* 0x000fea0003800000 */
.L_x_3239:
        /* <DEDUP_REMOVED lines=41> */
[----:B------:R-:W-:Y:S02]  /*26c0*/  LOP3.LUT R167, R179, R96, R134, 0x96, !PT ;  /* 0x00000060b3a77212 */ /* 0x000fe400078e9686 */
.L_x_3238:
[----:B------:R-:W-:Y:S05]  /*26d0*/  BSYNC B0 ;  /* 0x0000000000007941 */ /* 0x000fea0003800000 */
.L_x_3237:
        /* <DEDUP_REMOVED lines=23> */
.L_x_3242:
[----:B------:R-:W-:Y:S02]  /*2850*/  IMAD.MOV.U32 R108, RZ, RZ, R168 ;  /* 0x000000ffff6c7224 */ /* 0x000fe400078e00a8 */
.L_x_3243:
[----:B------:R-:W-:Y:S05]  /*2860*/  BSYNC B0 ;  /* 0x0000000000007941 */ /* 0x000fea0003800000 */
.L_x_3241:
        /* <DEDUP_REMOVED lines=16> */
.L_x_3247:
[----:B------:R-:W-:Y:S05]  /*2970*/  BSYNC B1 ;  /* 0x0000000000017941 */ /* 0x000fea0003800000 */
.L_x_3246:
        /* <DEDUP_REMOVED lines=42> */
.L_x_3245:
[----:B------:R-:W-:Y:S05]  /*2c20*/  BSYNC B0 ;  /* 0x0000000000007941 */ /* 0x000fea0003800000 */
.L_x_3244:
        /* <DEDUP_REMOVED lines=23> */
.L_x_3249:
[----:B------:R-:W-:Y:S02]  /*2da0*/  IMAD.MOV.U32 R98, RZ, RZ, R168 ;  /* 0x000000ffff627224 */ /* 0x000fe400078e00a8 */
.L_x_3250:
[----:B------:R-:W-:Y:S05]  /*2db0*/  BSYNC B0 ;  /* 0x0000000000007941 */ /* 0x000fea0003800000 */
.L_x_3248:
        /* <DEDUP_REMOVED lines=16> */
.L_x_3254:
[----:B------:R-:W-:Y:S05]  /*2ec0*/  BSYNC B1 ;  /* 0x0000000000017941 */ /* 0x000fea0003800000 */
.L_x_3253:
        /* <DEDUP_REMOVED lines=42> */
.L_x_3252:
[----:B------:R-:W-:Y:S05]  /*3170*/  BSYNC B0 ;  /* 0x0000000000007941 */ /* 0x000fea0003800000 */
.L_x_3251:
        /* <DEDUP_REMOVED lines=23> */
.L_x_3256:
[----:B------:R-:W-:Y:S02]  /*32f0*/  IMAD.MOV.U32 R98, RZ, RZ, R168 ;  /* 0x000000ffff627224 */ /* 0x000fe400078e00a8 */
.L_x_3257:
[----:B------:R-:W-:Y:S05]  /*3300*/  BSYNC B0 ;  /* 0x0000000000007941 */ /* 0x000fea0003800000 */
.L_x_3255:
        /* <DEDUP_REMOVED lines=15> */
[----:B------:R-:W-:Y:S02]  /*3400*/  @P0 IADD3 R100, R143, RZ, RZ ;  /* 0x000000ff8f640210 */ /* 0x000fe40007ffe0ff */
[----:B------:R-:W-:-:S03]  /*3410*/  ISETP.NE.AND P0, PT, R96, RZ, PT ;  /* 0x000000ff6000720c */ /* 0x000fc60003f05270 */
[----:B------:R-:W-:-:S05]  /*3420*/  @!P6 IMAD.MOV.U32 R143, RZ, RZ, R100 ;  /* 0x000000ffff8fe224 */ /* 0x000fca00078e0064 */
.L_x_3261:
[----:B------:R-:W-:Y:S05]  /*3430*/  BSYNC B1 ;  /* 0x0000000000017941 */ /* 0x000fea0003800000 */
.L_x_3260:
        /* <DEDUP_REMOVED lines=41> */
[----:B------:R-:W-:Y:S02]  /*36d0*/  LOP3.LUT R167, R179, R96, R134, 0x96, !PT ;  /* 0x00000060b3a77212 */ /* 0x000fe400078e9686 */
.L_x_3259:
[----:B------:R-:W-:Y:S05]  /*36e0*/  BSYNC B0 ;  /* 0x0000000000007941 */ /* 0x000fea0003800000 */
.L_x_3258:
[----:B------:R-:W0:Y:S01]  /*36f0*/  I2F.U32 R97, R98 ;  /* 0x0000006200617306 */ /* 0x000e220000201000 */
[----:B------:R-:W-:Y:S01]  /*3700*/  PRMT R99, RZ, 0x7610, R99 ;  /* 0x00007610ff637816 */ /* 0x000fe20000000063 */
[----:B------:R-:W-:Y:S01]  /*3710*/  IMAD.MOV.U32 R117, RZ, RZ, 0x8 ;  /* 0x00000008ff757424 */ /* 0x000fe200078e00ff */
[----:B------:R-:W-:Y:S01]  /*3720*/  SEL R118, RZ, 0x10000, P5 ;  /* 0x00010000ff767807 */ /* 0x000fe20002800000 */
[C---:B------:R-:W-:Y:S01]  /*3730*/  IMAD.WIDE.U32 R170, R152.reuse, R119, c[0x0][0x188] ;  /* 0x0000620098aa7625 */ /* 0x040fe200078e0077 */
[----:B------:R-:W-:Y:S02]  /*3740*/  LOP3.LUT P5, RZ, R151, 0x2, RZ, 0xc0, !PT ;  /* 0x0000000297ff7812 */ /* 0x000fe400078ac0ff */
[----:B------:R-:W-:Y:S01]  /*3750*/  SEL R100, RZ, 0x1, P2 ;  /* 0x00000001ff647807 */ /* 0x000fe20001000000 */
[----:B------:R-:W-:Y:S01]  /*3760*/  FMUL.FTZ R99, R99, R160 ;  /* 0x000000a063637220 */ /* 0x000fe20000410000 */
[----:B------:R-:W-:Y:S01]  /*3770*/  SEL R96, RZ, 0x1, P1 ;  /* 0x00000001ff607807 */ /* 0x000fe20000800000 */
[----:B------:R-:W-:Y:S01]  /*3780*/  IMAD.WIDE.U32 R164, R152, R117, c[0x0][0x190] ;  /* 0x0000640098a47625 */ /* 0x000fe200078e0075 */
[----:B------:R-:W-:-:S02]  /*3790*/  SEL R103, RZ, 0x100, P4 ;  /* 0x00000100ff677807 */ /* 0x000fc40002000000 */
[----:B------:R-:W-:Y:S01]  /*37a0*/  LOP3.LUT P6, RZ, R151, 0x4, RZ, 0xc0, !PT ;  /* 0x0000000497ff7812 */ /* 0x000fe200078cc0ff */
[----:B------:R-:W-:Y:S01]  /*37b0*/  FMUL.FTZ R102, R99, c[0x0][0x1e8] ;  /* 0x00007a0063667a20 */ /* 0x000fe20000410000 */
[----:B------:R-:W-:Y:S01]  /*37c0*/  SEL R153, RZ, 0x1, P3 ;  /* 0x00000001ff997807 */ /* 0x000fe20001800000 */
[----:B0-----:R-:W-:Y:S01]  /*37d0*/  FFMA.FTZ R97, R97, R162, 1.1641532182693481445e-10 ;  /* 0x2f00000061617423 */ /* 0x001fe200000100a2 */
[----:B------:R-:W-:Y:S01]  /*37e0*/  SEL R155, RZ, 0x1, P6 ;  /* 0x00000001ff9b7807 */ /* 0x000fe20003000000 */
[----:B------:R-:W-:Y:S01]  /*37f0*/  IMAD.WIDE.U32 R98, R96, 0x10000, RZ ;  /* 0x0001000060627825 */ /* 0x000fe200078e00ff */
[----:B------:R-:W-:Y:S02]  /*3800*/  IADD3 R172, R152, 0x20, RZ ;  /* 0x0000002098ac7810 */ /* 0x000fe40007ffe0ff */
[----:B------:R-:W-:Y:S01]  /*3810*/  FSETP.GTU.FTZ.AND P2, PT, R97, c[0x0][0x1e4], PT ;  /* 0x0000790061007a0b */ /* 0x000fe20003f5c000 */
[----:B------:R-:W-:Y:S01]  /*3820*/  IMAD.WIDE.U32 R100, R100, 0x1000000, RZ ;  /* 0x0100000064647825 */ /* 0x000fe200078e00ff */
[----:B------:R-:W-:-:S02]  /*3830*/  SEL R97, RZ, 0x1, P5 ;  /* 0x00000001ff617807 */ /* 0x000fc40002800000 */
[----:B------:R-:W-:Y:S01]  /*3840*/  SEL R111, RZ, 0x1000000, P2 ;  /* 0x01000000ff6f7807 */ /* 0x000fe20001000000 */
[----:B------:R-:W-:Y:S01]  /*3850*/  @P0 IMAD.WIDE.U32 R156, R172, R119, c[0x0][0x180] ;  /* 0x00006000ac9c0625 */ /* 0x000fe200078e0077 */
[----:B------:R-:W-:Y:S02]  /*3860*/  FSEL R102, R102, RZ, !P2 ;  /* 0x000000ff66667208 */ /* 0x000fe40005000000 */
[----:B------:R-:W-:Y:S01]  /*3870*/  LOP3.LUT R103, R103, R111, R118, 0xfe, !PT ;  /* 0x0000006f67677212 */ /* 0x000fe200078efe76 */
[----:B------:R-:W-:Y:S01]  /*3880*/  IMAD.WIDE.U32 R96, R97, 0x100, RZ ;  /* 0x0000010061607825 */ /* 0x000fe200078e00ff */
[----:B------:R-:W-:Y:S02]  /*3890*/  PRMT R111, RZ, 0x7610, R91 ;  /* 0x00007610ff6f7816 */ /* 0x000fe4000000005b */
[----:B------:R-:W-:Y:S02]  /*38a0*/  LOP3.LUT R153, R101, R103, R153, 0xfe, !PT ;  /* 0x0000006765997212 */ /* 0x000fe400078efe99 */
[----:B------:R-:W-:Y:S01]  /*38b0*/  LOP3.LUT R154, R96, R100, R98, 0xfe, !PT ;  /* 0x00000064609a7212 */ /* 0x000fe200078efe62 */
[----:B------:R-:W-:Y:S01]  /*38c0*/  FMUL.FTZ R111, R102, R111 ;  /* 0x0000006f666f7220 */ /* 0x000fe20000410000 */
[----:B------:R-:W-:-:S02]  /*38d0*/  @P0 PRMT R96, RZ, 0x7610, R95 ;  /* 0x00007610ff600816 */ /* 0x000fc4000000005f */
[----:B------:R-:W-:Y:S02]  /*38e0*/  LOP3.LUT R154, R154, R155, RZ, 0xfc, !PT ;  /* 0x0000009b9a9a7212 */ /* 0x000fe400078efcff */
[----:B------:R-:W-:Y:S01]  /*38f0*/  F2FP.BF16.PACK_AB R102, R110, R107 ;  /* 0x0000006b6e66723e */ /* 0x000fe200000010ff */
[----:B------:R-:W-:Y:S01]  /*3900*/  @P0 FADD.FTZ R111, R111, R96 ;  /* 0x000000606f6f0221 */ /* 0x000fe20000010000 */
        /* <DEDUP_REMOVED lines=21> */
.L_x_3263:
[----:B0-----:R-:W-:Y:S02]  /*3a60*/  IMAD.MOV.U32 R153, RZ, RZ, R168 ;  /* 0x000000ffff997224 */ /* 0x001fe400078e00a8 */
.L_x_3264:
[----:B------:R-:W-:Y:S05]  /*3a70*/  BSYNC B0 ;  /* 0x0000000000007941 */ /* 0x000fea0003800000 */
.L_x_3262:
        /* <DEDUP_REMOVED lines=16> */
.L_x_3268:
[----:B------:R-:W-:Y:S05]  /*3b80*/  BSYNC B1 ;  /* 0x0000000000017941 */ /* 0x000fea0003800000 */
.L_x_3267:
        /* <DEDUP_REMOVED lines=42> */
.L_x_3266:
[----:B------:R-:W-:Y:S05]  /*3e30*/  BSYNC B0 ;  /* 0x0000000000007941 */ /* 0x000fea0003800000 */
.L_x_3265:
[----:B------:R-:W0:Y:S01]  /*3e40*/  I2F.U32 R101, R153 ;  /* 0x0000009900657306 */ /* 0x000e220000201000 */
        /* <DEDUP_REMOVED lines=24> */
.L_x_3270:
[----:B------:R-:W-:Y:S02]  /*3fd0*/  IMAD.MOV.U32 R161, RZ, RZ, R168 ;  /* 0x000000ffffa17224 */ /* 0x000fe400078e00a8 */
.L_x_3271:
[----:B------:R-:W-:Y:S05]  /*3fe0*/  BSYNC B0 ;  /* 0x0000000000007941 */ /* 0x000fea0003800000 */
.L_x_3269:
        /* <DEDUP_REMOVED lines=16> */
.L_x_3275:
[----:B------:R-:W-:Y:S05]  /*40f0*/  BSYNC B1 ;  /* 0x0000000000017941 */ /* 0x000fea0003800000 */
.L_x_3274:
        /* <DEDUP_REMOVED lines=42> */
.L_x_3273:
[----:B------:R-:W-:Y:S05]  /*43a0*/  BSYNC B0 ;  /* 0x0000000000007941 */ /* 0x000fea0003800000 */
.L_x_3272:
        /* <DEDUP_REMOVED lines=25> */
.L_x_3277:
[----:B------:R-:W-:Y:S02]  /*4540*/  IMAD.MOV.U32 R96, RZ, RZ, R168 ;  /* 0x000000ffff607224 */ /* 0x000fe400078e00a8 */
.L_x_3278:
[----:B------:R-:W-:Y:S05]  /*4550*/  BSYNC B0 ;  /* 0x0000000000007941 */ /* 0x000fea0003800000 */
.L_x_3276:
        /* <DEDUP_REMOVED lines=16> */
.L_x_3282:
[----:B------:R-:W-:Y:S05]  /*4660*/  BSYNC B1 ;  /* 0x0000000000017941 */ /* 0x000fea0003800000 */
.L_x_3281:
        /* <DEDUP_REMOVED lines=37> */
[----:B------:R-:W-:Y:S01]  /*48c0*/  IMAD.WIDE.U32 R168, R168, -0x326172a9, RZ ;  /* 0xcd9e8d57a8a87825 */ /* 0x000fe200078e00ff */
[----:B------:R-:W-:-:S03]  /*48d0*/  HFMA2.MMA R102, -RZ, RZ, 0, 0 ;  /* 0x00000000ff667435 */ /* 0x000fc600000001ff */
[----:B------:R-:W-:Y:S01]  /*48e0*/  IMAD.WIDE.U32 R178, R178, -0x2daee0ad, RZ ;  /* 0xd2511f53b2b27825 */ /* 0x000fe200078e00ff */
[----:B------:R-:W-:-:S04]  /*48f0*/  LOP3.LUT R158, R169, R158, R135, 0x96, !PT ;  /* 0x0000009ea99e7212 */ /* 0x000fc800078e9687 */
[----:B------:R-:W-:Y:S02]  /*4900*/  LOP3.LUT R167, R179, R100, R134, 0x96, !PT ;  /* 0x00000064b3a77212 */ /* 0x000fe400078e9686 */
.L_x_3280:
[----:B------:R-:W-:Y:S05]  /*4910*/  BSYNC B0 ;  /* 0x0000000000007941 */ /* 0x000fea0003800000 */
.L_x_3279:
        /* <DEDUP_REMOVED lines=23> */
.L_x_3284:
[----:B------:R-:W-:Y:S02]  /*4a90*/  IMAD.MOV.U32 R96, RZ, RZ, R168 ;  /* 0x000000ffff607224 */ /* 0x000fe400078e00a8 */
.L_x_3285:
[----:B------:R-:W-:Y:S05]  /*4aa0*/  BSYNC B0 ;  /* 0x0000000000007941 */ /* 0x000fea0003800000 */
.L_x_3283:
        /* <DEDUP_REMOVED lines=16> */
.L_x_3289:
[----:B------:R-:W-:Y:S05]  /*4bb0*/  BSYNC B1 ;  /* 0x0000000000017941 */ /* 0x000fea0003800000 */
.L_x_3288:
        /* <DEDUP_REMOVED lines=42> */
.L_x_3287:
[----:B------:R-:W-:Y:S05]  /*4e60*/  BSYNC B0 ;  /* 0x0000000000007941 */ /* 0x000fea0003800000 */
.L_x_3286:
        /* <DEDUP_REMOVED lines=23> */
.L_x_3291:
[----:B------:R-:W-:Y:S02]  /*4fe0*/  IMAD.MOV.U32 R161, RZ, RZ, R168 ;  /* 0x000000ffffa17224 */ /* 0x000fe400078e00a8 */
.L_x_3292:
[----:B------:R-:W-:Y:S05]  /*4ff0*/  BSYNC B0 ;  /* 0x0000000000007941 */ /* 0x000fea0003800000 */
.L_x_3290:
        /* <DEDUP_REMOVED lines=16> */
.L_x_3296:
[----:B------:R-:W-:Y:S05]  /*5100*/  BSYNC B1 ;  /* 0x0000000000017941 */ /* 0x000fea0003800000 */
.L_x_3295:
        /* <DEDUP_REMOVED lines=42> */
.L_x_3294:
[----:B------:R-:W-:Y:S05]  /*53b0*/  BSYNC B0 ;  /* 0x0000000000007941 */ /* 0x000fea0003800000 */
.L_x_3293:
        /* <DEDUP_REMOVED lines=23> */
.L_x_3298:
[----:B------:R-:W-:Y:S02]  /*5530*/  IMAD.MOV.U32 R163, RZ, RZ, R168 ;  /* 0x000000ffffa37224 */ /* 0x000fe400078e00a8 */
.L_x_3299:
[----:B------:R-:W-:Y:S05]  /*5540*/  BSYNC B0 ;  /* 0x0000000000007941 */ /* 0x000fea0003800000 */
.L_x_3297:
        /* <DEDUP_REMOVED lines=16> */
.L_x_3303:
[----:B------:R-:W-:Y:S05]  /*5650*/  BSYNC B1 ;  /* 0x0000000000017941 */ /* 0x000fea0003800000 */
.L_x_3302:
        /* <DEDUP_REMOVED lines=42> */
.L_x_3301:
[----:B------:R-:W-:Y:S05]  /*5900*/  BSYNC B0 ;  /* 0x0000000000007941 */ /* 0x000fea0003800000 */
.L_x_3300:
[----:B------:R-:W0:Y:S01]  /*5910*/  I2F.U32 R97, R163 ;  /* 0x000000a300617306 */ /* 0x000e220000201000 */
[----:B------:R-:W-:Y:S01]  /*5920*/  PRMT R101, RZ, 0x7610, R98 ;  /* 0x00007610ff657816 */ /* 0x000fe20000000062 */
[----:B------:R-:W-:Y:S01]  /*5930*/  BSSY B0, `(.L_x_3304) ;  /* 0x0000016000007945 */ /* 0x000fe20003800000 */
[----:B------:R-:W-:Y:S02]  /*5940*/  ISETP.NE.AND P5, PT, R100, 0x1, PT ;  /* 0x000000016400780c */ /* 0x000fe40003fa5270 */
[----:B------:R-:W-:Y:S01]  /*5950*/  PRMT R96, RZ, 0x7610, R86 ;  /* 0x00007610ff607816 */ /* 0x000fe20000000056 */
[----:B------:R-:W-:Y:S01]  /*5960*/  FMUL.FTZ R101, R101, R160 ;  /* 0x000000a065657220 */ /* 0x000fe20000410000 */
[----:B------:R-:W-:-:S03]  /*5970*/  @P0 PRMT R98, RZ, 0x7610, R94 ;  /* 0x00007610ff620816 */ /* 0x000fc6000000005e */
        /* <DEDUP_REMOVED lines=16> */
.L_x_3305:
[----:B------:R-:W-:Y:S02]  /*5a80*/  MOV R98, R168 ;  /* 0x000000a800627202 */ /* 0x000fe40000000f00 */
.L_x_3306:
[----:B------:R-:W-:Y:S05]  /*5a90*/  BSYNC B0 ;  /* 0x0000000000007941 */ /* 0x000fea0003800000 */
.L_x_3304:
        /* <DEDUP_REMOVED lines=16> */
.L_x_3310:
[----:B------:R-:W-:Y:S05]  /*5ba0*/  BSYNC B1 ;  /* 0x0000000000017941 */ /* 0x000fea0003800000 */
.L_x_3309:
        /* <DEDUP_REMOVED lines=42> */
.L_x_3308:
[----:B------:R-:W-:Y:S05]  /*5e50*/  BSYNC B0 ;  /* 0x0000000000007941 */ /* 0x000fea0003800000 */
.L_x_3307:
        /* <DEDUP_REMOVED lines=23> */
.L_x_3312:
[----:B------:R-:W-:Y:S02]  /*5fd0*/  IMAD.MOV.U32 R98, RZ, RZ, R168 ;  /* 0x000000ffff627224 */ /* 0x000fe400078e00a8 */
.L_x_3313:
[----:B------:R-:W-:Y:S05]  /*5fe0*/  BSYNC B0 ;  /* 0x0000000000007941 */ /* 0x000fea0003800000 */
.L_x_3311:
        /* <DEDUP_REMOVED lines=18> */
.L_x_3317:
[----:B------:R-:W-:Y:S05]  /*6110*/  BSYNC B1 ;  /* 0x0000000000017941 */ /* 0x000fea0003800000 */
.L_x_3316:
        /* <DEDUP_REMOVED lines=42> */
.L_x_3315:
[----:B------:R-:W-:Y:S05]  /*63c0*/  BSYNC B0 ;  /* 0x0000000000007941 */ /* 0x000fea0003800000 */
.L_x_3314:
[----:B------:R0:W1:Y:S01]  /*63d0*/  I2F.U32 R97, R98 ;  /* 0x0000006200617306 */ /* 0x0000620000201000 */
[----:B------:R-:W-:Y:S01]  /*63e0*/  PRMT R99, RZ, 0x7610, R99 ;  /* 0x00007610ff637816 */ /* 0x000fe20000000063 */
[C---:B------:R-:W-:Y:S01]  /*63f0*/  IMAD.WIDE.U32 R174, R172.reuse, R119, c[0x0][0x188] ;  /* 0x00006200acae7625 */ /* 0x040fe200078e0077 */
[----:B------:R-:W-:Y:S02]  /*6400*/  SEL R154, RZ, 0x10000, P5 ;  /* 0x00010000ff9a7807 */ /* 0x000fe40002800000 */
[----:B------:R-:W-:Y:S01]  /*6410*/  LOP3.LUT P5, RZ, R151, 0x2, RZ, 0xc0, !PT ;  /* 0x0000000297ff7812 */ /* 0x000fe200078ac0ff */
[----:B------:R-:W-:Y:S01]  /*6420*/  FMUL.FTZ R99, R99, R160 ;  /* 0x000000a063637220 */ /* 0x000fe20000410000 */
[----:B------:R-:W-:Y:S01]  /*6430*/  SEL R100, RZ, 0x1, P2 ;  /* 0x00000001ff647807 */ /* 0x000fe20001000000 */
[----:B------:R-:W-:Y:S01]  /*6440*/  IMAD.WIDE.U32 R172, R172, R117, c[0x0][0x190] ;  /* 0x00006400acac7625 */ /* 0x000fe200078e0075 */
[----:B------:R-:W-:Y:S02]  /*6450*/  SEL R96, RZ, 0x1, P1 ;  /* 0x00000001ff607807 */ /* 0x000fe40000800000 */
[----:B------:R-:W-:Y:S01]  /*6460*/  SEL R165, RZ, 0x100, P4 ;  /* 0x00000100ffa57807 */ /* 0x000fe20002000000 */
[----:B------:R-:W-:Y:S01]  /*6470*/  FMUL.FTZ R102, R99, c[0x0][0x1e8] ;  /* 0x00007a0063667a20 */ /* 0x000fe20000410000 */
[----:B------:R-:W-:Y:S01]  /*6480*/  LOP3.LUT P6, RZ, R151, 0x4, RZ, 0xc0, !PT ;  /* 0x0000000497ff7812 */ /* 0x000fe200078cc0ff */
[----:B0-----:R-:W-:Y:S01]  /*6490*/  IMAD.WIDE.U32 R98, R96, 0x10000, RZ ;  /* 0x0001000060627825 */ /* 0x001fe200078e00ff */
[----:B------:R-:W-:-:S02]  /*64a0*/  IADD3 R182, R152, 0x40, RZ ;  /* 0x0000004098b67810 */ /* 0x000fc40007ffe0ff */
[----:B------:R-:W-:Y:S01]  /*64b0*/  SEL R155, RZ, 0x1, P6 ;  /* 0x00000001ff9b7807 */ /* 0x000fe20003000000 */
[----:B-1----:R-:W-:Y:S02]  /*64c0*/  FFMA.FTZ R97, R97, R162, 1.1641532182693481445e-10 ;  /* 0x2f00000061617423 */ /* 0x002fe400000100a2 */
[----:B------:R-:W-:-:S03]  /*64d0*/  IMAD.WIDE.U32 R100, R100, 0x1000000, RZ ;  /* 0x0100000064647825 */ /* 0x000fc600078e00ff */
[----:B------:R-:W-:Y:S01]  /*64e0*/  FSETP.GTU.FTZ.AND P2, PT, R97, c[0x0][0x1e4], PT ;  /* 0x0000790061007a0b */ /* 0x000fe20003f5c000 */
[----:B------:R-:W-:Y:S01]  /*64f0*/  @P0 IMAD.WIDE.U32 R170, R182, R119, c[0x0][0x180] ;  /* 0x00006000b6aa0625 */ /* 0x000fe200078e0077 */
[----:B------:R-:W-:Y:S02]  /*6500*/  SEL R97, RZ, 0x1, P5 ;  /* 0x00000001ff617807 */ /* 0x000fe40002800000 */
[----:B------:R-:W-:Y:S02]  /*6510*/  SEL R103, RZ, 0x1000000, P2 ;  /* 0x01000000ff677807 */ /* 0x000fe40001000000 */
[----:B------:R-:W-:Y:S01]  /*6520*/  FSEL R102, R102, RZ, !P2 ;  /* 0x000000ff66667208 */ /* 0x000fe20005000000 */
[----:B------:R-:W-:Y:S01]  /*6530*/  IMAD.WIDE.U32 R96, R97, 0x100, RZ ;  /* 0x0000010061607825 */ /* 0x000fe200078e00ff */
[----:B------:R-:W-:Y:S02]  /*6540*/  LOP3.LUT R165, R165, R103, R154, 0xfe, !PT ;  /* 0x00000067a5a57212 */ /* 0x000fe400078efe9a */
[----:B------:R-:W-:-:S02]  /*6550*/  PRMT R103, RZ, 0x7610, R87 ;  /* 0x00007610ff677816 */ /* 0x000fc40000000057 */
[----:B------:R-:W-:Y:S02]  /*6560*/  LOP3.LUT R154, R96, R100, R98, 0xfe, !PT ;  /* 0x00000064609a7212 */ /* 0x000fe400078efe62 */
[----:B------:R-:W-:Y:S01]  /*6570*/  SEL R100, RZ, 0x1, P3 ;  /* 0x00000001ff647807 */ /* 0x000fe20001800000 */
[----:B------:R-:W-:Y:S01]  /*6580*/  FMUL.FTZ R164, R102, R103 ;  /* 0x0000006766a47220 */ /* 0x000fe20000410000 */
[----:B------:R-:W-:Y:S02]  /*6590*/  LOP3.LUT R154, R154, R155, RZ, 0xfc, !PT ;  /* 0x0000009b9a9a7212 */ /* 0x000fe400078efcff */
[----:B------:R-:W-:Y:S02]  /*65a0*/  LOP3.LUT R155, R101, R165, R100, 0xfe, !PT ;  /* 0x000000a5659b7212 */ /* 0x000fe400078efe64 */
[----:B------:R-:W-:Y:S02]  /*65b0*/  @P0 PRMT R101, RZ, 0x7610, R95 ;  /* 0x00007610ff650816 */ /* 0x000fe4000000005f */
[----:B------:R-:W-:-:S02]  /*65c0*/  F2FP.BF16.PACK_AB R102, R161, R156 ;  /* 0x0000009ca166723e */ /* 0x000fc400000010ff */
[----:B------:R-:W-:Y:S01]  /*65d0*/  F2FP.BF16.PACK_AB R100, R153, R116 ;  /* 0x000000749964723e */ /* 0x000fe200000010ff */
[----:B------:R-:W-:Y:S01]  /*65e0*/  @P0 FADD.FTZ R164, R101, R164 ;  /* 0x000000a465a40221 */ /* 0x000fe20000010000 */
[----:B------:R-:W-:Y:S02]  /*65f0*/  F2FP.BF16.PACK_AB R101, R157, R118 ;  /* 0x000000769d65723e */ /* 0x000fe400000010ff */
[----:B------:R-:W-:Y:S01]  /*6600*/  LOP3.LUT R155, R97, R155, R99, 0xfe, !PT ;  /* 0x0000009b619b7212 */ /* 0x000fe200078efe63 */
[----:B------:R-:W-:Y:S01]  /*6610*/  IMAD.WIDE.U32 R96, R182, R119, c[0x0][0x170] ;  /* 0x00005c00b6607625 */ /* 0x000fe200078e0077 */
[----:B------:R-:W-:-:S05]  /*6620*/  F2FP.BF16.PACK_AB R103, R164, R159 ;  /* 0x0000009fa467723e */ /* 0x000fca00000010ff */
        /* <DEDUP_REMOVED lines=11> */
[----:B------:R-:W-:Y:S02]  /*66e0*/  ISETP.NE.AND P1, PT, R163, 0x3, PT ;  /* 0x00000003a300780c */ /* 0x000fe40003f25270 */
[----:B------:R-:W-:-:S11]  /*66f0*/  MOV R170, R158 ;  /* 0x0000009e00aa7202 */ /* 0x000fd60000000f00 */
[----:B------:R-:W-:Y:S05]  /*6700*/  @P1 BRA `(.L_x_3320) ;  /* 0x0000003000001947 */ /* 0x000fea0003800000 */
[----:B------:R-:W-:Y:S01]  /*6710*/  IMAD.MOV.U32 R170, RZ, RZ, R178 ;  /* 0x000000ffffaa7224 */ /* 0x000fe200078e00b2 */
[----:B------:R-:W-:Y:S05]  /*6720*/  BRA `(.L_x_3320) ;  /* 0x0000001000007947 */ /* 0x000fea0003800000 */
.L_x_3319:
[----:B0-----:R-:W-:Y:S02]  /*6730*/  IMAD.MOV.U32 R170, RZ, RZ, R168 ;  /* 0x000000ffffaa7224 */ /* 0x001fe400078e00a8 */
.L_x_3320:
[----:B------:R-:W-:Y:S05]  /*6740*/  BSYNC B0 ;  /* 0x0000000000007941 */ /* 0x000fea0003800000 */
.L_x_3318:
        /* <DEDUP_REMOVED lines=16> */
.L_x_3324:
[----:B------:R-:W-:Y:S05]  /*6850*/  BSYNC B1 ;  /* 0x0000000000017941 */ /* 0x000fea0003800000 */
.L_x_3323:
        /* <DEDUP_REMOVED lines=42> */
.L_x_3322:
[----:B------:R-:W-:Y:S05]  /*6b00*/  BSYNC B0 ;  /* 0x0000000000007941 */ /* 0x000fea0003800000 */
.L_x_3321:
        /* <DEDUP_REMOVED lines=25> */
.L_x_3326:
[----:B------:R-:W-:Y:S02]  /*6ca0*/  IMAD.MOV.U32 R171, RZ, RZ, R168 ;  /* 0x000000ffffab7224 */ /* 0x000fe400078e00a8 */
.L_x_3327:
[----:B------:R-:W-:Y:S05]  /*6cb0*/  BSYNC B0 ;  /* 0x0000000000007941 */ /* 0x000fea0003800000 */
.L_x_3325:
        /* <DEDUP_REMOVED lines=16> */
.L_x_3331:
[----:B------:R-:W-:Y:S05]  /*6dc0*/  BSYNC B1 ;  /* 0x0000000000017941 */ /* 0x000fea0003800000 */
.L_x_3330:
        /* <DEDUP_REMOVED lines=41> */
[----:B------:R-:W-:-:S03]  /*7060*/  LOP3.LUT R167, R179, R100, R134, 0x96, !PT ;  /* 0x00000064b3a77212 */ /* 0x000fc600078e9686 */
.L_x_3329:
[----:B------:R-:W-:Y:S05]  /*7070*/  BSYNC B0 ;  /* 0x0000000000007941 */ /* 0x000fea0003800000 */
.L_x_3328:
        /* <DEDUP_REMOVED lines=25> */
.L_x_3333:
[----:B------:R-:W-:Y:S02]  /*7210*/  IMAD.MOV.U32 R96, RZ, RZ, R168 ;  /* 0x000000ffff607224 */ /* 0x000fe400078e00a8 */
.L_x_3334:
[----:B------:R-:W-:Y:S05]  /*7220*/  BSYNC B0 ;  /* 0x0000000000007941 */ /* 0x000fea0003800000 */
.L_x_3332:
        /* <DEDUP_REMOVED lines=16> */
.L_x_3338:
[----:B------:R-:W-:Y:S05]  /*7330*/  BSYNC B1 ;  /* 0x0000000000017941 */ /* 0x000fea0003800000 */
.L_x_3337:
        /* <DEDUP_REMOVED lines=42> */
.L_x_3336:
[----:B------:R-:W-:Y:S05]  /*75e0*/  BSYNC B0 ;  /* 0x0000000000007941 */ /* 0x000fea0003800000 */
.L_x_3335:
        /* <DEDUP_REMOVED lines=23> */
.L_x_3340:
[----:B------:R-:W-:Y:S02]  /*7760*/  IMAD.MOV.U32 R96, RZ, RZ, R168 ;  /* 0x000000ffff607224 */ /* 0x000fe400078e00a8 */
.L_x_3341:
[----:B------:R-:W-:Y:S05]  /*7770*/  BSYNC B0 ;  /* 0x0000000000007941 */ /* 0x000fea0003800000 */
.L_x_3339:
        /* <DEDUP_REMOVED lines=16> */
.L_x_3345:
[----:B------:R-:W-:Y:S05]  /*7880*/  BSYNC B1 ;  /* 0x0000000000017941 */ /* 0x000fea0003800000 */
.L_x_3344:
        /* <DEDUP_REMOVED lines=42> */
.L_x_3343:
[----:B------:R-:W-:Y:S05]  /*7b30*/  BSYNC B0 ;  /* 0x0000000000007941 */ /* 0x000fea0003800000 */
.L_x_3342:
        /* <DEDUP_REMOVED lines=23> */
.L_x_3347:
[----:B------:R-:W-:Y:S02]  /*7cb0*/  IMAD.MOV.U32 R166, RZ, RZ, R168 ;  /* 0x000000ffffa67224 */ /* 0x000fe400078e00a8 */
.L_x_3348:
[----:B------:R-:W-:Y:S05]  /*7cc0*/  BSYNC B0 ;  /* 0x0000000000007941 */ /* 0x000fea0003800000 */
.L_x_3346:
        /* <DEDUP_REMOVED lines=16> */
.L_x_3352:
[----:B------:R-:W-:Y:S05]  /*7dd0*/  BSYNC B1 ;  /* 0x0000000000017941 */ /* 0x000fea0003800000 */
.L_x_3351:
        /* <DEDUP_REMOVED lines=42> */
.L_x_3350:
[----:B------:R-:W-:Y:S05]  /*8080*/  BSYNC B0 ;  /* 0x0000000000007941 */ /* 0x000fea0003800000 */
.L_x_3349:
        /* <DEDUP_REMOVED lines=23> */
.L_x_3354:
[----:B------:R-:W-:Y:S02]  /*8200*/  MOV R166, R168 ;  /* 0x000000a800a67202 */ /* 0x000fe40000000f00 */
.L_x_3355:
[----:B------:R-:W-:Y:S05]  /*8210*/  BSYNC B0 ;  /* 0x0000000000007941 */ /* 0x000fea0003800000 */
.L_x_3353:
        /* <DEDUP_REMOVED lines=16> */
.L_x_3359:
[----:B------:R-:W-:Y:S05]  /*8320*/  BSYNC B1 ;  /* 0x0000000000017941 */ /* 0x000fea0003800000 */
.L_x_3358:
        /* <DEDUP_REMOVED lines=43> */
.L_x_3357:
[----:B------:R-:W-:Y:S05]  /*85e0*/  BSYNC B0 ;  /* 0x0000000000007941 */ /* 0x000fea0003800000 */
.L_x_3356:
        /* <DEDUP_REMOVED lines=23> */
.L_x_3361:
[----:B------:R-:W-:Y:S02]  /*8760*/  IMAD.MOV.U32 R98, RZ, RZ, R168 ;  /* 0x000000ffff627224 */ /* 0x000fe400078e00a8 */
.L_x_3362:
[----:B------:R-:W-:Y:S05]  /*8770*/  BSYNC B0 ;  /* 0x0000000000007941 */ /* 0x000fea0003800000 */
.L_x_3360:
        /* <DEDUP_REMOVED lines=16> */
.L_x_3366:
[----:B------:R-:W-:Y:S05]  /*8880*/  BSYNC B1 ;  /* 0x0000000000017941 */ /* 0x000fea0003800000 */
.L_x_3365:
        /* <DEDUP_REMOVED lines=43> */
.L_x_3364:
[----:B------:R-:W-:Y:S05]  /*8b40*/  BSYNC B0 ;  /* 0x0000000000007941 */ /* 0x000fea0003800000 */
.L_x_3363:
        /* <DEDUP_REMOVED lines=23> */
.L_x_3368:
[----:B------:R-:W-:Y:S02]  /*8cc0*/  IMAD.MOV.U32 R98, RZ, RZ, R168 ;  /* 0x000000ffff627224 */ /* 0x000fe400078e00a8 */
.L_x_3369:
[----:B------:R-:W-:Y:S05]  /*8cd0*/  BSYNC B0 ;  /* 0x0000000000007941 */ /* 0x000fea0003800000 */
.L_x_3367:
        /* <DEDUP_REMOVED lines=18> */
.L_x_3373:
[----:B------:R-:W-:Y:S05]  /*8e00*/  BSYNC B1 ;  /* 0x0000000000017941 */ /* 0x000fea0003800000 */
.L_x_3372:
        /* <DEDUP_REMOVED lines=43> */
.L_x_3371:
[----:B------:R-:W-:Y:S05]  /*90c0*/  BSYNC B0 ;  /* 0x0000000000007941 */ /* 0x000fea0003800000 */
.L_x_3370:
        /* <DEDUP_REMOVED lines=8> */
[----:B------:R-:W-:-:S02]  /*9150*/  SEL R96, RZ, 0x1, P1 ;  /* 0x00000001ff607807 */ /* 0x000fc40000800000 */
[----:B------:R-:W-:Y:S01]  /*9160*/  SEL R173, RZ, 0x100, P4 ;  /* 0x00000100ffad7807 */ /* 0x000fe20002000000 */
[----:B------:R-:W-:Y:S01]  /*9170*/  FMUL.FTZ R102, R99, c[0x0][0x1e8] ;  /* 0x00007a0063667a20 */ /* 0x000fe20000410000 */
[----:B------:R-:W-:Y:S01]  /*9180*/  LOP3.LUT P6, RZ, R151, 0x4, RZ, 0xc0, !PT ;  /* 0x0000000497ff7812 */ /* 0x000fe200078cc0ff */
[----:B0-----:R-:W-:Y:S01]  /*9190*/  IMAD.WIDE.U32 R98, R96, 0x10000, RZ ;  /* 0x0001000060627825 */ /* 0x001fe200078e00ff */
[----:B------:R-:W-:Y:S02]  /*91a0*/  IADD3 R190, R152, 0x60, RZ ;  /* 0x0000006098be7810 */ /* 0x000fe40007ffe0ff */
        /* <DEDUP_REMOVED lines=40> */
.L_x_3375:
[----:B0-----:R-:W-:Y:S02]  /*9430*/  IMAD.MOV.U32 R177, RZ, RZ, R168 ;  /* 0x000000ffffb17224 */ /* 0x001fe400078e00a8 */
.L_x_3376:
[----:B------:R-:W-:Y:S05]  /*9440*/  BSYNC B0 ;  /* 0x0000000000007941 */ /* 0x000fea0003800000 */
.L_x_3374:
        /* <DEDUP_REMOVED lines=16> */
.L_x_3380:
[----:B------:R-:W-:Y:S05]  /*9550*/  BSYNC B1 ;  /* 0x0000000000017941 */ /* 0x000fea0003800000 */
.L_x_3379:
        /* <DEDUP_REMOVED lines=43> */
.L_x_3378:
[----:B------:R-:W-:Y:S05]  /*9810*/  BSYNC B0 ;  /* 0x0000000000007941 */ /* 0x000fea0003800000 */
.L_x_3377:
        /* <DEDUP_REMOVED lines=25> */
.L_x_3382:
[----:B------:R-:W-:Y:S02]  /*99b0*/  IMAD.MOV.U32 R177, RZ, RZ, R168 ;  /* 0x000000ffffb17224 */ /* 0x000fe400078e00a8 */
.L_x_3383:
[----:B------:R-:W-:Y:S05]  /*99c0*/  BSYNC B0 ;  /* 0x0000000000007941 */ /* 0x000fea0003800000 */
.L_x_3381:
        /* <DEDUP_REMOVED lines=16> */
.L_x_3387:
[----:B------:R-:W-:Y:S05]  /*9ad0*/  BSYNC B1 ;  /* 0x0000000000017941 */ /* 0x000fea0003800000 */
.L_x_3386:
        /* <DEDUP_REMOVED lines=43> */
.L_x_3385:
[----:B------:R-:W-:Y:S05]  /*9d90*/  BSYNC B0 ;  /* 0x0000000000007941 */ /* 0x000fea0003800000 */
.L_x_3384:
        /* <DEDUP_REMOVED lines=25> */
.L_x_3389:
[----:B------:R-:W-:Y:S02]  /*9f30*/  IMAD.MOV.U32 R96, RZ, RZ, R168 ;  /* 0x000000ffff607224 */ /* 0x000fe400078e00a8 */
.L_x_3390:
[----:B------:R-:W-:Y:S05]  /*9f40*/  BSYNC B0 ;  /* 0x0000000000007941 */ /* 0x000fea0003800000 */
.L_x_3388:
        /* <DEDUP_REMOVED lines=16> */
.L_x_3394:
[----:B------:R-:W-:Y:S05]  /*a050*/  BSYNC B1 ;  /* 0x0000000000017941 */ /* 0x000fea0003800000 */
.L_x_3393:
        /* <DEDUP_REMOVED lines=43> */
.L_x_3392:
[----:B------:R-:W-:Y:S05]  /*a310*/  BSYNC B0 ;  /* 0x0000000000007941 */ /* 0x000fea0003800000 */
.L_x_3391:
        /* <DEDUP_REMOVED lines=23> */
.L_x_3396:
[----:B------:R-:W-:Y:S02]  /*a490*/  IMAD.MOV.U32 R96, RZ, RZ, R168 ;  /* 0x000000ffff607224 */ /* 0x000fe400078e00a8 */
.L_x_3397:
[----:B------:R-:W-:Y:S05]  /*a4a0*/  BSYNC B0 ;  /* 0x0000000000007941 */ /* 0x000fea0003800000 */
.L_x_3395:
        /* <DEDUP_REMOVED lines=16> */
.L_x_3401:
[----:B------:R-:W-:Y:S05]  /*a5b0*/  BSYNC B1 ;  /* 0x0000000000017941 */ /* 0x000fea0003800000 */
.L_x_3400:
        /* <DEDUP_REMOVED lines=43> */
.L_x_3399:
[----:B------:R-:W-:Y:S05]  /*a870*/  BSYNC B0 ;  /* 0x0000000000007941 */ /* 0x000fea0003800000 */
.L_x_3398:
        /* <DEDUP_REMOVED lines=23> */
.L_x_3403:
[----:B------:R-:W-:Y:S02]  /*a9f0*/  MOV R166, R168 ;  /* 0x000000a800a67202 */ /* 0x000fe40000000f00 */
.L_x_3404:
[----:B------:R-:W-:Y:S05]  /*aa00*/  BSYNC B0 ;  /* 0x0000000000007941 */ /* 0x000fea0003800000 */
.L_x_3402:
        /* <DEDUP_REMOVED lines=16> */
.L_x_3408:
[----:B------:R-:W-:Y:S05]  /*ab10*/  BSYNC B1 ;  /* 0x0000000000017941 */ /* 0x000fea0003800000 */
.L_x_3407:
        /* <DEDUP_REMOVED lines=43> */
.L_x_3406:
[----:B------:R-:W-:Y:S05]  /*add0*/  BSYNC B0 ;  /* 0x0000000000007941 */ /* 0x000fea0003800000 */
.L_x_3405:
        /* <DEDUP_REMOVED lines=23> */
.L_x_3410:
[----:B------:R-:W-:Y:S02]  /*af50*/  IMAD.MOV.U32 R166, RZ, RZ, R168 ;  /* 0x000000ffffa67224 */ /* 0x000fe400078e00a8 */
.L_x_3411:
[----:B------:R-:W-:Y:S05]  /*af60*/  BSYNC B0 ;  /* 0x0000000000007941 */ /* 0x000fea0003800000 */
.L_x_3409:
        /* <DEDUP_REMOVED lines=16> */
.L_x_3415:
[----:B------:R-:W-:Y:S05]  /*b070*/  BSYNC B1 ;  /* 0x0000000000017941 */ /* 0x000fea0003800000 */
.L_x_3414:
        /* <DEDUP_REMOVED lines=40> */
[----:B------:R-:W-:Y:S02]  /*b300*/  HFMA2.MMA R102, -RZ, RZ, 0, 0 ;  /* 0x00000000ff667435 */ /* 0x000fe400000001ff */
[----:B------:R-:W-:Y:S01]  /*b310*/  IMAD.MOV.U32 R168, RZ, RZ, R100 ;  /* 0x000000ffffa87224 */ /* 0x000fe200078e0064 */
[----:B------:R-:W-:-:S03]  /*b320*/  LOP3.LUT R167, R179, R96, R134, 0x96, !PT ;  /* 0x00000060b3a77212 */ /* 0x000fc600078e9686 */
.L_x_3413:
[----:B------:R-:W-:Y:S05]  /*b330*/  BSYNC B0 ;  /* 0x0000000000007941 */ /* 0x000fea0003800000 */
.L_x_3412:
        /* <DEDUP_REMOVED lines=23> */
.L_x_3417:
[----:B------:R-:W-:Y:S02]  /*b4b0*/  IMAD.MOV.U32 R98, RZ, RZ, R168 ;  /* 0x000000ffff627224 */ /* 0x000fe400078e00a8 */
.L_x_3418:
[----:B------:R-:W-:Y:S05]  /*b4c0*/  BSYNC B0 ;  /* 0x0000000000007941 */ /* 0x000fea0003800000 */
.L_x_3416:
        /* <DEDUP_REMOVED lines=16> */
.L_x_3422:
[----:B------:R-:W-:Y:S05]  /*b5d0*/  BSYNC B1 ;  /* 0x0000000000017941 */ /* 0x000fea0003800000 */
.L_x_3421:
        /* <DEDUP_REMOVED lines=43> */
.L_x_3420:
[----:B------:R-:W-:Y:S05]  /*b890*/  BSYNC B0 ;  /* 0x0000000000007941 */ /* 0x000fea0003800000 */
.L_x_3419:
        /* <DEDUP_REMOVED lines=23> */
.L_x_3424:
[----:B------:R-:W-:Y:S02]  /*ba10*/  IMAD.MOV.U32 R98, RZ, RZ, R168 ;  /* 0x000000ffff627224 */ /* 0x000fe400078e00a8 */
.L_x_3425:
[----:B------:R-:W-:Y:S05]  /*ba20*/  BSYNC B0 ;  /* 0x0000000000007941 */ /* 0x000fea0003800000 */
.L_x_3423:
        /* <DEDUP_REMOVED lines=18> */
.L_x_3429:
[----:B------:R-:W-:Y:S05]  /*bb50*/  BSYNC B1 ;  /* 0x0000000000017941 */ /* 0x000fea0003800000 */
.L_x_3428:
        /* <DEDUP_REMOVED lines=44> */
.L_x_3427:
[----:B------:R-:W-:Y:S05]  /*be20*/  BSYNC B0 ;  /* 0x0000000000007941 */ /* 0x000fea0003800000 */
.L_x_3426:
        /* <DEDUP_REMOVED lines=54> */
.L_x_3431:
[----:B0-----:R-:W-:Y:S02]  /*c190*/  IMAD.MOV.U32 R185, RZ, RZ, R168 ;  /* 0x000000ffffb97224 */ /* 0x001fe400078e00a8 */
.L_x_3432:
[----:B------:R-:W-:Y:S05]  /*c1a0*/  BSYNC B0 ;  /* 0x0000000000007941 */ /* 0x000fea0003800000 */
.L_x_3430:
        /* <DEDUP_REMOVED lines=16> */
.L_x_3436:
[----:B------:R-:W-:Y:S05]  /*c2b0*/  BSYNC B1 ;  /* 0x0000000000017941 */ /* 0x000fea0003800000 */
.L_x_3435:
        /* <DEDUP_REMOVED lines=44> */
.L_x_3434:
[----:B------:R-:W-:Y:S05]  /*c580*/  BSYNC B0 ;  /* 0x0000000000007941 */ /* 0x000fea0003800000 */
.L_x_3433:
        /* <DEDUP_REMOVED lines=25> */
.L_x_3438:
[----:B------:R-:W-:Y:S02]  /*c720*/  IMAD.MOV.U32 R185, RZ, RZ, R168 ;  /* 0x000000ffffb97224 */ /* 0x000fe400078e00a8 */
.L_x_3439:
[----:B------:R-:W-:Y:S05]  /*c730*/  BSYNC B0 ;  /* 0x0000000000007941 */ /* 0x000fea0003800000 */
.L_x_3437:
        /* <DEDUP_REMOVED lines=16> */
.L_x_3443:
[----:B------:R-:W-:Y:S05]  /*c840*/  BSYNC B1 ;  /* 0x0000000000017941 */ /* 0x000fea0003800000 */
.L_x_3442:
        /* <DEDUP_REMOVED lines=44> */
.L_x_3441:
[----:B------:R-:W-:Y:S05]  /*cb10*/  BSYNC B0 ;  /* 0x0000000000007941 */ /* 0x000fea0003800000 */
.L_x_3440:
        /* <DEDUP_REMOVED lines=25> */
.L_x_3445:
[----:B------:R-:W-:Y:S02]  /*ccb0*/  IMAD.MOV.U32 R96, RZ, RZ, R168 ;  /* 0x000000ffff607224 */ /* 0x000fe400078e00a8 */
.L_x_3446:
[----:B------:R-:W-:Y:S05]  /*ccc0*/  BSYNC B0 ;  /* 0x0000000000007941 */ /* 0x000fea0003800000 */
.L_x_3444:
        /* <DEDUP_REMOVED lines=16> */
.L_x_3450:
[----:B------:R-:W-:Y:S05]  /*cdd0*/  BSYNC B1 ;  /* 0x0000000000017941 */ /* 0x000fea0003800000 */
.L_x_3449:
        /* <DEDUP_REMOVED lines=44> */
.L_x_3448:
[----:B------:R-:W-:Y:S05]  /*d0a0*/  BSYNC B0 ;  /* 0x0000000000007941 */ /* 0x000fea0003800000 */
.L_x_3447:
        /* <DEDUP_REMOVED lines=23> */
.L_x_3452:
[----:B------:R-:W-:Y:S02]  /*d220*/  IMAD.MOV.U32 R96, RZ, RZ, R168 ;  /* 0x000000ffff607224 */ /* 0x000fe400078e00a8 */
.L_x_3453:
[----:B------:R-:W-:Y:S05]  /*d230*/  BSYNC B0 ;  /* 0x0000000000007941 */ /* 0x000fea0003800000 */
.L_x_3451:
        /* <DEDUP_REMOVED lines=16> */
.L_x_3457:
[----:B------:R-:W-:Y:S05]  /*d340*/  BSYNC B1 ;  /* 0x0000000000017941 */ /* 0x000fea0003800000 */
.L_x_3456:
        /* <DEDUP_REMOVED lines=44> */
.L_x_3455:
[----:B------:R-:W-:Y:S05]  /*d610*/  BSYNC B0 ;  /* 0x0000000000007941 */ /* 0x000fea0003800000 */
.L_x_3454:
        /* <DEDUP_REMOVED lines=23> */
.L_x_3459:
[----:B------:R-:W-:Y:S02]  /*d790*/  MOV R166, R168 ;  /* 0x000000a800a67202 */ /* 0x000fe40000000f00 */
.L_x_3460:
[----:B------:R-:W-:Y:S05]  /*d7a0*/  BSYNC B0 ;  /* 0x0000000000007941 */ /* 0x000fea0003800000 */
.L_x_3458:
        /* <DEDUP_REMOVED lines=16> */
.L_x_3464:
[----:B------:R-:W-:Y:S05]  /*d8b0*/  BSYNC B1 ;  /* 0x0000000000017941 */ /* 0x000fea0003800000 */
.L_x_3463:
        /* <DEDUP_REMOVED lines=44> */
.L_x_3462:
[----:B------:R-:W-:Y:S05]  /*db80*/  BSYNC B0 ;  /* 0x0000000000007941 */ /* 0x000fea0003800000 */
.L_x_3461:
        /* <DEDUP_REMOVED lines=23> */
.L_x_3466:
[----:B------:R-:W-:Y:S02]  /*dd00*/  IMAD.MOV.U32 R166, RZ, RZ, R168 ;  /* 0x000000ffffa67224 */ /* 0x000fe400078e00a8 */
.L_x_3467:
[----:B------:R-:W-:Y:S05]  /*dd10*/  BSYNC B0 ;  /* 0x0000000000007941 */ /* 0x000fea0003800000 */
.L_x_3465:
        /* <DEDUP_REMOVED lines=16> */
.L_x_3471:
[----:B------:R-:W-:Y:S05]  /*de20*/  BSYNC B1 ;  /* 0x0000000000017941 */ /* 0x000fea0003800000 */
.L_x_3470:
        /* <DEDUP_REMOVED lines=39> */
[----:B------:R-:W-:Y:S02]  /*e0a0*/  MOV R168, R102 ;  /* 0x0000006600a87202 */ /* 0x000fe40000000f00 */
[----:B------:R-:W-:Y:S01]  /*e0b0*/  LOP3.LUT R158, R103, R154, R135, 0x96, !PT ;  /* 0x0000009a679e7212 */ /* 0x000fe200078e9687 */
[----:B------:R-:W-:Y:S01]  /*e0c0*/  IMAD.MOV.U32 R178, RZ, RZ, R96 ;  /* 0x000000ffffb27224 */ /* 0x000fe200078e0060 */
[----:B------:R-:W-:Y:S01]  /*e0d0*/  LOP3.LUT R167, R97, R100, R134, 0x96, !PT ;  /* 0x0000006461a77212 */ /* 0x000fe200078e9686 */
[----:B------:R-:W-:Y:S02]  /*e0e0*/  IMAD.MOV.U32 R102, RZ, RZ, RZ ;  /* 0x000000ffff667224 */ /* 0x000fe400078e00ff */
.L_x_3469:
[----:B------:R-:W-:Y:S05]  /*e0f0*/  BSYNC B0 ;  /* 0x0000000000007941 */ /* 0x000fea0003800000 */
.L_x_3468:
        /* <DEDUP_REMOVED lines=23> */
.L_x_3473:
[----:B------:R-:W-:Y:S02]  /*e270*/  IMAD.MOV.U32 R98, RZ, RZ, R168 ;  /* 0x000000ffff627224 */ /* 0x000fe400078e00a8 */
.L_x_3474:
[----:B------:R-:W-:Y:S05]  /*e280*/  BSYNC B0 ;  /* 0x0000000000007941 */ /* 0x000fea0003800000 */
.L_x_3472:
        /* <DEDUP_REMOVED lines=16> */
.L_x_3478:
[----:B------:R-:W-:Y:S05]  /*e390*/  BSYNC B1 ;  /* 0x0000000000017941 */ /* 0x000fea0003800000 */
.L_x_3477:
        /* <DEDUP_REMOVED lines=44> */
.L_x_3476:
[----:B------:R-:W-:Y:S05]  /*e660*/  BSYNC B0 ;  /* 0x0000000000007941 */ /* 0x000fea0003800000 */
.L_x_3475:
        /* <DEDUP_REMOVED lines=23> */
.L_x_3480:
[----:B------:R-:W-:Y:S02]  /*e7e0*/  IMAD.MOV.U32 R98, RZ, RZ, R168 ;  /* 0x000000ffff627224 */ /* 0x000fe400078e00a8 */
.L_x_3481:
[----:B------:R-:W-:Y:S05]  /*e7f0*/  BSYNC B0 ;  /* 0x0000000000007941 */ /* 0x000fea0003800000 */
.L_x_3479:
        /* <DEDUP_REMOVED lines=18> */
.L_x_3485:
[----:B------:R-:W-:Y:S05]  /*e920*/  BSYNC B1 ;  /* 0x0000000000017941 */ /* 0x000fea0003800000 */
.L_x_3484:
        /* <DEDUP_REMOVED lines=44> */
.L_x_3483:
[----:B------:R-:W-:Y:S05]  /*ebf0*/  BSYNC B0 ;  /* 0x0000000000007941 */ /* 0x000fea0003800000 */
.L_x_3482:
        /* <DEDUP_REMOVED lines=54> */
.L_x_3487:
[----:B0-----:R-:W-:Y:S02]  /*ef60*/  IMAD.MOV.U32 R193, RZ, RZ, R168 ;  /* 0x000000ffffc17224 */ /* 0x001fe400078e00a8 */
.L_x_3488:
[----:B------:R-:W-:Y:S05]  /*ef70*/  BSYNC B0 ;  /* 0x0000000000007941 */ /* 0x000fea0003800000 */
.L_x_3486:
        /* <DEDUP_REMOVED lines=16> */
.L_x_3492:
[----:B------:R-:W-:Y:S05]  /*f080*/  BSYNC B1 ;  /* 0x0000000000017941 */ /* 0x000fea0003800000 */
.L_x_3491:
        /* <DEDUP_REMOVED lines=44> */
.L_x_3490:
[----:B------:R-:W-:Y:S05]  /*f350*/  BSYNC B0 ;  /* 0x0000000000007941 */ /* 0x000fea0003800000 */
.L_x_3489:
[----:B------:R-:W0:Y:S01]  /*f360*/  I2F.U32 R101, R193 ;  /* 0x000000c100657306 */ /* 0x000e220000201000 */
        /* <DEDUP_REMOVED lines=23> */
.L_x_3494:
[----:B------:R-:W-:Y:S02]  /*f4e0*/  IMAD.MOV.U32 R193, RZ, RZ, R168 ;  /* 0x000000ffffc17224 */ /* 0x000fe400078e00a8 */
.L_x_3495:
[----:B------:R-:W-:Y:S05]  /*f4f0*/  BSYNC B0 ;  /* 0x0000000000007941 */ /* 0x000fea0003800000 */
.L_x_3493:
        /* <DEDUP_REMOVED lines=16> */
.L_x_3499:
[----:B------:R-:W-:Y:S05]  /*f600*/  BSYNC B1 ;  /* 0x0000000000017941 */ /* 0x000fea0003800000 */
.L_x_3498:
        /* <DEDUP_REMOVED lines=44> */
.L_x_3497:
[----:B------:R-:W-:Y:S05]  /*f8d0*/  BSYNC B0 ;  /* 0x0000000000007941 */ /* 0x000fea0003800000 */
.L_x_3496:
        /* <DEDUP_REMOVED lines=24> */
.L_x_3501:
[----:B------:R-:W-:Y:S02]  /*fa60*/  IMAD.MOV.U32 R193, RZ, RZ, R168 ;  /* 0x000000ffffc17224 */ /* 0x000fe400078e00a8 */
.L_x_3502:
[----:B------:R-:W-:Y:S05]  /*fa70*/  BSYNC B0 ;  /* 0x0000000000007941 */ /* 0x000fea0003800000 */
.L_x_3500:
        /* <DEDUP_REMOVED lines=16> */
.L_x_3506:
[----:B------:R-:W-:Y:S05]  /*fb80*/  BSYNC B1 ;  /* 0x0000000000017941 */ /* 0x000fea0003800000 */
.L_x_3505:
        /* <DEDUP_REMOVED lines=44> */
.L_x_3504:
[----:B------:R-:W-:Y:S05]  /*fe50*/  BSYNC B0 ;  /* 0x0000000000007941 */ /* 0x000fea0003800000 */
.L_x_3503:
        /* <DEDUP_REMOVED lines=22> */
.L_x_3508:
[----:B------:R-:W-:Y:S02]  /*ffc0*/  MOV R193, R168 ;  /* 0x000000a800c17202 */ /* 0x000fe40000000f00 */
.L_x_3509:
[----:B------:R-:W-:Y:S05]  /*ffd0*/  BSYNC B0 ;  /* 0x0000000000007941 */ /* 0x000fea0003800000 */
.L_x_3507:
        /* <DEDUP_REMOVED lines=16> */
.L_x_3513:
[----:B------:R-:W-:Y:S05]  /*100e0*/  BSYNC B1 ;  /* 0x0000000000017941 */ /* 0x000fea0003800000 */
.L_x_3512:
        /* <DEDUP_REMOVED lines=44> */
.L_x_3511:
[----:B------:R-:W-:Y:S05]  /*103b0*/  BSYNC B0 ;  /* 0x0000000000007941 */ /* 0x000fea0003800000 */
.L_x_3510:
        /* <DEDUP_REMOVED lines=22> */
.L_x_3515:
[----:B------:R-:W-:Y:S02]  /*10520*/  IMAD.MOV.U32 R195, RZ, RZ, R168 ;  /* 0x000000ffffc37224 */ /* 0x000fe400078e00a8 */
.L_x_3516:
[----:B------:R-:W-:Y:S05]  /*10530*/  BSYNC B0 ;  /* 0x0000000000007941 */ /* 0x000fea0003800000 */
.L_x_3514:
        /* <DEDUP_REMOVED lines=16> */
.L_x_3520:
[----:B------:R-:W-:Y:S05]  /*10640*/  BSYNC B1 ;  /* 0x0000000000017941 */ /* 0x000fea0003800000 */
.L_x_3519:
        /* <DEDUP_REMOVED lines=44> */
.L_x_3518:
[----:B------:R-:W-:Y:S05]  /*10910*/  BSYNC B0 ;  /* 0x0000000000007941 */ /* 0x000fea0003800000 */
.L_x_3517:
        /* <DEDUP_REMOVED lines=22> */
.L_x_3522:
[----:B------:R-:W-:Y:S02]  /*10a80*/  IMAD.MOV.U32 R195, RZ, RZ, R168 ;  /* 0x000000ffffc37224 */ /* 0x000fe400078e00a8 */
.L_x_3523:
[----:B------:R-:W-:Y:S05]  /*10a90*/  BSYNC B0 ;  /* 0x0000000000007941 */ /* 0x000fea0003800000 */
.L_x_3521:
        /* <DEDUP_REMOVED lines=16> */
.L_x_3527:
[----:B------:R-:W-:Y:S05]  /*10ba0*/  BSYNC B1 ;  /* 0x0000000000017941 */ /* 0x000fea0003800000 */
.L_x_3526:
        /* <DEDUP_REMOVED lines=44> */
.L_x_3525:
[----:B------:R-:W-:Y:S05]  /*10e70*/  BSYNC B0 ;  /* 0x0000000000007941 */ /* 0x000fea0003800000 */
.L_x_3524:
        /* <DEDUP_REMOVED lines=22> */
.L_x_3529:
[----:B------:R-:W-:Y:S02]  /*10fe0*/  IMAD.MOV.U32 R98, RZ, RZ, R168 ;  /* 0x000000ffff627224 */ /* 0x000fe400078e00a8 */
.L_x_3530:
[----:B------:R-:W-:Y:S05]  /*10ff0*/  BSYNC B0 ;  /* 0x0000000000007941 */ /* 0x000fea0003800000 */
.L_x_3528:
        /* <DEDUP_REMOVED lines=16> */
.L_x_3534:
[----:B------:R-:W-:Y:S05]  /*11100*/  BSYNC B1 ;  /* 0x0000000000017941 */ /* 0x000fea0003800000 */
.L_x_3533:
        /* <DEDUP_REMOVED lines=42> */
[----:B------:R-:W-:Y:S01]  /*113b0*/  IMAD.MOV.U32 R96, RZ, RZ, RZ ;  /* 0x000000ffff607224 */ /* 0x000fe200078e00ff */
[----:B------:R-:W-:Y:S02]  /*113c0*/  MOV R178, R154 ;  /* 0x0000009a00b27202 */ /* 0x000fe40000000f00 */
.L_x_3532:
[----:B------:R-:W-:Y:S05]  /*113d0*/  BSYNC B0 ;  /* 0x0000000000007941 */ /* 0x000fea0003800000 */
.L_x_3531:
[----:B------:R0:W1:Y:S01]  /*113e0*/  I2F.U32 R97, R98 ;  /* 0x0000006200617306 */ /* 0x0000620000201000 */
[----:B------:R-:W-:Y:S01]  /*113f0*/  PRMT R101, RZ, 0x5410, R99 ;  /* 0x00005410ff657816 */ /* 0x000fe20000000063 */
[----:B------:R-:W-:Y:S01]  /*11400*/  BSSY B0, `(.L_x_3535) ;  /* 0x0000015000007945 */ /* 0x000fe20003800000 */
[C---:B------:R-:W-:Y:S02]  /*11410*/  ISETP.NE.AND P6, PT, R96.reuse, 0x1, PT ;  /* 0x000000016000780c */ /* 0x040fe40003fc5270 */
[----:B------:R-:W-:Y:S01]  /*11420*/  IADD3 R197, R96, 0x1, RZ ;  /* 0x0000000160c57810 */ /* 0x000fe20007ffe0ff */
[----:B------:R-:W-:Y:S01]  /*11430*/  FMUL.FTZ R101, R101, R160 ;  /* 0x000000a065657220 */ /* 0x000fe20000410000 */
[----:B0-----:R-:W-:-:S03]  /*11440*/  @P0 PRMT R98, RZ, 0x5410, R95 ;  /* 0x00005410ff620816 */ /* 0x001fc6000000005f */
[----:B------:R-:W-:Y:S02]  /*11450*/  FMUL.FTZ R101, R101, c[0x0][0x1e8] ;  /* 0x00007a0065657a20 */ /* 0x000fe40000410000 */
[----:B-1----:R-:W-:-:S05]  /*11460*/  FFMA.FTZ R97, R97, R162, 1.1641532182693481445e-10 ;  /* 0x2f00000061617423 */ /* 0x002fca00000100a2 */
[----:B------:R-:W-:-:S04]  /*11470*/  FSETP.GTU.FTZ.AND P5, PT, R97, c[0x0][0x1e4], PT ;  /* 0x0000790061007a0b */ /* 0x000fc80003fbc000 */
        /* <DEDUP_REMOVED lines=12> */
.L_x_3536:
[----:B------:R-:W-:Y:S02]  /*11540*/  IMAD.MOV.U32 R98, RZ, RZ, R168 ;  /* 0x000000ffff627224 */ /* 0x000fe400078e00a8 */
.L_x_3537:
[----:B------:R-:W-:Y:S05]  /*11550*/  BSYNC B0 ;  /* 0x0000000000007941 */ /* 0x000fea0003800000 */
.L_x_3535:
        /* <DEDUP_REMOVED lines=18> */
.L_x_3541:
[----:B------:R-:W-:Y:S05]  /*11680*/  BSYNC B1 ;  /* 0x0000000000017941 */ /* 0x000fea0003800000 */
.L_x_3540:
        /* <DEDUP_REMOVED lines=44> */
.L_x_3539:
[----:B------:R-:W-:Y:S05]  /*11950*/  BSYNC B0 ;  /* 0x0000000000007941 */ /* 0x000fea0003800000 */
.L_x_3538:
[----:B------:R-:W-:Y:S01]  /*11960*/  FADD.FTZ R96, RZ, R104 ;  /* 0x00000068ff607221 */ /* 0x000fe20000010000 */
[----:B------:R-:W-:Y:S02]  /*11970*/  SEL R201, RZ, 0x10000, P5 ;  /* 0x00010000ffc97807 */ /* 0x000fe40002800000 */
[----:B------:R-:W-:Y:S01]  /*11980*/  LOP3.LUT P5, RZ, R151, 0x2, RZ, 0xc0, !PT ;  /* 0x0000000297ff7812 */ /* 0x000fe200078ac0ff */
[----:B------:R-:W-:Y:S01]  /*11990*/  FADD.FTZ R97, R96, R105 ;  /* 0x0000006960617221 */ /* 0x000fe20000010000 */
[----:B------:R-:W-:Y:S02]  /*119a0*/  PRMT R99, RZ, 0x7610, R99 ;  /* 0x00007610ff637816 */ /* 0x000fe40000000063 */
[----:B------:R-:W-:Y:S01]  /*119b0*/  SEL R100, RZ, 0x1, P1 ;  /* 0x00000001ff647807 */ /* 0x000fe20000800000 */
[----:B------:R-:W-:Y:S01]  /*119c0*/  FADD.FTZ R96, R97, R106 ;  /* 0x0000006a61607221 */ /* 0x000fe20000010000 */
[----:B------:R-:W-:Y:S01]  /*119d0*/  SEL R102, RZ, 0x1, P5 ;  /* 0x00000001ff667807 */ /* 0x000fe20002800000 */
[----:B------:R-:W-:Y:S01]  /*119e0*/  FMUL.FTZ R99, R99, R160 ;  /* 0x000000a063637220 */ /* 0x000fe20000410000 */
[----:B------:R-:W-:Y:S01]  /*119f0*/  LOP3.LUT P6, RZ, R151, 0x4, RZ, 0xc0, !PT ;  /* 0x0000000497ff7812 */ /* 0x000fe200078cc0ff */
[----:B------:R-:W-:Y:S01]  /*11a00*/  FADD.FTZ R96, R96, R109 ;  /* 0x0000006d60607221 */ /* 0x000fe20000010000 */
[----:B------:R-:W-:Y:S01]  /*11a10*/  ISETP.NE.AND P1, PT, R0, RZ, PT ;  /* 0x000000ff0000720c */ /* 0x000fe20003f25270 */
[----:B------:R-:W-:Y:S01]  /*11a20*/  FMUL.FTZ R99, R99, c[0x0][0x1e8] ;  /* 0x00007a0063637a20 */ /* 0x000fe20000410000 */
[----:B------:R-:W-:Y:S01]  /*11a30*/  SEL R199, RZ, 0x1, P6 ;  /* 0x00000001ffc77807 */ /* 0x000fe20003000000 */
        /* <DEDUP_REMOVED lines=24> */
[----:B------:R-:W0:Y:S02]  /*11bc0*/  I2F.U32 R97, R98 ;  /* 0x0000006200617306 */ /* 0x000e240000201000 */
[----:B------:R-:W-:-:S04]  /*11bd0*/  FADD.FTZ R101, R96, R177 ;  /* 0x000000b160657221 */ /* 0x000fc80000010000 */
[----:B------:R-:W-:-:S04]  /*11be0*/  FADD.FTZ R96, R101, R184 ;  /* 0x000000b865607221 */ /* 0x000fc80000010000 */
[----:B------:R-:W-:-:S04]  /*11bf0*/  FADD.FTZ R101, R96, R179 ;  /* 0x000000b360657221 */ /* 0x000fc80000010000 */
[----:B------:R-:W-:Y:S02]  /*11c00*/  FADD.FTZ R96, R101, R186 ;  /* 0x000000ba65607221 */ /* 0x000fe40000010000 */
[----:B0-----:R-:W-:Y:S02]  /*11c10*/  FFMA.FTZ R97, R97, R162, 1.1641532182693481445e-10 ;  /* 0x2f00000061617423 */ /* 0x001fe400000100a2 */
[----:B------:R-:W-:Y:S01]  /*11c20*/  FADD.FTZ R101, R96, R181 ;  /* 0x000000b560657221 */ /* 0x000fe20000010000 */
[----:B------:R-:W-:Y:S02]  /*11c30*/  SEL R96, RZ, 0x1, P2 ;  /* 0x00000001ff607807 */ /* 0x000fe40001000000 */
[----:B------:R-:W-:Y:S01]  /*11c40*/  FSETP.GTU.FTZ.AND P2, PT, R97, c[0x0][0x1e4], PT ;  /* 0x0000790061007a0b */ /* 0x000fe20003f5c000 */
[----:B------:R-:W-:Y:S02]  /*11c50*/  FADD.FTZ R154, R101, R188 ;  /* 0x000000bc659a7221 */ /* 0x000fe40000010000 */
[----:B------:R-:W-:Y:S01]  /*11c60*/  IMAD.WIDE.U32 R96, R96, 0x1000000, RZ ;  /* 0x0100000060607825 */ /* 0x000fe200078e00ff */
[----:B------:R-:W-:-:S03]  /*11c70*/  FSEL R99, R99, RZ, !P2 ;  /* 0x000000ff63637208 */ /* 0x000fc60005000000 */
[----:B------:R-:W-:Y:S01]  /*11c80*/  FADD.FTZ R103, R154, R183 ;  /* 0x000000b79a677221 */ /* 0x000fe20000010000 */
[----:B------:R-:W-:Y:S01]  /*11c90*/  SEL R154, RZ, 0x100, P4 ;  /* 0x00000100ff9a7807 */ /* 0x000fe20002000000 */
[----:B------:R-:W-:-:S04]  /*11ca0*/  IMAD.WIDE.U32 R100, R100, 0x10000, RZ ;  /* 0x0001000064647825 */ /* 0x000fc800078e00ff */
[----:B------:R-:W-:Y:S02]  /*11cb0*/  FADD.FTZ R98, R103, R190 ;  /* 0x000000be67627221 */ /* 0x000fe40000010000 */
[----:B------:R-:W-:-:S04]  /*11cc0*/  IMAD.WIDE.U32 R102, R102, 0x100, RZ ;  /* 0x0000010066667825 */ /* 0x000fc800078e00ff */
[----:B------:R-:W-:Y:S01]  /*11cd0*/  FADD.FTZ R155, R98, R185 ;  /* 0x000000b9629b7221 */ /* 0x000fe20000010000 */
[----:B------:R-:W-:Y:S01]  /*11ce0*/  SEL R98, RZ, 0x1000000, P2 ;  /* 0x01000000ff627807 */ /* 0x000fe20001000000 */
[----:B------:R-:W-:Y:S01]  /*11cf0*/  FMUL.FTZ R160, R150, R99 ;  /* 0x0000006396a07220 */ /* 0x000fe20000410000 */
[----:B------:R-:W-:Y:S01]  /*11d00*/  LOP3.LUT R100, R102, R96, R100, 0xfe, !PT ;  /* 0x0000006066647212 */ /* 0x000fe200078efe64 */
[----:B------:R-:W-:Y:S01]  /*11d10*/  FADD.FTZ R96, R155, R192 ;  /* 0x000000c09b607221 */ /* 0x000fe20000010000 */
[----:B------:R-:W-:Y:S02]  /*11d20*/  LOP3.LUT R98, R154, R98, R201, 0xfe, !PT ;  /* 0x000000629a627212 */ /* 0x000fe400078efec9 */
[----:B------:R-:W-:Y:S01]  /*11d30*/  SEL R201, RZ, 0x1, P3 ;  /* 0x00000001ffc97807 */ /* 0x000fe20001800000 */
[----:B------:R-:W-:Y:S01]  /*11d40*/  FADD.FTZ R155, R96, R187 ;  /* 0x000000bb609b7221 */ /* 0x000fe20000010000 */
[----:B------:R-:W-:Y:S02]  /*11d50*/  LOP3.LUT R100, R100, R199, RZ, 0xfc, !PT ;  /* 0x000000c764647212 */ /* 0x000fe400078efcff */
[----:B------:R-:W-:Y:S01]  /*11d60*/  LOP3.LUT R199, R97, R98, R201, 0xfe, !PT ;  /* 0x0000006261c77212 */ /* 0x000fe200078efec9 */
[----:B------:R-:W-:Y:S01]  /*11d70*/  FADD.FTZ R96, R155, R194 ;  /* 0x000000c29b607221 */ /* 0x000fe20000010000 */
[----:B------:R-:W-:Y:S01]  /*11d80*/  @P0 PRMT R97, RZ, 0x7610, R95 ;  /* 0x00007610ff610816 */ /* 0x000fe2000000005f */
[----:B------:R-:W-:Y:S01]  /*11d90*/  IMAD.WIDE.U32 R154, R166, R119, c[0x0][0x188] ;  /* 0x00006200a69a7625 */ /* 0x000fe200078e0077 */
[----:B------:R-:W-:-:S02]  /*11da0*/  F2FP.BF16.PACK_AB R98, R200, R193 ;  /* 0x000000c1c862723e */ /* 0x000fc400000010ff */
[----:B------:R-:W-:Y:S01]  /*11db0*/  LOP3.LUT R101, R103, R199, R101, 0xfe, !PT ;  /* 0x000000c767657212 */ /* 0x000fe200078efe65 */
[----:B------:R-:W-:Y:S01]  /*11dc0*/  @P0 FADD.FTZ R160, R97, R160 ;  /* 0x000000a061a00221 */ /* 0x000fe20000010000 */
[----:B------:R-:W-:Y:S01]  /*11dd0*/  F2FP.BF16.PACK_AB R97, R198, R191 ;  /* 0x000000bfc661723e */ /* 0x000fe200000010ff */
[----:B------:R-:W-:Y:S01]  /*11de0*/  FADD.FTZ R119, R96, R189 ;  /* 0x000000bd60777221 */ /* 0x000fe20000010000 */
[----:B------:R-:W-:Y:S01]  /*11df0*/  F2FP.BF16.PACK_AB R96, R196, R189 ;  /* 0x000000bdc460723e */ /* 0x000fe200000010ff */
[----:B------:R-:W-:Y:S01]  /*11e00*/  IMAD.WIDE.U32 R102, R166, R117, c[0x0][0x190] ;  /* 0x00006400a6667625 */ /* 0x000fe200078e0075 */
[----:B------:R-:W-:-:S03]  /*11e10*/  F2FP.BF16.PACK_AB R99, R160, R195 ;  /* 0x000000c3a063723e */ /* 0x000fc600000010ff */
[----:B------:R-:W-:Y:S02]  /*11e20*/  FADD.FTZ R162, R119, R196 ;  /* 0x000000c477a27221 */ /* 0x000fe40000010000 */
[----:B------:R0:W-:Y:S02]  /*11e30*/  STG.E.128 [R154.64], R96 ;  /* 0x000000609a007986 */ /* 0x0001e4000c101d04 */
[----:B------:R-:W-:Y:S02]  /*11e40*/  FADD.FTZ R117, R162, R191 ;  /* 0x000000bfa2757221 */ /* 0x000fe40000010000 */
[----:B------:R0:W-:Y:S02]  /*11e50*/  STG.E.64 [R102.64], R100 ;  /* 0x0000006466007986 */ /* 0x0001e4000c101b04 */
[----:B------:R-:W-:-:S04]  /*11e60*/  FADD.FTZ R162, R117, R198 ;  /* 0x000000c675a27221 */ /* 0x000fc80000010000 */
[----:B------:R-:W-:-:S04]  /*11e70*/  FADD.FTZ R117, R162, R193 ;  /* 0x000000c1a2757221 */ /* 0x000fc80000010000 */
[----:B------:R-:W-:-:S04]  /*11e80*/  FADD.FTZ R162, R117, R200 ;  /* 0x000000c875a27221 */ /* 0x000fc80000010000 */
[----:B------:R-:W-:-:S04]  /*11e90*/  FADD.FTZ R117, R162, R195 ;  /* 0x000000c3a2757221 */ /* 0x000fc80000010000 */
[----:B------:R-:W-:Y:S01]  /*11ea0*/  FADD.FTZ R117, R117, R160 ;  /* 0x000000a075757221 */ /* 0x000fe20000010000 */
[----:B------:R-:W-:Y:S05]  /*11eb0*/  BRA.DIV ~URZ, `(.L_x_3542) ;  /* 0x000017427f007947 */ /* 0x000fea000b800000 */
[----:B0-----:R0:W1:Y:S02]  /*11ec0*/  SHFL.BFLY PT, R96, R117, 0x1, 0x1f ;  /* 0x0c201f0075607f89 */ /* 0x00106400000e0000 */
.L_x_3546:
        /* <DEDUP_REMOVED lines=116> */
.L_x_3547:
[----:B------:R-:W-:Y:S01]  /*12610*/  ULDC.U8 UR6, c[0x0][0x1f0] ;  /* 0x00007c0000067ab9 */ /* 0x000fe20000000000 */
[----:B------:R-:W-:Y:S01]  /*12620*/  FMUL.FTZ R96, R101, R101 ;  /* 0x0000006565607220 */ /* 0x000fe20000410000 */
[----:B------:R-:W-:Y:S01]  /*12630*/  ISETP.NE.AND P0, PT, RZ, UR6, PT ;  /* 0x00000006ff007c0c */ /* 0x000fe2000bf05270 */
[----:B------:R-:W-:Y:S02]  /*12640*/  IMAD.MOV.U32 R102, RZ, RZ, c[0x0][0x1e0] ;  /* 0x00007800ff667624 */ /* 0x000fe400078e00ff */
[----:B-12---:R-:W-:Y:S01]  /*12650*/  FADD.FTZ R103, R100, R103 ;  /* 0x0000006764677221 */ /* 0x006fe20000010000 */
[----:B------:R-:W-:Y:S01]  /*12660*/  FSEL R97, R96, RZ, P0 ;  /* 0x000000ff60617208 */ /* 0x000fe20000000000 */
[----:B------:R-:W-:Y:S02]  /*12670*/  IMAD.MOV.U32 R155, RZ, RZ, 0x4 ;  /* 0x00000004ff9b7424 */ /* 0x000fe400078e00ff */
[----:B------:R-:W-:Y:S01]  /*12680*/  FFMA.FTZ R96, R103, R102, c[0x0][0x228] ;  /* 0x00008a0067607623 */ /* 0x000fe20000010066 */
[----:B------:R-:W-:Y:S01]  /*12690*/  FSEL R102, R101, RZ, !P0 ;  /* 0x000000ff65667208 */ /* 0x000fe20004000000 */
[----:B------:R-:W-:-:S04]  /*126a0*/  @!P1 IMAD.WIDE R98, R140, R155, c[0x0][0x1a0] ;  /* 0x000068008c629625 */ /* 0x000fc800078e029b */
[----:B------:R-:W-:Y:S01]  /*126b0*/  FADD.FTZ R100, R96, R97 ;  /* 0x0000006160647221 */ /* 0x000fe20000010000 */
[----:B------:R1:W-:Y:S01]  /*126c0*/  @!P1 STG.E [R98.64], R101 ;  /* 0x0000006562009986 */ /* 0x0003e2000c101904 */
[----:B------:R-:W-:Y:S02]  /*126d0*/  FADD.FTZ R204, -R102, R111 ;  /* 0x0000006f66cc7221 */ /* 0x000fe40000010100 */
[----:B------:R-:W2:Y:S01]  /*126e0*/  MUFU.RSQ R111, R100 ;  /* 0x00000064006f7308 */ /* 0x000ea20000001400 */
[----:B------:R-:W-:-:S04]  /*126f0*/  @!P1 IMAD.WIDE R96, R140, R155, c[0x0][0x1a8] ;  /* 0x00006a008c609625 */ /* 0x000fc800078e029b */
[C---:B------:R-:W-:Y:S02]  /*12700*/  FADD.FTZ R164, -R102.reuse, R164 ;  /* 0x000000a466a47221 */ /* 0x040fe40000010100 */
[C---:B------:R-:W-:Y:S02]  /*12710*/  FADD.FTZ R104, -R102.reuse, R104 ;  /* 0x0000006866687221 */ /* 0x040fe40000010100 */
[C---:B------:R-:W-:Y:S02]  /*12720*/  FADD.FTZ R154, -R102.reuse, R105 ;  /* 0x00000069669a7221 */ /* 0x040fe40000010100 */
[C---:B------:R-:W-:Y:S02]  /*12730*/  FADD.FTZ R106, -R102.reuse, R106 ;  /* 0x0000006a666a7221 */ /* 0x040fe40000010100 */
[C---:B------:R-:W-:Y:S02]  /*12740*/  FADD.FTZ R162, -R102.reuse, R109 ;  /* 0x0000006d66a27221 */ /* 0x040fe40000010100 */
[C---:B------:R-:W-:Y:S01]  /*12750*/  FADD.FTZ R110, -R102.reuse, R110 ;  /* 0x0000006e666e7221 */ /* 0x040fe20000010100 */
[----:B--2---:R2:W-:Y:S01]  /*12760*/  @!P1 STG.E [R96.64], R111 ;  /* 0x0000006f60009986 */ /* 0x0045e2000c101904 */
[----:B------:R-:W-:-:S02]  /*12770*/  FADD.FTZ R108, -R102, R108 ;  /* 0x0000006c666c7221 */ /* 0x000fc40000010100 */
[C---:B-1----:R-:W-:Y:S02]  /*12780*/  FADD.FTZ R98, -R102.reuse, R116 ;  /* 0x0000007466627221 */ /* 0x042fe40000010100 */
        /* <DEDUP_REMOVED lines=38> */
[----:B------:R-:W-:Y:S02]  /*129f0*/  FADD.FTZ R187, -R102, R160 ;  /* 0x000000a066bb7221 */ /* 0x000fe40000010100 */
        /* <DEDUP_REMOVED lines=26> */
[----:B--2---:R-:W-:-:S02]  /*12ba0*/  FMUL.FTZ R97, R111, R230 ;  /* 0x000000e66f617220 */ /* 0x004fc40000410000 */
[C---:B------:R-:W-:Y:S02]  /*12bb0*/  FMUL.FTZ R98, R111.reuse, R232 ;  /* 0x000000e86f627220 */ /* 0x040fe40000410000 */
[C---:B------:R-:W-:Y:S02]  /*12bc0*/  FMUL.FTZ R109, R111.reuse, R234 ;  /* 0x000000ea6f6d7220 */ /* 0x040fe40000410000 */
[C---:B------:R-:W-:Y:S02]  /*12bd0*/  FMUL.FTZ R108, R111.reuse, R236 ;  /* 0x000000ec6f6c7220 */ /* 0x040fe40000410000 */
[C---:B------:R-:W-:Y:S02]  /*12be0*/  FMUL.FTZ R169, R111.reuse, R238 ;  /* 0x000000ee6fa97220 */ /* 0x040fe40000410000 */
[C---:B------:R-:W-:Y:S02]  /*12bf0*/  FMUL.FTZ R183, R111.reuse, R240 ;  /* 0x000000f06fb77220 */ /* 0x040fe40000410000 */
[C---:B------:R-:W-:Y:S01]  /*12c00*/  FMUL.FTZ R184, R111.reuse, R186 ;  /* 0x000000ba6fb87220 */ /* 0x040fe20000410000 */
[----:B------:R-:W-:Y:S01]  /*12c10*/  PRMT R186, RZ, 0x7610, R64 ;  /* 0x00007610ffba7816 */ /* 0x000fe20000000040 */
[----:B------:R-:W-:-:S02]  /*12c20*/  FMUL.FTZ R107, R111, R242 ;  /* 0x000000f26f6b7220 */ /* 0x000fc40000410000 */
[C---:B------:R-:W-:Y:S02]  /*12c30*/  FMUL.FTZ R104, R111.reuse, R244 ;  /* 0x000000f46f687220 */ /* 0x040fe40000410000 */
[C---:B0-----:R-:W-:Y:S02]  /*12c40*/  FMUL.FTZ R117, R111.reuse, R246 ;  /* 0x000000f66f757220 */ /* 0x041fe40000410000 */
        /* <DEDUP_REMOVED lines=28> */
[----:B------:R-:W-:-:S02]  /*12e10*/  IMAD R140, R155, c[0x0][0x160], R140 ;  /* 0x000058009b8c7a24 */ /* 0x000fc400078e028c */
[----:B------:R-:W-:Y:S01]  /*12e20*/  FFMA.FTZ R170, R170, R165, R19 ;  /* 0x000000a5aaaa7223 */ /* 0x000fe20000010013 */
[----:B------:R-:W-:Y:S01]  /*12e30*/  PRMT R165, RZ, 0x5410, R67 ;  /* 0x00005410ffa57816 */ /* 0x000fe20000000043 */
[----:B------:R-:W-:Y:S01]  /*12e40*/  FFMA.FTZ R159, R159, R160, R20 ;  /* 0x000000a09f9f7223 */ /* 0x000fe20000010014 */
[----:B------:R-:W-:-:S03]  /*12e50*/  PRMT R160, RZ, 0x7610, R69 ;  /* 0x00007610ffa07816 */ /* 0x000fc60000000045 */
        /* <DEDUP_REMOVED lines=14> */
[----:B------:R-:W-:-:S03]  /*12f40*/  FFMA.FTZ R176, R210, R176, R31 ;  /* 0x000000b0d2b07223 */ /* 0x000fc6000001001f */
        /* <DEDUP_REMOVED lines=24> */
[----:B------:R-:W-:Y:S02]  /*130d0*/  PRMT R109, RZ, 0x7610, R57 ;  /* 0x00007610ff6d7816 */ /* 0x000fe40000000039 */
[----:B------:R-:W-:-:S03]  /*130e0*/  F2FP.BF16.PACK_AB R118, R176, R171 ;  /* 0x000000abb076723e */ /* 0x000fc600000010ff */
[----:B------:R-:W-:Y:S01]  /*130f0*/  FFMA.FTZ R184, R108, R109, R45 ;  /* 0x0000006d6cb87223 */ /* 0x000fe2000001002d */
[----:B------:R-:W-:Y:S02]  /*13100*/  PRMT R108, RZ, 0x5410, R56 ;  /* 0x00005410ff6c7816 */ /* 0x000fe40000000038 */
[----:B------:R-:W-:Y:S01]  /*13110*/  F2FP.BF16.PACK_AB R109, R160, R159 ;  /* 0x0000009fa06d723e */ /* 0x000fe200000010ff */
[----:B------:R-:W-:Y:S02]  /*13120*/  HFMA2.MMA R159, -RZ, RZ, 0, 9.5367431640625e-07 ;  /* 0x00000010ff9f7435 */ /* 0x000fe400000001ff */
[----:B------:R-:W-:Y:S01]  /*13130*/  FFMA.FTZ R164, R97, R108, R42 ;  /* 0x0000006c61a47223 */ /* 0x000fe2000001002a */
[----:B------:R-:W-:Y:S02]  /*13140*/  PRMT R97, RZ, 0x7610, R56 ;  /* 0x00007610ff617816 */ /* 0x000fe40000000038 */
[----:B------:R-:W-:-:S03]  /*13150*/  F2FP.BF16.PACK_AB R108, R170, R161 ;  /* 0x000000a1aa6c723e */ /* 0x000fc600000010ff */
[----:B------:R-:W-:Y:S01]  /*13160*/  FFMA.FTZ R169, R98, R97, R43 ;  /* 0x0000006162a97223 */ /* 0x000fe2000001002b */
[----:B------:R-:W-:Y:S02]  /*13170*/  PRMT R97, RZ, 0x5410, R55 ;  /* 0x00005410ff617816 */ /* 0x000fe40000000037 */
[----:B------:R-:W-:-:S03]  /*13180*/  F2FP.BF16.PACK_AB R98, R188, R181 ;  /* 0x000000b5bc62723e */ /* 0x000fc600000010ff */
        /* <DEDUP_REMOVED lines=13> */
[----:B------:R-:W-:Y:S02]  /*13260*/  F2FP.BF16.PACK_AB R110, R156, R119 ;  /* 0x000000779c6e723e */ /* 0x000fe400000010ff */
[----:B------:R-:W-:Y:S01]  /*13270*/  IADD3 R156, R152, 0x20, RZ ;  /* 0x00000020989c7810 */ /* 0x000fe20007ffe0ff */
[----:B------:R-:W-:Y:S01]  /*13280*/  FFMA.FTZ R154, R107, R97, R114 ;  /* 0x000000616b9a7223 */ /* 0x000fe20000010072 */
[----:B------:R-:W-:Y:S02]  /*13290*/  PRMT R97, RZ, 0x7610, R52 ;  /* 0x00007610ff617816 */ /* 0x000fe40000000034 */
[----:B------:R-:W-:Y:S01]  /*132a0*/  F2FP.BF16.PACK_AB R119, R172, R165 ;  /* 0x000000a5ac77723e */ /* 0x000fe200000010ff */
[----:B------:R-:W-:Y:S01]  /*132b0*/  IMAD.WIDE.U32 R156, R156, R159, c[0x0][0x208] ;  /* 0x000082009c9c7625 */ /* 0x000fe200078e009f */
[----:B------:R-:W-:-:S03]  /*132c0*/  F2FP.BF16.PACK_AB R107, R198, R193 ;  /* 0x000000c1c66b723e */ /* 0x000fc600000010ff */
[----:B------:R-:W-:Y:S01]  /*132d0*/  FFMA.FTZ R163, R104, R97, R115 ;  /* 0x0000006168a37223 */ /* 0x000fe20000010073 */
[----:B------:R-:W-:Y:S02]  /*132e0*/  PRMT R97, RZ, 0x5410, R51 ;  /* 0x00005410ff617816 */ /* 0x000fe40000000033 */
[----:B------:R-:W-:-:S03]  /*132f0*/  LEA R104, P0, R152, c[0x0][0x208], 0x4 ;  /* 0x0000820098687a11 */ /* 0x000fc600078020ff */
[----:B------:R-:W-:Y:S01]  /*13300*/  FFMA.FTZ R203, R105, R97, R136 ;  /* 0x0000006169cb7223 */ /* 0x000fe20000010088 */
[----:B------:R-:W-:Y:S02]  /*13310*/  PRMT R97, RZ, 0x7610, R51 ;  /* 0x00007610ff617816 */ /* 0x000fe40000000033 */
[----:B------:R-:W-:-:S03]  /*13320*/  LEA.HI.X R105, R152, c[0x0][0x20c], RZ, 0x4, P0 ;  /* 0x0000830098697a11 */ /* 0x000fc600000f24ff */
[----:B------:R-:W-:Y:S01]  /*13330*/  FFMA.FTZ R204, R106, R97, R137 ;  /* 0x000000616acc7223 */ /* 0x000fe20000010089 */
[----:B------:R-:W-:Y:S01]  /*13340*/  PRMT R97, RZ, 0x5410, R50 ;  /* 0x00005410ff617816 */ /* 0x000fe20000000032 */
[----:B------:R0:W-:Y:S01]  /*13350*/  STG.E.128 [R104.64], R108 ;  /* 0x0000006c68007986 */ /* 0x0001e2000c101d04 */
[----:B------:R-:W-:-:S03]  /*13360*/  F2FP.BF16.PACK_AB R106, R196, R191 ;  /* 0x000000bfc46a723e */ /* 0x000fc600000010ff */
[----:B------:R-:W-:Y:S01]  /*13370*/  FFMA.FTZ R201, R103, R97, R132 ;  /* 0x0000006167c97223 */ /* 0x000fe20000010084 */
[----:B------:R-:W-:Y:S01]  /*13380*/  PRMT R97, RZ, 0x7610, R50 ;  /* 0x00007610ff617816 */ /* 0x000fe20000000032 */
[----:B------:R1:W-:Y:S01]  /*13390*/  STG.E.128 [R156.64], R116 ;  /* 0x000000749c007986 */ /* 0x0003e2000c101d04 */
[----:B------:R-:W-:-:S03]  /*133a0*/  F2FP.BF16.PACK_AB R103, R194, R187 ;  /* 0x000000bbc267723e */ /* 0x000fc600000010ff */
[----:B------:R-:W-:Y:S01]  /*133b0*/  FFMA.FTZ R202, R102, R97, R133 ;  /* 0x0000006166ca7223 */ /* 0x000fe20000010085 */
[----:B------:R-:W-:Y:S02]  /*133c0*/  PRMT R97, RZ, 0x5410, R49 ;  /* 0x00005410ff617816 */ /* 0x000fe40000000031 */
[----:B------:R-:W-:-:S03]  /*133d0*/  F2FP.BF16.PACK_AB R102, R192, R185 ;  /* 0x000000b9c066723e */ /* 0x000fc600000010ff */
[----:B------:R-:W-:Y:S01]  /*133e0*/  FFMA.FTZ R199, R101, R97, R130 ;  /* 0x0000006165c77223 */ /* 0x000fe20000010082 */
[----:B------:R-:W-:Y:S02]  /*133f0*/  PRMT R97, RZ, 0x7610, R49 ;  /* 0x00007610ff617816 */ /* 0x000fe40000000031 */
[----:B------:R-:W-:Y:S02]  /*13400*/  F2FP.BF16.PACK_AB R101, R184, R183 ;  /* 0x000000b7b865723e */ /* 0x000fe400000010ff */
[----:B0-----:R-:W-:Y:S01]  /*13410*/  F2FP.BF16.PACK_AB R105, R189, R162 ;  /* 0x000000a2bd69723e */ /* 0x001fe200000010ff */
[----:B------:R-:W-:Y:S01]  /*13420*/  FFMA.FTZ R200, R100, R97, R131 ;  /* 0x0000006164c87223 */ /* 0x000fe20000010083 */
[----:B------:R-:W-:Y:S02]  /*13430*/  PRMT R97, RZ, 0x5410, R48 ;  /* 0x00005410ff617816 */ /* 0x000fe40000000030 */
[C---:B-1----:R-:W-:Y:S02]  /*13440*/  IADD3 R118, R152.reuse, 0x40, RZ ;  /* 0x0000004098767810 */ /* 0x042fe40007ffe0ff */
[----:B------:R-:W-:Y:S01]  /*13450*/  IADD3 R156, R152, 0x80, RZ ;  /* 0x00000080989c7810 */ /* 0x000fe20007ffe0ff */
[----:B------:R-:W-:Y:S01]  /*13460*/  FFMA.FTZ R195, R99, R97, R128 ;  /* 0x0000006163c37223 */ /* 0x000fe20000010080 */
[----:B------:R-:W-:Y:S01]  /*13470*/  PRMT R97, RZ, 0x7610, R48 ;  /* 0x00007610ff617816 */ /* 0x000fe20000000030 */
[----:B------:R-:W-:Y:S01]  /*13480*/  IMAD.WIDE.U32 R118, R118, R159, c[0x0][0x208] ;  /* 0x0000820076767625 */ /* 0x000fe200078e009f */
[----:B------:R-:W-:-:S02]  /*13490*/  LEA R116, P0, R166, c[0x0][0x208], 0x4 ;  /* 0x00008200a6747a11 */ /* 0x000fc400078020ff */
[----:B------:R-:W-:Y:S01]  /*134a0*/  F2FP.BF16.PACK_AB R99, R180, R177 ;  /* 0x000000b1b463723e */ /* 0x000fe200000010ff */
[----:B------:R-:W-:Y:S01]  /*134b0*/  FFMA.FTZ R160, R96, R97, R129 ;  /* 0x0000006160a07223 */ /* 0x000fe20000010081 */
[----:B------:R-:W-:Y:S01]  /*134c0*/  F2FP.BF16.PACK_AB R96, R190, R153 ;  /* 0x00000099be60723e */ /* 0x000fe200000010ff */
[----:B------:R-:W-:Y:S01]  /*134d0*/  IMAD.WIDE.U32 R156, R156, R159, c[0x0][0x208] ;  /* 0x000082009c9c7625 */ /* 0x000fe200078e009f */
[----:B------:R-:W-:Y:S02]  /*134e0*/  IADD3 R153, R152, 0x60, RZ ;  /* 0x0000006098997810 */ /* 0x000fe40007ffe0ff */
[----:B------:R-:W-:Y:S02]  /*134f0*/  F2FP.BF16.PACK_AB R97, R174, R173 ;  /* 0x000000adae61723e */ /* 0x000fe400000010ff */
[----:B------:R-:W-:Y:S01]  /*13500*/  F2FP.BF16.PACK_AB R100, R169, R164 ;  /* 0x000000a4a964723e */ /* 0x000fe200000010ff */
[----:B------:R-:W-:Y:S01]  /*13510*/  IMAD.WIDE.U32 R152, R153, R159, c[0x0][0x208] ;  /* 0x0000820099987625 */ /* 0x000fe200078e009f */
[----:B------:R-:W-:Y:S01]  /*13520*/  F2FP.BF16.PACK_AB R104, R163, R154 ;  /* 0x0000009aa368723e */ /* 0x000fe200000010ff */
[----:B------:R0:W-:Y:S01]  /*13530*/  STG.E.128 [R118.64], R96 ;  /* 0x0000006076007986 */ /* 0x0001e2000c101d04 */
[----:B------:R-:W-:-:S02]  /*13540*/  F2FP.BF16.PACK_AB R111, R204, R203 ;  /* 0x000000cbcc6f723e */ /* 0x000fc400000010ff */
[----:B------:R-:W-:Y:S01]  /*13550*/  F2FP.BF16.PACK_AB R110, R202, R201 ;  /* 0x000000c9ca6e723e */ /* 0x000fe200000010ff */
[----:B------:R0:W-:Y:S01]  /*13560*/  STG.E.128 [R152.64], R100 ;  /* 0x0000006498007986 */ /* 0x0001e2000c101d04 */
[----:B------:R-:W-:Y:S02]  /*13570*/  F2FP.BF16.PACK_AB R109, R200, R199 ;  /* 0x000000c7c86d723e */ /* 0x000fe400000010ff */
[----:B------:R-:W-:Y:S01]  /*13580*/  LEA.HI.X R117, R166, c[0x0][0x20c], RZ, 0x4, P0 ;  /* 0x00008300a6757a11 */ /* 0x000fe200000f24ff */
[----:B------:R0:W-:Y:S01]  /*13590*/  STG.E.128 [R156.64], R104 ;  /* 0x000000689c007986 */ /* 0x0001e2000c101d04 */
[----:B------:R-:W-:Y:S02]  /*135a0*/  F2FP.BF16.PACK_AB R108, R160, R195 ;  /* 0x000000c3a06c723e */ /* 0x000fe400000010ff */
[----:B------:R-:W-:-:S03]  /*135b0*/  ISETP.GE.AND P0, PT, R140, c[0x0][0x164], PT ;  /* 0x000059008c007a0c */ /* 0x000fc60003f06270 */
[----:B------:R0:W-:Y:S10]  /*135c0*/  STG.E.128 [R116.64], R108 ;  /* 0x0000006c74007986 */ /* 0x0001f4000c101d04 */
[----:B0-----:R-:W-:Y:S01]  /*135d0*/  @P0 CALL.REL.NOINC `(.L_x_3544) ;  /* 0x0000001000000944 */ /* 0x001fe20003c00000 */
[----:B------:R-:W-:Y:S05]  /*135e0*/  BRA `(.L_x_3545) ;  /* 0xfffed5a000007947 */ /* 0x000fea000383ffff */
.L_x_3544:
[----:B------:R-:W-:Y:S05]  /*135f0*/  EXIT ;  /* 0x000000000000794d */ /* 0x000fea0003800000 */
.L_x_3542:
[----:B0-----:R-:W-:Y:S01]  /*13600*/  IMAD.MOV.U32 R103, RZ, RZ, R117 ;  /* 0x000000ffff677224 */ /* 0x001fe200078e0075 */
[----:B------:R-:W-:Y:S01]  /*13610*/  MOV R96, 0x13660 ;  /* 0x0001366000607802 */ /* 0x000fe20000000f00 */
[----:B------:R-:W-:-:S02]  /*13620*/  IMAD.MOV.U32 R100, RZ, RZ, 0x1 ;  /* 0x00000001ff647424 */ /* 0x000fc400078e00ff */
[----:B------:R-:W-:Y:S02]  /*13630*/  IMAD.MOV.U32 R98, RZ, RZ, 0x1f ;  /* 0x0000001fff627424 */ /* 0x000fe400078e00ff */
[----:B------:R-:W-:Y:S02]  /*13640*/  IMAD.MOV.U32 R99, RZ, RZ, -0x1 ;  /* 0xffffffffff637424 */ /* 0x000fe400078e00ff */
[----:B------:R-:W-:Y:S05]  /*13650*/  CALL.REL.NOINC `($__internal_13_$__cuda_sm70_shflsync_bfly_p) ;  /* 0x0000099000007944 */ /* 0x000fea0003c00000 */
[----:B-1----:R-:W-:Y:S01]  /*13660*/  IMAD.MOV.U32 R96, RZ, RZ, R100 ;  /* 0x000000ffff607224 */ /* 0x002fe200078e0064 */
[----:B0-----:R-:W-:Y:S05]  /*13670*/  BRA `(.L_x_3546) ;  /* 0xffffe85000007947 */ /* 0x001fea000383ffff */
.L_x_3543:
[----:B------:R-:W-:Y:S01]  /*13680*/  IMAD.MOV.U32 R100, RZ, RZ, 0x2 ;  /* 0x00000002ff647424 */ /* 0x000fe200078e00ff */
[----:B------:R-:W-:Y:S01]  /*13690*/  MOV R98, 0x1f ;  /* 0x0000001f00627802 */ /* 0x000fe20000000f00 */
[----:B------:R-:W-:Y:S01]  /*136a0*/  IMAD.MOV.U32 R99, RZ, RZ, -0x1 ;  /* 0xffffffffff637424 */ /* 0x000fe200078e00ff */
[----:B------:R-:W-:Y:S02]  /*136b0*/  MOV R96, 0x136d0 ;  /* 0x000136d000607802 */ /* 0x000fe40000000f00 */
[----:B0-----:R-:W-:Y:S05]  /*136c0*/  CALL.REL.NOINC `($__internal_13_$__cuda_sm70_shflsync_bfly_p) ;  /* 0x0000092000007944 */ /* 0x001fea0003c00000 */
[----:B01----:R-:W-:Y:S01]  /*136d0*/  FADD.FTZ R103, R103, R100 ;  /* 0x0000006467677221 */ /* 0x003fe20000010000 */
[----:B------:R-:W-:Y:S01]  /*136e0*/  MOV R96, 0x13730 ;  /* 0x0001373000607802 */ /* 0x000fe20000000f00 */
[----:B------:R-:W-:Y:S02]  /*136f0*/  IMAD.MOV.U32 R100, RZ, RZ, 0x4 ;  /* 0x00000004ff647424 */ /* 0x000fe400078e00ff */
[----:B------:R-:W-:-:S02]  /*13700*/  IMAD.MOV.U32 R98, RZ, RZ, 0x1f ;  /* 0x0000001fff627424 */ /* 0x000fc400078e00ff */
[----:B------:R-:W-:Y:S02]  /*13710*/  IMAD.MOV.U32 R99, RZ, RZ, -0x1 ;  /* 0xffffffffff637424 */ /* 0x000fe400078e00ff */
[----:B------:R-:W-:Y:S05]  /*13720*/  CALL.REL.NOINC `($__internal_13_$__cuda_sm70_shflsync_bfly_p) ;  /* 0x000008c000007944 */ /* 0x000fea0003c00000 */
[----:B01----:R-:W-:Y:S01]  /*13730*/  FADD.FTZ R103, R103, R100 ;  /* 0x0000006467677221 */ /* 0x003fe20000010000 */
[----:B------:R-:W-:Y:S01]  /*13740*/  MOV R99, 0xffffffff ;  /* 0xffffffff00637802 */ /* 0x000fe20000000f00 */
[----:B------:R-:W-:Y:S01]  /*13750*/  IMAD.MOV.U32 R100, RZ, RZ, 0x8 ;  /* 0x00000008ff647424 */ /* 0x000fe200078e00ff */
[----:B------:R-:W-:Y:S01]  /*13760*/  MOV R96, 0x13790 ;  /* 0x0001379000607802 */ /* 0x000fe20000000f00 */
[----:B------:R-:W-:Y:S02]  /*13770*/  IMAD.MOV.U32 R98, RZ, RZ, 0x1f ;  /* 0x0000001fff627424 */ /* 0x000fe400078e00ff */
[----:B------:R-:W-:Y:S05]  /*13780*/  CALL.REL.NOINC `($__internal_13_$__cuda_sm70_shflsync_bfly_p) ;  /* 0x0000086000007944 */ /* 0x000fea0003c00000 */
[----:B01----:R-:W-:Y:S01]  /*13790*/  FADD.FTZ R103, R103, R100 ;  /* 0x0000006467677221 */ /* 0x003fe20000010000 */
[----:B------:R-:W-:Y:S01]  /*137a0*/  MOV R96, 0x137f0 ;  /* 0x000137f000607802 */ /* 0x000fe20000000f00 */
[----:B------:R-:W-:Y:S02]  /*137b0*/  IMAD.MOV.U32 R100, RZ, RZ, 0x10 ;  /* 0x00000010ff647424 */ /* 0x000fe400078e00ff */
[----:B------:R-:W-:Y:S02]  /*137c0*/  IMAD.MOV.U32 R98, RZ, RZ, 0x1f ;  /* 0x0000001fff627424 */ /* 0x000fe400078e00ff */
[----:B------:R-:W-:-:S02]  /*137d0*/  IMAD.MOV.U32 R99, RZ, RZ, -0x1 ;  /* 0xffffffffff637424 */ /* 0x000fc400078e00ff */
[----:B------:R-:W-:Y:S05]  /*137e0*/  CALL.REL.NOINC `($__internal_13_$__cuda_sm70_shflsync_bfly_p) ;  /* 0x0000080000007944 */ /* 0x000fea0003c00000 */
        /* <DEDUP_REMOVED lines=99> */
[----:B------:R-:W-:Y:S02]  /*13e20*/  IMAD.MOV.U32 R99, RZ, RZ, -0x1 ;  /* 0xffffffffff637424 */ /* 0x000fe400078e00ff */
[----:B------:R-:W-:Y:S01]  /*13e30*/  FFMA.FTZ R103, R97, R97, R96 ;  /* 0x0000006161677223 */ /* 0x000fe20000010060 */
[----:B------:R-:W-:Y:S02]  /*13e40*/  MOV R96, 0x13e60 ;  /* 0x00013e6000607802 */ /* 0x000fe40000000f00 */
[----:B------:R-:W-:Y:S05]  /*13e50*/  CALL.REL.NOINC `($__internal_13_$__cuda_sm70_shflsync_bfly_p) ;  /* 0x0000019000007944 */ /* 0x000fea0003c00000 */
[----:B01----:R-:W-:Y:S01]  /*13e60*/  FADD.FTZ R103, R103, R100 ;  /* 0x0000006467677221 */ /* 0x003fe20000010000 */
[----:B------:R-:W-:Y:S01]  /*13e70*/  HFMA2.MMA R100, -RZ, RZ, 0, 1.1920928955078125e-07 ;  /* 0x00000002ff647435 */ /* 0x000fe200000001ff */
[----:B------:R-:W-:Y:S01]  /*13e80*/  IMAD.MOV.U32 R98, RZ, RZ, 0x1f ;  /* 0x0000001fff627424 */ /* 0x000fe200078e00ff */
[----:B------:R-:W-:Y:S01]  /*13e90*/  MOV R96, 0x13ec0 ;  /* 0x00013ec000607802 */ /* 0x000fe20000000f00 */
[----:B------:R-:W-:-:S03]  /*13ea0*/  IMAD.MOV.U32 R99, RZ, RZ, -0x1 ;  /* 0xffffffffff637424 */ /* 0x000fc600078e00ff */
[----:B------:R-:W-:Y:S05]  /*13eb0*/  CALL.REL.NOINC `($__internal_13_$__cuda_sm70_shflsync_bfly_p) ;  /* 0x0000013000007944 */ /* 0x000fea0003c00000 */
[----:B01----:R-:W-:Y:S01]  /*13ec0*/  FADD.FTZ R103, R103, R100 ;  /* 0x0000006467677221 */ /* 0x003fe20000010000 */
[----:B------:R-:W-:Y:S01]  /*13ed0*/  MOV R96, 0x13f20 ;  /* 0x00013f2000607802 */ /* 0x000fe20000000f00 */
[----:B------:R-:W-:-:S02]  /*13ee0*/  IMAD.MOV.U32 R100, RZ, RZ, 0x4 ;  /* 0x00000004ff647424 */ /* 0x000fc400078e00ff */
[----:B------:R-:W-:Y:S02]  /*13ef0*/  IMAD.MOV.U32 R98, RZ, RZ, 0x1f ;  /* 0x0000001fff627424 */ /* 0x000fe400078e00ff */
[----:B------:R-:W-:Y:S02]  /*13f00*/  IMAD.MOV.U32 R99, RZ, RZ, -0x1 ;  /* 0xffffffffff637424 */ /* 0x000fe400078e00ff */
[----:B------:R-:W-:Y:S05]  /*13f10*/  CALL.REL.NOINC `($__internal_13_$__cuda_sm70_shflsync_bfly_p) ;  /* 0x000000d000007944 */ /* 0x000fea0003c00000 */
[----:B01----:R-:W-:Y:S01]  /*13f20*/  FADD.FTZ R103, R103, R100 ;  /* 0x0000006467677221 */ /* 0x003fe20000010000 */
[----:B------:R-:W-:Y:S01]  /*13f30*/  MOV R98, 0x1f ;  /* 0x0000001f00627802 */ /* 0x000fe20000000f00 */
[----:B------:R-:W-:Y:S01]  /*13f40*/  IMAD.MOV.U32 R100, RZ, RZ, 0x8 ;  /* 0x00000008ff647424 */ /* 0x000fe200078e00ff */
[----:B------:R-:W-:Y:S01]  /*13f50*/  MOV R96, 0x13f80 ;  /* 0x00013f8000607802 */ /* 0x000fe20000000f00 */
[----:B------:R-:W-:Y:S02]  /*13f60*/  IMAD.MOV.U32 R99, RZ, RZ, -0x1 ;  /* 0xffffffffff637424 */ /* 0x000fe400078e00ff */
[----:B------:R-:W-:Y:S05]  /*13f70*/  CALL.REL.NOINC `($__internal_13_$__cuda_sm70_shflsync_bfly_p) ;  /* 0x0000007000007944 */ /* 0x000fea0003c00000 */
[----:B01----:R-:W-:Y:S01]  /*13f80*/  FADD.FTZ R103, R103, R100 ;  /* 0x0000006467677221 */ /* 0x003fe20000010000 */
[----:B------:R-:W-:Y:S01]  /*13f90*/  MOV R96, 0x13fe0 ;  /* 0x00013fe000607802 */ /* 0x000fe20000000f00 */
[----:B------:R-:W-:Y:S02]  /*13fa0*/  IMAD.MOV.U32 R100, RZ, RZ, 0x10 ;  /* 0x00000010ff647424 */ /* 0x000fe400078e00ff */
[----:B------:R-:W-:-:S02]  /*13fb0*/  IMAD.MOV.U32 R98, RZ, RZ, 0x1f ;  /* 0x0000001fff627424 */ /* 0x000fc400078e00ff */
[----:B------:R-:W-:Y:S02]  /*13fc0*/  IMAD.MOV.U32 R99, RZ, RZ, -0x1 ;  /* 0xffffffffff637424 */ /* 0x000fe400078e00ff */
[----:B------:R-:W-:Y:S05]  /*13fd0*/  CALL.REL.NOINC `($__internal_13_$__cuda_sm70_shflsync_bfly_p) ;  /* 0x0000001000007944 */ /* 0x000fea0003c00000 */
[----:B01----:R-:W-:Y:S05]  /*13fe0*/  BRA `(.L_x_3547) ;  /* 0xffffe62000007947 */ /* 0x003fea000383ffff */
        .weak           $__internal_13_$__cuda_sm70_shflsync_bfly_p
        .type           $__internal_13_$__cuda_sm70_shflsync_bfly_p,@function
        .size           $__internal_13_$__cuda_sm70_shflsync_bfly_p,(.L_x_43073 - $__internal_13_$__cuda_sm70_shflsync_bfly_p)
$__internal_13_$__cuda_sm70_shflsync_bfly_p:
[----:B------:R-:W-:Y:S01]  /*13ff0*/  IMAD.MOV.U32 R97, RZ, RZ, 0x0 ;  /* 0x00000000ff617424 */ /* 0x000fe200078e00ff */
[----:B------:R-:W-:Y:S04]  /*14000*/  WARPSYNC R99 ;  /* 0x0000006300007348 */ /* 0x000fe80003800000 */
[----:B------:R0:W1:Y:S01]  /*14010*/  SHFL.BFLY PT, R100, R103, R100, R98 ;  /* 0x0c00006467647389 */ /* 0x00006200000e0062 */
[----:B------:R-:W-:Y:S05]  /*14020*/  RET.REL.NODEC R96 `(_ZN10layer_norm13ln_fwd_kernelINS_13Kernel_traitsI13__nv_bfloat16S2_S2_S2_fjLj1536ELj1ELj4ELj1ELj16ENS_18Kernel_traits_baseILj1536ES2_S2_S2_S2_fjLj128EEEEELb1ELb1ELb0ELb1EEEvNS_9FwdParamsE) ;  /* 0xfffebfd060007950 */ /* 0x000fea0003c3ffff */
.L_x_3548:
        /* <DEDUP_REMOVED lines=13> */
.L_x_43073:


//--------------------- .text._ZN10layer_norm13ln_fwd_kernelINS_13Kernel_traitsI13__nv_bfloat16S2_S2_S2_fjLj1536ELj1ELj4ELj1ELj16ENS_18Kernel_traits_baseILj1536ES2_S2_S2_S2_fjLj128EEEEELb1ELb1ELb1ELb0EEEvNS_9FwdParamsE --------------------------
	.section	.text._ZN10layer_norm13ln_fwd_kernelINS_13Kernel_traitsI13__nv_bfloat16S2_S2_S2_fjLj1536ELj1ELj4ELj1ELj16ENS_18Kernel_traits_baseILj1536ES2_S2_S2_S2_fjLj128EEEEELb1ELb1ELb1ELb0EEEvNS_9FwdParamsE,"ax",@progbits
	.sectioninfo	@"SHI_REGISTERS=241"
	.align	128
        .global         _ZN10layer_norm13ln_fwd_kernelINS_13Kernel_traitsI13__nv_bfloat16S2_S2_S2_fjLj1536ELj1ELj4ELj1ELj16ENS_18Kernel_traits_baseILj1536ES2_S2_S2_S2_fjLj128EEEEELb1ELb1ELb1ELb0EEEvNS_9FwdParamsE
        .type           _ZN10layer_norm13ln_fwd_kernelINS_13Kernel_traitsI13__nv_bfloat16S2_S2_S2_fjLj1536ELj1ELj4ELj1ELj16ENS_18Kernel_traits_baseILj1536ES2_S2_S2_S2_fjLj128EEEEELb1ELb1ELb1ELb0EEEvNS_9FwdParamsE,@function
        .size           _ZN10layer_norm13ln_fwd_kernelINS_13Kernel_traitsI13__nv_bfloat16S2_S2_S2_fjLj1536ELj1ELj4ELj1ELj16ENS_18Kernel_traits_baseILj1536ES2_S2_S2_S2_fjLj128EEEEELb1ELb1ELb1ELb0EEEvNS_9FwdParamsE,(.L_x_43074 - _ZN10layer_norm13ln_fwd_kernelINS_13Kernel_traitsI13__nv_bfloat16S2_S2_S2_fjLj1536ELj1ELj4ELj1ELj16ENS_18Kernel_traits_baseILj1536ES2_S2_S2_S2_fjLj128EEEEELb1ELb1ELb1ELb0EEEvNS_9FwdParamsE)
        .other          _ZN10layer_norm13ln_fwd_kernelINS_13Kernel_traitsI13__nv_bfloat16S2_S2_S2_fjLj1536ELj1ELj4ELj1ELj16ENS_18Kernel_traits_baseILj1536ES2_S2_S2_S2_fjLj128EEEEELb1ELb1ELb1ELb0EEEvNS_9FwdParamsE,@"STO_CUDA_ENTRY STV_DEFAULT"
_ZN10layer_norm13ln_fwd_kernelINS_13Kernel_traitsI13__nv_bfloat16S2_S2_S2_fjLj1536ELj1ELj4ELj1ELj16ENS_18Kernel_traits_baseILj1536ES2_S2_S2_S2_fjLj128EEEEELb1ELb1ELb1ELb0EEEvNS_9FwdParamsE:
.text._ZN10layer_norm13ln_fwd_kernelINS_13Kernel_traitsI13__nv_bfloat16S2_S2_S2_fjLj1536ELj1ELj4ELj1ELj16ENS_18Kernel_traits_baseILj1536ES2_S2_S2_S2_fjLj128EEEEELb1ELb1ELb1ELb0EEEvNS_9FwdParamsE:
        /* <DEDUP_REMOVED lines=9> */
[----:B------:R-:W2:Y:S01]  /*0090*/  @P0 LDG.E.64 R2, [R2.64] ;  /* 0x0000000602020981 */ /* 0x000ea2000c1e1b00 */
[----:B------:R-:W-:Y:S01]  /*00a0*/  @P0 IMAD.MOV.U32 R8, RZ, RZ, R158 ;  /* 0x000000ffff080224 */ /* 0x000fe200078e009e */
[----:B------:R-:W-:-:S05]  /*00b0*/  @P0 MOV R9, R159 ;  /* 0x0000009f00090202 */ /* 0x000fca0000000f00 */
[----:B------:R-:W3:Y:S01]  /*00c0*/  @P0 LDG.E.64 R4, [R8.64] ;  /* 0x0000000608040981 */ /* 0x000ee2000c1e1b00 */
[----:B------:R-:W-:Y:S01]  /*00d0*/  LOP3.LUT R47, R47, 0xffffffef, RZ, 0xc0, !PT ;  /* 0xffffffef2f2f7812 */ /* 0x000fe200078ec0ff */
[----:B------:R-:W-:Y:S02]  /*00e0*/  BSSY B0, `(.L_x_3549) ;  /* 0x000005b000007945 */ /* 0x000fe40003800000 */
[----:B------:R-:W0:Y:S04]  /*00f0*/  S2R R42, SR_TID.X ;  /* 0x00000000002a7919 */ /* 0x000e280000002100 */
[----:B------:R-:W1:Y:S01]  /*0100*/  S2R R25, SR_CTAID.X ;  /* 0x0000000000197919 */ /* 0x000e620000002500 */
[----:B0-----:R-:W-:Y:S01]  /*0110*/  LOP3.LUT R56, R42, 0x1f, RZ, 0xc0, !PT ;  /* 0x0000001f2a387812 */ /* 0x001fe200078ec0ff */
[----:B-1----:R-:W-:-:S03]  /*0120*/  IMAD R46, R25, c[0x0][0x0], R42 ;  /* 0x00000000192e7a24 */ /* 0x002fc600078e022a */
[----:B------:R-:W-:Y:S01]  /*0130*/  LOP3.LUT R43, R56, 0x1f, RZ, 0x3c, !PT ;  /* 0x0000001f382b7812 */ /* 0x000fe200078e3cff */
[----:B------:R-:W-:Y:S01]  /*0140*/  IMAD.WIDE.U32 R6, R46, -0x326172a9, RZ ;  /* 0xcd9e8d572e067825 */ /* 0x000fe200078e00ff */
[----:B--2---:R-:W0:Y:S01]  /*0150*/  @P0 R2UR UR4, R2 ;  /* 0x00000000020403c2 */ /* 0x004e2200000e0000 */
[----:B---3--:R-:W-:-:S07]  /*0160*/  @P0 IADD3 R158, P1, R4, c[0x0][0x240], RZ ;  /* 0x00009000049e0a10 */ /* 0x008fce0007f3e0ff */
[----:B------:R1:W2:Y:S01]  /*0170*/  @P0 R2UR UR5, R3 ;  /* 0x00000000030503c2 */ /* 0x0002a200000e0000 */
        /* <DEDUP_REMOVED lines=25> */
[----:B------:R-:W-:Y:S01]  /*0310*/  UIADD3 UR17, UR4, 0x1715609d, URZ ;  /* 0x1715609d04117890 */ /* 0x000fe2000fffe03f */
[----:B------:R-:W-:Y:S01]  /*0320*/  LEA.HI.SX32 R43, R0, R43, 0x1d ;  /* 0x0000002b002b7211 */ /* 0x000fe200078feaff */
[----:B------:R-:W-:Y:S01]  /*0330*/  UIADD3 UR19, UR4, -0x4ab325aa, URZ ;  /* 0xb54cda5604137890 */ /* 0x000fe2000fffe03f */
[----:B------:R-:W-:Y:S01]  /*0340*/  LOP3.LUT R8, R5, UR12, R2, 0x96, !PT ;  /* 0x0000000c05087c12 */ /* 0x000fe2000f8e9602 */
[----:B------:R-:W-:Y:S01]  /*0350*/  IMAD.WIDE.U32 R2, R3, -0x2daee0ad, RZ ;  /* 0xd2511f5303027825 */ /* 0x000fe200078e00ff */
[C---:B------:R-:W-:Y:S01]  /*0360*/  ISETP.GE.U32.AND P5, PT, R43.reuse, 0x40, PT ;  /* 0x000000402b00780c */ /* 0x040fe20003fa6070 */
[----:B------:R-:W-:Y:S01]  /*0370*/  UIADD3 UR20, UR5, 0x646e171e, URZ ;  /* 0x646e171e05147890 */ /* 0x000fe2000fffe03f */
[----:B------:R-:W-:Y:S01]  /*0380*/  ISETP.GE.U32.AND P4, PT, R43, 0x60, PT ;  /* 0x000000602b00780c */ /* 0x000fe20003f86070 */
[----:B------:R-:W-:Y:S01]  /*0390*/  IMAD.WIDE.U32 R8, R8, -0x326172a9, RZ ;  /* 0xcd9e8d5708087825 */ /* 0x000fe200078e00ff */
[----:B------:R-:W-:Y:S01]  /*03a0*/  LOP3.LUT R7, R3, UR14, R4, 0x96, !PT ;  /* 0x0000000e03077c12 */ /* 0x000fe2000f8e9604 */
[----:B------:R-:W-:Y:S01]  /*03b0*/  UIADD3 UR21, UR4, 0x5384540f, URZ ;  /* 0x5384540f04157890 */ /* 0x000fe2000fffe03f */
[----:B------:R-:W-:Y:S01]  /*03c0*/  ISETP.GE.U32.AND P3, PT, R43, 0x80, PT ;  /* 0x000000802b00780c */ /* 0x000fe20003f66070 */
[----:B------:R-:W-:Y:S01]  /*03d0*/  UIADD3 UR22, UR5, 0x1fd5c5a3, URZ ;  /* 0x1fd5c5a305167890 */ /* 0x000fe2000fffe03f */
[----:B------:R-:W-:Y:S01]  /*03e0*/  LOP3.LUT R4, R9, UR13, R6, 0x96, !PT ;  /* 0x0000000d09047c12 */ /* 0x000fe2000f8e9606 */
[----:B------:R-:W-:Y:S01]  /*03f0*/  IMAD.WIDE.U32 R6, R7, -0x326172a9, RZ ;  /* 0xcd9e8d5707067825 */ /* 0x000fe200078e00ff */
[C---:B------:R-:W-:Y:S01]  /*0400*/  LOP3.LUT P6, RZ, R43.reuse, 0xffffffe0, RZ, 0xc0, !PT ;  /* 0xffffffe02bff7812 */ /* 0x040fe200078cc0ff */
[----:B------:R-:W-:Y:S01]  /*0410*/  UIADD3 UR23, UR4, -0xe443238, URZ ;  /* 0xf1bbcdc804177890 */ /* 0x000fe2000fffe03f */
[----:B------:R-:W-:Y:S01]  /*0420*/  ISETP.GE.U32.AND P2, PT, R43, 0xa0, PT ;  /* 0x000000a02b00780c */ /* 0x000fe20003f46070 */
[----:B------:R-:W-:Y:S01]  /*0430*/  IMAD.WIDE.U32 R4, R4, -0x2daee0ad, RZ ;  /* 0xd2511f5304047825 */ /* 0x000fe200078e00ff */
[----:B------:R-:W-:Y:S01]  /*0440*/  LOP3.LUT R3, R7, UR15, R8, 0x96, !PT ;  /* 0x0000000f07037c12 */ /* 0x000fe2000f8e9608 */
[----:B------:R-:W-:Y:S01]  /*0450*/  UIADD3 UR24, UR5, -0x24c28bd8, URZ ;  /* 0xdb3d742805187890 */ /* 0x000fe2000fffe03f */
[----:B------:R-:W-:-:S02]  /*0460*/  @P5 LOP3.LUT R47, R47, 0x10, RZ, 0xfc, !PT ;  /* 0x000000102f2f5812 */ /* 0x000fc400078efcff */
[----:B------:R-:W-:Y:S01]  /*0470*/  LOP3.LUT R8, R5, UR16, R2, 0x96, !PT ;  /* 0x0000001005087c12 */ /* 0x000fe2000f8e9602 */
[----:B------:R-:W-:Y:S01]  /*0480*/  IMAD.WIDE.U32 R2, R3, -0x2daee0ad, RZ ;  /* 0xd2511f5303027825 */ /* 0x000fe200078e00ff */
[----:B------:R-:W-:-:S03]  /*0490*/  LOP3.LUT R47, R47, 0xfffffff7, RZ, 0xc0, !PT ;  /* 0xfffffff72f2f7812 */ /* 0x000fc600078ec0ff */
[----:B------:R-:W-:Y:S01]  /*04a0*/  IMAD.WIDE.U32 R8, R8, -0x326172a9, RZ ;  /* 0xcd9e8d5708087825 */ /* 0x000fe200078e00ff */
[----:B------:R-:W-:Y:S02]  /*04b0*/  LOP3.LUT R152, R3, UR18, R4, 0x96, !PT ;  /* 0x0000001203987c12 */ /* 0x000fe4000f8e9604 */
[----:B------:R-:W-:Y:S02]  /*04c0*/  @P4 LOP3.LUT R47, R47, 0x8, RZ, 0xfc, !PT ;  /* 0x000000082f2f4812 */ /* 0x000fe400078efcff */
        /* <DEDUP_REMOVED lines=10> */
[----:B------:R-:W-:Y:S02]  /*0570*/  @P2 LOP3.LUT R47, R47, 0x2, RZ, 0xfc, !PT ;  /* 0x000000022f2f2812 */ /* 0x000fe400078efcff */
[----:B------:R-:W-:Y:S02]  /*0580*/  LOP3.LUT R150, R3, UR22, R150, 0x96, !PT ;  /* 0x0000001603967c12 */ /* 0x000fe4000f8e9696 */
[----:B------:R-:W-:Y:S01]  /*0590*/  LOP3.LUT R152, R21, UR21, R152, 0x96, !PT ;  /* 0x0000001515987c12 */ /* 0x000fe2000f8e9698 */
        /* <DEDUP_REMOVED lines=15> */
.L_x_3550:
[----:B0-----:R-:W-:Y:S05]  /*0690*/  BSYNC B0 ;  /* 0x0000000000007941 */ /* 0x001fea0003800000 */
.L_x_3549:
        /* <DEDUP_REMOVED lines=16> */
.L_x_3552:
[----:B0-----:R-:W-:Y:S05]  /*07a0*/  BSYNC B0 ;  /* 0x0000000000007941 */ /* 0x001fea0003800000 */
.L_x_3551:
        /* <DEDUP_REMOVED lines=16> */
.L_x_3554:
[----:B0-----:R-:W-:Y:S05]  /*08b0*/  BSYNC B0 ;  /* 0x0000000000007941 */ /* 0x001fea0003800000 */
.L_x_3553:
        /* <DEDUP_REMOVED lines=16> */
.L_x_3556:
[----:B0-----:R-:W-:Y:S05]  /*09c0*/  BSYNC B0 ;  /* 0x0000000000007941 */ /* 0x001fea0003800000 */
.L_x_3555:
        /* <DEDUP_REMOVED lines=16> */
.L_x_3558:
[----:B0-----:R-:W-:Y:S05]  /*0ad0*/  BSYNC B0 ;  /* 0x0000000000007941 */ /* 0x001fea0003800000 */
.L_x_3557:
[----:B------:R-:W-:Y:S01]  /*0ae0*/  ISETP.GE.U32.AND P5, PT, R43, 0xc0, PT ;  /* 0x000000c02b00780c */ /* 0x000fe20003fa6070 */
[----:B------:R-:W-:Y:S01]  /*0af0*/  UIADD3 UR25, UR4, -0x700cb87f, URZ ;  /* 0x8ff3478104197890 */ /* 0x000fe2000fffe03f */
[----:B------:R-:W-:Y:S01]  /*0b00*/  SHF.R.U32.HI R42, RZ, 0x5, R42 ;  /* 0x00000005ff2a7819 */ /* 0x000fe2000001162a */
[----:B------:R-:W-:Y:S01]  /*0b10*/  UIADD3 UR26, UR5, -0x695add53, URZ ;  /* 0x96a522ad051a7890 */ /* 0x000fe2000fffe03f */
[----:B------:R-:W-:Y:S01]  /*0b20*/  BSSY B0, `(.L_x_3559) ;  /* 0x0000012000007945 */ /* 0x000fe20003800000 */
[----:B------:R-:W-:-:S04]  /*0b30*/  IMAD.HI.U32 R27, R150, -0x326172a9, RZ ;  /* 0xcd9e8d57961b7827 */ /* 0x000fc800078e00ff */
[----:B------:R-:W-:Y:S02]  /*0b40*/  IMAD R42, R25, 0x4, R42 ;  /* 0x00000004192a7824 */ /* 0x000fe400078e022a */
[----:B------:R-:W-:Y:S02]  /*0b50*/  IMAD.HI.U32 R25, R152, -0x2daee0ad, RZ ;  /* 0xd2511f5398197827 */ /* 0x000fe400078e00ff */
        /* <DEDUP_REMOVED lines=14> */
.L_x_3560:
[----:B0-----:R-:W-:Y:S05]  /*0c40*/  BSYNC B0 ;  /* 0x0000000000007941 */ /* 0x001fea0003800000 */
.L_x_3559:
[----:B------:R-:W-:Y:S02]  /*0c50*/  ISETP.GE.AND P0, PT, R42, c[0x0][0x164], PT ;  /* 0x000059002a007a0c */ /* 0x000fe40003f06270 */
[----:B------:R-:W-:Y:S02]  /*0c60*/  LOP3.LUT R160, R27, UR23, R20, 0x96, !PT ;  /* 0x000000171ba07c12 */ /* 0x000fe4000f8e9614 */
[----:B------:R-:W-:-:S09]  /*0c70*/  LOP3.LUT R162, R25, UR24, R2, 0x96, !PT ;  /* 0x0000001819a27c12 */ /* 0x000fd2000f8e9602 */
[----:B------:R-:W-:Y:S05]  /*0c80*/  @P0 EXIT ;  /* 0x000000000000094d */ /* 0x000fea0003800000 */
[--C-:B-----5:R-:W-:Y:S01]  /*0c90*/  PRMT R37, RZ, 0x5410, R18.reuse ;  /* 0x00005410ff257816 */ /* 0x120fe20000000012 */
[----:B------:R-:W-:Y:S01]  /*0ca0*/  IMAD R155, R152, -0x2daee0ad, RZ ;  /* 0xd2511f53989b7824 */ /* 0x000fe200078e02ff */
[----:B------:R-:W-:Y:S01]  /*0cb0*/  PRMT R36, RZ, 0x7610, R18 ;  /* 0x00007610ff247816 */ /* 0x000fe20000000012 */
[----:B------:R-:W-:Y:S01]  /*0cc0*/  IMAD R156, R150, -0x326172a9, RZ ;  /* 0xcd9e8d57969c7824 */ /* 0x000fe200078e02ff */
[--C-:B------:R-:W-:Y:S01]  /*0cd0*/  PRMT R35, RZ, 0x5410, R19.reuse ;  /* 0x00005410ff237816 */ /* 0x100fe20000000013 */
[----:B------:R-:W-:Y:S01]  /*0ce0*/  BSSY B0, `(.L_x_3561) ;  /* 0x0001565000007945 */ /* 0x000fe20003800000 */
[----:B------:R-:W-:Y:S01]  /*0cf0*/  PRMT R34, RZ, 0x7610, R19 ;  /* 0x00007610ff227816 */ /* 0x000fe20000000013 */
[----:B------:R-:W-:Y:S01]  /*0d00*/  ULDC.U8 UR8, c[0x0][0x1f0] ;  /* 0x00007c0000087ab9 */ /* 0x000fe20000000000 */
        /* <DEDUP_REMOVED lines=47> */
[C---:B------:R-:W-:Y:S01]  /*1000*/  IMAD.HI.U32 R57, R162.reuse, -0x326172a9, RZ ;  /* 0xcd9e8d57a2397827 */ /* 0x040fe200078e00ff */
[--C-:B------:R-:W-:Y:S02]  /*1010*/  PRMT R102, RZ, 0x5410, R88.reuse ;  /* 0x00005410ff667816 */ /* 0x100fe40000000058 */
[----:B------:R-:W-:Y:S01]  /*1020*/  PRMT R103, RZ, 0x7610, R88 ;  /* 0x00007610ff677816 */ /* 0x000fe20000000058 */
[----:B------:R-:W-:Y:S01]  /*1030*/  IMAD R162, R162, -0x326172a9, RZ ;  /* 0xcd9e8d57a2a27824 */ /* 0x000fe200078e02ff */
[--C-:B------:R-:W-:Y:S01]  /*1040*/  PRMT R94, RZ, 0x5410, R80.reuse ;  /* 0x00005410ff5e7816 */ /* 0x100fe20000000050 */
[----:B------:R-:W-:Y:S01]  /*1050*/  IMAD R160, R160, -0x2daee0ad, RZ ;  /* 0xd2511f53a0a07824 */ /* 0x000fe200078e02ff */
        /* <DEDUP_REMOVED lines=60> */
[----:B------:R-:W-:Y:S02]  /*1420*/  PRMT R69, RZ, 0x5410, R70 ;  /* 0x00005410ff457816 */ /* 0x000fe40000000046 */
[----:B------:R-:W-:Y:S01]  /*1430*/  LOP3.LUT R161, R158, 0x3, RZ, 0xc0, !PT ;  /* 0x000000039ea17812 */ /* 0x000fe200078ec0ff */
[----:B------:R-:W-:Y:S01]  /*1440*/  IMAD.MOV.U32 R158, RZ, RZ, RZ ;  /* 0x000000ffff9e7224 */ /* 0x000fe200078e00ff */
        /* <DEDUP_REMOVED lines=22> */
[----:B------:R-:W-:Y:S02]  /*15b0*/  LOP3.LUT R156, R57, UR25, R156, 0x96, !PT ;  /* 0x00000019399c7c12 */ /* 0x000fe4000f8e969c */
        /* <DEDUP_REMOVED lines=9> */
.L_x_4079:
[----:B------:R-:W-:-:S04]  /*1650*/  IMAD.MOV.U32 R65, RZ, RZ, 0x4 ;  /* 0x00000004ff417424 */ /* 0x000fc800078e00ff */
[----:B------:R-:W-:-:S06]  /*1660*/  IMAD.WIDE R232, R42, R65, c[0x0][0x1d0] ;  /* 0x000074002ae87625 */ /* 0x000fcc00078e0241 */
[----:B------:R-:W2:Y:S01]  /*1670*/  LDG.E R232, [R232.64] ;  /* 0x00000006e8e87981 */ /* 0x000ea2000c1e1900 */
[----:B------:R-:W-:-:S05]  /*1680*/  IMAD.WIDE R64, R42, R65, c[0x0][0x1d8] ;  /* 0x000076002a407625 */ /* 0x000fca00078e0241 */
[----:B------:R0:W5:Y:S01]  /*1690*/  LDG.E R225, [R64.64] ;  /* 0x0000000640e17981 */ /* 0x000162000c1e1900 */
[----:B------:R-:W-:Y:S01]  /*16a0*/  IMAD R66, R42, c[0x0][0x168], RZ ;  /* 0x00005a002a427a24 */ /* 0x000fe200078e02ff */
[----:B------:R-:W-:Y:S02]  /*16b0*/  BSSY B1, `(.L_x_3562) ;  /* 0x000033b000017945 */ /* 0x000fe40003800000 */
[----:B------:R-:W1:Y:S02]  /*16c0*/  S2R R226, SR_TID.X ;  /* 0x0000000000e27919 */ /* 0x000e640000002100 */
[----:B-1----:R-:W-:Y:S02]  /*16d0*/  LOP3.LUT R229, R226, 0x1f, RZ, 0xc0, !PT ;  /* 0x0000001fe2e57812 */ /* 0x002fe400078ec0ff */
        /* <DEDUP_REMOVED lines=9> */
[----:B------:R-:W-:Y:S02]  /*1770*/  @P0 LEA.HI.SX32 R227, R66, R229, 0x1d ;  /* 0x000000e542e30211 */ /* 0x000fe400078feaff */
[----:B------:R-:W-:Y:S01]  /*1780*/  SHF.R.S32.HI R229, RZ, 0x1f, R42 ;  /* 0x0000001fffe57819 */ /* 0x000fe2000001142a */
[----:B------:R-:W-:Y:S05]  /*1790*/  @!P6 BRA `(.L_x_3563) ;  /* 0x000032c00000e947 */ /* 0x000fea0003800000 */
[----:B0-----:R-:W-:Y:S01]  /*17a0*/  ISETP.NE.U32.AND P1, PT, RZ, c[0x0][0x180], PT ;  /* 0x00006000ff007a0c */ /* 0x001fe20003f25070 */
[----:B------:R-:W-:-:S03]  /*17b0*/  @P0 IMAD.MOV.U32 R66, RZ, RZ, 0x10 ;  /* 0x00000010ff420424 */ /* 0x000fc600078e00ff */
[----:B------:R-:W-:Y:S01]  /*17c0*/  ISETP.NE.AND.EX P1, PT, RZ, c[0x0][0x184], PT, P1 ;  /* 0x00006100ff007a0c */ /* 0x000fe20003f25310 */
[----:B------:R-:W-:-:S05]  /*17d0*/  @P0 IMAD.WIDE.U32 R66, R227, R66, c[0x0][0x170] ;  /* 0x00005c00e3420625 */ /* 0x000fca00078e0042 */
[----:B------:R0:W5:Y:S07]  /*17e0*/  @P0 LDG.E.128 R56, [R66.64] ;  /* 0x0000000642380981 */ /* 0x00016e000c1e1d00 */
[----:B------:R-:W-:-:S05]  /*17f0*/  @P1 MOV R65, 0x10 ;  /* 0x0000001000411802 */ /* 0x000fca0000000f00 */
        /* <DEDUP_REMOVED lines=11> */
.L_x_3565:
        /* <DEDUP_REMOVED lines=12> */
.L_x_3568:
[----:B------:R-:W-:Y:S02]  /*1970*/  MOV R202, R162 ;  /* 0x000000a200ca7202 */ /* 0x000fe40000000f00 */
.L_x_3569:
[----:B------:R-:W-:Y:S05]  /*1980*/  BSYNC B3 ;  /* 0x0000000000037941 */ /* 0x000fea0003800000 */
.L_x_3567:
        /* <DEDUP_REMOVED lines=16> */
.L_x_3573:
[----:B------:R-:W-:Y:S05]  /*1a90*/  BSYNC B4 ;  /* 0x0000000000047941 */ /* 0x000fea0003800000 */
.L_x_3572:
        /* <DEDUP_REMOVED lines=43> */
.L_x_3571:
[----:B------:R-:W-:Y:S05]  /*1d50*/  BSYNC B3 ;  /* 0x0000000000037941 */ /* 0x000fea0003800000 */
.L_x_3570:
        /* <DEDUP_REMOVED lines=8> */
[----:B------:R-:W-:-:S03]  /*1de0*/  SEL R224, RZ, 0x1, P3 ;  /* 0x00000001ffe07807 */ /* 0x000fc60001800000 */
[----:B------:R-:W-:Y:S01]  /*1df0*/  FMUL.FTZ R207, R41, R66 ;  /* 0x0000004229cf7220 */ /* 0x000fe20000410000 */
[----:B------:R-:W-:-:S05]  /*1e00*/  @P1 PRMT R66, RZ, 0x5410, R60 ;  /* 0x00005410ff421816 */ /* 0x000fca000000003c */
[----:B------:R-:W-:Y:S02]  /*1e10*/  @P1 FADD.FTZ R207, R66, R207 ;  /* 0x000000cf42cf1221 */ /* 0x000fe40000010000 */
.L_x_3566:
[----:B------:R-:W-:Y:S05]  /*1e20*/  BSYNC B2 ;  /* 0x0000000000027941 */ /* 0x000fea0003800000 */
.L_x_3564:
        /* <DEDUP_REMOVED lines=8> */
.L_x_3575:
        /* <DEDUP_REMOVED lines=12> */
.L_x_3578:
[----:B------:R-:W-:Y:S02]  /*1f70*/  IMAD.MOV.U32 R202, RZ, RZ, R162 ;  /* 0x000000ffffca7224 */ /* 0x000fe400078e00a2 */
.L_x_3579:
[----:B------:R-:W-:Y:S05]  /*1f80*/  BSYNC B3 ;  /* 0x0000000000037941 */ /* 0x000fea0003800000 */
.L_x_3577:
        /* <DEDUP_REMOVED lines=16> */
.L_x_3583:
[----:B------:R-:W-:Y:S05]  /*2090*/  BSYNC B4 ;  /* 0x0000000000047941 */ /* 0x000fea0003800000 */
.L_x_3582:
        /* <DEDUP_REMOVED lines=43> */
.L_x_3581:
[----:B------:R-:W-:Y:S05]  /*2350*/  BSYNC B3 ;  /* 0x0000000000037941 */ /* 0x000fea0003800000 */
.L_x_3580:
        /* <DEDUP_REMOVED lines=12> */
.L_x_3576:
[----:B------:R-:W-:Y:S05]  /*2420*/  BSYNC B2 ;  /* 0x0000000000027941 */ /* 0x000fea0003800000 */
.L_x_3574:
        /* <DEDUP_REMOVED lines=8> */
.L_x_3585:
        /* <DEDUP_REMOVED lines=12> */
.L_x_3588:
[----:B------:R-:W-:Y:S02]  /*2570*/  IMAD.MOV.U32 R202, RZ, RZ, R162 ;  /* 0x000000ffffca7224 */ /* 0x000fe400078e00a2 */
.L_x_3589:
[----:B------:R-:W-:Y:S05]  /*2580*/  BSYNC B3 ;  /* 0x0000000000037941 */ /* 0x000fea0003800000 */
.L_x_3587:
        /* <DEDUP_REMOVED lines=16> */
.L_x_3593:
[----:B------:R-:W-:Y:S05]  /*2690*/  BSYNC B4 ;  /* 0x0000000000047941 */ /* 0x000fea0003800000 */
.L_x_3592:
        /* <DEDUP_REMOVED lines=43> */
.L_x_3591:
[----:B------:R-:W-:Y:S05]  /*2950*/  BSYNC B3 ;  /* 0x0000000000037941 */ /* 0x000fea0003800000 */
.L_x_3590:
        /* <DEDUP_REMOVED lines=12> */
.L_x_3586:
[----:B------:R-:W-:Y:S05]  /*2a20*/  BSYNC B2 ;  /* 0x0000000000027941 */ /* 0x000fea0003800000 */
.L_x_3584:
        /* <DEDUP_REMOVED lines=8> */
.L_x_3595:
        /* <DEDUP_REMOVED lines=12> */
.L_x_3598:
[----:B------:R-:W-:Y:S02]  /*2b70*/  IMAD.MOV.U32 R202, RZ, RZ, R162 ;  /* 0x000000ffffca7224 */ /* 0x000fe400078e00a2 */
.L_x_3599:
[----:B------:R-:W-:Y:S05]  /*2b80*/  BSYNC B3 ;  /* 0x0000000000037941 */ /* 0x000fea0003800000 */
.L_x_3597:
        /* <DEDUP_REMOVED lines=16> */
.L_x_3603:
[----:B------:R-:W-:Y:S05]  /*2c90*/  BSYNC B4 ;  /* 0x0000000000047941 */ /* 0x000fea0003800000 */
.L_x_3602:
        /* <DEDUP_REMOVED lines=43> */
.L_x_3601:
[----:B------:R-:W-:Y:S05]  /*2f50*/  BSYNC B3 ;  /* 0x0000000000037941 */ /* 0x000fea0003800000 */
.L_x_3600:
        /* <DEDUP_REMOVED lines=12> */
.L_x_3596:
[----:B------:R-:W-:Y:S05]  /*3020*/  BSYNC B2 ;  /* 0x0000000000027941 */ /* 0x000fea0003800000 */
.L_x_3594:
        /* <DEDUP_REMOVED lines=8> */
.L_x_3605:
        /* <DEDUP_REMOVED lines=12> */
.L_x_3608:
[----:B------:R-:W-:Y:S02]  /*3170*/  IMAD.MOV.U32 R202, RZ, RZ, R162 ;  /* 0x000000ffffca7224 */ /* 0x000fe400078e00a2 */
.L_x_3609:
[----:B------:R-:W-:Y:S05]  /*3180*/  BSYNC B3 ;  /* 0x0000000000037941 */ /* 0x000fea0003800000 */
.L_x_3607:
        /* <DEDUP_REMOVED lines=16> */
.L_x_3613:
[----:B------:R-:W-:Y:S05]  /*3290*/  BSYNC B4 ;  /* 0x0000000000047941 */ /* 0x000fea0003800000 */
.L_x_3612:
        /* <DEDUP_REMOVED lines=43> */
.L_x_3611:
[----:B------:R-:W-:Y:S05]  /*3550*/  BSYNC B3 ;  /* 0x0000000000037941 */ /* 0x000fea0003800000 */
.L_x_3610:
        /* <DEDUP_REMOVED lines=12> */
.L_x_3606:
[----:B------:R-:W-:Y:S05]  /*3620*/  BSYNC B2 ;  /* 0x0000000000027941 */ /* 0x000fea0003800000 */
.L_x_3604:
        /* <DEDUP_REMOVED lines=8> */
.L_x_3615:
        /* <DEDUP_REMOVED lines=12> */
.L_x_3618:
[----:B------:R-:W-:Y:S02]  /*3770*/  IMAD.MOV.U32 R219, RZ, RZ, R162 ;  /* 0x000000ffffdb7224 */ /* 0x000fe400078e00a2 */
.L_x_3619:
[----:B------:R-:W-:Y:S05]  /*3780*/  BSYNC B3 ;  /* 0x0000000000037941 */ /* 0x000fea0003800000 */
.L_x_3617:
        /* <DEDUP_REMOVED lines=16> */
.L_x_3623:
[----:B------:R-:W-:Y:S05]  /*3890*/  BSYNC B4 ;  /* 0x0000000000047941 */ /* 0x000fea0003800000 */
.L_x_3622:
        /* <DEDUP_REMOVED lines=35> */
[----:B------:R-:W-:Y:S01]  /*3ad0*/  LOP3.LUT R67, R65, UR24, R160, 0x96, !PT ;  /* 0x0000001841437c12 */ /* 0x000fe2000f8e96a0 */
[----:B------:R-:W-:-:S03]  /*3ae0*/  HFMA2.MMA R65, -RZ, RZ, 0, 0 ;  /* 0x00000000ff417435 */ /* 0x000fc600000001ff */
[----:B------:R-:W-:Y:S01]  /*3af0*/  LOP3.LUT R160, R201, UR23, R66, 0x96, !PT ;  /* 0x00000017c9a07c12 */ /* 0x000fe2000f8e9642 */
[----:B------:R-:W-:-:S04]  /*3b00*/  IMAD.WIDE.U32 R66, R67, -0x326172a9, RZ ;  /* 0xcd9e8d5743427825 */ /* 0x000fc800078e00ff */
[----:B------:R-:W-:Y:S01]  /*3b10*/  IMAD.WIDE.U32 R160, R160, -0x2daee0ad, RZ ;  /* 0xd2511f53a0a07825 */ /* 0x000fe200078e00ff */
[----:B------:R-:W-:-:S03]  /*3b20*/  LOP3.LUT R156, R67, UR25, R200, 0x96, !PT ;  /* 0x00000019439c7c12 */ /* 0x000fc6000f8e96c8 */
[----:B------:R-:W-:Y:S01]  /*3b30*/  IMAD.MOV.U32 R162, RZ, RZ, R66 ;  /* 0x000000ffffa27224 */ /* 0x000fe200078e0042 */
[----:B------:R-:W-:Y:S02]  /*3b40*/  LOP3.LUT R155, R161, UR26, R64, 0x96, !PT ;  /* 0x0000001aa19b7c12 */ /* 0x000fe4000f8e9640 */
.L_x_3621:
[----:B------:R-:W-:Y:S05]  /*3b50*/  BSYNC B3 ;  /* 0x0000000000037941 */ /* 0x000fea0003800000 */
.L_x_3620:
        /* <DEDUP_REMOVED lines=10> */
[----:B------:R-:W-:Y:S02]  /*3c00*/  @P1 PRMT R67, RZ, 0x7610, R62 ;  /* 0x00007610ff431816 */ /* 0x000fe4000000003e */
[----:B------:R-:W-:-:S03]  /*3c10*/  PRMT R219, R64, 0x7610, R219 ;  /* 0x0000761040db7816 */ /* 0x000fc600000000db */
[----:B------:R-:W-:Y:S02]  /*3c20*/  @P1 FADD.FTZ R202, R67, R202 ;  /* 0x000000ca43ca1221 */ /* 0x000fe40000010000 */
.L_x_3616:
[----:B------:R-:W-:Y:S05]  /*3c30*/  BSYNC B2 ;  /* 0x0000000000027941 */ /* 0x000fea0003800000 */
.L_x_3614:
        /* <DEDUP_REMOVED lines=8> */
.L_x_3625:
        /* <DEDUP_REMOVED lines=12> */
.L_x_3628:
[----:B------:R-:W-:Y:S02]  /*3d80*/  IMAD.MOV.U32 R218, RZ, RZ, R162 ;  /* 0x000000ffffda7224 */ /* 0x000fe400078e00a2 */
.L_x_3629:
[----:B------:R-:W-:Y:S05]  /*3d90*/  BSYNC B3 ;  /* 0x0000000000037941 */ /* 0x000fea0003800000 */
.L_x_3627:
        /* <DEDUP_REMOVED lines=16> */
.L_x_3633:
[----:B------:R-:W-:Y:S05]  /*3ea0*/  BSYNC B4 ;  /* 0x0000000000047941 */ /* 0x000fea0003800000 */
.L_x_3632:
        /* <DEDUP_REMOVED lines=43> */
.L_x_3631:
[----:B------:R-:W-:Y:S05]  /*4160*/  BSYNC B3 ;  /* 0x0000000000037941 */ /* 0x000fea0003800000 */
.L_x_3630:
        /* <DEDUP_REMOVED lines=13> */
.L_x_3626:
[----:B------:R-:W-:Y:S05]  /*4240*/  BSYNC B2 ;  /* 0x0000000000027941 */ /* 0x000fea0003800000 */
.L_x_3624:
        /* <DEDUP_REMOVED lines=8> */
.L_x_3635:
        /* <DEDUP_REMOVED lines=12> */
.L_x_3638:
[----:B------:R-:W-:Y:S02]  /*4390*/  MOV R217, R162 ;  /* 0x000000a200d97202 */ /* 0x000fe40000000f00 */
.L_x_3639:
[----:B------:R-:W-:Y:S05]  /*43a0*/  BSYNC B3 ;  /* 0x0000000000037941 */ /* 0x000fea0003800000 */
.L_x_3637:
        /* <DEDUP_REMOVED lines=16> */
.L_x_3643:
[----:B------:R-:W-:Y:S05]  /*44b0*/  BSYNC B4 ;  /* 0x0000000000047941 */ /* 0x000fea0003800000 */
.L_x_3642:
        /* <DEDUP_REMOVED lines=43> */
.L_x_3641:
[----:B------:R-:W-:Y:S05]  /*4770*/  BSYNC B3 ;  /* 0x0000000000037941 */ /* 0x000fea0003800000 */
.L_x_3640:
        /* <DEDUP_REMOVED lines=13> */
.L_x_3636:
[----:B------:R-:W-:Y:S05]  /*4850*/  BSYNC B2 ;  /* 0x0000000000027941 */ /* 0x000fea0003800000 */
.L_x_3634:
        /* <DEDUP_REMOVED lines=19> */
[----:B------:R-:W-:-:S03]  /*4990*/  IMAD.WIDE.U32 R66, R66, 0x10000, RZ ;  /* 0x0001000042427825 */ /* 0x000fc600078e00ff */
[----:B------:R-:W-:Y:S01]  /*49a0*/  LOP3.LUT R235, R235, 0xff, R220, 0xf8, !PT ;  /* 0x000000ffebeb7812 */ /* 0x000fe200078ef8dc */
[----:B------:R-:W-:-:S03]  /*49b0*/  IMAD.WIDE.U32 R64, R64, 0x100, RZ ;  /* 0x0000010040407825 */ /* 0x000fc600078e00ff */
[----:B------:R-:W-:Y:S02]  /*49c0*/  LOP3.LUT R67, R67, R235, R231, 0xfe, !PT ;  /* 0x000000eb43437212 */ /* 0x000fe400078efee7 */
[----:B------:R-:W-:Y:S01]  /*49d0*/  LOP3.LUT R233, R64, R230, R66, 0xfe, !PT ;  /* 0x000000e640e97212 */ /* 0x000fe200078efe42 */
[----:B------:R-:W-:Y:S01]  /*49e0*/  IMAD.MOV.U32 R66, RZ, RZ, 0x8 ;  /* 0x00000008ff427424 */ /* 0x000fe200078e00ff */
[----:B------:R-:W-:Y:S02]  /*49f0*/  LOP3.LUT R65, R67, R65, RZ, 0xfc, !PT ;  /* 0x0000004143417212 */ /* 0x000fe400078efcff */
[----:B------:R-:W-:Y:S01]  /*4a00*/  LOP3.LUT R64, R233, 0xff, R224, 0xf8, !PT ;  /* 0x000000ffe9407812 */ /* 0x000fe200078ef8e0 */
[----:B------:R-:W-:-:S05]  /*4a10*/  IMAD.WIDE.U32 R66, R227, R66, c[0x0][0x190] ;  /* 0x00006400e3427625 */ /* 0x000fca00078e0042 */
[----:B------:R0:W-:Y:S02]  /*4a20*/  STG.E.64 [R66.64], R64 ;  /* 0x0000004042007986 */ /* 0x0001e4000c101b06 */
.L_x_3645:
[----:B------:R-:W-:Y:S05]  /*4a30*/  BSYNC B2 ;  /* 0x0000000000027941 */ /* 0x000fea0003800000 */
.L_x_3644:
[----:B------:R-:W-:Y:S02]  /*4a40*/  IADD3 R228, R228, 0x20, RZ ;  /* 0x00000020e4e47810 */ /* 0x000fe40007ffe0ff */
[----:B------:R-:W-:Y:S02]  /*4a50*/  IADD3 R227, R227, 0x20, RZ ;  /* 0x00000020e3e37810 */ /* 0x000fe40007ffe0ff */
.L_x_3563:
[----:B0-----:R-:W-:Y:S05]  /*4a60*/  BSYNC B1 ;  /* 0x0000000000017941 */ /* 0x001fea0003800000 */
.L_x_3562:
[----:B------:R-:W-:Y:S01]  /*4a70*/  LOP3.LUT P1, RZ, R47, 0x10, RZ, 0xc0, !PT ;  /* 0x000000102fff7812 */ /* 0x000fe2000782c0ff */
[----:B------:R-:W-:-:S12]  /*4a80*/  BSSY B1, `(.L_x_3646) ;  /* 0x000032e000017945 */ /* 0x000fd80003800000 */
[----:B------:R-:W-:Y:S05]  /*4a90*/  @!P1 BRA `(.L_x_3647) ;  /* 0x000032c000009947 */ /* 0x000fea0003800000 */
[----:B------:R-:W-:Y:S01]  /*4aa0*/  ISETP.NE.U32.AND P1, PT, RZ, c[0x0][0x180], PT ;  /* 0x00006000ff007a0c */ /* 0x000fe20003f25070 */
[----:B------:R-:W-:-:S03]  /*4ab0*/  @P0 IMAD.MOV.U32 R66, RZ, RZ, 0x10 ;  /* 0x00000010ff420424 */ /* 0x000fc600078e00ff */
        /* <DEDUP_REMOVED lines=15> */
.L_x_3649:
        /* <DEDUP_REMOVED lines=12> */
.L_x_3652:
[----:B------:R-:W-:Y:S02]  /*4c70*/  IMAD.MOV.U32 R194, RZ, RZ, R162 ;  /* 0x000000ffffc27224 */ /* 0x000fe400078e00a2 */
.L_x_3653:
[----:B------:R-:W-:Y:S05]  /*4c80*/  BSYNC B3 ;  /* 0x0000000000037941 */ /* 0x000fea0003800000 */
.L_x_3651:
        /* <DEDUP_REMOVED lines=16> */
.L_x_3657:
[----:B------:R-:W-:Y:S05]  /*4d90*/  BSYNC B4 ;  /* 0x0000000000047941 */ /* 0x000fea0003800000 */
.L_x_3656:
        /* <DEDUP_REMOVED lines=43> */
.L_x_3655:
[----:B------:R-:W-:Y:S05]  /*5050*/  BSYNC B3 ;  /* 0x0000000000037941 */ /* 0x000fea0003800000 */
.L_x_3654:
[----:B------:R-:W0:Y:S01]  /*5060*/  I2F.U32 R65, R194 ;  /* 0x000000c200417306 */ /* 0x000e220000201000 */
[----:B-----5:R-:W-:Y:S01]  /*5070*/  PRMT R67, RZ, 0x5410, R56 ;  /* 0x00005410ff437816 */ /* 0x020fe20000000038 */
[----:B------:R-:W-:-:S04]  /*5080*/  IMAD.MOV.U32 R66, RZ, RZ, 0x2f800000 ;  /* 0x2f800000ff427424 */ /* 0x000fc800078e00ff */
[----:B------:R-:W-:Y:S02]  /*5090*/  FMUL.FTZ R67, R67, c[0x0][0x1ec] ;  /* 0x00007b0043437a20 */ /* 0x000fe40000410000 */
[----:B0-----:R-:W-:Y:S02]  /*50a0*/  FFMA.FTZ R65, R65, R66, 1.1641532182693481445e-10 ;  /* 0x2f00000041417423 */ /* 0x001fe40000010042 */
[----:B------:R-:W-:-:S03]  /*50b0*/  FMUL.FTZ R66, R67, c[0x0][0x1e8] ;  /* 0x00007a0043427a20 */ /* 0x000fc60000410000 */
[----:B------:R-:W-:-:S04]  /*50c0*/  FSETP.GTU.FTZ.AND P3, PT, R65, c[0x0][0x1e4], PT ;  /* 0x0000790041007a0b */ /* 0x000fc80003f7c000 */
[----:B------:R-:W-:Y:S02]  /*50d0*/  FSEL R66, R66, RZ, !P3 ;  /* 0x000000ff42427208 */ /* 0x000fe40005800000 */
[----:B------:R-:W-:-:S03]  /*50e0*/  SEL R224, RZ, 0x1, P3 ;  /* 0x00000001ffe07807 */ /* 0x000fc60001800000 */
[----:B------:R-:W-:Y:S01]  /*50f0*/  FMUL.FTZ R199, R33, R66 ;  /* 0x0000004221c77220 */ /* 0x000fe20000410000 */
[----:B------:R-:W-:-:S05]  /*5100*/  @P1 PRMT R66, RZ, 0x5410, R60 ;  /* 0x00005410ff421816 */ /* 0x000fca000000003c */
[----:B------:R-:W-:Y:S02]  /*5110*/  @P1 FADD.FTZ R199, R66, R199 ;  /* 0x000000c742c71221 */ /* 0x000fe40000010000 */
.L_x_3650:
[----:B------:R-:W-:Y:S05]  /*5120*/  BSYNC B2 ;  /* 0x0000000000027941 */ /* 0x000fea0003800000 */
.L_x_3648:
        /* <DEDUP_REMOVED lines=8> */
.L_x_3659:
        /* <DEDUP_REMOVED lines=12> */
.L_x_3662:
[----:B------:R-:W-:Y:S02]  /*5270*/  IMAD.MOV.U32 R194, RZ, RZ, R162 ;  /* 0x000000ffffc27224 */ /* 0x000fe400078e00a2 */
.L_x_3663:
[----:B------:R-:W-:Y:S05]  /*5280*/  BSYNC B3 ;  /* 0x0000000000037941 */ /* 0x000fea0003800000 */
.L_x_3661:
        /* <DEDUP_REMOVED lines=16> */
.L_x_3667:
[----:B------:R-:W-:Y:S05]  /*5390*/  BSYNC B4 ;  /* 0x0000000000047941 */ /* 0x000fea0003800000 */
.L_x_3666:
        /* <DEDUP_REMOVED lines=40> */
[----:B------:R-:W-:Y:S02]  /*5620*/  LOP3.LUT R156, R67, UR25, R192, 0x96, !PT ;  /* 0x00000019439c7c12 */ /* 0x000fe4000f8e96c0 */
[----:B------:R-:W-:Y:S02]  /*5630*/  MOV R162, R66 ;  /* 0x0000004200a27202 */ /* 0x000fe40000000f00 */
[----:B------:R-:W-:Y:S02]  /*5640*/  LOP3.LUT R155, R161, UR26, R64, 0x96, !PT ;  /* 0x0000001aa19b7c12 */ /* 0x000fe4000f8e9640 */
.L_x_3665:
[----:B------:R-:W-:Y:S05]  /*5650*/  BSYNC B3 ;  /* 0x0000000000037941 */ /* 0x000fea0003800000 */
.L_x_3664:
        /* <DEDUP_REMOVED lines=12> */
.L_x_3660:
[----:B------:R-:W-:Y:S05]  /*5720*/  BSYNC B2 ;  /* 0x0000000000027941 */ /* 0x000fea0003800000 */
.L_x_3658:
        /* <DEDUP_REMOVED lines=8> */
.L_x_3669:
        /* <DEDUP_REMOVED lines=12> */
.L_x_3672:
[----:B------:R-:W-:Y:S02]  /*5870*/  IMAD.MOV.U32 R194, RZ, RZ, R162 ;  /* 0x000000ffffc27224 */ /* 0x000fe400078e00a2 */
.L_x_3673:
[----:B------:R-:W-:Y:S05]  /*5880*/  BSYNC B3 ;  /* 0x0000000000037941 */ /* 0x000fea0003800000 */
.L_x_3671:
        /* <DEDUP_REMOVED lines=16> */
.L_x_3677:
[----:B------:R-:W-:Y:S05]  /*5990*/  BSYNC B4 ;  /* 0x0000000000047941 */ /* 0x000fea0003800000 */
.L_x_3676:
        /* <DEDUP_REMOVED lines=43> */
.L_x_3675:
[----:B------:R-:W-:Y:S05]  /*5c50*/  BSYNC B3 ;  /* 0x0000000000037941 */ /* 0x000fea0003800000 */
.L_x_3674:
        /* <DEDUP_REMOVED lines=12> */
.L_x_3670:
[----:B------:R-:W-:Y:S05]  /*5d20*/  BSYNC B2 ;  /* 0x0000000000027941 */ /* 0x000fea0003800000 */
.L_x_3668:
        /* <DEDUP_REMOVED lines=8> */
.L_x_3679:
        /* <DEDUP_REMOVED lines=12> */
.L_x_3682:
[----:B------:R-:W-:Y:S02]  /*5e70*/  IMAD.MOV.U32 R194, RZ, RZ, R162 ;  /* 0x000000ffffc27224 */ /* 0x000fe400078e00a2 */
.L_x_3683:
[----:B------:R-:W-:Y:S05]  /*5e80*/  BSYNC B3 ;  /* 0x0000000000037941 */ /* 0x000fea0003800000 */
.L_x_3681:
        /* <DEDUP_REMOVED lines=16> */
.L_x_3687:
[----:B------:R-:W-:Y:S05]  /*5f90*/  BSYNC B4 ;  /* 0x0000000000047941 */ /* 0x000fea0003800000 */
.L_x_3686:
        /* <DEDUP_REMOVED lines=43> */
.L_x_3685:
[----:B------:R-:W-:Y:S05]  /*6250*/  BSYNC B3 ;  /* 0x0000000000037941 */ /* 0x000fea0003800000 */
.L_x_3684:
        /* <DEDUP_REMOVED lines=12> */
.L_x_3680:
[----:B------:R-:W-:Y:S05]  /*6320*/  BSYNC B2 ;  /* 0x0000000000027941 */ /* 0x000fea0003800000 */
.L_x_3678:
        /* <DEDUP_REMOVED lines=8> */
.L_x_3689:
        /* <DEDUP_REMOVED lines=12> */
.L_x_3692:
[----:B------:R-:W-:Y:S02]  /*6470*/  MOV R194, R162 ;  /* 0x000000a200c27202 */ /* 0x000fe40000000f00 */
.L_x_3693:
[----:B------:R-:W-:Y:S05]  /*6480*/  BSYNC B3 ;  /* 0x0000000000037941 */ /* 0x000fea0003800000 */
.L_x_3691:
        /* <DEDUP_REMOVED lines=16> */
.L_x_3697:
[----:B------:R-:W-:Y:S05]  /*6590*/  BSYNC B4 ;  /* 0x0000000000047941 */ /* 0x000fea0003800000 */
.L_x_3696:
        /* <DEDUP_REMOVED lines=43> */
.L_x_3695:
[----:B------:R-:W-:Y:S05]  /*6850*/  BSYNC B3 ;  /* 0x0000000000037941 */ /* 0x000fea0003800000 */
.L_x_3694:
        /* <DEDUP_REMOVED lines=12> */
.L_x_3690:
[----:B------:R-:W-:Y:S05]  /*6920*/  BSYNC B2 ;  /* 0x0000000000027941 */ /* 0x000fea0003800000 */
.L_x_3688:
        /* <DEDUP_REMOVED lines=8> */
.L_x_3699:
        /* <DEDUP_REMOVED lines=12> */
.L_x_3702:
[----:B------:R-:W-:Y:S02]  /*6a70*/  IMAD.MOV.U32 R219, RZ, RZ, R162 ;  /* 0x000000ffffdb7224 */ /* 0x000fe400078e00a2 */
.L_x_3703:
[----:B------:R-:W-:Y:S05]  /*6a80*/  BSYNC B3 ;  /* 0x0000000000037941 */ /* 0x000fea0003800000 */
.L_x_3701:
        /* <DEDUP_REMOVED lines=16> */
.L_x_3707:
[----:B------:R-:W-:Y:S05]  /*6b90*/  BSYNC B4 ;  /* 0x0000000000047941 */ /* 0x000fea0003800000 */
.L_x_3706:
        /* <DEDUP_REMOVED lines=43> */
.L_x_3705:
[----:B------:R-:W-:Y:S05]  /*6e50*/  BSYNC B3 ;  /* 0x0000000000037941 */ /* 0x000fea0003800000 */
.L_x_3704:
        /* <DEDUP_REMOVED lines=13> */
.L_x_3700:
[----:B------:R-:W-:Y:S05]  /*6f30*/  BSYNC B2 ;  /* 0x0000000000027941 */ /* 0x000fea0003800000 */
.L_x_3698:
        /* <DEDUP_REMOVED lines=8> */
.L_x_3709:
        /* <DEDUP_REMOVED lines=12> */
.L_x_3712:
[----:B------:R-:W-:Y:S02]  /*7080*/  IMAD.MOV.U32 R218, RZ, RZ, R162 ;  /* 0x000000ffffda7224 */ /* 0x000fe400078e00a2 */
.L_x_3713:
[----:B------:R-:W-:Y:S05]  /*7090*/  BSYNC B3 ;  /* 0x0000000000037941 */ /* 0x000fea0003800000 */
.L_x_3711:
        /* <DEDUP_REMOVED lines=16> */
.L_x_3717:
[----:B------:R-:W-:Y:S05]  /*71a0*/  BSYNC B4 ;  /* 0x0000000000047941 */ /* 0x000fea0003800000 */
.L_x_3716:
        /* <DEDUP_REMOVED lines=43> */
.L_x_3715:
[----:B------:R-:W-:Y:S05]  /*7460*/  BSYNC B3 ;  /* 0x0000000000037941 */ /* 0x000fea0003800000 */
.L_x_3714:
        /* <DEDUP_REMOVED lines=10> */
[----:B------:R-:W-:Y:S02]  /*7510*/  @P1 PRMT R66, RZ, 0x5410, R63 ;  /* 0x00005410ff421816 */ /* 0x000fe4000000003f */
[----:B------:R-:W-:-:S03]  /*7520*/  PRMT R218, R65, 0x7610, R218 ;  /* 0x0000761041da7816 */ /* 0x000fc600000000da */
[----:B------:R-:W-:Y:S02]  /*7530*/  @P1 FADD.FTZ R193, R66, R193 ;  /* 0x000000c142c11221 */ /* 0x000fe40000010000 */
.L_x_3710:
[----:B------:R-:W-:Y:S05]  /*7540*/  BSYNC B2 ;  /* 0x0000000000027941 */ /* 0x000fea0003800000 */
.L_x_3708:
        /* <DEDUP_REMOVED lines=8> */
.L_x_3719:
        /* <DEDUP_REMOVED lines=12> */
.L_x_3722:
[----:B------:R-:W-:Y:S02]  /*7690*/  IMAD.MOV.U32 R217, RZ, RZ, R162 ;  /* 0x000000ffffd97224 */ /* 0x000fe400078e00a2 */
.L_x_3723:
[----:B------:R-:W-:Y:S05]  /*76a0*/  BSYNC B3 ;  /* 0x0000000000037941 */ /* 0x000fea0003800000 */
.L_x_3721:
        /* <DEDUP_REMOVED lines=16> */
.L_x_3727:
[----:B------:R-:W-:Y:S05]  /*77b0*/  BSYNC B4 ;  /* 0x0000000000047941 */ /* 0x000fea0003800000 */
.L_x_3726:
        /* <DEDUP_REMOVED lines=43> */
.L_x_3725:
[----:B------:R-:W-:Y:S05]  /*7a70*/  BSYNC B3 ;  /* 0x0000000000037941 */ /* 0x000fea0003800000 */
.L_x_3724:
        /* <DEDUP_REMOVED lines=13> */
.L_x_3720:
[----:B------:R-:W-:Y:S05]  /*7b50*/  BSYNC B2 ;  /* 0x0000000000027941 */ /* 0x000fea0003800000 */
.L_x_3718:
        /* <DEDUP_REMOVED lines=29> */
.L_x_3729:
[----:B------:R-:W-:Y:S05]  /*7d30*/  BSYNC B2 ;  /* 0x0000000000027941 */ /* 0x000fea0003800000 */
.L_x_3728:
[----:B------:R-:W-:Y:S02]  /*7d40*/  IADD3 R228, R228, 0x20, RZ ;  /* 0x00000020e4e47810 */ /* 0x000fe40007ffe0ff */
[----:B------:R-:W-:Y:S02]  /*7d50*/  IADD3 R227, R227, 0x20, RZ ;  /* 0x00000020e3e37810 */ /* 0x000fe40007ffe0ff */
.L_x_3647:
[----:B------:R-:W-:Y:S05]  /*7d60*/  BSYNC B1 ;  /* 0x0000000000017941 */ /* 0x000fea0003800000 */
.L_x_3646:
[----:B------:R-:W-:Y:S01]  /*7d70*/  LOP3.LUT P1, RZ, R47, 0x8, RZ, 0xc0, !PT ;  /* 0x000000082fff7812 */ /* 0x000fe2000782c0ff */
[----:B------:R-:W-:-:S12]  /*7d80*/  BSSY B1, `(.L_x_3730) ;  /* 0x000032e000017945 */ /* 0x000fd80003800000 */
        /* <DEDUP_REMOVED lines=18> */
.L_x_3733:
        /* <DEDUP_REMOVED lines=12> */
.L_x_3736:
[----:B------:R-:W-:Y:S02]  /*7f70*/  IMAD.MOV.U32 R186, RZ, RZ, R162 ;  /* 0x000000ffffba7224 */ /* 0x000fe400078e00a2 */
.L_x_3737:
[----:B------:R-:W-:Y:S05]  /*7f80*/  BSYNC B3 ;  /* 0x0000000000037941 */ /* 0x000fea0003800000 */
.L_x_3735:
        /* <DEDUP_REMOVED lines=16> */
.L_x_3741:
[----:B------:R-:W-:Y:S05]  /*8090*/  BSYNC B4 ;  /* 0x0000000000047941 */ /* 0x000fea0003800000 */
.L_x_3740:
        /* <DEDUP_REMOVED lines=43> */
.L_x_3739:
[----:B------:R-:W-:Y:S05]  /*8350*/  BSYNC B3 ;  /* 0x0000000000037941 */ /* 0x000fea0003800000 */
.L_x_3738:
[----:B------:R-:W0:Y:S01]  /*8360*/  I2F.U32 R65, R186 ;  /* 0x000000ba00417306 */ /* 0x000e220000201000 */
[----:B------:R-:W-:Y:S01]  /*8370*/  HFMA2.MMA R66, -RZ, RZ, 0.1171875, 0 ;  /* 0x2f800000ff427435 */ /* 0x000fe200000001ff */
[----:B-----5:R-:W-:-:S05]  /*8380*/  PRMT R67, RZ, 0x5410, R56 ;  /* 0x00005410ff437816 */ /* 0x020fca0000000038 */
[----:B------:R-:W-:-:S04]  /*8390*/  FMUL.FTZ R67, R67, c[0x0][0x1ec] ;  /* 0x00007b0043437a20 */ /* 0x000fc80000410000 */
        /* <DEDUP_REMOVED lines=8> */
.L_x_3734:
[----:B------:R-:W-:Y:S05]  /*8420*/  BSYNC B2 ;  /* 0x0000000000027941 */ /* 0x000fea0003800000 */
.L_x_3732:
        /* <DEDUP_REMOVED lines=8> */
.L_x_3743:
        /* <DEDUP_REMOVED lines=12> */
.L_x_3746:
[----:B------:R-:W-:Y:S02]  /*8570*/  MOV R186, R162 ;  /* 0x000000a200ba7202 */ /* 0x000fe40000000f00 */
.L_x_3747:
[----:B------:R-:W-:Y:S05]  /*8580*/  BSYNC B3 ;  /* 0x0000000000037941 */ /* 0x000fea0003800000 */
.L_x_3745:
        /* <DEDUP_REMOVED lines=16> */
.L_x_3751:
[----:B------:R-:W-:Y:S05]  /*8690*/  BSYNC B4 ;  /* 0x0000000000047941 */ /* 0x000fea0003800000 */
.L_x_3750:
        /* <DEDUP_REMOVED lines=43> */
.L_x_3749:
[----:B------:R-:W-:Y:S05]  /*8950*/  BSYNC B3 ;  /* 0x0000000000037941 */ /* 0x000fea0003800000 */
.L_x_3748:
        /* <DEDUP_REMOVED lines=12> */
.L_x_3744:
[----:B------:R-:W-:Y:S05]  /*8a20*/  BSYNC B2 ;  /* 0x0000000000027941 */ /* 0x000fea0003800000 */
.L_x_3742:
        /* <DEDUP_REMOVED lines=8> */
.L_x_3753:
        /* <DEDUP_REMOVED lines=12> */
.L_x_3756:
[----:B------:R-:W-:Y:S02]  /*8b70*/  IMAD.MOV.U32 R186, RZ, RZ, R162 ;  /* 0x000000ffffba7224 */ /* 0x000fe400078e00a2 */
.L_x_3757:
[----:B------:R-:W-:Y:S05]  /*8b80*/  BSYNC B3 ;  /* 0x0000000000037941 */ /* 0x000fea0003800000 */
.L_x_3755:
        /* <DEDUP_REMOVED lines=16> */
.L_x_3761:
[----:B------:R-:W-:Y:S05]  /*8c90*/  BSYNC B4 ;  /* 0x0000000000047941 */ /* 0x000fea0003800000 */
.L_x_3760:
        /* <DEDUP_REMOVED lines=43> */
.L_x_3759:
[----:B------:R-:W-:Y:S05]  /*8f50*/  BSYNC B3 ;  /* 0x0000000000037941 */ /* 0x000fea0003800000 */
.L_x_3758:
        /* <DEDUP_REMOVED lines=12> */
.L_x_3754:
[----:B------:R-:W-:Y:S05]  /*9020*/  BSYNC B2 ;  /* 0x0000000000027941 */ /* 0x000fea0003800000 */
.L_x_3752:
        /* <DEDUP_REMOVED lines=8> */
.L_x_3763:
        /* <DEDUP_REMOVED lines=12> */
.L_x_3766:
[----:B------:R-:W-:Y:S02]  /*9170*/  IMAD.MOV.U32 R186, RZ, RZ, R162 ;  /* 0x000000ffffba7224 */ /* 0x000fe400078e00a2 */
.L_x_3767:
[----:B------:R-:W-:Y:S05]  /*9180*/  BSYNC B3 ;  /* 0x0000000000037941 */ /* 0x000fea0003800000 */
.L_x_3765:
        /* <DEDUP_REMOVED lines=16> */
.L_x_3771:
[----:B------:R-:W-:Y:S05]  /*9290*/  BSYNC B4 ;  /* 0x0000000000047941 */ /* 0x000fea0003800000 */
.L_x_3770:
        /* <DEDUP_REMOVED lines=43> */
.L_x_3769:
[----:B------:R-:W-:Y:S05]  /*9550*/  BSYNC B3 ;  /* 0x0000000000037941 */ /* 0x000fea0003800000 */
.L_x_3768:
        /* <DEDUP_REMOVED lines=12> */
.L_x_3764:
[----:B------:R-:W-:Y:S05]  /*9620*/  BSYNC B2 ;  /* 0x0000000000027941 */ /* 0x000fea0003800000 */
.L_x_3762:
        /* <DEDUP_REMOVED lines=8> */
.L_x_3773:
        /* <DEDUP_REMOVED lines=12> */
.L_x_3776:
[----:B------:R-:W-:Y:S02]  /*9770*/  IMAD.MOV.U32 R186, RZ, RZ, R162 ;  /* 0x000000ffffba7224 */ /* 0x000fe400078e00a2 */
.L_x_3777:
[----:B------:R-:W-:Y:S05]  /*9780*/  BSYNC B3 ;  /* 0x0000000000037941 */ /* 0x000fea0003800000 */
.L_x_3775:
        /* <DEDUP_REMOVED lines=16> */
.L_x_3781:
[----:B------:R-:W-:Y:S05]  /*9890*/  BSYNC B4 ;  /* 0x0000000000047941 */ /* 0x000fea0003800000 */
.L_x_3780:
        /* <DEDUP_REMOVED lines=43> */
.L_x_3779:
[----:B------:R-:W-:Y:S05]  /*9b50*/  BSYNC B3 ;  /* 0x0000000000037941 */ /* 0x000fea0003800000 */
.L_x_3778:
        /* <DEDUP_REMOVED lines=12> */
.L_x_3774:
[----:B------:R-:W-:Y:S05]  /*9c20*/  BSYNC B2 ;  /* 0x0000000000027941 */ /* 0x000fea0003800000 */
.L_x_3772:
        /* <DEDUP_REMOVED lines=8> */
.L_x_3783:
        /* <DEDUP_REMOVED lines=12> */
.L_x_3786:
[----:B------:R-:W-:Y:S02]  /*9d70*/  IMAD.MOV.U32 R219, RZ, RZ, R162 ;  /* 0x000000ffffdb7224 */ /* 0x000fe400078e00a2 */
.L_x_3787:
[----:B------:R-:W-:Y:S05]  /*9d80*/  BSYNC B3 ;  /* 0x0000000000037941 */ /* 0x000fea0003800000 */
.L_x_3785:
        /* <DEDUP_REMOVED lines=16> */
.L_x_3791:
[----:B------:R-:W-:Y:S05]  /*9e90*/  BSYNC B4 ;  /* 0x0000000000047941 */ /* 0x000fea0003800000 */
.L_x_3790:
        /* <DEDUP_REMOVED lines=43> */
.L_x_3789:
[----:B------:R-:W-:Y:S05]  /*a150*/  BSYNC B3 ;  /* 0x0000000000037941 */ /* 0x000fea0003800000 */
.L_x_3788:
        /* <DEDUP_REMOVED lines=13> */
.L_x_3784:
[----:B------:R-:W-:Y:S05]  /*a230*/  BSYNC B2 ;  /* 0x0000000000027941 */ /* 0x000fea0003800000 */
.L_x_3782:
        /* <DEDUP_REMOVED lines=8> */
.L_x_3793:
        /* <DEDUP_REMOVED lines=12> */
.L_x_3796:
[----:B------:R-:W-:Y:S02]  /*a380*/  IMAD.MOV.U32 R218, RZ, RZ, R162 ;  /* 0x000000ffffda7224 */ /* 0x000fe400078e00a2 */
.L_x_3797:
[----:B------:R-:W-:Y:S05]  /*a390*/  BSYNC B3 ;  /* 0x0000000000037941 */ /* 0x000fea0003800000 */
.L_x_3795:
        /* <DEDUP_REMOVED lines=16> */
.L_x_3801:
[----:B------:R-:W-:Y:S05]  /*a4a0*/  BSYNC B4 ;  /* 0x0000000000047941 */ /* 0x000fea0003800000 */
.L_x_3800:
        /* <DEDUP_REMOVED lines=43> */
.L_x_3799:
[----:B------:R-:W-:Y:S05]  /*a760*/  BSYNC B3 ;  /* 0x0000000000037941 */ /* 0x000fea0003800000 */
.L_x_3798:
        /* <DEDUP_REMOVED lines=13> */
.L_x_3794:
[----:B------:R-:W-:Y:S05]  /*a840*/  BSYNC B2 ;  /* 0x0000000000027941 */ /* 0x000fea0003800000 */
.L_x_3792:
        /* <DEDUP_REMOVED lines=8> */
.L_x_3803:
        /* <DEDUP_REMOVED lines=12> */
.L_x_3806:
[----:B------:R-:W-:Y:S02]  /*a990*/  IMAD.MOV.U32 R217, RZ, RZ, R162 ;  /* 0x000000ffffd97224 */ /* 0x000fe400078e00a2 */
.L_x_3807:
[----:B------:R-:W-:Y:S05]  /*a9a0*/  BSYNC B3 ;  /* 0x0000000000037941 */ /* 0x000fea0003800000 */
.L_x_3805:
        /* <DEDUP_REMOVED lines=16> */
.L_x_3811:
[----:B------:R-:W-:Y:S05]  /*aab0*/  BSYNC B4 ;  /* 0x0000000000047941 */ /* 0x000fea0003800000 */
.L_x_3810:
        /* <DEDUP_REMOVED lines=43> */
.L_x_3809:
[----:B------:R-:W-:Y:S05]  /*ad70*/  BSYNC B3 ;  /* 0x0000000000037941 */ /* 0x000fea0003800000 */
.L_x_3808:
        /* <DEDUP_REMOVED lines=13> */
.L_x_3804:
[----:B------:R-:W-:Y:S05]  /*ae50*/  BSYNC B2 ;  /* 0x0000000000027941 */ /* 0x000fea0003800000 */
.L_x_3802:
        /* <DEDUP_REMOVED lines=29> */
.L_x_3813:
[----:B------:R-:W-:Y:S05]  /*b030*/  BSYNC B2 ;  /* 0x0000000000027941 */ /* 0x000fea0003800000 */
.L_x_3812:
[----:B------:R-:W-:Y:S02]  /*b040*/  IADD3 R228, R228, 0x20, RZ ;  /* 0x00000020e4e47810 */ /* 0x000fe40007ffe0ff */
[----:B------:R-:W-:Y:S02]  /*b050*/  IADD3 R227, R227, 0x20, RZ ;  /* 0x00000020e3e37810 */ /* 0x000fe40007ffe0ff */
.L_x_3731:
[----:B------:R-:W-:Y:S05]  /*b060*/  BSYNC B1 ;  /* 0x0000000000017941 */ /* 0x000fea0003800000 */
.L_x_3730:
[----:B------:R-:W-:Y:S01]  /*b070*/  LOP3.LUT P1, RZ, R47, 0x4, RZ, 0xc0, !PT ;  /* 0x000000042fff7812 */ /* 0x000fe2000782c0ff */
        /* <DEDUP_REMOVED lines=13> */
[----:B0-----:R-:W-:Y:S01]  /*b150*/  IMAD.MOV.U32 R183, RZ, RZ, RZ ;  /* 0x000000ffffb77224 */ /* 0x001fe200078e00ff */
[----:B------:R-:W-:Y:S01]  /*b160*/  MOV R64, R161 ;  /* 0x000000a100407202 */ /* 0x000fe20000000f00 */
[----:B------:R-:W-:Y:S05]  /*b170*/  @!P1 BRA `(.L_x_3818) ;  /* 0x000005a000009947 */ /* 0x000fea0003800000 */
[----:B------:R-:W-:Y:S01]  /*b180*/  IMAD.MOV.U32 R64, RZ, RZ, R161 ;  /* 0x000000ffff407224 */ /* 0x000fe200078e00a1 */
[----:B-----5:R-:W-:Y:S01]  /*b190*/  PRMT R183, RZ, 0x5410, R60 ;  /* 0x00005410ffb77816 */ /* 0x020fe2000000003c */
[----:B------:R-:W-:Y:S05]  /*b1a0*/  BRA `(.L_x_3818) ;  /* 0x0000057000007947 */ /* 0x000fea0003800000 */
.L_x_3817:
        /* <DEDUP_REMOVED lines=12> */
.L_x_3820:
[----:B------:R-:W-:Y:S02]  /*b270*/  IMAD.MOV.U32 R178, RZ, RZ, R162 ;  /* 0x000000ffffb27224 */ /* 0x000fe400078e00a2 */
.L_x_3821:
[----:B------:R-:W-:Y:S05]  /*b280*/  BSYNC B3 ;  /* 0x0000000000037941 */ /* 0x000fea0003800000 */
.L_x_3819:
        /* <DEDUP_REMOVED lines=16> */
.L_x_3825:
[----:B------:R-:W-:Y:S05]  /*b390*/  BSYNC B4 ;  /* 0x0000000000047941 */ /* 0x000fea0003800000 */
.L_x_3824:
        /* <DEDUP_REMOVED lines=43> */
.L_x_3823:
[----:B------:R-:W-:Y:S05]  /*b650*/  BSYNC B3 ;  /* 0x0000000000037941 */ /* 0x000fea0003800000 */
.L_x_3822:
        /* <DEDUP_REMOVED lines=12> */
.L_x_3818:
[----:B------:R-:W-:Y:S05]  /*b720*/  BSYNC B2 ;  /* 0x0000000000027941 */ /* 0x000fea0003800000 */
.L_x_3816:
        /* <DEDUP_REMOVED lines=8> */
.L_x_3827:
        /* <DEDUP_REMOVED lines=12> */
.L_x_3830:
[----:B------:R-:W-:Y:S02]  /*b870*/  IMAD.MOV.U32 R178, RZ, RZ, R162 ;  /* 0x000000ffffb27224 */ /* 0x000fe400078e00a2 */
.L_x_3831:
[----:B------:R-:W-:Y:S05]  /*b880*/  BSYNC B3 ;  /* 0x0000000000037941 */ /* 0x000fea0003800000 */
.L_x_3829:
        /* <DEDUP_REMOVED lines=16> */
.L_x_3835:
[----:B------:R-:W-:Y:S05]  /*b990*/  BSYNC B4 ;  /* 0x0000000000047941 */ /* 0x000fea0003800000 */
.L_x_3834:
        /* <DEDUP_REMOVED lines=43> */
.L_x_3833:
[----:B------:R-:W-:Y:S05]  /*bc50*/  BSYNC B3 ;  /* 0x0000000000037941 */ /* 0x000fea0003800000 */
.L_x_3832:
        /* <DEDUP_REMOVED lines=12> */
.L_x_3828:
[----:B------:R-:W-:Y:S05]  /*bd20*/  BSYNC B2 ;  /* 0x0000000000027941 */ /* 0x000fea0003800000 */
.L_x_3826:
        /* <DEDUP_REMOVED lines=8> */
.L_x_3837:
        /* <DEDUP_REMOVED lines=12> */
.L_x_3840:
[----:B------:R-:W-:Y:S02]  /*be70*/  IMAD.MOV.U32 R178, RZ, RZ, R162 ;  /* 0x000000ffffb27224 */ /* 0x000fe400078e00a2 */
.L_x_3841:
[----:B------:R-:W-:Y:S05]  /*be80*/  BSYNC B3 ;  /* 0x0000000000037941 */ /* 0x000fea0003800000 */
.L_x_3839:
        /* <DEDUP_REMOVED lines=16> */
.L_x_3845:
[----:B------:R-:W-:Y:S05]  /*bf90*/  BSYNC B4 ;  /* 0x0000000000047941 */ /* 0x000fea0003800000 */
.L_x_3844:
        /* <DEDUP_REMOVED lines=43> */
.L_x_3843:
[----:B------:R-:W-:Y:S05]  /*c250*/  BSYNC B3 ;  /* 0x0000000000037941 */ /* 0x000fea0003800000 */
.L_x_3842:
        /* <DEDUP_REMOVED lines=12> */
.L_x_3838:
[----:B------:R-:W-:Y:S05]  /*c320*/  BSYNC B2 ;  /* 0x0000000000027941 */ /* 0x000fea0003800000 */
.L_x_3836:
        /* <DEDUP_REMOVED lines=8> */
.L_x_3847:
        /* <DEDUP_REMOVED lines=12> */
.L_x_3850:
[----:B------:R-:W-:Y:S02]  /*c470*/  MOV R178, R162 ;  /* 0x000000a200b27202 */ /* 0x000fe40000000f00 */
.L_x_3851:
[----:B------:R-:W-:Y:S05]  /*c480*/  BSYNC B3 ;  /* 0x0000000000037941 */ /* 0x000fea0003800000 */
.L_x_3849:
        /* <DEDUP_REMOVED lines=16> */
.L_x_3855:
[----:B------:R-:W-:Y:S05]  /*c590*/  BSYNC B4 ;  /* 0x0000000000047941 */ /* 0x000fea0003800000 */
.L_x_3854:
        /* <DEDUP_REMOVED lines=43> */
.L_x_3853:
[----:B------:R-:W-:Y:S05]  /*c850*/  BSYNC B3 ;  /* 0x0000000000037941 */ /* 0x000fea0003800000 */
.L_x_3852:
        /* <DEDUP_REMOVED lines=12> */
.L_x_3848:
[----:B------:R-:W-:Y:S05]  /*c920*/  BSYNC B2 ;  /* 0x0000000000027941 */ /* 0x000fea0003800000 */
.L_x_3846:
        /* <DEDUP_REMOVED lines=8> */
.L_x_3857:
        /* <DEDUP_REMOVED lines=12> */
.L_x_3860:
[----:B------:R-:W-:Y:S02]  /*ca70*/  IMAD.MOV.U32 R178, RZ, RZ, R162 ;  /* 0x000000ffffb27224 */ /* 0x000fe400078e00a2 */
.L_x_3861:
[----:B------:R-:W-:Y:S05]  /*ca80*/  BSYNC B3 ;  /* 0x0000000000037941 */ /* 0x000fea0003800000 */
.L_x_3859:
        /* <DEDUP_REMOVED lines=16> */
.L_x_3865:
[----:B------:R-:W-:Y:S05]  /*cb90*/  BSYNC B4 ;  /* 0x0000000000047941 */ /* 0x000fea0003800000 */
.L_x_3864:
        /* <DEDUP_REMOVED lines=43> */
.L_x_3863:
[----:B------:R-:W-:Y:S05]  /*ce50*/  BSYNC B3 ;  /* 0x0000000000037941 */ /* 0x000fea0003800000 */
.L_x_3862:
        /* <DEDUP_REMOVED lines=12> */
.L_x_3858:
[----:B------:R-:W-:Y:S05]  /*cf20*/  BSYNC B2 ;  /* 0x0000000000027941 */ /* 0x000fea0003800000 */
.L_x_3856:
        /* <DEDUP_REMOVED lines=8> */
.L_x_3867:
        /* <DEDUP_REMOVED lines=12> */
.L_x_3870:
[----:B------:R-:W-:Y:S02]  /*d070*/  IMAD.MOV.U32 R219, RZ, RZ, R162 ;  /* 0x000000ffffdb7224 */ /* 0x000fe400078e00a2 */
.L_x_3871:
[----:B------:R-:W-:Y:S05]  /*d080*/  BSYNC B3 ;  /* 0x0000000000037941 */ /* 0x000fea0003800000 */
.L_x_3869:
        /* <DEDUP_REMOVED lines=16> */
.L_x_3875:
[----:B------:R-:W-:Y:S05]  /*d190*/  BSYNC B4 ;  /* 0x0000000000047941 */ /* 0x000fea0003800000 */
.L_x_3874:
        /* <DEDUP_REMOVED lines=43> */
.L_x_3873:
[----:B------:R-:W-:Y:S05]  /*d450*/  BSYNC B3 ;  /* 0x0000000000037941 */ /* 0x000fea0003800000 */
.L_x_3872:
        /* <DEDUP_REMOVED lines=13> */
.L_x_3868:
[----:B------:R-:W-:Y:S05]  /*d530*/  BSYNC B2 ;  /* 0x0000000000027941 */ /* 0x000fea0003800000 */
.L_x_3866:
        /* <DEDUP_REMOVED lines=8> */
.L_x_3877:
        /* <DEDUP_REMOVED lines=12> */
.L_x_3880:
[----:B------:R-:W-:Y:S02]  /*d680*/  IMAD.MOV.U32 R218, RZ, RZ, R162 ;  /* 0x000000ffffda7224 */ /* 0x000fe400078e00a2 */
.L_x_3881:
[----:B------:R-:W-:Y:S05]  /*d690*/  BSYNC B3 ;  /* 0x0000000000037941 */ /* 0x000fea0003800000 */
.L_x_3879:
        /* <DEDUP_REMOVED lines=16> */
.L_x_3885:
[----:B------:R-:W-:Y:S05]  /*d7a0*/  BSYNC B4 ;  /* 0x0000000000047941 */ /* 0x000fea0003800000 */
.L_x_3884:
        /* <DEDUP_REMOVED lines=43> */
.L_x_3883:
[----:B------:R-:W-:Y:S05]  /*da60*/  BSYNC B3 ;  /* 0x0000000000037941 */ /* 0x000fea0003800000 */
.L_x_3882:
        /* <DEDUP_REMOVED lines=13> */
.L_x_3878:
[----:B------:R-:W-:Y:S05]  /*db40*/  BSYNC B2 ;  /* 0x0000000000027941 */ /* 0x000fea0003800000 */
.L_x_3876:
        /* <DEDUP_REMOVED lines=8> */
.L_x_3887:
        /* <DEDUP_REMOVED lines=12> */
.L_x_3890:
[----:B------:R-:W-:Y:S02]  /*dc90*/  IMAD.MOV.U32 R217, RZ, RZ, R162 ;  /* 0x000000ffffd97224 */ /* 0x000fe400078e00a2 */
.L_x_3891:
[----:B------:R-:W-:Y:S05]  /*dca0*/  BSYNC B3 ;  /* 0x0000000000037941 */ /* 0x000fea0003800000 */
.L_x_3889:
        /* <DEDUP_REMOVED lines=16> */
.L_x_3895:
[----:B------:R-:W-:Y:S05]  /*ddb0*/  BSYNC B4 ;  /* 0x0000000000047941 */ /* 0x000fea0003800000 */
.L_x_3894:
        /* <DEDUP_REMOVED lines=43> */
.L_x_3893:
[----:B------:R-:W-:Y:S05]  /*e070*/  BSYNC B3 ;  /* 0x0000000000037941 */ /* 0x000fea0003800000 */
.L_x_3892:
        /* <DEDUP_REMOVED lines=13> */
.L_x_3888:
[----:B------:R-:W-:Y:S05]  /*e150*/  BSYNC B2 ;  /* 0x0000000000027941 */ /* 0x000fea0003800000 */
.L_x_3886:
        /* <DEDUP_REMOVED lines=9> */
[----:B0-----:R-:W-:Y:S02]  /*e1f0*/  SHF.L.U32 R65, R218, 0x10, RZ ;  /* 0x00000010da417819 */ /* 0x001fe400000006ff */
        /* <DEDUP_REMOVED lines=14> */
[----:B------:R-:W-:Y:S01]  /*e2e0*/  IMAD.MOV.U32 R66, RZ, RZ, 0x8 ;  /* 0x00000008ff427424 */ /* 0x000fe200078e00ff */
[----:B------:R-:W-:Y:S02]  /*e2f0*/  LOP3.LUT R65, R233, R65, RZ, 0xfc, !PT ;  /* 0x00000041e9417212 */ /* 0x000fe400078efcff */
[----:B------:R-:W-:Y:S01]  /*e300*/  LOP3.LUT R64, R235, 0xff, R224, 0xf8, !PT ;  /* 0x000000ffeb407812 */ /* 0x000fe200078ef8e0 */
[----:B------:R-:W-:-:S05]  /*e310*/  IMAD.WIDE.U32 R66, R227, R66, c[0x0][0x190] ;  /* 0x00006400e3427625 */ /* 0x000fca00078e0042 */
[----:B------:R0:W-:Y:S02]  /*e320*/  STG.E.64 [R66.64], R64 ;  /* 0x0000004042007986 */ /* 0x0001e4000c101b06 */
.L_x_3897:
[----:B------:R-:W-:Y:S05]  /*e330*/  BSYNC B2 ;  /* 0x0000000000027941 */ /* 0x000fea0003800000 */
.L_x_3896:
[----:B------:R-:W-:Y:S02]  /*e340*/  IADD3 R228, R228, 0x20, RZ ;  /* 0x00000020e4e47810 */ /* 0x000fe40007ffe0ff */
[----:B------:R-:W-:Y:S02]  /*e350*/  IADD3 R227, R227, 0x20, RZ ;  /* 0x00000020e3e37810 */ /* 0x000fe40007ffe0ff */
.L_x_3815:
[----:B------:R-:W-:Y:S05]  /*e360*/  BSYNC B1 ;  /* 0x0000000000017941 */ /* 0x000fea0003800000 */
.L_x_3814:
        /* <DEDUP_REMOVED lines=20> */
.L_x_3901:
        /* <DEDUP_REMOVED lines=12> */
.L_x_3904:
[----:B------:R-:W-:Y:S02]  /*e570*/  IMAD.MOV.U32 R170, RZ, RZ, R162 ;  /* 0x000000ffffaa7224 */ /* 0x000fe400078e00a2 */
.L_x_3905:
[----:B------:R-:W-:Y:S05]  /*e580*/  BSYNC B3 ;  /* 0x0000000000037941 */ /* 0x000fea0003800000 */
.L_x_3903:
        /* <DEDUP_REMOVED lines=16> */
.L_x_3909:
[----:B------:R-:W-:Y:S05]  /*e690*/  BSYNC B4 ;  /* 0x0000000000047941 */ /* 0x000fea0003800000 */
.L_x_3908:
        /* <DEDUP_REMOVED lines=43> */
.L_x_3907:
[----:B------:R-:W-:Y:S05]  /*e950*/  BSYNC B3 ;  /* 0x0000000000037941 */ /* 0x000fea0003800000 */
.L_x_3906:
        /* <DEDUP_REMOVED lines=12> */
.L_x_3902:
[----:B------:R-:W-:Y:S05]  /*ea20*/  BSYNC B2 ;  /* 0x0000000000027941 */ /* 0x000fea0003800000 */
.L_x_3900:
        /* <DEDUP_REMOVED lines=8> */
.L_x_3911:
        /* <DEDUP_REMOVED lines=12> */
.L_x_3914:
[----:B------:R-:W-:Y:S02]  /*eb70*/  IMAD.MOV.U32 R170, RZ, RZ, R162 ;  /* 0x000000ffffaa7224 */ /* 0x000fe400078e00a2 */
.L_x_3915:
[----:B------:R-:W-:Y:S05]  /*eb80*/  BSYNC B3 ;  /* 0x0000000000037941 */ /* 0x000fea0003800000 */
.L_x_3913:
        /* <DEDUP_REMOVED lines=16> */
.L_x_3919:
[----:B------:R-:W-:Y:S05]  /*ec90*/  BSYNC B4 ;  /* 0x0000000000047941 */ /* 0x000fea0003800000 */
.L_x_3918:
        /* <DEDUP_REMOVED lines=43> */
.L_x_3917:
[----:B------:R-:W-:Y:S05]  /*ef50*/  BSYNC B3 ;  /* 0x0000000000037941 */ /* 0x000fea0003800000 */
.L_x_3916:
        /* <DEDUP_REMOVED lines=12> */
.L_x_3912:
[----:B------:R-:W-:Y:S05]  /*f020*/  BSYNC B2 ;  /* 0x0000000000027941 */ /* 0x000fea0003800000 */
.L_x_3910:
        /* <DEDUP_REMOVED lines=8> */
.L_x_3921:
        /* <DEDUP_REMOVED lines=12> */
.L_x_3924:
[----:B------:R-:W-:Y:S02]  /*f170*/  MOV R170, R162 ;  /* 0x000000a200aa7202 */ /* 0x000fe40000000f00 */
.L_x_3925:
[----:B------:R-:W-:Y:S05]  /*f180*/  BSYNC B3 ;  /* 0x0000000000037941 */ /* 0x000fea0003800000 */
.L_x_3923:
        /* <DEDUP_REMOVED lines=16> */
.L_x_3929:
[----:B------:R-:W-:Y:S05]  /*f290*/  BSYNC B4 ;  /* 0x0000000000047941 */ /* 0x000fea0003800000 */
.L_x_3928:
        /* <DEDUP_REMOVED lines=43> */
.L_x_3927:
[----:B------:R-:W-:Y:S05]  /*f550*/  BSYNC B3 ;  /* 0x0000000000037941 */ /* 0x000fea0003800000 */
.L_x_3926:
        /* <DEDUP_REMOVED lines=12> */
.L_x_3922:
[----:B------:R-:W-:Y:S05]  /*f620*/  BSYNC B2 ;  /* 0x0000000000027941 */ /* 0x000fea0003800000 */
.L_x_3920:
        /* <DEDUP_REMOVED lines=8> */
.L_x_3931:
        /* <DEDUP_REMOVED lines=12> */
.L_x_3934:
[----:B------:R-:W-:Y:S02]  /*f770*/  IMAD.MOV.U32 R170, RZ, RZ, R162 ;  /* 0x000000ffffaa7224 */ /* 0x000fe400078e00a2 */
.L_x_3935:
[----:B------:R-:W-:Y:S05]  /*f780*/  BSYNC B3 ;  /* 0x0000000000037941 */ /* 0x000fea0003800000 */
.L_x_3933:
        /* <DEDUP_REMOVED lines=16> */
.L_x_3939:
[----:B------:R-:W-:Y:S05]  /*f890*/  BSYNC B4 ;  /* 0x0000000000047941 */ /* 0x000fea0003800000 */
.L_x_3938:
        /* <DEDUP_REMOVED lines=43> */
.L_x_3937:
[----:B------:R-:W-:Y:S05]  /*fb50*/  BSYNC B3 ;  /* 0x0000000000037941 */ /* 0x000fea0003800000 */
.L_x_3936:
        /* <DEDUP_REMOVED lines=12> */
.L_x_3932:
[----:B------:R-:W-:Y:S05]  /*fc20*/  BSYNC B2 ;  /* 0x0000000000027941 */ /* 0x000fea0003800000 */
.L_x_3930:
        /* <DEDUP_REMOVED lines=8> */
.L_x_3941:
        /* <DEDUP_REMOVED lines=12> */
.L_x_3944:
[----:B------:R-:W-:Y:S02]  /*fd70*/  IMAD.MOV.U32 R170, RZ, RZ, R162 ;  /* 0x000000ffffaa7224 */ /* 0x000fe400078e00a2 */
.L_x_3945:
[----:B------:R-:W-:Y:S05]  /*fd80*/  BSYNC B3 ;  /* 0x0000000000037941 */ /* 0x000fea0003800000 */
.L_x_3943:
        /* <DEDUP_REMOVED lines=16> */
.L_x_3949:
[----:B------:R-:W-:Y:S05]  /*fe90*/  BSYNC B4 ;  /* 0x0000000000047941 */ /* 0x000fea0003800000 */
.L_x_3948:
        /* <DEDUP_REMOVED lines=43> */
.L_x_3947:
[----:B------:R-:W-:Y:S05]  /*10150*/  BSYNC B3 ;  /* 0x0000000000037941 */ /* 0x000fea0003800000 */
.L_x_3946:
        /* <DEDUP_REMOVED lines=12> */
.L_x_3942:
[----:B------:R-:W-:Y:S05]  /*10220*/  BSYNC B2 ;  /* 0x0000000000027941 */ /* 0x000fea0003800000 */
.L_x_3940:
        /* <DEDUP_REMOVED lines=8> */
.L_x_3951:
        /* <DEDUP_REMOVED lines=12> */
.L_x_3954:
[----:B------:R-:W-:Y:S02]  /*10370*/  IMAD.MOV.U32 R219, RZ, RZ, R162 ;  /* 0x000000ffffdb7224 */ /* 0x000fe400078e00a2 */
.L_x_3955:
[----:B------:R-:W-:Y:S05]  /*10380*/  BSYNC B3 ;  /* 0x0000000000037941 */ /* 0x000fea0003800000 */
.L_x_3953:
        /* <DEDUP_REMOVED lines=16> */
.L_x_3959:
[----:B------:R-:W-:Y:S05]  /*10490*/  BSYNC B4 ;  /* 0x0000000000047941 */ /* 0x000fea0003800000 */
.L_x_3958:
        /* <DEDUP_REMOVED lines=43> */
.L_x_3957:
[----:B------:R-:W-:Y:S05]  /*10750*/  BSYNC B3 ;  /* 0x0000000000037941 */ /* 0x000fea0003800000 */
.L_x_3956:
        /* <DEDUP_REMOVED lines=13> */
.L_x_3952:
[----:B------:R-:W-:Y:S05]  /*10830*/  BSYNC B2 ;  /* 0x0000000000027941 */ /* 0x000fea0003800000 */
.L_x_3950:
        /* <DEDUP_REMOVED lines=8> */
.L_x_3961:
        /* <DEDUP_REMOVED lines=12> */
.L_x_3964:
[----:B------:R-:W-:Y:S02]  /*10980*/  IMAD.MOV.U32 R218, RZ, RZ, R162 ;  /* 0x000000ffffda7224 */ /* 0x000fe400078e00a2 */
.L_x_3965:
[----:B------:R-:W-:Y:S05]  /*10990*/  BSYNC B3 ;  /* 0x0000000000037941 */ /* 0x000fea0003800000 */
.L_x_3963:
        /* <DEDUP_REMOVED lines=16> */
.L_x_3969:
[----:B------:R-:W-:Y:S05]  /*10aa0*/  BSYNC B4 ;  /* 0x0000000000047941 */ /* 0x000fea0003800000 */
.L_x_3968:
        /* <DEDUP_REMOVED lines=43> */
.L_x_3967:
[----:B------:R-:W-:Y:S05]  /*10d60*/  BSYNC B3 ;  /* 0x0000000000037941 */ /* 0x000fea0003800000 */
.L_x_3966:
        /* <DEDUP_REMOVED lines=13> */
.L_x_3962:
[----:B------:R-:W-:Y:S05]  /*10e40*/  BSYNC B2 ;  /* 0x0000000000027941 */ /* 0x000fea0003800000 */
.L_x_3960:
        /* <DEDUP_REMOVED lines=8> */
.L_x_3971:
        /* <DEDUP_REMOVED lines=12> */
.L_x_3974:
[----:B------:R-:W-:Y:S02]  /*10f90*/  IMAD.MOV.U32 R217, RZ, RZ, R162 ;  /* 0x000000ffffd97224 */ /* 0x000fe400078e00a2 */
.L_x_3975:
[----:B------:R-:W-:Y:S05]  /*10fa0*/  BSYNC B3 ;  /* 0x0000000000037941 */ /* 0x000fea0003800000 */
.L_x_3973:
        /* <DEDUP_REMOVED lines=16> */
.L_x_3979:
[----:B------:R-:W-:Y:S05]  /*110b0*/  BSYNC B4 ;  /* 0x0000000000047941 */ /* 0x000fea0003800000 */
.L_x_3978:
        /* <DEDUP_REMOVED lines=43> */
.L_x_3977:
[----:B------:R-:W-:Y:S05]  /*11370*/  BSYNC B3 ;  /* 0x0000000000037941 */ /* 0x000fea0003800000 */
.L_x_3976:
        /* <DEDUP_REMOVED lines=13> */
.L_x_3972:
[----:B------:R-:W-:Y:S05]  /*11450*/  BSYNC B2 ;  /* 0x0000000000027941 */ /* 0x000fea0003800000 */
.L_x_3970:
        /* <DEDUP_REMOVED lines=29> */
.L_x_3981:
[----:B------:R-:W-:Y:S05]  /*11630*/  BSYNC B2 ;  /* 0x0000000000027941 */ /* 0x000fea0003800000 */
.L_x_3980:
[----:B------:R-:W-:Y:S02]  /*11640*/  IADD3 R228, R228, 0x20, RZ ;  /* 0x00000020e4e47810 */ /* 0x000fe40007ffe0ff */
[----:B------:R-:W-:Y:S02]  /*11650*/  IADD3 R227, R227, 0x20, RZ ;  /* 0x00000020e3e37810 */ /* 0x000fe40007ffe0ff */
.L_x_3899:
[----:B------:R-:W-:Y:S05]  /*11660*/  BSYNC B1 ;  /* 0x0000000000017941 */ /* 0x000fea0003800000 */
.L_x_3898:
[----:B------:R-:W-:Y:S01]  /*11670*/  BSSY B1, `(.L_x_3982) ;  /* 0x0000327000017945 */ /* 0x000fe20003800000 */
        /* <DEDUP_REMOVED lines=18> */
.L_x_3985:
        /* <DEDUP_REMOVED lines=12> */
.L_x_3988:
[----:B------:R-:W-:Y:S02]  /*11860*/  IMAD.MOV.U32 R212, RZ, RZ, R162 ;  /* 0x000000ffffd47224 */ /* 0x000fe400078e00a2 */
.L_x_3989:
[----:B------:R-:W-:Y:S05]  /*11870*/  BSYNC B3 ;  /* 0x0000000000037941 */ /* 0x000fea0003800000 */
.L_x_3987:
        /* <DEDUP_REMOVED lines=16> */
.L_x_3993:
[----:B------:R-:W-:Y:S05]  /*11980*/  BSYNC B4 ;  /* 0x0000000000047941 */ /* 0x000fea0003800000 */
.L_x_3992:
        /* <DEDUP_REMOVED lines=43> */
.L_x_3991:
[----:B------:R-:W-:Y:S05]  /*11c40*/  BSYNC B3 ;  /* 0x0000000000037941 */ /* 0x000fea0003800000 */
.L_x_3990:
        /* <DEDUP_REMOVED lines=10> */
[----:B------:R-:W-:-:S04]  /*11cf0*/  FMUL.FTZ R209, R0, R209 ;  /* 0x000000d100d17220 */ /* 0x000fc80000410000 */
[----:B------:R-:W-:Y:S02]  /*11d00*/  @P1 FADD.FTZ R209, R66, R209 ;  /* 0x000000d142d11221 */ /* 0x000fe40000010000 */
.L_x_3986:
[----:B------:R-:W-:Y:S05]  /*11d10*/  BSYNC B2 ;  /* 0x0000000000027941 */ /* 0x000fea0003800000 */
.L_x_3984:
        /* <DEDUP_REMOVED lines=8> */
.L_x_3995:
        /* <DEDUP_REMOVED lines=12> */
.L_x_3998:
[----:B------:R-:W-:Y:S02]  /*11e60*/  MOV R212, R162 ;  /* 0x000000a200d47202 */ /* 0x000fe40000000f00 */
.L_x_3999:
[----:B------:R-:W-:Y:S05]  /*11e70*/  BSYNC B3 ;  /* 0x0000000000037941 */ /* 0x000fea0003800000 */
.L_x_3997:
        /* <DEDUP_REMOVED lines=16> */
.L_x_4003:
[----:B------:R-:W-:Y:S05]  /*11f80*/  BSYNC B4 ;  /* 0x0000000000047941 */ /* 0x000fea0003800000 */
.L_x_4002:
        /* <DEDUP_REMOVED lines=43> */
.L_x_4001:
[----:B------:R-:W-:Y:S05]  /*12240*/  BSYNC B3 ;  /* 0x0000000000037941 */ /* 0x000fea0003800000 */
.L_x_4000:
        /* <DEDUP_REMOVED lines=12> */
.L_x_3996:
[----:B------:R-:W-:Y:S05]  /*12310*/  BSYNC B2 ;  /* 0x0000000000027941 */ /* 0x000fea0003800000 */
.L_x_3994:
        /* <DEDUP_REMOVED lines=8> */
.L_x_4005:
        /* <DEDUP_REMOVED lines=12> */
.L_x_4008:
[----:B------:R-:W-:Y:S02]  /*12460*/  IMAD.MOV.U32 R214, RZ, RZ, R162 ;  /* 0x000000ffffd67224 */ /* 0x000fe400078e00a2 */
.L_x_4009:
[----:B------:R-:W-:Y:S05]  /*12470*/  BSYNC B3 ;  /* 0x0000000000037941 */ /* 0x000fea0003800000 */
.L_x_4007:
        /* <DEDUP_REMOVED lines=16> */
.L_x_4013:
[----:B------:R-:W-:Y:S05]  /*12580*/  BSYNC B4 ;  /* 0x0000000000047941 */ /* 0x000fea0003800000 */
.L_x_4012:
        /* <DEDUP_REMOVED lines=43> */
.L_x_4011:
[----:B------:R-:W-:Y:S05]  /*12840*/  BSYNC B3 ;  /* 0x0000000000037941 */ /* 0x000fea0003800000 */
.L_x_4010:
        /* <DEDUP_REMOVED lines=12> */
.L_x_4006:
[----:B------:R-:W-:Y:S05]  /*12910*/  BSYNC B2 ;  /* 0x0000000000027941 */ /* 0x000fea0003800000 */
.L_x_4004:
        /* <DEDUP_REMOVED lines=8> */
.L_x_4015:
        /* <DEDUP_REMOVED lines=12> */
.L_x_4018:
[----:B------:R-:W-:Y:S02]  /*12a60*/  IMAD.MOV.U32 R214, RZ, RZ, R162 ;  /* 0x000000ffffd67224 */ /* 0x000fe400078e00a2 */
.L_x_4019:
[----:B------:R-:W-:Y:S05]  /*12a70*/  BSYNC B3 ;  /* 0x0000000000037941 */ /* 0x000fea0003800000 */
.L_x_4017:
        /* <DEDUP_REMOVED lines=16> */
.L_x_4023:
[----:B------:R-:W-:Y:S05]  /*12b80*/  BSYNC B4 ;  /* 0x0000000000047941 */ /* 0x000fea0003800000 */
.L_x_4022:
        /* <DEDUP_REMOVED lines=43> */
.L_x_4021:
[----:B------:R-:W-:Y:S05]  /*12e40*/  BSYNC B3 ;  /* 0x0000000000037941 */ /* 0x000fea0003800000 */
.L_x_4020:
        /* <DEDUP_REMOVED lines=12> */
.L_x_4016:
[----:B------:R-:W-:Y:S05]  /*12f10*/  BSYNC B2 ;  /* 0x0000000000027941 */ /* 0x000fea0003800000 */
.L_x_4014:
        /* <DEDUP_REMOVED lines=8> */
.L_x_4025:
        /* <DEDUP_REMOVED lines=12> */
.L_x_4028:
[----:B------:R-:W-:Y:S02]  /*13060*/  IMAD.MOV.U32 R216, RZ, RZ, R162 ;  /* 0x000000ffffd87224 */ /* 0x000fe400078e00a2 */
.L_x_4029:
[----:B------:R-:W-:Y:S05]  /*13070*/  BSYNC B3 ;  /* 0x0000000000037941 */ /* 0x000fea0003800000 */
.L_x_4027:
        /* <DEDUP_REMOVED lines=16> */
.L_x_4033:
[----:B------:R-:W-:Y:S05]  /*13180*/  BSYNC B4 ;  /* 0x0000000000047941 */ /* 0x000fea0003800000 */
.L_x_4032:
        /* <DEDUP_REMOVED lines=43> */
.L_x_4031:
[----:B------:R-:W-:Y:S05]  /*13440*/  BSYNC B3 ;  /* 0x0000000000037941 */ /* 0x000fea0003800000 */
.L_x_4030:
        /* <DEDUP_REMOVED lines=12> */
.L_x_4026:
[----:B------:R-:W-:Y:S05]  /*13510*/  BSYNC B2 ;  /* 0x0000000000027941 */ /* 0x000fea0003800000 */
.L_x_4024:
        /* <DEDUP_REMOVED lines=8> */
.L_x_4035:
        /* <DEDUP_REMOVED lines=12> */
.L_x_4038:
[----:B------:R-:W-:Y:S02]  /*13660*/  IMAD.MOV.U32 R216, RZ, RZ, R162 ;  /* 0x000000ffffd87224 */ /* 0x000fe400078e00a2 */
.L_x_4039:
[----:B------:R-:W-:Y:S05]  /*13670*/  BSYNC B3 ;  /* 0x0000000000037941 */ /* 0x000fea0003800000 */
.L_x_4037:
        /* <DEDUP_REMOVED lines=16> */
.L_x_4043:
[----:B------:R-:W-:Y:S05]  /*13780*/  BSYNC B4 ;  /* 0x0000000000047941 */ /* 0x000fea0003800000 */
.L_x_4042:
        /* <DEDUP_REMOVED lines=43> */
.L_x_4041:
[----:B------:R-:W-:Y:S05]  /*13a40*/  BSYNC B3 ;  /* 0x0000000000037941 */ /* 0x000fea0003800000 */
.L_x_4040:
        /* <DEDUP_REMOVED lines=12> */
.L_x_4036:
[----:B------:R-:W-:Y:S05]  /*13b10*/  BSYNC B2 ;  /* 0x0000000000027941 */ /* 0x000fea0003800000 */
.L_x_4034:
        /* <DEDUP_REMOVED lines=8> */
.L_x_4045:
        /* <DEDUP_REMOVED lines=12> */
.L_x_4048:
[----:B------:R-:W-:Y:S02]  /*13c60*/  IMAD.MOV.U32 R216, RZ, RZ, R162 ;  /* 0x000000ffffd87224 */ /* 0x000fe400078e00a2 */
.L_x_4049:
[----:B------:R-:W-:Y:S05]  /*13c70*/  BSYNC B3 ;  /* 0x0000000000037941 */ /* 0x000fea0003800000 */
.L_x_4047:
        /* <DEDUP_REMOVED lines=16> */
.L_x_4053:
[----:B------:R-:W-:Y:S05]  /*13d80*/  BSYNC B4 ;  /* 0x0000000000047941 */ /* 0x000fea0003800000 */
.L_x_4052:
        /* <DEDUP_REMOVED lines=43> */
.L_x_4051:
[----:B------:R-:W-:Y:S05]  /*14040*/  BSYNC B3 ;  /* 0x0000000000037941 */ /* 0x000fea0003800000 */
.L_x_4050:
        /* <DEDUP_REMOVED lines=12> */
.L_x_4046:
[----:B------:R-:W-:Y:S05]  /*14110*/  BSYNC B2 ;  /* 0x0000000000027941 */ /* 0x000fea0003800000 */
.L_x_4044:
        /* <DEDUP_REMOVED lines=8> */
.L_x_4055:
        /* <DEDUP_REMOVED lines=12> */
.L_x_4058:
[----:B------:R-:W-:Y:S02]  /*14260*/  MOV R230, R162 ;  /* 0x000000a200e67202 */ /* 0x000fe40000000f00 */
.L_x_4059:
[----:B------:R-:W-:Y:S05]  /*14270*/  BSYNC B3 ;  /* 0x0000000000037941 */ /* 0x000fea0003800000 */
.L_x_4057:
        /* <DEDUP_REMOVED lines=16> */
.L_x_4063:
[----:B------:R-:W-:Y:S05]  /*14380*/  BSYNC B4 ;  /* 0x0000000000047941 */ /* 0x000fea0003800000 */
.L_x_4062:
        /* <DEDUP_REMOVED lines=43> */
.L_x_4061:
[----:B------:R-:W-:Y:S05]  /*14640*/  BSYNC B3 ;  /* 0x0000000000037941 */ /* 0x000fea0003800000 */
.L_x_4060:
        /* <DEDUP_REMOVED lines=12> */
.L_x_4056:
[----:B------:R-:W-:Y:S05]  /*14710*/  BSYNC B2 ;  /* 0x0000000000027941 */ /* 0x000fea0003800000 */
.L_x_4054:
        /* <DEDUP_REMOVED lines=28> */
.L_x_3983:
[----:B------:R-:W-:Y:S05]  /*148e0*/  BSYNC B1 ;  /* 0x0000000000017941 */ /* 0x000fea0003800000 */
.L_x_3982:
[----:B0-----:R-:W-:Y:S01]  /*148f0*/  FADD.FTZ R65, RZ, R207 ;  /* 0x000000cfff417221 */ /* 0x001fe20000010000 */
[C---:B------:R-:W-:Y:S02]  /*14900*/  ISETP.GT.U32.AND P4, PT, R43.reuse, 0x3f, PT ;  /* 0x0000003f2b00780c */ /* 0x040fe40003f84070 */
[C---:B------:R-:W-:Y:S01]  /*14910*/  ISETP.GT.U32.AND P3, PT, R43.reuse, 0x5f, PT ;  /* 0x0000005f2b00780c */ /* 0x040fe20003f64070 */
[----:B------:R-:W-:Y:S01]  /*14920*/  FADD.FTZ R64, R206, R65 ;  /* 0x00000041ce407221 */ /* 0x000fe20000010000 */
[C---:B------:R-:W-:Y:S02]  /*14930*/  ISETP.GT.U32.AND P2, PT, R43.reuse, 0x7f, PT ;  /* 0x0000007f2b00780c */ /* 0x040fe40003f44070 */
[----:B------:R-:W-:Y:S01]  /*14940*/  ISETP.GT.U32.AND P1, PT, R43, 0x9f, PT ;  /* 0x0000009f2b00780c */ /* 0x000fe20003f24070 */
[----:B------:R-:W-:Y:S01]  /*14950*/  FADD.FTZ R65, R205, R64 ;  /* 0x00000040cd417221 */ /* 0x000fe20000010000 */
[----:B------:R-:W-:Y:S02]  /*14960*/  P2R R67, PR, RZ, 0x20 ;  /* 0x00000020ff437803 */ /* 0x000fe40000000000 */
[----:B------:R-:W-:Y:S01]  /*14970*/  LOP3.LUT P5, RZ, R226, 0x1f, RZ, 0xc0, !PT ;  /* 0x0000001fe2ff7812 */ /* 0x000fe200078ac0ff */
[----:B------:R-:W-:Y:S01]  /*14980*/  FADD.FTZ R64, R204, R65 ;  /* 0x00000041cc407221 */ /* 0x000fe20000010000 */
[----:B------:R-:W-:-:S02]  /*14990*/  ISETP.GT.U32.AND P0, PT, R43, 0xbf, PT ;  /* 0x000000bf2b00780c */ /* 0x000fc40003f04070 */
[----:B------:R-:W-:Y:S01]  /*149a0*/  LOP3.LUT R47, R47, 0xfffffffe, RZ, 0xc0, !PT ;  /* 0xfffffffe2f2f7812 */ /* 0x000fe200078ec0ff */
[----:B------:R-:W-:-:S04]  /*149b0*/  FADD.FTZ R65, R203, R64 ;  /* 0x00000040cb417221 */ /* 0x000fc80000010000 */
[----:B------:R-:W-:-:S04]  /*149c0*/  FADD.FTZ R64, R202, R65 ;  /* 0x00000041ca407221 */ /* 0x000fc80000010000 */
[----:B------:R-:W-:Y:S01]  /*149d0*/  FADD.FTZ R65, R201, R64 ;  /* 0x00000040c9417221 */ /* 0x000fe20000010000 */
[----:B------:R-:W-:Y:S02]  /*149e0*/  @P5 LOP3.LUT R47, R47, 0x1, RZ, 0xfc, !PT ;  /* 0x000000012f2f5812 */ /* 0x000fe400078efcff */
[----:B------:R-:W-:Y:S01]  /*149f0*/  ISETP.NE.AND P5, PT, R67, RZ, PT ;  /* 0x000000ff4300720c */ /* 0x000fe20003fa5270 */
        /* <DEDUP_REMOVED lines=44> */
.L_x_4080:
        /* <DEDUP_REMOVED lines=117> */
.L_x_4081:
        /* <DEDUP_REMOVED lines=59> */
.L_x_4069:
[----:B------:R-:W-:Y:S05]  /*157c0*/  BSYNC B2 ;  /* 0x0000000000027941 */ /* 0x000fea0003800000 */
.L_x_4068:
[----:B------:R-:W-:Y:S01]  /*157d0*/  LOP3.LUT P0, RZ, R47, 0x10, RZ, 0xc0, !PT ;  /* 0x000000102fff7812 */ /* 0x000fe2000780c0ff */
        /* <DEDUP_REMOVED lines=34> */
.L_x_4071:
[----:B------:R-:W-:Y:S05]  /*15a00*/  BSYNC B2 ;  /* 0x0000000000027941 */ /* 0x000fea0003800000 */
.L_x_4070:
        /* <DEDUP_REMOVED lines=35> */
.L_x_4073:
[----:B------:R-:W-:Y:S05]  /*15c40*/  BSYNC B2 ;  /* 0x0000000000027941 */ /* 0x000fea0003800000 */
.L_x_4072:
        /* <DEDUP_REMOVED lines=35> */
.L_x_4075:
[----:B------:R-:W-:Y:S05]  /*15e80*/  BSYNC B2 ;  /* 0x0000000000027941 */ /* 0x000fea0003800000 */
.L_x_4074:
        /* <DEDUP_REMOVED lines=35> */
.L_x_4077:
[----:B------:R-:W-:Y:S05]  /*160c0*/  BSYNC B2 ;  /* 0x0000000000027941 */ /* 0x000fea0003800000 */
.L_x_4076:
        /* <DEDUP_REMOVED lines=32> */
.L_x_4067:
[----:B0-----:R-:W-:Y:S05]  /*162d0*/  BSYNC B1 ;  /* 0x0000000000017941 */ /* 0x001fea0003800000 */
.L_x_4066:
[----:B------:R-:W-:-:S05]  /*162e0*/  IMAD.MOV.U32 R65, RZ, RZ, c[0x0][0x160] ;  /* 0x00005800ff417624 */ /* 0x000fca00078e00ff */
[----:B------:R-:W-:-:S04]  /*162f0*/  LEA R42, R65, R42, 0x2 ;  /* 0x0000002a412a7211 */ /* 0x000fc800078e10ff */
[----:B------:R-:W-:-:S13]  /*16300*/  ISETP.GE.AND P0, PT, R42, c[0x0][0x164], PT ;  /* 0x000059002a007a0c */ /* 0x000fda0003f06270 */
[----:B------:R-:W-:Y:S01]  /*16310*/  @P0 CALL.REL.NOINC `(.L_x_4078) ;  /* 0x0000001000000944 */ /* 0x000fe20003c00000 */
[----:B------:R-:W-:Y:S05]  /*16320*/  BRA `(.L_x_4079) ;  /* 0xfffeb32000007947 */ /* 0x000fea000383ffff */
.L_x_4078:
[----:B------:R-:W-:Y:S05]  /*16330*/  BSYNC B0 ;  /* 0x0000000000007941 */ /* 0x000fea0003800000 */
.L_x_3561:
[----:B------:R-:W-:Y:S05]  /*16340*/  EXIT ;  /* 0x000000000000794d */ /* 0x000fea0003800000 */
.L_x_4064:
[----:B------:R-:W-:Y:S01]  /*16350*/  IMAD.MOV.U32 R231, RZ, RZ, 0x1 ;  /* 0x00000001ffe77424 */ /* 0x000fe200078e00ff */
[----:B------:R-:W-:Y:S01]  /*16360*/  MOV R64, 0x163a0 ;  /* 0x000163a000407802 */ /* 0x000fe20000000f00 */
[----:B------:R-:W-:Y:S02]  /*16370*/  IMAD.MOV.U32 R67, RZ, RZ, 0x1f ;  /* 0x0000001fff437424 */ /* 0x000fe400078e00ff */
[----:B------:R-:W-:Y:S02]  /*16380*/  IMAD.MOV.U32 R230, RZ, RZ, -0x1 ;  /* 0xffffffffffe67424 */ /* 0x000fe400078e00ff */
[----:B-----5:R-:W-:Y:S05]  /*16390*/  CALL.REL.NOINC `($__internal_14_$__cuda_sm70_shflsync_bfly_p) ;  /* 0x000009c000007944 */ /* 0x020fea0003c00000 */
[----:B-1----:R-:W-:Y:S01]  /*163a0*/  IMAD.MOV.U32 R65, RZ, RZ, R231 ;  /* 0x000000ffff417224 */ /* 0x002fe200078e00e7 */
[----:B0-----:R-:W-:Y:S05]  /*163b0*/  BRA `(.L_x_4080) ;  /* 0xffffe90000007947 */ /* 0x001fea000383ffff */
.L_x_4065:
[----:B------:R-:W-:Y:S01]  /*163c0*/  HFMA2.MMA R231, -RZ, RZ, 0, 1.1920928955078125e-07 ;  /* 0x00000002ffe77435 */ /* 0x000fe200000001ff */
[----:B0-----:R-:W-:Y:S01]  /*163d0*/  IMAD.MOV.U32 R66, RZ, RZ, R232 ;  /* 0x000000ffff427224 */ /* 0x001fe200078e00e8 */
[----:B------:R-:W-:Y:S01]  /*163e0*/  MOV R64, 0x16420 ;  /* 0x0001642000407802 */ /* 0x000fe20000000f00 */
[----:B------:R-:W-:Y:S02]  /*163f0*/  IMAD.MOV.U32 R67, RZ, RZ, 0x1f ;  /* 0x0000001fff437424 */ /* 0x000fe400078e00ff */
[----:B------:R-:W-:-:S02]  /*16400*/  IMAD.MOV.U32 R230, RZ, RZ, -0x1 ;  /* 0xffffffffffe67424 */ /* 0x000fc400078e00ff */
[----:B-----5:R-:W-:Y:S05]  /*16410*/  CALL.REL.NOINC `($__internal_14_$__cuda_sm70_shflsync_bfly_p) ;  /* 0x0000094000007944 */ /* 0x020fea0003c00000 */
[----:B01----:R-:W-:Y:S01]  /*16420*/  FADD.FTZ R66, R232, R231 ;  /* 0x000000e7e8427221 */ /* 0x003fe20000010000 */
[----:B------:R-:W-:Y:S01]  /*16430*/  MOV R64, 0x16480 ;  /* 0x0001648000407802 */ /* 0x000fe20000000f00 */
[----:B------:R-:W-:-:S02]  /*16440*/  IMAD.MOV.U32 R231, RZ, RZ, 0x4 ;  /* 0x00000004ffe77424 */ /* 0x000fc400078e00ff */
[----:B------:R-:W-:Y:S02]  /*16450*/  IMAD.MOV.U32 R67, RZ, RZ, 0x1f ;  /* 0x0000001fff437424 */ /* 0x000fe400078e00ff */
[----:B------:R-:W-:Y:S02]  /*16460*/  IMAD.MOV.U32 R230, RZ, RZ, -0x1 ;  /* 0xffffffffffe67424 */ /* 0x000fe400078e00ff */
[----:B------:R-:W-:Y:S05]  /*16470*/  CALL.REL.NOINC `($__internal_14_$__cuda_sm70_shflsync_bfly_p) ;  /* 0x000008e000007944 */ /* 0x000fea0003c00000 */
[----:B01----:R-:W-:Y:S01]  /*16480*/  FADD.FTZ R66, R66, R231 ;  /* 0x000000e742427221 */ /* 0x003fe20000010000 */
[----:B------:R-:W-:Y:S01]  /*16490*/  MOV R231, 0x8 ;  /* 0x0000000800e77802 */ /* 0x000fe20000000f00 */
[----:B------:R-:W-:Y:S01]  /*164a0*/  IMAD.MOV.U32 R67, RZ, RZ, 0x1f ;  /* 0x0000001fff437424 */ /* 0x000fe200078e00ff */
[----:B------:R-:W-:Y:S01]  /*164b0*/  MOV R64, 0x164e0 ;  /* 0x000164e000407802 */ /* 0x000fe20000000f00 */
[----:B------:R-:W-:Y:S02]  /*164c0*/  IMAD.MOV.U32 R230, RZ, RZ, -0x1 ;  /* 0xffffffffffe67424 */ /* 0x000fe400078e00ff */
[----:B------:R-:W-:Y:S05]  /*164d0*/  CALL.REL.NOINC `($__internal_14_$__cuda_sm70_shflsync_bfly_p) ;  /* 0x0000088000007944 */ /* 0x000fea0003c00000 */
[----:B01----:R-:W-:Y:S01]  /*164e0*/  FADD.FTZ R66, R66, R231 ;  /* 0x000000e742427221 */ /* 0x003fe20000010000 */
[----:B------:R-:W-:Y:S01]  /*164f0*/  MOV R64, 0x16540 ;  /* 0x0001654000407802 */ /* 0x000fe20000000f00 */
[----:B------:R-:W-:Y:S02]  /*16500*/  IMAD.MOV.U32 R231, RZ, RZ, 0x10 ;  /* 0x00000010ffe77424 */ /* 0x000fe400078e00ff */
[----:B------:R-:W-:-:S02]  /*16510*/  IMAD.MOV.U32 R67, RZ, RZ, 0x1f ;  /* 0x0000001fff437424 */ /* 0x000fc400078e00ff */
[----:B------:R-:W-:Y:S02]  /*16520*/  IMAD.MOV.U32 R230, RZ, RZ, -0x1 ;  /* 0xffffffffffe67424 */ /* 0x000fe400078e00ff */
[----:B------:R-:W-:Y:S05]  /*16530*/  CALL.REL.NOINC `($__internal_14_$__cuda_sm70_shflsync_bfly_p) ;  /* 0x0000082000007944 */ /* 0x000fea0003c00000 */
[----:B-1----:R-:W-:Y:S01]  /*16540*/  FADD.FTZ R227, R66, R231 ;  /* 0x000000e742e37221 */ /* 0x002fe20000010000 */
[----:B------:R-:W-:Y:S01]  /*16550*/  HFMA2.MMA R231, -RZ, RZ, 0, 5.9604644775390625e-08 ;  /* 0x00000001ffe77435 */ /* 0x000fe200000001ff */
[----:B0-----:R-:W-:Y:S02]  /*16560*/  IMAD.MOV.U32 R230, RZ, RZ, -0x1 ;  /* 0xffffffffffe67424 */ /* 0x001fe400078e00ff */
        /* <DEDUP_REMOVED lines=100> */
[----:B------:R-:W-:Y:S05]  /*16bb0*/  CALL.REL.NOINC `($__internal_14_$__cuda_sm70_shflsync_bfly_p) ;  /* 0x000001a000007944 */ /* 0x000fea0003c00000 */
[----:B01----:R-:W-:Y:S01]  /*16bc0*/  FADD.FTZ R66, R66, R231 ;  /* 0x000000e742427221 */ /* 0x003fe20000010000 */
[----:B------:R-:W-:Y:S01]  /*16bd0*/  MOV R64, 0x16c20 ;  /* 0x00016c2000407802 */ /* 0x000fe20000000f00 */
[----:B------:R-:W-:Y:S02]  /*16be0*/  IMAD.MOV.U32 R231, RZ, RZ, 0x2 ;  /* 0x00000002ffe77424 */ /* 0x000fe400078e00ff */
[----:B------:R-:W-:Y:S02]  /*16bf0*/  IMAD.MOV.U32 R67, RZ, RZ, 0x1f ;  /* 0x0000001fff437424 */ /* 0x000fe400078e00ff */
[----:B------:R-:W-:Y:S02]  /*16c00*/  IMAD.MOV.U32 R230, RZ, RZ, -0x1 ;  /* 0xffffffffffe67424 */ /* 0x000fe400078e00ff */
[----:B------:R-:W-:Y:S05]  /*16c10*/  CALL.REL.NOINC `($__internal_14_$__cuda_sm70_shflsync_bfly_p) ;  /* 0x0000014000007944 */ /* 0x000fea0003c00000 */
[----:B01----:R-:W-:Y:S01]  /*16c20*/  FADD.FTZ R66, R66, R231 ;  /* 0x000000e742427221 */ /* 0x003fe20000010000 */
[----:B------:R-:W-:Y:S01]  /*16c30*/  MOV R231, 0x4 ;  /* 0x0000000400e77802 */ /* 0x000fe20000000f00 */
[----:B------:R-:W-:Y:S01]  /*16c40*/  IMAD.MOV.U32 R67, RZ, RZ, 0x1f ;  /* 0x0000001fff437424 */ /* 0x000fe200078e00ff */
[----:B------:R-:W-:Y:S01]  /*16c50*/  MOV R64, 0x16c80 ;  /* 0x00016c8000407802 */ /* 0x000fe20000000f00 */
[----:B------:R-:W-:-:S02]  /*16c60*/  IMAD.MOV.U32 R230, RZ, RZ, -0x1 ;  /* 0xffffffffffe67424 */ /* 0x000fc400078e00ff */
[----:B------:R-:W-:Y:S05]  /*16c70*/  CALL.REL.NOINC `($__internal_14_$__cuda_sm70_shflsync_bfly_p) ;  /* 0x000000e000007944 */ /* 0x000fea0003c00000 */
[----:B01----:R-:W-:Y:S01]  /*16c80*/  FADD.FTZ R66, R66, R231 ;  /* 0x000000e742427221 */ /* 0x003fe20000010000 */
[----:B------:R-:W-:Y:S01]  /*16c90*/  MOV R64, 0x16ce0 ;  /* 0x00016ce000407802 */ /* 0x000fe20000000f00 */
[----:B------:R-:W-:-:S02]  /*16ca0*/  IMAD.MOV.U32 R231, RZ, RZ, 0x8 ;  /* 0x00000008ffe77424 */ /* 0x000fc400078e00ff */
[----:B------:R-:W-:Y:S02]  /*16cb0*/  IMAD.MOV.U32 R67, RZ, RZ, 0x1f ;  /* 0x0000001fff437424 */ /* 0x000fe400078e00ff */
[----:B------:R-:W-:Y:S02]  /*16cc0*/  IMAD.MOV.U32 R230, RZ, RZ, -0x1 ;  /* 0xffffffffffe67424 */ /* 0x000fe400078e00ff */
[----:B------:R-:W-:Y:S05]  /*16cd0*/  CALL.REL.NOINC `($__internal_14_$__cuda_sm70_shflsync_bfly_p) ;  /* 0x0000008000007944 */ /* 0x000fea0003c00000 */
[----:B-1----:R-:W-:Y:S01]  /*16ce0*/  FADD.FTZ R228, R66, R231 ;  /* 0x000000e742e47221 */ /* 0x002fe20000010000 */
[----:B------:R-:W-:Y:S01]  /*16cf0*/  HFMA2.MMA R231, -RZ, RZ, 0, 9.5367431640625e-07 ;  /* 0x00000010ffe77435 */ /* 0x000fe200000001ff */
[----:B0-----:R-:W-:Y:S01]  /*16d00*/  IMAD.MOV.U32 R67, RZ, RZ, 0x1f ;  /* 0x0000001fff437424 */ /* 0x001fe200078e00ff */
[----:B------:R-:W-:Y:S01]  /*16d10*/  MOV R64, 0x16d50 ;  /* 0x00016d5000407802 */ /* 0x000fe20000000f00 */
[----:B------:R-:W-:Y:S02]  /*16d20*/  IMAD.MOV.U32 R230, RZ, RZ, -0x1 ;  /* 0xffffffffffe67424 */ /* 0x000fe400078e00ff */
[----:B------:R-:W-:Y:S02]  /*16d30*/  IMAD.MOV.U32 R66, RZ, RZ, R228 ;  /* 0x000000ffff427224 */ /* 0x000fe400078e00e4 */
[----:B------:R-:W-:Y:S05]  /*16d40*/  CALL.REL.NOINC `($__internal_14_$__cuda_sm70_shflsync_bfly_p) ;  /* 0x0000001000007944 */ /* 0x000fea0003c00000 */
[----:B01----:R-:W-:Y:S05]  /*16d50*/  BRA `(.L_x_4081) ;  /* 0xffffe6b000007947 */ /* 0x003fea000383ffff */
        .weak           $__internal_14_$__cuda_sm70_shflsync_bfly_p
        .type           $__internal_14_$__cuda_sm70_shflsync_bfly_p,@function
        .size           $__internal_14_$__cuda_sm70_shflsync_bfly_p,(.L_x_43074 - $__internal_14_$__cuda_sm70_shflsync_bfly_p)
$__internal_14_$__cuda_sm70_shflsync_bfly_p:
[----:B------:R-:W-:Y:S01]  /*16d60*/  IMAD.MOV.U32 R65, RZ, RZ, 0x0 ;  /* 0x00000000ff417424 */ /* 0x000fe200078e00ff */
[----:B------:R-:W-:Y:S04]  /*16d70*/  WARPSYNC R230 ;  /* 0x000000e600007348 */ /* 0x000fe80003800000 */
[----:B------:R0:W1:Y:S01]  /*16d80*/  SHFL.BFLY PT, R231, R66, R231, R67 ;  /* 0x0c0000e742e77389 */ /* 0x00006200000e0043 */
[----:B------:R-:W-:Y:S05]  /*16d90*/  RET.REL.NODEC R64 `(_ZN10layer_norm13ln_fwd_kernelINS_13Kernel_traitsI13__nv_bfloat16S2_S2_S2_fjLj1536ELj1ELj4ELj1ELj16ENS_18Kernel_traits_baseILj1536ES2_S2_S2_S2_fjLj128EEEEELb1ELb1ELb1ELb0EEEvNS_9FwdParamsE) ;  /* 0xfffe926040007950 */ /* 0x000fea0003c3ffff */
.L_x_4082:
        /* <DEDUP_REMOVED lines=14> */
.L_x_43074:


//--------------------- .text._ZN10layer_norm13ln_fwd_kernelINS_13Kernel_traitsI13__nv_bfloat16S2_S2_S2_fjLj1536ELj1ELj4ELj1ELj16ENS_18Kernel_traits_baseILj1536ES2_S2_S2_S2_fjLj128EEEEELb1ELb1ELb1ELb1EEEvNS_9FwdParamsE --------------------------
	.section	.text._ZN10layer_norm13ln_fwd_kernelINS_13Kernel_traitsI13__nv_bfloat16S2_S2_S2_fjLj1536ELj1ELj4ELj1ELj16ENS_18Kernel_traits_baseILj1536ES2_S2_S2_S2_fjLj128EEEEELb1ELb1ELb1ELb1EEEvNS_9FwdParamsE,"ax",@progbits
	.sectioninfo	@"SHI_REGISTERS=255"
	.align	128
        .global         _ZN10layer_norm13ln_fwd_kernelINS_13Kernel_traitsI13__nv_bfloat16S2_S2_S2_fjLj1536ELj1ELj4ELj1ELj16ENS_18Kernel_traits_baseILj1536ES2_S2_S2_S2_fjLj128EEEEELb1ELb1ELb1ELb1EEEvNS_9FwdParamsE
        .type           _ZN10layer_norm13ln_fwd_kernelINS_13Kernel_traitsI13__nv_bfloat16S2_S2_S2_fjLj1536ELj1ELj4ELj1ELj16ENS_18Kernel_traits_baseILj1536ES2_S2_S2_S2_fjLj128EEEEELb1ELb1ELb1ELb1EEEvNS_9FwdParamsE,@function
        .size           _ZN10layer_norm13ln_fwd_kernelINS_13Kernel_traitsI13__nv_bfloat16S2_S2_S2_fjLj1536ELj1ELj4ELj1ELj16ENS_18Kernel_traits_baseILj1536ES2_S2_S2_S2_fjLj128EEEEELb1ELb1ELb1ELb1EEEvNS_9FwdParamsE,(.L_x_43075 - _ZN10layer_norm13ln_fwd_kernelINS_13Kernel_traitsI13__nv_bfloat16S2_S2_S2_fjLj1536ELj1ELj4ELj1ELj16ENS_18Kernel_traits_baseILj1536ES2_S2_S2_S2_fjLj128EEEEELb1ELb1ELb1ELb1EEEvNS_9FwdParamsE)
        .other          _ZN10layer_norm13ln_fwd_kernelINS_13Kernel_traitsI13__nv_bfloat16S2_S2_S2_fjLj1536ELj1ELj4ELj1ELj16ENS_18Kernel_traits_baseILj1536ES2_S2_S2_S2_fjLj128EEEEELb1ELb1ELb1ELb1EEEvNS_9FwdParamsE,@"STO_CUDA_ENTRY STV_DEFAULT"
_ZN10layer_norm13ln_fwd_kernelINS_13Kernel_traitsI13__nv_bfloat16S2_S2_S2_fjLj1536ELj1ELj4ELj1ELj16ENS_18Kernel_traits_baseILj1536ES2_S2_S2_S2_fjLj128EEEEELb1ELb1ELb1ELb1EEEvNS_9FwdParamsE:
.text._ZN10layer_norm13ln_fwd_kernelINS_13Kernel_traitsI13__nv_bfloat16S2_S2_S2_fjLj1536ELj1ELj4ELj1ELj16ENS_18Kernel_traits_baseILj1536ES2_S2_S2_S2_fjLj128EEEEELb1ELb1ELb1ELb1EEEvNS_9FwdParamsE:
[----:B------:R-:W-:Y:S02]  /*0000*/  IMAD.MOV.U32 R1, RZ, RZ, c[0x0][0x28] ;  /* 0x00000a00ff017624 */ /* 0x000fe400078e00ff */
[----:B------:R-:W0:Y:S01]  /*0010*/  S2R R136, SR_TID.X ;  /* 0x0000000000887919 */ /* 0x000e220000002100 */
[----:B------:R-:W-:Y:S01]  /*0020*/  ISETP.NE.U32.AND P0, PT, RZ, c[0x0][0x218], PT ;  /* 0x00008600ff007a0c */ /* 0x000fe20003f05070 */
[----:B------:R-:W-:Y:S01]  /*0030*/  ULDC.U8 UR4, c[0x0][0x244] ;  /* 0x0000910000047ab9 */ /* 0x000fe20000000000 */
[----:B------:R-:W-:Y:S01]  /*0040*/  IMAD.MOV.U32 R201, RZ, RZ, c[0x0][0x238] ;  /* 0x00008e00ffc97624 */ /* 0x000fe200078e00ff */
[----:B------:R-:W-:Y:S01]  /*0050*/  ISETP.NE.AND P1, PT, RZ, UR4, PT ;  /* 0x00000004ff007c0c */ /* 0x000fe2000bf25270 */
[----:B------:R-:W-:Y:S01]  /*0060*/  IMAD.MOV.U32 R45, RZ, RZ, 0x10 ;  /* 0x00000010ff2d7424 */ /* 0x000fe200078e00ff */
[----:B------:R-:W-:Y:S01]  /*0070*/  ISETP.NE.AND.EX P0, PT, RZ, c[0x0][0x21c], PT, P0 ;  /* 0x00008700ff007a0c */ /* 0x000fe20003f05300 */
[----:B------:R-:W-:Y:S01]  /*0080*/  IMAD.MOV.U32 R144, RZ, RZ, c[0x0][0x230] ;  /* 0x00008c00ff907624 */ /* 0x000fe200078e00ff */
[----:B------:R-:W-:Y:S01]  /*0090*/  MOV R145, c[0x0][0x234] ;  /* 0x00008d0000917a02 */ /* 0x000fe20000000f00 */
[----:B------:R-:W-:Y:S01]  /*00a0*/  ULDC.64 UR4, c[0x0][0x118] ;  /* 0x0000460000047ab9 */ /* 0x000fe20000000a00 */
[----:B------:R-:W-:-:S07]  /*00b0*/  IMAD.MOV.U32 R138, RZ, RZ, c[0x0][0x23c] ;  /* 0x00008f00ff8a7624 */ /* 0x000fce00078e00ff */
        /* <DEDUP_REMOVED lines=15> */
[----:B------:R-:W-:Y:S02]  /*01b0*/  ISETP.GE.AND P2, PT, R139, c[0x0][0x164], PT ;  /* 0x000059008b007a0c */ /* 0x000fe40003f46270 */
[----:B------:R-:W-:-:S05]  /*01c0*/  LEA R4, P3, R0, c[0x0][0x1c8], 0x4 ;  /* 0x0000720000047a11 */ /* 0x000fca00078620ff */
[----:B------:R-:W-:-:S06]  /*01d0*/  IMAD.X R5, RZ, RZ, c[0x0][0x1cc], P3 ;  /* 0x00007300ff057624 */ /* 0x000fcc00018e06ff */
[----:B------:R-:W-:Y:S05]  /*01e0*/  @P2 EXIT ;  /* 0x000000000000294d */ /* 0x000fea0003800000 */
[CC--:B--2---:R-:W-:Y:S01]  /*01f0*/  IMAD.WIDE.U32 R2, R0.reuse, R45.reuse, c[0x0][0x1b0] ;  /* 0x00006c0000027625 */ /* 0x0c4fe200078e002d */
[----:B------:R0:W5:Y:S03]  /*0200*/  LDG.E.128 R88, [R4.64] ;  /* 0x0000000404587981 */ /* 0x000166000c1e1d00 */
[----:B------:R-:W-:Y:S01]  /*0210*/  IMAD.WIDE.U32 R44, R0, R45, c[0x0][0x1c8] ;  /* 0x00007200002c7625 */ /* 0x000fe200078e002d */
[----:B-----5:R-:W-:Y:S01]  /*0220*/  @P1 IADD3 R201, P2, R8, c[0x0][0x240], RZ ;  /* 0x0000900008c91a10 */ /* 0x020fe20007f5e0ff */
[----:B------:R0:W5:Y:S04]  /*0230*/  LDG.E.128 R84, [R4.64+0x200] ;  /* 0x0002000404547981 */ /* 0x000168000c1e1d00 */
[----:B------:R-:W5:Y:S01]  /*0240*/  LDG.E.128 R44, [R44.64+0xa00] ;  /* 0x000a00042c2c7981 */ /* 0x000f62000c1e1d00 */
[----:B------:R-:W-:-:S02]  /*0250*/  @P1 IMAD.X R138, RZ, RZ, R9, P2 ;  /* 0x000000ffff8a1224 */ /* 0x000fc400010e0609 */
[----:B------:R-:W-:Y:S01]  /*0260*/  IMAD R136, R7, c[0x0][0x0], R136 ;  /* 0x0000000007887a24 */ /* 0x000fe200078e0288 */
[----:B------:R0:W5:Y:S02]  /*0270*/  LDG.E.128 R80, [R4.64+0x400] ;  /* 0x0004000404507981 */ /* 0x000164000c1e1d00 */
[--C-:B------:R-:W-:Y:S01]  /*0280*/  SHF.R.U64 R137, R201, 0x2, R138.reuse ;  /* 0x00000002c9897819 */ /* 0x100fe2000000128a */
[----:B------:R-:W-:Y:S01]  /*0290*/  IMAD.WIDE.U32 R6, R136, -0x326172a9, RZ ;  /* 0xcd9e8d5788067825 */ /* 0x000fe200078e00ff */
[----:B------:R0:W5:Y:S01]  /*02a0*/  LDG.E.128 R76, [R4.64+0x600] ;  /* 0x00060004044c7981 */ /* 0x000162000c1e1d00 */
[----:B------:R-:W-:-:S03]  /*02b0*/  SHF.R.U32.HI R138, RZ, 0x2, R138 ;  /* 0x00000002ff8a7819 */ /* 0x000fc6000001168a */
[----:B------:R0:W5:Y:S01]  /*02c0*/  LDG.E.128 R72, [R4.64+0x800] ;  /* 0x0008000404487981 */ /* 0x000162000c1e1d00 */
[----:B------:R-:W-:-:S03]  /*02d0*/  LOP3.LUT R8, R7, R138, R144, 0x96, !PT ;  /* 0x0000008a07087212 */ /* 0x000fc600078e9690 */
[----:B------:R1:W5:Y:S04]  /*02e0*/  LDG.E.128 R68, [R2.64] ;  /* 0x0000000402447981 */ /* 0x000368000c1e1d00 */
[----:B------:R1:W5:Y:S01]  /*02f0*/  LDG.E.128 R64, [R2.64+0x200] ;  /* 0x0002000402407981 */ /* 0x000362000c1e1d00 */
[----:B0-----:R-:W-:-:S03]  /*0300*/  IMAD.WIDE.U32 R4, R137, -0x2daee0ad, RZ ;  /* 0xd2511f5389047825 */ /* 0x001fc600078e00ff */
[----:B------:R1:W5:Y:S02]  /*0310*/  LDG.E.128 R60, [R2.64+0x400] ;  /* 0x00040004023c7981 */ /* 0x000364000c1e1d00 */
[----:B------:R-:W-:Y:S02]  /*0320*/  LOP3.LUT R10, R5, R145, RZ, 0x3c, !PT ;  /* 0x00000091050a7212 */ /* 0x000fe400078e3cff */
[----:B------:R1:W5:Y:S01]  /*0330*/  LDG.E.128 R56, [R2.64+0x600] ;  /* 0x0006000402387981 */ /* 0x000362000c1e1d00 */
[----:B------:R-:W-:-:S03]  /*0340*/  IMAD.WIDE.U32 R8, R8, -0x2daee0ad, RZ ;  /* 0xd2511f5308087825 */ /* 0x000fc600078e00ff */
[----:B------:R1:W5:Y:S01]  /*0350*/  LDG.E.128 R52, [R2.64+0x800] ;  /* 0x0008000402347981 */ /* 0x000362000c1e1d00 */
[----:B------:R-:W-:-:S03]  /*0360*/  IMAD.WIDE.U32 R10, R10, -0x326172a9, RZ ;  /* 0xcd9e8d570a0a7825 */ /* 0x000fc600078e00ff */
[----:B------:R1:W5:Y:S02]  /*0370*/  LDG.E.128 R48, [R2.64+0xa00] ;  /* 0x000a000402307981 */ /* 0x000364000c1e1d00 */
[----:B-1----:R-:W-:Y:S02]  /*0380*/  IADD3 R2, R145, -0x4498517b, RZ ;  /* 0xbb67ae8591027810 */ /* 0x002fe40007ffe0ff */
[C---:B------:R-:W-:Y:S02]  /*0390*/  IADD3 R3, R144.reuse, -0x61c88647, RZ ;  /* 0x9e3779b990037810 */ /* 0x040fe40007ffe0ff */
[----:B------:R-:W-:Y:S02]  /*03a0*/  LOP3.LUT R14, R9, R4, R2, 0x96, !PT ;  /* 0x00000004090e7212 */ /* 0x000fe400078e9602 */
[----:B------:R-:W-:Y:S02]  /*03b0*/  LOP3.LUT R12, R11, R3, R6, 0x96, !PT ;  /* 0x000000030b0c7212 */ /* 0x000fe400078e9606 */
[----:B------:R-:W-:Y:S01]  /*03c0*/  IADD3 R4, R144, 0x3c6ef372, RZ ;  /* 0x3c6ef37290047810 */ /* 0x000fe20007ffe0ff */
[----:B------:R-:W-:Y:S01]  /*03d0*/  IMAD.WIDE.U32 R14, R14, -0x326172a9, RZ ;  /* 0xcd9e8d570e0e7825 */ /* 0x000fe200078e00ff */
[----:B------:R-:W-:-:S03]  /*03e0*/  IADD3 R5, R145, 0x76cf5d0a, RZ ;  /* 0x76cf5d0a91057810 */ /* 0x000fc60007ffe0ff */
        /* <DEDUP_REMOVED lines=102> */
[----:B------:R-:W-:Y:S02]  /*0a50*/  LOP3.LUT R201, R201, 0x3, RZ, 0xc0, !PT ;  /* 0x00000003c9c97812 */ /* 0x000fe400078ec0ff */
        /* <DEDUP_REMOVED lines=8> */
.L_x_4580:
[----:B------:R-:W-:-:S10]  /*0ae0*/  HFMA2.MMA R106, -RZ, RZ, 0, 2.384185791015625e-07 ;  /* 0x00000004ff6a7435 */ /* 0x000fd400000001ff */
[----:B------:R-:W-:-:S05]  /*0af0*/  IMAD.WIDE R100, R139, R106, c[0x0][0x1d0] ;  /* 0x000074008b647625 */ /* 0x000fca00078e026a */
[----:B------:R0:W2:Y:S01]  /*0b00*/  LDG.E R107, [R100.64] ;  /* 0x00000004646b7981 */ /* 0x0000a2000c1e1900 */
[----:B------:R-:W-:Y:S01]  /*0b10*/  ISETP.NE.U32.AND P0, PT, RZ, c[0x0][0x180], PT ;  /* 0x00006000ff007a0c */ /* 0x000fe20003f05070 */
[C---:B------:R-:W-:Y:S02]  /*0b20*/  IMAD R102, R139.reuse, c[0x0][0x168], RZ ;  /* 0x00005a008b667a24 */ /* 0x040fe400078e02ff */
[----:B------:R-:W-:Y:S01]  /*0b30*/  IMAD.MOV.U32 R184, RZ, RZ, RZ ;  /* 0x000000ffffb87224 */ /* 0x000fe200078e00ff */
[----:B------:R-:W-:Y:S01]  /*0b40*/  ISETP.NE.AND.EX P0, PT, RZ, c[0x0][0x184], PT, P0 ;  /* 0x00006100ff007a0c */ /* 0x000fe20003f05300 */
[----:B0-----:R-:W-:-:S05]  /*0b50*/  IMAD.WIDE R100, R139, R106, c[0x0][0x1d8] ;  /* 0x000076008b647625 */ /* 0x001fca00078e026a */
[----:B-----5:R0:W5:Y:S07]  /*0b60*/  LDG.E R113, [R100.64] ;  /* 0x0000000464717981 */ /* 0x02016e000c1e1900 */
[----:B------:R-:W-:Y:S01]  /*0b70*/  @P0 IMAD.MOV.U32 R109, RZ, RZ, 0x10 ;  /* 0x00000010ff6d0424 */ /* 0x000fe200078e00ff */
        /* <DEDUP_REMOVED lines=9> */
[----:B------:R-:W-:-:S03]  /*0c10*/  @P1 LEA.HI.SX32 R184, R105, R0, 0x1d ;  /* 0x0000000069b81211 */ /* 0x000fc600078feaff */
        /* <DEDUP_REMOVED lines=14> */
.L_x_4084:
        /* <DEDUP_REMOVED lines=12> */
.L_x_4087:
[----:B------:R-:W-:Y:S02]  /*0dc0*/  IMAD.MOV.U32 R108, RZ, RZ, R174 ;  /* 0x000000ffff6c7224 */ /* 0x000fe400078e00ae */
.L_x_4088:
[----:B------:R-:W-:Y:S05]  /*0dd0*/  BSYNC B1 ;  /* 0x0000000000017941 */ /* 0x000fea0003800000 */
.L_x_4086:
        /* <DEDUP_REMOVED lines=16> */
.L_x_4092:
[----:B------:R-:W-:Y:S05]  /*0ee0*/  BSYNC B2 ;  /* 0x0000000000027941 */ /* 0x000fea0003800000 */
.L_x_4091:
        /* <DEDUP_REMOVED lines=42> */
.L_x_4090:
[----:B------:R-:W-:Y:S05]  /*1190*/  BSYNC B1 ;  /* 0x0000000000017941 */ /* 0x000fea0003800000 */
.L_x_4089:
[----:B------:R-:W0:Y:S01]  /*11a0*/  I2F.U32 R101, R108 ;  /* 0x0000006c00657306 */ /* 0x000e220000201000 */
[----:B-----5:R-:W-:Y:S01]  /*11b0*/  PRMT R102, RZ, 0x5410, R96 ;  /* 0x00005410ff667816 */ /* 0x020fe20000000060 */
[----:B------:R-:W-:Y:S01]  /*11c0*/  IMAD.MOV.U32 R104, RZ, RZ, 0x2f800000 ;  /* 0x2f800000ff687424 */ /* 0x000fe200078e00ff */
[----:B------:R-:W-:-:S03]  /*11d0*/  PRMT R111, RZ, 0x5410, R88 ;  /* 0x00005410ff6f7816 */ /* 0x000fc60000000058 */
        /* <DEDUP_REMOVED lines=9> */
.L_x_4085:
[----:B------:R-:W-:Y:S05]  /*1270*/  BSYNC B0 ;  /* 0x0000000000007941 */ /* 0x000fea0003800000 */
.L_x_4083:
        /* <DEDUP_REMOVED lines=8> */
.L_x_4094:
        /* <DEDUP_REMOVED lines=12> */
.L_x_4097:
[----:B------:R-:W-:Y:S02]  /*13c0*/  IMAD.MOV.U32 R108, RZ, RZ, R174 ;  /* 0x000000ffff6c7224 */ /* 0x000fe400078e00ae */
.L_x_4098:
[----:B------:R-:W-:Y:S05]  /*13d0*/  BSYNC B1 ;  /* 0x0000000000017941 */ /* 0x000fea0003800000 */
.L_x_4096:
        /* <DEDUP_REMOVED lines=16> */
.L_x_4102:
[----:B------:R-:W-:Y:S05]  /*14e0*/  BSYNC B2 ;  /* 0x0000000000027941 */ /* 0x000fea0003800000 */
.L_x_4101:
        /* <DEDUP_REMOVED lines=42> */
.L_x_4100:
[----:B------:R-:W-:Y:S05]  /*1790*/  BSYNC B1 ;  /* 0x0000000000017941 */ /* 0x000fea0003800000 */
.L_x_4099:
[----:B------:R-:W0:Y:S01]  /*17a0*/  I2F.U32 R100, R108 ;  /* 0x0000006c00647306 */ /* 0x000e220000201000 */
[----:B-----5:R-:W-:Y:S01]  /*17b0*/  PRMT R102, RZ, 0x7610, R96 ;  /* 0x00007610ff667816 */ /* 0x020fe20000000060 */
[----:B------:R-:W-:-:S04]  /*17c0*/  IMAD.MOV.U32 R103, RZ, RZ, 0x2f800000 ;  /* 0x2f800000ff677424 */ /* 0x000fc800078e00ff */
[----:B------:R-:W-:-:S04]  /*17d0*/  FMUL.FTZ R102, R102, c[0x0][0x1ec] ;  /* 0x00007b0066667a20 */ /* 0x000fc80000410000 */
[----:B------:R-:W-:Y:S02]  /*17e0*/  FMUL.FTZ R102, R102, c[0x0][0x1e8] ;  /* 0x00007a0066667a20 */ /* 0x000fe40000410000 */
[----:B0-----:R-:W-:Y:S01]  /*17f0*/  FFMA.FTZ R100, R100, R103, 1.1641532182693481445e-10 ;  /* 0x2f00000064647423 */ /* 0x001fe20000010067 */
[----:B------:R-:W-:-:S04]  /*1800*/  PRMT R103, RZ, 0x7610, R88 ;  /* 0x00007610ff677816 */ /* 0x000fc80000000058 */
[----:B------:R-:W-:-:S04]  /*1810*/  FSETP.GTU.FTZ.AND P3, PT, R100, c[0x0][0x1e4], PT ;  /* 0x0000790064007a0b */ /* 0x000fc80003f7c000 */
[----:B------:R-:W-:Y:S02]  /*1820*/  FSEL R102, R102, RZ, !P3 ;  /* 0x000000ff66667208 */ /* 0x000fe40005800000 */
[----:B------:R-:W-:-:S03]  /*1830*/  SEL R152, RZ, 0x1, P3 ;  /* 0x00000001ff987807 */ /* 0x000fc60001800000 */
[----:B------:R-:W-:Y:S01]  /*1840*/  FMUL.FTZ R110, R102, R103 ;  /* 0x00000067666e7220 */ /* 0x000fe20000410000 */
[----:B------:R-:W-:-:S05]  /*1850*/  @P0 PRMT R103, RZ, 0x7610, R92 ;  /* 0x00007610ff670816 */ /* 0x000fca000000005c */
[----:B------:R-:W-:Y:S02]  /*1860*/  @P0 FADD.FTZ R110, R110, R103 ;  /* 0x000000676e6e0221 */ /* 0x000fe40000010000 */
.L_x_4095:
[----:B------:R-:W-:Y:S05]  /*1870*/  BSYNC B0 ;  /* 0x0000000000007941 */ /* 0x000fea0003800000 */
.L_x_4093:
        /* <DEDUP_REMOVED lines=8> */
.L_x_4104:
        /* <DEDUP_REMOVED lines=12> */
.L_x_4107:
[----:B------:R-:W-:Y:S02]  /*19c0*/  IMAD.MOV.U32 R114, RZ, RZ, R174 ;  /* 0x000000ffff727224 */ /* 0x000fe400078e00ae */
.L_x_4108:
[----:B------:R-:W-:Y:S05]  /*19d0*/  BSYNC B1 ;  /* 0x0000000000017941 */ /* 0x000fea0003800000 */
.L_x_4106:
        /* <DEDUP_REMOVED lines=16> */
.L_x_4112:
[----:B------:R-:W-:Y:S05]  /*1ae0*/  BSYNC B2 ;  /* 0x0000000000027941 */ /* 0x000fea0003800000 */
.L_x_4111:
        /* <DEDUP_REMOVED lines=42> */
.L_x_4110:
[----:B------:R-:W-:Y:S05]  /*1d90*/  BSYNC B1 ;  /* 0x0000000000017941 */ /* 0x000fea0003800000 */
.L_x_4109:
        /* <DEDUP_REMOVED lines=13> */
.L_x_4105:
[----:B------:R-:W-:Y:S05]  /*1e70*/  BSYNC B0 ;  /* 0x0000000000007941 */ /* 0x000fea0003800000 */
.L_x_4103:
        /* <DEDUP_REMOVED lines=8> */
.L_x_4114:
        /* <DEDUP_REMOVED lines=12> */
.L_x_4117:
[----:B------:R-:W-:Y:S02]  /*1fc0*/  IMAD.MOV.U32 R116, RZ, RZ, R174 ;  /* 0x000000ffff747224 */ /* 0x000fe400078e00ae */
.L_x_4118:
[----:B------:R-:W-:Y:S05]  /*1fd0*/  BSYNC B1 ;  /* 0x0000000000017941 */ /* 0x000fea0003800000 */
.L_x_4116:
        /* <DEDUP_REMOVED lines=16> */
.L_x_4122:
[----:B------:R-:W-:Y:S05]  /*20e0*/  BSYNC B2 ;  /* 0x0000000000027941 */ /* 0x000fea0003800000 */
.L_x_4121:
        /* <DEDUP_REMOVED lines=42> */
.L_x_4120:
[----:B------:R-:W-:Y:S05]  /*2390*/  BSYNC B1 ;  /* 0x0000000000017941 */ /* 0x000fea0003800000 */
.L_x_4119:
        /* <DEDUP_REMOVED lines=13> */
.L_x_4115:
[----:B------:R-:W-:Y:S05]  /*2470*/  BSYNC B0 ;  /* 0x0000000000007941 */ /* 0x000fea0003800000 */
.L_x_4113:
        /* <DEDUP_REMOVED lines=8> */
.L_x_4124:
        /* <DEDUP_REMOVED lines=12> */
.L_x_4127:
[----:B------:R-:W-:Y:S02]  /*25c0*/  IMAD.MOV.U32 R114, RZ, RZ, R174 ;  /* 0x000000ffff727224 */ /* 0x000fe400078e00ae */
.L_x_4128:
[----:B------:R-:W-:Y:S05]  /*25d0*/  BSYNC B1 ;  /* 0x0000000000017941 */ /* 0x000fea0003800000 */
.L_x_4126:
        /* <DEDUP_REMOVED lines=16> */
.L_x_4132:
[----:B------:R-:W-:Y:S05]  /*26e0*/  BSYNC B2 ;  /* 0x0000000000027941 */ /* 0x000fea0003800000 */
.L_x_4131:
        /* <DEDUP_REMOVED lines=42> */
.L_x_4130:
[----:B------:R-:W-:Y:S05]  /*2990*/  BSYNC B1 ;  /* 0x0000000000017941 */ /* 0x000fea0003800000 */
.L_x_4129:
        /* <DEDUP_REMOVED lines=13> */
.L_x_4125:
[----:B------:R-:W-:Y:S05]  /*2a70*/  BSYNC B0 ;  /* 0x0000000000007941 */ /* 0x000fea0003800000 */
.L_x_4123:
        /* <DEDUP_REMOVED lines=8> */
.L_x_4134:
        /* <DEDUP_REMOVED lines=12> */
.L_x_4137:
[----:B------:R-:W-:Y:S02]  /*2bc0*/  IMAD.MOV.U32 R118, RZ, RZ, R174 ;  /* 0x000000ffff767224 */ /* 0x000fe400078e00ae */
.L_x_4138:
[----:B------:R-:W-:Y:S05]  /*2bd0*/  BSYNC B1 ;  /* 0x0000000000017941 */ /* 0x000fea0003800000 */
.L_x_4136:
        /* <DEDUP_REMOVED lines=16> */
.L_x_4142:
[----:B------:R-:W-:Y:S05]  /*2ce0*/  BSYNC B2 ;  /* 0x0000000000027941 */ /* 0x000fea0003800000 */
.L_x_4141:
        /* <DEDUP_REMOVED lines=42> */
.L_x_4140:
[----:B------:R-:W-:Y:S05]  /*2f90*/  BSYNC B1 ;  /* 0x0000000000017941 */ /* 0x000fea0003800000 */
.L_x_4139:
        /* <DEDUP_REMOVED lines=13> */
.L_x_4135:
[----:B------:R-:W-:Y:S05]  /*3070*/  BSYNC B0 ;  /* 0x0000000000007941 */ /* 0x000fea0003800000 */
.L_x_4133:
        /* <DEDUP_REMOVED lines=8> */
.L_x_4144:
        /* <DEDUP_REMOVED lines=12> */
.L_x_4147:
[----:B------:R-:W-:Y:S02]  /*31c0*/  IMAD.MOV.U32 R118, RZ, RZ, R174 ;  /* 0x000000ffff767224 */ /* 0x000fe400078e00ae */
.L_x_4148:
[----:B------:R-:W-:Y:S05]  /*31d0*/  BSYNC B1 ;  /* 0x0000000000017941 */ /* 0x000fea0003800000 */
.L_x_4146:
        /* <DEDUP_REMOVED lines=16> */
.L_x_4152:
[----:B------:R-:W-:Y:S05]  /*32e0*/  BSYNC B2 ;  /* 0x0000000000027941 */ /* 0x000fea0003800000 */
.L_x_4151:
        /* <DEDUP_REMOVED lines=42> */
.L_x_4150:
[----:B------:R-:W-:Y:S05]  /*3590*/  BSYNC B1 ;  /* 0x0000000000017941 */ /* 0x000fea0003800000 */
.L_x_4149:
        /* <DEDUP_REMOVED lines=13> */
.L_x_4145:
[----:B------:R-:W-:Y:S05]  /*3670*/  BSYNC B0 ;  /* 0x0000000000007941 */ /* 0x000fea0003800000 */
.L_x_4143:
        /* <DEDUP_REMOVED lines=8> */
.L_x_4154:
        /* <DEDUP_REMOVED lines=12> */
.L_x_4157:
[----:B------:R-:W-:Y:S02]  /*37c0*/  IMAD.MOV.U32 R118, RZ, RZ, R174 ;  /* 0x000000ffff767224 */ /* 0x000fe400078e00ae */
.L_x_4158:
[----:B------:R-:W-:Y:S05]  /*37d0*/  BSYNC B1 ;  /* 0x0000000000017941 */ /* 0x000fea0003800000 */
.L_x_4156:
        /* <DEDUP_REMOVED lines=16> */
.L_x_4162:
[----:B------:R-:W-:Y:S05]  /*38e0*/  BSYNC B2 ;  /* 0x0000000000027941 */ /* 0x000fea0003800000 */
.L_x_4161:
        /* <DEDUP_REMOVED lines=42> */
.L_x_4160:
[----:B------:R-:W-:Y:S05]  /*3b90*/  BSYNC B1 ;  /* 0x0000000000017941 */ /* 0x000fea0003800000 */
.L_x_4159:
        /* <DEDUP_REMOVED lines=13> */
.L_x_4155:
[----:B------:R-:W-:Y:S05]  /*3c70*/  BSYNC B0 ;  /* 0x0000000000007941 */ /* 0x000fea0003800000 */
.L_x_4153:
[----:B------:R-:W-:Y:S01]  /*3c80*/  IMAD.MOV.U32 R183, RZ, RZ, 0x10 ;  /* 0x00000010ffb77424 */ /* 0x000fe200078e00ff */
[----:B------:R-:W-:Y:S01]  /*3c90*/  F2FP.BF16.PACK_AB R103, R104, R105 ;  /* 0x000000696867723e */ /* 0x000fe200000010ff */
[----:B------:R-:W-:Y:S01]  /*3ca0*/  BSSY B0, `(.L_x_4163) ;  /* 0x000001f000007945 */ /* 0x000fe20003800000 */
[----:B------:R-:W-:Y:S01]  /*3cb0*/  F2FP.BF16.PACK_AB R102, R106, R107 ;  /* 0x0000006b6a66723e */ /* 0x000fe200000010ff */
[----:B------:R-:W-:Y:S01]  /*3cc0*/  IMAD.WIDE.U32 R118, R200, R183, c[0x0][0x188] ;  /* 0x00006200c8767625 */ /* 0x000fe200078e00b7 */
[----:B------:R-:W-:Y:S02]  /*3cd0*/  F2FP.BF16.PACK_AB R101, R108, R109 ;  /* 0x0000006d6c65723e */ /* 0x000fe400000010ff */
[----:B------:R-:W-:Y:S02]  /*3ce0*/  F2FP.BF16.PACK_AB R100, R110, R111 ;  /* 0x0000006f6e64723e */ /* 0x000fe400000010ff */
[----:B------:R-:W-:Y:S02]  /*3cf0*/  IADD3 R170, R184, 0x20, RZ ;  /* 0x00000020b8aa7810 */ /* 0x000fe40007ffe0ff */
        /* <DEDUP_REMOVED lines=25> */
.L_x_4164:
[----:B------:R-:W-:Y:S05]  /*3e90*/  BSYNC B0 ;  /* 0x0000000000007941 */ /* 0x000fea0003800000 */
.L_x_4163:
        /* <DEDUP_REMOVED lines=10> */
.L_x_4166:
        /* <DEDUP_REMOVED lines=12> */
.L_x_4169:
[----:B------:R-:W-:Y:S02]  /*4000*/  IMAD.MOV.U32 R118, RZ, RZ, R174 ;  /* 0x000000ffff767224 */ /* 0x000fe400078e00ae */
.L_x_4170:
[----:B------:R-:W-:Y:S05]  /*4010*/  BSYNC B1 ;  /* 0x0000000000017941 */ /* 0x000fea0003800000 */
.L_x_4168:
        /* <DEDUP_REMOVED lines=16> */
.L_x_4174:
[----:B------:R-:W-:Y:S05]  /*4120*/  BSYNC B2 ;  /* 0x0000000000027941 */ /* 0x000fea0003800000 */
.L_x_4173:
[----:B------:R-:W-:Y:S01]  /*4130*/  IMAD.HI.U32 R101, R136, -0x326172a9, RZ ;  /* 0xcd9e8d5788657827 */ /* 0x000fe200078e00ff */
[----:B------:R-:W-:-:S03]  /*4140*/  LOP3.LUT R100, R100, R141, R145, 0x96, !PT ;  /* 0x0000008d64647212 */ /* 0x000fc600078e9691 */
[----:B-1----:R-:W-:Y:S01]  /*4150*/  IMAD R116, R136, -0x326172a9, RZ ;  /* 0xcd9e8d5788747824 */ /* 0x002fe200078e02ff */
        /* <DEDUP_REMOVED lines=39> */
.L_x_4172:
[----:B------:R-:W-:Y:S05]  /*43d0*/  BSYNC B1 ;  /* 0x0000000000017941 */ /* 0x000fea0003800000 */
.L_x_4171:
[----:B------:R-:W0:Y:S01]  /*43e0*/  I2F.U32 R101, R118 ;  /* 0x0000007600657306 */ /* 0x000e220000201000 */
[----:B------:R-:W-:Y:S01]  /*43f0*/  HFMA2.MMA R102, -RZ, RZ, 0.1171875, 0 ;  /* 0x2f800000ff667435 */ /* 0x000fe200000001ff */
[----:B-----5:R-:W-:-:S05]  /*4400*/  PRMT R103, RZ, 0x5410, R96 ;  /* 0x00005410ff677816 */ /* 0x020fca0000000060 */
        /* <DEDUP_REMOVED lines=10> */
.L_x_4167:
[----:B------:R-:W-:Y:S05]  /*44b0*/  BSYNC B0 ;  /* 0x0000000000007941 */ /* 0x000fea0003800000 */
.L_x_4165:
        /* <DEDUP_REMOVED lines=8> */
.L_x_4176:
        /* <DEDUP_REMOVED lines=12> */
.L_x_4179:
[----:B------:R-:W-:Y:S02]  /*4600*/  IMAD.MOV.U32 R118, RZ, RZ, R174 ;  /* 0x000000ffff767224 */ /* 0x000fe400078e00ae */
.L_x_4180:
[----:B------:R-:W-:Y:S05]  /*4610*/  BSYNC B1 ;  /* 0x0000000000017941 */ /* 0x000fea0003800000 */
.L_x_4178:
        /* <DEDUP_REMOVED lines=16> */
.L_x_4184:
[----:B------:R-:W-:Y:S05]  /*4720*/  BSYNC B2 ;  /* 0x0000000000027941 */ /* 0x000fea0003800000 */
.L_x_4183:
        /* <DEDUP_REMOVED lines=42> */
.L_x_4182:
[----:B------:R-:W-:Y:S05]  /*49d0*/  BSYNC B1 ;  /* 0x0000000000017941 */ /* 0x000fea0003800000 */
.L_x_4181:
        /* <DEDUP_REMOVED lines=13> */
.L_x_4177:
[----:B------:R-:W-:Y:S05]  /*4ab0*/  BSYNC B0 ;  /* 0x0000000000007941 */ /* 0x000fea0003800000 */
.L_x_4175:
        /* <DEDUP_REMOVED lines=8> */
.L_x_4186:
        /* <DEDUP_REMOVED lines=12> */
.L_x_4189:
[----:B------:R-:W-:Y:S02]  /*4c00*/  IMAD.MOV.U32 R118, RZ, RZ, R174 ;  /* 0x000000ffff767224 */ /* 0x000fe400078e00ae */
.L_x_4190:
[----:B------:R-:W-:Y:S05]  /*4c10*/  BSYNC B1 ;  /* 0x0000000000017941 */ /* 0x000fea0003800000 */
.L_x_4188:
        /* <DEDUP_REMOVED lines=16> */
.L_x_4194:
[----:B------:R-:W-:Y:S05]  /*4d20*/  BSYNC B2 ;  /* 0x0000000000027941 */ /* 0x000fea0003800000 */
.L_x_4193:
        /* <DEDUP_REMOVED lines=42> */
.L_x_4192:
[----:B------:R-:W-:Y:S05]  /*4fd0*/  BSYNC B1 ;  /* 0x0000000000017941 */ /* 0x000fea0003800000 */
.L_x_4191:
        /* <DEDUP_REMOVED lines=13> */
.L_x_4187:
[----:B------:R-:W-:Y:S05]  /*50b0*/  BSYNC B0 ;  /* 0x0000000000007941 */ /* 0x000fea0003800000 */
.L_x_4185:
        /* <DEDUP_REMOVED lines=8> */
.L_x_4196:
        /* <DEDUP_REMOVED lines=12> */
.L_x_4199:
[----:B------:R-:W-:Y:S02]  /*5200*/  IMAD.MOV.U32 R118, RZ, RZ, R174 ;  /* 0x000000ffff767224 */ /* 0x000fe400078e00ae */
.L_x_4200:
[----:B------:R-:W-:Y:S05]  /*5210*/  BSYNC B1 ;  /* 0x0000000000017941 */ /* 0x000fea0003800000 */
.L_x_4198:
        /* <DEDUP_REMOVED lines=16> */
.L_x_4204:
[----:B------:R-:W-:Y:S05]  /*5320*/  BSYNC B2 ;  /* 0x0000000000027941 */ /* 0x000fea0003800000 */
.L_x_4203:
        /* <DEDUP_REMOVED lines=42> */
.L_x_4202:
[----:B------:R-:W-:Y:S05]  /*55d0*/  BSYNC B1 ;  /* 0x0000000000017941 */ /* 0x000fea0003800000 */
.L_x_4201:
        /* <DEDUP_REMOVED lines=13> */
.L_x_4197:
[----:B------:R-:W-:Y:S05]  /*56b0*/  BSYNC B0 ;  /* 0x0000000000007941 */ /* 0x000fea0003800000 */
.L_x_4195:
        /* <DEDUP_REMOVED lines=8> */
.L_x_4206:
        /* <DEDUP_REMOVED lines=12> */
.L_x_4209:
[----:B------:R-:W-:Y:S02]  /*5800*/  IMAD.MOV.U32 R118, RZ, RZ, R174 ;  /* 0x000000ffff767224 */ /* 0x000fe400078e00ae */
.L_x_4210:
[----:B------:R-:W-:Y:S05]  /*5810*/  BSYNC B1 ;  /* 0x0000000000017941 */ /* 0x000fea0003800000 */
.L_x_4208:
        /* <DEDUP_REMOVED lines=16> */
.L_x_4214:
[----:B------:R-:W-:Y:S05]  /*5920*/  BSYNC B2 ;  /* 0x0000000000027941 */ /* 0x000fea0003800000 */
.L_x_4213:
        /* <DEDUP_REMOVED lines=42> */
.L_x_4212:
[----:B------:R-:W-:Y:S05]  /*5bd0*/  BSYNC B1 ;  /* 0x0000000000017941 */ /* 0x000fea0003800000 */
.L_x_4211:
        /* <DEDUP_REMOVED lines=8> */
[----:B-1----:R-:W-:Y:S02]  /*5c60*/  FSEL R117, R103, RZ, !P3 ;  /* 0x000000ff67757208 */ /* 0x002fe40005800000 */
[----:B------:R-:W-:-:S03]  /*5c70*/  SEL R155, RZ, 0x1, P3 ;  /* 0x00000001ff9b7807 */ /* 0x000fc60001800000 */
[----:B------:R-:W-:Y:S01]  /*5c80*/  FMUL.FTZ R117, R117, R102 ;  /* 0x0000006675757220 */ /* 0x000fe20000410000 */
[----:B------:R-:W-:-:S05]  /*5c90*/  @P0 PRMT R102, RZ, 0x5410, R94 ;  /* 0x00005410ff660816 */ /* 0x000fca000000005e */
[----:B------:R-:W-:Y:S02]  /*5ca0*/  @P0 FADD.FTZ R117, R102, R117 ;  /* 0x0000007566750221 */ /* 0x000fe40000010000 */
.L_x_4207:
[----:B------:R-:W-:Y:S05]  /*5cb0*/  BSYNC B0 ;  /* 0x0000000000007941 */ /* 0x000fea0003800000 */
.L_x_4205:
        /* <DEDUP_REMOVED lines=8> */
.L_x_4216:
        /* <DEDUP_REMOVED lines=12> */
.L_x_4219:
[----:B------:R-:W-:Y:S02]  /*5e00*/  IMAD.MOV.U32 R156, RZ, RZ, R174 ;  /* 0x000000ffff9c7224 */ /* 0x000fe400078e00ae */
.L_x_4220:
[----:B------:R-:W-:Y:S05]  /*5e10*/  BSYNC B1 ;  /* 0x0000000000017941 */ /* 0x000fea0003800000 */
.L_x_4218:
        /* <DEDUP_REMOVED lines=16> */
.L_x_4224:
[----:B------:R-:W-:Y:S05]  /*5f20*/  BSYNC B2 ;  /* 0x0000000000027941 */ /* 0x000fea0003800000 */
.L_x_4223:
        /* <DEDUP_REMOVED lines=42> */
.L_x_4222:
[----:B------:R-:W-:Y:S05]  /*61d0*/  BSYNC B1 ;  /* 0x0000000000017941 */ /* 0x000fea0003800000 */
.L_x_4221:
        /* <DEDUP_REMOVED lines=11> */
[----:B------:R-:W-:Y:S02]  /*6290*/  @P0 PRMT R103, RZ, 0x7610, R94 ;  /* 0x00007610ff670816 */ /* 0x000fe4000000005e */
[----:B------:R-:W-:-:S03]  /*62a0*/  PRMT R156, R100, 0x7610, R156 ;  /* 0x00007610649c7816 */ /* 0x000fc6000000009c */
[----:B------:R-:W-:Y:S02]  /*62b0*/  @P0 FADD.FTZ R116, R103, R116 ;  /* 0x0000007467740221 */ /* 0x000fe40000010000 */
.L_x_4217:
[----:B------:R-:W-:Y:S05]  /*62c0*/  BSYNC B0 ;  /* 0x0000000000007941 */ /* 0x000fea0003800000 */
.L_x_4215:
        /* <DEDUP_REMOVED lines=8> */
.L_x_4226:
        /* <DEDUP_REMOVED lines=12> */
.L_x_4229:
[----:B------:R-:W-:Y:S02]  /*6410*/  IMAD.MOV.U32 R157, RZ, RZ, R174 ;  /* 0x000000ffff9d7224 */ /* 0x000fe400078e00ae */
.L_x_4230:
[----:B------:R-:W-:Y:S05]  /*6420*/  BSYNC B1 ;  /* 0x0000000000017941 */ /* 0x000fea0003800000 */
.L_x_4228:
        /* <DEDUP_REMOVED lines=16> */
.L_x_4234:
[----:B------:R-:W-:Y:S05]  /*6530*/  BSYNC B2 ;  /* 0x0000000000027941 */ /* 0x000fea0003800000 */
.L_x_4233:
        /* <DEDUP_REMOVED lines=42> */
.L_x_4232:
[----:B------:R-:W-:Y:S05]  /*67e0*/  BSYNC B1 ;  /* 0x0000000000017941 */ /* 0x000fea0003800000 */
.L_x_4231:
        /* <DEDUP_REMOVED lines=14> */
.L_x_4227:
[----:B------:R-:W-:Y:S05]  /*68d0*/  BSYNC B0 ;  /* 0x0000000000007941 */ /* 0x000fea0003800000 */
.L_x_4225:
        /* <DEDUP_REMOVED lines=8> */
.L_x_4236:
        /* <DEDUP_REMOVED lines=12> */
.L_x_4239:
[----:B------:R-:W-:Y:S02]  /*6a20*/  IMAD.MOV.U32 R166, RZ, RZ, R174 ;  /* 0x000000ffffa67224 */ /* 0x000fe400078e00ae */
.L_x_4240:
[----:B------:R-:W-:Y:S05]  /*6a30*/  BSYNC B1 ;  /* 0x0000000000017941 */ /* 0x000fea0003800000 */
.L_x_4238:
        /* <DEDUP_REMOVED lines=16> */
.L_x_4244:
[----:B------:R-:W-:Y:S05]  /*6b40*/  BSYNC B2 ;  /* 0x0000000000027941 */ /* 0x000fea0003800000 */
.L_x_4243:
        /* <DEDUP_REMOVED lines=42> */
.L_x_4242:
[----:B------:R-:W-:Y:S05]  /*6df0*/  BSYNC B1 ;  /* 0x0000000000017941 */ /* 0x000fea0003800000 */
.L_x_4241:
        /* <DEDUP_REMOVED lines=13> */
.L_x_4237:
[----:B------:R-:W-:Y:S05]  /*6ed0*/  BSYNC B0 ;  /* 0x0000000000007941 */ /* 0x000fea0003800000 */
.L_x_4235:
[----:B------:R-:W-:Y:S01]  /*6ee0*/  IMAD.WIDE.U32 R168, R168, R183, c[0x0][0x188] ;  /* 0x00006200a8a87625 */ /* 0x000fe200078e00b7 */
[----:B------:R-:W-:Y:S01]  /*6ef0*/  F2FP.BF16.PACK_AB R103, R114, R115 ;  /* 0x000000737267723e */ /* 0x000fe200000010ff */
[----:B------:R-:W-:Y:S01]  /*6f00*/  BSSY B0, `(.L_x_4245) ;  /* 0x000001e000007945 */ /* 0x000fe20003800000 */
[----:B------:R-:W-:Y:S02]  /*6f10*/  F2FP.BF16.PACK_AB R102, R116, R117 ;  /* 0x000000757466723e */ /* 0x000fe400000010ff */
        /* <DEDUP_REMOVED lines=28> */
.L_x_4246:
[----:B------:R-:W-:Y:S05]  /*70e0*/  BSYNC B0 ;  /* 0x0000000000007941 */ /* 0x000fea0003800000 */
.L_x_4245:
        /* <DEDUP_REMOVED lines=10> */
.L_x_4248:
        /* <DEDUP_REMOVED lines=12> */
.L_x_4251:
[----:B------:R-:W-:Y:S02]  /*7250*/  IMAD.MOV.U32 R151, RZ, RZ, R174 ;  /* 0x000000ffff977224 */ /* 0x000fe400078e00ae */
.L_x_4252:
[----:B------:R-:W-:Y:S05]  /*7260*/  BSYNC B1 ;  /* 0x0000000000017941 */ /* 0x000fea0003800000 */
.L_x_4250:
        /* <DEDUP_REMOVED lines=16> */
.L_x_4256:
[----:B------:R-:W-:Y:S05]  /*7370*/  BSYNC B2 ;  /* 0x0000000000027941 */ /* 0x000fea0003800000 */
.L_x_4255:
[----:B------:R-:W-:Y:S01]  /*7380*/  IMAD.HI.U32 R101, R136, -0x326172a9, RZ ;  /* 0xcd9e8d5788657827 */ /* 0x000fe200078e00ff */
[----:B------:R-:W-:-:S03]  /*7390*/  LOP3.LUT R100, R100, R141, R145, 0x96, !PT ;  /* 0x0000008d64647212 */ /* 0x000fc600078e9691 */
[----:B------:R-:W-:Y:S01]  /*73a0*/  IMAD R158, R136, -0x326172a9, RZ ;  /* 0xcd9e8d57889e7824 */ /* 0x000fe200078e02ff */
[----:B------:R-:W-:Y:S01]  /*73b0*/  LOP3.LUT R101, R101, R138, R144, 0x96, !PT ;  /* 0x0000008a65657212 */ /* 0x000fe200078e9690 */
[----:B------:R-:W-:-:S04]  /*73c0*/  IMAD.WIDE.U32 R102, R100, -0x326172a9, RZ ;  /* 0xcd9e8d5764667825 */ /* 0x000fc800078e00ff */
[----:B------:R-:W-:Y:S01]  /*73d0*/  IMAD R159, R137, -0x2daee0ad, RZ ;  /* 0xd2511f53899f7824 */ /* 0x000fe200078e02ff */
[----:B------:R-:W-:Y:S01]  /*73e0*/  LOP3.LUT R158, R103, R158, R3, 0x96, !PT ;  /* 0x0000009e679e7212 */ /* 0x000fe200078e9603 */
[----:B-1----:R-:W-:-:S05]  /*73f0*/  IMAD.WIDE.U32 R118, R101, -0x2daee0ad, RZ ;  /* 0xd2511f5365767825 */ /* 0x002fca00078e00ff */
        /* <DEDUP_REMOVED lines=34> */
.L_x_4254:
[----:B------:R-:W-:Y:S05]  /*7620*/  BSYNC B1 ;  /* 0x0000000000017941 */ /* 0x000fea0003800000 */
.L_x_4253:
        /* <DEDUP_REMOVED lines=8> */
[----:B------:R-:W-:Y:S02]  /*76b0*/  PRMT R103, RZ, 0x5410, R80 ;  /* 0x00005410ff677816 */ /* 0x000fe40000000050 */
[----:B------:R-:W-:-:S03]  /*76c0*/  SEL R101, RZ, 0x1, P3 ;  /* 0x00000001ff657807 */ /* 0x000fc60001800000 */
[----:B------:R-:W-:Y:S01]  /*76d0*/  FMUL.FTZ R172, R172, R103 ;  /* 0x00000067acac7220 */ /* 0x000fe20000410000 */
[----:B------:R-:W-:Y:S02]  /*76e0*/  @P0 PRMT R103, RZ, 0x5410, R92 ;  /* 0x00005410ff670816 */ /* 0x000fe4000000005c */
[----:B------:R-:W-:-:S03]  /*76f0*/  PRMT R151, R101, 0x7610, R151 ;  /* 0x0000761065977816 */ /* 0x000fc60000000097 */
[----:B------:R-:W-:Y:S02]  /*7700*/  @P0 FADD.FTZ R172, R103, R172 ;  /* 0x000000ac67ac0221 */ /* 0x000fe40000010000 */
.L_x_4249:
[----:B------:R-:W-:Y:S05]  /*7710*/  BSYNC B0 ;  /* 0x0000000000007941 */ /* 0x000fea0003800000 */
.L_x_4247:
        /* <DEDUP_REMOVED lines=8> */
.L_x_4258:
        /* <DEDUP_REMOVED lines=12> */
.L_x_4261:
[----:B------:R-:W-:Y:S02]  /*7860*/  IMAD.MOV.U32 R152, RZ, RZ, R174 ;  /* 0x000000ffff987224 */ /* 0x000fe400078e00ae */
.L_x_4262:
[----:B------:R-:W-:Y:S05]  /*7870*/  BSYNC B1 ;  /* 0x0000000000017941 */ /* 0x000fea0003800000 */
.L_x_4260:
        /* <DEDUP_REMOVED lines=16> */
.L_x_4266:
[----:B------:R-:W-:Y:S05]  /*7980*/  BSYNC B2 ;  /* 0x0000000000027941 */ /* 0x000fea0003800000 */
.L_x_4265:
        /* <DEDUP_REMOVED lines=42> */
.L_x_4264:
[----:B------:R-:W-:Y:S05]  /*7c30*/  BSYNC B1 ;  /* 0x0000000000017941 */ /* 0x000fea0003800000 */
.L_x_4263:
        /* <DEDUP_REMOVED lines=14> */
.L_x_4259:
[----:B------:R-:W-:Y:S05]  /*7d20*/  BSYNC B0 ;  /* 0x0000000000007941 */ /* 0x000fea0003800000 */
.L_x_4257:
        /* <DEDUP_REMOVED lines=8> */
.L_x_4268:
        /* <DEDUP_REMOVED lines=12> */
.L_x_4271:
[----:B------:R-:W-:Y:S02]  /*7e70*/  IMAD.MOV.U32 R153, RZ, RZ, R174 ;  /* 0x000000ffff997224 */ /* 0x000fe400078e00ae */
.L_x_4272:
[----:B------:R-:W-:Y:S05]  /*7e80*/  BSYNC B1 ;  /* 0x0000000000017941 */ /* 0x000fea0003800000 */
.L_x_4270:
        /* <DEDUP_REMOVED lines=16> */
.L_x_4276:
[----:B------:R-:W-:Y:S05]  /*7f90*/  BSYNC B2 ;  /* 0x0000000000027941 */ /* 0x000fea0003800000 */
.L_x_4275:
        /* <DEDUP_REMOVED lines=42> */
.L_x_4274:
[----:B------:R-:W-:Y:S05]  /*8240*/  BSYNC B1 ;  /* 0x0000000000017941 */ /* 0x000fea0003800000 */
.L_x_4273:
        /* <DEDUP_REMOVED lines=14> */
.L_x_4269:
[----:B------:R-:W-:Y:S05]  /*8330*/  BSYNC B0 ;  /* 0x0000000000007941 */ /* 0x000fea0003800000 */
.L_x_4267:
        /* <DEDUP_REMOVED lines=8> */
.L_x_4278:
        /* <DEDUP_REMOVED lines=12> */
.L_x_4281:
[----:B------:R-:W-:Y:S02]  /*8480*/  IMAD.MOV.U32 R154, RZ, RZ, R174 ;  /* 0x000000ffff9a7224 */ /* 0x000fe400078e00ae */
.L_x_4282:
[----:B------:R-:W-:Y:S05]  /*8490*/  BSYNC B1 ;  /* 0x0000000000017941 */ /* 0x000fea0003800000 */
.L_x_4280:
        /* <DEDUP_REMOVED lines=16> */
.L_x_4286:
[----:B------:R-:W-:Y:S05]  /*85a0*/  BSYNC B2 ;  /* 0x0000000000027941 */ /* 0x000fea0003800000 */
.L_x_4285:
        /* <DEDUP_REMOVED lines=42> */
.L_x_4284:
[----:B------:R-:W-:Y:S05]  /*8850*/  BSYNC B1 ;  /* 0x0000000000017941 */ /* 0x000fea0003800000 */
.L_x_4283:
        /* <DEDUP_REMOVED lines=14> */
.L_x_4279:
[----:B------:R-:W-:Y:S05]  /*8940*/  BSYNC B0 ;  /* 0x0000000000007941 */ /* 0x000fea0003800000 */
.L_x_4277:
        /* <DEDUP_REMOVED lines=8> */
.L_x_4288:
        /* <DEDUP_REMOVED lines=12> */
.L_x_4291:
[----:B------:R-:W-:Y:S02]  /*8a90*/  IMAD.MOV.U32 R155, RZ, RZ, R174 ;  /* 0x000000ffff9b7224 */ /* 0x000fe400078e00ae */
.L_x_4292:
[----:B------:R-:W-:Y:S05]  /*8aa0*/  BSYNC B1 ;  /* 0x0000000000017941 */ /* 0x000fea0003800000 */
.L_x_4290:
        /* <DEDUP_REMOVED lines=16> */
.L_x_4296:
[----:B------:R-:W-:Y:S05]  /*8bb0*/  BSYNC B2 ;  /* 0x0000000000027941 */ /* 0x000fea0003800000 */
.L_x_4295:
        /* <DEDUP_REMOVED lines=42> */
.L_x_4294:
[----:B------:R-:W-:Y:S05]  /*8e60*/  BSYNC B1 ;  /* 0x0000000000017941 */ /* 0x000fea0003800000 */
.L_x_4293:
        /* <DEDUP_REMOVED lines=14> */
.L_x_4289:
[----:B------:R-:W-:Y:S05]  /*8f50*/  BSYNC B0 ;  /* 0x0000000000007941 */ /* 0x000fea0003800000 */
.L_x_4287:
        /* <DEDUP_REMOVED lines=8> */
.L_x_4298:
        /* <DEDUP_REMOVED lines=12> */
.L_x_4301:
[----:B------:R-:W-:Y:S02]  /*90a0*/  IMAD.MOV.U32 R156, RZ, RZ, R174 ;  /* 0x000000ffff9c7224 */ /* 0x000fe400078e00ae */
.L_x_4302:
[----:B------:R-:W-:Y:S05]  /*90b0*/  BSYNC B1 ;  /* 0x0000000000017941 */ /* 0x000fea0003800000 */
.L_x_4300:
        /* <DEDUP_REMOVED lines=16> */
.L_x_4306:
[----:B------:R-:W-:Y:S05]  /*91c0*/  BSYNC B2 ;  /* 0x0000000000027941 */ /* 0x000fea0003800000 */
.L_x_4305:
        /* <DEDUP_REMOVED lines=42> */
.L_x_4304:
[----:B------:R-:W-:Y:S05]  /*9470*/  BSYNC B1 ;  /* 0x0000000000017941 */ /* 0x000fea0003800000 */
.L_x_4303:
        /* <DEDUP_REMOVED lines=8> */
[----:B------:R-:W-:Y:S02]  /*9500*/  PRMT R102, RZ, 0x7610, R82 ;  /* 0x00007610ff667816 */ /* 0x000fe40000000052 */
[----:B------:R-:W-:-:S03]  /*9510*/  SEL R100, RZ, 0x1, P3 ;  /* 0x00000001ff647807 */ /* 0x000fc60001800000 */
[----:B------:R-:W-:Y:S01]  /*9520*/  FMUL.FTZ R167, R167, R102 ;  /* 0x00000066a7a77220 */ /* 0x000fe20000410000 */
[----:B------:R-:W-:Y:S02]  /*9530*/  @P0 PRMT R102, RZ, 0x7610, R94 ;  /* 0x00007610ff660816 */ /* 0x000fe4000000005e */
[----:B------:R-:W-:-:S03]  /*9540*/  PRMT R156, R100, 0x7610, R156 ;  /* 0x00007610649c7816 */ /* 0x000fc6000000009c */
[----:B------:R-:W-:Y:S02]  /*9550*/  @P0 FADD.FTZ R167, R102, R167 ;  /* 0x000000a766a70221 */ /* 0x000fe40000010000 */
.L_x_4299:
[----:B------:R-:W-:Y:S05]  /*9560*/  BSYNC B0 ;  /* 0x0000000000007941 */ /* 0x000fea0003800000 */
.L_x_4297:
        /* <DEDUP_REMOVED lines=8> */
.L_x_4308:
        /* <DEDUP_REMOVED lines=12> */
.L_x_4311:
[----:B------:R-:W-:Y:S02]  /*96b0*/  IMAD.MOV.U32 R157, RZ, RZ, R174 ;  /* 0x000000ffff9d7224 */ /* 0x000fe400078e00ae */
.L_x_4312:
[----:B------:R-:W-:Y:S05]  /*96c0*/  BSYNC B1 ;  /* 0x0000000000017941 */ /* 0x000fea0003800000 */
.L_x_4310:
        /* <DEDUP_REMOVED lines=16> */
.L_x_4316:
[----:B------:R-:W-:Y:S05]  /*97d0*/  BSYNC B2 ;  /* 0x0000000000027941 */ /* 0x000fea0003800000 */
.L_x_4315:
        /* <DEDUP_REMOVED lines=42> */
.L_x_4314:
[----:B------:R-:W-:Y:S05]  /*9a80*/  BSYNC B1 ;  /* 0x0000000000017941 */ /* 0x000fea0003800000 */
.L_x_4313:
        /* <DEDUP_REMOVED lines=14> */
.L_x_4309:
[----:B------:R-:W-:Y:S05]  /*9b70*/  BSYNC B0 ;  /* 0x0000000000007941 */ /* 0x000fea0003800000 */
.L_x_4307:
        /* <DEDUP_REMOVED lines=8> */
.L_x_4318:
        /* <DEDUP_REMOVED lines=12> */
.L_x_4321:
[----:B------:R-:W-:Y:S02]  /*9cc0*/  IMAD.MOV.U32 R176, RZ, RZ, R174 ;  /* 0x000000ffffb07224 */ /* 0x000fe400078e00ae */
.L_x_4322:
[----:B------:R-:W-:Y:S05]  /*9cd0*/  BSYNC B1 ;  /* 0x0000000000017941 */ /* 0x000fea0003800000 */
.L_x_4320:
        /* <DEDUP_REMOVED lines=16> */
.L_x_4326:
[----:B------:R-:W-:Y:S05]  /*9de0*/  BSYNC B2 ;  /* 0x0000000000027941 */ /* 0x000fea0003800000 */
.L_x_4325:
        /* <DEDUP_REMOVED lines=42> */
.L_x_4324:
[----:B------:R-:W-:Y:S05]  /*a090*/  BSYNC B1 ;  /* 0x0000000000017941 */ /* 0x000fea0003800000 */
.L_x_4323:
[----:B------:R-:W0:Y:S01]  /*a0a0*/  I2F.U32 R100, R176 ;  /* 0x000000b000647306 */ /* 0x000e220000201000 */
[----:B-----5:R-:W-:Y:S01]  /*a0b0*/  PRMT R102, RZ, 0x7610, R99 ;  /* 0x00007610ff667816 */ /* 0x020fe20000000063 */
[----:B------:R-:W-:-:S04]  /*a0c0*/  IMAD.MOV.U32 R101, RZ, RZ, 0x2f800000 ;  /* 0x2f800000ff657424 */ /* 0x000fc800078e00ff */
[----:B------:R-:W-:-:S04]  /*a0d0*/  FMUL.FTZ R102, R102, c[0x0][0x1ec] ;  /* 0x00007b0066667a20 */ /* 0x000fc80000410000 */
[----:B------:R-:W-:Y:S02]  /*a0e0*/  FMUL.FTZ R102, R102, c[0x0][0x1e8] ;  /* 0x00007a0066667a20 */ /* 0x000fe40000410000 */
[----:B0-----:R-:W-:-:S05]  /*a0f0*/  FFMA.FTZ R100, R100, R101, 1.1641532182693481445e-10 ;  /* 0x2f00000064647423 */ /* 0x001fca0000010065 */
[----:B------:R-:W-:Y:S02]  /*a100*/  FSETP.GTU.FTZ.AND P3, PT, R100, c[0x0][0x1e4], PT ;  /* 0x0000790064007a0b */ /* 0x000fe40003f7c000 */
[----:B------:R-:W-:Y:S02]  /*a110*/  PRMT R100, RZ, 0x7610, R83 ;  /* 0x00007610ff647816 */ /* 0x000fe40000000053 */
[----:B------:R-:W-:Y:S02]  /*a120*/  FSEL R165, R102, RZ, !P3 ;  /* 0x000000ff66a57208 */ /* 0x000fe40005800000 */
[----:B------:R-:W-:-:S03]  /*a130*/  SEL R181, RZ, 0x1, P3 ;  /* 0x00000001ffb57807 */ /* 0x000fc60001800000 */
[----:B------:R-:W-:Y:S01]  /*a140*/  FMUL.FTZ R165, R165, R100 ;  /* 0x00000064a5a57220 */ /* 0x000fe20000410000 */
[----:B------:R-:W-:-:S05]  /*a150*/  @P0 PRMT R100, RZ, 0x7610, R95 ;  /* 0x00007610ff640816 */ /* 0x000fca000000005f */
[----:B------:R-:W-:Y:S02]  /*a160*/  @P0 FADD.FTZ R165, R100, R165 ;  /* 0x000000a564a50221 */ /* 0x000fe40000010000 */
.L_x_4319:
[----:B------:R-:W-:Y:S05]  /*a170*/  BSYNC B0 ;  /* 0x0000000000007941 */ /* 0x000fea0003800000 */
.L_x_4317:
[-C--:B------:R-:W-:Y:S01]  /*a180*/  IMAD.WIDE.U32 R178, R178, R183.reuse, c[0x0][0x188] ;  /* 0x00006200b2b27625 */ /* 0x080fe200078e00b7 */
        /* <DEDUP_REMOVED lines=31> */
.L_x_4328:
[----:B------:R-:W-:Y:S05]  /*a380*/  BSYNC B0 ;  /* 0x0000000000007941 */ /* 0x000fea0003800000 */
.L_x_4327:
[----:B-----5:R1:W5:Y:S04]  /*a390*/  @P1 LDG.E.128 R96, [R176.64] ;  /* 0x00000004b0601981 */ /* 0x020368000c1e1d00 */
[----:B------:R1:W5:Y:S01]  /*a3a0*/  @P0 LDG.E.128 R92, [R118.64] ;  /* 0x00000004765c0981 */ /* 0x000362000c1e1d00 */
[----:B------:R-:W-:Y:S01]  /*a3b0*/  BSSY B0, `(.L_x_4329) ;  /* 0x0000060000007945 */ /* 0x000fe20003800000 */
[----:B------:R-:W-:Y:S05]  /*a3c0*/  @P2 BRA `(.L_x_4330) ;  /* 0x0000006000002947 */ /* 0x000fea0003800000 */
[----:B------:R-:W-:Y:S01]  /*a3d0*/  IMAD.MOV.U32 R182, RZ, RZ, RZ ;  /* 0x000000ffffb67224 */ /* 0x000fe200078e00ff */
[----:B0-----:R-:W-:Y:S01]  /*a3e0*/  MOV R100, R173 ;  /* 0x000000ad00647202 */ /* 0x001fe20000000f00 */
[----:B------:R-:W-:Y:S05]  /*a3f0*/  @!P0 BRA `(.L_x_4331) ;  /* 0x000005b000008947 */ /* 0x000fea0003800000 */
[----:B------:R-:W-:Y:S01]  /*a400*/  IMAD.MOV.U32 R100, RZ, RZ, R173 ;  /* 0x000000ffff647224 */ /* 0x000fe200078e00ad */
[----:B-----5:R-:W-:Y:S01]  /*a410*/  PRMT R182, RZ, 0x5410, R92 ;  /* 0x00005410ffb67816 */ /* 0x020fe2000000005c */
[----:B------:R-:W-:Y:S05]  /*a420*/  BRA `(.L_x_4331) ;  /* 0x0000058000007947 */ /* 0x000fea0003800000 */
.L_x_4330:
        /* <DEDUP_REMOVED lines=12> */
.L_x_4333:
[----:B------:R-:W-:Y:S02]  /*a4f0*/  IMAD.MOV.U32 R151, RZ, RZ, R174 ;  /* 0x000000ffff977224 */ /* 0x000fe400078e00ae */
.L_x_4334:
[----:B------:R-:W-:Y:S05]  /*a500*/  BSYNC B1 ;  /* 0x0000000000017941 */ /* 0x000fea0003800000 */
.L_x_4332:
        /* <DEDUP_REMOVED lines=16> */
.L_x_4338:
[----:B------:R-:W-:Y:S05]  /*a610*/  BSYNC B2 ;  /* 0x0000000000027941 */ /* 0x000fea0003800000 */
.L_x_4337:
[----:B------:R-:W-:Y:S01]  /*a620*/  IMAD.HI.U32 R101, R136, -0x326172a9, RZ ;  /* 0xcd9e8d5788657827 */ /* 0x000fe200078e00ff */
[----:B------:R-:W-:-:S03]  /*a630*/  LOP3.LUT R100, R100, R141, R145, 0x96, !PT ;  /* 0x0000008d64647212 */ /* 0x000fc600078e9691 */
[----:B------:R-:W-:Y:S01]  /*a640*/  IMAD R102, R136, -0x326172a9, RZ ;  /* 0xcd9e8d5788667824 */ /* 0x000fe200078e02ff */
[----:B------:R-:W-:Y:S01]  /*a650*/  LOP3.LUT R101, R101, R138, R144, 0x96, !PT ;  /* 0x0000008a65657212 */ /* 0x000fe200078e9690 */
[----:B-1----:R-:W-:-:S04]  /*a660*/  IMAD.WIDE.U32 R118, R100, -0x326172a9, RZ ;  /* 0xcd9e8d5764767825 */ /* 0x002fc800078e00ff */
        /* <DEDUP_REMOVED lines=37> */
.L_x_4336:
[----:B------:R-:W-:Y:S05]  /*a8c0*/  BSYNC B1 ;  /* 0x0000000000017941 */ /* 0x000fea0003800000 */
.L_x_4335:
        /* <DEDUP_REMOVED lines=14> */
.L_x_4331:
[----:B------:R-:W-:Y:S05]  /*a9b0*/  BSYNC B0 ;  /* 0x0000000000007941 */ /* 0x000fea0003800000 */
.L_x_4329:
        /* <DEDUP_REMOVED lines=8> */
.L_x_4340:
        /* <DEDUP_REMOVED lines=12> */
.L_x_4343:
[----:B------:R-:W-:Y:S02]  /*ab00*/  IMAD.MOV.U32 R152, RZ, RZ, R174 ;  /* 0x000000ffff987224 */ /* 0x000fe400078e00ae */
.L_x_4344:
[----:B------:R-:W-:Y:S05]  /*ab10*/  BSYNC B1 ;  /* 0x0000000000017941 */ /* 0x000fea0003800000 */
.L_x_4342:
        /* <DEDUP_REMOVED lines=16> */
.L_x_4348:
[----:B------:R-:W-:Y:S05]  /*ac20*/  BSYNC B2 ;  /* 0x0000000000027941 */ /* 0x000fea0003800000 */
.L_x_4347:
        /* <DEDUP_REMOVED lines=42> */
.L_x_4346:
[----:B------:R-:W-:Y:S05]  /*aed0*/  BSYNC B1 ;  /* 0x0000000000017941 */ /* 0x000fea0003800000 */
.L_x_4345:
        /* <DEDUP_REMOVED lines=14> */
.L_x_4341:
[----:B------:R-:W-:Y:S05]  /*afc0*/  BSYNC B0 ;  /* 0x0000000000007941 */ /* 0x000fea0003800000 */
.L_x_4339:
        /* <DEDUP_REMOVED lines=8> */
.L_x_4350:
        /* <DEDUP_REMOVED lines=12> */
.L_x_4353:
[----:B------:R-:W-:Y:S02]  /*b110*/  IMAD.MOV.U32 R153, RZ, RZ, R174 ;  /* 0x000000ffff997224 */ /* 0x000fe400078e00ae */
.L_x_4354:
[----:B------:R-:W-:Y:S05]  /*b120*/  BSYNC B1 ;  /* 0x0000000000017941 */ /* 0x000fea0003800000 */
.L_x_4352:
        /* <DEDUP_REMOVED lines=16> */
.L_x_4358:
[----:B------:R-:W-:Y:S05]  /*b230*/  BSYNC B2 ;  /* 0x0000000000027941 */ /* 0x000fea0003800000 */
.L_x_4357:
        /* <DEDUP_REMOVED lines=42> */
.L_x_4356:
[----:B------:R-:W-:Y:S05]  /*b4e0*/  BSYNC B1 ;  /* 0x0000000000017941 */ /* 0x000fea0003800000 */
.L_x_4355:
        /* <DEDUP_REMOVED lines=14> */
.L_x_4351:
[----:B------:R-:W-:Y:S05]  /*b5d0*/  BSYNC B0 ;  /* 0x0000000000007941 */ /* 0x000fea0003800000 */
.L_x_4349:
[----:B------:R-:W-:Y:S01]  /*b5e0*/  BSSY B0, `(.L_x_4359) ;  /* 0x0000060000007945 */ /* 0x000fe20003800000 */
[----:B------:R-:W-:Y:S05]  /*b5f0*/  @P2 BRA `(.L_x_4360) ;  /* 0x0000006000002947 */ /* 0x000fea0003800000 */
[----:B-1----:R-:W-:Y:S01]  /*b600*/  IMAD.MOV.U32 R177, RZ, RZ, RZ ;  /* 0x000000ffffb17224 */ /* 0x002fe200078e00ff */
[----:B------:R-:W-:Y:S01]  /*b610*/  MOV R101, R100 ;  /* 0x0000006400657202 */ /* 0x000fe20000000f00 */
[----:B------:R-:W-:Y:S05]  /*b620*/  @!P0 BRA `(.L_x_4361) ;  /* 0x000005b000008947 */ /* 0x000fea0003800000 */
[----:B------:R-:W-:Y:S01]  /*b630*/  IMAD.MOV.U32 R101, RZ, RZ, R100 ;  /* 0x000000ffff657224 */ /* 0x000fe200078e0064 */
[----:B-----5:R-:W-:Y:S01]  /*b640*/  PRMT R177, RZ, 0x7610, R93 ;  /* 0x00007610ffb17816 */ /* 0x020fe2000000005d */
[----:B------:R-:W-:Y:S05]  /*b650*/  BRA `(.L_x_4361) ;  /* 0x0000058000007947 */ /* 0x000fea0003800000 */
.L_x_4360:
        /* <DEDUP_REMOVED lines=12> */
.L_x_4363:
[----:B------:R-:W-:Y:S02]  /*b720*/  IMAD.MOV.U32 R154, RZ, RZ, R174 ;  /* 0x000000ffff9a7224 */ /* 0x000fe400078e00ae */
.L_x_4364:
[----:B------:R-:W-:Y:S05]  /*b730*/  BSYNC B1 ;  /* 0x0000000000017941 */ /* 0x000fea0003800000 */
.L_x_4362:
        /* <DEDUP_REMOVED lines=16> */
.L_x_4368:
[----:B------:R-:W-:Y:S05]  /*b840*/  BSYNC B2 ;  /* 0x0000000000027941 */ /* 0x000fea0003800000 */
.L_x_4367:
        /* <DEDUP_REMOVED lines=42> */
.L_x_4366:
[----:B------:R-:W-:Y:S05]  /*baf0*/  BSYNC B1 ;  /* 0x0000000000017941 */ /* 0x000fea0003800000 */
.L_x_4365:
        /* <DEDUP_REMOVED lines=14> */
.L_x_4361:
[----:B------:R-:W-:Y:S05]  /*bbe0*/  BSYNC B0 ;  /* 0x0000000000007941 */ /* 0x000fea0003800000 */
.L_x_4359:
        /* <DEDUP_REMOVED lines=8> */
.L_x_4370:
        /* <DEDUP_REMOVED lines=12> */
.L_x_4373:
[----:B------:R-:W-:Y:S02]  /*bd30*/  IMAD.MOV.U32 R155, RZ, RZ, R174 ;  /* 0x000000ffff9b7224 */ /* 0x000fe400078e00ae */
.L_x_4374:
[----:B------:R-:W-:Y:S05]  /*bd40*/  BSYNC B1 ;  /* 0x0000000000017941 */ /* 0x000fea0003800000 */
.L_x_4372:
        /* <DEDUP_REMOVED lines=16> */
.L_x_4378:
[----:B------:R-:W-:Y:S05]  /*be50*/  BSYNC B2 ;  /* 0x0000000000027941 */ /* 0x000fea0003800000 */
.L_x_4377:
        /* <DEDUP_REMOVED lines=42> */
.L_x_4376:
[----:B------:R-:W-:Y:S05]  /*c100*/  BSYNC B1 ;  /* 0x0000000000017941 */ /* 0x000fea0003800000 */
.L_x_4375:
        /* <DEDUP_REMOVED lines=14> */
.L_x_4371:
[----:B------:R-:W-:Y:S05]  /*c1f0*/  BSYNC B0 ;  /* 0x0000000000007941 */ /* 0x000fea0003800000 */
.L_x_4369:
        /* <DEDUP_REMOVED lines=8> */
.L_x_4380:
        /* <DEDUP_REMOVED lines=12> */
.L_x_4383:
[----:B------:R-:W-:Y:S02]  /*c340*/  IMAD.MOV.U32 R156, RZ, RZ, R174 ;  /* 0x000000ffff9c7224 */ /* 0x000fe400078e00ae */
.L_x_4384:
[----:B------:R-:W-:Y:S05]  /*c350*/  BSYNC B1 ;  /* 0x0000000000017941 */ /* 0x000fea0003800000 */
.L_x_4382:
        /* <DEDUP_REMOVED lines=16> */
.L_x_4388:
[----:B------:R-:W-:Y:S05]  /*c460*/  BSYNC B2 ;  /* 0x0000000000027941 */ /* 0x000fea0003800000 */
.L_x_4387:
        /* <DEDUP_REMOVED lines=42> */
.L_x_4386:
[----:B------:R-:W-:Y:S05]  /*c710*/  BSYNC B1 ;  /* 0x0000000000017941 */ /* 0x000fea0003800000 */
.L_x_4385:
        /* <DEDUP_REMOVED lines=14> */
.L_x_4381:
[----:B------:R-:W-:Y:S05]  /*c800*/  BSYNC B0 ;  /* 0x0000000000007941 */ /* 0x000fea0003800000 */
.L_x_4379:
        /* <DEDUP_REMOVED lines=8> */
.L_x_4390:
        /* <DEDUP_REMOVED lines=12> */
.L_x_4393:
[----:B------:R-:W-:Y:S02]  /*c950*/  IMAD.MOV.U32 R157, RZ, RZ, R174 ;  /* 0x000000ffff9d7224 */ /* 0x000fe400078e00ae */
.L_x_4394:
[----:B------:R-:W-:Y:S05]  /*c960*/  BSYNC B1 ;  /* 0x0000000000017941 */ /* 0x000fea0003800000 */
.L_x_4392:
        /* <DEDUP_REMOVED lines=16> */
.L_x_4398:
[----:B------:R-:W-:Y:S05]  /*ca70*/  BSYNC B2 ;  /* 0x0000000000027941 */ /* 0x000fea0003800000 */
.L_x_4397:
        /* <DEDUP_REMOVED lines=43> */
.L_x_4396:
[----:B------:R-:W-:Y:S05]  /*cd30*/  BSYNC B1 ;  /* 0x0000000000017941 */ /* 0x000fea0003800000 */
.L_x_4395:
        /* <DEDUP_REMOVED lines=14> */
.L_x_4391:
[----:B------:R-:W-:Y:S05]  /*ce20*/  BSYNC B0 ;  /* 0x0000000000007941 */ /* 0x000fea0003800000 */
.L_x_4389:
        /* <DEDUP_REMOVED lines=8> */
.L_x_4400:
        /* <DEDUP_REMOVED lines=12> */
.L_x_4403:
[----:B------:R-:W-:Y:S02]  /*cf70*/  MOV R181, R174 ;  /* 0x000000ae00b57202 */ /* 0x000fe40000000f00 */
.L_x_4404:
[----:B------:R-:W-:Y:S05]  /*cf80*/  BSYNC B1 ;  /* 0x0000000000017941 */ /* 0x000fea0003800000 */
.L_x_4402:
        /* <DEDUP_REMOVED lines=16> */
.L_x_4408:
[----:B------:R-:W-:Y:S05]  /*d090*/  BSYNC B2 ;  /* 0x0000000000027941 */ /* 0x000fea0003800000 */
.L_x_4407:
        /* <DEDUP_REMOVED lines=43> */
.L_x_4406:
[----:B------:R-:W-:Y:S05]  /*d350*/  BSYNC B1 ;  /* 0x0000000000017941 */ /* 0x000fea0003800000 */
.L_x_4405:
        /* <DEDUP_REMOVED lines=14> */
.L_x_4401:
[----:B------:R-:W-:Y:S05]  /*d440*/  BSYNC B0 ;  /* 0x0000000000007941 */ /* 0x000fea0003800000 */
.L_x_4399:
        /* <DEDUP_REMOVED lines=32> */
.L_x_4410:
[----:B------:R-:W-:Y:S05]  /*d650*/  BSYNC B0 ;  /* 0x0000000000007941 */ /* 0x000fea0003800000 */
.L_x_4409:
        /* <DEDUP_REMOVED lines=10> */
.L_x_4412:
        /* <DEDUP_REMOVED lines=12> */
.L_x_4415:
[----:B------:R-:W-:Y:S02]  /*d7c0*/  IMAD.MOV.U32 R151, RZ, RZ, R174 ;  /* 0x000000ffff977224 */ /* 0x000fe400078e00ae */
.L_x_4416:
[----:B------:R-:W-:Y:S05]  /*d7d0*/  BSYNC B1 ;  /* 0x0000000000017941 */ /* 0x000fea0003800000 */
.L_x_4414:
        /* <DEDUP_REMOVED lines=16> */
.L_x_4420:
[----:B------:R-:W-:Y:S05]  /*d8e0*/  BSYNC B2 ;  /* 0x0000000000027941 */ /* 0x000fea0003800000 */
.L_x_4419:
        /* <DEDUP_REMOVED lines=43> */
.L_x_4418:
[----:B------:R-:W-:Y:S05]  /*dba0*/  BSYNC B1 ;  /* 0x0000000000017941 */ /* 0x000fea0003800000 */
.L_x_4417:
        /* <DEDUP_REMOVED lines=14> */
.L_x_4413:
[----:B------:R-:W-:Y:S05]  /*dc90*/  BSYNC B0 ;  /* 0x0000000000007941 */ /* 0x000fea0003800000 */
.L_x_4411:
        /* <DEDUP_REMOVED lines=8> */
.L_x_4422:
        /* <DEDUP_REMOVED lines=12> */
.L_x_4425:
[----:B------:R-:W-:Y:S02]  /*dde0*/  IMAD.MOV.U32 R152, RZ, RZ, R174 ;  /* 0x000000ffff987224 */ /* 0x000fe400078e00ae */
.L_x_4426:
[----:B------:R-:W-:Y:S05]  /*ddf0*/  BSYNC B1 ;  /* 0x0000000000017941 */ /* 0x000fea0003800000 */
.L_x_4424:
        /* <DEDUP_REMOVED lines=16> */
.L_x_4430:
[----:B------:R-:W-:Y:S05]  /*df00*/  BSYNC B2 ;  /* 0x0000000000027941 */ /* 0x000fea0003800000 */
.L_x_4429:
        /* <DEDUP_REMOVED lines=43> */
.L_x_4428:
[----:B------:R-:W-:Y:S05]  /*e1c0*/  BSYNC B1 ;  /* 0x0000000000017941 */ /* 0x000fea0003800000 */
.L_x_4427:
        /* <DEDUP_REMOVED lines=14> */
.L_x_4423:
[----:B------:R-:W-:Y:S05]  /*e2b0*/  BSYNC B0 ;  /* 0x0000000000007941 */ /* 0x000fea0003800000 */
.L_x_4421:
        /* <DEDUP_REMOVED lines=8> */
.L_x_4432:
        /* <DEDUP_REMOVED lines=12> */
.L_x_4435:
[----:B------:R-:W-:Y:S02]  /*e400*/  IMAD.MOV.U32 R153, RZ, RZ, R174 ;  /* 0x000000ffff997224 */ /* 0x000fe400078e00ae */
.L_x_4436:
[----:B------:R-:W-:Y:S05]  /*e410*/  BSYNC B1 ;  /* 0x0000000000017941 */ /* 0x000fea0003800000 */
.L_x_4434:
        /* <DEDUP_REMOVED lines=16> */
.L_x_4440:
[----:B------:R-:W-:Y:S05]  /*e520*/  BSYNC B2 ;  /* 0x0000000000027941 */ /* 0x000fea0003800000 */
.L_x_4439:
        /* <DEDUP_REMOVED lines=43> */
.L_x_4438:
[----:B------:R-:W-:Y:S05]  /*e7e0*/  BSYNC B1 ;  /* 0x0000000000017941 */ /* 0x000fea0003800000 */
.L_x_4437:
        /* <DEDUP_REMOVED lines=14> */
.L_x_4433:
[----:B------:R-:W-:Y:S05]  /*e8d0*/  BSYNC B0 ;  /* 0x0000000000007941 */ /* 0x000fea0003800000 */
.L_x_4431:
        /* <DEDUP_REMOVED lines=8> */
.L_x_4442:
        /* <DEDUP_REMOVED lines=12> */
.L_x_4445:
[----:B------:R-:W-:Y:S02]  /*ea20*/  MOV R154, R174 ;  /* 0x000000ae009a7202 */ /* 0x000fe40000000f00 */
.L_x_4446:
[----:B------:R-:W-:Y:S05]  /*ea30*/  BSYNC B1 ;  /* 0x0000000000017941 */ /* 0x000fea0003800000 */
.L_x_4444:
        /* <DEDUP_REMOVED lines=16> */
.L_x_4450:
[----:B------:R-:W-:Y:S05]  /*eb40*/  BSYNC B2 ;  /* 0x0000000000027941 */ /* 0x000fea0003800000 */
.L_x_4449:
        /* <DEDUP_REMOVED lines=43> */
.L_x_4448:
[----:B------:R-:W-:Y:S05]  /*ee00*/  BSYNC B1 ;  /* 0x0000000000017941 */ /* 0x000fea0003800000 */
.L_x_4447:
        /* <DEDUP_REMOVED lines=14> */
.L_x_4443:
[----:B------:R-:W-:Y:S05]  /*eef0*/  BSYNC B0 ;  /* 0x0000000000007941 */ /* 0x000fea0003800000 */
.L_x_4441:
        /* <DEDUP_REMOVED lines=8> */
.L_x_4452:
        /* <DEDUP_REMOVED lines=12> */
.L_x_4455:
[----:B------:R-:W-:Y:S02]  /*f040*/  IMAD.MOV.U32 R155, RZ, RZ, R174 ;  /* 0x000000ffff9b7224 */ /* 0x000fe400078e00ae */
.L_x_4456:
[----:B------:R-:W-:Y:S05]  /*f050*/  BSYNC B1 ;  /* 0x0000000000017941 */ /* 0x000fea0003800000 */
.L_x_4454:
        /* <DEDUP_REMOVED lines=16> */
.L_x_4460:
[----:B------:R-:W-:Y:S05]  /*f160*/  BSYNC B2 ;  /* 0x0000000000027941 */ /* 0x000fea0003800000 */
.L_x_4459:
        /* <DEDUP_REMOVED lines=43> */
.L_x_4458:
[----:B------:R-:W-:Y:S05]  /*f420*/  BSYNC B1 ;  /* 0x0000000000017941 */ /* 0x000fea0003800000 */
.L_x_4457:
        /* <DEDUP_REMOVED lines=14> */
.L_x_4453:
[----:B------:R-:W-:Y:S05]  /*f510*/  BSYNC B0 ;  /* 0x0000000000007941 */ /* 0x000fea0003800000 */
.L_x_4451:
        /* <DEDUP_REMOVED lines=8> */
.L_x_4462:
        /* <DEDUP_REMOVED lines=12> */
.L_x_4465:
[----:B------:R-:W-:Y:S02]  /*f660*/  IMAD.MOV.U32 R156, RZ, RZ, R174 ;  /* 0x000000ffff9c7224 */ /* 0x000fe400078e00ae */
.L_x_4466:
[----:B------:R-:W-:Y:S05]  /*f670*/  BSYNC B1 ;  /* 0x0000000000017941 */ /* 0x000fea0003800000 */
.L_x_4464:
        /* <DEDUP_REMOVED lines=16> */
.L_x_4470:
[----:B------:R-:W-:Y:S05]  /*f780*/  BSYNC B2 ;  /* 0x0000000000027941 */ /* 0x000fea0003800000 */
.L_x_4469:
        /* <DEDUP_REMOVED lines=43> */
.L_x_4468:
[----:B------:R-:W-:Y:S05]  /*fa40*/  BSYNC B1 ;  /* 0x0000000000017941 */ /* 0x000fea0003800000 */
.L_x_4467:
        /* <DEDUP_REMOVED lines=14> */
.L_x_4463:
[----:B------:R-:W-:Y:S05]  /*fb30*/  BSYNC B0 ;  /* 0x0000000000007941 */ /* 0x000fea0003800000 */
.L_x_4461:
        /* <DEDUP_REMOVED lines=8> */
.L_x_4472:
        /* <DEDUP_REMOVED lines=12> */
.L_x_4475:
[----:B------:R-:W-:Y:S02]  /*fc80*/  IMAD.MOV.U32 R157, RZ, RZ, R174 ;  /* 0x000000ffff9d7224 */ /* 0x000fe400078e00ae */
.L_x_4476:
[----:B------:R-:W-:Y:S05]  /*fc90*/  BSYNC B1 ;  /* 0x0000000000017941 */ /* 0x000fea0003800000 */
.L_x_4474:
        /* <DEDUP_REMOVED lines=16> */
.L_x_4480:
[----:B------:R-:W-:Y:S05]  /*fda0*/  BSYNC B2 ;  /* 0x0000000000027941 */ /* 0x000fea0003800000 */
.L_x_4479:
        /* <DEDUP_REMOVED lines=43> */
.L_x_4478:
[----:B------:R-:W-:Y:S05]  /*10060*/  BSYNC B1 ;  /* 0x0000000000017941 */ /* 0x000fea0003800000 */
.L_x_4477:
        /* <DEDUP_REMOVED lines=14> */
.L_x_4473:
[----:B------:R-:W-:Y:S05]  /*10150*/  BSYNC B0 ;  /* 0x0000000000007941 */ /* 0x000fea0003800000 */
.L_x_4471:
        /* <DEDUP_REMOVED lines=8> */
.L_x_4482:
        /* <DEDUP_REMOVED lines=12> */
.L_x_4485:
[----:B------:R-:W-:Y:S02]  /*102a0*/  IMAD.MOV.U32 R181, RZ, RZ, R174 ;  /* 0x000000ffffb57224 */ /* 0x000fe400078e00ae */
.L_x_4486:
[----:B------:R-:W-:Y:S05]  /*102b0*/  BSYNC B1 ;  /* 0x0000000000017941 */ /* 0x000fea0003800000 */
.L_x_4484:
        /* <DEDUP_REMOVED lines=16> */
.L_x_4490:
[----:B------:R-:W-:Y:S05]  /*103c0*/  BSYNC B2 ;  /* 0x0000000000027941 */ /* 0x000fea0003800000 */
.L_x_4489:
        /* <DEDUP_REMOVED lines=43> */
.L_x_4488:
[----:B------:R-:W-:Y:S05]  /*10680*/  BSYNC B1 ;  /* 0x0000000000017941 */ /* 0x000fea0003800000 */
.L_x_4487:
        /* <DEDUP_REMOVED lines=14> */
.L_x_4483:
[----:B------:R-:W-:Y:S05]  /*10770*/  BSYNC B0 ;  /* 0x0000000000007941 */ /* 0x000fea0003800000 */
.L_x_4481:
        /* <DEDUP_REMOVED lines=32> */
.L_x_4492:
[----:B------:R-:W-:Y:S05]  /*10980*/  BSYNC B0 ;  /* 0x0000000000007941 */ /* 0x000fea0003800000 */
.L_x_4491:
        /* <DEDUP_REMOVED lines=10> */
.L_x_4494:
        /* <DEDUP_REMOVED lines=12> */
.L_x_4497:
[----:B------:R-:W-:Y:S02]  /*10af0*/  IMAD.MOV.U32 R151, RZ, RZ, R174 ;  /* 0x000000ffff977224 */ /* 0x000fe400078e00ae */
.L_x_4498:
[----:B------:R-:W-:Y:S05]  /*10b00*/  BSYNC B1 ;  /* 0x0000000000017941 */ /* 0x000fea0003800000 */
.L_x_4496:
        /* <DEDUP_REMOVED lines=16> */
.L_x_4502:
[----:B------:R-:W-:Y:S05]  /*10c10*/  BSYNC B2 ;  /* 0x0000000000027941 */ /* 0x000fea0003800000 */
.L_x_4501:
        /* <DEDUP_REMOVED lines=43> */
.L_x_4500:
[----:B------:R-:W-:Y:S05]  /*10ed0*/  BSYNC B1 ;  /* 0x0000000000017941 */ /* 0x000fea0003800000 */
.L_x_4499:
        /* <DEDUP_REMOVED lines=14> */
.L_x_4495:
[----:B------:R-:W-:Y:S05]  /*10fc0*/  BSYNC B0 ;  /* 0x0000000000007941 */ /* 0x000fea0003800000 */
.L_x_4493:
        /* <DEDUP_REMOVED lines=8> */
.L_x_4504:
        /* <DEDUP_REMOVED lines=12> */
.L_x_4507:
[----:B------:R-:W-:Y:S02]  /*11110*/  IMAD.MOV.U32 R152, RZ, RZ, R174 ;  /* 0x000000ffff987224 */ /* 0x000fe400078e00ae */
.L_x_4508:
[----:B------:R-:W-:Y:S05]  /*11120*/  BSYNC B1 ;  /* 0x0000000000017941 */ /* 0x000fea0003800000 */
.L_x_4506:
        /* <DEDUP_REMOVED lines=16> */
.L_x_4512:
[----:B------:R-:W-:Y:S05]  /*11230*/  BSYNC B2 ;  /* 0x0000000000027941 */ /* 0x000fea0003800000 */
.L_x_4511:
        /* <DEDUP_REMOVED lines=43> */
.L_x_4510:
[----:B------:R-:W-:Y:S05]  /*114f0*/  BSYNC B1 ;  /* 0x0000000000017941 */ /* 0x000fea0003800000 */
.L_x_4509:
        /* <DEDUP_REMOVED lines=11> */
[----:B------:R-:W-:Y:S02]  /*115b0*/  @P0 PRMT R103, RZ, 0x7610, R92 ;  /* 0x00007610ff670816 */ /* 0x000fe4000000005c */
[----:B------:R-:W-:-:S03]  /*115c0*/  PRMT R152, R100, 0x7610, R152 ;  /* 0x0000761064987816 */ /* 0x000fc60000000098 */
[----:B------:R-:W-:Y:S02]  /*115d0*/  @P0 FADD.FTZ R194, R103, R194 ;  /* 0x000000c267c20221 */ /* 0x000fe40000010000 */
.L_x_4505:
[----:B------:R-:W-:Y:S05]  /*115e0*/  BSYNC B0 ;  /* 0x0000000000007941 */ /* 0x000fea0003800000 */
.L_x_4503:
        /* <DEDUP_REMOVED lines=8> */
.L_x_4514:
        /* <DEDUP_REMOVED lines=12> */
.L_x_4517:
[----:B------:R-:W-:Y:S02]  /*11730*/  IMAD.MOV.U32 R153, RZ, RZ, R174 ;  /* 0x000000ffff997224 */ /* 0x000fe400078e00ae */
.L_x_4518:
[----:B------:R-:W-:Y:S05]  /*11740*/  BSYNC B1 ;  /* 0x0000000000017941 */ /* 0x000fea0003800000 */
.L_x_4516:
        /* <DEDUP_REMOVED lines=16> */
.L_x_4522:
[----:B------:R-:W-:Y:S05]  /*11850*/  BSYNC B2 ;  /* 0x0000000000027941 */ /* 0x000fea0003800000 */
.L_x_4521:
        /* <DEDUP_REMOVED lines=43> */
.L_x_4520:
[----:B------:R-:W-:Y:S05]  /*11b10*/  BSYNC B1 ;  /* 0x0000000000017941 */ /* 0x000fea0003800000 */
.L_x_4519:
        /* <DEDUP_REMOVED lines=14> */
.L_x_4515:
[----:B------:R-:W-:Y:S05]  /*11c00*/  BSYNC B0 ;  /* 0x0000000000007941 */ /* 0x000fea0003800000 */
.L_x_4513:
        /* <DEDUP_REMOVED lines=8> */
.L_x_4524:
        /* <DEDUP_REMOVED lines=12> */
.L_x_4527:
[----:B------:R-:W-:Y:S02]  /*11d50*/  IMAD.MOV.U32 R154, RZ, RZ, R174 ;  /* 0x000000ffff9a7224 */ /* 0x000fe400078e00ae */
.L_x_4528:
[----:B------:R-:W-:Y:S05]  /*11d60*/  BSYNC B1 ;  /* 0x0000000000017941 */ /* 0x000fea0003800000 */
.L_x_4526:
        /* <DEDUP_REMOVED lines=16> */
.L_x_4532:
[----:B------:R-:W-:Y:S05]  /*11e70*/  BSYNC B2 ;  /* 0x0000000000027941 */ /* 0x000fea0003800000 */
.L_x_4531:
        /* <DEDUP_REMOVED lines=43> */
.L_x_4530:
[----:B------:R-:W-:Y:S05]  /*12130*/  BSYNC B1 ;  /* 0x0000000000017941 */ /* 0x000fea0003800000 */
.L_x_4529:
        /* <DEDUP_REMOVED lines=14> */
.L_x_4525:
[----:B------:R-:W-:Y:S05]  /*12220*/  BSYNC B0 ;  /* 0x0000000000007941 */ /* 0x000fea0003800000 */
.L_x_4523:
        /* <DEDUP_REMOVED lines=8> */
.L_x_4534:
        /* <DEDUP_REMOVED lines=12> */
.L_x_4537:
[----:B------:R-:W-:Y:S02]  /*12370*/  IMAD.MOV.U32 R155, RZ, RZ, R174 ;  /* 0x000000ffff9b7224 */ /* 0x000fe400078e00ae */
.L_x_4538:
[----:B------:R-:W-:Y:S05]  /*12380*/  BSYNC B1 ;  /* 0x0000000000017941 */ /* 0x000fea0003800000 */
.L_x_4536:
        /* <DEDUP_REMOVED lines=16> */
.L_x_4542:
[----:B------:R-:W-:Y:S05]  /*12490*/  BSYNC B2 ;  /* 0x0000000000027941 */ /* 0x000fea0003800000 */
.L_x_4541:
        /* <DEDUP_REMOVED lines=43> */
.L_x_4540:
[----:B------:R-:W-:Y:S05]  /*12750*/  BSYNC B1 ;  /* 0x0000000000017941 */ /* 0x000fea0003800000 */
.L_x_4539:
        /* <DEDUP_REMOVED lines=14> */
.L_x_4535:
[----:B------:R-:W-:Y:S05]  /*12840*/  BSYNC B0 ;  /* 0x0000000000007941 */ /* 0x000fea0003800000 */
.L_x_4533:
        /* <DEDUP_REMOVED lines=8> */
.L_x_4544:
        /* <DEDUP_REMOVED lines=12> */
.L_x_4547:
[----:B------:R-:W-:Y:S02]  /*12990*/  MOV R156, R174 ;  /* 0x000000ae009c7202 */ /* 0x000fe40000000f00 */
.L_x_4548:
[----:B------:R-:W-:Y:S05]  /*129a0*/  BSYNC B1 ;  /* 0x0000000000017941 */ /* 0x000fea0003800000 */
.L_x_4546:
        /* <DEDUP_REMOVED lines=16> */
.L_x_4552:
[----:B------:R-:W-:Y:S05]  /*12ab0*/  BSYNC B2 ;  /* 0x0000000000027941 */ /* 0x000fea0003800000 */
.L_x_4551:
        /* <DEDUP_REMOVED lines=43> */
.L_x_4550:
[----:B------:R-:W-:Y:S05]  /*12d70*/  BSYNC B1 ;  /* 0x0000000000017941 */ /* 0x000fea0003800000 */
.L_x_4549:
        /* <DEDUP_REMOVED lines=14> */
.L_x_4545:
[----:B------:R-:W-:Y:S05]  /*12e60*/  BSYNC B0 ;  /* 0x0000000000007941 */ /* 0x000fea0003800000 */
.L_x_4543:
        /* <DEDUP_REMOVED lines=8> */
.L_x_4554:
        /* <DEDUP_REMOVED lines=12> */
.L_x_4557:
[----:B------:R-:W-:Y:S02]  /*12fb0*/  IMAD.MOV.U32 R157, RZ, RZ, R174 ;  /* 0x000000ffff9d7224 */ /* 0x000fe400078e00ae */
.L_x_4558:
[----:B------:R-:W-:Y:S05]  /*12fc0*/  BSYNC B1 ;  /* 0x0000000000017941 */ /* 0x000fea0003800000 */
.L_x_4556:
        /* <DEDUP_REMOVED lines=16> */
.L_x_4562:
[----:B------:R-:W-:Y:S05]  /*130d0*/  BSYNC B2 ;  /* 0x0000000000027941 */ /* 0x000fea0003800000 */
.L_x_4561:
        /* <DEDUP_REMOVED lines=43> */
.L_x_4560:
[----:B------:R-:W-:Y:S05]  /*13390*/  BSYNC B1 ;  /* 0x0000000000017941 */ /* 0x000fea0003800000 */
.L_x_4559:
        /* <DEDUP_REMOVED lines=14> */
.L_x_4555:
[----:B------:R-:W-:Y:S05]  /*13480*/  BSYNC B0 ;  /* 0x0000000000007941 */ /* 0x000fea0003800000 */
.L_x_4553:
        /* <DEDUP_REMOVED lines=8> */
.L_x_4564:
        /* <DEDUP_REMOVED lines=12> */
.L_x_4567:
[----:B------:R-:W-:Y:S02]  /*135d0*/  IMAD.MOV.U32 R181, RZ, RZ, R174 ;  /* 0x000000ffffb57224 */ /* 0x000fe400078e00ae */
.L_x_4568:
[----:B------:R-:W-:Y:S05]  /*135e0*/  BSYNC B1 ;  /* 0x0000000000017941 */ /* 0x000fea0003800000 */
.L_x_4566:
        /* <DEDUP_REMOVED lines=16> */
.L_x_4572:
[----:B------:R-:W-:Y:S05]  /*136f0*/  BSYNC B2 ;  /* 0x0000000000027941 */ /* 0x000fea0003800000 */
.L_x_4571:
        /* <DEDUP_REMOVED lines=43> */
[----:B------:R-:W-:Y:S02]  /*139b0*/  IMAD.MOV.U32 R158, RZ, RZ, R102 ;  /* 0x000000ffff9e7224 */ /* 0x000fe400078e0066 */
.L_x_4570:
[----:B------:R-:W-:Y:S05]  /*139c0*/  BSYNC B1 ;  /* 0x0000000000017941 */ /* 0x000fea0003800000 */
.L_x_4569:
        /* <DEDUP_REMOVED lines=14> */
.L_x_4565:
[----:B------:R-:W-:Y:S05]  /*13ab0*/  BSYNC B0 ;  /* 0x0000000000007941 */ /* 0x000fea0003800000 */
.L_x_4563:
[----:B------:R-:W-:Y:S01]  /*13ac0*/  FADD.FTZ R101, RZ, R111 ;  /* 0x0000006fff657221 */ /* 0x000fe20000010000 */
[----:B------:R-:W-:Y:S01]  /*13ad0*/  F2FP.BF16.PACK_AB R103, R202, R199 ;  /* 0x000000c7ca67723e */ /* 0x000fe200000010ff */
[----:B------:R-:W-:Y:S01]  /*13ae0*/  IMAD.WIDE.U32 R118, R200, R183, c[0x0][0x188] ;  /* 0x00006200c8767625 */ /* 0x000fe200078e00b7 */
[----:B------:R-:W-:Y:S01]  /*13af0*/  F2FP.BF16.PACK_AB R102, R198, R197 ;  /* 0x000000c5c666723e */ /* 0x000fe200000010ff */
[----:B------:R-:W-:Y:S01]  /*13b00*/  BSSY B0, `(.L_x_4573) ;  /* 0x0000048000007945 */ /* 0x000fe20003800000 */
        /* <DEDUP_REMOVED lines=42> */
[----:B------:R-:W-:-:S03]  /*13db0*/  F2FP.BF16.PACK_AB R101, R196, R195 ;  /* 0x000000c3c465723e */ /* 0x000fc600000010ff */
[----:B------:R-:W-:Y:S01]  /*13dc0*/  FADD.FTZ R183, R100, R195 ;  /* 0x000000c364b77221 */ /* 0x000fe20000010000 */
[----:B------:R-:W-:-:S03]  /*13dd0*/  F2FP.BF16.PACK_AB R100, R194, R193 ;  /* 0x000000c1c264723e */ /* 0x000fc600000010ff */
[----:B------:R-:W-:Y:S02]  /*13de0*/  FADD.FTZ R200, R183, R196 ;  /* 0x000000c4b7c87221 */ /* 0x000fe40000010000 */
[----:B------:R0:W-:Y:S02]  /*13df0*/  STG.E.128 [R118.64], R100 ;  /* 0x0000006476007986 */ /* 0x0001e4000c101d04 */
[----:B------:R-:W-:-:S04]  /*13e00*/  FADD.FTZ R183, R200, R197 ;  /* 0x000000c5c8b77221 */ /* 0x000fc80000010000 */
[----:B------:R-:W-:-:S04]  /*13e10*/  FADD.FTZ R200, R183, R198 ;  /* 0x000000c6b7c87221 */ /* 0x000fc80000010000 */
[----:B------:R-:W-:Y:S01]  /*13e20*/  FADD.FTZ R183, R200, R199 ;  /* 0x000000c7c8b77221 */ /* 0x000fe20000010000 */
        /* <DEDUP_REMOVED lines=21> */
.L_x_4574:
[----:B------:R-:W-:Y:S05]  /*13f80*/  BSYNC B0 ;  /* 0x0000000000007941 */ /* 0x000fea0003800000 */
.L_x_4573:
[----:B------:R-:W-:Y:S01]  /*13f90*/  FADD.FTZ R183, R183, R202 ;  /* 0x000000cab7b77221 */ /* 0x000fe20000010000 */
[----:B------:R-:W-:Y:S05]  /*13fa0*/  BRA.DIV ~URZ, `(.L_x_4575) ;  /* 0x000017e27f007947 */ /* 0x000fea000b800000 */
[----:B0-----:R0:W1:Y:S02]  /*13fb0*/  SHFL.BFLY PT, R100, R183, 0x1, 0x1f ;  /* 0x0c201f00b7647f89 */ /* 0x00106400000e0000 */
.L_x_4581:
        /* <DEDUP_REMOVED lines=116> */
.L_x_4582:
[----:B------:R-:W-:Y:S01]  /*14700*/  ULDC.U8 UR6, c[0x0][0x1f0] ;  /* 0x00007c0000067ab9 */ /* 0x000fe20000000000 */
[----:B------:R-:W-:Y:S01]  /*14710*/  FMUL.FTZ R100, R119, R119 ;  /* 0x0000007777647220 */ /* 0x000fe20000410000 */
[----:B------:R-:W-:Y:S01]  /*14720*/  MOV R102, c[0x0][0x1e0] ;  /* 0x0000780000667a02 */ /* 0x000fe20000000f00 */
[----:B01----:R-:W-:Y:S01]  /*14730*/  FADD.FTZ R183, R118, R183 ;  /* 0x000000b776b77221 */ /* 0x003fe20000010000 */
[----:B------:R-:W-:Y:S01]  /*14740*/  ISETP.NE.AND P0, PT, RZ, UR6, PT ;  /* 0x00000006ff007c0c */ /* 0x000fe2000bf05270 */
[----:B------:R-:W-:Y:S03]  /*14750*/  BSSY B0, `(.L_x_4577) ;  /* 0x00000fd000007945 */ /* 0x000fe60003800000 */
[----:B------:R-:W-:Y:S01]  /*14760*/  FSEL R101, R100, RZ, P0 ;  /* 0x000000ff64657208 */ /* 0x000fe20000000000 */
[----:B------:R-:W-:Y:S01]  /*14770*/  FFMA.FTZ R100, R183, R102, c[0x0][0x228] ;  /* 0x00008a00b7647623 */ /* 0x000fe20000010066 */
[----:B------:R-:W-:-:S03]  /*14780*/  @!P2 LEA R102, P1, R139, c[0x0][0x1a0], 0x2 ;  /* 0x000068008b66aa11 */ /* 0x000fc600078210ff */
[----:B------:R-:W-:Y:S01]  /*14790*/  FADD.FTZ R183, R100, R101 ;  /* 0x0000006564b77221 */ /* 0x000fe20000010000 */
[C---:B------:R-:W-:Y:S02]  /*147a0*/  @!P2 LEA R100, P3, R139.reuse, c[0x0][0x1a8], 0x2 ;  /* 0x00006a008b64aa11 */ /* 0x040fe400078610ff */
[C-C-:B------:R-:W-:Y:S02]  /*147b0*/  @!P2 LEA.HI.X R103, R139.reuse, c[0x0][0x1a4], R112.reuse, 0x2, P1 ;  /* 0x000069008b67aa11 */ /* 0x140fe400008f1470 */
[----:B------:R-:W-:Y:S01]  /*147c0*/  @!P2 LEA.HI.X R101, R139, c[0x0][0x1ac], R112, 0x2, P3 ;  /* 0x00006b008b65aa11 */ /* 0x000fe200018f1470 */
[----:B------:R-:W0:Y:S01]  /*147d0*/  MUFU.RSQ R183, R183 ;  /* 0x000000b700b77308 */ /* 0x000e220000001400 */
[----:B------:R-:W-:Y:S01]  /*147e0*/  ISETP.GE.AND P1, PT, R113, 0x1, PT ;  /* 0x000000017100780c */ /* 0x000fe20003f26270 */
[----:B------:R1:W-:Y:S04]  /*147f0*/  @!P2 STG.E [R102.64], R119 ;  /* 0x000000776600a986 */ /* 0x0003e8000c101904 */
[----:B0-----:R1:W-:Y:S08]  /*14800*/  @!P2 STG.E [R100.64], R183 ;  /* 0x000000b76400a986 */ /* 0x0013f0000c101904 */
[----:B------:R-:W-:Y:S05]  /*14810*/  @!P1 BRA `(.L_x_4578) ;  /* 0x00000f0000009947 */ /* 0x000fea0003800000 */
[----:B-1----:R-:W-:Y:S01]  /*14820*/  FSEL R119, R119, RZ, !P0 ;  /* 0x000000ff77777208 */ /* 0x002fe20004000000 */
[----:B------:R-:W-:-:S04]  /*14830*/  IMAD.MOV.U32 R209, RZ, RZ, 0x10 ;  /* 0x00000010ffd17424 */ /* 0x000fc800078e00ff */
[C---:B------:R-:W-:Y:S02]  /*14840*/  FADD.FTZ R118, -R119.reuse, R105 ;  /* 0x0000006977767221 */ /* 0x040fe40000010100 */
[----:B------:R-:W-:Y:S02]  /*14850*/  FADD.FTZ R222, -R119, R165 ;  /* 0x000000a577de7221 */ /* 0x000fe40000010100 */
[----:B------:R-:W-:Y:S01]  /*14860*/  FMUL.FTZ R165, R183, R118 ;  /* 0x00000076b7a57220 */ /* 0x000fe20000410000 */
[--C-:B------:R-:W-:Y:S01]  /*14870*/  PRMT R118, RZ, 0x5410, R71.reuse ;  /* 0x00005410ff767816 */ /* 0x100fe20000000047 */
[C---:B------:R-:W-:Y:S02]  /*14880*/  FADD.FTZ R104, -R119.reuse, R104 ;  /* 0x0000006877687221 */ /* 0x040fe40000010100 */
[----:B------:R-:W-:Y:S02]  /*14890*/  FADD.FTZ R212, -R119, R170 ;  /* 0x000000aa77d47221 */ /* 0x000fe40000010100 */
[----:B------:R-:W-:Y:S01]  /*148a0*/  FFMA.FTZ R118, R165, R118, R24 ;  /* 0x00000076a5767223 */ /* 0x000fe20000010018 */
[----:B------:R-:W-:Y:S01]  /*148b0*/  PRMT R165, RZ, 0x7610, R71 ;  /* 0x00007610ffa57816 */ /* 0x000fe20000000047 */
[----:B------:R-:W-:-:S02]  /*148c0*/  FMUL.FTZ R170, R183, R104 ;  /* 0x00000068b7aa7220 */ /* 0x000fc40000410000 */
[C---:B------:R-:W-:Y:S02]  /*148d0*/  FADD.FTZ R106, -R119.reuse, R106 ;  /* 0x0000006a776a7221 */ /* 0x040fe40000010100 */
[----:B------:R-:W-:Y:S01]  /*148e0*/  FFMA.FTZ R165, R170, R165, R25 ;  /* 0x000000a5aaa57223 */ /* 0x000fe20000010019 */
[----:B------:R-:W-:Y:S01]  /*148f0*/  PRMT R170, RZ, 0x7610, R70 ;  /* 0x00007610ffaa7816 */ /* 0x000fe20000000046 */
[C---:B------:R-:W-:Y:S02]  /*14900*/  FADD.FTZ R220, -R119.reuse, R166 ;  /* 0x000000a677dc7221 */ /* 0x040fe40000010100 */
[----:B------:R-:W-:Y:S02]  /*14910*/  FADD.FTZ R112, -R119, R107 ;  /* 0x0000006b77707221 */ /* 0x000fe40000010100 */
[----:B------:R-:W-:Y:S02]  /*14920*/  FMUL.FTZ R166, R183, R106 ;  /* 0x0000006ab7a67220 */ /* 0x000fe40000410000 */
[----:B------:R-:W-:Y:S01]  /*14930*/  FADD.FTZ R214, -R119, R169 ;  /* 0x000000a977d67221 */ /* 0x000fe20000010100 */
[----:B------:R-:W-:Y:S01]  /*14940*/  IADD3 R169, R113, -0x1, RZ ;  /* 0xffffffff71a97810 */ /* 0x000fe20007ffe0ff */
[C---:B------:R-:W-:Y:S01]  /*14950*/  FADD.FTZ R102, -R119.reuse, R109 ;  /* 0x0000006d77667221 */ /* 0x040fe20000010100 */
[----:B------:R-:W-:Y:S01]  /*14960*/  PRMT R113, RZ, 0x5410, R70 ;  /* 0x00005410ff717816 */ /* 0x000fe20000000046 */
[----:B------:R-:W-:-:S02]  /*14970*/  FADD.FTZ R246, -R119, R187 ;  /* 0x000000bb77f67221 */ /* 0x000fc40000010100 */
[----:B------:R-:W-:Y:S02]  /*14980*/  FMUL.FTZ R187, R183, R112 ;  /* 0x00000070b7bb7220 */ /* 0x000fe40000410000 */
[----:B------:R-:W-:Y:S01]  /*14990*/  FFMA.FTZ R166, R166, R170, R23 ;  /* 0x000000aaa6a67223 */ /* 0x000fe20000010017 */
[----:B------:R-:W-:Y:S01]  /*149a0*/  PRMT R170, RZ, 0x5410, R69 ;  /* 0x00005410ffaa7816 */ /* 0x000fe20000000045 */
[----:B------:R-:W-:Y:S02]  /*149b0*/  FADD.FTZ R230, -R119, R177 ;  /* 0x000000b177e67221 */ /* 0x000fe40000010100 */
[----:B------:R-:W-:Y:S02]  /*149c0*/  FMUL.FTZ R177, R183, R102 ;  /* 0x00000066b7b17220 */ /* 0x000fe40000410000 */
[----:B------:R-:W-:Y:S02]  /*149d0*/  FADD.FTZ R100, -R119, R111 ;  /* 0x0000006f77647221 */ /* 0x000fe40000010100 */
[----:B------:R-:W-:-:S02]  /*149e0*/  FFMA.FTZ R113, R187, R113, R22 ;  /* 0x00000071bb717223 */ /* 0x000fc40000010016 */
[----:B------:R-:W-:Y:S02]  /*149f0*/  IMAD R187, R169, c[0x0][0x168], RZ ;  /* 0x00005a00a9bb7a24 */ /* 0x000fe400078e02ff */
[----:B------:R-:W-:Y:S01]  /*14a00*/  FFMA.FTZ R169, R177, R170, R20 ;  /* 0x000000aab1a97223 */ /* 0x000fe20000010014 */
[----:B------:R-:W-:Y:S01]  /*14a10*/  PRMT R177, RZ, 0x5410, R68 ;  /* 0x00005410ffb17816 */ /* 0x000fe20000000044 */
[----:B------:R-:W-:Y:S01]  /*14a20*/  FADD.FTZ R236, -R119, R173 ;  /* 0x000000ad77ec7221 */ /* 0x000fe20000010100 */
[----:B------:R-:W-:Y:S01]  /*14a30*/  PRMT R170, RZ, 0x7610, R69 ;  /* 0x00007610ffaa7816 */ /* 0x000fe20000000045 */
[----:B------:R-:W-:Y:S02]  /*14a40*/  FMUL.FTZ R173, R183, R100 ;  /* 0x00000064b7ad7220 */ /* 0x000fe40000410000 */
[----:B------:R-:W-:Y:S02]  /*14a50*/  FADD.FTZ R110, -R119, R110 ;  /* 0x0000006e776e7221 */ /* 0x000fe40000010100 */
[----:B------:R-:W-:Y:S01]  /*14a60*/  FFMA.FTZ R173, R173, R177, R18 ;  /* 0x000000b1adad7223 */ /* 0x000fe20000010012 */
[----:B------:R-:W-:Y:S01]  /*14a70*/  PRMT R177, RZ, 0x7610, R68 ;  /* 0x00007610ffb17816 */ /* 0x000fe20000000044 */
[----:B------:R-:W-:-:S02]  /*14a80*/  FADD.FTZ R234, -R119, R176 ;  /* 0x000000b077ea7221 */ /* 0x000fc40000010100 */
[----:B------:R-:W-:Y:S02]  /*14a90*/  FMUL.FTZ R176, R183, R110 ;  /* 0x0000006eb7b07220 */ /* 0x000fe40000410000 */
[C---:B------:R-:W-:Y:S02]  /*14aa0*/  FADD.FTZ R206, -R119.reuse, R115 ;  /* 0x0000007377ce7221 */ /* 0x040fe40000010100 */
[----:B------:R-:W-:Y:S01]  /*14ab0*/  FFMA.FTZ R176, R176, R177, R19 ;  /* 0x000000b1b0b07223 */ /* 0x000fe20000010013 */
[----:B------:R-:W-:Y:S01]  /*14ac0*/  PRMT R177, RZ, 0x5410, R67 ;  /* 0x00005410ffb17816 */ /* 0x000fe20000000043 */
[----:B------:R-:W-:Y:S02]  /*14ad0*/  FADD.FTZ R107, -R119, R195 ;  /* 0x000000c3776b7221 */ /* 0x000fe40000010100 */
[----:B------:R-:W-:Y:S02]  /*14ae0*/  FMUL.FTZ R195, R183, R206 ;  /* 0x000000ceb7c37220 */ /* 0x000fe40000410000 */
[----:B------:R-:W-:-:S02]  /*14af0*/  FADD.FTZ R210, -R119, R171 ;  /* 0x000000ab77d27221 */ /* 0x000fc40000010100 */
[----:B------:R-:W-:Y:S01]  /*14b00*/  FFMA.FTZ R177, R195, R177, R32 ;  /* 0x000000b1c3b17223 */ /* 0x000fe20000010020 */
[----:B------:R-:W-:Y:S01]  /*14b10*/  PRMT R195, RZ, 0x7610, R60 ;  /* 0x00007610ffc37816 */ /* 0x000fe2000000003c */
[----:B------:R-:W-:Y:S02]  /*14b20*/  FMUL.FTZ R100, R183, R210 ;  /* 0x000000d2b7647220 */ /* 0x000fe40000410000 */
[----:B------:R-:W-:Y:S02]  /*14b30*/  FADD.FTZ R226, -R119, R179 ;  /* 0x000000b377e27221 */ /* 0x000fe40000010100 */
[----:B------:R-:W-:Y:S01]  /*14b40*/  FFMA.FTZ R195, R100, R195, R35 ;  /* 0x000000c364c37223 */ /* 0x000fe20000010023 */
[----:B------:R-:W-:Y:S01]  /*14b50*/  PRMT R100, RZ, 0x5410, R59 ;  /* 0x00005410ff647816 */ /* 0x000fe2000000003b */
[----:B------:R-:W-:Y:S02]  /*14b60*/  FMUL.FTZ R179, R183, R234 ;  /* 0x000000eab7b37220 */ /* 0x000fe40000410000 */
[----:B------:R-:W-:-:S02]  /*14b70*/  FADD.FTZ R178, -R119, R178 ;  /* 0x000000b277b27221 */ /* 0x000fc40000010100 */
[----:B------:R-:W-:Y:S02]  /*14b80*/  FADD.FTZ R218, -R119, R167 ;  /* 0x000000a777da7221 */ /* 0x000fe40000010100 */
[----:B------:R-:W-:Y:S01]  /*14b90*/  FFMA.FTZ R179, R179, R100, R124 ;  /* 0x00000064b3b37223 */ /* 0x000fe2000001007c */
[----:B------:R-:W-:Y:S01]  /*14ba0*/  PRMT R100, RZ, 0x7610, R59 ;  /* 0x00007610ff647816 */ /* 0x000fe2000000003b */
[----:B------:R-:W-:Y:S02]  /*14bb0*/  FADD.FTZ R192, -R119, R192 ;  /* 0x000000c077c07221 */ /* 0x000fe40000010100 */
[C---:B------:R-:W-:Y:S02]  /*14bc0*/  FMUL.FTZ R167, R183.reuse, R178 ;  /* 0x000000b2b7a77220 */ /* 0x040fe40000410000 */
[C---:B------:R-:W-:Y:S02]  /*14bd0*/  FMUL.FTZ R178, R183.reuse, R236 ;  /* 0x000000ecb7b27220 */ /* 0x040fe40000410000 */
[----:B------:R-:W-:-:S02]  /*14be0*/  FMUL.FTZ R109, R183, R192 ;  /* 0x000000c0b76d7220 */ /* 0x000fc40000410000 */
[----:B------:R-:W-:Y:S01]  /*14bf0*/  FFMA.FTZ R192, R178, R100, R125 ;  /* 0x00000064b2c07223 */ /* 0x000fe2000001007d */
[----:B------:R-:W-:Y:S01]  /*14c00*/  PRMT R100, RZ, 0x5410, R58 ;  /* 0x00005410ff647816 */ /* 0x000fe2000000003a */
[C---:B------:R-:W-:Y:S02]  /*14c10*/  FADD.FTZ R162, -R119.reuse, R162 ;  /* 0x000000a277a27221 */ /* 0x040fe40000010100 */
[C---:B------:R-:W-:Y:S02]  /*14c20*/  FADD.FTZ R232, -R119.reuse, R175 ;  /* 0x000000af77e87221 */ /* 0x040fe40000010100 */
[----:B------:R-:W-:Y:S02]  /*14c30*/  FADD.FTZ R208, -R119, R172 ;  /* 0x000000ac77d07221 */ /* 0x000fe40000010100 */
[----:B------:R-:W-:Y:S01]  /*14c40*/  FFMA.FTZ R167, R167, R100, R122 ;  /* 0x00000064a7a77223 */ /* 0x000fe2000001007a */
[----:B------:R-:W-:Y:S01]  /*14c50*/  PRMT R100, RZ, 0x7610, R58 ;  /* 0x00007610ff647816 */ /* 0x000fe2000000003a */
[----:B------:R-:W-:-:S02]  /*14c60*/  FMUL.FTZ R172, R183, R162 ;  /* 0x000000a2b7ac7220 */ /* 0x000fc40000410000 */
[----:B------:R-:W-:Y:S02]  /*14c70*/  FMUL.FTZ R162, R183, R232 ;  /* 0x000000e8b7a27220 */ /* 0x000fe40000410000 */
[C---:B------:R-:W-:Y:S02]  /*14c80*/  FADD.FTZ R228, -R119.reuse, R180 ;  /* 0x000000b477e47221 */ /* 0x040fe40000010100 */
[----:B------:R-:W-:Y:S01]  /*14c90*/  FFMA.FTZ R178, R162, R100, R123 ;  /* 0x00000064a2b27223 */ /* 0x000fe2000001007b */
[----:B------:R-:W-:Y:S01]  /*14ca0*/  PRMT R100, RZ, 0x5410, R57 ;  /* 0x00005410ff647816 */ /* 0x000fe20000000039 */
[----:B------:R-:W-:Y:S02]  /*14cb0*/  FADD.FTZ R184, -R119, R163 ;  /* 0x000000a377b87221 */ /* 0x000fe40000010100 */
[----:B------:R-:W-:Y:S02]  /*14cc0*/  FMUL.FTZ R163, R183, R228 ;  /* 0x000000e4b7a37220 */ /* 0x000fe40000410000 */
[----:B------:R-:W-:-:S02]  /*14cd0*/  FADD.FTZ R160, -R119, R160 ;  /* 0x000000a077a07221 */ /* 0x000fc40000010100 */
[----:B------:R-:W-:Y:S02]  /*14ce0*/  FADD.FTZ R244, -R119, R188 ;  /* 0x000000bc77f47221 */ /* 0x000fe40000010100 */
[----:B------:R-:W-:Y:S01]  /*14cf0*/  FFMA.FTZ R163, R163, R100, R120 ;  /* 0x00000064a3a37223 */ /* 0x000fe20000010078 */
[----:B------:R-:W-:Y:S01]  /*14d00*/  PRMT R100, RZ, 0x7610, R57 ;  /* 0x00007610ff647816 */ /* 0x000fe20000000039 */
[C---:B------:R-:W-:Y:S02]  /*14d10*/  FMUL.FTZ R188, R183.reuse, R160 ;  /* 0x000000a0b7bc7220 */ /* 0x040fe40000410000 */
[----:B------:R-:W-:Y:S02]  /*14d20*/  FMUL.FTZ R160, R183, R230 ;  /* 0x000000e6b7a07220 */ /* 0x000fe40000410000 */
[C---:B------:R-:W-:Y:S02]  /*14d30*/  FADD.FTZ R224, -R119.reuse, R182 ;  /* 0x000000b677e07221 */ /* 0x040fe40000010100 */
[----:B------:R-:W-:Y:S01]  /*14d40*/  FFMA.FTZ R162, R160, R100, R121 ;  /* 0x00000064a0a27223 */ /* 0x000fe20000010079 */
[----:B------:R-:W-:Y:S01]  /*14d50*/  PRMT R100, RZ, 0x5410, R56 ;  /* 0x00005410ff647816 */ /* 0x000fe20000000038 */
        /* <DEDUP_REMOVED lines=27> */
[----:B------:R-:W-:Y:S02]  /*14f10*/  FMUL.FTZ R186, R183, R116 ;  /* 0x00000074b7ba7220 */ /* 0x000fe40000410000 */
[----:B------:R-:W-:Y:S01]  /*14f20*/  FFMA.FTZ R198, R117, R100, R134 ;  /* 0x0000006475c67223 */ /* 0x000fe20000010086 */
[----:B------:R-:W-:Y:S01]  /*14f30*/  PRMT R100, RZ, 0x7610, R55 ;  /* 0x00007610ff647816 */ /* 0x000fe20000000037 */
[C---:B------:R-:W-:Y:S02]  /*14f40*/  FMUL.FTZ R116, R183.reuse, R250 ;  /* 0x000000fab7747220 */ /* 0x040fe40000410000 */
[----:B------:R-:W-:Y:S01]  /*14f50*/  FFMA.FTZ R170, R180, R170, R21 ;  /* 0x000000aab4aa7223 */ /* 0x000fe20000010015 */
[----:B------:R-:W-:Y:S01]  /*14f60*/  SHF.R.S32.HI R180, RZ, 0x1f, R187 ;  /* 0x0000001fffb47819 */ /* 0x000fe200000114bb */
[----:B------:R-:W-:Y:S01]  /*14f70*/  FFMA.FTZ R203, R116, R100, R135 ;  /* 0x0000006474cb7223 */ /* 0x000fe20000010087 */
[----:B------:R-:W-:Y:S01]  /*14f80*/  PRMT R100, RZ, 0x5410, R54 ;  /* 0x00005410ff647816 */ /* 0x000fe20000000036 */
[C---:B------:R-:W-:Y:S01]  /*14f90*/  FMUL.FTZ R115, R183.reuse, R244 ;  /* 0x000000f4b7737220 */ /* 0x040fe20000410000 */
[----:B------:R-:W-:Y:S01]  /*14fa0*/  LEA.HI R187, R180, R187, RZ, 0x3 ;  /* 0x000000bbb4bb7211 */ /* 0x000fe200078f18ff */
[C---:B------:R-:W-:Y:S01]  /*14fb0*/  FMUL.FTZ R182, R183.reuse, R114 ;  /* 0x00000072b7b67220 */ /* 0x040fe20000410000 */
[----:B------:R-:W-:Y:S01]  /*14fc0*/  PRMT R180, RZ, 0x7610, R67 ;  /* 0x00007610ffb47816 */ /* 0x000fe20000000043 */
[----:B------:R-:W-:Y:S01]  /*14fd0*/  FMUL.FTZ R161, R183, R196 ;  /* 0x000000c4b7a17220 */ /* 0x000fe20000410000 */
[----:B------:R-:W-:Y:S01]  /*14fe0*/  LEA.HI.SX32 R187, R187, R0, 0x1d ;  /* 0x00000000bbbb7211 */ /* 0x000fe200078feaff */
[----:B------:R-:W-:Y:S01]  /*14ff0*/  FFMA.FTZ R196, R115, R100, R130 ;  /* 0x0000006473c47223 */ /* 0x000fe20000010082 */
[----:B------:R-:W-:Y:S01]  /*15000*/  PRMT R100, RZ, 0x7610, R54 ;  /* 0x00007610ff647816 */ /* 0x000fe20000000036 */
[----:B------:R-:W-:Y:S01]  /*15010*/  FMUL.FTZ R114, R183, R246 ;  /* 0x000000f6b7727220 */ /* 0x000fe20000410000 */
[----:B------:R-:W-:Y:S01]  /*15020*/  F2FP.BF16.PACK_AB R115, R165, R118 ;  /* 0x00000076a573723e */ /* 0x000fe200000010ff */
[----:B------:R-:W-:Y:S01]  /*15030*/  FFMA.FTZ R180, R182, R180, R33 ;  /* 0x000000b4b6b47223 */ /* 0x000fe20000010021 */
[----:B------:R-:W-:Y:S01]  /*15040*/  PRMT R182, RZ, 0x5410, R66 ;  /* 0x00005410ffb67816 */ /* 0x000fe20000000042 */
[----:B------:R-:W-:-:S02]  /*15050*/  FMUL.FTZ R104, R183, R107 ;  /* 0x0000006bb7687220 */ /* 0x000fc40000410000 */
[C---:B------:R-:W-:Y:S02]  /*15060*/  FMUL.FTZ R185, R183.reuse, R204 ;  /* 0x000000ccb7b97220 */ /* 0x040fe40000410000 */
[C---:B------:R-:W-:Y:S02]  /*15070*/  FMUL.FTZ R107, R183.reuse, R199 ;  /* 0x000000c7b76b7220 */ /* 0x040fe40000410000 */
[----:B------:R-:W-:Y:S01]  /*15080*/  FFMA.FTZ R199, R114, R100, R131 ;  /* 0x0000006472c77223 */ /* 0x000fe20000010083 */
[--C-:B------:R-:W-:Y:S01]  /*15090*/  PRMT R100, RZ, 0x5410, R53.reuse ;  /* 0x00005410ff647816 */ /* 0x100fe20000000035 */
[----:B------:R-:W-:Y:S01]  /*150a0*/  FMUL.FTZ R111, R183, R240 ;  /* 0x000000f0b76f7220 */ /* 0x000fe20000410000 */
[----:B------:R-:W-:Y:S01]  /*150b0*/  F2FP.BF16.PACK_AB R114, R166, R113 ;  /* 0x00000071a672723e */ /* 0x000fe200000010ff */
[----:B------:R-:W-:Y:S01]  /*150c0*/  FFMA.FTZ R182, R185, R182, R30 ;  /* 0x000000b6b9b67223 */ /* 0x000fe2000001001e */
[----:B------:R-:W-:Y:S01]  /*150d0*/  PRMT R185, RZ, 0x7610, R66 ;  /* 0x00007610ffb97816 */ /* 0x000fe20000000042 */
[----:B------:R-:W-:Y:S01]  /*150e0*/  FMUL.FTZ R103, R183, R194 ;  /* 0x000000c2b7677220 */ /* 0x000fe20000410000 */
[----:B------:R-:W-:Y:S01]  /*150f0*/  F2FP.BF16.PACK_AB R113, R170, R169 ;  /* 0x000000a9aa71723e */ /* 0x000fe200000010ff */
[----:B------:R-:W-:Y:S01]  /*15100*/  FFMA.FTZ R194, R111, R100, R128 ;  /* 0x000000646fc27223 */ /* 0x000fe20000010080 */
[----:B------:R-:W-:Y:S01]  /*15110*/  PRMT R100, RZ, 0x7610, R53 ;  /* 0x00007610ff647816 */ /* 0x000fe20000000035 */
[----:B------:R-:W-:Y:S01]  /*15120*/  FMUL.FTZ R112, R183, R242 ;  /* 0x000000f2b7707220 */ /* 0x000fe20000410000 */
[----:B------:R-:W-:Y:S01]  /*15130*/  IADD3 R170, R187, 0x20, RZ ;  /* 0x00000020bbaa7810 */ /* 0x000fe20007ffe0ff */
[----:B------:R-:W-:Y:S01]  /*15140*/  FFMA.FTZ R185, R186, R185, R31 ;  /* 0x000000b9bab97223 */ /* 0x000fe2000001001f */
[----:B------:R-:W-:Y:S01]  /*15150*/  PRMT R186, RZ, 0x5410, R65 ;  /* 0x00005410ffba7816 */ /* 0x000fe20000000041 */
[C---:B------:R-:W-:Y:S01]  /*15160*/  FMUL.FTZ R191, R183.reuse, R200 ;  /* 0x000000c8b7bf7220 */ /* 0x040fe20000410000 */
[----:B------:R-:W-:Y:S01]  /*15170*/  F2FP.BF16.PACK_AB R111, R192, R179 ;  /* 0x000000b3c06f723e */ /* 0x000fe200000010ff */
[----:B------:R-:W-:Y:S01]  /*15180*/  FMUL.FTZ R106, R183, R197 ;  /* 0x000000c5b76a7220 */ /* 0x000fe20000410000 */
[----:B------:R-:W-:Y:S01]  /*15190*/  F2FP.BF16.PACK_AB R102, R185, R182 ;  /* 0x000000b6b966723e */ /* 0x000fe200000010ff */
[----:B------:R-:W-:Y:S01]  /*151a0*/  FFMA.FTZ R197, R112, R100, R129 ;  /* 0x0000006470c57223 */ /* 0x000fe20000010081 */
[----:B------:R-:W-:Y:S01]  /*151b0*/  PRMT R100, RZ, 0x5410, R52 ;  /* 0x00005410ff647816 */ /* 0x000fe20000000034 */
[----:B------:R-:W-:Y:S01]  /*151c0*/  FFMA.FTZ R186, R191, R186, R28 ;  /* 0x000000babfba7223 */ /* 0x000fe2000001001c */
[----:B------:R-:W-:Y:S01]  /*151d0*/  PRMT R191, RZ, 0x7610, R65 ;  /* 0x00007610ffbf7816 */ /* 0x000fe20000000041 */
[----:B------:R-:W-:Y:S01]  /*151e0*/  FMUL.FTZ R110, R183, R238 ;  /* 0x000000eeb76e7220 */ /* 0x000fe20000410000 */
[----:B------:R-:W-:Y:S01]  /*151f0*/  F2FP.BF16.PACK_AB R112, R176, R173 ;  /* 0x000000adb070723e */ /* 0x000fe200000010ff */
[----:B------:R-:W-:Y:S01]  /*15200*/  FFMA.FTZ R116, R109, R100, R126 ;  /* 0x000000646d747223 */ /* 0x000fe2000001007e */
[----:B------:R-:W-:Y:S01]  /*15210*/  PRMT R100, RZ, 0x7610, R52 ;  /* 0x00007610ff647816 */ /* 0x000fe20000000034 */
[----:B------:R-:W-:Y:S01]  /*15220*/  FFMA.FTZ R191, R188, R191, R29 ;  /* 0x000000bfbcbf7223 */ /* 0x000fe2000001001d */
[----:B------:R-:W-:Y:S01]  /*15230*/  PRMT R188, RZ, 0x5410, R64 ;  /* 0x00005410ffbc7816 */ /* 0x000fe20000000040 */
[----:B------:R-:W-:-:S02]  /*15240*/  FMUL.FTZ R175, R183, R184 ;  /* 0x000000b8b7af7220 */ /* 0x000fc40000410000 */
[----:B------:R-:W-:Y:S01]  /*15250*/  FFMA.FTZ R117, R110, R100, R127 ;  /* 0x000000646e757223 */ /* 0x000fe2000001007f */
[--C-:B------:R-:W-:Y:S01]  /*15260*/  PRMT R100, RZ, 0x5410, R51.reuse ;  /* 0x00005410ff647816 */ /* 0x100fe20000000033 */
[----:B------:R-:W-:Y:S01]  /*15270*/  FFMA.FTZ R175, R175, R188, R26 ;  /* 0x000000bcafaf7223 */ /* 0x000fe2000001001a */
[----:B------:R-:W-:Y:S01]  /*15280*/  PRMT R188, RZ, 0x7610, R64 ;  /* 0x00007610ffbc7816 */ /* 0x000fe20000000040 */
[----:B------:R-:W-:Y:S01]  /*15290*/  FMUL.FTZ R105, R183, R208 ;  /* 0x000000d0b7697220 */ /* 0x000fe20000410000 */
[----:B------:R-:W-:Y:S01]  /*152a0*/  F2FP.BF16.PACK_AB R110, R178, R167 ;  /* 0x000000a7b26e723e */ /* 0x000fe200000010ff */
[----:B------:R-:W-:Y:S01]  /*152b0*/  FFMA.FTZ R204, R107, R100, R148 ;  /* 0x000000646bcc7223 */ /* 0x000fe20000010094 */
[----:B------:R-:W-:Y:S01]  /*152c0*/  PRMT R100, RZ, 0x7610, R51 ;  /* 0x00007610ff647816 */ /* 0x000fe20000000033 */
        /* <DEDUP_REMOVED lines=19> */
[----:B------:R-:W-:Y:S01]  /*15400*/  PRMT R100, RZ, 0x5410, R49 ;  /* 0x00005410ff647816 */ /* 0x000fe20000000031 */
[----:B------:R-:W-:Y:S01]  /*15410*/  IMAD.WIDE.U32 R108, R187, R209, c[0x0][0x208] ;  /* 0x00008200bb6c7625 */ /* 0x000fe200078e00d1 */
[----:B------:R-:W-:Y:S02]  /*15420*/  F2FP.BF16.PACK_AB R107, R193, R188 ;  /* 0x000000bcc16b723e */ /* 0x000fe400000010ff */
[----:B------:R-:W-:Y:S01]  /*15430*/  F2FP.BF16.PACK_AB R118, R205, R202 ;  /* 0x000000cacd76723e */ /* 0x000fe200000010ff */
[----:B------:R-:W-:Y:S01]  /*15440*/  FFMA.FTZ R189, R189, R190, R38 ;  /* 0x000000bebdbd7223 */ /* 0x000fe20000010026 */
[----:B------:R-:W-:Y:S01]  /*15450*/  PRMT R190, RZ, 0x7610, R62 ;  /* 0x00007610ffbe7816 */ /* 0x000fe2000000003e */
[----:B------:R-:W-:Y:S01]  /*15460*/  FFMA.FTZ R183, R104, R100, R143 ;  /* 0x0000006468b77223 */ /* 0x000fe2000001008f */
[----:B------:R-:W-:Y:S01]  /*15470*/  PRMT R100, RZ, 0x7610, R49 ;  /* 0x00007610ff647816 */ /* 0x000fe20000000031 */
[----:B------:R0:W-:Y:S02]  /*15480*/  STG.E.128 [R108.64], R112 ;  /* 0x000000706c007986 */ /* 0x0001e4000c101d04 */
[----:B------:R-:W-:Y:S01]  /*15490*/  FFMA.FTZ R184, R184, R190, R39 ;  /* 0x000000beb8b87223 */ /* 0x000fe20000010027 */
[----:B------:R-:W-:Y:S01]  /*154a0*/  PRMT R190, RZ, 0x5410, R61 ;  /* 0x00005410ffbe7816 */ /* 0x000fe2000000003d */
[----:B------:R-:W-:Y:S01]  /*154b0*/  FFMA.FTZ R200, R161, R100, R146 ;  /* 0x00000064a1c87223 */ /* 0x000fe20000010092 */
[----:B------:R-:W-:-:S02]  /*154c0*/  PRMT R100, RZ, 0x5410, R48 ;  /* 0x00005410ff647816 */ /* 0x000fc40000000030 */
[----:B------:R-:W-:Y:S01]  /*154d0*/  F2FP.BF16.PACK_AB R106, R184, R189 ;  /* 0x000000bdb86a723e */ /* 0x000fe200000010ff */
[----:B------:R-:W-:Y:S01]  /*154e0*/  FFMA.FTZ R171, R171, R190, R36 ;  /* 0x000000beabab7223 */ /* 0x000fe20000010024 */
[----:B------:R-:W-:Y:S01]  /*154f0*/  PRMT R190, RZ, 0x7610, R61 ;  /* 0x00007610ffbe7816 */ /* 0x000fe2000000003d */
[----:B------:R-:W-:Y:S01]  /*15500*/  FFMA.FTZ R161, R101, R100, R140 ;  /* 0x0000006465a17223 */ /* 0x000fe2000001008c */
[----:B------:R-:W-:Y:S02]  /*15510*/  PRMT R100, RZ, 0x7610, R48 ;  /* 0x00007610ff647816 */ /* 0x000fe40000000030 */
[----:B------:R-:W-:Y:S01]  /*15520*/  F2FP.BF16.PACK_AB R101, R191, R186 ;  /* 0x000000babf65723e */ /* 0x000fe200000010ff */
[----:B------:R-:W-:Y:S01]  /*15530*/  FFMA.FTZ R168, R168, R190, R37 ;  /* 0x000000bea8a87223 */ /* 0x000fe20000010025 */
[----:B------:R-:W-:Y:S01]  /*15540*/  PRMT R190, RZ, 0x5410, R60 ;  /* 0x00005410ffbe7816 */ /* 0x000fe2000000003c */
[----:B------:R-:W-:Y:S01]  /*15550*/  FFMA.FTZ R166, R103, R100, R142 ;  /* 0x0000006467a67223 */ /* 0x000fe2000001008e */
[----:B------:R-:W-:-:S02]  /*15560*/  F2FP.BF16.PACK_AB R103, R180, R177 ;  /* 0x000000b1b467723e */ /* 0x000fc400000010ff */
[----:B0-----:R-:W-:Y:S01]  /*15570*/  F2FP.BF16.PACK_AB R112, R117, R116 ;  /* 0x000000747570723e */ /* 0x001fe200000010ff */
[----:B------:R-:W-:Y:S01]  /*15580*/  FFMA.FTZ R190, R105, R190, R34 ;  /* 0x000000be69be7223 */ /* 0x000fe20000010022 */
[----:B------:R-:W-:Y:S01]  /*15590*/  F2FP.BF16.PACK_AB R105, R168, R171 ;  /* 0x000000aba869723e */ /* 0x000fe200000010ff */
[----:B------:R-:W-:Y:S01]  /*155a0*/  IMAD.WIDE.U32 R170, R170, R209, c[0x0][0x208] ;  /* 0x00008200aaaa7625 */ /* 0x000fe200078e00d1 */
[----:B------:R-:W-:Y:S02]  /*155b0*/  F2FP.BF16.PACK_AB R116, R166, R161 ;  /* 0x000000a1a674723e */ /* 0x000fe400000010ff */
[C---:B------:R-:W-:Y:S02]  /*155c0*/  IADD3 R168, R187.reuse, 0x40, RZ ;  /* 0x00000040bba87810 */ /* 0x040fe40007ffe0ff */
[----:B------:R-:W-:Y:S02]  /*155d0*/  F2FP.BF16.PACK_AB R109, R162, R163 ;  /* 0x000000a3a26d723e */ /* 0x000fe400000010ff */
[----:B------:R-:W-:Y:S01]  /*155e0*/  IADD3 R166, R187, 0x60, RZ ;  /* 0x00000060bba67810 */ /* 0x000fe20007ffe0ff */
[----:B------:R-:W-:Y:S01]  /*155f0*/  IMAD.WIDE.U32 R168, R168, R209, c[0x0][0x208] ;  /* 0x00008200a8a87625 */ /* 0x000fe200078e00d1 */
[----:B------:R-:W-:-:S02]  /*15600*/  F2FP.BF16.PACK_AB R108, R160, R119 ;  /* 0x00000077a06c723e */ /* 0x000fc400000010ff */
[C---:B------:R-:W-:Y:S01]  /*15610*/  IADD3 R162, R187.reuse, 0x80, RZ ;  /* 0x00000080bba27810 */ /* 0x040fe20007ffe0ff */
[----:B------:R-:W-:Y:S01]  /*15620*/  IMAD.WIDE.U32 R166, R166, R209, c[0x0][0x208] ;  /* 0x00008200a6a67625 */ /* 0x000fe200078e00d1 */
[----:B------:R-:W-:Y:S02]  /*15630*/  IADD3 R160, R187, 0xa0, RZ ;  /* 0x000000a0bba07810 */ /* 0x000fe40007ffe0ff */
[----:B------:R-:W-:Y:S01]  /*15640*/  F2FP.BF16.PACK_AB R100, R172, R175 ;  /* 0x000000afac64723e */ /* 0x000fe200000010ff */
[-C--:B------:R-:W-:Y:S01]  /*15650*/  IMAD.WIDE.U32 R162, R162, R209.reuse, c[0x0][0x208] ;  /* 0x00008200a2a27625 */ /* 0x080fe200078e00d1 */
        /* <DEDUP_REMOVED lines=8> */
[----:B------:R-:W-:-:S03]  /*156e0*/  F2FP.BF16.PACK_AB R117, R200, R183 ;  /* 0x000000b7c875723e */ /* 0x000fc600000010ff */
[----:B------:R0:W-:Y:S04]  /*156f0*/  STG.E.128 [R166.64], R108 ;  /* 0x0000006ca6007986 */ /* 0x0001e8000c101d04 */
[----:B------:R0:W-:Y:S04]  /*15700*/  STG.E.128 [R162.64], R112 ;  /* 0x00000070a2007986 */ /* 0x0001e8000c101d04 */
[----:B------:R0:W-:Y:S02]  /*15710*/  STG.E.128 [R160.64], R116 ;  /* 0x00000074a0007986 */ /* 0x0001e4000c101d04 */
.L_x_4578:
[----:B------:R-:W-:Y:S05]  /*15720*/  BSYNC B0 ;  /* 0x0000000000007941 */ /* 0x000fea0003800000 */
.L_x_4577:
[----:B01----:R-:W-:-:S04]  /*15730*/  IMAD.MOV.U32 R100, RZ, RZ, c[0x0][0x160] ;  /* 0x00005800ff647624 */ /* 0x003fc800078e00ff */
[----:B------:R-:W-:-:S05]  /*15740*/  IMAD R139, R100, 0x4, R139 ;  /* 0x00000004648b7824 */ /* 0x000fca00078e028b */
[----:B------:R-:W-:-:S13]  /*15750*/  ISETP.GE.AND P0, PT, R139, c[0x0][0x164], PT ;  /* 0x000059008b007a0c */ /* 0x000fda0003f06270 */
[----:B-----5:R-:W-:Y:S01]  /*15760*/  @P0 CALL.REL.NOINC `(.L_x_4579) ;  /* 0x0000001000000944 */ /* 0x020fe20003c00000 */
[----:B------:R-:W-:Y:S05]  /*15770*/  BRA `(.L_x_4580) ;  /* 0xfffeb36000007947 */ /* 0x000fea000383ffff */
.L_x_4579:
[----:B------:R-:W-:Y:S05]  /*15780*/  EXIT ;  /* 0x000000000000794d */ /* 0x000fea0003800000 */
.L_x_4575:
[----:B0-----:R-:W-:Y:S01]  /*15790*/  IMAD.MOV.U32 R118, RZ, RZ, 0x1 ;  /* 0x00000001ff767424 */ /* 0x001fe200078e00ff */
[----:B------:R-:W-:Y:S01]  /*157a0*/  MOV R103, 0xffffffff ;  /* 0xffffffff00677802 */ /* 0x000fe20000000f00 */
[----:B------:R-:W-:Y:S01]  /*157b0*/  IMAD.MOV.U32 R102, RZ, RZ, 0x1f ;  /* 0x0000001fff667424 */ /* 0x000fe200078e00ff */
[----:B------:R-:W-:Y:S02]  /*157c0*/  MOV R100, 0x157e0 ;  /* 0x000157e000647802 */ /* 0x000fe40000000f00 */
[----:B-----5:R-:W-:Y:S05]  /*157d0*/  CALL.REL.NOINC `($__internal_15_$__cuda_sm70_shflsync_bfly_p) ;  /* 0x0000099000007944 */ /* 0x020fea0003c00000 */
[----:B-1----:R-:W-:Y:S01]  /*157e0*/  IMAD.MOV.U32 R100, RZ, RZ, R118 ;  /* 0x000000ffff647224 */ /* 0x002fe200078e0076 */
[----:B0-----:R-:W-:Y:S05]  /*157f0*/  BRA `(.L_x_4581) ;  /* 0xffffe7c000007947 */ /* 0x001fea000383ffff */
.L_x_4576:
[----:B------:R-:W-:Y:S01]  /*15800*/  IMAD.MOV.U32 R118, RZ, RZ, 0x2 ;  /* 0x00000002ff767424 */ /* 0x000fe200078e00ff */
[----:B------:R-:W-:Y:S01]  /*15810*/  MOV R100, 0x15850 ;  /* 0x0001585000647802 */ /* 0x000fe20000000f00 */
[----:B------:R-:W-:Y:S02]  /*15820*/  IMAD.MOV.U32 R102, RZ, RZ, 0x1f ;  /* 0x0000001fff667424 */ /* 0x000fe400078e00ff */
[----:B------:R-:W-:Y:S02]  /*15830*/  IMAD.MOV.U32 R103, RZ, RZ, -0x1 ;  /* 0xffffffffff677424 */ /* 0x000fe400078e00ff */
[----:B-----5:R-:W-:Y:S05]  /*15840*/  CALL.REL.NOINC `($__internal_15_$__cuda_sm70_shflsync_bfly_p) ;  /* 0x0000092000007944 */ /* 0x020fea0003c00000 */
[----:B0-----:R-:W-:Y:S01]  /*15850*/  HFMA2.MMA R102, -RZ, RZ, 0, 1.847743988037109375e-06 ;  /* 0x0000001fff667435 */ /* 0x001fe200000001ff */
[----:B-1----:R-:W-:Y:S01]  /*15860*/  FADD.FTZ R183, R183, R118 ;  /* 0x00000076b7b77221 */ /* 0x002fe20000010000 */
[----:B------:R-:W-:Y:S01]  /*15870*/  MOV R100, 0x158b0 ;  /* 0x000158b000647802 */ /* 0x000fe20000000f00 */
[----:B------:R-:W-:-:S02]  /*15880*/  IMAD.MOV.U32 R118, RZ, RZ, 0x4 ;  /* 0x00000004ff767424 */ /* 0x000fc400078e00ff */
[----:B------:R-:W-:Y:S02]  /*15890*/  IMAD.MOV.U32 R103, RZ, RZ, -0x1 ;  /* 0xffffffffff677424 */ /* 0x000fe400078e00ff */
[----:B------:R-:W-:Y:S05]  /*158a0*/  CALL.REL.NOINC `($__internal_15_$__cuda_sm70_shflsync_bfly_p) ;  /* 0x000008c000007944 */ /* 0x000fea0003c00000 */
[----:B01----:R-:W-:Y:S01]  /*158b0*/  FADD.FTZ R183, R183, R118 ;  /* 0x00000076b7b77221 */ /* 0x003fe20000010000 */
[----:B------:R-:W-:Y:S01]  /*158c0*/  MOV R100, 0x15910 ;  /* 0x0001591000647802 */ /* 0x000fe20000000f00 */
[----:B------:R-:W-:Y:S02]  /*158d0*/  IMAD.MOV.U32 R118, RZ, RZ, 0x8 ;  /* 0x00000008ff767424 */ /* 0x000fe400078e00ff */
[----:B------:R-:W-:Y:S02]  /*158e0*/  IMAD.MOV.U32 R102, RZ, RZ, 0x1f ;  /* 0x0000001fff667424 */ /* 0x000fe400078e00ff */
[----:B------:R-:W-:Y:S02]  /*158f0*/  IMAD.MOV.U32 R103, RZ, RZ, -0x1 ;  /* 0xffffffffff677424 */ /* 0x000fe400078e00ff */
[----:B------:R-:W-:Y:S05]  /*15900*/  CALL.REL.NOINC `($__internal_15_$__cuda_sm70_shflsync_bfly_p) ;  /* 0x0000086000007944 */ /* 0x000fea0003c00000 */
[----:B01----:R-:W-:Y:S01]  /*15910*/  FADD.FTZ R183, R183, R118 ;  /* 0x00000076b7b77221 */ /* 0x003fe20000010000 */
[----:B------:R-:W-:Y:S01]  /*15920*/  MOV R118, 0x10 ;  /* 0x0000001000767802 */ /* 0x000fe20000000f00 */
[----:B------:R-:W-:Y:S01]  /*15930*/  IMAD.MOV.U32 R102, RZ, RZ, 0x1f ;  /* 0x0000001fff667424 */ /* 0x000fe200078e00ff */
[----:B------:R-:W-:Y:S01]  /*15940*/  MOV R100, 0x15970 ;  /* 0x0001597000647802 */ /* 0x000fe20000000f00 */
[----:B------:R-:W-:-:S02]  /*15950*/  IMAD.MOV.U32 R103, RZ, RZ, -0x1 ;  /* 0xffffffffff677424 */ /* 0x000fc400078e00ff */
[----:B------:R-:W-:Y:S05]  /*15960*/  CALL.REL.NOINC `($__internal_15_$__cuda_sm70_shflsync_bfly_p) ;  /* 0x0000080000007944 */ /* 0x000fea0003c00000 */
        /* <DEDUP_REMOVED lines=102> */
[----:B------:R-:W-:Y:S05]  /*15fd0*/  CALL.REL.NOINC `($__internal_15_$__cuda_sm70_shflsync_bfly_p) ;  /* 0x0000019000007944 */ /* 0x000fea0003c00000 */
[----:B01----:R-:W-:Y:S01]  /*15fe0*/  FADD.FTZ R183, R183, R118 ;  /* 0x00000076b7b77221 */ /* 0x003fe20000010000 */
[----:B------:R-:W-:Y:S01]  /*15ff0*/  MOV R100, 0x16040 ;  /* 0x0001604000647802 */ /* 0x000fe20000000f00 */
[----:B------:R-:W-:Y:S02]  /*16000*/  IMAD.MOV.U32 R118, RZ, RZ, 0x2 ;  /* 0x00000002ff767424 */ /* 0x000fe400078e00ff */
[----:B------:R-:W-:Y:S02]  /*16010*/  IMAD.MOV.U32 R102, RZ, RZ, 0x1f ;  /* 0x0000001fff667424 */ /* 0x000fe400078e00ff */
[----:B------:R-:W-:Y:S02]  /*16020*/  IMAD.MOV.U32 R103, RZ, RZ, -0x1 ;  /* 0xffffffffff677424 */ /* 0x000fe400078e00ff */
[----:B------:R-:W-:Y:S05]  /*16030*/  CALL.REL.NOINC `($__internal_15_$__cuda_sm70_shflsync_bfly_p) ;  /* 0x0000013000007944 */ /* 0x000fea0003c00000 */
        /* <DEDUP_REMOVED lines=18> */
[----:B01----:R-:W-:Y:S05]  /*16160*/  BRA `(.L_x_4582) ;  /* 0xffffe59000007947 */ /* 0x003fea000383ffff */
        .weak           $__internal_15_$__cuda_sm70_shflsync_bfly_p
        .type           $__internal_15_$__cuda_sm70_shflsync_bfly_p,@function
        .size           $__internal_15_$__cuda_sm70_shflsync_bfly_p,(.L_x_43075 - $__internal_15_$__cuda_sm70_shflsync_bfly_p)
$__internal_15_$__cuda_sm70_shflsync_bfly_p:
[----:B------:R-:W-:Y:S01]  /*16170*/  IMAD.MOV.U32 R101, RZ, RZ, 0x0 ;  /* 0x00000000ff657424 */ /* 0x000fe200078e00ff */
[----:B------:R-:W-:Y:S04]  /*16180*/  WARPSYNC R103 ;  /* 0x0000006700007348 */ /* 0x000fe80003800000 */
[----:B------:R0:W1:Y:S01]  /*16190*/  SHFL.BFLY PT, R118, R183, R118, R102 ;  /* 0x0c000076b7767389 */ /* 0x00006200000e0066 */
[----:B------:R-:W-:Y:S05]  /*161a0*/  RET.REL.NODEC R100 `(_ZN10layer_norm13ln_fwd_kernelINS_13Kernel_traitsI13__nv_bfloat16S2_S2_S2_fjLj1536ELj1ELj4ELj1ELj16ENS_18Kernel_traits_baseILj1536ES2_S2_S2_S2_fjLj128EEEEELb1ELb1ELb1ELb1EEEvNS_9FwdParamsE) ;  /* 0xfffe9e5064007950 */ /* 0x000fea0003c3ffff */
.L_x_4583:
        /* <DEDUP_REMOVED lines=13> */
.L_x_43075:


//--------------------- .text._ZN10layer_norm13ln_fwd_kernelINS_13Kernel_traitsI6__halfS2_S2_S2_fjLj1536ELj1ELj4ELj1ELj16ENS_18Kernel_traits_baseILj1536ES2_S2_S2_S2_fjLj128EEEEELb0ELb0ELb0ELb0EEEvNS_9FwdParamsE --------------------------
	.section	.text._ZN10layer_norm13ln_fwd_kernelINS_13Kernel_traitsI6__halfS2_S2_S2_fjLj1536ELj1ELj4ELj1ELj16ENS_18Kernel_traits_baseILj1536ES2_S2_S2_S2_fjLj128EEEEELb0ELb0ELb0ELb0EEEvNS_9FwdParamsE,"ax",@progbits
	.sectioninfo	@"SHI_REGISTERS=168"
	.align	128
        .global         _ZN10layer_norm13ln_fwd_kernelINS_13Kernel_traitsI6__halfS2_S2_S2_fjLj1536ELj1ELj4ELj1ELj16ENS_18Kernel_traits_baseILj1536ES2_S2_S2_S2_fjLj128EEEEELb0ELb0ELb0ELb0EEEvNS_9FwdParamsE
        .type           _ZN10layer_norm13ln_fwd_kernelINS_13Kernel_traitsI6__halfS2_S2_S2_fjLj1536ELj1ELj4ELj1ELj16ENS_18Kernel_traits_baseILj1536ES2_S2_S2_S2_fjLj128EEEEELb0ELb0ELb0ELb0EEEvNS_9FwdParamsE,@function
        .size           _ZN10layer_norm13ln_fwd_kernelINS_13Kernel_traitsI6__halfS2_S2_S2_fjLj1536ELj1ELj4ELj1ELj16ENS_18Kernel_traits_baseILj1536ES2_S2_S2_S2_fjLj128EEEEELb0ELb0ELb0ELb0EEEvNS_9FwdParamsE,(.L_x_43076 - _ZN10layer_norm13ln_fwd_kernelINS_13Kernel_traitsI6__halfS2_S2_S2_fjLj1536ELj1ELj4ELj1ELj16ENS_18Kernel_traits_baseILj1536ES2_S2_S2_S2_fjLj128EEEEELb0ELb0ELb0ELb0EEEvNS_9FwdParamsE)
        .other          _ZN10layer_norm13ln_fwd_kernelINS_13Kernel_traitsI6__halfS2_S2_S2_fjLj1536ELj1ELj4ELj1ELj16ENS_18Kernel_traits_baseILj1536ES2_S2_S2_S2_fjLj128EEEEELb0ELb0ELb0ELb0EEEvNS_9FwdParamsE,@"STO_CUDA_ENTRY STV_DEFAULT"
_ZN10layer_norm13ln_fwd_kernelINS_13Kernel_traitsI6__halfS2_S2_S2_fjLj1536ELj1ELj4ELj1ELj16ENS_18Kernel_traits_baseILj1536ES2_S2_S2_S2_fjLj128EEEEELb0ELb0ELb0ELb0EEEvNS_9FwdParamsE:
.text._ZN10layer_norm13ln_fwd_kernelINS_13Kernel_traitsI6__halfS2_S2_S2_fjLj1536ELj1ELj4ELj1ELj16ENS_18Kernel_traits_baseILj1536ES2_S2_S2_S2_fjLj128EEEEELb0ELb0ELb0ELb0EEEvNS_9FwdParamsE:
        /* <DEDUP_REMOVED lines=32> */
.L_x_4585:
[----:B01----:R-:W-:Y:S05]  /*0200*/  BSYNC B0 ;  /* 0x0000000000007941 */ /* 0x003fea0003800000 */
.L_x_4584:
        /* <DEDUP_REMOVED lines=13> */
.L_x_4587:
[----:B0-----:R-:W-:Y:S05]  /*02e0*/  BSYNC B0 ;  /* 0x0000000000007941 */ /* 0x001fea0003800000 */
.L_x_4586:
        /* <DEDUP_REMOVED lines=13> */
.L_x_4589:
[----:B0-----:R-:W-:Y:S05]  /*03c0*/  BSYNC B0 ;  /* 0x0000000000007941 */ /* 0x001fea0003800000 */
.L_x_4588:
        /* <DEDUP_REMOVED lines=13> */
.L_x_4591:
[----:B0-----:R-:W-:Y:S05]  /*04a0*/  BSYNC B0 ;  /* 0x0000000000007941 */ /* 0x001fea0003800000 */
.L_x_4590:
        /* <DEDUP_REMOVED lines=13> */
.L_x_4593:
[----:B0-----:R-:W-:Y:S05]  /*0580*/  BSYNC B0 ;  /* 0x0000000000007941 */ /* 0x001fea0003800000 */
.L_x_4592:
        /* <DEDUP_REMOVED lines=16> */
.L_x_4595:
[----:B0-----:R-:W-:Y:S05]  /*0690*/  BSYNC B0 ;  /* 0x0000000000007941 */ /* 0x001fea0003800000 */
.L_x_4594:
[----:B------:R-:W-:Y:S02]  /*06a0*/  LEA R111, R111, R0, 0x2 ;  /* 0x000000006f6f7211 */ /* 0x000fe400078e10ff */
[----:B------:R-:W-:Y:S02]  /*06b0*/  LOP3.LUT P0, RZ, R9, c[0x0][0x1c0], RZ, 0xfc, !PT ;  /* 0x0000700009ff7a12 */ /* 0x000fe4000780fcff */
[----:B------:R-:W-:-:S02]  /*06c0*/  ISETP.GE.AND P2, PT, R111, c[0x0][0x164], PT ;  /* 0x000059006f007a0c */ /* 0x000fc40003f46270 */
[----:B------:R-:W-:-:S04]  /*06d0*/  MOV R2, c[0x0][0x184] ;  /* 0x0000610000027a02 */ /* 0x000fc80000000f00 */
[----:B------:R-:W-:-:S07]  /*06e0*/  LOP3.LUT P0, RZ, R2, c[0x0][0x1c4], RZ, 0xfc, P0 ;  /* 0x0000710002ff7a12 */ /* 0x000fce000000fcff */
[----:B------:R-:W-:Y:S06]  /*06f0*/  @P2 EXIT ;  /* 0x000000000000294d */ /* 0x000fec0003800000 */
[--C-:B-----5:R-:W-:Y:S01]  /*0700*/  HADD2.F32 R24, -RZ, R16.reuse.H0_H0 ;  /* 0x20000010ff187230 */ /* 0x120fe20000004100 */
[----:B------:R-:W-:Y:S01]  /*0710*/  ULDC.U8 UR6, c[0x0][0x1f0] ;  /* 0x00007c0000067ab9 */ /* 0x000fe20000000000 */
[----:B------:R-:W-:Y:S02]  /*0720*/  HADD2.F32 R25, -RZ, R16.H1_H1 ;  /* 0x30000010ff197230 */ /* 0x000fe40000004100 */
[--C-:B------:R-:W-:Y:S02]  /*0730*/  HADD2.F32 R22, -RZ, R17.reuse.H0_H0 ;  /* 0x20000011ff167230 */ /* 0x100fe40000004100 */
[----:B------:R-:W-:Y:S02]  /*0740*/  HADD2.F32 R23, -RZ, R17.H1_H1 ;  /* 0x30000011ff177230 */ /* 0x000fe40000004100 */
[--C-:B------:R-:W-:Y:S02]  /*0750*/  HADD2.F32 R17, -RZ, R4.reuse.H0_H0 ;  /* 0x20000004ff117230 */ /* 0x100fe40000004100 */
[----:B------:R-:W-:-:S02]  /*0760*/  HADD2.F32 R16, -RZ, R4.H1_H1 ;  /* 0x30000004ff107230 */ /* 0x000fc40000004100 */
[--C-:B------:R-:W-:Y:S02]  /*0770*/  HADD2.F32 R15, -RZ, R5.reuse.H0_H0 ;  /* 0x20000005ff0f7230 */ /* 0x100fe40000004100 */
        /* <DEDUP_REMOVED lines=41> */
[----:B------:R-:W-:Y:S02]  /*0a10*/  HADD2.F32 R18, -RZ, R19.H0_H0 ;  /* 0x20000013ff127230 */ /* 0x000fe40000004100 */
[----:B------:R-:W-:Y:S02]  /*0a20*/  HADD2.F32 R32, -RZ, R35.H0_H0 ;  /* 0x20000023ff207230 */ /* 0x000fe40000004100 */
[----:B------:R-:W-:Y:S02]  /*0a30*/  HADD2.F32 R33, -RZ, R60.H0_H0 ;  /* 0x2000003cff217230 */ /* 0x000fe40000004100 */
[----:B------:R-:W-:Y:S02]  /*0a40*/  HADD2.F32 R62, -RZ, R63.H0_H0 ;  /* 0x2000003fff3e7230 */ /* 0x000fe40000004100 */
[----:B------:R-:W-:Y:S02]  /*0a50*/  HADD2.F32 R71, -RZ, R65.H0_H0 ;  /* 0x20000041ff477230 */ /* 0x000fe40000004100 */
[----:B------:R-:W-:-:S02]  /*0a60*/  HADD2.F32 R64, -RZ, R66.H0_H0 ;  /* 0x20000042ff407230 */ /* 0x000fc40000004100 */
[----:B------:R-:W-:Y:S02]  /*0a70*/  HADD2.F32 R54, -RZ, R55.H0_H0 ;  /* 0x20000037ff367230 */ /* 0x000fe40000004100 */
[----:B------:R-:W-:Y:S02]  /*0a80*/  HADD2.F32 R79, -RZ, R57.H0_H0 ;  /* 0x20000039ff4f7230 */ /* 0x000fe40000004100 */
[----:B------:R-:W-:Y:S02]  /*0a90*/  HADD2.F32 R56, -RZ, R58.H0_H0 ;  /* 0x2000003aff387230 */ /* 0x000fe40000004100 */
[--C-:B------:R-:W-:Y:S02]  /*0aa0*/  HADD2.F32 R83, -RZ, R59.reuse.H0_H0 ;  /* 0x2000003bff537230 */ /* 0x100fe40000004100 */
[----:B------:R-:W-:Y:S02]  /*0ab0*/  HADD2.F32 R80, -RZ, R59.H1_H1 ;  /* 0x3000003bff507230 */ /* 0x000fe40000004100 */
[----:B------:R-:W-:-:S02]  /*0ac0*/  HADD2.F32 R91, -RZ, R49.H0_H0 ;  /* 0x20000031ff5b7230 */ /* 0x000fc40000004100 */
[--C-:B------:R-:W-:Y:S02]  /*0ad0*/  HADD2.F32 R50, -RZ, R51.reuse.H0_H0 ;  /* 0x20000033ff327230 */ /* 0x100fe40000004100 */
[----:B------:R-:W-:Y:S02]  /*0ae0*/  HADD2.F32 R92, -RZ, R51.H1_H1 ;  /* 0x30000033ff5c7230 */ /* 0x000fe40000004100 */
[----:B------:R-:W-:Y:S02]  /*0af0*/  HADD2.F32 R19, -RZ, R19.H1_H1 ;  /* 0x30000013ff137230 */ /* 0x000fe40000004100 */
[----:B------:R-:W-:Y:S02]  /*0b00*/  HADD2.F32 R35, -RZ, R35.H1_H1 ;  /* 0x30000023ff237230 */ /* 0x000fe40000004100 */
[----:B------:R-:W-:Y:S02]  /*0b10*/  HADD2.F32 R60, -RZ, R60.H1_H1 ;  /* 0x3000003cff3c7230 */ /* 0x000fe40000004100 */
[----:B------:R-:W-:-:S02]  /*0b20*/  HADD2.F32 R63, -RZ, R63.H1_H1 ;  /* 0x3000003fff3f7230 */ /* 0x000fc40000004100 */
[----:B------:R-:W-:Y:S02]  /*0b30*/  HADD2.F32 R65, -RZ, R65.H1_H1 ;  /* 0x30000041ff417230 */ /* 0x000fe40000004100 */
[----:B------:R-:W-:Y:S02]  /*0b40*/  HADD2.F32 R66, -RZ, R66.H1_H1 ;  /* 0x30000042ff427230 */ /* 0x000fe40000004100 */
[----:B------:R-:W-:Y:S02]  /*0b50*/  HADD2.F32 R55, -RZ, R55.H1_H1 ;  /* 0x30000037ff377230 */ /* 0x000fe40000004100 */
[----:B------:R-:W-:Y:S02]  /*0b60*/  HADD2.F32 R57, -RZ, R57.H1_H1 ;  /* 0x30000039ff397230 */ /* 0x000fe40000004100 */
[----:B------:R-:W-:Y:S02]  /*0b70*/  HADD2.F32 R58, -RZ, R58.H1_H1 ;  /* 0x3000003aff3a7230 */ /* 0x000fe40000004100 */
[----:B------:R-:W-:-:S02]  /*0b80*/  HADD2.F32 R59, -RZ, R44.H0_H0 ;  /* 0x2000002cff3b7230 */ /* 0x000fc40000004100 */
[----:B------:R-:W-:Y:S02]  /*0b90*/  HADD2.F32 R84, -RZ, R44.H1_H1 ;  /* 0x3000002cff547230 */ /* 0x000fe40000004100 */
[--C-:B------:R-:W-:Y:S02]  /*0ba0*/  HADD2.F32 R82, -RZ, R45.reuse.H0_H0 ;  /* 0x2000002dff527230 */ /* 0x100fe40000004100 */
[----:B------:R-:W-:Y:S02]  /*0bb0*/  HADD2.F32 R86, -RZ, R45.H1_H1 ;  /* 0x3000002dff567230 */ /* 0x000fe40000004100 */
[--C-:B------:R-:W-:Y:S02]  /*0bc0*/  HADD2.F32 R85, -RZ, R46.reuse.H0_H0 ;  /* 0x2000002eff557230 */ /* 0x100fe40000004100 */
[----:B------:R-:W-:Y:S02]  /*0bd0*/  HADD2.F32 R88, -RZ, R46.H1_H1 ;  /* 0x3000002eff587230 */ /* 0x000fe40000004100 */
[----:B------:R-:W-:-:S02]  /*0be0*/  HADD2.F32 R87, -RZ, R47.H0_H0 ;  /* 0x2000002fff577230 */ /* 0x000fc40000004100 */
[----:B------:R-:W-:Y:S02]  /*0bf0*/  HADD2.F32 R89, -RZ, R47.H1_H1 ;  /* 0x3000002fff597230 */ /* 0x000fe40000004100 */
        /* <DEDUP_REMOVED lines=17> */
.L_x_4767:
        /* <DEDUP_REMOVED lines=13> */
[----:B------:R-:W-:Y:S01]  /*0de0*/  MOV R162, R110 ;  /* 0x0000006e00a27202 */ /* 0x000fe20000000f00 */
[----:B--2---:R-:W-:Y:S01]  /*0df0*/  @P2 HADD2.F32 R161, -RZ, R44.H0_H0 ;  /* 0x2000002cffa12230 */ /* 0x004fe20000004100 */
        /* <DEDUP_REMOVED lines=10> */
[----:B------:R-:W-:Y:S01]  /*0ea0*/  ISETP.NE.AND.EX P2, PT, RZ, c[0x0][0x184], PT, P2 ;  /* 0x00006100ff007a0c */ /* 0x000fe20003f45320 */
[----:B--2---:R-:W-:-:S05]  /*0eb0*/  HADD2.F32 R108, -RZ, R44.H0_H0 ;  /* 0x2000002cff6c7230 */ /* 0x004fca0000004100 */
[----:B------:R-:W-:-:S07]  /*0ec0*/  FMUL.FTZ R108, R108, R161 ;  /* 0x000000a16c6c7220 */ /* 0x000fce0000410000 */
[----:B------:R-:W-:Y:S05]  /*0ed0*/  @P2 BRA `(.L_x_4598) ;  /* 0x0000002000002947 */ /* 0x000fea0003800000 */
[----:B0-----:R-:W-:Y:S05]  /*0ee0*/  @P0 BRA `(.L_x_4599) ;  /* 0x0000003000000947 */ /* 0x001fea0003800000 */
[----:B------:R-:W-:Y:S05]  /*0ef0*/  BRA `(.L_x_4600) ;  /* 0x0000004000007947 */ /* 0x000fea0003800000 */
.L_x_4598:
[----:B0----5:R-:W-:-:S05]  /*0f00*/  HADD2.F32 R121, -RZ, R40.H0_H0 ;  /* 0x20000028ff797230 */ /* 0x021fca0000004100 */
[----:B------:R-:W-:-:S05]  /*0f10*/  FADD.FTZ R108, R121, R108 ;  /* 0x0000006c796c7221 */ /* 0x000fca0000010000 */
.L_x_4599:
[----:B------:R-:W-:-:S04]  /*0f20*/  F2FP.PACK_AB R121, RZ, R108 ;  /* 0x0000006cff79723e */ /* 0x000fc800000000ff */
[----:B------:R-:W-:Y:S02]  /*0f30*/  PRMT R36, R121, 0x7610, R36 ;  /* 0x0000761079247816 */ /* 0x000fe40000000024 */
.L_x_4600:
[----:B------:R-:W-:-:S05]  /*0f40*/  HADD2.F32 R44, -RZ, R44.H1_H1 ;  /* 0x3000002cff2c7230 */ /* 0x000fca0000004100 */
[----:B------:R-:W-:Y:S01]  /*0f50*/  FMUL.FTZ R122, R44, R161 ;  /* 0x000000a12c7a7220 */ /* 0x000fe20000410000 */
[----:B------:R-:W-:Y:S05]  /*0f60*/  @P2 BRA `(.L_x_4601) ;  /* 0x0000002000002947 */ /* 0x000fea0003800000 */
[----:B------:R-:W-:Y:S05]  /*0f70*/  @P0 BRA `(.L_x_4602) ;  /* 0x0000003000000947 */ /* 0x000fea0003800000 */
[----:B------:R-:W-:Y:S05]  /*0f80*/  BRA `(.L_x_4603) ;  /* 0x0000004000007947 */ /* 0x000fea0003800000 */
.L_x_4601:
[----:B-----5:R-:W-:-:S05]  /*0f90*/  HADD2.F32 R121, -RZ, R40.H1_H1 ;  /* 0x30000028ff797230 */ /* 0x020fca0000004100 */
[----:B------:R-:W-:-:S05]  /*0fa0*/  FADD.FTZ R122, R121, R122 ;  /* 0x0000007a797a7221 */ /* 0x000fca0000010000 */
.L_x_4602:
[----:B------:R-:W-:-:S04]  /*0fb0*/  F2FP.PACK_AB R44, RZ, R122 ;  /* 0x0000007aff2c723e */ /* 0x000fc800000000ff */
[----:B------:R-:W-:Y:S02]  /*0fc0*/  PRMT R36, R36, 0x5410, R44 ;  /* 0x0000541024247816 */ /* 0x000fe4000000002c */
.L_x_4603:
[----:B------:R-:W-:-:S05]  /*0fd0*/  HADD2.F32 R44, -RZ, R45.H0_H0 ;  /* 0x2000002dff2c7230 */ /* 0x000fca0000004100 */
[----:B------:R-:W-:Y:S01]  /*0fe0*/  FMUL.FTZ R121, R44, R161 ;  /* 0x000000a12c797220 */ /* 0x000fe20000410000 */
[----:B------:R-:W-:Y:S05]  /*0ff0*/  @P2 BRA `(.L_x_4604) ;  /* 0x0000002000002947 */ /* 0x000fea0003800000 */
[----:B------:R-:W-:Y:S05]  /*1000*/  @P0 BRA `(.L_x_4605) ;  /* 0x0000003000000947 */ /* 0x000fea0003800000 */
[----:B------:R-:W-:Y:S05]  /*1010*/  BRA `(.L_x_4606) ;  /* 0x0000004000007947 */ /* 0x000fea0003800000 */
.L_x_4604:
[----:B-----5:R-:W-:-:S05]  /*1020*/  HADD2.F32 R44, -RZ, R41.H0_H0 ;  /* 0x20000029ff2c7230 */ /* 0x020fca0000004100 */
[----:B------:R-:W-:-:S05]  /*1030*/  FADD.FTZ R121, R44, R121 ;  /* 0x000000792c797221 */ /* 0x000fca0000010000 */
.L_x_4605:
[----:B------:R-:W-:-:S04]  /*1040*/  F2FP.PACK_AB R44, RZ, R121 ;  /* 0x00000079ff2c723e */ /* 0x000fc800000000ff */
[----:B------:R-:W-:Y:S02]  /*1050*/  PRMT R37, R44, 0x7610, R37 ;  /* 0x000076102c257816 */ /* 0x000fe40000000025 */
.L_x_4606:
[----:B------:R-:W-:-:S05]  /*1060*/  HADD2.F32 R130, -RZ, R45.H1_H1 ;  /* 0x3000002dff827230 */ /* 0x000fca0000004100 */
[----:B------:R-:W-:Y:S01]  /*1070*/  FMUL.FTZ R130, R130, R161 ;  /* 0x000000a182827220 */ /* 0x000fe20000410000 */
[----:B------:R-:W-:Y:S05]  /*1080*/  @P2 BRA `(.L_x_4607) ;  /* 0x0000002000002947 */ /* 0x000fea0003800000 */
[----:B------:R-:W-:Y:S05]  /*1090*/  @P0 BRA `(.L_x_4608) ;  /* 0x0000003000000947 */ /* 0x000fea0003800000 */
[----:B------:R-:W-:Y:S05]  /*10a0*/  BRA `(.L_x_4609) ;  /* 0x0000004000007947 */ /* 0x000fea0003800000 */
.L_x_4607:
[----:B-----5:R-:W-:-:S05]  /*10b0*/  HADD2.F32 R45, -RZ, R41.H1_H1 ;  /* 0x30000029ff2d7230 */ /* 0x020fca0000004100 */
[----:B------:R-:W-:-:S05]  /*10c0*/  FADD.FTZ R130, R45, R130 ;  /* 0x000000822d827221 */ /* 0x000fca0000010000 */
.L_x_4608:
[----:B------:R-:W-:-:S04]  /*10d0*/  F2FP.PACK_AB R44, RZ, R130 ;  /* 0x00000082ff2c723e */ /* 0x000fc800000000ff */
[----:B------:R-:W-:Y:S02]  /*10e0*/  PRMT R37, R37, 0x5410, R44 ;  /* 0x0000541025257816 */ /* 0x000fe4000000002c */
.L_x_4609:
[----:B------:R-:W-:-:S05]  /*10f0*/  HADD2.F32 R44, -RZ, R46.H0_H0 ;  /* 0x2000002eff2c7230 */ /* 0x000fca0000004100 */
[----:B------:R-:W-:Y:S01]  /*1100*/  FMUL.FTZ R131, R44, R161 ;  /* 0x000000a12c837220 */ /* 0x000fe20000410000 */
[----:B------:R-:W-:Y:S05]  /*1110*/  @P2 BRA `(.L_x_4610) ;  /* 0x0000002000002947 */ /* 0x000fea0003800000 */
[----:B------:R-:W-:Y:S05]  /*1120*/  @P0 BRA `(.L_x_4611) ;  /* 0x0000003000000947 */ /* 0x000fea0003800000 */
[----:B------:R-:W-:Y:S05]  /*1130*/  BRA `(.L_x_4612) ;  /* 0x0000004000007947 */ /* 0x000fea0003800000 */
.L_x_4610:
[----:B-----5:R-:W-:-:S05]  /*1140*/  HADD2.F32 R44, -RZ, R42.H0_H0 ;  /* 0x2000002aff2c7230 */ /* 0x020fca0000004100 */
[----:B------:R-:W-:-:S05]  /*1150*/  FADD.FTZ R131, R44, R131 ;  /* 0x000000832c837221 */ /* 0x000fca0000010000 */
.L_x_4611:
[----:B------:R-:W-:-:S04]  /*1160*/  F2FP.PACK_AB R44, RZ, R131 ;  /* 0x00000083ff2c723e */ /* 0x000fc800000000ff */
[----:B------:R-:W-:Y:S02]  /*1170*/  PRMT R38, R44, 0x7610, R38 ;  /* 0x000076102c267816 */ /* 0x000fe40000000026 */
.L_x_4612:
[----:B------:R-:W-:-:S05]  /*1180*/  HADD2.F32 R46, -RZ, R46.H1_H1 ;  /* 0x3000002eff2e7230 */ /* 0x000fca0000004100 */
[----:B------:R-:W-:Y:S01]  /*1190*/  FMUL.FTZ R142, R46, R161 ;  /* 0x000000a12e8e7220 */ /* 0x000fe20000410000 */
[----:B------:R-:W-:Y:S05]  /*11a0*/  @P2 BRA `(.L_x_4613) ;  /* 0x0000002000002947 */ /* 0x000fea0003800000 */
[----:B------:R-:W-:Y:S05]  /*11b0*/  @P0 BRA `(.L_x_4614) ;  /* 0x0000003000000947 */ /* 0x000fea0003800000 */
[----:B------:R-:W-:Y:S05]  /*11c0*/  BRA `(.L_x_4615) ;  /* 0x0000004000007947 */ /* 0x000fea0003800000 */
.L_x_4613:
[----:B-----5:R-:W-:-:S05]  /*11d0*/  HADD2.F32 R45, -RZ, R42.H1_H1 ;  /* 0x3000002aff2d7230 */ /* 0x020fca0000004100 */
[----:B------:R-:W-:-:S05]  /*11e0*/  FADD.FTZ R142, R45, R142 ;  /* 0x0000008e2d8e7221 */ /* 0x000fca0000010000 */
.L_x_4614:
[----:B------:R-:W-:-:S04]  /*11f0*/  F2FP.PACK_AB R44, RZ, R142 ;  /* 0x0000008eff2c723e */ /* 0x000fc800000000ff */
[----:B------:R-:W-:Y:S02]  /*1200*/  PRMT R38, R38, 0x5410, R44 ;  /* 0x0000541026267816 */ /* 0x000fe4000000002c */
.L_x_4615:
[----:B------:R-:W-:-:S05]  /*1210*/  HADD2.F32 R44, -RZ, R47.H0_H0 ;  /* 0x2000002fff2c7230 */ /* 0x000fca0000004100 */
[----:B------:R-:W-:Y:S01]  /*1220*/  FMUL.FTZ R143, R44, R161 ;  /* 0x000000a12c8f7220 */ /* 0x000fe20000410000 */
[----:B------:R-:W-:Y:S05]  /*1230*/  @P2 BRA `(.L_x_4616) ;  /* 0x0000002000002947 */ /* 0x000fea0003800000 */
[----:B------:R-:W-:Y:S05]  /*1240*/  @P0 BRA `(.L_x_4617) ;  /* 0x0000003000000947 */ /* 0x000fea0003800000 */
[----:B------:R-:W-:Y:S05]  /*1250*/  BRA `(.L_x_4618) ;  /* 0x0000004000007947 */ /* 0x000fea0003800000 */
.L_x_4616:
[----:B-----5:R-:W-:-:S05]  /*1260*/  HADD2.F32 R44, -RZ, R43.H0_H0 ;  /* 0x2000002bff2c7230 */ /* 0x020fca0000004100 */
[----:B------:R-:W-:-:S05]  /*1270*/  FADD.FTZ R143, R44, R143 ;  /* 0x0000008f2c8f7221 */ /* 0x000fca0000010000 */
.L_x_4617:
[----:B------:R-:W-:-:S04]  /*1280*/  F2FP.PACK_AB R44, RZ, R143 ;  /* 0x0000008fff2c723e */ /* 0x000fc800000000ff */
[----:B------:R-:W-:Y:S02]  /*1290*/  PRMT R39, R44, 0x7610, R39 ;  /* 0x000076102c277816 */ /* 0x000fe40000000027 */
.L_x_4618:
[----:B------:R-:W-:-:S05]  /*12a0*/  HADD2.F32 R154, -RZ, R47.H1_H1 ;  /* 0x3000002fff9a7230 */ /* 0x000fca0000004100 */
[----:B------:R-:W-:Y:S01]  /*12b0*/  FMUL.FTZ R154, R154, R161 ;  /* 0x000000a19a9a7220 */ /* 0x000fe20000410000 */
[----:B------:R-:W-:Y:S05]  /*12c0*/  @P2 BRA `(.L_x_4619) ;  /* 0x0000002000002947 */ /* 0x000fea0003800000 */
[----:B------:R-:W-:Y:S05]  /*12d0*/  @P0 BRA `(.L_x_4620) ;  /* 0x0000003000000947 */ /* 0x000fea0003800000 */
[----:B------:R-:W-:Y:S05]  /*12e0*/  BRA `(.L_x_4621) ;  /* 0x0000004000007947 */ /* 0x000fea0003800000 */
.L_x_4619:
[----:B-----5:R-:W-:-:S05]  /*12f0*/  HADD2.F32 R45, -RZ, R43.H1_H1 ;  /* 0x3000002bff2d7230 */ /* 0x020fca0000004100 */
[----:B------:R-:W-:-:S05]  /*1300*/  FADD.FTZ R154, R45, R154 ;  /* 0x0000009a2d9a7221 */ /* 0x000fca0000010000 */
.L_x_4620:
[----:B------:R-:W-:-:S04]  /*1310*/  F2FP.PACK_AB R44, RZ, R154 ;  /* 0x0000009aff2c723e */ /* 0x000fc800000000ff */
[----:B------:R-:W-:Y:S02]  /*1320*/  PRMT R39, R39, 0x5410, R44 ;  /* 0x0000541027277816 */ /* 0x000fe4000000002c */
.L_x_4621:
[C---:B------:R-:W-:Y:S02]  /*1330*/  @P0 LEA R44, P2, R110.reuse, c[0x0][0x188], 0x4 ;  /* 0x000062006e2c0a11 */ /* 0x040fe400078420ff */
[C---:B------:R-:W-:Y:S02]  /*1340*/  IADD3 R162, R110.reuse, 0x20, RZ ;  /* 0x000000206ea27810 */ /* 0x040fe40007ffe0ff */
[----:B------:R-:W-:-:S05]  /*1350*/  @P0 LEA.HI.X R45, R110, c[0x0][0x18c], RZ, 0x4, P2 ;  /* 0x000063006e2d0a11 */ /* 0x000fca00010f24ff */
[----:B------:R0:W-:Y:S04]  /*1360*/  @P0 STG.E.128 [R44.64], R36 ;  /* 0x000000242c000986 */ /* 0x0001e8000c101d04 */
.L_x_4597:
[----:B------:R-:W-:Y:S05]  /*1370*/  BSYNC B0 ;  /* 0x0000000000007941 */ /* 0x000fea0003800000 */
.L_x_4596:
        /* <DEDUP_REMOVED lines=12> */
[----:B------:R-:W-:Y:S01]  /*1440*/  ISETP.NE.AND.EX P2, PT, RZ, c[0x0][0x184], PT, P2 ;  /* 0x00006100ff007a0c */ /* 0x000fe20003f45320 */
[----:B--2---:R-:W-:-:S05]  /*1450*/  HADD2.F32 R120, -RZ, R44.H0_H0 ;  /* 0x2000002cff787230 */ /* 0x004fca0000004100 */
[----:B------:R-:W-:-:S07]  /*1460*/  FMUL.FTZ R113, R120, R161 ;  /* 0x000000a178717220 */ /* 0x000fce0000410000 */
[----:B------:R-:W-:Y:S05]  /*1470*/  @P2 BRA `(.L_x_4624) ;  /* 0x0000002000002947 */ /* 0x000fea0003800000 */
[----:B0-----:R-:W-:Y:S05]  /*1480*/  @P0 BRA `(.L_x_4625) ;  /* 0x0000003000000947 */ /* 0x001fea0003800000 */
[----:B------:R-:W-:Y:S05]  /*1490*/  BRA `(.L_x_4626) ;  /* 0x0000004000007947 */ /* 0x000fea0003800000 */
.L_x_4624:
[----:B0----5:R-:W-:-:S05]  /*14a0*/  HADD2.F32 R120, -RZ, R40.H0_H0 ;  /* 0x20000028ff787230 */ /* 0x021fca0000004100 */
[----:B------:R-:W-:-:S05]  /*14b0*/  FADD.FTZ R113, R120, R113 ;  /* 0x0000007178717221 */ /* 0x000fca0000010000 */
.L_x_4625:
[----:B------:R-:W-:-:S04]  /*14c0*/  F2FP.PACK_AB R119, RZ, R113 ;  /* 0x00000071ff77723e */ /* 0x000fc800000000ff */
[----:B------:R-:W-:Y:S02]  /*14d0*/  PRMT R36, R119, 0x7610, R36 ;  /* 0x0000761077247816 */ /* 0x000fe40000000024 */
.L_x_4626:
[----:B------:R-:W-:-:S05]  /*14e0*/  HADD2.F32 R44, -RZ, R44.H1_H1 ;  /* 0x3000002cff2c7230 */ /* 0x000fca0000004100 */
[----:B------:R-:W-:Y:S01]  /*14f0*/  FMUL.FTZ R120, R44, R161 ;  /* 0x000000a12c787220 */ /* 0x000fe20000410000 */
[----:B------:R-:W-:Y:S05]  /*1500*/  @P2 BRA `(.L_x_4627) ;  /* 0x0000002000002947 */ /* 0x000fea0003800000 */
[----:B------:R-:W-:Y:S05]  /*1510*/  @P0 BRA `(.L_x_4628) ;  /* 0x0000003000000947 */ /* 0x000fea0003800000 */
[----:B------:R-:W-:Y:S05]  /*1520*/  BRA `(.L_x_4629) ;  /* 0x0000004000007947 */ /* 0x000fea0003800000 */
.L_x_4627:
[----:B-----5:R-:W-:-:S05]  /*1530*/  HADD2.F32 R119, -RZ, R40.H1_H1 ;  /* 0x30000028ff777230 */ /* 0x020fca0000004100 */
[----:B------:R-:W-:-:S05]  /*1540*/  FADD.FTZ R120, R119, R120 ;  /* 0x0000007877787221 */ /* 0x000fca0000010000 */
.L_x_4628:
[----:B------:R-:W-:-:S04]  /*1550*/  F2FP.PACK_AB R44, RZ, R120 ;  /* 0x00000078ff2c723e */ /* 0x000fc800000000ff */
[----:B------:R-:W-:Y:S02]  /*1560*/  PRMT R36, R36, 0x5410, R44 ;  /* 0x0000541024247816 */ /* 0x000fe4000000002c */
.L_x_4629:
[----:B------:R-:W-:-:S05]  /*1570*/  HADD2.F32 R44, -RZ, R45.H0_H0 ;  /* 0x2000002dff2c7230 */ /* 0x000fca0000004100 */
[----:B------:R-:W-:Y:S01]  /*1580*/  FMUL.FTZ R119, R44, R161 ;  /* 0x000000a12c777220 */ /* 0x000fe20000410000 */
[----:B------:R-:W-:Y:S05]  /*1590*/  @P2 BRA `(.L_x_4630) ;  /* 0x0000002000002947 */ /* 0x000fea0003800000 */
[----:B------:R-:W-:Y:S05]  /*15a0*/  @P0 BRA `(.L_x_4631) ;  /* 0x0000003000000947 */ /* 0x000fea0003800000 */
[----:B------:R-:W-:Y:S05]  /*15b0*/  BRA `(.L_x_4632) ;  /* 0x0000004000007947 */ /* 0x000fea0003800000 */
.L_x_4630:
[----:B-----5:R-:W-:-:S05]  /*15c0*/  HADD2.F32 R44, -RZ, R41.H0_H0 ;  /* 0x20000029ff2c7230 */ /* 0x020fca0000004100 */
[----:B------:R-:W-:-:S05]  /*15d0*/  FADD.FTZ R119, R44, R119 ;  /* 0x000000772c777221 */ /* 0x000fca0000010000 */
.L_x_4631:
[----:B------:R-:W-:-:S04]  /*15e0*/  F2FP.PACK_AB R44, RZ, R119 ;  /* 0x00000077ff2c723e */ /* 0x000fc800000000ff */
[----:B------:R-:W-:Y:S02]  /*15f0*/  PRMT R37, R44, 0x7610, R37 ;  /* 0x000076102c257816 */ /* 0x000fe40000000025 */
.L_x_4632:
[----:B------:R-:W-:-:S05]  /*1600*/  HADD2.F32 R132, -RZ, R45.H1_H1 ;  /* 0x3000002dff847230 */ /* 0x000fca0000004100 */
[----:B------:R-:W-:Y:S01]  /*1610*/  FMUL.FTZ R132, R132, R161 ;  /* 0x000000a184847220 */ /* 0x000fe20000410000 */
[----:B------:R-:W-:Y:S05]  /*1620*/  @P2 BRA `(.L_x_4633) ;  /* 0x0000002000002947 */ /* 0x000fea0003800000 */
[----:B------:R-:W-:Y:S05]  /*1630*/  @P0 BRA `(.L_x_4634) ;  /* 0x0000003000000947 */ /* 0x000fea0003800000 */
[----:B------:R-:W-:Y:S05]  /*1640*/  BRA `(.L_x_4635) ;  /* 0x0000004000007947 */ /* 0x000fea0003800000 */
.L_x_4633:
[----:B-----5:R-:W-:-:S05]  /*1650*/  HADD2.F32 R45, -RZ, R41.H1_H1 ;  /* 0x30000029ff2d7230 */ /* 0x020fca0000004100 */
[----:B------:R-:W-:-:S05]  /*1660*/  FADD.FTZ R132, R45, R132 ;  /* 0x000000842d847221 */ /* 0x000fca0000010000 */
.L_x_4634:
[----:B------:R-:W-:-:S04]  /*1670*/  F2FP.PACK_AB R44, RZ, R132 ;  /* 0x00000084ff2c723e */ /* 0x000fc800000000ff */
[----:B------:R-:W-:Y:S02]  /*1680*/  PRMT R37, R37, 0x5410, R44 ;  /* 0x0000541025257816 */ /* 0x000fe4000000002c */
.L_x_4635:
[----:B------:R-:W-:-:S05]  /*1690*/  HADD2.F32 R44, -RZ, R46.H0_H0 ;  /* 0x2000002eff2c7230 */ /* 0x000fca0000004100 */
[----:B------:R-:W-:Y:S01]  /*16a0*/  FMUL.FTZ R133, R44, R161 ;  /* 0x000000a12c857220 */ /* 0x000fe20000410000 */
[----:B------:R-:W-:Y:S05]  /*16b0*/  @P2 BRA `(.L_x_4636) ;  /* 0x0000002000002947 */ /* 0x000fea0003800000 */
[----:B------:R-:W-:Y:S05]  /*16c0*/  @P0 BRA `(.L_x_4637) ;  /* 0x0000003000000947 */ /* 0x000fea0003800000 */
[----:B------:R-:W-:Y:S05]  /*16d0*/  BRA `(.L_x_4638) ;  /* 0x0000004000007947 */ /* 0x000fea0003800000 */
.L_x_4636:
[----:B-----5:R-:W-:-:S05]  /*16e0*/  HADD2.F32 R44, -RZ, R42.H0_H0 ;  /* 0x2000002aff2c7230 */ /* 0x020fca0000004100 */
[----:B------:R-:W-:-:S05]  /*16f0*/  FADD.FTZ R133, R44, R133 ;  /* 0x000000852c857221 */ /* 0x000fca0000010000 */
.L_x_4637:
[----:B------:R-:W-:-:S04]  /*1700*/  F2FP.PACK_AB R44, RZ, R133 ;  /* 0x00000085ff2c723e */ /* 0x000fc800000000ff */
[----:B------:R-:W-:Y:S02]  /*1710*/  PRMT R38, R44, 0x7610, R38 ;  /* 0x000076102c267816 */ /* 0x000fe40000000026 */
.L_x_4638:
[----:B------:R-:W-:-:S05]  /*1720*/  HADD2.F32 R46, -RZ, R46.H1_H1 ;  /* 0x3000002eff2e7230 */ /* 0x000fca0000004100 */
[----:B------:R-:W-:Y:S01]  /*1730*/  FMUL.FTZ R144, R46, R161 ;  /* 0x000000a12e907220 */ /* 0x000fe20000410000 */
[----:B------:R-:W-:Y:S05]  /*1740*/  @P2 BRA `(.L_x_4639) ;  /* 0x0000002000002947 */ /* 0x000fea0003800000 */
[----:B------:R-:W-:Y:S05]  /*1750*/  @P0 BRA `(.L_x_4640) ;  /* 0x0000003000000947 */ /* 0x000fea0003800000 */
[----:B------:R-:W-:Y:S05]  /*1760*/  BRA `(.L_x_4641) ;  /* 0x0000004000007947 */ /* 0x000fea0003800000 */
.L_x_4639:
[----:B-----5:R-:W-:-:S05]  /*1770*/  HADD2.F32 R45, -RZ, R42.H1_H1 ;  /* 0x3000002aff2d7230 */ /* 0x020fca0000004100 */
[----:B------:R-:W-:-:S05]  /*1780*/  FADD.FTZ R144, R45, R144 ;  /* 0x000000902d907221 */ /* 0x000fca0000010000 */
.L_x_4640:
[----:B------:R-:W-:-:S04]  /*1790*/  F2FP.PACK_AB R44, RZ, R144 ;  /* 0x00000090ff2c723e */ /* 0x000fc800000000ff */
[----:B------:R-:W-:Y:S02]  /*17a0*/  PRMT R38, R38, 0x5410, R44 ;  /* 0x0000541026267816 */ /* 0x000fe4000000002c */
.L_x_4641:
[----:B------:R-:W-:-:S05]  /*17b0*/  HADD2.F32 R44, -RZ, R47.H0_H0 ;  /* 0x2000002fff2c7230 */ /* 0x000fca0000004100 */
[----:B------:R-:W-:Y:S01]  /*17c0*/  FMUL.FTZ R145, R44, R161 ;  /* 0x000000a12c917220 */ /* 0x000fe20000410000 */
[----:B------:R-:W-:Y:S05]  /*17d0*/  @P2 BRA `(.L_x_4642) ;  /* 0x0000002000002947 */ /* 0x000fea0003800000 */
[----:B------:R-:W-:Y:S05]  /*17e0*/  @P0 BRA `(.L_x_4643) ;  /* 0x0000003000000947 */ /* 0x000fea0003800000 */
[----:B------:R-:W-:Y:S05]  /*17f0*/  BRA `(.L_x_4644) ;  /* 0x0000004000007947 */ /* 0x000fea0003800000 */
.L_x_4642:
[----:B-----5:R-:W-:-:S05]  /*1800*/  HADD2.F32 R44, -RZ, R43.H0_H0 ;  /* 0x2000002bff2c7230 */ /* 0x020fca0000004100 */
[----:B------:R-:W-:-:S05]  /*1810*/  FADD.FTZ R145, R44, R145 ;  /* 0x000000912c917221 */ /* 0x000fca0000010000 */
.L_x_4643:
[----:B------:R-:W-:-:S04]  /*1820*/  F2FP.PACK_AB R44, RZ, R145 ;  /* 0x00000091ff2c723e */ /* 0x000fc800000000ff */
[----:B------:R-:W-:Y:S02]  /*1830*/  PRMT R39, R44, 0x7610, R39 ;  /* 0x000076102c277816 */ /* 0x000fe40000000027 */
.L_x_4644:
[----:B------:R-:W-:-:S05]  /*1840*/  HADD2.F32 R44, -RZ, R47.H1_H1 ;  /* 0x3000002fff2c7230 */ /* 0x000fca0000004100 */
[----:B------:R-:W-:Y:S01]  /*1850*/  FMUL.FTZ R155, R44, R161 ;  /* 0x000000a12c9b7220 */ /* 0x000fe20000410000 */
[----:B------:R-:W-:Y:S05]  /*1860*/  @P2 BRA `(.L_x_4645) ;  /* 0x0000002000002947 */ /* 0x000fea0003800000 */
[----:B------:R-:W-:Y:S05]  /*1870*/  @P0 BRA `(.L_x_4646) ;  /* 0x0000003000000947 */ /* 0x000fea0003800000 */
[----:B------:R-:W-:Y:S05]  /*1880*/  BRA `(.L_x_4647) ;  /* 0x0000004000007947 */ /* 0x000fea0003800000 */
.L_x_4645:
[----:B-----5:R-:W-:-:S05]  /*1890*/  HADD2.F32 R44, -RZ, R43.H1_H1 ;  /* 0x3000002bff2c7230 */ /* 0x020fca0000004100 */
[----:B------:R-:W-:-:S05]  /*18a0*/  FADD.FTZ R155, R44, R155 ;  /* 0x0000009b2c9b7221 */ /* 0x000fca0000010000 */
.L_x_4646:
[----:B------:R-:W-:-:S04]  /*18b0*/  F2FP.PACK_AB R44, RZ, R155 ;  /* 0x0000009bff2c723e */ /* 0x000fc800000000ff */
[----:B------:R-:W-:Y:S02]  /*18c0*/  PRMT R39, R39, 0x5410, R44 ;  /* 0x0000541027277816 */ /* 0x000fe4000000002c */
.L_x_4647:
[----:B------:R-:W-:-:S04]  /*18d0*/  @P0 LEA R44, P2, R162, c[0x0][0x188], 0x4 ;  /* 0x00006200a22c0a11 */ /* 0x000fc800078420ff */
[C---:B------:R-:W-:Y:S02]  /*18e0*/  @P0 LEA.HI.X R45, R162.reuse, c[0x0][0x18c], RZ, 0x4, P2 ;  /* 0x00006300a22d0a11 */ /* 0x040fe400010f24ff */
[----:B------:R-:W-:-:S03]  /*18f0*/  IADD3 R162, R162, 0x20, RZ ;  /* 0x00000020a2a27810 */ /* 0x000fc60007ffe0ff */
[----:B------:R0:W-:Y:S04]  /*1900*/  @P0 STG.E.128 [R44.64], R36 ;  /* 0x000000242c000986 */ /* 0x0001e8000c101d04 */
.L_x_4623:
[----:B------:R-:W-:Y:S05]  /*1910*/  BSYNC B0 ;  /* 0x0000000000007941 */ /* 0x000fea0003800000 */
.L_x_4622:
        /* <DEDUP_REMOVED lines=18> */
.L_x_4650:
[----:B0----5:R-:W-:-:S05]  /*1a40*/  HADD2.F32 R123, -RZ, R40.H0_H0 ;  /* 0x20000028ff7b7230 */ /* 0x021fca0000004100 */
[----:B------:R-:W-:-:S05]  /*1a50*/  FADD.FTZ R114, R123, R114 ;  /* 0x000000727b727221 */ /* 0x000fca0000010000 */
.L_x_4651:
[----:B------:R-:W-:-:S04]  /*1a60*/  F2FP.PACK_AB R118, RZ, R114 ;  /* 0x00000072ff76723e */ /* 0x000fc800000000ff */
[----:B------:R-:W-:Y:S02]  /*1a70*/  PRMT R36, R118, 0x7610, R36 ;  /* 0x0000761076247816 */ /* 0x000fe40000000024 */
.L_x_4652:
[----:B------:R-:W-:-:S05]  /*1a80*/  HADD2.F32 R44, -RZ, R44.H1_H1 ;  /* 0x3000002cff2c7230 */ /* 0x000fca0000004100 */
[----:B------:R-:W-:Y:S01]  /*1a90*/  FMUL.FTZ R118, R44, R161 ;  /* 0x000000a12c767220 */ /* 0x000fe20000410000 */
[----:B------:R-:W-:Y:S05]  /*1aa0*/  @P2 BRA `(.L_x_4653) ;  /* 0x0000002000002947 */ /* 0x000fea0003800000 */
[----:B------:R-:W-:Y:S05]  /*1ab0*/  @P0 BRA `(.L_x_4654) ;  /* 0x0000003000000947 */ /* 0x000fea0003800000 */
[----:B------:R-:W-:Y:S05]  /*1ac0*/  BRA `(.L_x_4655) ;  /* 0x0000004000007947 */ /* 0x000fea0003800000 */
.L_x_4653:
[----:B-----5:R-:W-:-:S05]  /*1ad0*/  HADD2.F32 R123, -RZ, R40.H1_H1 ;  /* 0x30000028ff7b7230 */ /* 0x020fca0000004100 */
[----:B------:R-:W-:-:S05]  /*1ae0*/  FADD.FTZ R118, R123, R118 ;  /* 0x000000767b767221 */ /* 0x000fca0000010000 */
.L_x_4654:
[----:B------:R-:W-:-:S04]  /*1af0*/  F2FP.PACK_AB R44, RZ, R118 ;  /* 0x00000076ff2c723e */ /* 0x000fc800000000ff */
[----:B------:R-:W-:Y:S02]  /*1b00*/  PRMT R36, R36, 0x5410, R44 ;  /* 0x0000541024247816 */ /* 0x000fe4000000002c */
.L_x_4655:
[----:B------:R-:W-:-:S05]  /*1b10*/  HADD2.F32 R44, -RZ, R45.H0_H0 ;  /* 0x2000002dff2c7230 */ /* 0x000fca0000004100 */
[----:B------:R-:W-:Y:S01]  /*1b20*/  FMUL.FTZ R123, R44, R161 ;  /* 0x000000a12c7b7220 */ /* 0x000fe20000410000 */
[----:B------:R-:W-:Y:S05]  /*1b30*/  @P2 BRA `(.L_x_4656) ;  /* 0x0000002000002947 */ /* 0x000fea0003800000 */
[----:B------:R-:W-:Y:S05]  /*1b40*/  @P0 BRA `(.L_x_4657) ;  /* 0x0000003000000947 */ /* 0x000fea0003800000 */
[----:B------:R-:W-:Y:S05]  /*1b50*/  BRA `(.L_x_4658) ;  /* 0x0000004000007947 */ /* 0x000fea0003800000 */
.L_x_4656:
[----:B-----5:R-:W-:-:S05]  /*1b60*/  HADD2.F32 R44, -RZ, R41.H0_H0 ;  /* 0x20000029ff2c7230 */ /* 0x020fca0000004100 */
[----:B------:R-:W-:-:S05]  /*1b70*/  FADD.FTZ R123, R44, R123 ;  /* 0x0000007b2c7b7221 */ /* 0x000fca0000010000 */
.L_x_4657:
[----:B------:R-:W-:-:S04]  /*1b80*/  F2FP.PACK_AB R44, RZ, R123 ;  /* 0x0000007bff2c723e */ /* 0x000fc800000000ff */
[----:B------:R-:W-:Y:S02]  /*1b90*/  PRMT R37, R44, 0x7610, R37 ;  /* 0x000076102c257816 */ /* 0x000fe40000000025 */
.L_x_4658:
[----:B------:R-:W-:-:S05]  /*1ba0*/  HADD2.F32 R134, -RZ, R45.H1_H1 ;  /* 0x3000002dff867230 */ /* 0x000fca0000004100 */
[----:B------:R-:W-:Y:S01]  /*1bb0*/  FMUL.FTZ R134, R134, R161 ;  /* 0x000000a186867220 */ /* 0x000fe20000410000 */
[----:B------:R-:W-:Y:S05]  /*1bc0*/  @P2 BRA `(.L_x_4659) ;  /* 0x0000002000002947 */ /* 0x000fea0003800000 */
[----:B------:R-:W-:Y:S05]  /*1bd0*/  @P0 BRA `(.L_x_4660) ;  /* 0x0000003000000947 */ /* 0x000fea0003800000 */
[----:B------:R-:W-:Y:S05]  /*1be0*/  BRA `(.L_x_4661) ;  /* 0x0000004000007947 */ /* 0x000fea0003800000 */
.L_x_4659:
[----:B-----5:R-:W-:-:S05]  /*1bf0*/  HADD2.F32 R45, -RZ, R41.H1_H1 ;  /* 0x30000029ff2d7230 */ /* 0x020fca0000004100 */
[----:B------:R-:W-:-:S05]  /*1c00*/  FADD.FTZ R134, R45, R134 ;  /* 0x000000862d867221 */ /* 0x000fca0000010000 */
.L_x_4660:
[----:B------:R-:W-:-:S04]  /*1c10*/  F2FP.PACK_AB R44, RZ, R134 ;  /* 0x00000086ff2c723e */ /* 0x000fc800000000ff */
[----:B------:R-:W-:Y:S02]  /*1c20*/  PRMT R37, R37, 0x5410, R44 ;  /* 0x0000541025257816 */ /* 0x000fe4000000002c */
.L_x_4661:
[----:B------:R-:W-:-:S05]  /*1c30*/  HADD2.F32 R44, -RZ, R46.H0_H0 ;  /* 0x2000002eff2c7230 */ /* 0x000fca0000004100 */
[----:B------:R-:W-:Y:S01]  /*1c40*/  FMUL.FTZ R135, R44, R161 ;  /* 0x000000a12c877220 */ /* 0x000fe20000410000 */
[----:B------:R-:W-:Y:S05]  /*1c50*/  @P2 BRA `(.L_x_4662) ;  /* 0x0000002000002947 */ /* 0x000fea0003800000 */
[----:B------:R-:W-:Y:S05]  /*1c60*/  @P0 BRA `(.L_x_4663) ;  /* 0x0000003000000947 */ /* 0x000fea0003800000 */
[----:B------:R-:W-:Y:S05]  /*1c70*/  BRA `(.L_x_4664) ;  /* 0x0000004000007947 */ /* 0x000fea0003800000 */
.L_x_4662:
[----:B-----5:R-:W-:-:S05]  /*1c80*/  HADD2.F32 R44, -RZ, R42.H0_H0 ;  /* 0x2000002aff2c7230 */ /* 0x020fca0000004100 */
[----:B------:R-:W-:-:S05]  /*1c90*/  FADD.FTZ R135, R44, R135 ;  /* 0x000000872c877221 */ /* 0x000fca0000010000 */
.L_x_4663:
[----:B------:R-:W-:-:S04]  /*1ca0*/  F2FP.PACK_AB R44, RZ, R135 ;  /* 0x00000087ff2c723e */ /* 0x000fc800000000ff */
[----:B------:R-:W-:Y:S02]  /*1cb0*/  PRMT R38, R44, 0x7610, R38 ;  /* 0x000076102c267816 */ /* 0x000fe40000000026 */
.L_x_4664:
[----:B------:R-:W-:-:S05]  /*1cc0*/  HADD2.F32 R46, -RZ, R46.H1_H1 ;  /* 0x3000002eff2e7230 */ /* 0x000fca0000004100 */
[----:B------:R-:W-:Y:S01]  /*1cd0*/  FMUL.FTZ R146, R46, R161 ;  /* 0x000000a12e927220 */ /* 0x000fe20000410000 */
[----:B------:R-:W-:Y:S05]  /*1ce0*/  @P2 BRA `(.L_x_4665) ;  /* 0x0000002000002947 */ /* 0x000fea0003800000 */
[----:B------:R-:W-:Y:S05]  /*1cf0*/  @P0 BRA `(.L_x_4666) ;  /* 0x0000003000000947 */ /* 0x000fea0003800000 */
[----:B------:R-:W-:Y:S05]  /*1d00*/  BRA `(.L_x_4667) ;  /* 0x0000004000007947 */ /* 0x000fea0003800000 */
.L_x_4665:
[----:B-----5:R-:W-:-:S05]  /*1d10*/  HADD2.F32 R45, -RZ, R42.H1_H1 ;  /* 0x3000002aff2d7230 */ /* 0x020fca0000004100 */
[----:B------:R-:W-:-:S05]  /*1d20*/  FADD.FTZ R146, R45, R146 ;  /* 0x000000922d927221 */ /* 0x000fca0000010000 */
.L_x_4666:
[----:B------:R-:W-:-:S04]  /*1d30*/  F2FP.PACK_AB R44, RZ, R146 ;  /* 0x00000092ff2c723e */ /* 0x000fc800000000ff */
[----:B------:R-:W-:Y:S02]  /*1d40*/  PRMT R38, R38, 0x5410, R44 ;  /* 0x0000541026267816 */ /* 0x000fe4000000002c */
.L_x_4667:
[----:B------:R-:W-:-:S05]  /*1d50*/  HADD2.F32 R44, -RZ, R47.H0_H0 ;  /* 0x2000002fff2c7230 */ /* 0x000fca0000004100 */
[----:B------:R-:W-:Y:S01]  /*1d60*/  FMUL.FTZ R147, R44, R161 ;  /* 0x000000a12c937220 */ /* 0x000fe20000410000 */
[----:B------:R-:W-:Y:S05]  /*1d70*/  @P2 BRA `(.L_x_4668) ;  /* 0x0000002000002947 */ /* 0x000fea0003800000 */
[----:B------:R-:W-:Y:S05]  /*1d80*/  @P0 BRA `(.L_x_4669) ;  /* 0x0000003000000947 */ /* 0x000fea0003800000 */
[----:B------:R-:W-:Y:S05]  /*1d90*/  BRA `(.L_x_4670) ;  /* 0x0000004000007947 */ /* 0x000fea0003800000 */
.L_x_4668:
[----:B-----5:R-:W-:-:S05]  /*1da0*/  HADD2.F32 R44, -RZ, R43.H0_H0 ;  /* 0x2000002bff2c7230 */ /* 0x020fca0000004100 */
[----:B------:R-:W-:-:S05]  /*1db0*/  FADD.FTZ R147, R44, R147 ;  /* 0x000000932c937221 */ /* 0x000fca0000010000 */
.L_x_4669:
[----:B------:R-:W-:-:S04]  /*1dc0*/  F2FP.PACK_AB R44, RZ, R147 ;  /* 0x00000093ff2c723e */ /* 0x000fc800000000ff */
[----:B------:R-:W-:Y:S02]  /*1dd0*/  PRMT R39, R44, 0x7610, R39 ;  /* 0x000076102c277816 */ /* 0x000fe40000000027 */
.L_x_4670:
[----:B------:R-:W-:-:S05]  /*1de0*/  HADD2.F32 R156, -RZ, R47.H1_H1 ;  /* 0x3000002fff9c7230 */ /* 0x000fca0000004100 */
[----:B------:R-:W-:Y:S01]  /*1df0*/  FMUL.FTZ R156, R156, R161 ;  /* 0x000000a19c9c7220 */ /* 0x000fe20000410000 */
[----:B------:R-:W-:Y:S05]  /*1e00*/  @P2 BRA `(.L_x_4671) ;  /* 0x0000002000002947 */ /* 0x000fea0003800000 */
[----:B------:R-:W-:Y:S05]  /*1e10*/  @P0 BRA `(.L_x_4672) ;  /* 0x0000003000000947 */ /* 0x000fea0003800000 */
[----:B------:R-:W-:Y:S05]  /*1e20*/  BRA `(.L_x_4673) ;  /* 0x0000004000007947 */ /* 0x000fea0003800000 */
.L_x_4671:
[----:B-----5:R-:W-:-:S05]  /*1e30*/  HADD2.F32 R45, -RZ, R43.H1_H1 ;  /* 0x3000002bff2d7230 */ /* 0x020fca0000004100 */
[----:B------:R-:W-:-:S05]  /*1e40*/  FADD.FTZ R156, R45, R156 ;  /* 0x0000009c2d9c7221 */ /* 0x000fca0000010000 */
.L_x_4672:
[----:B------:R-:W-:-:S04]  /*1e50*/  F2FP.PACK_AB R44, RZ, R156 ;  /* 0x0000009cff2c723e */ /* 0x000fc800000000ff */
[----:B------:R-:W-:Y:S02]  /*1e60*/  PRMT R39, R39, 0x5410, R44 ;  /* 0x0000541027277816 */ /* 0x000fe4000000002c */
.L_x_4673:
[----:B------:R-:W-:-:S04]  /*1e70*/  @P0 LEA R44, P2, R162, c[0x0][0x188], 0x4 ;  /* 0x00006200a22c0a11 */ /* 0x000fc800078420ff */
[C---:B------:R-:W-:Y:S02]  /*1e80*/  @P0 LEA.HI.X R45, R162.reuse, c[0x0][0x18c], RZ, 0x4, P2 ;  /* 0x00006300a22d0a11 */ /* 0x040fe400010f24ff */
[----:B------:R-:W-:-:S03]  /*1e90*/  IADD3 R162, R162, 0x20, RZ ;  /* 0x00000020a2a27810 */ /* 0x000fc60007ffe0ff */
[----:B------:R0:W-:Y:S04]  /*1ea0*/  @P0 STG.E.128 [R44.64], R36 ;  /* 0x000000242c000986 */ /* 0x0001e8000c101d04 */
.L_x_4649:
[----:B------:R-:W-:Y:S05]  /*1eb0*/  BSYNC B0 ;  /* 0x0000000000007941 */ /* 0x000fea0003800000 */
.L_x_4648:
        /* <DEDUP_REMOVED lines=18> */
.L_x_4676:
[----:B0----5:R-:W-:-:S05]  /*1fe0*/  HADD2.F32 R124, -RZ, R40.H0_H0 ;  /* 0x20000028ff7c7230 */ /* 0x021fca0000004100 */
[----:B------:R-:W-:-:S05]  /*1ff0*/  FADD.FTZ R115, R124, R115 ;  /* 0x000000737c737221 */ /* 0x000fca0000010000 */
.L_x_4677:
[----:B------:R-:W-:-:S04]  /*2000*/  F2FP.PACK_AB R124, RZ, R115 ;  /* 0x00000073ff7c723e */ /* 0x000fc800000000ff */
[----:B------:R-:W-:Y:S02]  /*2010*/  PRMT R36, R124, 0x7610, R36 ;  /* 0x000076107c247816 */ /* 0x000fe40000000024 */
.L_x_4678:
[----:B------:R-:W-:-:S05]  /*2020*/  HADD2.F32 R44, -RZ, R44.H1_H1 ;  /* 0x3000002cff2c7230 */ /* 0x000fca0000004100 */
[----:B------:R-:W-:Y:S01]  /*2030*/  FMUL.FTZ R124, R44, R161 ;  /* 0x000000a12c7c7220 */ /* 0x000fe20000410000 */
[----:B------:R-:W-:Y:S05]  /*2040*/  @P2 BRA `(.L_x_4679) ;  /* 0x0000002000002947 */ /* 0x000fea0003800000 */
[----:B------:R-:W-:Y:S05]  /*2050*/  @P0 BRA `(.L_x_4680) ;  /* 0x0000003000000947 */ /* 0x000fea0003800000 */
[----:B------:R-:W-:Y:S05]  /*2060*/  BRA `(.L_x_4681) ;  /* 0x0000004000007947 */ /* 0x000fea0003800000 */
.L_x_4679:
[----:B-----5:R-:W-:-:S05]  /*2070*/  HADD2.F32 R125, -RZ, R40.H1_H1 ;  /* 0x30000028ff7d7230 */ /* 0x020fca0000004100 */
[----:B------:R-:W-:-:S05]  /*2080*/  FADD.FTZ R124, R125, R124 ;  /* 0x0000007c7d7c7221 */ /* 0x000fca0000010000 */
.L_x_4680:
[----:B------:R-:W-:-:S04]  /*2090*/  F2FP.PACK_AB R44, RZ, R124 ;  /* 0x0000007cff2c723e */ /* 0x000fc800000000ff */
[----:B------:R-:W-:Y:S02]  /*20a0*/  PRMT R36, R36, 0x5410, R44 ;  /* 0x0000541024247816 */ /* 0x000fe4000000002c */
.L_x_4681:
[----:B------:R-:W-:-:S05]  /*20b0*/  HADD2.F32 R44, -RZ, R45.H0_H0 ;  /* 0x2000002dff2c7230 */ /* 0x000fca0000004100 */
[----:B------:R-:W-:Y:S01]  /*20c0*/  FMUL.FTZ R125, R44, R161 ;  /* 0x000000a12c7d7220 */ /* 0x000fe20000410000 */
[----:B------:R-:W-:Y:S05]  /*20d0*/  @P2 BRA `(.L_x_4682) ;  /* 0x0000002000002947 */ /* 0x000fea0003800000 */
[----:B------:R-:W-:Y:S05]  /*20e0*/  @P0 BRA `(.L_x_4683) ;  /* 0x0000003000000947 */ /* 0x000fea0003800000 */
[----:B------:R-:W-:Y:S05]  /*20f0*/  BRA `(.L_x_4684) ;  /* 0x0000004000007947 */ /* 0x000fea0003800000 */
.L_x_4682:
[----:B-----5:R-:W-:-:S05]  /*2100*/  HADD2.F32 R44, -RZ, R41.H0_H0 ;  /* 0x20000029ff2c7230 */ /* 0x020fca0000004100 */
[----:B------:R-:W-:-:S05]  /*2110*/  FADD.FTZ R125, R44, R125 ;  /* 0x0000007d2c7d7221 */ /* 0x000fca0000010000 */
.L_x_4683:
[----:B------:R-:W-:-:S04]  /*2120*/  F2FP.PACK_AB R44, RZ, R125 ;  /* 0x0000007dff2c723e */ /* 0x000fc800000000ff */
[----:B------:R-:W-:Y:S02]  /*2130*/  PRMT R37, R44, 0x7610, R37 ;  /* 0x000076102c257816 */ /* 0x000fe40000000025 */
.L_x_4684:
[----:B------:R-:W-:-:S05]  /*2140*/  HADD2.F32 R136, -RZ, R45.H1_H1 ;  /* 0x3000002dff887230 */ /* 0x000fca0000004100 */
[----:B------:R-:W-:Y:S01]  /*2150*/  FMUL.FTZ R136, R136, R161 ;  /* 0x000000a188887220 */ /* 0x000fe20000410000 */
[----:B------:R-:W-:Y:S05]  /*2160*/  @P2 BRA `(.L_x_4685) ;  /* 0x0000002000002947 */ /* 0x000fea0003800000 */
[----:B------:R-:W-:Y:S05]  /*2170*/  @P0 BRA `(.L_x_4686) ;  /* 0x0000003000000947 */ /* 0x000fea0003800000 */
[----:B------:R-:W-:Y:S05]  /*2180*/  BRA `(.L_x_4687) ;  /* 0x0000004000007947 */ /* 0x000fea0003800000 */
.L_x_4685:
[----:B-----5:R-:W-:-:S05]  /*2190*/  HADD2.F32 R45, -RZ, R41.H1_H1 ;  /* 0x30000029ff2d7230 */ /* 0x020fca0000004100 */
[----:B------:R-:W-:-:S05]  /*21a0*/  FADD.FTZ R136, R45, R136 ;  /* 0x000000882d887221 */ /* 0x000fca0000010000 */
.L_x_4686:
[----:B------:R-:W-:-:S04]  /*21b0*/  F2FP.PACK_AB R44, RZ, R136 ;  /* 0x00000088ff2c723e */ /* 0x000fc800000000ff */
[----:B------:R-:W-:Y:S02]  /*21c0*/  PRMT R37, R37, 0x5410, R44 ;  /* 0x0000541025257816 */ /* 0x000fe4000000002c */
.L_x_4687:
[----:B------:R-:W-:-:S05]  /*21d0*/  HADD2.F32 R44, -RZ, R46.H0_H0 ;  /* 0x2000002eff2c7230 */ /* 0x000fca0000004100 */
[----:B------:R-:W-:Y:S01]  /*21e0*/  FMUL.FTZ R137, R44, R161 ;  /* 0x000000a12c897220 */ /* 0x000fe20000410000 */
[----:B------:R-:W-:Y:S05]  /*21f0*/  @P2 BRA `(.L_x_4688) ;  /* 0x0000002000002947 */ /* 0x000fea0003800000 */
[----:B------:R-:W-:Y:S05]  /*2200*/  @P0 BRA `(.L_x_4689) ;  /* 0x0000003000000947 */ /* 0x000fea0003800000 */
[----:B------:R-:W-:Y:S05]  /*2210*/  BRA `(.L_x_4690) ;  /* 0x0000004000007947 */ /* 0x000fea0003800000 */
.L_x_4688:
[----:B-----5:R-:W-:-:S05]  /*2220*/  HADD2.F32 R44, -RZ, R42.H0_H0 ;  /* 0x2000002aff2c7230 */ /* 0x020fca0000004100 */
[----:B------:R-:W-:-:S05]  /*2230*/  FADD.FTZ R137, R44, R137 ;  /* 0x000000892c897221 */ /* 0x000fca0000010000 */
.L_x_4689:
[----:B------:R-:W-:-:S04]  /*2240*/  F2FP.PACK_AB R44, RZ, R137 ;  /* 0x00000089ff2c723e */ /* 0x000fc800000000ff */
[----:B------:R-:W-:Y:S02]  /*2250*/  PRMT R38, R44, 0x7610, R38 ;  /* 0x000076102c267816 */ /* 0x000fe40000000026 */
.L_x_4690:
[----:B------:R-:W-:-:S05]  /*2260*/  HADD2.F32 R46, -RZ, R46.H1_H1 ;  /* 0x3000002eff2e7230 */ /* 0x000fca0000004100 */
[----:B------:R-:W-:Y:S01]  /*2270*/  FMUL.FTZ R148, R46, R161 ;  /* 0x000000a12e947220 */ /* 0x000fe20000410000 */
[----:B------:R-:W-:Y:S05]  /*2280*/  @P2 BRA `(.L_x_4691) ;  /* 0x0000002000002947 */ /* 0x000fea0003800000 */
[----:B------:R-:W-:Y:S05]  /*2290*/  @P0 BRA `(.L_x_4692) ;  /* 0x0000003000000947 */ /* 0x000fea0003800000 */
[----:B------:R-:W-:Y:S05]  /*22a0*/  BRA `(.L_x_4693) ;  /* 0x0000004000007947 */ /* 0x000fea0003800000 */
.L_x_4691:
[----:B-----5:R-:W-:-:S05]  /*22b0*/  HADD2.F32 R45, -RZ, R42.H1_H1 ;  /* 0x3000002aff2d7230 */ /* 0x020fca0000004100 */
[----:B------:R-:W-:-:S05]  /*22c0*/  FADD.FTZ R148, R45, R148 ;  /* 0x000000942d947221 */ /* 0x000fca0000010000 */
.L_x_4692:
[----:B------:R-:W-:-:S04]  /*22d0*/  F2FP.PACK_AB R44, RZ, R148 ;  /* 0x00000094ff2c723e */ /* 0x000fc800000000ff */
[----:B------:R-:W-:Y:S02]  /*22e0*/  PRMT R38, R38, 0x5410, R44 ;  /* 0x0000541026267816 */ /* 0x000fe4000000002c */
.L_x_4693:
[----:B------:R-:W-:-:S05]  /*22f0*/  HADD2.F32 R44, -RZ, R47.H0_H0 ;  /* 0x2000002fff2c7230 */ /* 0x000fca0000004100 */
[----:B------:R-:W-:Y:S01]  /*2300*/  FMUL.FTZ R149, R44, R161 ;  /* 0x000000a12c957220 */ /* 0x000fe20000410000 */
[----:B------:R-:W-:Y:S05]  /*2310*/  @P2 BRA `(.L_x_4694) ;  /* 0x0000002000002947 */ /* 0x000fea0003800000 */
[----:B------:R-:W-:Y:S05]  /*2320*/  @P0 BRA `(.L_x_4695) ;  /* 0x0000003000000947 */ /* 0x000fea0003800000 */
[----:B------:R-:W-:Y:S05]  /*2330*/  BRA `(.L_x_4696) ;  /* 0x0000004000007947 */ /* 0x000fea0003800000 */
.L_x_4694:
[----:B-----5:R-:W-:-:S05]  /*2340*/  HADD2.F32 R44, -RZ, R43.H0_H0 ;  /* 0x2000002bff2c7230 */ /* 0x020fca0000004100 */
[----:B------:R-:W-:-:S05]  /*2350*/  FADD.FTZ R149, R44, R149 ;  /* 0x000000952c957221 */ /* 0x000fca0000010000 */
.L_x_4695:
[----:B------:R-:W-:-:S04]  /*2360*/  F2FP.PACK_AB R44, RZ, R149 ;  /* 0x00000095ff2c723e */ /* 0x000fc800000000ff */
[----:B------:R-:W-:Y:S02]  /*2370*/  PRMT R39, R44, 0x7610, R39 ;  /* 0x000076102c277816 */ /* 0x000fe40000000027 */
.L_x_4696:
[----:B------:R-:W-:-:S05]  /*2380*/  HADD2.F32 R44, -RZ, R47.H1_H1 ;  /* 0x3000002fff2c7230 */ /* 0x000fca0000004100 */
[----:B------:R-:W-:Y:S01]  /*2390*/  FMUL.FTZ R157, R44, R161 ;  /* 0x000000a12c9d7220 */ /* 0x000fe20000410000 */
[----:B------:R-:W-:Y:S05]  /*23a0*/  @P2 BRA `(.L_x_4697) ;  /* 0x0000002000002947 */ /* 0x000fea0003800000 */
[----:B------:R-:W-:Y:S05]  /*23b0*/  @P0 BRA `(.L_x_4698) ;  /* 0x0000003000000947 */ /* 0x000fea0003800000 */
[----:B------:R-:W-:Y:S05]  /*23c0*/  BRA `(.L_x_4699) ;  /* 0x0000004000007947 */ /* 0x000fea0003800000 */
.L_x_4697:
[----:B-----5:R-:W-:-:S05]  /*23d0*/  HADD2.F32 R44, -RZ, R43.H1_H1 ;  /* 0x3000002bff2c7230 */ /* 0x020fca0000004100 */
[----:B------:R-:W-:-:S05]  /*23e0*/  FADD.FTZ R157, R44, R157 ;  /* 0x0000009d2c9d7221 */ /* 0x000fca0000010000 */
.L_x_4698:
[----:B------:R-:W-:-:S04]  /*23f0*/  F2FP.PACK_AB R44, RZ, R157 ;  /* 0x0000009dff2c723e */ /* 0x000fc800000000ff */
[----:B------:R-:W-:Y:S02]  /*2400*/  PRMT R39, R39, 0x5410, R44 ;  /* 0x0000541027277816 */ /* 0x000fe4000000002c */
.L_x_4699:
[----:B------:R-:W-:-:S04]  /*2410*/  @P0 LEA R44, P2, R162, c[0x0][0x188], 0x4 ;  /* 0x00006200a22c0a11 */ /* 0x000fc800078420ff */
[C---:B------:R-:W-:Y:S02]  /*2420*/  @P0 LEA.HI.X R45, R162.reuse, c[0x0][0x18c], RZ, 0x4, P2 ;  /* 0x00006300a22d0a11 */ /* 0x040fe400010f24ff */
[----:B------:R-:W-:-:S03]  /*2430*/  IADD3 R162, R162, 0x20, RZ ;  /* 0x00000020a2a27810 */ /* 0x000fc60007ffe0ff */
[----:B------:R0:W-:Y:S04]  /*2440*/  @P0 STG.E.128 [R44.64], R36 ;  /* 0x000000242c000986 */ /* 0x0001e8000c101d04 */
.L_x_4675:
[----:B------:R-:W-:Y:S05]  /*2450*/  BSYNC B0 ;  /* 0x0000000000007941 */ /* 0x000fea0003800000 */
.L_x_4674:
        /* <DEDUP_REMOVED lines=18> */
.L_x_4702:
[----:B0----5:R-:W-:-:S05]  /*2580*/  HADD2.F32 R127, -RZ, R40.H0_H0 ;  /* 0x20000028ff7f7230 */ /* 0x021fca0000004100 */
[----:B------:R-:W-:-:S05]  /*2590*/  FADD.FTZ R116, R127, R116 ;  /* 0x000000747f747221 */ /* 0x000fca0000010000 */
.L_x_4703:
[----:B------:R-:W-:-:S04]  /*25a0*/  F2FP.PACK_AB R126, RZ, R116 ;  /* 0x00000074ff7e723e */ /* 0x000fc800000000ff */
[----:B------:R-:W-:Y:S02]  /*25b0*/  PRMT R36, R126, 0x7610, R36 ;  /* 0x000076107e247816 */ /* 0x000fe40000000024 */
.L_x_4704:
[----:B------:R-:W-:-:S05]  /*25c0*/  HADD2.F32 R44, -RZ, R44.H1_H1 ;  /* 0x3000002cff2c7230 */ /* 0x000fca0000004100 */
[----:B------:R-:W-:Y:S01]  /*25d0*/  FMUL.FTZ R126, R44, R161 ;  /* 0x000000a12c7e7220 */ /* 0x000fe20000410000 */
[----:B------:R-:W-:Y:S05]  /*25e0*/  @P2 BRA `(.L_x_4705) ;  /* 0x0000002000002947 */ /* 0x000fea0003800000 */
[----:B------:R-:W-:Y:S05]  /*25f0*/  @P0 BRA `(.L_x_4706) ;  /* 0x0000003000000947 */ /* 0x000fea0003800000 */
[----:B------:R-:W-:Y:S05]  /*2600*/  BRA `(.L_x_4707) ;  /* 0x0000004000007947 */ /* 0x000fea0003800000 */
.L_x_4705:
[----:B-----5:R-:W-:-:S05]  /*2610*/  HADD2.F32 R127, -RZ, R40.H1_H1 ;  /* 0x30000028ff7f7230 */ /* 0x020fca0000004100 */
[----:B------:R-:W-:-:S05]  /*2620*/  FADD.FTZ R126, R127, R126 ;  /* 0x0000007e7f7e7221 */ /* 0x000fca0000010000 */
.L_x_4706:
[----:B------:R-:W-:-:S04]  /*2630*/  F2FP.PACK_AB R44, RZ, R126 ;  /* 0x0000007eff2c723e */ /* 0x000fc800000000ff */
[----:B------:R-:W-:Y:S02]  /*2640*/  PRMT R36, R36, 0x5410, R44 ;  /* 0x0000541024247816 */ /* 0x000fe4000000002c */
.L_x_4707:
[----:B------:R-:W-:-:S05]  /*2650*/  HADD2.F32 R44, -RZ, R45.H0_H0 ;  /* 0x2000002dff2c7230 */ /* 0x000fca0000004100 */
[----:B------:R-:W-:Y:S01]  /*2660*/  FMUL.FTZ R127, R44, R161 ;  /* 0x000000a12c7f7220 */ /* 0x000fe20000410000 */
[----:B------:R-:W-:Y:S05]  /*2670*/  @P2 BRA `(.L_x_4708) ;  /* 0x0000002000002947 */ /* 0x000fea0003800000 */
[----:B------:R-:W-:Y:S05]  /*2680*/  @P0 BRA `(.L_x_4709) ;  /* 0x0000003000000947 */ /* 0x000fea0003800000 */
[----:B------:R-:W-:Y:S05]  /*2690*/  BRA `(.L_x_4710) ;  /* 0x0000004000007947 */ /* 0x000fea0003800000 */
.L_x_4708:
[----:B-----5:R-:W-:-:S05]  /*26a0*/  HADD2.F32 R44, -RZ, R41.H0_H0 ;  /* 0x20000029ff2c7230 */ /* 0x020fca0000004100 */
[----:B------:R-:W-:-:S05]  /*26b0*/  FADD.FTZ R127, R44, R127 ;  /* 0x0000007f2c7f7221 */ /* 0x000fca0000010000 */
.L_x_4709:
[----:B------:R-:W-:-:S04]  /*26c0*/  F2FP.PACK_AB R44, RZ, R127 ;  /* 0x0000007fff2c723e */ /* 0x000fc800000000ff */
[----:B------:R-:W-:Y:S02]  /*26d0*/  PRMT R37, R44, 0x7610, R37 ;  /* 0x000076102c257816 */ /* 0x000fe40000000025 */
.L_x_4710:
[----:B------:R-:W-:-:S05]  /*26e0*/  HADD2.F32 R138, -RZ, R45.H1_H1 ;  /* 0x3000002dff8a7230 */ /* 0x000fca0000004100 */
[----:B------:R-:W-:Y:S01]  /*26f0*/  FMUL.FTZ R138, R138, R161 ;  /* 0x000000a18a8a7220 */ /* 0x000fe20000410000 */
[----:B------:R-:W-:Y:S05]  /*2700*/  @P2 BRA `(.L_x_4711) ;  /* 0x0000002000002947 */ /* 0x000fea0003800000 */
[----:B------:R-:W-:Y:S05]  /*2710*/  @P0 BRA `(.L_x_4712) ;  /* 0x0000003000000947 */ /* 0x000fea0003800000 */
[----:B------:R-:W-:Y:S05]  /*2720*/  BRA `(.L_x_4713) ;  /* 0x0000004000007947 */ /* 0x000fea0003800000 */
.L_x_4711:
[----:B-----5:R-:W-:-:S05]  /*2730*/  HADD2.F32 R45, -RZ, R41.H1_H1 ;  /* 0x30000029ff2d7230 */ /* 0x020fca0000004100 */
[----:B------:R-:W-:-:S05]  /*2740*/  FADD.FTZ R138, R45, R138 ;  /* 0x0000008a2d8a7221 */ /* 0x000fca0000010000 */
.L_x_4712:
[----:B------:R-:W-:-:S04]  /*2750*/  F2FP.PACK_AB R44, RZ, R138 ;  /* 0x0000008aff2c723e */ /* 0x000fc800000000ff */
[----:B------:R-:W-:Y:S02]  /*2760*/  PRMT R37, R37, 0x5410, R44 ;  /* 0x0000541025257816 */ /* 0x000fe4000000002c */
.L_x_4713:
[----:B------:R-:W-:-:S05]  /*2770*/  HADD2.F32 R44, -RZ, R46.H0_H0 ;  /* 0x2000002eff2c7230 */ /* 0x000fca0000004100 */
[----:B------:R-:W-:Y:S01]  /*2780*/  FMUL.FTZ R139, R44, R161 ;  /* 0x000000a12c8b7220 */ /* 0x000fe20000410000 */
[----:B------:R-:W-:Y:S05]  /*2790*/  @P2 BRA `(.L_x_4714) ;  /* 0x0000002000002947 */ /* 0x000fea0003800000 */
[----:B------:R-:W-:Y:S05]  /*27a0*/  @P0 BRA `(.L_x_4715) ;  /* 0x0000003000000947 */ /* 0x000fea0003800000 */
[----:B------:R-:W-:Y:S05]  /*27b0*/  BRA `(.L_x_4716) ;  /* 0x0000004000007947 */ /* 0x000fea0003800000 */
.L_x_4714:
[----:B-----5:R-:W-:-:S05]  /*27c0*/  HADD2.F32 R44, -RZ, R42.H0_H0 ;  /* 0x2000002aff2c7230 */ /* 0x020fca0000004100 */
[----:B------:R-:W-:-:S05]  /*27d0*/  FADD.FTZ R139, R44, R139 ;  /* 0x0000008b2c8b7221 */ /* 0x000fca0000010000 */
.L_x_4715:
[----:B------:R-:W-:-:S04]  /*27e0*/  F2FP.PACK_AB R44, RZ, R139 ;  /* 0x0000008bff2c723e */ /* 0x000fc800000000ff */
[----:B------:R-:W-:Y:S02]  /*27f0*/  PRMT R38, R44, 0x7610, R38 ;  /* 0x000076102c267816 */ /* 0x000fe40000000026 */
.L_x_4716:
[----:B------:R-:W-:-:S05]  /*2800*/  HADD2.F32 R46, -RZ, R46.H1_H1 ;  /* 0x3000002eff2e7230 */ /* 0x000fca0000004100 */
[----:B------:R-:W-:Y:S01]  /*2810*/  FMUL.FTZ R150, R46, R161 ;  /* 0x000000a12e967220 */ /* 0x000fe20000410000 */
[----:B------:R-:W-:Y:S05]  /*2820*/  @P2 BRA `(.L_x_4717) ;  /* 0x0000002000002947 */ /* 0x000fea0003800000 */
[----:B------:R-:W-:Y:S05]  /*2830*/  @P0 BRA `(.L_x_4718) ;  /* 0x0000003000000947 */ /* 0x000fea0003800000 */
[----:B------:R-:W-:Y:S05]  /*2840*/  BRA `(.L_x_4719) ;  /* 0x0000004000007947 */ /* 0x000fea0003800000 */
.L_x_4717:
[----:B-----5:R-:W-:-:S05]  /*2850*/  HADD2.F32 R45, -RZ, R42.H1_H1 ;  /* 0x3000002aff2d7230 */ /* 0x020fca0000004100 */
[----:B------:R-:W-:-:S05]  /*2860*/  FADD.FTZ R150, R45, R150 ;  /* 0x000000962d967221 */ /* 0x000fca0000010000 */
.L_x_4718:
[----:B------:R-:W-:-:S04]  /*2870*/  F2FP.PACK_AB R44, RZ, R150 ;  /* 0x00000096ff2c723e */ /* 0x000fc800000000ff */
[----:B------:R-:W-:Y:S02]  /*2880*/  PRMT R38, R38, 0x5410, R44 ;  /* 0x0000541026267816 */ /* 0x000fe4000000002c */
.L_x_4719:
[----:B------:R-:W-:-:S05]  /*2890*/  HADD2.F32 R44, -RZ, R47.H0_H0 ;  /* 0x2000002fff2c7230 */ /* 0x000fca0000004100 */
[----:B------:R-:W-:Y:S01]  /*28a0*/  FMUL.FTZ R151, R44, R161 ;  /* 0x000000a12c977220 */ /* 0x000fe20000410000 */
[----:B------:R-:W-:Y:S05]  /*28b0*/  @P2 BRA `(.L_x_4720) ;  /* 0x0000002000002947 */ /* 0x000fea0003800000 */
[----:B------:R-:W-:Y:S05]  /*28c0*/  @P0 BRA `(.L_x_4721) ;  /* 0x0000003000000947 */ /* 0x000fea0003800000 */
[----:B------:R-:W-:Y:S05]  /*28d0*/  BRA `(.L_x_4722) ;  /* 0x0000004000007947 */ /* 0x000fea0003800000 */
.L_x_4720:
[----:B-----5:R-:W-:-:S05]  /*28e0*/  HADD2.F32 R44, -RZ, R43.H0_H0 ;  /* 0x2000002bff2c7230 */ /* 0x020fca0000004100 */
[----:B------:R-:W-:-:S05]  /*28f0*/  FADD.FTZ R151, R44, R151 ;  /* 0x000000972c977221 */ /* 0x000fca0000010000 */
.L_x_4721:
[----:B------:R-:W-:-:S04]  /*2900*/  F2FP.PACK_AB R44, RZ, R151 ;  /* 0x00000097ff2c723e */ /* 0x000fc800000000ff */
[----:B------:R-:W-:Y:S02]  /*2910*/  PRMT R39, R44, 0x7610, R39 ;  /* 0x000076102c277816 */ /* 0x000fe40000000027 */
.L_x_4722:
[----:B------:R-:W-:-:S05]  /*2920*/  HADD2.F32 R158, -RZ, R47.H1_H1 ;  /* 0x3000002fff9e7230 */ /* 0x000fca0000004100 */
[----:B------:R-:W-:Y:S01]  /*2930*/  FMUL.FTZ R158, R158, R161 ;  /* 0x000000a19e9e7220 */ /* 0x000fe20000410000 */
[----:B------:R-:W-:Y:S05]  /*2940*/  @P2 BRA `(.L_x_4723) ;  /* 0x0000002000002947 */ /* 0x000fea0003800000 */
[----:B------:R-:W-:Y:S05]  /*2950*/  @P0 BRA `(.L_x_4724) ;  /* 0x0000003000000947 */ /* 0x000fea0003800000 */
[----:B------:R-:W-:Y:S05]  /*2960*/  BRA `(.L_x_4725) ;  /* 0x0000004000007947 */ /* 0x000fea0003800000 */
.L_x_4723:
[----:B-----5:R-:W-:-:S05]  /*2970*/  HADD2.F32 R45, -RZ, R43.H1_H1 ;  /* 0x3000002bff2d7230 */ /* 0x020fca0000004100 */
[----:B------:R-:W-:-:S05]  /*2980*/  FADD.FTZ R158, R45, R158 ;  /* 0x0000009e2d9e7221 */ /* 0x000fca0000010000 */
.L_x_4724:
[----:B------:R-:W-:-:S04]  /*2990*/  F2FP.PACK_AB R44, RZ, R158 ;  /* 0x0000009eff2c723e */ /* 0x000fc800000000ff */
[----:B------:R-:W-:Y:S02]  /*29a0*/  PRMT R39, R39, 0x5410, R44 ;  /* 0x0000541027277816 */ /* 0x000fe4000000002c */
.L_x_4725:
[----:B------:R-:W-:-:S04]  /*29b0*/  @P0 LEA R44, P2, R162, c[0x0][0x188], 0x4 ;  /* 0x00006200a22c0a11 */ /* 0x000fc800078420ff */
[C---:B------:R-:W-:Y:S02]  /*29c0*/  @P0 LEA.HI.X R45, R162.reuse, c[0x0][0x18c], RZ, 0x4, P2 ;  /* 0x00006300a22d0a11 */ /* 0x040fe400010f24ff */
[----:B------:R-:W-:-:S03]  /*29d0*/  IADD3 R162, R162, 0x20, RZ ;  /* 0x00000020a2a27810 */ /* 0x000fc60007ffe0ff */
[----:B------:R0:W-:Y:S04]  /*29e0*/  @P0 STG.E.128 [R44.64], R36 ;  /* 0x000000242c000986 */ /* 0x0001e8000c101d04 */
.L_x_4701:
[----:B------:R-:W-:Y:S05]  /*29f0*/  BSYNC B0 ;  /* 0x0000000000007941 */ /* 0x000fea0003800000 */
.L_x_4700:
        /* <DEDUP_REMOVED lines=18> */
.L_x_4728:
[----:B0----5:R-:W-:-:S05]  /*2b20*/  HADD2.F32 R128, -RZ, R40.H0_H0 ;  /* 0x20000028ff807230 */ /* 0x021fca0000004100 */
[----:B------:R-:W-:-:S05]  /*2b30*/  FADD.FTZ R117, R128, R117 ;  /* 0x0000007580757221 */ /* 0x000fca0000010000 */
.L_x_4729:
[----:B------:R-:W-:-:S04]  /*2b40*/  F2FP.PACK_AB R128, RZ, R117 ;  /* 0x00000075ff80723e */ /* 0x000fc800000000ff */
[----:B------:R-:W-:Y:S02]  /*2b50*/  PRMT R36, R128, 0x7610, R36 ;  /* 0x0000761080247816 */ /* 0x000fe40000000024 */
.L_x_4730:
[----:B------:R-:W-:-:S05]  /*2b60*/  HADD2.F32 R44, -RZ, R44.H1_H1 ;  /* 0x3000002cff2c7230 */ /* 0x000fca0000004100 */
[----:B------:R-:W-:Y:S01]  /*2b70*/  FMUL.FTZ R128, R44, R161 ;  /* 0x000000a12c807220 */ /* 0x000fe20000410000 */
[----:B------:R-:W-:Y:S05]  /*2b80*/  @P2 BRA `(.L_x_4731) ;  /* 0x0000002000002947 */ /* 0x000fea0003800000 */
[----:B------:R-:W-:Y:S05]  /*2b90*/  @P0 BRA `(.L_x_4732) ;  /* 0x0000003000000947 */ /* 0x000fea0003800000 */
[----:B------:R-:W-:Y:S05]  /*2ba0*/  BRA `(.L_x_4733) ;  /* 0x0000004000007947 */ /* 0x000fea0003800000 */
.L_x_4731:
[----:B-----5:R-:W-:-:S05]  /*2bb0*/  HADD2.F32 R129, -RZ, R40.H1_H1 ;  /* 0x30000028ff817230 */ /* 0x020fca0000004100 */
[----:B------:R-:W-:-:S05]  /*2bc0*/  FADD.FTZ R128, R129, R128 ;  /* 0x0000008081807221 */ /* 0x000fca0000010000 */
.L_x_4732:
[----:B------:R-:W-:-:S04]  /*2bd0*/  F2FP.PACK_AB R44, RZ, R128 ;  /* 0x00000080ff2c723e */ /* 0x000fc800000000ff */
[----:B------:R-:W-:Y:S02]  /*2be0*/  PRMT R36, R36, 0x5410, R44 ;  /* 0x0000541024247816 */ /* 0x000fe4000000002c */
.L_x_4733:
[----:B------:R-:W-:-:S05]  /*2bf0*/  HADD2.F32 R44, -RZ, R45.H0_H0 ;  /* 0x2000002dff2c7230 */ /* 0x000fca0000004100 */
[----:B------:R-:W-:Y:S01]  /*2c00*/  FMUL.FTZ R129, R44, R161 ;  /* 0x000000a12c817220 */ /* 0x000fe20000410000 */
[----:B------:R-:W-:Y:S05]  /*2c10*/  @P2 BRA `(.L_x_4734) ;  /* 0x0000002000002947 */ /* 0x000fea0003800000 */
[----:B------:R-:W-:Y:S05]  /*2c20*/  @P0 BRA `(.L_x_4735) ;  /* 0x0000003000000947 */ /* 0x000fea0003800000 */
[----:B------:R-:W-:Y:S05]  /*2c30*/  BRA `(.L_x_4736) ;  /* 0x0000004000007947 */ /* 0x000fea0003800000 */
.L_x_4734:
[----:B-----5:R-:W-:-:S05]  /*2c40*/  HADD2.F32 R44, -RZ, R41.H0_H0 ;  /* 0x20000029ff2c7230 */ /* 0x020fca0000004100 */
[----:B------:R-:W-:-:S05]  /*2c50*/  FADD.FTZ R129, R44, R129 ;  /* 0x000000812c817221 */ /* 0x000fca0000010000 */
.L_x_4735:
[----:B------:R-:W-:-:S04]  /*2c60*/  F2FP.PACK_AB R44, RZ, R129 ;  /* 0x00000081ff2c723e */ /* 0x000fc800000000ff */
[----:B------:R-:W-:Y:S02]  /*2c70*/  PRMT R37, R44, 0x7610, R37 ;  /* 0x000076102c257816 */ /* 0x000fe40000000025 */
.L_x_4736:
[----:B------:R-:W-:-:S05]  /*2c80*/  HADD2.F32 R140, -RZ, R45.H1_H1 ;  /* 0x3000002dff8c7230 */ /* 0x000fca0000004100 */
[----:B------:R-:W-:Y:S01]  /*2c90*/  FMUL.FTZ R140, R140, R161 ;  /* 0x000000a18c8c7220 */ /* 0x000fe20000410000 */
[----:B------:R-:W-:Y:S05]  /*2ca0*/  @P2 BRA `(.L_x_4737) ;  /* 0x0000002000002947 */ /* 0x000fea0003800000 */
[----:B------:R-:W-:Y:S05]  /*2cb0*/  @P0 BRA `(.L_x_4738) ;  /* 0x0000003000000947 */ /* 0x000fea0003800000 */
[----:B------:R-:W-:Y:S05]  /*2cc0*/  BRA `(.L_x_4739) ;  /* 0x0000004000007947 */ /* 0x000fea0003800000 */
.L_x_4737:
[----:B-----5:R-:W-:-:S05]  /*2cd0*/  HADD2.F32 R45, -RZ, R41.H1_H1 ;  /* 0x30000029ff2d7230 */ /* 0x020fca0000004100 */
[----:B------:R-:W-:-:S05]  /*2ce0*/  FADD.FTZ R140, R45, R140 ;  /* 0x0000008c2d8c7221 */ /* 0x000fca0000010000 */
.L_x_4738:
[----:B------:R-:W-:-:S04]  /*2cf0*/  F2FP.PACK_AB R44, RZ, R140 ;  /* 0x0000008cff2c723e */ /* 0x000fc800000000ff */
[----:B------:R-:W-:Y:S02]  /*2d00*/  PRMT R37, R37, 0x5410, R44 ;  /* 0x0000541025257816 */ /* 0x000fe4000000002c */
.L_x_4739:
[----:B------:R-:W-:-:S05]  /*2d10*/  HADD2.F32 R44, -RZ, R46.H0_H0 ;  /* 0x2000002eff2c7230 */ /* 0x000fca0000004100 */
[----:B------:R-:W-:Y:S01]  /*2d20*/  FMUL.FTZ R141, R44, R161 ;  /* 0x000000a12c8d7220 */ /* 0x000fe20000410000 */
[----:B------:R-:W-:Y:S05]  /*2d30*/  @P2 BRA `(.L_x_4740) ;  /* 0x0000002000002947 */ /* 0x000fea0003800000 */
[----:B------:R-:W-:Y:S05]  /*2d40*/  @P0 BRA `(.L_x_4741) ;  /* 0x0000003000000947 */ /* 0x000fea0003800000 */
[----:B------:R-:W-:Y:S05]  /*2d50*/  BRA `(.L_x_4742) ;  /* 0x0000004000007947 */ /* 0x000fea0003800000 */
.L_x_4740:
[----:B-----5:R-:W-:-:S05]  /*2d60*/  HADD2.F32 R44, -RZ, R42.H0_H0 ;  /* 0x2000002aff2c7230 */ /* 0x020fca0000004100 */
[----:B------:R-:W-:-:S05]  /*2d70*/  FADD.FTZ R141, R44, R141 ;  /* 0x0000008d2c8d7221 */ /* 0x000fca0000010000 */
.L_x_4741:
[----:B------:R-:W-:-:S04]  /*2d80*/  F2FP.PACK_AB R44, RZ, R141 ;  /* 0x0000008dff2c723e */ /* 0x000fc800000000ff */
[----:B------:R-:W-:Y:S02]  /*2d90*/  PRMT R38, R44, 0x7610, R38 ;  /* 0x000076102c267816 */ /* 0x000fe40000000026 */
.L_x_4742:
[----:B------:R-:W-:-:S05]  /*2da0*/  HADD2.F32 R46, -RZ, R46.H1_H1 ;  /* 0x3000002eff2e7230 */ /* 0x000fca0000004100 */
[----:B------:R-:W-:Y:S01]  /*2db0*/  FMUL.FTZ R152, R46, R161 ;  /* 0x000000a12e987220 */ /* 0x000fe20000410000 */
[----:B------:R-:W-:Y:S05]  /*2dc0*/  @P2 BRA `(.L_x_4743) ;  /* 0x0000002000002947 */ /* 0x000fea0003800000 */
[----:B------:R-:W-:Y:S05]  /*2dd0*/  @P0 BRA `(.L_x_4744) ;  /* 0x0000003000000947 */ /* 0x000fea0003800000 */
[----:B------:R-:W-:Y:S05]  /*2de0*/  BRA `(.L_x_4745) ;  /* 0x0000004000007947 */ /* 0x000fea0003800000 */
.L_x_4743:
[----:B-----5:R-:W-:-:S05]  /*2df0*/  HADD2.F32 R45, -RZ, R42.H1_H1 ;  /* 0x3000002aff2d7230 */ /* 0x020fca0000004100 */
[----:B------:R-:W-:-:S05]  /*2e00*/  FADD.FTZ R152, R45, R152 ;  /* 0x000000982d987221 */ /* 0x000fca0000010000 */
.L_x_4744:
[----:B------:R-:W-:-:S04]  /*2e10*/  F2FP.PACK_AB R44, RZ, R152 ;  /* 0x00000098ff2c723e */ /* 0x000fc800000000ff */
[----:B------:R-:W-:Y:S02]  /*2e20*/  PRMT R38, R38, 0x5410, R44 ;  /* 0x0000541026267816 */ /* 0x000fe4000000002c */
.L_x_4745:
[----:B------:R-:W-:-:S05]  /*2e30*/  HADD2.F32 R44, -RZ, R47.H0_H0 ;  /* 0x2000002fff2c7230 */ /* 0x000fca0000004100 */
[----:B------:R-:W-:Y:S01]  /*2e40*/  FMUL.FTZ R153, R44, R161 ;  /* 0x000000a12c997220 */ /* 0x000fe20000410000 */
[----:B------:R-:W-:Y:S05]  /*2e50*/  @P2 BRA `(.L_x_4746) ;  /* 0x0000002000002947 */ /* 0x000fea0003800000 */
[----:B------:R-:W-:Y:S05]  /*2e60*/  @P0 BRA `(.L_x_4747) ;  /* 0x0000003000000947 */ /* 0x000fea0003800000 */
[----:B------:R-:W-:Y:S05]  /*2e70*/  BRA `(.L_x_4748) ;  /* 0x0000004000007947 */ /* 0x000fea0003800000 */
.L_x_4746:
[----:B-----5:R-:W-:-:S05]  /*2e80*/  HADD2.F32 R44, -RZ, R43.H0_H0 ;  /* 0x2000002bff2c7230 */ /* 0x020fca0000004100 */
[----:B------:R-:W-:-:S05]  /*2e90*/  FADD.FTZ R153, R44, R153 ;  /* 0x000000992c997221 */ /* 0x000fca0000010000 */
.L_x_4747:
[----:B------:R-:W-:-:S04]  /*2ea0*/  F2FP.PACK_AB R44, RZ, R153 ;  /* 0x00000099ff2c723e */ /* 0x000fc800000000ff */
[----:B------:R-:W-:Y:S02]  /*2eb0*/  PRMT R39, R44, 0x7610, R39 ;  /* 0x000076102c277816 */ /* 0x000fe40000000027 */
.L_x_4748:
[----:B------:R-:W-:-:S05]  /*2ec0*/  HADD2.F32 R44, -RZ, R47.H1_H1 ;  /* 0x3000002fff2c7230 */ /* 0x000fca0000004100 */
[----:B------:R-:W-:Y:S01]  /*2ed0*/  FMUL.FTZ R159, R44, R161 ;  /* 0x000000a12c9f7220 */ /* 0x000fe20000410000 */
[----:B------:R-:W-:Y:S05]  /*2ee0*/  @P2 BRA `(.L_x_4749) ;  /* 0x0000002000002947 */ /* 0x000fea0003800000 */
[----:B------:R-:W-:Y:S05]  /*2ef0*/  @P0 BRA `(.L_x_4750) ;  /* 0x0000003000000947 */ /* 0x000fea0003800000 */
[----:B------:R-:W-:Y:S05]  /*2f00*/  BRA `(.L_x_4751) ;  /* 0x0000004000007947 */ /* 0x000fea0003800000 */
.L_x_4749:
[----:B-----5:R-:W-:-:S05]  /*2f10*/  HADD2.F32 R44, -RZ, R43.H1_H1 ;  /* 0x3000002bff2c7230 */ /* 0x020fca0000004100 */
[----:B------:R-:W-:-:S05]  /*2f20*/  FADD.FTZ R159, R44, R159 ;  /* 0x0000009f2c9f7221 */ /* 0x000fca0000010000 */
.L_x_4750:
[----:B------:R-:W-:-:S04]  /*2f30*/  F2FP.PACK_AB R44, RZ, R159 ;  /* 0x0000009fff2c723e */ /* 0x000fc800000000ff */
[----:B------:R-:W-:Y:S02]  /*2f40*/  PRMT R39, R39, 0x5410, R44 ;  /* 0x0000541027277816 */ /* 0x000fe4000000002c */
.L_x_4751:
[----:B------:R-:W-:-:S04]  /*2f50*/  @P0 LEA R44, P2, R162, c[0x0][0x188], 0x4 ;  /* 0x00006200a22c0a11 */ /* 0x000fc800078420ff */
[----:B------:R-:W-:-:S05]  /*2f60*/  @P0 LEA.HI.X R45, R162, c[0x0][0x18c], RZ, 0x4, P2 ;  /* 0x00006300a22d0a11 */ /* 0x000fca00010f24ff */
[----:B------:R0:W-:Y:S04]  /*2f70*/  @P0 STG.E.128 [R44.64], R36 ;  /* 0x000000242c000986 */ /* 0x0001e8000c101d04 */
.L_x_4727:
[----:B------:R-:W-:Y:S05]  /*2f80*/  BSYNC B0 ;  /* 0x0000000000007941 */ /* 0x000fea0003800000 */
.L_x_4726:
        /* <DEDUP_REMOVED lines=58> */
.L_x_4768:
        /* <DEDUP_REMOVED lines=120> */
.L_x_4769:
        /* <DEDUP_REMOVED lines=17> */
[--C-:B0-----:R-:W-:Y:S01]  /*3bc0*/  FADD.FTZ R46, R122, -R160.reuse ;  /* 0x800000a07a2e7221 */ /* 0x101fe20000010000 */
[----:B------:R-:W-:Y:S01]  /*3bd0*/  HFMA2.MMA R163, -RZ, RZ, 0, 9.5367431640625e-07 ;  /* 0x00000010ffa37435 */ /* 0x000fe200000001ff */
        /* <DEDUP_REMOVED lines=9> */
[----:B------:R-:W-:Y:S01]  /*3c70*/  F2FP.PACK_AB R44, R45, R44 ;  /* 0x0000002c2d2c723e */ /* 0x000fe200000000ff */
[----:B------:R-:W-:Y:S02]  /*3c80*/  FFMA.FTZ R45, R22, R46, R15 ;  /* 0x0000002e162d7223 */ /* 0x000fe4000001000f */
[----:B------:R-:W-:-:S02]  /*3c90*/  FFMA.FTZ R162, R23, R162, R14 ;  /* 0x000000a217a27223 */ /* 0x000fc4000001000e */
[--C-:B------:R-:W-:Y:S02]  /*3ca0*/  FADD.FTZ R46, R131, -R160.reuse ;  /* 0x800000a0832e7221 */ /* 0x100fe40000010000 */
[--C-:B------:R-:W-:Y:S01]  /*3cb0*/  FADD.FTZ R164, R154, -R160.reuse ;  /* 0x800000a09aa47221 */ /* 0x100fe20000010000 */
[----:B------:R-:W-:Y:S01]  /*3cc0*/  F2FP.PACK_AB R45, R162, R45 ;  /* 0x0000002da22d723e */ /* 0x000fe200000000ff */
[----:B------:R-:W-:Y:S02]  /*3cd0*/  FADD.FTZ R162, R142, -R160 ;  /* 0x800000a08ea27221 */ /* 0x000fe40000010000 */
[C---:B------:R-:W-:Y:S02]  /*3ce0*/  FMUL.FTZ R46, R161.reuse, R46 ;  /* 0x0000002ea12e7220 */ /* 0x040fe40000410000 */
[----:B------:R-:W-:Y:S02]  /*3cf0*/  FMUL.FTZ R162, R161, R162 ;  /* 0x000000a2a1a27220 */ /* 0x000fe40000410000 */
[----:B------:R-:W-:-:S02]  /*3d00*/  FFMA.FTZ R46, R20, R46, R13 ;  /* 0x0000002e142e7223 */ /* 0x000fc4000001000d */
[----:B------:R-:W-:Y:S02]  /*3d10*/  FFMA.FTZ R47, R21, R162, R12 ;  /* 0x000000a2152f7223 */ /* 0x000fe4000001000c */
[----:B------:R-:W-:Y:S02]  /*3d20*/  FADD.FTZ R162, R143, -R160 ;  /* 0x800000a08fa27221 */ /* 0x000fe40000010000 */
[----:B------:R-:W-:Y:S01]  /*3d30*/  FMUL.FTZ R164, R161, R164 ;  /* 0x000000a4a1a47220 */ /* 0x000fe20000410000 */
[----:B------:R-:W-:Y:S01]  /*3d40*/  F2FP.PACK_AB R46, R47, R46 ;  /* 0x0000002e2f2e723e */ /* 0x000fe200000000ff */
[----:B------:R-:W-:Y:S02]  /*3d50*/  FMUL.FTZ R162, R161, R162 ;  /* 0x000000a2a1a27220 */ /* 0x000fe40000410000 */
[----:B------:R-:W-:Y:S02]  /*3d60*/  FFMA.FTZ R164, R19, R164, R10 ;  /* 0x000000a413a47223 */ /* 0x000fe4000001000a */
[----:B------:R-:W-:-:S02]  /*3d70*/  FFMA.FTZ R47, R18, R162, R11 ;  /* 0x000000a2122f7223 */ /* 0x000fc4000001000b */
[C---:B------:R-:W-:Y:S01]  /*3d80*/  IMAD.WIDE.U32 R162, R110.reuse, R163, c[0x0][0x208] ;  /* 0x000082006ea27625 */ /* 0x040fe200078e00a3 */
[----:B------:R-:W-:Y:S02]  /*3d90*/  IADD3 R110, R110, 0x20, RZ ;  /* 0x000000206e6e7810 */ /* 0x000fe40007ffe0ff */
[----:B------:R-:W-:-:S05]  /*3da0*/  F2FP.PACK_AB R47, R164, R47 ;  /* 0x0000002fa42f723e */ /* 0x000fca00000000ff */
[----:B------:R0:W-:Y:S02]  /*3db0*/  STG.E.128 [R162.64], R44 ;  /* 0x0000002ca2007986 */ /* 0x0001e4000c101d04 */
.L_x_4755:
[----:B------:R-:W-:Y:S05]  /*3dc0*/  BSYNC B0 ;  /* 0x0000000000007941 */ /* 0x000fea0003800000 */
.L_x_4754:
[----:B------:R-:W-:Y:S01]  /*3dd0*/  ISETP.GE.U32.AND P2, PT, R26, 0x40, PT ;  /* 0x000000401a00780c */ /* 0x000fe20003f46070 */
[----:B------:R-:W-:-:S12]  /*3de0*/  BSSY B0, `(.L_x_4756) ;  /* 0x0000022000007945 */ /* 0x000fd80003800000 */
[----:B------:R-:W-:Y:S05]  /*3df0*/  @!P2 BRA `(.L_x_4757) ;  /* 0x000002000000a947 */ /* 0x000fea0003800000 */
[--C-:B0-----:R-:W-:Y:S01]  /*3e00*/  FADD.FTZ R46, R120, -R160.reuse ;  /* 0x800000a0782e7221 */ /* 0x101fe20000010000 */
[----:B------:R-:W-:Y:S01]  /*3e10*/  MOV R163, 0x10 ;  /* 0x0000001000a37802 */ /* 0x000fe20000000f00 */
        /* <DEDUP_REMOVED lines=30> */
.L_x_4757:
[----:B------:R-:W-:Y:S05]  /*4000*/  BSYNC B0 ;  /* 0x0000000000007941 */ /* 0x000fea0003800000 */
.L_x_4756:
[----:B------:R-:W-:Y:S01]  /*4010*/  ISETP.GE.U32.AND P2, PT, R26, 0x60, PT ;  /* 0x000000601a00780c */ /* 0x000fe20003f46070 */
[----:B------:R-:W-:-:S12]  /*4020*/  BSSY B0, `(.L_x_4758) ;  /* 0x0000022000007945 */ /* 0x000fd80003800000 */
[----:B------:R-:W-:Y:S05]  /*4030*/  @!P2 BRA `(.L_x_4759) ;  /* 0x000002000000a947 */ /* 0x000fea0003800000 */
[--C-:B0-----:R-:W-:Y:S01]  /*4040*/  FADD.FTZ R46, R118, -R160.reuse ;  /* 0x800000a0762e7221 */ /* 0x101fe20000010000 */
[----:B------:R-:W-:Y:S01]  /*4050*/  HFMA2.MMA R163, -RZ, RZ, 0, 9.5367431640625e-07 ;  /* 0x00000010ffa37435 */ /* 0x000fe200000001ff */
        /* <DEDUP_REMOVED lines=30> */
.L_x_4759:
[----:B------:R-:W-:Y:S05]  /*4240*/  BSYNC B0 ;  /* 0x0000000000007941 */ /* 0x000fea0003800000 */
.L_x_4758:
        /* <DEDUP_REMOVED lines=35> */
.L_x_4761:
[----:B------:R-:W-:Y:S05]  /*4480*/  BSYNC B0 ;  /* 0x0000000000007941 */ /* 0x000fea0003800000 */
.L_x_4760:
        /* <DEDUP_REMOVED lines=35> */
.L_x_4763:
[----:B------:R-:W-:Y:S05]  /*46c0*/  BSYNC B0 ;  /* 0x0000000000007941 */ /* 0x000fea0003800000 */
.L_x_4762:
[----:B------:R-:W-:Y:S01]  /*46d0*/  ISETP.GE.U32.AND P2, PT, R26, 0xc0, PT ;  /* 0x000000c01a00780c */ /* 0x000fe20003f46070 */
[----:B------:R-:W-:-:S12]  /*46e0*/  BSSY B0, `(.L_x_4764) ;  /* 0x0000021000007945 */ /* 0x000fd80003800000 */
[----:B------:R-:W-:Y:S05]  /*46f0*/  @!P2 BRA `(.L_x_4765) ;  /* 0x000001f00000a947 */ /* 0x000fea0003800000 */
[--C-:B0-----:R-:W-:Y:S02]  /*4700*/  FADD.FTZ R44, R128, -R160.reuse ;  /* 0x800000a0802c7221 */ /* 0x101fe40000010000 */
[--C-:B------:R-:W-:Y:S02]  /*4710*/  FADD.FTZ R46, R129, -R160.reuse ;  /* 0x800000a0812e7221 */ /* 0x100fe40000010000 */
[----:B------:R-:W-:Y:S02]  /*4720*/  FMUL.FTZ R45, R161, R44 ;  /* 0x0000002ca12d7220 */ /* 0x000fe40000410000 */
[--C-:B------:R-:W-:Y:S02]  /*4730*/  FADD.FTZ R44, R140, -R160.reuse ;  /* 0x800000a08c2c7221 */ /* 0x100fe40000010000 */
[----:B------:R-:W-:Y:S02]  /*4740*/  FADD.FTZ R164, R117, -R160 ;  /* 0x800000a075a47221 */ /* 0x000fe40000010000 */
[----:B------:R-:W-:-:S02]  /*4750*/  FMUL.FTZ R163, R161, R46 ;  /* 0x0000002ea1a37220 */ /* 0x000fc40000410000 */
[--C-:B------:R-:W-:Y:S02]  /*4760*/  FADD.FTZ R162, R141, -R160.reuse ;  /* 0x800000a08da27221 */ /* 0x100fe40000010000 */
[--C-:B------:R-:W-:Y:S02]  /*4770*/  FADD.FTZ R46, R152, -R160.reuse ;  /* 0x800000a0982e7221 */ /* 0x100fe40000010000 */
[--C-:B------:R-:W-:Y:S02]  /*4780*/  FADD.FTZ R47, R153, -R160.reuse ;  /* 0x800000a0992f7221 */ /* 0x100fe40000010000 */
[----:B------:R-:W-:Y:S02]  /*4790*/  FMUL.FTZ R44, R161, R44 ;  /* 0x0000002ca12c7220 */ /* 0x000fe40000410000 */
[----:B------:R-:W-:Y:S02]  /*47a0*/  FADD.FTZ R160, R159, -R160 ;  /* 0x800000a09fa07221 */ /* 0x000fe40000010000 */
        /* <DEDUP_REMOVED lines=9> */
[----:B------:R-:W-:Y:S01]  /*4840*/  F2FP.PACK_AB R45, R44, R163 ;  /* 0x000000a32c2d723e */ /* 0x000fe200000000ff */
[----:B------:R-:W-:Y:S02]  /*4850*/  FFMA.FTZ R47, R99, R47, R106 ;  /* 0x0000002f632f7223 */ /* 0x000fe4000001006a */
[----:B------:R-:W-:Y:S01]  /*4860*/  FFMA.FTZ R160, R101, R160, R112 ;  /* 0x000000a065a07223 */ /* 0x000fe20000010070 */
[----:B------:R-:W-:Y:S01]  /*4870*/  F2FP.PACK_AB R44, R161, R164 ;  /* 0x000000a4a12c723e */ /* 0x000fe200000000ff */
[----:B------:R-:W-:Y:S01]  /*4880*/  FFMA.FTZ R162, R97, R162, R104 ;  /* 0x000000a261a27223 */ /* 0x000fe20000010068 */
[----:B------:R-:W-:Y:S01]  /*4890*/  MOV R161, 0x10 ;  /* 0x0000001000a17802 */ /* 0x000fe20000000f00 */
[----:B------:R-:W-:Y:S01]  /*48a0*/  FFMA.FTZ R165, R100, R46, R109 ;  /* 0x0000002e64a57223 */ /* 0x000fe2000001006d */
[----:B------:R-:W-:-:S03]  /*48b0*/  F2FP.PACK_AB R47, R160, R47 ;  /* 0x0000002fa02f723e */ /* 0x000fc600000000ff */
[----:B------:R-:W-:Y:S01]  /*48c0*/  IMAD.WIDE.U32 R160, R110, R161, c[0x0][0x208] ;  /* 0x000082006ea07625 */ /* 0x000fe200078e00a1 */
[----:B------:R-:W-:-:S05]  /*48d0*/  F2FP.PACK_AB R46, R165, R162 ;  /* 0x000000a2a52e723e */ /* 0x000fca00000000ff */
[----:B------:R0:W-:Y:S02]  /*48e0*/  STG.E.128 [R160.64], R44 ;  /* 0x0000002ca0007986 */ /* 0x0001e4000c101d04 */
.L_x_4765:
[----:B------:R-:W-:Y:S05]  /*48f0*/  BSYNC B0 ;  /* 0x0000000000007941 */ /* 0x000fea0003800000 */
.L_x_4764:
[----:B0-----:R-:W-:-:S10]  /*4900*/  HFMA2.MMA R44, -RZ, RZ, 0, 2.384185791015625e-07 ;  /* 0x00000004ff2c7435 */ /* 0x001fd400000001ff */
[----:B------:R-:W-:-:S05]  /*4910*/  IMAD R111, R44, c[0x0][0x160], R111 ;  /* 0x000058002c6f7a24 */ /* 0x000fca00078e026f */
[----:B------:R-:W-:-:S13]  /*4920*/  ISETP.GE.AND P2, PT, R111, c[0x0][0x164], PT ;  /* 0x000059006f007a0c */ /* 0x000fda0003f46270 */
[----:B-----5:R-:W-:Y:S01]  /*4930*/  @P2 CALL.REL.NOINC `(.L_x_4766) ;  /* 0x0000001000002944 */ /* 0x020fe20003c00000 */
[----:B------:R-:W-:Y:S05]  /*4940*/  BRA `(.L_x_4767) ;  /* 0xffffc3c000007947 */ /* 0x000fea000383ffff */
.L_x_4766:
[----:B------:R-:W-:Y:S05]  /*4950*/  EXIT ;  /* 0x000000000000794d */ /* 0x000fea0003800000 */
.L_x_4752:
[----:B------:R-:W-:Y:S01]  /*4960*/  HFMA2.MMA R161, -RZ, RZ, 0, 5.9604644775390625e-08 ;  /* 0x00000001ffa17435 */ /* 0x000fe200000001ff */
[----:B------:R-:W-:Y:S02]  /*4970*/  MOV R160, R46 ;  /* 0x0000002e00a07202 */ /* 0x000fe40000000f00 */
[----:B------:R-:W-:Y:S02]  /*4980*/  MOV R162, 0x1f ;  /* 0x0000001f00a27802 */ /* 0x000fe40000000f00 */
[----:B------:R-:W-:Y:S02]  /*4990*/  MOV R47, 0xffffffff ;  /* 0xffffffff002f7802 */ /* 0x000fe40000000f00 */
[----:B------:R-:W-:Y:S02]  /*49a0*/  MOV R44, 0x49c0 ;  /* 0x000049c0002c7802 */ /* 0x000fe40000000f00 */
[----:B-----5:R-:W-:Y:S05]  /*49b0*/  CALL.REL.NOINC `($__internal_16_$__cuda_sm70_shflsync_bfly_p) ;  /* 0x000009d000007944 */ /* 0x020fea0003c00000 */
[----:B01----:R-:W-:Y:S05]  /*49c0*/  BRA `(.L_x_4768) ;  /* 0xffffe96000007947 */ /* 0x003fea000383ffff */
.L_x_4753:
[----:B------:R-:W-:Y:S01]  /*49d0*/  HFMA2.MMA R161, -RZ, RZ, 0, 1.1920928955078125e-07 ;  /* 0x00000002ffa17435 */ /* 0x000fe200000001ff */
[----:B------:R-:W-:Y:S02]  /*49e0*/  MOV R162, 0x1f ;  /* 0x0000001f00a27802 */ /* 0x000fe40000000f00 */
[----:B------:R-:W-:-:S02]  /*49f0*/  MOV R47, 0xffffffff ;  /* 0xffffffff002f7802 */ /* 0x000fc40000000f00 */
[----:B------:R-:W-:Y:S02]  /*4a00*/  MOV R44, 0x4a20 ;  /* 0x00004a20002c7802 */ /* 0x000fe40000000f00 */
[----:B0----5:R-:W-:Y:S05]  /*4a10*/  CALL.REL.NOINC `($__internal_16_$__cuda_sm70_shflsync_bfly_p) ;  /* 0x0000097000007944 */ /* 0x021fea0003c00000 */
[----:B0-----:R-:W-:Y:S01]  /*4a20*/  HFMA2.MMA R161, -RZ, RZ, 0, 2.384185791015625e-07 ;  /* 0x00000004ffa17435 */ /* 0x001fe200000001ff */
[----:B-1----:R-:W-:Y:S01]  /*4a30*/  FADD.FTZ R160, R160, R47 ;  /* 0x0000002fa0a07221 */ /* 0x002fe20000010000 */
[----:B------:R-:W-:Y:S02]  /*4a40*/  MOV R162, 0x1f ;  /* 0x0000001f00a27802 */ /* 0x000fe40000000f00 */
[----:B------:R-:W-:Y:S02]  /*4a50*/  MOV R47, 0xffffffff ;  /* 0xffffffff002f7802 */ /* 0x000fe40000000f00 */
[----:B------:R-:W-:Y:S02]  /*4a60*/  MOV R44, 0x4a80 ;  /* 0x00004a80002c7802 */ /* 0x000fe40000000f00 */
[----:B------:R-:W-:Y:S05]  /*4a70*/  CALL.REL.NOINC `($__internal_16_$__cuda_sm70_shflsync_bfly_p) ;  /* 0x0000091000007944 */ /* 0x000fea0003c00000 */
[----:B0-----:R-:W-:Y:S01]  /*4a80*/  HFMA2.MMA R161, -RZ, RZ, 0, 4.76837158203125e-07 ;  /* 0x00000008ffa17435 */ /* 0x001fe200000001ff */
[----:B-1----:R-:W-:Y:S01]  /*4a90*/  FADD.FTZ R160, R160, R47 ;  /* 0x0000002fa0a07221 */ /* 0x002fe20000010000 */
[----:B------:R-:W-:Y:S02]  /*4aa0*/  MOV R162, 0x1f ;  /* 0x0000001f00a27802 */ /* 0x000fe40000000f00 */
[----:B------:R-:W-:-:S02]  /*4ab0*/  MOV R47, 0xffffffff ;  /* 0xffffffff002f7802 */ /* 0x000fc40000000f00 */
[----:B------:R-:W-:Y:S02]  /*4ac0*/  MOV R44, 0x4ae0 ;  /* 0x00004ae0002c7802 */ /* 0x000fe40000000f00 */
[----:B------:R-:W-:Y:S05]  /*4ad0*/  CALL.REL.NOINC `($__internal_16_$__cuda_sm70_shflsync_bfly_p) ;  /* 0x000008b000007944 */ /* 0x000fea0003c00000 */
[----:B-1----:R-:W-:Y:S01]  /*4ae0*/  FADD.FTZ R46, R160, R47 ;  /* 0x0000002fa02e7221 */ /* 0x002fe20000010000 */
[----:B0-----:R-:W-:Y:S01]  /*4af0*/  HFMA2.MMA R161, -RZ, RZ, 0, 9.5367431640625e-07 ;  /* 0x00000010ffa17435 */ /* 0x001fe200000001ff */
[----:B------:R-:W-:Y:S02]  /*4b00*/  MOV R162, 0x1f ;  /* 0x0000001f00a27802 */ /* 0x000fe40000000f00 */
[----:B------:R-:W-:Y:S02]  /*4b10*/  MOV R47, 0xffffffff ;  /* 0xffffffff002f7802 */ /* 0x000fe40000000f00 */
[----:B------:R-:W-:Y:S02]  /*4b20*/  MOV R160, R46 ;  /* 0x0000002e00a07202 */ /* 0x000fe40000000f00 */
[----:B------:R-:W-:Y:S02]  /*4b30*/  MOV R44, 0x4b50 ;  /* 0x00004b50002c7802 */ /* 0x000fe40000000f00 */
[----:B------:R-:W-:Y:S05]  /*4b40*/  CALL.REL.NOINC `($__internal_16_$__cuda_sm70_shflsync_bfly_p) ;  /* 0x0000084000007944 */ /* 0x000fea0003c00000 */
        /* <DEDUP_REMOVED lines=106> */
[----:B------:R-:W-:Y:S05]  /*51f0*/  CALL.REL.NOINC `($__internal_16_$__cuda_sm70_shflsync_bfly_p) ;  /* 0x0000019000007944 */ /* 0x000fea0003c00000 */
[----:B0-----:R-:W-:Y:S01]  /*5200*/  HFMA2.MMA R161, -RZ, RZ, 0, 1.1920928955078125e-07 ;  /* 0x00000002ffa17435 */ /* 0x001fe200000001ff */
[----:B-1----:R-:W-:Y:S01]  /*5210*/  FADD.FTZ R160, R160, R47 ;  /* 0x0000002fa0a07221 */ /* 0x002fe20000010000 */
[----:B------:R-:W-:Y:S02]  /*5220*/  MOV R162, 0x1f ;  /* 0x0000001f00a27802 */ /* 0x000fe40000000f00 */
[----:B------:R-:W-:Y:S02]  /*5230*/  MOV R47, 0xffffffff ;  /* 0xffffffff002f7802 */ /* 0x000fe40000000f00 */
[----:B------:R-:W-:Y:S02]  /*5240*/  MOV R44, 0x5260 ;  /* 0x00005260002c7802 */ /* 0x000fe40000000f00 */
[----:B------:R-:W-:Y:S05]  /*5250*/  CALL.REL.NOINC `($__internal_16_$__cuda_sm70_shflsync_bfly_p) ;  /* 0x0000013000007944 */ /* 0x000fea0003c00000 */
[----:B0-----:R-:W-:Y:S01]  /*5260*/  HFMA2.MMA R161, -RZ, RZ, 0, 2.384185791015625e-07 ;  /* 0x00000004ffa17435 */ /* 0x001fe200000001ff */
[----:B-1----:R-:W-:Y:S01]  /*5270*/  FADD.FTZ R160, R160, R47 ;  /* 0x0000002fa0a07221 */ /* 0x002fe20000010000 */
[----:B------:R-:W-:Y:S02]  /*5280*/  MOV R162, 0x1f ;  /* 0x0000001f00a27802 */ /* 0x000fe40000000f00 */
[----:B------:R-:W-:-:S02]  /*5290*/  MOV R47, 0xffffffff ;  /* 0xffffffff002f7802 */ /* 0x000fc40000000f00 */
[----:B------:R-:W-:Y:S02]  /*52a0*/  MOV R44, 0x52c0 ;  /* 0x000052c0002c7802 */ /* 0x000fe40000000f00 */
[----:B------:R-:W-:Y:S05]  /*52b0*/  CALL.REL.NOINC `($__internal_16_$__cuda_sm70_shflsync_bfly_p) ;  /* 0x000000d000007944 */ /* 0x000fea0003c00000 */
[----:B0-----:R-:W-:Y:S01]  /*52c0*/  HFMA2.MMA R161, -RZ, RZ, 0, 4.76837158203125e-07 ;  /* 0x00000008ffa17435 */ /* 0x001fe200000001ff */
[----:B-1----:R-:W-:Y:S01]  /*52d0*/  FADD.FTZ R160, R160, R47 ;  /* 0x0000002fa0a07221 */ /* 0x002fe20000010000 */
[----:B------:R-:W-:Y:S02]  /*52e0*/  MOV R162, 0x1f ;  /* 0x0000001f00a27802 */ /* 0x000fe40000000f00 */
[----:B------:R-:W-:Y:S02]  /*52f0*/  MOV R47, 0xffffffff ;  /* 0xffffffff002f7802 */ /* 0x000fe40000000f00 */
[----:B------:R-:W-:Y:S02]  /*5300*/  MOV R44, 0x5320 ;  /* 0x00005320002c7802 */ /* 0x000fe40000000f00 */
[----:B------:R-:W-:Y:S05]  /*5310*/  CALL.REL.NOINC `($__internal_16_$__cuda_sm70_shflsync_bfly_p) ;  /* 0x0000007000007944 */ /* 0x000fea0003c00000 */
[----:B0-----:R-:W-:Y:S01]  /*5320*/  HFMA2.MMA R161, -RZ, RZ, 0, 9.5367431640625e-07 ;  /* 0x00000010ffa17435 */ /* 0x001fe200000001ff */
[----:B-1----:R-:W-:Y:S01]  /*5330*/  FADD.FTZ R160, R160, R47 ;  /* 0x0000002fa0a07221 */ /* 0x002fe20000010000 */
[----:B------:R-:W-:Y:S02]  /*5340*/  MOV R162, 0x1f ;  /* 0x0000001f00a27802 */ /* 0x000fe40000000f00 */
[----:B------:R-:W-:-:S02]  /*5350*/  MOV R47, 0xffffffff ;  /* 0xffffffff002f7802 */ /* 0x000fc40000000f00 */
[----:B------:R-:W-:Y:S02]  /*5360*/  MOV R44, 0x5380 ;  /* 0x00005380002c7802 */ /* 0x000fe40000000f00 */
[----:B------:R-:W-:Y:S05]  /*5370*/  CALL.REL.NOINC `($__internal_16_$__cuda_sm70_shflsync_bfly_p) ;  /* 0x0000001000007944 */ /* 0x000fea0003c00000 */
[----:B01----:R-:W-:Y:S05]  /*5380*/  BRA `(.L_x_4769) ;  /* 0xffffe72000007947 */ /* 0x003fea000383ffff */
        .weak           $__internal_16_$__cuda_sm70_shflsync_bfly_p
        .type           $__internal_16_$__cuda_sm70_shflsync_bfly_p,@function
        .size           $__internal_16_$__cuda_sm70_shflsync_bfly_p,(.L_x_43076 - $__internal_16_$__cuda_sm70_shflsync_bfly_p)
$__internal_16_$__cuda_sm70_shflsync_bfly_p:
[----:B------:R-:W-:Y:S01]  /*5390*/  HFMA2.MMA R45, -RZ, RZ, 0, 0 ;  /* 0x00000000ff2d7435 */ /* 0x000fe200000001ff */
[----:B------:R-:W-:Y:S04]  /*53a0*/  WARPSYNC R47 ;  /* 0x0000002f00007348 */ /* 0x000fe80003800000 */
[----:B------:R0:W1:Y:S01]  /*53b0*/  SHFL.BFLY PT, R47, R160, R161, R162 ;  /* 0x0c0000a1a02f7389 */ /* 0x00006200000e00a2 */
[----:B------:R-:W-:Y:S05]  /*53c0*/  RET.REL.NODEC R44 `(_ZN10layer_norm13ln_fwd_kernelINS_13Kernel_traitsI6__halfS2_S2_S2_fjLj1536ELj1ELj4ELj1ELj16ENS_18Kernel_traits_baseILj1536ES2_S2_S2_S2_fjLj128EEEEELb0ELb0ELb0ELb0EEEvNS_9FwdParamsE) ;  /* 0xffffac302c007950 */ /* 0x000fea0003c3ffff */
.L_x_4770:
        /* <DEDUP_REMOVED lines=11> */
.L_x_43076:


//--------------------- .text._ZN10layer_norm13ln_fwd_kernelINS_13Kernel_traitsI6__halfS2_S2_S2_fjLj1536ELj1ELj4ELj1ELj16ENS_18Kernel_traits_baseILj1536ES2_S2_S2_S2_fjLj128EEEEELb0ELb0ELb0ELb1EEEvNS_9FwdParamsE --------------------------
	.section	.text._ZN10layer_norm13ln_fwd_kernelINS_13Kernel_traitsI6__halfS2_S2_S2_fjLj1536ELj1ELj4ELj1ELj16ENS_18Kernel_traits_baseILj1536ES2_S2_S2_S2_fjLj128EEEEELb0ELb0ELb0ELb1EEEvNS_9FwdParamsE,"ax",@progbits
	.sectioninfo	@"SHI_REGISTERS=162"
	.align	128
        .global         _ZN10layer_norm13ln_fwd_kernelINS_13Kernel_traitsI6__halfS2_S2_S2_fjLj1536ELj1ELj4ELj1ELj16ENS_18Kernel_traits_baseILj1536ES2_S2_S2_S2_fjLj128EEEEELb0ELb0ELb0ELb1EEEvNS_9FwdParamsE
        .type           _ZN10layer_norm13ln_fwd_kernelINS_13Kernel_traitsI6__halfS2_S2_S2_fjLj1536ELj1ELj4ELj1ELj16ENS_18Kernel_traits_baseILj1536ES2_S2_S2_S2_fjLj128EEEEELb0ELb0ELb0ELb1EEEvNS_9FwdParamsE,@function
        .size           _ZN10layer_norm13ln_fwd_kernelINS_13Kernel_traitsI6__halfS2_S2_S2_fjLj1536ELj1ELj4ELj1ELj16ENS_18Kernel_traits_baseILj1536ES2_S2_S2_S2_fjLj128EEEEELb0ELb0ELb0ELb1EEEvNS_9FwdParamsE,(.L_x_43077 - _ZN10layer_norm13ln_fwd_kernelINS_13Kernel_traitsI6__halfS2_S2_S2_fjLj1536ELj1ELj4ELj1ELj16ENS_18Kernel_traits_baseILj1536ES2_S2_S2_S2_fjLj128EEEEELb0ELb0ELb0ELb1EEEvNS_9FwdParamsE)
        .other          _ZN10layer_norm13ln_fwd_kernelINS_13Kernel_traitsI6__halfS2_S2_S2_fjLj1536ELj1ELj4ELj1ELj16ENS_18Kernel_traits_baseILj1536ES2_S2_S2_S2_fjLj128EEEEELb0ELb0ELb0ELb1EEEvNS_9FwdParamsE,@"STO_CUDA_ENTRY STV_DEFAULT"
_ZN10layer_norm13ln_fwd_kernelINS_13Kernel_traitsI6__halfS2_S2_S2_fjLj1536ELj1ELj4ELj1ELj16ENS_18Kernel_traits_baseILj1536ES2_S2_S2_S2_fjLj128EEEEELb0ELb0ELb0ELb1EEEvNS_9FwdParamsE:
.text._ZN10layer_norm13ln_fwd_kernelINS_13Kernel_traitsI6__halfS2_S2_S2_fjLj1536ELj1ELj4ELj1ELj16ENS_18Kernel_traits_baseILj1536ES2_S2_S2_S2_fjLj128EEEEELb0ELb0ELb0ELb1EEEvNS_9FwdParamsE:
        /* <DEDUP_REMOVED lines=38> */
[----:B------:R-:W-:-:S02]  /*0260*/  HADD2.F32 R52, -RZ, R41.H1_H1 ;  /* 0x30000029ff347230 */ /* 0x000fc40000004100 */
[----:B------:R-:W-:Y:S01]  /*0270*/  LOP3.LUT P0, RZ, R0, c[0x0][0x1c4], RZ, 0xfc, P0 ;  /* 0x0000710000ff7a12 */ /* 0x000fe2000000fcff */
[----:B------:R0:W5:Y:S01]  /*0280*/  LDG.E.128 R20, [R2.64+0x200] ;  /* 0x0002000402147981 */ /* 0x000162000c1e1d00 */
[----:B------:R-:W-:Y:S02]  /*0290*/  HADD2.F32 R0, -RZ, R40.H0_H0 ;  /* 0x20000028ff007230 */ /* 0x000fe40000004100 */
[--C-:B------:R-:W-:Y:S01]  /*02a0*/  HADD2.F32 R53, -RZ, R42.reuse.H0_H0 ;  /* 0x2000002aff357230 */ /* 0x100fe20000004100 */
[----:B------:R0:W5:Y:S01]  /*02b0*/  LDG.E.128 R16, [R2.64+0x400] ;  /* 0x0004000402107981 */ /* 0x000162000c1e1d00 */
[----:B------:R-:W-:Y:S02]  /*02c0*/  HADD2.F32 R54, -RZ, R42.H1_H1 ;  /* 0x3000002aff367230 */ /* 0x000fe40000004100 */
[--C-:B------:R-:W-:Y:S01]  /*02d0*/  HADD2.F32 R55, -RZ, R43.reuse.H0_H0 ;  /* 0x2000002bff377230 */ /* 0x100fe20000004100 */
[----:B------:R0:W5:Y:S01]  /*02e0*/  LDG.E.128 R12, [R2.64+0x600] ;  /* 0x00060004020c7981 */ /* 0x000162000c1e1d00 */
[----:B------:R-:W-:-:S02]  /*02f0*/  HADD2.F32 R56, -RZ, R43.H1_H1 ;  /* 0x3000002bff387230 */ /* 0x000fc40000004100 */
[--C-:B------:R-:W-:Y:S01]  /*0300*/  HADD2.F32 R57, -RZ, R44.reuse.H0_H0 ;  /* 0x2000002cff397230 */ /* 0x100fe20000004100 */
[----:B------:R0:W5:Y:S01]  /*0310*/  LDG.E.128 R8, [R2.64+0x800] ;  /* 0x0008000402087981 */ /* 0x000162000c1e1d00 */
[----:B------:R-:W-:Y:S02]  /*0320*/  HADD2.F32 R58, -RZ, R44.H1_H1 ;  /* 0x3000002cff3a7230 */ /* 0x000fe40000004100 */
[--C-:B------:R-:W-:Y:S01]  /*0330*/  HADD2.F32 R59, -RZ, R45.reuse.H0_H0 ;  /* 0x2000002dff3b7230 */ /* 0x100fe20000004100 */
[----:B------:R0:W5:Y:S01]  /*0340*/  LDG.E.128 R4, [R2.64+0xa00] ;  /* 0x000a000402047981 */ /* 0x000162000c1e1d00 */
[----:B------:R-:W-:Y:S01]  /*0350*/  HADD2.F32 R60, -RZ, R45.H1_H1 ;  /* 0x3000002dff3c7230 */ /* 0x000fe20000004100 */
[----:B------:R-:W-:Y:S01]  /*0360*/  ULDC.U8 UR6, c[0x0][0x1f0] ;  /* 0x00007c0000067ab9 */ /* 0x000fe20000000000 */
[--C-:B------:R-:W-:Y:S02]  /*0370*/  HADD2.F32 R61, -RZ, R46.reuse.H0_H0 ;  /* 0x2000002eff3d7230 */ /* 0x100fe40000004100 */
[----:B------:R-:W-:-:S02]  /*0380*/  HADD2.F32 R62, -RZ, R46.H1_H1 ;  /* 0x3000002eff3e7230 */ /* 0x000fc40000004100 */
[--C-:B------:R-:W-:Y:S02]  /*0390*/  HADD2.F32 R63, -RZ, R47.reuse.H0_H0 ;  /* 0x2000002fff3f7230 */ /* 0x100fe40000004100 */
[----:B------:R-:W-:Y:S02]  /*03a0*/  HADD2.F32 R64, -RZ, R47.H1_H1 ;  /* 0x3000002fff407230 */ /* 0x000fe40000004100 */
[----:B0-----:R-:W-:Y:S02]  /*03b0*/  HADD2.F32 R2, -RZ, R40.H1_H1 ;  /* 0x30000028ff027230 */ /* 0x001fe40000004100 */
[----:B------:R-:W-:Y:S02]  /*03c0*/  HADD2.F32 R3, -RZ, R41.H0_H0 ;  /* 0x20000029ff037230 */ /* 0x000fe40000004100 */
        /* <DEDUP_REMOVED lines=32> */
.L_x_4918:
        /* <DEDUP_REMOVED lines=13> */
[----:B------:R-:W2:Y:S04]  /*06a0*/  @P2 LDG.E.U16 R36, [R36.64] ;  /* 0x0000000424242981 */ /* 0x000ea8000c1e1500 */
[C---:B------:R-:W-:Y:S01]  /*06b0*/  IMAD.WIDE.U32 R32, R122.reuse, R121, c[0x0][0x170] ;  /* 0x00005c007a207625 */ /* 0x040fe200078e0079 */
[----:B------:R-:W-:-:S05]  /*06c0*/  @P1 LEA R38, P3, R122, c[0x0][0x180], 0x4 ;  /* 0x000060007a261a11 */ /* 0x000fca00078620ff */
[----:B------:R-:W3:Y:S01]  /*06d0*/  LDG.E.128 R32, [R32.64] ;  /* 0x0000000420207981 */ /* 0x000ee2000c1e1d00 */
[----:B------:R-:W-:-:S05]  /*06e0*/  @P1 LEA.HI.X R39, R122, c[0x0][0x184], RZ, 0x4, P3 ;  /* 0x000061007a271a11 */ /* 0x000fca00018f24ff */
[----:B-----5:R0:W5:Y:S01]  /*06f0*/  @P1 LDG.E.128 R24, [R38.64] ;  /* 0x0000000426181981 */ /* 0x020162000c1e1d00 */
[----:B------:R-:W-:Y:S01]  /*0700*/  HFMA2.MMA R111, -RZ, RZ, 1.875, 0 ;  /* 0x3f800000ff6f7435 */ /* 0x000fe200000001ff */
[----:B------:R-:W-:-:S04]  /*0710*/  ISETP.NE.U32.AND P3, PT, RZ, c[0x0][0x180], PT ;  /* 0x00006000ff007a0c */ /* 0x000fc80003f65070 */
[----:B--2---:R-:W-:Y:S01]  /*0720*/  @P2 HADD2.F32 R111, -RZ, R36.H0_H0 ;  /* 0x20000024ff6f2230 */ /* 0x004fe20000004100 */
[----:B------:R-:W-:Y:S01]  /*0730*/  ISETP.NE.AND.EX P2, PT, RZ, c[0x0][0x184], PT, P3 ;  /* 0x00006100ff007a0c */ /* 0x000fe20003f45330 */
[----:B---3--:R-:W-:-:S05]  /*0740*/  HADD2.F32 R40, -RZ, R32.H0_H0 ;  /* 0x20000020ff287230 */ /* 0x008fca0000004100 */
[----:B------:R-:W-:-:S07]  /*0750*/  FMUL.FTZ R41, R40, R111 ;  /* 0x0000006f28297220 */ /* 0x000fce0000410000 */
[----:B------:R-:W-:Y:S05]  /*0760*/  @P2 BRA `(.L_x_4771) ;  /* 0x0000002000002947 */ /* 0x000fea0003800000 */
[----:B0-----:R-:W-:Y:S05]  /*0770*/  @P0 BRA `(.L_x_4772) ;  /* 0x0000003000000947 */ /* 0x001fea0003800000 */
[----:B------:R-:W-:Y:S05]  /*0780*/  BRA `(.L_x_4773) ;  /* 0x0000004000007947 */ /* 0x000fea0003800000 */
.L_x_4771:
[----:B0----5:R-:W-:-:S05]  /*0790*/  HADD2.F32 R36, -RZ, R24.H0_H0 ;  /* 0x20000018ff247230 */ /* 0x021fca0000004100 */
[----:B------:R-:W-:-:S05]  /*07a0*/  FADD.FTZ R41, R41, R36 ;  /* 0x0000002429297221 */ /* 0x000fca0000010000 */
.L_x_4772:
[----:B------:R-:W-:-:S04]  /*07b0*/  F2FP.PACK_AB R36, RZ, R41 ;  /* 0x00000029ff24723e */ /* 0x000fc800000000ff */
[----:B------:R-:W-:Y:S02]  /*07c0*/  PRMT R28, R36, 0x7610, R28 ;  /* 0x00007610241c7816 */ /* 0x000fe4000000001c */
.L_x_4773:
[----:B------:R-:W-:-:S05]  /*07d0*/  HADD2.F32 R32, -RZ, R32.H1_H1 ;  /* 0x30000020ff207230 */ /* 0x000fca0000004100 */
[----:B------:R-:W-:Y:S01]  /*07e0*/  FMUL.FTZ R43, R32, R111 ;  /* 0x0000006f202b7220 */ /* 0x000fe20000410000 */
[----:B------:R-:W-:Y:S05]  /*07f0*/  @P2 BRA `(.L_x_4774) ;  /* 0x0000002000002947 */ /* 0x000fea0003800000 */
[----:B------:R-:W-:Y:S05]  /*0800*/  @P0 BRA `(.L_x_4775) ;  /* 0x0000003000000947 */ /* 0x000fea0003800000 */
[----:B------:R-:W-:Y:S05]  /*0810*/  BRA `(.L_x_4776) ;  /* 0x0000004000007947 */ /* 0x000fea0003800000 */
.L_x_4774:
[----:B-----5:R-:W-:-:S05]  /*0820*/  HADD2.F32 R32, -RZ, R24.H1_H1 ;  /* 0x30000018ff207230 */ /* 0x020fca0000004100 */
[----:B------:R-:W-:-:S05]  /*0830*/  FADD.FTZ R43, R43, R32 ;  /* 0x000000202b2b7221 */ /* 0x000fca0000010000 */
.L_x_4775:
[----:B------:R-:W-:-:S04]  /*0840*/  F2FP.PACK_AB R32, RZ, R43 ;  /* 0x0000002bff20723e */ /* 0x000fc800000000ff */
[----:B------:R-:W-:Y:S02]  /*0850*/  PRMT R28, R28, 0x5410, R32 ;  /* 0x000054101c1c7816 */ /* 0x000fe40000000020 */
.L_x_4776:
[----:B------:R-:W-:-:S05]  /*0860*/  HADD2.F32 R42, -RZ, R33.H0_H0 ;  /* 0x20000021ff2a7230 */ /* 0x000fca0000004100 */
[----:B------:R-:W-:Y:S01]  /*0870*/  FMUL.FTZ R42, R42, R111 ;  /* 0x0000006f2a2a7220 */ /* 0x000fe20000410000 */
[----:B------:R-:W-:Y:S05]  /*0880*/  @P2 BRA `(.L_x_4777) ;  /* 0x0000002000002947 */ /* 0x000fea0003800000 */
[----:B------:R-:W-:Y:S05]  /*0890*/  @P0 BRA `(.L_x_4778) ;  /* 0x0000003000000947 */ /* 0x000fea0003800000 */
[----:B------:R-:W-:Y:S05]  /*08a0*/  BRA `(.L_x_4779) ;  /* 0x0000004000007947 */ /* 0x000fea0003800000 */
.L_x_4777:
[----:B-----5:R-:W-:-:S05]  /*08b0*/  HADD2.F32 R37, -RZ, R25.H0_H0 ;  /* 0x20000019ff257230 */ /* 0x020fca0000004100 */
[----:B------:R-:W-:-:S05]  /*08c0*/  FADD.FTZ R42, R42, R37 ;  /* 0x000000252a2a7221 */ /* 0x000fca0000010000 */
.L_x_4778:
[----:B------:R-:W-:-:S04]  /*08d0*/  F2FP.PACK_AB R32, RZ, R42 ;  /* 0x0000002aff20723e */ /* 0x000fc800000000ff */
[----:B------:R-:W-:Y:S02]  /*08e0*/  PRMT R29, R32, 0x7610, R29 ;  /* 0x00007610201d7816 */ /* 0x000fe4000000001d */
.L_x_4779:
[----:B------:R-:W-:-:S05]  /*08f0*/  HADD2.F32 R46, -RZ, R33.H1_H1 ;  /* 0x30000021ff2e7230 */ /* 0x000fca0000004100 */
[----:B------:R-:W-:Y:S01]  /*0900*/  FMUL.FTZ R46, R46, R111 ;  /* 0x0000006f2e2e7220 */ /* 0x000fe20000410000 */
[----:B------:R-:W-:Y:S05]  /*0910*/  @P2 BRA `(.L_x_4780) ;  /* 0x0000002000002947 */ /* 0x000fea0003800000 */
[----:B------:R-:W-:Y:S05]  /*0920*/  @P0 BRA `(.L_x_4781) ;  /* 0x0000003000000947 */ /* 0x000fea0003800000 */
[----:B------:R-:W-:Y:S05]  /*0930*/  BRA `(.L_x_4782) ;  /* 0x0000004000007947 */ /* 0x000fea0003800000 */
.L_x_4780:
[----:B-----5:R-:W-:-:S05]  /*0940*/  HADD2.F32 R33, -RZ, R25.H1_H1 ;  /* 0x30000019ff217230 */ /* 0x020fca0000004100 */
[----:B------:R-:W-:-:S05]  /*0950*/  FADD.FTZ R46, R46, R33 ;  /* 0x000000212e2e7221 */ /* 0x000fca0000010000 */
.L_x_4781:
[----:B------:R-:W-:-:S04]  /*0960*/  F2FP.PACK_AB R32, RZ, R46 ;  /* 0x0000002eff20723e */ /* 0x000fc800000000ff */
[----:B------:R-:W-:Y:S02]  /*0970*/  PRMT R29, R29, 0x5410, R32 ;  /* 0x000054101d1d7816 */ /* 0x000fe40000000020 */
.L_x_4782:
[----:B------:R-:W-:-:S05]  /*0980*/  HADD2.F32 R32, -RZ, R34.H0_H0 ;  /* 0x20000022ff207230 */ /* 0x000fca0000004100 */
[----:B------:R-:W-:Y:S01]  /*0990*/  FMUL.FTZ R45, R32, R111 ;  /* 0x0000006f202d7220 */ /* 0x000fe20000410000 */
[----:B------:R-:W-:Y:S05]  /*09a0*/  @P2 BRA `(.L_x_4783) ;  /* 0x0000002000002947 */ /* 0x000fea0003800000 */
[----:B------:R-:W-:Y:S05]  /*09b0*/  @P0 BRA `(.L_x_4784) ;  /* 0x0000003000000947 */ /* 0x000fea0003800000 */
[----:B------:R-:W-:Y:S05]  /*09c0*/  BRA `(.L_x_4785) ;  /* 0x0000004000007947 */ /* 0x000fea0003800000 */
.L_x_4783:
[----:B-----5:R-:W-:-:S05]  /*09d0*/  HADD2.F32 R32, -RZ, R26.H0_H0 ;  /* 0x2000001aff207230 */ /* 0x020fca0000004100 */
[----:B------:R-:W-:-:S05]  /*09e0*/  FADD.FTZ R45, R45, R32 ;  /* 0x000000202d2d7221 */ /* 0x000fca0000010000 */
.L_x_4784:
[----:B------:R-:W-:-:S04]  /*09f0*/  F2FP.PACK_AB R32, RZ, R45 ;  /* 0x0000002dff20723e */ /* 0x000fc800000000ff */
[----:B------:R-:W-:Y:S02]  /*0a00*/  PRMT R30, R32, 0x7610, R30 ;  /* 0x00007610201e7816 */ /* 0x000fe4000000001e */
.L_x_4785:
[----:B------:R-:W-:-:S05]  /*0a10*/  HADD2.F32 R34, -RZ, R34.H1_H1 ;  /* 0x30000022ff227230 */ /* 0x000fca0000004100 */
[----:B------:R-:W-:Y:S01]  /*0a20*/  FMUL.FTZ R48, R34, R111 ;  /* 0x0000006f22307220 */ /* 0x000fe20000410000 */
[----:B------:R-:W-:Y:S05]  /*0a30*/  @P2 BRA `(.L_x_4786) ;  /* 0x0000002000002947 */ /* 0x000fea0003800000 */
[----:B------:R-:W-:Y:S05]  /*0a40*/  @P0 BRA `(.L_x_4787) ;  /* 0x0000003000000947 */ /* 0x000fea0003800000 */
[----:B------:R-:W-:Y:S05]  /*0a50*/  BRA `(.L_x_4788) ;  /* 0x0000004000007947 */ /* 0x000fea0003800000 */
.L_x_4786:
[----:B-----5:R-:W-:-:S05]  /*0a60*/  HADD2.F32 R33, -RZ, R26.H1_H1 ;  /* 0x3000001aff217230 */ /* 0x020fca0000004100 */
[----:B------:R-:W-:-:S05]  /*0a70*/  FADD.FTZ R48, R48, R33 ;  /* 0x0000002130307221 */ /* 0x000fca0000010000 */
.L_x_4787:
[----:B------:R-:W-:-:S04]  /*0a80*/  F2FP.PACK_AB R32, RZ, R48 ;  /* 0x00000030ff20723e */ /* 0x000fc800000000ff */
[----:B------:R-:W-:Y:S02]  /*0a90*/  PRMT R30, R30, 0x5410, R32 ;  /* 0x000054101e1e7816 */ /* 0x000fe40000000020 */
.L_x_4788:
[----:B------:R-:W-:-:S05]  /*0aa0*/  HADD2.F32 R32, -RZ, R35.H0_H0 ;  /* 0x20000023ff207230 */ /* 0x000fca0000004100 */
[----:B------:R-:W-:Y:S01]  /*0ab0*/  FMUL.FTZ R47, R32, R111 ;  /* 0x0000006f202f7220 */ /* 0x000fe20000410000 */
[----:B------:R-:W-:Y:S05]  /*0ac0*/  @P2 BRA `(.L_x_4789) ;  /* 0x0000002000002947 */ /* 0x000fea0003800000 */
[----:B------:R-:W-:Y:S05]  /*0ad0*/  @P0 BRA `(.L_x_4790) ;  /* 0x0000003000000947 */ /* 0x000fea0003800000 */
[----:B------:R-:W-:Y:S05]  /*0ae0*/  BRA `(.L_x_4791) ;  /* 0x0000004000007947 */ /* 0x000fea0003800000 */
.L_x_4789:
[----:B-----5:R-:W-:-:S05]  /*0af0*/  HADD2.F32 R32, -RZ, R27.H0_H0 ;  /* 0x2000001bff207230 */ /* 0x020fca0000004100 */
[----:B------:R-:W-:-:S05]  /*0b00*/  FADD.FTZ R47, R47, R32 ;  /* 0x000000202f2f7221 */ /* 0x000fca0000010000 */
.L_x_4790:
[----:B------:R-:W-:-:S04]  /*0b10*/  F2FP.PACK_AB R32, RZ, R47 ;  /* 0x0000002fff20723e */ /* 0x000fc800000000ff */
[----:B------:R-:W-:Y:S02]  /*0b20*/  PRMT R31, R32, 0x7610, R31 ;  /* 0x00007610201f7816 */ /* 0x000fe4000000001f */
.L_x_4791:
[----:B------:R-:W-:-:S05]  /*0b30*/  HADD2.F32 R50, -RZ, R35.H1_H1 ;  /* 0x30000023ff327230 */ /* 0x000fca0000004100 */
[----:B------:R-:W-:Y:S01]  /*0b40*/  FMUL.FTZ R50, R50, R111 ;  /* 0x0000006f32327220 */ /* 0x000fe20000410000 */
[----:B------:R-:W-:Y:S05]  /*0b50*/  @P2 BRA `(.L_x_4792) ;  /* 0x0000002000002947 */ /* 0x000fea0003800000 */
[----:B------:R-:W-:Y:S05]  /*0b60*/  @P0 BRA `(.L_x_4793) ;  /* 0x0000003000000947 */ /* 0x000fea0003800000 */
[----:B------:R-:W-:Y:S05]  /*0b70*/  BRA `(.L_x_4794) ;  /* 0x0000004000007947 */ /* 0x000fea0003800000 */
.L_x_4792:
[----:B-----5:R-:W-:-:S05]  /*0b80*/  HADD2.F32 R33, -RZ, R27.H1_H1 ;  /* 0x3000001bff217230 */ /* 0x020fca0000004100 */
[----:B------:R-:W-:-:S05]  /*0b90*/  FADD.FTZ R50, R50, R33 ;  /* 0x0000002132327221 */ /* 0x000fca0000010000 */
.L_x_4793:
[----:B------:R-:W-:-:S04]  /*0ba0*/  F2FP.PACK_AB R32, RZ, R50 ;  /* 0x00000032ff20723e */ /* 0x000fc800000000ff */
[----:B------:R-:W-:Y:S02]  /*0bb0*/  PRMT R31, R31, 0x5410, R32 ;  /* 0x000054101f1f7816 */ /* 0x000fe40000000020 */
.L_x_4794:
        /* <DEDUP_REMOVED lines=9> */
[----:B--2---:R-:W-:-:S05]  /*0c50*/  HADD2.F32 R44, -RZ, R32.H0_H0 ;  /* 0x20000020ff2c7230 */ /* 0x004fca0000004100 */
[----:B------:R-:W-:Y:S01]  /*0c60*/  FMUL.FTZ R49, R44, R111 ;  /* 0x0000006f2c317220 */ /* 0x000fe20000410000 */
[----:B------:R-:W-:Y:S05]  /*0c70*/  @P2 BRA `(.L_x_4795) ;  /* 0x0000002000002947 */ /* 0x000fea0003800000 */
[----:B0-----:R-:W-:Y:S05]  /*0c80*/  @P0 BRA `(.L_x_4796) ;  /* 0x0000003000000947 */ /* 0x001fea0003800000 */
[----:B------:R-:W-:Y:S05]  /*0c90*/  BRA `(.L_x_4797) ;  /* 0x0000004000007947 */ /* 0x000fea0003800000 */
.L_x_4795:
[----:B0----5:R-:W-:-:S05]  /*0ca0*/  HADD2.F32 R36, -RZ, R24.H0_H0 ;  /* 0x20000018ff247230 */ /* 0x021fca0000004100 */
[----:B------:R-:W-:-:S05]  /*0cb0*/  FADD.FTZ R49, R36, R49 ;  /* 0x0000003124317221 */ /* 0x000fca0000010000 */
.L_x_4796:
[----:B------:R-:W-:-:S04]  /*0cc0*/  F2FP.PACK_AB R36, RZ, R49 ;  /* 0x00000031ff24723e */ /* 0x000fc800000000ff */
[----:B------:R-:W-:Y:S02]  /*0cd0*/  PRMT R28, R36, 0x7610, R28 ;  /* 0x00007610241c7816 */ /* 0x000fe4000000001c */
.L_x_4797:
[----:B------:R-:W-:-:S05]  /*0ce0*/  HADD2.F32 R32, -RZ, R32.H1_H1 ;  /* 0x30000020ff207230 */ /* 0x000fca0000004100 */
[----:B------:R-:W-:Y:S01]  /*0cf0*/  FMUL.FTZ R51, R32, R111 ;  /* 0x0000006f20337220 */ /* 0x000fe20000410000 */
[----:B------:R-:W-:Y:S05]  /*0d00*/  @P2 BRA `(.L_x_4798) ;  /* 0x0000002000002947 */ /* 0x000fea0003800000 */
[----:B------:R-:W-:Y:S05]  /*0d10*/  @P0 BRA `(.L_x_4799) ;  /* 0x0000003000000947 */ /* 0x000fea0003800000 */
[----:B------:R-:W-:Y:S05]  /*0d20*/  BRA `(.L_x_4800) ;  /* 0x0000004000007947 */ /* 0x000fea0003800000 */
.L_x_4798:
[----:B-----5:R-:W-:-:S05]  /*0d30*/  HADD2.F32 R32, -RZ, R24.H1_H1 ;  /* 0x30000018ff207230 */ /* 0x020fca0000004100 */
[----:B------:R-:W-:-:S05]  /*0d40*/  FADD.FTZ R51, R32, R51 ;  /* 0x0000003320337221 */ /* 0x000fca0000010000 */
.L_x_4799:
[----:B------:R-:W-:-:S04]  /*0d50*/  F2FP.PACK_AB R32, RZ, R51 ;  /* 0x00000033ff20723e */ /* 0x000fc800000000ff */
[----:B------:R-:W-:Y:S02]  /*0d60*/  PRMT R28, R28, 0x5410, R32 ;  /* 0x000054101c1c7816 */ /* 0x000fe40000000020 */
.L_x_4800:
[----:B------:R-:W-:-:S05]  /*0d70*/  HADD2.F32 R32, -RZ, R33.H0_H0 ;  /* 0x20000021ff207230 */ /* 0x000fca0000004100 */
[----:B------:R-:W-:Y:S01]  /*0d80*/  FMUL.FTZ R103, R32, R111 ;  /* 0x0000006f20677220 */ /* 0x000fe20000410000 */
[----:B------:R-:W-:Y:S05]  /*0d90*/  @P2 BRA `(.L_x_4801) ;  /* 0x0000002000002947 */ /* 0x000fea0003800000 */
[----:B------:R-:W-:Y:S05]  /*0da0*/  @P0 BRA `(.L_x_4802) ;  /* 0x0000003000000947 */ /* 0x000fea0003800000 */
[----:B------:R-:W-:Y:S05]  /*0db0*/  BRA `(.L_x_4803) ;  /* 0x0000004000007947 */ /* 0x000fea0003800000 */
.L_x_4801:
[----:B-----5:R-:W-:-:S05]  /*0dc0*/  HADD2.F32 R32, -RZ, R25.H0_H0 ;  /* 0x20000019ff207230 */ /* 0x020fca0000004100 */
[----:B------:R-:W-:-:S05]  /*0dd0*/  FADD.FTZ R103, R32, R103 ;  /* 0x0000006720677221 */ /* 0x000fca0000010000 */
.L_x_4802:
[----:B------:R-:W-:-:S04]  /*0de0*/  F2FP.PACK_AB R32, RZ, R103 ;  /* 0x00000067ff20723e */ /* 0x000fc800000000ff */
[----:B------:R-:W-:Y:S02]  /*0df0*/  PRMT R29, R32, 0x7610, R29 ;  /* 0x00007610201d7816 */ /* 0x000fe4000000001d */
.L_x_4803:
[----:B------:R-:W-:-:S05]  /*0e00*/  HADD2.F32 R32, -RZ, R33.H1_H1 ;  /* 0x30000021ff207230 */ /* 0x000fca0000004100 */
[----:B------:R-:W-:Y:S01]  /*0e10*/  FMUL.FTZ R105, R32, R111 ;  /* 0x0000006f20697220 */ /* 0x000fe20000410000 */
[----:B------:R-:W-:Y:S05]  /*0e20*/  @P2 BRA `(.L_x_4804) ;  /* 0x0000002000002947 */ /* 0x000fea0003800000 */
[----:B------:R-:W-:Y:S05]  /*0e30*/  @P0 BRA `(.L_x_4805) ;  /* 0x0000003000000947 */ /* 0x000fea0003800000 */
[----:B------:R-:W-:Y:S05]  /*0e40*/  BRA `(.L_x_4806) ;  /* 0x0000004000007947 */ /* 0x000fea0003800000 */
.L_x_4804:
[----:B-----5:R-:W-:-:S05]  /*0e50*/  HADD2.F32 R32, -RZ, R25.H1_H1 ;  /* 0x30000019ff207230 */ /* 0x020fca0000004100 */
[----:B------:R-:W-:-:S05]  /*0e60*/  FADD.FTZ R105, R32, R105 ;  /* 0x0000006920697221 */ /* 0x000fca0000010000 */
.L_x_4805:
[----:B------:R-:W-:-:S04]  /*0e70*/  F2FP.PACK_AB R32, RZ, R105 ;  /* 0x00000069ff20723e */ /* 0x000fc800000000ff */
[----:B------:R-:W-:Y:S02]  /*0e80*/  PRMT R29, R29, 0x5410, R32 ;  /* 0x000054101d1d7816 */ /* 0x000fe40000000020 */
.L_x_4806:
[----:B------:R-:W-:-:S05]  /*0e90*/  HADD2.F32 R106, -RZ, R34.H0_H0 ;  /* 0x20000022ff6a7230 */ /* 0x000fca0000004100 */
[----:B------:R-:W-:Y:S01]  /*0ea0*/  FMUL.FTZ R106, R106, R111 ;  /* 0x0000006f6a6a7220 */ /* 0x000fe20000410000 */
[----:B------:R-:W-:Y:S05]  /*0eb0*/  @P2 BRA `(.L_x_4807) ;  /* 0x0000002000002947 */ /* 0x000fea0003800000 */
[----:B------:R-:W-:Y:S05]  /*0ec0*/  @P0 BRA `(.L_x_4808) ;  /* 0x0000003000000947 */ /* 0x000fea0003800000 */
[----:B------:R-:W-:Y:S05]  /*0ed0*/  BRA `(.L_x_4809) ;  /* 0x0000004000007947 */ /* 0x000fea0003800000 */
.L_x_4807:
[----:B-----5:R-:W-:-:S05]  /*0ee0*/  HADD2.F32 R33, -RZ, R26.H0_H0 ;  /* 0x2000001aff217230 */ /* 0x020fca0000004100 */
[----:B------:R-:W-:-:S05]  /*0ef0*/  FADD.FTZ R106, R33, R106 ;  /* 0x0000006a216a7221 */ /* 0x000fca0000010000 */
.L_x_4808:
[----:B------:R-:W-:-:S04]  /*0f00*/  F2FP.PACK_AB R32, RZ, R106 ;  /* 0x0000006aff20723e */ /* 0x000fc800000000ff */
[----:B------:R-:W-:Y:S02]  /*0f10*/  PRMT R30, R32, 0x7610, R30 ;  /* 0x00007610201e7816 */ /* 0x000fe4000000001e */
.L_x_4809:
[----:B------:R-:W-:-:S05]  /*0f20*/  HADD2.F32 R34, -RZ, R34.H1_H1 ;  /* 0x30000022ff227230 */ /* 0x000fca0000004100 */
[----:B------:R-:W-:Y:S01]  /*0f30*/  FMUL.FTZ R108, R34, R111 ;  /* 0x0000006f226c7220 */ /* 0x000fe20000410000 */
[----:B------:R-:W-:Y:S05]  /*0f40*/  @P2 BRA `(.L_x_4810) ;  /* 0x0000002000002947 */ /* 0x000fea0003800000 */
[----:B------:R-:W-:Y:S05]  /*0f50*/  @P0 BRA `(.L_x_4811) ;  /* 0x0000003000000947 */ /* 0x000fea0003800000 */
[----:B------:R-:W-:Y:S05]  /*0f60*/  BRA `(.L_x_4812) ;  /* 0x0000004000007947 */ /* 0x000fea0003800000 */
.L_x_4810:
[----:B-----5:R-:W-:-:S05]  /*0f70*/  HADD2.F32 R33, -RZ, R26.H1_H1 ;  /* 0x3000001aff217230 */ /* 0x020fca0000004100 */
[----:B------:R-:W-:-:S05]  /*0f80*/  FADD.FTZ R108, R33, R108 ;  /* 0x0000006c216c7221 */ /* 0x000fca0000010000 */
.L_x_4811:
[----:B------:R-:W-:-:S04]  /*0f90*/  F2FP.PACK_AB R32, RZ, R108 ;  /* 0x0000006cff20723e */ /* 0x000fc800000000ff */
[----:B------:R-:W-:Y:S02]  /*0fa0*/  PRMT R30, R30, 0x5410, R32 ;  /* 0x000054101e1e7816 */ /* 0x000fe40000000020 */
.L_x_4812:
[----:B------:R-:W-:-:S05]  /*0fb0*/  HADD2.F32 R32, -RZ, R35.H0_H0 ;  /* 0x20000023ff207230 */ /* 0x000fca0000004100 */
[----:B------:R-:W-:Y:S01]  /*0fc0*/  FMUL.FTZ R107, R32, R111 ;  /* 0x0000006f206b7220 */ /* 0x000fe20000410000 */
[----:B------:R-:W-:Y:S05]  /*0fd0*/  @P2 BRA `(.L_x_4813) ;  /* 0x0000002000002947 */ /* 0x000fea0003800000 */
[----:B------:R-:W-:Y:S05]  /*0fe0*/  @P0 BRA `(.L_x_4814) ;  /* 0x0000003000000947 */ /* 0x000fea0003800000 */
[----:B------:R-:W-:Y:S05]  /*0ff0*/  BRA `(.L_x_4815) ;  /* 0x0000004000007947 */ /* 0x000fea0003800000 */
.L_x_4813:
[----:B-----5:R-:W-:-:S05]  /*1000*/  HADD2.F32 R32, -RZ, R27.H0_H0 ;  /* 0x2000001bff207230 */ /* 0x020fca0000004100 */
[----:B------:R-:W-:-:S05]  /*1010*/  FADD.FTZ R107, R32, R107 ;  /* 0x0000006b206b7221 */ /* 0x000fca0000010000 */
.L_x_4814:
[----:B------:R-:W-:-:S04]  /*1020*/  F2FP.PACK_AB R32, RZ, R107 ;  /* 0x0000006bff20723e */ /* 0x000fc800000000ff */
[----:B------:R-:W-:Y:S02]  /*1030*/  PRMT R31, R32, 0x7610, R31 ;  /* 0x00007610201f7816 */ /* 0x000fe4000000001f */
.L_x_4815:
[----:B------:R-:W-:-:S05]  /*1040*/  HADD2.F32 R32, -RZ, R35.H1_H1 ;  /* 0x30000023ff207230 */ /* 0x000fca0000004100 */
[----:B------:R-:W-:Y:S01]  /*1050*/  FMUL.FTZ R109, R32, R111 ;  /* 0x0000006f206d7220 */ /* 0x000fe20000410000 */
[----:B------:R-:W-:Y:S05]  /*1060*/  @P2 BRA `(.L_x_4816) ;  /* 0x0000002000002947 */ /* 0x000fea0003800000 */
[----:B------:R-:W-:Y:S05]  /*1070*/  @P0 BRA `(.L_x_4817) ;  /* 0x0000003000000947 */ /* 0x000fea0003800000 */
[----:B------:R-:W-:Y:S05]  /*1080*/  BRA `(.L_x_4818) ;  /* 0x0000004000007947 */ /* 0x000fea0003800000 */
.L_x_4816:
[----:B-----5:R-:W-:-:S05]  /*1090*/  HADD2.F32 R32, -RZ, R27.H1_H1 ;  /* 0x3000001bff207230 */ /* 0x020fca0000004100 */
[----:B------:R-:W-:-:S05]  /*10a0*/  FADD.FTZ R109, R32, R109 ;  /* 0x0000006d206d7221 */ /* 0x000fca0000010000 */
.L_x_4817:
[----:B------:R-:W-:-:S04]  /*10b0*/  F2FP.PACK_AB R32, RZ, R109 ;  /* 0x0000006dff20723e */ /* 0x000fc800000000ff */
[----:B------:R-:W-:Y:S02]  /*10c0*/  PRMT R31, R31, 0x5410, R32 ;  /* 0x000054101f1f7816 */ /* 0x000fe40000000020 */
.L_x_4818:
        /* <DEDUP_REMOVED lines=14> */
.L_x_4819:
[----:B0----5:R-:W-:-:S05]  /*11b0*/  HADD2.F32 R37, -RZ, R24.H0_H0 ;  /* 0x20000018ff257230 */ /* 0x021fca0000004100 */
[----:B------:R-:W-:-:S05]  /*11c0*/  FADD.FTZ R112, R37, R112 ;  /* 0x0000007025707221 */ /* 0x000fca0000010000 */
.L_x_4820:
[----:B------:R-:W-:-:S04]  /*11d0*/  F2FP.PACK_AB R36, RZ, R112 ;  /* 0x00000070ff24723e */ /* 0x000fc800000000ff */
[----:B------:R-:W-:Y:S02]  /*11e0*/  PRMT R28, R36, 0x7610, R28 ;  /* 0x00007610241c7816 */ /* 0x000fe4000000001c */
.L_x_4821:
[----:B------:R-:W-:-:S05]  /*11f0*/  HADD2.F32 R32, -RZ, R32.H1_H1 ;  /* 0x30000020ff207230 */ /* 0x000fca0000004100 */
[----:B------:R-:W-:Y:S01]  /*1200*/  FMUL.FTZ R115, R32, R111 ;  /* 0x0000006f20737220 */ /* 0x000fe20000410000 */
[----:B------:R-:W-:Y:S05]  /*1210*/  @P2 BRA `(.L_x_4822) ;  /* 0x0000002000002947 */ /* 0x000fea0003800000 */
[----:B------:R-:W-:Y:S05]  /*1220*/  @P0 BRA `(.L_x_4823) ;  /* 0x0000003000000947 */ /* 0x000fea0003800000 */
[----:B------:R-:W-:Y:S05]  /*1230*/  BRA `(.L_x_4824) ;  /* 0x0000004000007947 */ /* 0x000fea0003800000 */
.L_x_4822:
[----:B-----5:R-:W-:-:S05]  /*1240*/  HADD2.F32 R32, -RZ, R24.H1_H1 ;  /* 0x30000018ff207230 */ /* 0x020fca0000004100 */
[----:B------:R-:W-:-:S05]  /*1250*/  FADD.FTZ R115, R32, R115 ;  /* 0x0000007320737221 */ /* 0x000fca0000010000 */
.L_x_4823:
[----:B------:R-:W-:-:S04]  /*1260*/  F2FP.PACK_AB R32, RZ, R115 ;  /* 0x00000073ff20723e */ /* 0x000fc800000000ff */
[----:B------:R-:W-:Y:S02]  /*1270*/  PRMT R28, R28, 0x5410, R32 ;  /* 0x000054101c1c7816 */ /* 0x000fe40000000020 */
.L_x_4824:
[----:B------:R-:W-:-:S05]  /*1280*/  HADD2.F32 R114, -RZ, R33.H0_H0 ;  /* 0x20000021ff727230 */ /* 0x000fca0000004100 */
[----:B------:R-:W-:Y:S01]  /*1290*/  FMUL.FTZ R114, R114, R111 ;  /* 0x0000006f72727220 */ /* 0x000fe20000410000 */
[----:B------:R-:W-:Y:S05]  /*12a0*/  @P2 BRA `(.L_x_4825) ;  /* 0x0000002000002947 */ /* 0x000fea0003800000 */
[----:B------:R-:W-:Y:S05]  /*12b0*/  @P0 BRA `(.L_x_4826) ;  /* 0x0000003000000947 */ /* 0x000fea0003800000 */
[----:B------:R-:W-:Y:S05]  /*12c0*/  BRA `(.L_x_4827) ;  /* 0x0000004000007947 */ /* 0x000fea0003800000 */
.L_x_4825:
[----:B-----5:R-:W-:-:S05]  /*12d0*/  HADD2.F32 R37, -RZ, R25.H0_H0 ;  /* 0x20000019ff257230 */ /* 0x020fca0000004100 */
[----:B------:R-:W-:-:S05]  /*12e0*/  FADD.FTZ R114, R37, R114 ;  /* 0x0000007225727221 */ /* 0x000fca0000010000 */
.L_x_4826:
[----:B------:R-:W-:-:S04]  /*12f0*/  F2FP.PACK_AB R32, RZ, R114 ;  /* 0x00000072ff20723e */ /* 0x000fc800000000ff */
[----:B------:R-:W-:Y:S02]  /*1300*/  PRMT R29, R32, 0x7610, R29 ;  /* 0x00007610201d7816 */ /* 0x000fe4000000001d */
.L_x_4827:
[----:B------:R-:W-:-:S05]  /*1310*/  HADD2.F32 R32, -RZ, R33.H1_H1 ;  /* 0x30000021ff207230 */ /* 0x000fca0000004100 */
[----:B------:R-:W-:Y:S01]  /*1320*/  FMUL.FTZ R117, R32, R111 ;  /* 0x0000006f20757220 */ /* 0x000fe20000410000 */
[----:B------:R-:W-:Y:S05]  /*1330*/  @P2 BRA `(.L_x_4828) ;  /* 0x0000002000002947 */ /* 0x000fea0003800000 */
[----:B------:R-:W-:Y:S05]  /*1340*/  @P0 BRA `(.L_x_4829) ;  /* 0x0000003000000947 */ /* 0x000fea0003800000 */
[----:B------:R-:W-:Y:S05]  /*1350*/  BRA `(.L_x_4830) ;  /* 0x0000004000007947 */ /* 0x000fea0003800000 */
.L_x_4828:
[----:B-----5:R-:W-:-:S05]  /*1360*/  HADD2.F32 R32, -RZ, R25.H1_H1 ;  /* 0x30000019ff207230 */ /* 0x020fca0000004100 */
[----:B------:R-:W-:-:S05]  /*1370*/  FADD.FTZ R117, R32, R117 ;  /* 0x0000007520757221 */ /* 0x000fca0000010000 */
.L_x_4829:
[----:B------:R-:W-:-:S04]  /*1380*/  F2FP.PACK_AB R32, RZ, R117 ;  /* 0x00000075ff20723e */ /* 0x000fc800000000ff */
[----:B------:R-:W-:Y:S02]  /*1390*/  PRMT R29, R29, 0x5410, R32 ;  /* 0x000054101d1d7816 */ /* 0x000fe40000000020 */
.L_x_4830:
[----:B------:R-:W-:-:S05]  /*13a0*/  HADD2.F32 R116, -RZ, R34.H0_H0 ;  /* 0x20000022ff747230 */ /* 0x000fca0000004100 */
[----:B------:R-:W-:Y:S01]  /*13b0*/  FMUL.FTZ R116, R116, R111 ;  /* 0x0000006f74747220 */ /* 0x000fe20000410000 */
[----:B------:R-:W-:Y:S05]  /*13c0*/  @P2 BRA `(.L_x_4831) ;  /* 0x0000002000002947 */ /* 0x000fea0003800000 */
[----:B------:R-:W-:Y:S05]  /*13d0*/  @P0 BRA `(.L_x_4832) ;  /* 0x0000003000000947 */ /* 0x000fea0003800000 */
[----:B------:R-:W-:Y:S05]  /*13e0*/  BRA `(.L_x_4833) ;  /* 0x0000004000007947 */ /* 0x000fea0003800000 */
.L_x_4831:
[----:B-----5:R-:W-:-:S05]  /*13f0*/  HADD2.F32 R33, -RZ, R26.H0_H0 ;  /* 0x2000001aff217230 */ /* 0x020fca0000004100 */
[----:B------:R-:W-:-:S05]  /*1400*/  FADD.FTZ R116, R33, R116 ;  /* 0x0000007421747221 */ /* 0x000fca0000010000 */
.L_x_4832:
[----:B------:R-:W-:-:S04]  /*1410*/  F2FP.PACK_AB R32, RZ, R116 ;  /* 0x00000074ff20723e */ /* 0x000fc800000000ff */
[----:B------:R-:W-:Y:S02]  /*1420*/  PRMT R30, R32, 0x7610, R30 ;  /* 0x00007610201e7816 */ /* 0x000fe4000000001e */
.L_x_4833:
[----:B------:R-:W-:-:S05]  /*1430*/  HADD2.F32 R34, -RZ, R34.H1_H1 ;  /* 0x30000022ff227230 */ /* 0x000fca0000004100 */
[----:B------:R-:W-:Y:S01]  /*1440*/  FMUL.FTZ R119, R34, R111 ;  /* 0x0000006f22777220 */ /* 0x000fe20000410000 */
[----:B------:R-:W-:Y:S05]  /*1450*/  @P2 BRA `(.L_x_4834) ;  /* 0x0000002000002947 */ /* 0x000fea0003800000 */
[----:B------:R-:W-:Y:S05]  /*1460*/  @P0 BRA `(.L_x_4835) ;  /* 0x0000003000000947 */ /* 0x000fea0003800000 */
[----:B------:R-:W-:Y:S05]  /*1470*/  BRA `(.L_x_4836) ;  /* 0x0000004000007947 */ /* 0x000fea0003800000 */
.L_x_4834:
[----:B-----5:R-:W-:-:S05]  /*1480*/  HADD2.F32 R32, -RZ, R26.H1_H1 ;  /* 0x3000001aff207230 */ /* 0x020fca0000004100 */
[----:B------:R-:W-:-:S05]  /*1490*/  FADD.FTZ R119, R32, R119 ;  /* 0x0000007720777221 */ /* 0x000fca0000010000 */
.L_x_4835:
[----:B------:R-:W-:-:S04]  /*14a0*/  F2FP.PACK_AB R32, RZ, R119 ;  /* 0x00000077ff20723e */ /* 0x000fc800000000ff */
[----:B------:R-:W-:Y:S02]  /*14b0*/  PRMT R30, R30, 0x5410, R32 ;  /* 0x000054101e1e7816 */ /* 0x000fe40000000020 */
.L_x_4836:
[----:B------:R-:W-:-:S05]  /*14c0*/  HADD2.F32 R118, -RZ, R35.H0_H0 ;  /* 0x20000023ff767230 */ /* 0x000fca0000004100 */
[----:B------:R-:W-:Y:S01]  /*14d0*/  FMUL.FTZ R118, R118, R111 ;  /* 0x0000006f76767220 */ /* 0x000fe20000410000 */
[----:B------:R-:W-:Y:S05]  /*14e0*/  @P2 BRA `(.L_x_4837) ;  /* 0x0000002000002947 */ /* 0x000fea0003800000 */
[----:B------:R-:W-:Y:S05]  /*14f0*/  @P0 BRA `(.L_x_4838) ;  /* 0x0000003000000947 */ /* 0x000fea0003800000 */
[----:B------:R-:W-:Y:S05]  /*1500*/  BRA `(.L_x_4839) ;  /* 0x0000004000007947 */ /* 0x000fea0003800000 */
.L_x_4837:
[----:B-----5:R-:W-:-:S05]  /*1510*/  HADD2.F32 R33, -RZ, R27.H0_H0 ;  /* 0x2000001bff217230 */ /* 0x020fca0000004100 */
[----:B------:R-:W-:-:S05]  /*1520*/  FADD.FTZ R118, R33, R118 ;  /* 0x0000007621767221 */ /* 0x000fca0000010000 */
.L_x_4838:
[----:B------:R-:W-:-:S04]  /*1530*/  F2FP.PACK_AB R32, RZ, R118 ;  /* 0x00000076ff20723e */ /* 0x000fc800000000ff */
[----:B------:R-:W-:Y:S02]  /*1540*/  PRMT R31, R32, 0x7610, R31 ;  /* 0x00007610201f7816 */ /* 0x000fe4000000001f */
.L_x_4839:
[----:B------:R-:W-:-:S05]  /*1550*/  HADD2.F32 R120, -RZ, R35.H1_H1 ;  /* 0x30000023ff787230 */ /* 0x000fca0000004100 */
[----:B------:R-:W-:Y:S01]  /*1560*/  FMUL.FTZ R120, R120, R111 ;  /* 0x0000006f78787220 */ /* 0x000fe20000410000 */
[----:B------:R-:W-:Y:S05]  /*1570*/  @P2 BRA `(.L_x_4840) ;  /* 0x0000002000002947 */ /* 0x000fea0003800000 */
[----:B------:R-:W-:Y:S05]  /*1580*/  @P0 BRA `(.L_x_4841) ;  /* 0x0000003000000947 */ /* 0x000fea0003800000 */
[----:B------:R-:W-:Y:S05]  /*1590*/  BRA `(.L_x_4842) ;  /* 0x0000004000007947 */ /* 0x000fea0003800000 */
.L_x_4840:
[----:B-----5:R-:W-:-:S05]  /*15a0*/  HADD2.F32 R33, -RZ, R27.H1_H1 ;  /* 0x3000001bff217230 */ /* 0x020fca0000004100 */
[----:B------:R-:W-:-:S05]  /*15b0*/  FADD.FTZ R120, R33, R120 ;  /* 0x0000007821787221 */ /* 0x000fca0000010000 */
.L_x_4841:
[----:B------:R-:W-:-:S04]  /*15c0*/  F2FP.PACK_AB R32, RZ, R120 ;  /* 0x00000078ff20723e */ /* 0x000fc800000000ff */
[----:B------:R-:W-:Y:S02]  /*15d0*/  PRMT R31, R31, 0x5410, R32 ;  /* 0x000054101f1f7816 */ /* 0x000fe40000000020 */
.L_x_4842:
        /* <DEDUP_REMOVED lines=14> */
.L_x_4843:
[----:B0----5:R-:W-:-:S05]  /*16c0*/  HADD2.F32 R36, -RZ, R24.H0_H0 ;  /* 0x20000018ff247230 */ /* 0x021fca0000004100 */
[----:B------:R-:W-:-:S05]  /*16d0*/  FADD.FTZ R123, R36, R123 ;  /* 0x0000007b247b7221 */ /* 0x000fca0000010000 */
.L_x_4844:
[----:B------:R-:W-:-:S04]  /*16e0*/  F2FP.PACK_AB R36, RZ, R123 ;  /* 0x0000007bff24723e */ /* 0x000fc800000000ff */
[----:B------:R-:W-:Y:S02]  /*16f0*/  PRMT R28, R36, 0x7610, R28 ;  /* 0x00007610241c7816 */ /* 0x000fe4000000001c */
.L_x_4845:
[----:B------:R-:W-:-:S05]  /*1700*/  HADD2.F32 R32, -RZ, R32.H1_H1 ;  /* 0x30000020ff207230 */ /* 0x000fca0000004100 */
[----:B------:R-:W-:Y:S01]  /*1710*/  FMUL.FTZ R125, R32, R111 ;  /* 0x0000006f207d7220 */ /* 0x000fe20000410000 */
[----:B------:R-:W-:Y:S05]  /*1720*/  @P2 BRA `(.L_x_4846) ;  /* 0x0000002000002947 */ /* 0x000fea0003800000 */
[----:B------:R-:W-:Y:S05]  /*1730*/  @P0 BRA `(.L_x_4847) ;  /* 0x0000003000000947 */ /* 0x000fea0003800000 */
[----:B------:R-:W-:Y:S05]  /*1740*/  BRA `(.L_x_4848) ;  /* 0x0000004000007947 */ /* 0x000fea0003800000 */
.L_x_4846:
[----:B-----5:R-:W-:-:S05]  /*1750*/  HADD2.F32 R32, -RZ, R24.H1_H1 ;  /* 0x30000018ff207230 */ /* 0x020fca0000004100 */
[----:B------:R-:W-:-:S05]  /*1760*/  FADD.FTZ R125, R32, R125 ;  /* 0x0000007d207d7221 */ /* 0x000fca0000010000 */
.L_x_4847:
[----:B------:R-:W-:-:S04]  /*1770*/  F2FP.PACK_AB R32, RZ, R125 ;  /* 0x0000007dff20723e */ /* 0x000fc800000000ff */
[----:B------:R-:W-:Y:S02]  /*1780*/  PRMT R28, R28, 0x5410, R32 ;  /* 0x000054101c1c7816 */ /* 0x000fe40000000020 */
.L_x_4848:
[----:B------:R-:W-:-:S05]  /*1790*/  HADD2.F32 R124, -RZ, R33.H0_H0 ;  /* 0x20000021ff7c7230 */ /* 0x000fca0000004100 */
[----:B------:R-:W-:Y:S01]  /*17a0*/  FMUL.FTZ R124, R124, R111 ;  /* 0x0000006f7c7c7220 */ /* 0x000fe20000410000 */
[----:B------:R-:W-:Y:S05]  /*17b0*/  @P2 BRA `(.L_x_4849) ;  /* 0x0000002000002947 */ /* 0x000fea0003800000 */
[----:B------:R-:W-:Y:S05]  /*17c0*/  @P0 BRA `(.L_x_4850) ;  /* 0x0000003000000947 */ /* 0x000fea0003800000 */
[----:B------:R-:W-:Y:S05]  /*17d0*/  BRA `(.L_x_4851) ;  /* 0x0000004000007947 */ /* 0x000fea0003800000 */
.L_x_4849:
[----:B-----5:R-:W-:-:S05]  /*17e0*/  HADD2.F32 R37, -RZ, R25.H0_H0 ;  /* 0x20000019ff257230 */ /* 0x020fca0000004100 */
[----:B------:R-:W-:-:S05]  /*17f0*/  FADD.FTZ R124, R37, R124 ;  /* 0x0000007c257c7221 */ /* 0x000fca0000010000 */
.L_x_4850:
[----:B------:R-:W-:-:S04]  /*1800*/  F2FP.PACK_AB R32, RZ, R124 ;  /* 0x0000007cff20723e */ /* 0x000fc800000000ff */
[----:B------:R-:W-:Y:S02]  /*1810*/  PRMT R29, R32, 0x7610, R29 ;  /* 0x00007610201d7816 */ /* 0x000fe4000000001d */
.L_x_4851:
[----:B------:R-:W-:-:S05]  /*1820*/  HADD2.F32 R32, -RZ, R33.H1_H1 ;  /* 0x30000021ff207230 */ /* 0x000fca0000004100 */
[----:B------:R-:W-:Y:S01]  /*1830*/  FMUL.FTZ R127, R32, R111 ;  /* 0x0000006f207f7220 */ /* 0x000fe20000410000 */
[----:B------:R-:W-:Y:S05]  /*1840*/  @P2 BRA `(.L_x_4852) ;  /* 0x0000002000002947 */ /* 0x000fea0003800000 */
[----:B------:R-:W-:Y:S05]  /*1850*/  @P0 BRA `(.L_x_4853) ;  /* 0x0000003000000947 */ /* 0x000fea0003800000 */
[----:B------:R-:W-:Y:S05]  /*1860*/  BRA `(.L_x_4854) ;  /* 0x0000004000007947 */ /* 0x000fea0003800000 */
.L_x_4852:
[----:B-----5:R-:W-:-:S05]  /*1870*/  HADD2.F32 R32, -RZ, R25.H1_H1 ;  /* 0x30000019ff207230 */ /* 0x020fca0000004100 */
[----:B------:R-:W-:-:S05]  /*1880*/  FADD.FTZ R127, R32, R127 ;  /* 0x0000007f207f7221 */ /* 0x000fca0000010000 */
.L_x_4853:
[----:B------:R-:W-:-:S04]  /*1890*/  F2FP.PACK_AB R32, RZ, R127 ;  /* 0x0000007fff20723e */ /* 0x000fc800000000ff */
[----:B------:R-:W-:Y:S02]  /*18a0*/  PRMT R29, R29, 0x5410, R32 ;  /* 0x000054101d1d7816 */ /* 0x000fe40000000020 */
.L_x_4854:
[----:B------:R-:W-:-:S05]  /*18b0*/  HADD2.F32 R126, -RZ, R34.H0_H0 ;  /* 0x20000022ff7e7230 */ /* 0x000fca0000004100 */
[----:B------:R-:W-:Y:S01]  /*18c0*/  FMUL.FTZ R126, R126, R111 ;  /* 0x0000006f7e7e7220 */ /* 0x000fe20000410000 */
[----:B------:R-:W-:Y:S05]  /*18d0*/  @P2 BRA `(.L_x_4855) ;  /* 0x0000002000002947 */ /* 0x000fea0003800000 */
[----:B------:R-:W-:Y:S05]  /*18e0*/  @P0 BRA `(.L_x_4856) ;  /* 0x0000003000000947 */ /* 0x000fea0003800000 */
[----:B------:R-:W-:Y:S05]  /*18f0*/  BRA `(.L_x_4857) ;  /* 0x0000004000007947 */ /* 0x000fea0003800000 */
.L_x_4855:
[----:B-----5:R-:W-:-:S05]  /*1900*/  HADD2.F32 R33, -RZ, R26.H0_H0 ;  /* 0x2000001aff217230 */ /* 0x020fca0000004100 */
[----:B------:R-:W-:-:S05]  /*1910*/  FADD.FTZ R126, R33, R126 ;  /* 0x0000007e217e7221 */ /* 0x000fca0000010000 */
.L_x_4856:
[----:B------:R-:W-:-:S04]  /*1920*/  F2FP.PACK_AB R32, RZ, R126 ;  /* 0x0000007eff20723e */ /* 0x000fc800000000ff */
[----:B------:R-:W-:Y:S02]  /*1930*/  PRMT R30, R32, 0x7610, R30 ;  /* 0x00007610201e7816 */ /* 0x000fe4000000001e */
.L_x_4857:
[----:B------:R-:W-:-:S05]  /*1940*/  HADD2.F32 R34, -RZ, R34.H1_H1 ;  /* 0x30000022ff227230 */ /* 0x000fca0000004100 */
[----:B------:R-:W-:Y:S01]  /*1950*/  FMUL.FTZ R129, R34, R111 ;  /* 0x0000006f22817220 */ /* 0x000fe20000410000 */
[----:B------:R-:W-:Y:S05]  /*1960*/  @P2 BRA `(.L_x_4858) ;  /* 0x0000002000002947 */ /* 0x000fea0003800000 */
[----:B------:R-:W-:Y:S05]  /*1970*/  @P0 BRA `(.L_x_4859) ;  /* 0x0000003000000947 */ /* 0x000fea0003800000 */
[----:B------:R-:W-:Y:S05]  /*1980*/  BRA `(.L_x_4860) ;  /* 0x0000004000007947 */ /* 0x000fea0003800000 */
.L_x_4858:
[----:B-----5:R-:W-:-:S05]  /*1990*/  HADD2.F32 R32, -RZ, R26.H1_H1 ;  /* 0x3000001aff207230 */ /* 0x020fca0000004100 */
[----:B------:R-:W-:-:S05]  /*19a0*/  FADD.FTZ R129, R32, R129 ;  /* 0x0000008120817221 */ /* 0x000fca0000010000 */
.L_x_4859:
[----:B------:R-:W-:-:S04]  /*19b0*/  F2FP.PACK_AB R32, RZ, R129 ;  /* 0x00000081ff20723e */ /* 0x000fc800000000ff */
[----:B------:R-:W-:Y:S02]  /*19c0*/  PRMT R30, R30, 0x5410, R32 ;  /* 0x000054101e1e7816 */ /* 0x000fe40000000020 */
.L_x_4860:
[----:B------:R-:W-:-:S05]  /*19d0*/  HADD2.F32 R128, -RZ, R35.H0_H0 ;  /* 0x20000023ff807230 */ /* 0x000fca0000004100 */
[----:B------:R-:W-:Y:S01]  /*19e0*/  FMUL.FTZ R128, R128, R111 ;  /* 0x0000006f80807220 */ /* 0x000fe20000410000 */
[----:B------:R-:W-:Y:S05]  /*19f0*/  @P2 BRA `(.L_x_4861) ;  /* 0x0000002000002947 */ /* 0x000fea0003800000 */
[----:B------:R-:W-:Y:S05]  /*1a00*/  @P0 BRA `(.L_x_4862) ;  /* 0x0000003000000947 */ /* 0x000fea0003800000 */
[----:B------:R-:W-:Y:S05]  /*1a10*/  BRA `(.L_x_4863) ;  /* 0x0000004000007947 */ /* 0x000fea0003800000 */
.L_x_4861:
[----:B-----5:R-:W-:-:S05]  /*1a20*/  HADD2.F32 R33, -RZ, R27.H0_H0 ;  /* 0x2000001bff217230 */ /* 0x020fca0000004100 */
[----:B------:R-:W-:-:S05]  /*1a30*/  FADD.FTZ R128, R33, R128 ;  /* 0x0000008021807221 */ /* 0x000fca0000010000 */
.L_x_4862:
[----:B------:R-:W-:-:S04]  /*1a40*/  F2FP.PACK_AB R32, RZ, R128 ;  /* 0x00000080ff20723e */ /* 0x000fc800000000ff */
[----:B------:R-:W-:Y:S02]  /*1a50*/  PRMT R31, R32, 0x7610, R31 ;  /* 0x00007610201f7816 */ /* 0x000fe4000000001f */
.L_x_4863:
[----:B------:R-:W-:-:S05]  /*1a60*/  HADD2.F32 R130, -RZ, R35.H1_H1 ;  /* 0x30000023ff827230 */ /* 0x000fca0000004100 */
[----:B------:R-:W-:Y:S01]  /*1a70*/  FMUL.FTZ R130, R130, R111 ;  /* 0x0000006f82827220 */ /* 0x000fe20000410000 */
[----:B------:R-:W-:Y:S05]  /*1a80*/  @P2 BRA `(.L_x_4864) ;  /* 0x0000002000002947 */ /* 0x000fea0003800000 */
[----:B------:R-:W-:Y:S05]  /*1a90*/  @P0 BRA `(.L_x_4865) ;  /* 0x0000003000000947 */ /* 0x000fea0003800000 */
[----:B------:R-:W-:Y:S05]  /*1aa0*/  BRA `(.L_x_4866) ;  /* 0x0000004000007947 */ /* 0x000fea0003800000 */
.L_x_4864:
[----:B-----5:R-:W-:-:S05]  /*1ab0*/  HADD2.F32 R33, -RZ, R27.H1_H1 ;  /* 0x3000001bff217230 */ /* 0x020fca0000004100 */
[----:B------:R-:W-:-:S05]  /*1ac0*/  FADD.FTZ R130, R33, R130 ;  /* 0x0000008221827221 */ /* 0x000fca0000010000 */
.L_x_4865:
[----:B------:R-:W-:-:S04]  /*1ad0*/  F2FP.PACK_AB R32, RZ, R130 ;  /* 0x00000082ff20723e */ /* 0x000fc800000000ff */
[----:B------:R-:W-:Y:S02]  /*1ae0*/  PRMT R31, R31, 0x5410, R32 ;  /* 0x000054101f1f7816 */ /* 0x000fe40000000020 */
.L_x_4866:
        /* <DEDUP_REMOVED lines=14> */
.L_x_4867:
[----:B0----5:R-:W-:-:S05]  /*1bd0*/  HADD2.F32 R36, -RZ, R24.H0_H0 ;  /* 0x20000018ff247230 */ /* 0x021fca0000004100 */
[----:B------:R-:W-:-:S05]  /*1be0*/  FADD.FTZ R131, R36, R131 ;  /* 0x0000008324837221 */ /* 0x000fca0000010000 */
.L_x_4868:
[----:B------:R-:W-:-:S04]  /*1bf0*/  F2FP.PACK_AB R36, RZ, R131 ;  /* 0x00000083ff24723e */ /* 0x000fc800000000ff */
[----:B------:R-:W-:Y:S02]  /*1c00*/  PRMT R28, R36, 0x7610, R28 ;  /* 0x00007610241c7816 */ /* 0x000fe4000000001c */
.L_x_4869:
[----:B------:R-:W-:-:S05]  /*1c10*/  HADD2.F32 R32, -RZ, R32.H1_H1 ;  /* 0x30000020ff207230 */ /* 0x000fca0000004100 */
[----:B------:R-:W-:Y:S01]  /*1c20*/  FMUL.FTZ R132, R32, R111 ;  /* 0x0000006f20847220 */ /* 0x000fe20000410000 */
[----:B------:R-:W-:Y:S05]  /*1c30*/  @P2 BRA `(.L_x_4870) ;  /* 0x0000002000002947 */ /* 0x000fea0003800000 */
[----:B------:R-:W-:Y:S05]  /*1c40*/  @P0 BRA `(.L_x_4871) ;  /* 0x0000003000000947 */ /* 0x000fea0003800000 */
[----:B------:R-:W-:Y:S05]  /*1c50*/  BRA `(.L_x_4872) ;  /* 0x0000004000007947 */ /* 0x000fea0003800000 */
.L_x_4870:
[----:B-----5:R-:W-:-:S05]  /*1c60*/  HADD2.F32 R37, -RZ, R24.H1_H1 ;  /* 0x30000018ff257230 */ /* 0x020fca0000004100 */
[----:B------:R-:W-:-:S05]  /*1c70*/  FADD.FTZ R132, R37, R132 ;  /* 0x0000008425847221 */ /* 0x000fca0000010000 */
.L_x_4871:
[----:B------:R-:W-:-:S04]  /*1c80*/  F2FP.PACK_AB R32, RZ, R132 ;  /* 0x00000084ff20723e */ /* 0x000fc800000000ff */
[----:B------:R-:W-:Y:S02]  /*1c90*/  PRMT R28, R28, 0x5410, R32 ;  /* 0x000054101c1c7816 */ /* 0x000fe40000000020 */
.L_x_4872:
[----:B------:R-:W-:-:S05]  /*1ca0*/  HADD2.F32 R32, -RZ, R33.H0_H0 ;  /* 0x20000021ff207230 */ /* 0x000fca0000004100 */
[----:B------:R-:W-:Y:S01]  /*1cb0*/  FMUL.FTZ R133, R32, R111 ;  /* 0x0000006f20857220 */ /* 0x000fe20000410000 */
[----:B------:R-:W-:Y:S05]  /*1cc0*/  @P2 BRA `(.L_x_4873) ;  /* 0x0000002000002947 */ /* 0x000fea0003800000 */
[----:B------:R-:W-:Y:S05]  /*1cd0*/  @P0 BRA `(.L_x_4874) ;  /* 0x0000003000000947 */ /* 0x000fea0003800000 */
[----:B------:R-:W-:Y:S05]  /*1ce0*/  BRA `(.L_x_4875) ;  /* 0x0000004000007947 */ /* 0x000fea0003800000 */
.L_x_4873:
[----:B-----5:R-:W-:-:S05]  /*1cf0*/  HADD2.F32 R32, -RZ, R25.H0_H0 ;  /* 0x20000019ff207230 */ /* 0x020fca0000004100 */
[----:B------:R-:W-:-:S05]  /*1d00*/  FADD.FTZ R133, R32, R133 ;  /* 0x0000008520857221 */ /* 0x000fca0000010000 */
.L_x_4874:
[----:B------:R-:W-:-:S04]  /*1d10*/  F2FP.PACK_AB R32, RZ, R133 ;  /* 0x00000085ff20723e */ /* 0x000fc800000000ff */
[----:B------:R-:W-:Y:S02]  /*1d20*/  PRMT R29, R32, 0x7610, R29 ;  /* 0x00007610201d7816 */ /* 0x000fe4000000001d */
.L_x_4875:
[----:B------:R-:W-:-:S05]  /*1d30*/  HADD2.F32 R134, -RZ, R33.H1_H1 ;  /* 0x30000021ff867230 */ /* 0x000fca0000004100 */
[----:B------:R-:W-:Y:S01]  /*1d40*/  FMUL.FTZ R134, R134, R111 ;  /* 0x0000006f86867220 */ /* 0x000fe20000410000 */
[----:B------:R-:W-:Y:S05]  /*1d50*/  @P2 BRA `(.L_x_4876) ;  /* 0x0000002000002947 */ /* 0x000fea0003800000 */
[----:B------:R-:W-:Y:S05]  /*1d60*/  @P0 BRA `(.L_x_4877) ;  /* 0x0000003000000947 */ /* 0x000fea0003800000 */
[----:B------:R-:W-:Y:S05]  /*1d70*/  BRA `(.L_x_4878) ;  /* 0x0000004000007947 */ /* 0x000fea0003800000 */
.L_x_4876:
[----:B-----5:R-:W-:-:S05]  /*1d80*/  HADD2.F32 R33, -RZ, R25.H1_H1 ;  /* 0x30000019ff217230 */ /* 0x020fca0000004100 */
[----:B------:R-:W-:-:S05]  /*1d90*/  FADD.FTZ R134, R33, R134 ;  /* 0x0000008621867221 */ /* 0x000fca0000010000 */
.L_x_4877:
[----:B------:R-:W-:-:S04]  /*1da0*/  F2FP.PACK_AB R32, RZ, R134 ;  /* 0x00000086ff20723e */ /* 0x000fc800000000ff */
[----:B------:R-:W-:Y:S02]  /*1db0*/  PRMT R29, R29, 0x5410, R32 ;  /* 0x000054101d1d7816 */ /* 0x000fe40000000020 */
.L_x_4878:
[----:B------:R-:W-:-:S05]  /*1dc0*/  HADD2.F32 R32, -RZ, R34.H0_H0 ;  /* 0x20000022ff207230 */ /* 0x000fca0000004100 */
[----:B------:R-:W-:Y:S01]  /*1dd0*/  FMUL.FTZ R135, R32, R111 ;  /* 0x0000006f20877220 */ /* 0x000fe20000410000 */
[----:B------:R-:W-:Y:S05]  /*1de0*/  @P2 BRA `(.L_x_4879) ;  /* 0x0000002000002947 */ /* 0x000fea0003800000 */
[----:B------:R-:W-:Y:S05]  /*1df0*/  @P0 BRA `(.L_x_4880) ;  /* 0x0000003000000947 */ /* 0x000fea0003800000 */
[----:B------:R-:W-:Y:S05]  /*1e00*/  BRA `(.L_x_4881) ;  /* 0x0000004000007947 */ /* 0x000fea0003800000 */
.L_x_4879:
[----:B-----5:R-:W-:-:S05]  /*1e10*/  HADD2.F32 R32, -RZ, R26.H0_H0 ;  /* 0x2000001aff207230 */ /* 0x020fca0000004100 */
[----:B------:R-:W-:-:S05]  /*1e20*/  FADD.FTZ R135, R32, R135 ;  /* 0x0000008720877221 */ /* 0x000fca0000010000 */
.L_x_4880:
[----:B------:R-:W-:-:S04]  /*1e30*/  F2FP.PACK_AB R32, RZ, R135 ;  /* 0x00000087ff20723e */ /* 0x000fc800000000ff */
[----:B------:R-:W-:Y:S02]  /*1e40*/  PRMT R30, R32, 0x7610, R30 ;  /* 0x00007610201e7816 */ /* 0x000fe4000000001e */
.L_x_4881:
[----:B------:R-:W-:-:S05]  /*1e50*/  HADD2.F32 R34, -RZ, R34.H1_H1 ;  /* 0x30000022ff227230 */ /* 0x000fca0000004100 */
[----:B------:R-:W-:Y:S01]  /*1e60*/  FMUL.FTZ R137, R34, R111 ;  /* 0x0000006f22897220 */ /* 0x000fe20000410000 */
[----:B------:R-:W-:Y:S05]  /*1e70*/  @P2 BRA `(.L_x_4882) ;  /* 0x0000002000002947 */ /* 0x000fea0003800000 */
[----:B------:R-:W-:Y:S05]  /*1e80*/  @P0 BRA `(.L_x_4883) ;  /* 0x0000003000000947 */ /* 0x000fea0003800000 */
[----:B------:R-:W-:Y:S05]  /*1e90*/  BRA `(.L_x_4884) ;  /* 0x0000004000007947 */ /* 0x000fea0003800000 */
.L_x_4882:
[----:B-----5:R-:W-:-:S05]  /*1ea0*/  HADD2.F32 R32, -RZ, R26.H1_H1 ;  /* 0x3000001aff207230 */ /* 0x020fca0000004100 */
[----:B------:R-:W-:-:S05]  /*1eb0*/  FADD.FTZ R137, R32, R137 ;  /* 0x0000008920897221 */ /* 0x000fca0000010000 */
.L_x_4883:
[----:B------:R-:W-:-:S04]  /*1ec0*/  F2FP.PACK_AB R32, RZ, R137 ;  /* 0x00000089ff20723e */ /* 0x000fc800000000ff */
[----:B------:R-:W-:Y:S02]  /*1ed0*/  PRMT R30, R30, 0x5410, R32 ;  /* 0x000054101e1e7816 */ /* 0x000fe40000000020 */
.L_x_4884:
[----:B------:R-:W-:-:S05]  /*1ee0*/  HADD2.F32 R136, -RZ, R35.H0_H0 ;  /* 0x20000023ff887230 */ /* 0x000fca0000004100 */
[----:B------:R-:W-:Y:S01]  /*1ef0*/  FMUL.FTZ R136, R136, R111 ;  /* 0x0000006f88887220 */ /* 0x000fe20000410000 */
[----:B------:R-:W-:Y:S05]  /*1f00*/  @P2 BRA `(.L_x_4885) ;  /* 0x0000002000002947 */ /* 0x000fea0003800000 */
[----:B------:R-:W-:Y:S05]  /*1f10*/  @P0 BRA `(.L_x_4886) ;  /* 0x0000003000000947 */ /* 0x000fea0003800000 */
[----:B------:R-:W-:Y:S05]  /*1f20*/  BRA `(.L_x_4887) ;  /* 0x0000004000007947 */ /* 0x000fea0003800000 */
.L_x_4885:
[----:B-----5:R-:W-:-:S05]  /*1f30*/  HADD2.F32 R33, -RZ, R27.H0_H0 ;  /* 0x2000001bff217230 */ /* 0x020fca0000004100 */
[----:B------:R-:W-:-:S05]  /*1f40*/  FADD.FTZ R136, R33, R136 ;  /* 0x0000008821887221 */ /* 0x000fca0000010000 */
.L_x_4886:
[----:B------:R-:W-:-:S04]  /*1f50*/  F2FP.PACK_AB R32, RZ, R136 ;  /* 0x00000088ff20723e */ /* 0x000fc800000000ff */
[----:B------:R-:W-:Y:S02]  /*1f60*/  PRMT R31, R32, 0x7610, R31 ;  /* 0x00007610201f7816 */ /* 0x000fe4000000001f */
.L_x_4887:
[----:B------:R-:W-:-:S05]  /*1f70*/  HADD2.F32 R138, -RZ, R35.H1_H1 ;  /* 0x30000023ff8a7230 */ /* 0x000fca0000004100 */
[----:B------:R-:W-:Y:S01]  /*1f80*/  FMUL.FTZ R138, R138, R111 ;  /* 0x0000006f8a8a7220 */ /* 0x000fe20000410000 */
[----:B------:R-:W-:Y:S05]  /*1f90*/  @P2 BRA `(.L_x_4888) ;  /* 0x0000002000002947 */ /* 0x000fea0003800000 */
[----:B------:R-:W-:Y:S05]  /*1fa0*/  @P0 BRA `(.L_x_4889) ;  /* 0x0000003000000947 */ /* 0x000fea0003800000 */
[----:B------:R-:W-:Y:S05]  /*1fb0*/  BRA `(.L_x_4890) ;  /* 0x0000004000007947 */ /* 0x000fea0003800000 */
.L_x_4888:
[----:B-----5:R-:W-:-:S05]  /*1fc0*/  HADD2.F32 R33, -RZ, R27.H1_H1 ;  /* 0x3000001bff217230 */ /* 0x020fca0000004100 */
[----:B------:R-:W-:-:S05]  /*1fd0*/  FADD.FTZ R138, R33, R138 ;  /* 0x0000008a218a7221 */ /* 0x000fca0000010000 */
.L_x_4889:
[----:B------:R-:W-:-:S04]  /*1fe0*/  F2FP.PACK_AB R32, RZ, R138 ;  /* 0x0000008aff20723e */ /* 0x000fc800000000ff */
[----:B------:R-:W-:Y:S02]  /*1ff0*/  PRMT R31, R31, 0x5410, R32 ;  /* 0x000054101f1f7816 */ /* 0x000fe40000000020 */
.L_x_4890:
        /* <DEDUP_REMOVED lines=14> */
.L_x_4891:
[----:B0----5:R-:W-:-:S05]  /*20e0*/  HADD2.F32 R36, -RZ, R24.H0_H0 ;  /* 0x20000018ff247230 */ /* 0x021fca0000004100 */
[----:B------:R-:W-:-:S05]  /*20f0*/  FADD.FTZ R121, R36, R121 ;  /* 0x0000007924797221 */ /* 0x000fca0000010000 */
.L_x_4892:
[----:B------:R-:W-:-:S04]  /*2100*/  F2FP.PACK_AB R36, RZ, R121 ;  /* 0x00000079ff24723e */ /* 0x000fc800000000ff */
[----:B------:R-:W-:Y:S02]  /*2110*/  PRMT R28, R36, 0x7610, R28 ;  /* 0x00007610241c7816 */ /* 0x000fe4000000001c */
.L_x_4893:
[----:B------:R-:W-:-:S05]  /*2120*/  HADD2.F32 R32, -RZ, R32.H1_H1 ;  /* 0x30000020ff207230 */ /* 0x000fca0000004100 */
[----:B------:R-:W-:Y:S01]  /*2130*/  FMUL.FTZ R36, R32, R111 ;  /* 0x0000006f20247220 */ /* 0x000fe20000410000 */
[----:B------:R-:W-:Y:S05]  /*2140*/  @P2 BRA `(.L_x_4894) ;  /* 0x0000002000002947 */ /* 0x000fea0003800000 */
[----:B------:R-:W-:Y:S05]  /*2150*/  @P0 BRA `(.L_x_4895) ;  /* 0x0000003000000947 */ /* 0x000fea0003800000 */
[----:B------:R-:W-:Y:S05]  /*2160*/  BRA `(.L_x_4896) ;  /* 0x0000004000007947 */ /* 0x000fea0003800000 */
.L_x_4894:
[----:B-----5:R-:W-:-:S05]  /*2170*/  HADD2.F32 R37, -RZ, R24.H1_H1 ;  /* 0x30000018ff257230 */ /* 0x020fca0000004100 */
[----:B------:R-:W-:-:S05]  /*2180*/  FADD.FTZ R36, R37, R36 ;  /* 0x0000002425247221 */ /* 0x000fca0000010000 */
.L_x_4895:
[----:B------:R-:W-:-:S04]  /*2190*/  F2FP.PACK_AB R32, RZ, R36 ;  /* 0x00000024ff20723e */ /* 0x000fc800000000ff */
[----:B------:R-:W-:Y:S02]  /*21a0*/  PRMT R28, R28, 0x5410, R32 ;  /* 0x000054101c1c7816 */ /* 0x000fe40000000020 */
.L_x_4896:
[----:B------:R-:W-:-:S05]  /*21b0*/  HADD2.F32 R32, -RZ, R33.H0_H0 ;  /* 0x20000021ff207230 */ /* 0x000fca0000004100 */
[----:B------:R-:W-:Y:S01]  /*21c0*/  FMUL.FTZ R37, R32, R111 ;  /* 0x0000006f20257220 */ /* 0x000fe20000410000 */
[----:B------:R-:W-:Y:S05]  /*21d0*/  @P2 BRA `(.L_x_4897) ;  /* 0x0000002000002947 */ /* 0x000fea0003800000 */
[----:B------:R-:W-:Y:S05]  /*21e0*/  @P0 BRA `(.L_x_4898) ;  /* 0x0000003000000947 */ /* 0x000fea0003800000 */
[----:B------:R-:W-:Y:S05]  /*21f0*/  BRA `(.L_x_4899) ;  /* 0x0000004000007947 */ /* 0x000fea0003800000 */
.L_x_4897:
[----:B-----5:R-:W-:-:S05]  /*2200*/  HADD2.F32 R32, -RZ, R25.H0_H0 ;  /* 0x20000019ff207230 */ /* 0x020fca0000004100 */
[----:B------:R-:W-:-:S05]  /*2210*/  FADD.FTZ R37, R32, R37 ;  /* 0x0000002520257221 */ /* 0x000fca0000010000 */
.L_x_4898:
[----:B------:R-:W-:-:S04]  /*2220*/  F2FP.PACK_AB R32, RZ, R37 ;  /* 0x00000025ff20723e */ /* 0x000fc800000000ff */
[----:B------:R-:W-:Y:S02]  /*2230*/  PRMT R29, R32, 0x7610, R29 ;  /* 0x00007610201d7816 */ /* 0x000fe4000000001d */
.L_x_4899:
[----:B------:R-:W-:-:S05]  /*2240*/  HADD2.F32 R32, -RZ, R33.H1_H1 ;  /* 0x30000021ff207230 */ /* 0x000fca0000004100 */
[----:B------:R-:W-:Y:S01]  /*2250*/  FMUL.FTZ R39, R32, R111 ;  /* 0x0000006f20277220 */ /* 0x000fe20000410000 */
[----:B------:R-:W-:Y:S05]  /*2260*/  @P2 BRA `(.L_x_4900) ;  /* 0x0000002000002947 */ /* 0x000fea0003800000 */
[----:B------:R-:W-:Y:S05]  /*2270*/  @P0 BRA `(.L_x_4901) ;  /* 0x0000003000000947 */ /* 0x000fea0003800000 */
[----:B------:R-:W-:Y:S05]  /*2280*/  BRA `(.L_x_4902) ;  /* 0x0000004000007947 */ /* 0x000fea0003800000 */
.L_x_4900:
[----:B-----5:R-:W-:-:S05]  /*2290*/  HADD2.F32 R32, -RZ, R25.H1_H1 ;  /* 0x30000019ff207230 */ /* 0x020fca0000004100 */
[----:B------:R-:W-:-:S05]  /*22a0*/  FADD.FTZ R39, R32, R39 ;  /* 0x0000002720277221 */ /* 0x000fca0000010000 */
.L_x_4901:
[----:B------:R-:W-:-:S04]  /*22b0*/  F2FP.PACK_AB R32, RZ, R39 ;  /* 0x00000027ff20723e */ /* 0x000fc800000000ff */
[----:B------:R-:W-:Y:S02]  /*22c0*/  PRMT R29, R29, 0x5410, R32 ;  /* 0x000054101d1d7816 */ /* 0x000fe40000000020 */
.L_x_4902:
[----:B------:R-:W-:-:S05]  /*22d0*/  HADD2.F32 R38, -RZ, R34.H0_H0 ;  /* 0x20000022ff267230 */ /* 0x000fca0000004100 */
[----:B------:R-:W-:Y:S01]  /*22e0*/  FMUL.FTZ R38, R38, R111 ;  /* 0x0000006f26267220 */ /* 0x000fe20000410000 */
[----:B------:R-:W-:Y:S05]  /*22f0*/  @P2 BRA `(.L_x_4903) ;  /* 0x0000002000002947 */ /* 0x000fea0003800000 */
[----:B------:R-:W-:Y:S05]  /*2300*/  @P0 BRA `(.L_x_4904) ;  /* 0x0000003000000947 */ /* 0x000fea0003800000 */
[----:B------:R-:W-:Y:S05]  /*2310*/  BRA `(.L_x_4905) ;  /* 0x0000004000007947 */ /* 0x000fea0003800000 */
.L_x_4903:
[----:B-----5:R-:W-:-:S05]  /*2320*/  HADD2.F32 R33, -RZ, R26.H0_H0 ;  /* 0x2000001aff217230 */ /* 0x020fca0000004100 */
[----:B------:R-:W-:-:S05]  /*2330*/  FADD.FTZ R38, R33, R38 ;  /* 0x0000002621267221 */ /* 0x000fca0000010000 */
.L_x_4904:
[----:B------:R-:W-:-:S04]  /*2340*/  F2FP.PACK_AB R32, RZ, R38 ;  /* 0x00000026ff20723e */ /* 0x000fc800000000ff */
[----:B------:R-:W-:Y:S02]  /*2350*/  PRMT R30, R32, 0x7610, R30 ;  /* 0x00007610201e7816 */ /* 0x000fe4000000001e */
.L_x_4905:
[----:B------:R-:W-:-:S05]  /*2360*/  HADD2.F32 R34, -RZ, R34.H1_H1 ;  /* 0x30000022ff227230 */ /* 0x000fca0000004100 */
[----:B------:R-:W-:Y:S01]  /*2370*/  FMUL.FTZ R139, R34, R111 ;  /* 0x0000006f228b7220 */ /* 0x000fe20000410000 */
[----:B------:R-:W-:Y:S05]  /*2380*/  @P2 BRA `(.L_x_4906) ;  /* 0x0000002000002947 */ /* 0x000fea0003800000 */
[----:B------:R-:W-:Y:S05]  /*2390*/  @P0 BRA `(.L_x_4907) ;  /* 0x0000003000000947 */ /* 0x000fea0003800000 */
[----:B------:R-:W-:Y:S05]  /*23a0*/  BRA `(.L_x_4908) ;  /* 0x0000004000007947 */ /* 0x000fea0003800000 */
.L_x_4906:
[----:B-----5:R-:W-:-:S05]  /*23b0*/  HADD2.F32 R32, -RZ, R26.H1_H1 ;  /* 0x3000001aff207230 */ /* 0x020fca0000004100 */
[----:B------:R-:W-:-:S05]  /*23c0*/  FADD.FTZ R139, R32, R139 ;  /* 0x0000008b208b7221 */ /* 0x000fca0000010000 */
.L_x_4907:
[----:B------:R-:W-:-:S04]  /*23d0*/  F2FP.PACK_AB R32, RZ, R139 ;  /* 0x0000008bff20723e */ /* 0x000fc800000000ff */
[----:B------:R-:W-:Y:S02]  /*23e0*/  PRMT R30, R30, 0x5410, R32 ;  /* 0x000054101e1e7816 */ /* 0x000fe40000000020 */
.L_x_4908:
[----:B------:R-:W-:-:S05]  /*23f0*/  HADD2.F32 R122, -RZ, R35.H0_H0 ;  /* 0x20000023ff7a7230 */ /* 0x000fca0000004100 */
[----:B------:R-:W-:Y:S01]  /*2400*/  FMUL.FTZ R122, R122, R111 ;  /* 0x0000006f7a7a7220 */ /* 0x000fe20000410000 */
[----:B------:R-:W-:Y:S05]  /*2410*/  @P2 BRA `(.L_x_4909) ;  /* 0x0000002000002947 */ /* 0x000fea0003800000 */
[----:B------:R-:W-:Y:S05]  /*2420*/  @P0 BRA `(.L_x_4910) ;  /* 0x0000003000000947 */ /* 0x000fea0003800000 */
[----:B------:R-:W-:Y:S05]  /*2430*/  BRA `(.L_x_4911) ;  /* 0x0000004000007947 */ /* 0x000fea0003800000 */
.L_x_4909:
[----:B-----5:R-:W-:-:S05]  /*2440*/  HADD2.F32 R33, -RZ, R27.H0_H0 ;  /* 0x2000001bff217230 */ /* 0x020fca0000004100 */
[----:B------:R-:W-:-:S05]  /*2450*/  FADD.FTZ R122, R33, R122 ;  /* 0x0000007a217a7221 */ /* 0x000fca0000010000 */
.L_x_4910:
[----:B------:R-:W-:-:S04]  /*2460*/  F2FP.PACK_AB R32, RZ, R122 ;  /* 0x0000007aff20723e */ /* 0x000fc800000000ff */
[----:B------:R-:W-:Y:S02]  /*2470*/  PRMT R31, R32, 0x7610, R31 ;  /* 0x00007610201f7816 */ /* 0x000fe4000000001f */
.L_x_4911:
[----:B------:R-:W-:-:S05]  /*2480*/  HADD2.F32 R140, -RZ, R35.H1_H1 ;  /* 0x30000023ff8c7230 */ /* 0x000fca0000004100 */
[----:B------:R-:W-:Y:S01]  /*2490*/  FMUL.FTZ R140, R140, R111 ;  /* 0x0000006f8c8c7220 */ /* 0x000fe20000410000 */
[----:B------:R-:W-:Y:S05]  /*24a0*/  @P2 BRA `(.L_x_4912) ;  /* 0x0000002000002947 */ /* 0x000fea0003800000 */
[----:B------:R-:W-:Y:S05]  /*24b0*/  @P0 BRA `(.L_x_4913) ;  /* 0x0000003000000947 */ /* 0x000fea0003800000 */
[----:B------:R-:W-:Y:S05]  /*24c0*/  BRA `(.L_x_4914) ;  /* 0x0000004000007947 */ /* 0x000fea0003800000 */
.L_x_4912:
[----:B-----5:R-:W-:-:S05]  /*24d0*/  HADD2.F32 R33, -RZ, R27.H1_H1 ;  /* 0x3000001bff217230 */ /* 0x020fca0000004100 */
[----:B------:R-:W-:-:S05]  /*24e0*/  FADD.FTZ R140, R33, R140 ;  /* 0x0000008c218c7221 */ /* 0x000fca0000010000 */
.L_x_4913:
[----:B------:R-:W-:-:S04]  /*24f0*/  F2FP.PACK_AB R32, RZ, R140 ;  /* 0x0000008cff20723e */ /* 0x000fc800000000ff */
[----:B------:R-:W-:Y:S02]  /*2500*/  PRMT R31, R31, 0x5410, R32 ;  /* 0x000054101f1f7816 */ /* 0x000fe40000000020 */
.L_x_4914:
        /* <DEDUP_REMOVED lines=54> */
.L_x_4919:
        /* <DEDUP_REMOVED lines=116> */
.L_x_4920:
[----:B-1----:R-:W-:Y:S01]  /*2fb0*/  FADD.FTZ R141, R110, R111 ;  /* 0x0000006f6e8d7221 */ /* 0x002fe20000010000 */
[----:B------:R-:W-:Y:S01]  /*2fc0*/  ISETP.NE.AND P1, PT, RZ, UR6, PT ;  /* 0x00000006ff007c0c */ /* 0x000fe2000bf25270 */
[----:B------:R-:W-:Y:S01]  /*2fd0*/  FMUL.FTZ R34, R146, R146 ;  /* 0x0000009292227220 */ /* 0x000fe20000410000 */
[----:B------:R-:W-:Y:S01]  /*2fe0*/  MOV R110, c[0x0][0x1e0] ;  /* 0x00007800006e7a02 */ /* 0x000fe20000000f00 */
[----:B------:R-:W1:Y:S01]  /*2ff0*/  S2R R143, SR_TID.X ;  /* 0x00000000008f7919 */ /* 0x000e620000002100 */
[----:B0-----:R-:W-:Y:S01]  /*3000*/  MOV R111, 0x4 ;  /* 0x00000004006f7802 */ /* 0x001fe20000000f00 */
[----:B------:R-:W-:Y:S01]  /*3010*/  HADD2.F32 R155, -RZ, R71.H1_H1 ;  /* 0x30000047ff9b7230 */ /* 0x000fe20000004100 */
[----:B------:R-:W-:Y:S01]  /*3020*/  FSEL R35, R34, RZ, P1 ;  /* 0x000000ff22237208 */ /* 0x000fe20000800000 */
[----:B------:R-:W-:Y:S01]  /*3030*/  FFMA.FTZ R110, R141, R110, c[0x0][0x228] ;  /* 0x00008a008d6e7623 */ /* 0x000fe2000001006e */
[----:B------:R-:W-:Y:S01]  /*3040*/  FSEL R144, R146, RZ, !P1 ;  /* 0x000000ff92907208 */ /* 0x000fe20004800000 */
[----:B------:R-:W-:-:S04]  /*3050*/  @!P2 IMAD.WIDE R32, R100, R111, c[0x0][0x1a0] ;  /* 0x000068006420a625 */ /* 0x000fc800078e026f */
[----:B------:R-:W-:Y:S01]  /*3060*/  FADD.FTZ R110, R110, R35 ;  /* 0x000000236e6e7221 */ /* 0x000fe20000010000 */
[----:B------:R0:W-:Y:S01]  /*3070*/  @!P2 STG.E [R32.64], R146 ;  /* 0x000000922000a986 */ /* 0x0001e2000c101904 */
[C---:B------:R-:W-:Y:S02]  /*3080*/  FADD.FTZ R50, -R144.reuse, R50 ;  /* 0x0000003290327221 */ /* 0x040fe40000010100 */
[----:B------:R-:W-:Y:S02]  /*3090*/  FADD.FTZ R47, -R144, R47 ;  /* 0x0000002f902f7221 */ /* 0x000fe40000010100 */
[----:B------:R-:W2:Y:S01]  /*30a0*/  MUFU.RSQ R110, R110 ;  /* 0x0000006e006e7308 */ /* 0x000ea20000001400 */
[----:B------:R-:W-:Y:S02]  /*30b0*/  IMAD R142, R100, c[0x0][0x168], RZ ;  /* 0x00005a00648e7a24 */ /* 0x000fe400078e02ff */
[C---:B------:R-:W-:Y:S02]  /*30c0*/  FADD.FTZ R43, -R144.reuse, R43 ;  /* 0x0000002b902b7221 */ /* 0x040fe40000010100 */
[----:B------:R-:W-:Y:S01]  /*30d0*/  FADD.FTZ R46, -R144, R46 ;  /* 0x0000002e902e7221 */ /* 0x000fe20000010100 */
[----:B------:R-:W-:Y:S01]  /*30e0*/  SHF.R.S32.HI R141, RZ, 0x1f, R142 ;  /* 0x0000001fff8d7819 */ /* 0x000fe2000001148e */
[----:B0-----:R-:W-:Y:S01]  /*30f0*/  HADD2.F32 R32, -RZ, R71.H0_H0 ;  /* 0x20000047ff207230 */ /* 0x001fe20000004100 */
[----:B------:R-:W-:Y:S01]  /*3100*/  @!P2 IMAD.WIDE R34, R100, R111, c[0x0][0x1a8] ;  /* 0x00006a006422a625 */ /* 0x000fe200078e026f */
[----:B------:R-:W-:Y:S01]  /*3110*/  HADD2.F32 R146, -RZ, R19.H1_H1 ;  /* 0x30000013ff927230 */ /* 0x000fe20000004100 */
[----:B------:R-:W-:-:S02]  /*3120*/  LEA.HI R142, R141, R142, RZ, 0x3 ;  /* 0x0000008e8d8e7211 */ /* 0x000fc400078f18ff */
[C---:B------:R-:W-:Y:S01]  /*3130*/  FADD.FTZ R106, -R144.reuse, R106 ;  /* 0x0000006a906a7221 */ /* 0x040fe20000010100 */
[----:B-1----:R-:W-:Y:S01]  /*3140*/  LOP3.LUT R141, R143, 0x1f, RZ, 0xc0, !PT ;  /* 0x0000001f8f8d7812 */ /* 0x002fe200078ec0ff */
[----:B------:R-:W-:Y:S02]  /*3150*/  FADD.FTZ R108, -R144, R108 ;  /* 0x0000006c906c7221 */ /* 0x000fe40000010100 */
[C---:B--2---:R-:W-:Y:S01]  /*3160*/  FMUL.FTZ R50, R110.reuse, R50 ;  /* 0x000000326e327220 */ /* 0x044fe20000410000 */
[----:B------:R0:W-:Y:S01]  /*3170*/  @!P2 STG.E [R34.64], R110 ;  /* 0x0000006e2200a986 */ /* 0x0001e2000c101904 */
[----:B------:R-:W-:Y:S01]  /*3180*/  FMUL.FTZ R47, R110, R47 ;  /* 0x0000002f6e2f7220 */ /* 0x000fe20000410000 */
[----:B------:R-:W-:Y:S01]  /*3190*/  LEA.HI.SX32 R141, R142, R141, 0x1d ;  /* 0x0000008d8e8d7211 */ /* 0x000fe200078feaff */
[----:B------:R-:W-:Y:S01]  /*31a0*/  FFMA.FTZ R155, R50, R155, R56 ;  /* 0x0000009b329b7223 */ /* 0x000fe20000010038 */
[----:B------:R-:W-:Y:S01]  /*31b0*/  HADD2.F32 R50, -RZ, R68.H1_H1 ;  /* 0x30000044ff327230 */ /* 0x000fe20000004100 */
[----:B------:R-:W-:Y:S01]  /*31c0*/  FFMA.FTZ R32, R47, R32, R55 ;  /* 0x000000202f207223 */ /* 0x000fe20000010037 */
[----:B------:R-:W-:Y:S01]  /*31d0*/  HADD2.F32 R47, -RZ, R69.H1_H1 ;  /* 0x30000045ff2f7230 */ /* 0x000fe20000004100 */
[C---:B------:R-:W-:Y:S01]  /*31e0*/  FMUL.FTZ R43, R110.reuse, R43 ;  /* 0x0000002b6e2b7220 */ /* 0x040fe20000410000 */
[----:B------:R-:W-:Y:S01]  /*31f0*/  HADD2.F32 R142, -RZ, R20.H1_H1 ;  /* 0x30000014ff8e7230 */ /* 0x000fe20000004100 */
[----:B------:R-:W-:-:S02]  /*3200*/  FMUL.FTZ R157, R110, R46 ;  /* 0x0000002e6e9d7220 */ /* 0x000fc40000410000 */
[----:B------:R-:W-:Y:S01]  /*3210*/  FFMA.FTZ R50, R43, R50, R2 ;  /* 0x000000322b327223 */ /* 0x000fe20000010002 */
[--C-:B------:R-:W-:Y:S01]  /*3220*/  HADD2.F32 R43, -RZ, R22.reuse.H0_H0 ;  /* 0x20000016ff2b7230 */ /* 0x100fe20000004100 */
[----:B------:R-:W-:Y:S01]  /*3230*/  FFMA.FTZ R157, R157, R47, R52 ;  /* 0x0000002f9d9d7223 */ /* 0x000fe20000010034 */
[----:B------:R-:W-:Y:S01]  /*3240*/  HADD2.F32 R47, -RZ, R22.H1_H1 ;  /* 0x30000016ff2f7230 */ /* 0x000fe20000004100 */
[C---:B------:R-:W-:Y:S02]  /*3250*/  FMUL.FTZ R106, R110.reuse, R106 ;  /* 0x0000006a6e6a7220 */ /* 0x040fe40000410000 */
[----:B0-----:R-:W-:Y:S02]  /*3260*/  FMUL.FTZ R35, R110, R108 ;  /* 0x0000006c6e237220 */ /* 0x001fe40000410000 */
[C---:B------:R-:W-:Y:S02]  /*3270*/  FADD.FTZ R51, -R144.reuse, R51 ;  /* 0x0000003390337221 */ /* 0x040fe40000010100 */
[----:B------:R-:W-:-:S02]  /*3280*/  FADD.FTZ R105, -R144, R105 ;  /* 0x0000006990697221 */ /* 0x000fc40000010100 */
[C---:B------:R-:W-:Y:S02]  /*3290*/  FADD.FTZ R49, -R144.reuse, R49 ;  /* 0x0000003190317221 */ /* 0x040fe40000010100 */
[----:B------:R-:W-:Y:S01]  /*32a0*/  FADD.FTZ R153, -R144, R140 ;  /* 0x0000008c90997221 */ /* 0x000fe20000010100 */
[----:B------:R-:W-:Y:S01]  /*32b0*/  HADD2.F32 R140, -RZ, R21.H1_H1 ;  /* 0x30000015ff8c7230 */ /* 0x000fe20000004100 */
[----:B------:R-:W-:Y:S02]  /*32c0*/  FFMA.FTZ R106, R106, R43, R61 ;  /* 0x0000002b6a6a7223 */ /* 0x000fe4000001003d */
[----:B------:R-:W-:Y:S01]  /*32d0*/  FFMA.FTZ R43, R35, R47, R62 ;  /* 0x0000002f232b7223 */ /* 0x000fe2000001003e */
[----:B------:R-:W-:Y:S01]  /*32e0*/  HADD2.F32 R35, -RZ, R20.H0_H0 ;  /* 0x20000014ff237230 */ /* 0x000fe20000004100 */
[----:B------:R-:W-:Y:S01]  /*32f0*/  FADD.FTZ R45, -R144, R45 ;  /* 0x0000002d902d7221 */ /* 0x000fe20000010100 */
[----:B------:R-:W-:Y:S01]  /*3300*/  HADD2.F32 R47, -RZ, R15.H0_H0 ;  /* 0x2000000fff2f7230 */ /* 0x000fe20000004100 */
[----:B------:R-:W-:-:S02]  /*3310*/  FMUL.FTZ R51, R110, R51 ;  /* 0x000000336e337220 */ /* 0x000fc40000410000 */
[C---:B------:R-:W-:Y:S02]  /*3320*/  FMUL.FTZ R105, R110.reuse, R105 ;  /* 0x000000696e697220 */ /* 0x040fe40000410000 */
[----:B------:R-:W-:Y:S02]  /*3330*/  FMUL.FTZ R34, R110, R49 ;  /* 0x000000316e227220 */ /* 0x000fe40000410000 */
[C---:B------:R-:W-:Y:S02]  /*3340*/  FADD.FTZ R48, -R144.reuse, R48 ;  /* 0x0000003090307221 */ /* 0x040fe40000010100 */
[C---:B------:R-:W-:Y:S02]  /*3350*/  FADD.FTZ R116, -R144.reuse, R116 ;  /* 0x0000007490747221 */ /* 0x040fe40000010100 */
[C---:B------:R-:W-:Y:S01]  /*3360*/  FADD.FTZ R147, -R144.reuse, R36 ;  /* 0x0000002490937221 */ /* 0x040fe20000010100 */
[----:B------:R-:W-:Y:S01]  /*3370*/  HADD2.F32 R36, -RZ, R70.H0_H0 ;  /* 0x20000046ff247230 */ /* 0x000fe20000004100 */
[----:B------:R-:W-:-:S02]  /*3380*/  FADD.FTZ R39, -R144, R39 ;  /* 0x0000002790277221 */ /* 0x000fc40000010100 */
[C---:B------:R-:W-:Y:S02]  /*3390*/  FADD.FTZ R117, -R144.reuse, R117 ;  /* 0x0000007590757221 */ /* 0x040fe40000010100 */
[C---:B------:R-:W-:Y:S02]  /*33a0*/  FADD.FTZ R123, -R144.reuse, R123 ;  /* 0x0000007b907b7221 */ /* 0x040fe40000010100 */
[C---:B------:R-:W-:Y:S02]  /*33b0*/  FADD.FTZ R41, -R144.reuse, R41 ;  /* 0x0000002990297221 */ /* 0x040fe40000010100 */
[----:B------:R-:W-:Y:S02]  /*33c0*/  FADD.FTZ R112, -R144, R112 ;  /* 0x0000007090707221 */ /* 0x000fe40000010100 */
[----:B------:R-:W-:Y:S02]  /*33d0*/  FMUL.FTZ R45, R110, R45 ;  /* 0x0000002d6e2d7220 */ /* 0x000fe40000410000 */
[----:B------:R-:W-:-:S02]  /*33e0*/  FFMA.FTZ R140, R105, R140, R60 ;  /* 0x0000008c698c7223 */ /* 0x000fc4000001003c */
[----:B------:R-:W-:Y:S01]  /*33f0*/  FFMA.FTZ R142, R51, R142, R58 ;  /* 0x0000008e338e7223 */ /* 0x000fe2000001003a */
[----:B------:R-:W-:Y:S01]  /*3400*/  HADD2.F32 R51, -RZ, R18.H0_H0 ;  /* 0x20000012ff337230 */ /* 0x000fe20000004100 */
[----:B------:R-:W-:Y:S02]  /*3410*/  FADD.FTZ R143, -R144, R136 ;  /* 0x00000088908f7221 */ /* 0x000fe40000010100 */
[----:B------:R-:W-:Y:S01]  /*3420*/  FFMA.FTZ R105, R34, R35, R57 ;  /* 0x0000002322697223 */ /* 0x000fe20000010039 */
[----:B------:R-:W-:Y:S01]  /*3430*/  HADD2.F32 R35, -RZ, R17.H1_H1 ;  /* 0x30000011ff237230 */ /* 0x000fe20000004100 */
[----:B------:R-:W-:Y:S01]  /*3440*/  FADD.FTZ R42, -R144, R42 ;  /* 0x0000002a902a7221 */ /* 0x000fe20000010100 */
[----:B------:R-:W-:Y:S01]  /*3450*/  HADD2.F32 R34, -RZ, R16.H0_H0 ;  /* 0x20000010ff227230 */ /* 0x000fe20000004100 */
[C---:B------:R-:W-:Y:S02]  /*3460*/  FMUL.FTZ R159, R110.reuse, R48 ;  /* 0x000000306e9f7220 */ /* 0x040fe40000410000 */
[----:B------:R-:W-:-:S02]  /*3470*/  FMUL.FTZ R116, R110, R116 ;  /* 0x000000746e747220 */ /* 0x000fc40000410000 */
[C---:B------:R-:W-:Y:S01]  /*3480*/  FMUL.FTZ R136, R110.reuse, R39 ;  /* 0x000000276e887220 */ /* 0x040fe20000410000 */
[----:B------:R-:W-:Y:S01]  /*3490*/  HADD2.F32 R39, -RZ, R68.H0_H0 ;  /* 0x20000044ff277230 */ /* 0x000fe20000004100 */
[C---:B------:R-:W-:Y:S02]  /*34a0*/  FMUL.FTZ R117, R110.reuse, R117 ;  /* 0x000000756e757220 */ /* 0x040fe40000410000 */
[C---:B------:R-:W-:Y:S01]  /*34b0*/  FMUL.FTZ R48, R110.reuse, R123 ;  /* 0x0000007b6e307220 */ /* 0x040fe20000410000 */
[----:B------:R-:W-:Y:S01]  /*34c0*/  HADD2.F32 R123, -RZ, R70.H1_H1 ;  /* 0x30000046ff7b7230 */ /* 0x000fe20000004100 */
[C---:B------:R-:W-:Y:S02]  /*34d0*/  FMUL.FTZ R41, R110.reuse, R41 ;  /* 0x000000296e297220 */ /* 0x040fe40000410000 */
[----:B------:R-:W-:Y:S02]  /*34e0*/  FMUL.FTZ R112, R110, R112 ;  /* 0x000000706e707220 */ /* 0x000fe40000410000 */
[----:B------:R-:W-:Y:S01]  /*34f0*/  FFMA.FTZ R36, R45, R36, R53 ;  /* 0x000000242d247223 */ /* 0x000fe20000010035 */
[----:B------:R-:W-:Y:S01]  /*3500*/  HADD2.F32 R45, -RZ, R69.H0_H0 ;  /* 0x20000045ff2d7230 */ /* 0x000fe20000004100 */
[----:B------:R-:W-:-:S02]  /*3510*/  FADD.FTZ R129, -R144, R129 ;  /* 0x0000008190817221 */ /* 0x000fc40000010100 */
[C---:B------:R-:W-:Y:S02]  /*3520*/  FADD.FTZ R107, -R144.reuse, R107 ;  /* 0x0000006b906b7221 */ /* 0x040fe40000010100 */
[----:B------:R-:W-:Y:S02]  /*3530*/  FADD.FTZ R126, -R144, R126 ;  /* 0x0000007e907e7221 */ /* 0x000fe40000010100 */
[----:B------:R-:W-:Y:S02]  /*3540*/  FMUL.FTZ R42, R110, R42 ;  /* 0x0000002a6e2a7220 */ /* 0x000fe40000410000 */
[----:B------:R-:W-:Y:S02]  /*3550*/  FFMA.FTZ R51, R116, R51, R73 ;  /* 0x0000003374337223 */ /* 0x000fe40000010049 */
[C---:B------:R-:W-:Y:S02]  /*3560*/  FADD.FTZ R109, -R144.reuse, R109 ;  /* 0x0000006d906d7221 */ /* 0x040fe40000010100 */
[----:B------:R-:W-:Y:S01]  /*3570*/  FFMA.FTZ R116, R117, R35, R72 ;  /* 0x0000002375747223 */ /* 0x000fe20000010048 */
[--C-:B------:R-:W-:Y:S01]  /*3580*/  HADD2.F32 R35, -RZ, R14.reuse.H1_H1 ;  /* 0x3000000eff237230 */ /* 0x100fe20000004100 */
[----:B------:R-:W-:Y:S01]  /*3590*/  FADD.FTZ R103, -R144, R103 ;  /* 0x0000006790677221 */ /* 0x000fe20000010100 */
[----:B------:R-:W-:Y:S01]  /*35a0*/  HADD2.F32 R117, -RZ, R9.H1_H1 ;  /* 0x30000009ff757230 */ /* 0x000fe20000004100 */
[----:B------:R-:W-:Y:S01]  /*35b0*/  FFMA.FTZ R41, R41, R39, R0 ;  /* 0x0000002729297223 */ /* 0x000fe20000010000 */
[----:B------:R-:W-:Y:S01]  /*35c0*/  HADD2.F32 R39, -RZ, R23.H0_H0 ;  /* 0x20000017ff277230 */ /* 0x000fe20000004100 */
[----:B------:R-:W-:Y:S01]  /*35d0*/  FFMA.FTZ R112, R112, R34, R65 ;  /* 0x0000002270707223 */ /* 0x000fe20000010041 */
[----:B------:R-:W-:Y:S01]  /*35e0*/  HADD2.F32 R34, -RZ, R14.H0_H0 ;  /* 0x2000000eff227230 */ /* 0x000fe20000004100 */
[----:B------:R-:W-:-:S02]  /*35f0*/  FMUL.FTZ R129, R110, R129 ;  /* 0x000000816e817220 */ /* 0x000fc40000410000 */
[----:B------:R-:W-:Y:S01]  /*3600*/  FFMA.FTZ R159, R159, R123, R54 ;  /* 0x0000007b9f9f7223 */ /* 0x000fe20000010036 */
[----:B------:R-:W-:Y:S01]  /*3610*/  HADD2.F32 R123, -RZ, R23.H1_H1 ;  /* 0x30000017ff7b7230 */ /* 0x000fe20000004100 */
[C---:B------:R-:W-:Y:S02]  /*3620*/  FMUL.FTZ R46, R110.reuse, R107 ;  /* 0x0000006b6e2e7220 */ /* 0x040fe40000410000 */
[----:B------:R-:W-:Y:S02]  /*3630*/  FMUL.FTZ R126, R110, R126 ;  /* 0x0000007e6e7e7220 */ /* 0x000fe40000410000 */
[----:B------:R-:W-:Y:S01]  /*3640*/  FFMA.FTZ R42, R42, R45, R3 ;  /* 0x0000002d2a2a7223 */ /* 0x000fe20000010003 */
[----:B------:R-:W-:Y:S01]  /*3650*/  HADD2.F32 R45, -RZ, R21.H0_H0 ;  /* 0x20000015ff2d7230 */ /* 0x000fe20000004100 */
[C---:B------:R-:W-:Y:S02]  /*3660*/  FADD.FTZ R125, -R144.reuse, R125 ;  /* 0x0000007d907d7221 */ /* 0x040fe40000010100 */
[----:B------:R-:W-:-:S02]  /*3670*/  FADD.FTZ R149, -R144, R38 ;  /* 0x0000002690957221 */ /* 0x000fc40000010100 */
[C---:B------:R-:W-:Y:S02]  /*3680*/  FMUL.FTZ R109, R110.reuse, R109 ;  /* 0x0000006d6e6d7220 */ /* 0x040fe40000410000 */
[----:B------:R-:W-:Y:S02]  /*3690*/  FMUL.FTZ R38, R110, R103 ;  /* 0x000000676e267220 */ /* 0x000fe40000410000 */
[----:B------:R-:W-:Y:S01]  /*36a0*/  FFMA.FTZ R129, R129, R35, R82 ;  /* 0x0000002381817223 */ /* 0x000fe20000010052 */
[----:B------:R-:W-:Y:S01]  /*36b0*/  HADD2.F32 R35, -RZ, R12.H1_H1 ;  /* 0x3000000cff237230 */ /* 0x000fe20000004100 */
[C---:B------:R-:W-:Y:S02]  /*36c0*/  FADD.FTZ R114, -R144.reuse, R114 ;  /* 0x0000007290727221 */ /* 0x040fe40000010100 */
[----:B------:R-:W-:Y:S02]  /*36d0*/  FADD.FTZ R124, -R144, R124 ;  /* 0x0000007c907c7221 */ /* 0x000fe40000010100 */
[----:B------:R-:W-:-:S02]  /*36e0*/  FFMA.FTZ R39, R46, R39, R63 ;  /* 0x000000272e277223 */ /* 0x000fc4000001003f */
[----:B------:R-:W-:Y:S01]  /*36f0*/  FFMA.FTZ R126, R126, R34, R81 ;  /* 0x000000227e7e7223 */ /* 0x000fe20000010051 */
[----:B------:R-:W-:Y:S01]  /*3700*/  HADD2.F32 R34, -RZ, R12.H0_H0 ;  /* 0x2000000cff227230 */ /* 0x000fe20000004100 */
[----:B------:R-:W-:Y:S02]  /*3710*/  FMUL.FTZ R125, R110, R125 ;  /* 0x0000007d6e7d7220 */ /* 0x000fe40000410000 */
[----:B------:R-:W-:Y:S01]  /*3720*/  FFMA.FTZ R46, R109, R123, R64 ;  /* 0x0000007b6d2e7223 */ /* 0x000fe20000010040 */
[----:B------:R-:W-:Y:S01]  /*3730*/  HADD2.F32 R123, -RZ, R19.H0_H0 ;  /* 0x20000013ff7b7230 */ /* 0x000fe20000004100 */
[----:B------:R-:W-:Y:S01]  /*3740*/  FFMA.FTZ R109, R38, R45, R59 ;  /* 0x0000002d266d7223 */ /* 0x000fe2000001003b */
[----:B------:R-:W-:Y:S01]  /*3750*/  HADD2.F32 R45, -RZ, R17.H0_H0 ;  /* 0x20000011ff2d7230 */ /* 0x000fe20000004100 */
[C---:B------:R-:W-:Y:S01]  /*3760*/  FADD.FTZ R120, -R144.reuse, R120 ;  /* 0x0000007890787221 */ /* 0x040fe20000010100 */
[----:B------:R-:W-:Y:S01]  /*3770*/  HADD2.F32 R38, -RZ, R13.H0_H0 ;  /* 0x2000000dff267230 */ /* 0x000fe20000004100 */
[----:B------:R-:W-:Y:S01]  /*3780*/  FADD.FTZ R135, -R144, R135 ;  /* 0x0000008790877221 */ /* 0x000fe20000010100 */
[----:B------:R-:W-:Y:S01]  /*3790*/  F2FP.PACK_AB R39, R46, R39 ;  /* 0x000000272e27723e */ /* 0x000fe200000000ff */
[C---:B------:R-:W-:Y:S01]  /*37a0*/  FADD.FTZ R133, -R144.reuse, R133 ;  /* 0x0000008590857221 */ /* 0x040fe20000010100 */
[----:B------:R-:W-:Y:S01]  /*37b0*/  F2FP.PACK_AB R46, R129, R126 ;  /* 0x0000007e812e723e */ /* 0x000fe200000000ff */
[----:B------:R-:W-:-:S02]  /*37c0*/  FADD.FTZ R33, -R144, R134 ;  /* 0x0000008690217221 */ /* 0x000fc40000010100 */
[C---:B------:R-:W-:Y:S02]  /*37d0*/  FMUL.FTZ R114, R110.reuse, R114 ;  /* 0x000000726e727220 */ /* 0x040fe40000410000 */
[----:B------:R-:W-:Y:S02]  /*37e0*/  FMUL.FTZ R124, R110, R124 ;  /* 0x0000007c6e7c7220 */ /* 0x000fe40000410000 */
[C---:B------:R-:W-:Y:S02]  /*37f0*/  FADD.FTZ R130, -R144.reuse, R130 ;  /* 0x0000008290827221 */ /* 0x040fe40000010100 */
[----:B------:R-:W-:Y:S01]  /*3800*/  FFMA.FTZ R125, R125, R35, R78 ;  /* 0x000000237d7d7223 */ /* 0x000fe2000001004e */
[----:B------:R-:W-:Y:S01]  /*3810*/  HADD2.F32 R35, -RZ, R10.H0_H0 ;  /* 0x2000000aff237230 */ /* 0x000fe20000004100 */
[C---:B------:R-:W-:Y:S02]  /*3820*/  FADD.FTZ R118, -R144.reuse, R118 ;  /* 0x0000007690767221 */ /* 0x040fe40000010100 */
[----:B------:R-:W-:-:S02]  /*3830*/  FADD.FTZ R137, -R144, R137 ;  /* 0x0000008990897221 */ /* 0x000fc40000010100 */
[----:B------:R-:W-:Y:S02]  /*3840*/  FADD.FTZ R151, -R144, R122 ;  /* 0x0000007a90977221 */ /* 0x000fe40000010100 */
[----:B------:R-:W-:Y:S01]  /*3850*/  FFMA.FTZ R48, R48, R34, R77 ;  /* 0x0000002230307223 */ /* 0x000fe2000001004d */
[----:B------:R-:W-:Y:S01]  /*3860*/  HADD2.F32 R34, -RZ, R9.H0_H0 ;  /* 0x20000009ff227230 */ /* 0x000fe20000004100 */
[----:B------:R-:W-:Y:S02]  /*3870*/  FADD.FTZ R132, -R144, R132 ;  /* 0x0000008490847221 */ /* 0x000fe40000010100 */
[C---:B------:R-:W-:Y:S02]  /*3880*/  FMUL.FTZ R49, R110.reuse, R120 ;  /* 0x000000786e317220 */ /* 0x040fe40000410000 */
        /* <DEDUP_REMOVED lines=9> */
[----:B------:R-:W-:Y:S01]  /*3920*/  FADD.FTZ R139, -R144, R139 ;  /* 0x0000008b908b7221 */ /* 0x000fe20000010100 */
[----:B------:R-:W-:Y:S01]  /*3930*/  HADD2.F32 R144, -RZ, R18.H1_H1 ;  /* 0x30000012ff907230 */ /* 0x000fe20000004100 */
[C---:B------:R-:W-:Y:S02]  /*3940*/  FMUL.FTZ R120, R110.reuse, R133 ;  /* 0x000000856e787220 */ /* 0x040fe40000410000 */
[----:B------:R-:W-:Y:S02]  /*3950*/  FMUL.FTZ R33, R110, R33 ;  /* 0x000000216e217220 */ /* 0x000fe40000410000 */
[----:B------:R-:W-:Y:S01]  /*3960*/  FFMA.FTZ R45, R114, R45, R67 ;  /* 0x0000002d722d7223 */ /* 0x000fe20000010043 */
[----:B------:R-:W-:Y:S01]  /*3970*/  HADD2.F32 R114, -RZ, R11.H0_H0 ;  /* 0x2000000bff727230 */ /* 0x000fe20000004100 */
[----:B------:R-:W-:Y:S01]  /*3980*/  FFMA.FTZ R124, R124, R38, R79 ;  /* 0x000000267c7c7223 */ /* 0x000fe2000001004f */
[----:B------:R-:W-:Y:S01]  /*3990*/  HADD2.F32 R38, -RZ, R10.H1_H1 ;  /* 0x3000000aff267230 */ /* 0x000fe20000004100 */
[----:B------:R-:W-:-:S02]  /*39a0*/  FMUL.FTZ R103, R110, R130 ;  /* 0x000000826e677220 */ /* 0x000fc40000410000 */
[C---:B------:R-:W-:Y:S02]  /*39b0*/  FMUL.FTZ R118, R110.reuse, R118 ;  /* 0x000000766e767220 */ /* 0x040fe40000410000 */
[C---:B------:R-:W-:Y:S02]  /*39c0*/  FMUL.FTZ R137, R110.reuse, R137 ;  /* 0x000000896e897220 */ /* 0x040fe40000410000 */
[C---:B------:R-:W-:Y:S02]  /*39d0*/  FMUL.FTZ R130, R110.reuse, R143 ;  /* 0x0000008f6e827220 */ /* 0x040fe40000410000 */
[----:B------:R-:W-:Y:S02]  /*39e0*/  FMUL.FTZ R107, R110, R132 ;  /* 0x000000846e6b7220 */ /* 0x000fe40000410000 */
[----:B------:R-:W-:Y:S01]  /*39f0*/  FFMA.FTZ R122, R122, R35, R89 ;  /* 0x000000237a7a7223 */ /* 0x000fe20000010059 */
[----:B------:R-:W-:Y:S01]  /*3a00*/  HADD2.F32 R35, -RZ, R7.H1_H1 ;  /* 0x30000007ff237230 */ /* 0x000fe20000004100 */
[----:B------:R-:W-:-:S02]  /*3a10*/  FMUL.FTZ R115, R110, R115 ;  /* 0x000000736e737220 */ /* 0x000fc40000410000 */
[C---:B------:R-:W-:Y:S02]  /*3a20*/  FMUL.FTZ R119, R110.reuse, R119 ;  /* 0x000000776e777220 */ /* 0x040fe40000410000 */
[C---:B------:R-:W-:Y:S02]  /*3a30*/  FMUL.FTZ R127, R110.reuse, R127 ;  /* 0x0000007f6e7f7220 */ /* 0x040fe40000410000 */
[C---:B------:R-:W-:Y:S02]  /*3a40*/  FMUL.FTZ R128, R110.reuse, R128 ;  /* 0x000000806e807220 */ /* 0x040fe40000410000 */
[C---:B------:R-:W-:Y:S01]  /*3a50*/  FMUL.FTZ R108, R110.reuse, R131 ;  /* 0x000000836e6c7220 */ /* 0x040fe20000410000 */
[----:B------:R-:W-:Y:S01]  /*3a60*/  HADD2.F32 R131, -RZ, R5.H0_H0 ;  /* 0x20000005ff837230 */ /* 0x000fe20000004100 */
[C---:B------:R-:W-:Y:S02]  /*3a70*/  FMUL.FTZ R132, R110.reuse, R145 ;  /* 0x000000916e847220 */ /* 0x040fe40000410000 */
[----:B------:R-:W-:-:S02]  /*3a80*/  FMUL.FTZ R121, R110, R121 ;  /* 0x000000796e797220 */ /* 0x000fc40000410000 */
[C---:B------:R-:W-:Y:S02]  /*3a90*/  FMUL.FTZ R134, R110.reuse, R147 ;  /* 0x000000936e867220 */ /* 0x040fe40000410000 */
[C---:B------:R-:W-:Y:S02]  /*3aa0*/  FMUL.FTZ R37, R110.reuse, R37 ;  /* 0x000000256e257220 */ /* 0x040fe40000410000 */
[C---:B------:R-:W-:Y:S02]  /*3ab0*/  FMUL.FTZ R149, R110.reuse, R149 ;  /* 0x000000956e957220 */ /* 0x040fe40000410000 */
[C---:B------:R-:W-:Y:S02]  /*3ac0*/  FMUL.FTZ R138, R110.reuse, R139 ;  /* 0x0000008b6e8a7220 */ /* 0x040fe40000410000 */
[----:B------:R-:W-:Y:S02]  /*3ad0*/  FMUL.FTZ R151, R110, R151 ;  /* 0x000000976e977220 */ /* 0x000fe40000410000 */
[----:B------:R-:W-:Y:S01]  /*3ae0*/  FFMA.FTZ R120, R120, R34, R87 ;  /* 0x0000002278787223 */ /* 0x000fe20000010057 */
[----:B------:R-:W-:Y:S01]  /*3af0*/  HADD2.F32 R34, -RZ, R7.H0_H0 ;  /* 0x20000007ff227230 */ /* 0x000fe20000004100 */
[----:B------:R-:W-:Y:S01]  /*3b00*/  FFMA.FTZ R117, R33, R117, R88 ;  /* 0x0000007521757223 */ /* 0x000fe20000010058 */
[----:B------:R-:W-:Y:S01]  /*3b10*/  HADD2.F32 R33, -RZ, R6.H0_H0 ;  /* 0x20000006ff217230 */ /* 0x000fe20000004100 */
[----:B------:R-:W-:-:S02]  /*3b20*/  FMUL.FTZ R110, R110, R153 ;  /* 0x000000996e6e7220 */ /* 0x000fc40000410000 */
[----:B------:R-:W-:Y:S01]  /*3b30*/  FFMA.FTZ R123, R118, R123, R75 ;  /* 0x0000007b767b7223 */ /* 0x000fe2000001004b */
[----:B------:R-:W-:Y:S01]  /*3b40*/  HADD2.F32 R118, -RZ, R15.H1_H1 ;  /* 0x3000000fff767230 */ /* 0x000fe20000004100 */
[----:B------:R-:W-:Y:S01]  /*3b50*/  FFMA.FTZ R130, R130, R114, R91 ;  /* 0x0000007282827223 */ /* 0x000fe2000001005b */
[----:B------:R-:W-:Y:S01]  /*3b60*/  HFMA2.MMA R114, -RZ, RZ, 0, 9.5367431640625e-07 ;  /* 0x00000010ff727435 */ /* 0x000fe200000001ff */
[----:B------:R-:W-:Y:S01]  /*3b70*/  FFMA.FTZ R137, R137, R38, R90 ;  /* 0x0000002689897223 */ /* 0x000fe2000001005a */
[----:B------:R-:W-:Y:S01]  /*3b80*/  HADD2.F32 R38, -RZ, R6.H1_H1 ;  /* 0x30000006ff267230 */ /* 0x000fe20000004100 */
[----:B------:R-:W-:Y:S01]  /*3b90*/  FFMA.FTZ R146, R49, R146, R76 ;  /* 0x0000009231927223 */ /* 0x000fe2000001004c */
[----:B------:R-:W-:Y:S01]  /*3ba0*/  HADD2.F32 R49, -RZ, R16.H1_H1 ;  /* 0x30000010ff317230 */ /* 0x000fe20000004100 */
[----:B------:R-:W-:Y:S01]  /*3bb0*/  FFMA.FTZ R144, R119, R144, R74 ;  /* 0x0000009077907223 */ /* 0x000fe2000001004a */
[----:B------:R-:W-:Y:S01]  /*3bc0*/  HADD2.F32 R119, -RZ, R8.H0_H0 ;  /* 0x20000008ff777230 */ /* 0x000fe20000004100 */
[----:B------:R-:W-:Y:S01]  /*3bd0*/  FFMA.FTZ R110, R110, R35, R101 ;  /* 0x000000236e6e7223 */ /* 0x000fe20000010065 */
[----:B------:R-:W-:Y:S01]  /*3be0*/  HADD2.F32 R35, -RZ, R5.H1_H1 ;  /* 0x30000005ff237230 */ /* 0x000fe20000004100 */
[----:B------:R-:W-:Y:S01]  /*3bf0*/  FFMA.FTZ R151, R151, R34, R98 ;  /* 0x0000002297977223 */ /* 0x000fe20000010062 */
[--C-:B------:R-:W-:Y:S01]  /*3c00*/  HADD2.F32 R34, -RZ, R4.reuse.H1_H1 ;  /* 0x30000004ff227230 */ /* 0x100fe20000004100 */
[----:B------:R-:W-:Y:S01]  /*3c10*/  FFMA.FTZ R149, R149, R33, R96 ;  /* 0x0000002195957223 */ /* 0x000fe20000010060 */
[----:B------:R-:W-:Y:S01]  /*3c20*/  HADD2.F32 R33, -RZ, R4.H0_H0 ;  /* 0x20000004ff217230 */ /* 0x000fe20000004100 */
[----:B------:R-:W-:Y:S01]  /*3c30*/  FFMA.FTZ R47, R128, R47, R83 ;  /* 0x0000002f802f7223 */ /* 0x000fe20000010053 */
[----:B------:R-:W-:Y:S01]  /*3c40*/  HADD2.F32 R128, -RZ, R8.H1_H1 ;  /* 0x30000008ff807230 */ /* 0x000fe20000004100 */
[----:B------:R-:W-:Y:S01]  /*3c50*/  FFMA.FTZ R118, R103, R118, R84 ;  /* 0x0000007667767223 */ /* 0x000fe20000010054 */
[----:B------:R-:W-:Y:S01]  /*3c60*/  HADD2.F32 R103, -RZ, R13.H1_H1 ;  /* 0x3000000dff677230 */ /* 0x000fe20000004100 */
[----:B------:R-:W-:Y:S01]  /*3c70*/  FFMA.FTZ R138, R138, R38, R99 ;  /* 0x000000268a8a7223 */ /* 0x000fe20000010063 */
[----:B------:R-:W-:Y:S01]  /*3c80*/  F2FP.PACK_AB R38, R43, R106 ;  /* 0x0000006a2b26723e */ /* 0x000fe200000000ff */
[----:B------:R-:W-:Y:S01]  /*3c90*/  FFMA.FTZ R49, R115, R49, R66 ;  /* 0x0000003173317223 */ /* 0x000fe20000010042 */
[----:B------:R-:W-:Y:S01]  /*3ca0*/  LEA R106, P1, R40, c[0x0][0x208], 0x4 ;  /* 0x00008200286a7a11 */ /* 0x000fe200078220ff */
[----:B------:R-:W-:Y:S01]  /*3cb0*/  FFMA.FTZ R119, R108, R119, R85 ;  /* 0x000000776c777223 */ /* 0x000fe20000010055 */
[----:B------:R-:W-:Y:S01]  /*3cc0*/  LEA R108, P2, R44, c[0x0][0x208], 0x4 ;  /* 0x000082002c6c7a11 */ /* 0x000fe200078420ff */
[----:B------:R-:W-:Y:S01]  /*3cd0*/  FFMA.FTZ R136, R136, R35, R97 ;  /* 0x0000002388887223 */ /* 0x000fe20000010061 */
[----:B------:R-:W-:Y:S01]  /*3ce0*/  F2FP.PACK_AB R35, R155, R32 ;  /* 0x000000209b23723e */ /* 0x000fe200000000ff */
        /* <DEDUP_REMOVED lines=8> */
[----:B------:R-:W-:Y:S01]  /*3d70*/  IMAD.WIDE.U32 R114, R114, R141, c[0x0][0x208] ;  /* 0x0000820072727625 */ /* 0x000fe200078e008d */
[----:B------:R-:W-:-:S02]  /*3d80*/  F2FP.PACK_AB R36, R142, R105 ;  /* 0x000000698e24723e */ /* 0x000fc400000000ff */
[----:B------:R-:W-:Y:S01]  /*3d90*/  LEA.HI.X R107, R40, c[0x0][0x20c], RZ, 0x4, P1 ;  /* 0x00008300286b7a11 */ /* 0x000fe200008f24ff */
[----:B------:R-:W-:Y:S01]  /*3da0*/  FFMA.FTZ R127, R127, R103, R80 ;  /* 0x000000677f7f7223 */ /* 0x000fe20000010050 */
[----:B------:R-:W-:Y:S01]  /*3db0*/  HADD2.F32 R103, -RZ, R11.H1_H1 ;  /* 0x3000000bff677230 */ /* 0x000fe20000004100 */
[----:B------:R-:W-:Y:S01]  /*3dc0*/  F2FP.PACK_AB R43, R146, R123 ;  /* 0x0000007b922b723e */ /* 0x000fe200000000ff */
[----:B------:R-:W-:Y:S01]  /*3dd0*/  STG.E.128 [R114.64], R32 ;  /* 0x0000002072007986 */ /* 0x000fe2000c101d04 */
[----:B------:R-:W-:Y:S01]  /*3de0*/  F2FP.PACK_AB R42, R144, R51 ;  /* 0x00000033902a723e */ /* 0x000fe200000000ff */
[----:B------:R-:W-:Y:S01]  /*3df0*/  IMAD R100, R111, c[0x0][0x160], R100 ;  /* 0x000058006f647a24 */ /* 0x000fe200078e0264 */
[----:B------:R-:W-:Y:S01]  /*3e00*/  F2FP.PACK_AB R41, R116, R45 ;  /* 0x0000002d7429723e */ /* 0x000fe200000000ff */
[----:B------:R0:W-:Y:S01]  /*3e10*/  STG.E.128 [R106.64], R36 ;  /* 0x000000246a007986 */ /* 0x0001e2000c101d04 */
[----:B------:R-:W-:Y:S01]  /*3e20*/  LEA.HI.X R109, R44, c[0x0][0x20c], RZ, 0x4, P2 ;  /* 0x000083002c6d7a11 */ /* 0x000fe200010f24ff */
[----:B------:R-:W-:Y:S01]  /*3e30*/  FFMA.FTZ R103, R132, R103, R93 ;  /* 0x0000006784677223 */ /* 0x000fe2000001005d */
[----:B------:R-:W-:-:S02]  /*3e40*/  F2FP.PACK_AB R40, R49, R112 ;  /* 0x000000703128723e */ /* 0x000fc400000000ff */
[----:B------:R-:W-:Y:S02]  /*3e50*/  F2FP.PACK_AB R47, R118, R47 ;  /* 0x0000002f762f723e */ /* 0x000fe400000000ff */
[----:B------:R-:W-:Y:S01]  /*3e60*/  F2FP.PACK_AB R45, R127, R124 ;  /* 0x0000007c7f2d723e */ /* 0x000fe200000000ff */
[----:B------:R1:W-:Y:S01]  /*3e70*/  STG.E.128 [R108.64], R40 ;  /* 0x000000286c007986 */ /* 0x0003e2000c101d04 */
[----:B------:R-:W-:Y:S02]  /*3e80*/  F2FP.PACK_AB R44, R125, R48 ;  /* 0x000000307d2c723e */ /* 0x000fe400000000ff */
[----:B------:R-:W-:Y:S02]  /*3e90*/  F2FP.PACK_AB R51, R103, R130 ;  /* 0x000000826733723e */ /* 0x000fe400000000ff */
[----:B------:R-:W-:Y:S02]  /*3ea0*/  F2FP.PACK_AB R50, R137, R122 ;  /* 0x0000007a8932723e */ /* 0x000fe400000000ff */
[----:B------:R-:W-:-:S02]  /*3eb0*/  F2FP.PACK_AB R49, R117, R120 ;  /* 0x000000787531723e */ /* 0x000fc400000000ff */
[----:B------:R-:W-:Y:S02]  /*3ec0*/  F2FP.PACK_AB R48, R128, R119 ;  /* 0x000000778030723e */ /* 0x000fe400000000ff */
[----:B0-----:R-:W-:Y:S02]  /*3ed0*/  LEA R36, P1, R102, c[0x0][0x208], 0x4 ;  /* 0x0000820066247a11 */ /* 0x001fe400078220ff */
[----:B------:R-:W-:Y:S02]  /*3ee0*/  LEA R38, P2, R104, c[0x0][0x208], 0x4 ;  /* 0x0000820068267a11 */ /* 0x000fe400078420ff */
[----:B------:R-:W-:Y:S02]  /*3ef0*/  LEA.HI.X R37, R102, c[0x0][0x20c], RZ, 0x4, P1 ;  /* 0x0000830066257a11 */ /* 0x000fe400008f24ff */
[----:B------:R-:W-:Y:S02]  /*3f00*/  LEA.HI.X R39, R104, c[0x0][0x20c], RZ, 0x4, P2 ;  /* 0x0000830068277a11 */ /* 0x000fe400010f24ff */
[----:B-1----:R-:W-:Y:S01]  /*3f10*/  LEA R40, P3, R113, c[0x0][0x208], 0x4 ;  /* 0x0000820071287a11 */ /* 0x002fe200078620ff */
[----:B------:R0:W-:Y:S01]  /*3f20*/  STG.E.128 [R36.64], R44 ;  /* 0x0000002c24007986 */ /* 0x0001e2000c101d04 */
[----:B------:R-:W-:-:S02]  /*3f30*/  F2FP.PACK_AB R35, R110, R151 ;  /* 0x000000976e23723e */ /* 0x000fc400000000ff */
[----:B------:R-:W-:Y:S01]  /*3f40*/  F2FP.PACK_AB R34, R138, R149 ;  /* 0x000000958a22723e */ /* 0x000fe200000000ff */
[----:B------:R0:W-:Y:S01]  /*3f50*/  STG.E.128 [R38.64], R48 ;  /* 0x0000003026007986 */ /* 0x0001e2000c101d04 */
[----:B------:R-:W-:Y:S02]  /*3f60*/  F2FP.PACK_AB R33, R136, R131 ;  /* 0x000000838821723e */ /* 0x000fe400000000ff */
[----:B------:R-:W-:Y:S02]  /*3f70*/  F2FP.PACK_AB R32, R134, R121 ;  /* 0x000000798620723e */ /* 0x000fe400000000ff */
[----:B------:R-:W-:Y:S02]  /*3f80*/  LEA.HI.X R41, R113, c[0x0][0x20c], RZ, 0x4, P3 ;  /* 0x0000830071297a11 */ /* 0x000fe400018f24ff */
[----:B------:R-:W-:-:S03]  /*3f90*/  ISETP.GE.AND P1, PT, R100, c[0x0][0x164], PT ;  /* 0x0000590064007a0c */ /* 0x000fc60003f26270 */
[----:B------:R0:W-:Y:S10]  /*3fa0*/  STG.E.128 [R40.64], R32 ;  /* 0x0000002028007986 */ /* 0x0001f4000c101d04 */
[----:B0----5:R-:W-:Y:S01]  /*3fb0*/  @P1 CALL.REL.NOINC `(.L_x_4917) ;  /* 0x0000001000001944 */ /* 0x021fe20003c00000 */
[----:B------:R-:W-:Y:S05]  /*3fc0*/  BRA `(.L_x_4918) ;  /* 0xffffc60000007947 */ /* 0x000fea000383ffff */
.L_x_4917:
[----:B------:R-:W-:Y:S05]  /*3fd0*/  EXIT ;  /* 0x000000000000794d */ /* 0x000fea0003800000 */
.L_x_4915:
[----:B0-----:R-:W-:Y:S01]  /*3fe0*/  HFMA2.MMA R34, -RZ, RZ, 0, 1.847743988037109375e-06 ;  /* 0x0000001fff227435 */ /* 0x001fe200000001ff */
[----:B------:R-:W-:-:S02]  /*3ff0*/  MOV R110, 0x1 ;  /* 0x00000001006e7802 */ /* 0x000fc40000000f00 */
[----:B------:R-:W-:Y:S02]  /*4000*/  MOV R35, 0xffffffff ;  /* 0xffffffff00237802 */ /* 0x000fe40000000f00 */
[----:B------:R-:W-:Y:S02]  /*4010*/  MOV R32, 0x4030 ;  /* 0x0000403000207802 */ /* 0x000fe40000000f00 */
[----:B-----5:R-:W-:Y:S05]  /*4020*/  CALL.REL.NOINC `($__internal_17_$__cuda_sm70_shflsync_bfly_p) ;  /* 0x0000099000007944 */ /* 0x020fea0003c00000 */
[----:B-1----:R-:W-:Y:S01]  /*4030*/  MOV R32, R110 ;  /* 0x0000006e00207202 */ /* 0x002fe20000000f00 */
[----:B0-----:R-:W-:Y:S05]  /*4040*/  BRA `(.L_x_4919) ;  /* 0xffffe82000007947 */ /* 0x001fea000383ffff */
.L_x_4916:
[----:B------:R-:W-:Y:S01]  /*4050*/  HFMA2.MMA R110, -RZ, RZ, 0, 1.1920928955078125e-07 ;  /* 0x00000002ff6e7435 */ /* 0x000fe200000001ff */
[----:B------:R-:W-:Y:S02]  /*4060*/  MOV R34, 0x1f ;  /* 0x0000001f00227802 */ /* 0x000fe40000000f00 */
[----:B------:R-:W-:Y:S02]  /*4070*/  MOV R35, 0xffffffff ;  /* 0xffffffff00237802 */ /* 0x000fe40000000f00 */
[----:B------:R-:W-:Y:S02]  /*4080*/  MOV R32, 0x40a0 ;  /* 0x000040a000207802 */ /* 0x000fe40000000f00 */
[----:B-----5:R-:W-:Y:S05]  /*4090*/  CALL.REL.NOINC `($__internal_17_$__cuda_sm70_shflsync_bfly_p) ;  /* 0x0000092000007944 */ /* 0x020fea0003c00000 */
[----:B01----:R-:W-:Y:S01]  /*40a0*/  FADD.FTZ R111, R111, R110 ;  /* 0x0000006e6f6f7221 */ /* 0x003fe20000010000 */
[----:B------:R-:W-:Y:S01]  /*40b0*/  HFMA2.MMA R110, -RZ, RZ, 0, 2.384185791015625e-07 ;  /* 0x00000004ff6e7435 */ /* 0x000fe200000001ff */
[----:B------:R-:W-:-:S02]  /*40c0*/  MOV R34, 0x1f ;  /* 0x0000001f00227802 */ /* 0x000fc40000000f00 */
[----:B------:R-:W-:Y:S02]  /*40d0*/  MOV R35, 0xffffffff ;  /* 0xffffffff00237802 */ /* 0x000fe40000000f00 */
[----:B------:R-:W-:Y:S02]  /*40e0*/  MOV R32, 0x4100 ;  /* 0x0000410000207802 */ /* 0x000fe40000000f00 */
[----:B------:R-:W-:Y:S05]  /*40f0*/  CALL.REL.NOINC `($__internal_17_$__cuda_sm70_shflsync_bfly_p) ;  /* 0x000008c000007944 */ /* 0x000fea0003c00000 */
[----:B01----:R-:W-:Y:S01]  /*4100*/  FADD.FTZ R111, R111, R110 ;  /* 0x0000006e6f6f7221 */ /* 0x003fe20000010000 */
[----:B------:R-:W-:Y:S01]  /*4110*/  HFMA2.MMA R110, -RZ, RZ, 0, 4.76837158203125e-07 ;  /* 0x00000008ff6e7435 */ /* 0x000fe200000001ff */
[----:B------:R-:W-:Y:S02]  /*4120*/  MOV R34, 0x1f ;  /* 0x0000001f00227802 */ /* 0x000fe40000000f00 */
[----:B------:R-:W-:Y:S02]  /*4130*/  MOV R35, 0xffffffff ;  /* 0xffffffff00237802 */ /* 0x000fe40000000f00 */
[----:B------:R-:W-:Y:S02]  /*4140*/  MOV R32, 0x4160 ;  /* 0x0000416000207802 */ /* 0x000fe40000000f00 */
[----:B------:R-:W-:Y:S05]  /*4150*/  CALL.REL.NOINC `($__internal_17_$__cuda_sm70_shflsync_bfly_p) ;  /* 0x0000086000007944 */ /* 0x000fea0003c00000 */
[----:B01----:R-:W-:Y:S01]  /*4160*/  FADD.FTZ R111, R111, R110 ;  /* 0x0000006e6f6f7221 */ /* 0x003fe20000010000 */
[----:B------:R-:W-:Y:S01]  /*4170*/  HFMA2.MMA R110, -RZ, RZ, 0, 9.5367431640625e-07 ;  /* 0x00000010ff6e7435 */ /* 0x000fe200000001ff */
[----:B------:R-:W-:-:S02]  /*4180*/  MOV R34, 0x1f ;  /* 0x0000001f00227802 */ /* 0x000fc40000000f00 */
[----:B------:R-:W-:Y:S02]  /*4190*/  MOV R35, 0xffffffff ;  /* 0xffffffff00237802 */ /* 0x000fe40000000f00 */
[----:B------:R-:W-:Y:S02]  /*41a0*/  MOV R32, 0x41c0 ;  /* 0x000041c000207802 */ /* 0x000fe40000000f00 */
[----:B------:R-:W-:Y:S05]  /*41b0*/  CALL.REL.NOINC `($__internal_17_$__cuda_sm70_shflsync_bfly_p) ;  /* 0x0000080000007944 */ /* 0x000fea0003c00000 */
        /* <DEDUP_REMOVED lines=102> */
[----:B------:R-:W-:Y:S05]  /*4820*/  CALL.REL.NOINC `($__internal_17_$__cuda_sm70_shflsync_bfly_p) ;  /* 0x0000019000007944 */ /* 0x000fea0003c00000 */
[----:B01----:R-:W-:Y:S01]  /*4830*/  FADD.FTZ R111, R111, R110 ;  /* 0x0000006e6f6f7221 */ /* 0x003fe20000010000 */
[----:B------:R-:W-:Y:S01]  /*4840*/  HFMA2.MMA R110, -RZ, RZ, 0, 1.1920928955078125e-07 ;  /* 0x00000002ff6e7435 */ /* 0x000fe200000001ff */
[----:B------:R-:W-:Y:S02]  /*4850*/  MOV R34, 0x1f ;  /* 0x0000001f00227802 */ /* 0x000fe40000000f00 */
[----:B------:R-:W-:Y:S02]  /*4860*/  MOV R35, 0xffffffff ;  /* 0xffffffff00237802 */ /* 0x000fe40000000f00 */
[----:B------:R-:W-:Y:S02]  /*4870*/  MOV R32, 0x4890 ;  /* 0x0000489000207802 */ /* 0x000fe40000000f00 */
[----:B------:R-:W-:Y:S05]  /*4880*/  CALL.REL.NOINC `($__internal_17_$__cuda_sm70_shflsync_bfly_p) ;  /* 0x0000013000007944 */ /* 0x000fea0003c00000 */
[----:B01----:R-:W-:Y:S01]  /*4890*/  FADD.FTZ R111, R111, R110 ;  /* 0x0000006e6f6f7221 */ /* 0x003fe20000010000 */
[----:B------:R-:W-:Y:S01]  /*48a0*/  HFMA2.MMA R110, -RZ, RZ, 0, 2.384185791015625e-07 ;  /* 0x00000004ff6e7435 */ /* 0x000fe200000001ff */
[----:B------:R-:W-:Y:S02]  /*48b0*/  MOV R34, 0x1f ;  /* 0x0000001f00227802 */ /* 0x000fe40000000f00 */
[----:B------:R-:W-:-:S02]  /*48c0*/  MOV R35, 0xffffffff ;  /* 0xffffffff00237802 */ /* 0x000fc40000000f00 */
        /* <DEDUP_REMOVED lines=10> */
[----:B------:R-:W-:Y:S02]  /*4970*/  MOV R34, 0x1f ;  /* 0x0000001f00227802 */ /* 0x000fe40000000f00 */
[----:B------:R-:W-:-:S02]  /*4980*/  MOV R35, 0xffffffff ;  /* 0xffffffff00237802 */ /* 0x000fc40000000f00 */
[----:B------:R-:W-:Y:S02]  /*4990*/  MOV R32, 0x49b0 ;  /* 0x000049b000207802 */ /* 0x000fe40000000f00 */
[----:B------:R-:W-:Y:S05]  /*49a0*/  CALL.REL.NOINC `($__internal_17_$__cuda_sm70_shflsync_bfly_p) ;  /* 0x0000001000007944 */ /* 0x000fea0003c00000 */
[----:B01----:R-:W-:Y:S05]  /*49b0*/  BRA `(.L_x_4920) ;  /* 0xffffe5f000007947 */ /* 0x003fea000383ffff */
        .weak           $__internal_17_$__cuda_sm70_shflsync_bfly_p
        .type           $__internal_17_$__cuda_sm70_shflsync_bfly_p,@function
        .size           $__internal_17_$__cuda_sm70_shflsync_bfly_p,(.L_x_43077 - $__internal_17_$__cuda_sm70_shflsync_bfly_p)
$__internal_17_$__cuda_sm70_shflsync_bfly_p:
[----:B------:R-:W-:Y:S01]  /*49c0*/  HFMA2.MMA R33, -RZ, RZ, 0, 0 ;  /* 0x00000000ff217435 */ /* 0x000fe200000001ff */
[----:B------:R-:W-:Y:S04]  /*49d0*/  WARPSYNC R35 ;  /* 0x0000002300007348 */ /* 0x000fe80003800000 */
[----:B------:R0:W1:Y:S01]  /*49e0*/  SHFL.BFLY PT, R110, R111, R110, R34 ;  /* 0x0c00006e6f6e7389 */ /* 0x00006200000e0022 */
[----:B------:R-:W-:Y:S05]  /*49f0*/  RET.REL.NODEC R32 `(_ZN10layer_norm13ln_fwd_kernelINS_13Kernel_traitsI6__halfS2_S2_S2_fjLj1536ELj1ELj4ELj1ELj16ENS_18Kernel_traits_baseILj1536ES2_S2_S2_S2_fjLj128EEEEELb0ELb0ELb0ELb1EEEvNS_9FwdParamsE) ;  /* 0xffffb60020007950 */ /* 0x000fea0003c3ffff */
.L_x_4921:
        /* <DEDUP_REMOVED lines=16> */
.L_x_43077:


//--------------------- .text._ZN10layer_norm13ln_fwd_kernelINS_13Kernel_traitsI6__halfS2_S2_S2_fjLj1536ELj1ELj4ELj1ELj16ENS_18Kernel_traits_baseILj1536ES2_S2_S2_S2_fjLj128EEEEELb0ELb0ELb1ELb0EEEvNS_9FwdParamsE --------------------------
	.section	.text._ZN10layer_norm13ln_fwd_kernelINS_13Kernel_traitsI6__halfS2_S2_S2_fjLj1536ELj1ELj4ELj1ELj16ENS_18Kernel_traits_baseILj1536ES2_S2_S2_S2_fjLj128EEEEELb0ELb0ELb1ELb0EEEvNS_9FwdParamsE,"ax",@progbits
	.sectioninfo	@"SHI_REGISTERS=168"
	.align	128
        .global         _ZN10layer_norm13ln_fwd_kernelINS_13Kernel_traitsI6__halfS2_S2_S2_fjLj1536ELj1ELj4ELj1ELj16ENS_18Kernel_traits_baseILj1536ES2_S2_S2_S2_fjLj128EEEEELb0ELb0ELb1ELb0EEEvNS_9FwdParamsE
        .type           _ZN10layer_norm13ln_fwd_kernelINS_13Kernel_traitsI6__halfS2_S2_S2_fjLj1536ELj1ELj4ELj1ELj16ENS_18Kernel_traits_baseILj1536ES2_S2_S2_S2_fjLj128EEEEELb0ELb0ELb1ELb0EEEvNS_9FwdParamsE,@function
        .size           _ZN10layer_norm13ln_fwd_kernelINS_13Kernel_traitsI6__halfS2_S2_S2_fjLj1536ELj1ELj4ELj1ELj16ENS_18Kernel_traits_baseILj1536ES2_S2_S2_S2_fjLj128EEEEELb0ELb0ELb1ELb0EEEvNS_9FwdParamsE,(.L_x_43078 - _ZN10layer_norm13ln_fwd_kernelINS_13Kernel_traitsI6__halfS2_S2_S2_fjLj1536ELj1ELj4ELj1ELj16ENS_18Kernel_traits_baseILj1536ES2_S2_S2_S2_fjLj128EEEEELb0ELb0ELb1ELb0EEEvNS_9FwdParamsE)
        .other          _ZN10layer_norm13ln_fwd_kernelINS_13Kernel_traitsI6__halfS2_S2_S2_fjLj1536ELj1ELj4ELj1ELj16ENS_18Kernel_traits_baseILj1536ES2_S2_S2_S2_fjLj128EEEEELb0ELb0ELb1ELb0EEEvNS_9FwdParamsE,@"STO_CUDA_ENTRY STV_DEFAULT"
_ZN10layer_norm13ln_fwd_kernelINS_13Kernel_traitsI6__halfS2_S2_S2_fjLj1536ELj1ELj4ELj1ELj16ENS_18Kernel_traits_baseILj1536ES2_S2_S2_S2_fjLj128EEEEELb0ELb0ELb1ELb0EEEvNS_9FwdParamsE:
.text._ZN10layer_norm13ln_fwd_kernelINS_13Kernel_traitsI6__halfS2_S2_S2_fjLj1536ELj1ELj4ELj1ELj16ENS_18Kernel_traits_baseILj1536ES2_S2_S2_S2_fjLj128EEEEELb0ELb0ELb1ELb0EEEvNS_9FwdParamsE:
        /* <DEDUP_REMOVED lines=28> */
.L_x_4923:
[----:B01----:R-:W-:Y:S05]  /*01c0*/  BSYNC B0 ;  /* 0x0000000000007941 */ /* 0x003fea0003800000 */
.L_x_4922:
        /* <DEDUP_REMOVED lines=13> */
.L_x_4925:
[----:B0-----:R-:W-:Y:S05]  /*02a0*/  BSYNC B0 ;  /* 0x0000000000007941 */ /* 0x001fea0003800000 */
.L_x_4924:
        /* <DEDUP_REMOVED lines=13> */
.L_x_4927:
[----:B0-----:R-:W-:Y:S05]  /*0380*/  BSYNC B0 ;  /* 0x0000000000007941 */ /* 0x001fea0003800000 */
.L_x_4926:
        /* <DEDUP_REMOVED lines=13> */
.L_x_4929:
[----:B0-----:R-:W-:Y:S05]  /*0460*/  BSYNC B0 ;  /* 0x0000000000007941 */ /* 0x001fea0003800000 */
.L_x_4928:
        /* <DEDUP_REMOVED lines=13> */
.L_x_4931:
[----:B0-----:R-:W-:Y:S05]  /*0540*/  BSYNC B0 ;  /* 0x0000000000007941 */ /* 0x001fea0003800000 */
.L_x_4930:
        /* <DEDUP_REMOVED lines=15> */
.L_x_4933:
[----:B0-----:R-:W-:Y:S05]  /*0640*/  BSYNC B0 ;  /* 0x0000000000007941 */ /* 0x001fea0003800000 */
.L_x_4932:
[----:B------:R-:W-:-:S13]  /*0650*/  ISETP.GE.AND P2, PT, R40, c[0x0][0x164], PT ;  /* 0x0000590028007a0c */ /* 0x000fda0003f46270 */
[----:B------:R-:W-:Y:S05]  /*0660*/  @P2 EXIT ;  /* 0x000000000000294d */ /* 0x000fea0003800000 */
        /* <DEDUP_REMOVED lines=56> */
[--C-:B------:R-:W-:Y:S02]  /*09f0*/  HADD2.F32 R141, -RZ, R134.reuse.H0_H0 ;  /* 0x20000086ff8d7230 */ /* 0x100fe40000004100 */
[----:B------:R-:W-:Y:S02]  /*0a00*/  HADD2.F32 R139, -RZ, R134.H1_H1 ;  /* 0x30000086ff8b7230 */ /* 0x000fe40000004100 */
[----:B------:R-:W-:Y:S02]  /*0a10*/  HADD2.F32 R137, -RZ, R135.H0_H0 ;  /* 0x20000087ff897230 */ /* 0x000fe40000004100 */
[--C-:B------:R-:W-:Y:S02]  /*0a20*/  HADD2.F32 R129, -RZ, R25.reuse.H0_H0 ;  /* 0x20000019ff817230 */ /* 0x100fe40000004100 */
[----:B------:R-:W-:-:S02]  /*0a30*/  HADD2.F32 R127, -RZ, R25.H1_H1 ;  /* 0x30000019ff7f7230 */ /* 0x000fc40000004100 */
[--C-:B------:R-:W-:Y:S02]  /*0a40*/  HADD2.F32 R125, -RZ, R26.reuse.H0_H0 ;  /* 0x2000001aff7d7230 */ /* 0x100fe40000004100 */
[----:B------:R-:W-:Y:S02]  /*0a50*/  HADD2.F32 R123, -RZ, R26.H1_H1 ;  /* 0x3000001aff7b7230 */ /* 0x000fe40000004100 */
[--C-:B------:R-:W-:Y:S02]  /*0a60*/  HADD2.F32 R120, -RZ, R27.reuse.H0_H0 ;  /* 0x2000001bff787230 */ /* 0x100fe40000004100 */
[----:B------:R-:W-:Y:S02]  /*0a70*/  HADD2.F32 R118, -RZ, R27.H1_H1 ;  /* 0x3000001bff767230 */ /* 0x000fe40000004100 */
[----:B------:R-:W-:Y:S02]  /*0a80*/  HADD2.F32 R116, -RZ, R112.H0_H0 ;  /* 0x20000070ff747230 */ /* 0x000fe40000004100 */
[----:B------:R-:W-:-:S02]  /*0a90*/  HADD2.F32 R21, -RZ, R28.H0_H0 ;  /* 0x2000001cff157230 */ /* 0x000fc40000004100 */
[----:B------:R-:W-:Y:S02]  /*0aa0*/  HADD2.F32 R22, -RZ, R28.H1_H1 ;  /* 0x3000001cff167230 */ /* 0x000fe40000004100 */
[--C-:B------:R-:W-:Y:S02]  /*0ab0*/  HADD2.F32 R23, -RZ, R29.reuse.H0_H0 ;  /* 0x2000001dff177230 */ /* 0x100fe40000004100 */
[----:B------:R-:W-:Y:S01]  /*0ac0*/  HADD2.F32 R24, -RZ, R29.H1_H1 ;  /* 0x3000001dff187230 */ /* 0x000fe20000004100 */
[----:B------:R-:W-:Y:S01]  /*0ad0*/  MOV R29, R40 ;  /* 0x00000028001d7202 */ /* 0x000fe20000000f00 */
        /* <DEDUP_REMOVED lines=9> */
[----:B------:R-:W-:Y:S02]  /*0b70*/  HADD2.F32 R135, -RZ, R135.H1_H1 ;  /* 0x30000087ff877230 */ /* 0x000fe40000004100 */
[--C-:B------:R-:W-:Y:S02]  /*0b80*/  HADD2.F32 R148, -RZ, R32.reuse.H0_H0 ;  /* 0x20000020ff947230 */ /* 0x100fe40000004100 */
[----:B------:R-:W-:Y:S02]  /*0b90*/  HADD2.F32 R146, -RZ, R32.H1_H1 ;  /* 0x30000020ff927230 */ /* 0x000fe40000004100 */
[--C-:B------:R-:W-:Y:S02]  /*0ba0*/  HADD2.F32 R144, -RZ, R33.reuse.H0_H0 ;  /* 0x20000021ff907230 */ /* 0x100fe40000004100 */
[----:B------:R-:W-:Y:S02]  /*0bb0*/  HADD2.F32 R142, -RZ, R33.H1_H1 ;  /* 0x30000021ff8e7230 */ /* 0x000fe40000004100 */
[----:B------:R-:W-:-:S02]  /*0bc0*/  HADD2.F32 R140, -RZ, R34.H0_H0 ;  /* 0x20000022ff8c7230 */ /* 0x000fc40000004100 */
[----:B------:R-:W-:Y:S02]  /*0bd0*/  HADD2.F32 R138, -RZ, R34.H1_H1 ;  /* 0x30000022ff8a7230 */ /* 0x000fe40000004100 */
[--C-:B------:R-:W-:Y:S02]  /*0be0*/  HADD2.F32 R136, -RZ, R35.reuse.H0_H0 ;  /* 0x20000023ff887230 */ /* 0x100fe40000004100 */
[----:B------:R-:W-:Y:S02]  /*0bf0*/  HADD2.F32 R134, -RZ, R35.H1_H1 ;  /* 0x30000023ff867230 */ /* 0x000fe40000004100 */
        /* <DEDUP_REMOVED lines=9> */
.L_x_5105:
        /* <DEDUP_REMOVED lines=34> */
[----:B-----5:R-:W-:Y:S01]  /*0eb0*/  HADD2.F32 R30, -RZ, R44.H0_H0 ;  /* 0x2000002cff1e7230 */ /* 0x020fe20000004100 */
[----:B------:R-:W-:Y:S05]  /*0ec0*/  BRA `(.L_x_4938) ;  /* 0x0000004000007947 */ /* 0x000fea0003800000 */
.L_x_4937:
[----:B0----5:R-:W-:Y:S02]  /*0ed0*/  HADD2.F32 R30, -RZ, R40.H0_H0 ;  /* 0x20000028ff1e7230 */ /* 0x021fe40000004100 */
[----:B------:R-:W-:-:S03]  /*0ee0*/  @P3 HADD2.F32 R31, -RZ, R44.H0_H0 ;  /* 0x2000002cff1f3230 */ /* 0x000fc60000004100 */
[----:B------:R-:W-:-:S04]  /*0ef0*/  FMUL.FTZ R30, R30, c[0x0][0x1ec] ;  /* 0x00007b001e1e7a20 */ /* 0x000fc80000410000 */
[----:B------:R-:W-:Y:S02]  /*0f00*/  @P3 FADD.FTZ R30, R31, R30 ;  /* 0x0000001e1f1e3221 */ /* 0x000fe40000010000 */
.L_x_4938:
[----:B------:R-:W-:Y:S05]  /*0f10*/  BSYNC B1 ;  /* 0x0000000000017941 */ /* 0x000fea0003800000 */
.L_x_4936:
[----:B------:R-:W-:Y:S01]  /*0f20*/  BSSY B1, `(.L_x_4939) ;  /* 0x000000a000017945 */ /* 0x000fe20003800000 */
[----:B------:R-:W-:Y:S05]  /*0f30*/  @P4 BRA `(.L_x_4940) ;  /* 0x0000004000004947 */ /* 0x000fea0003800000 */
[----:B------:R-:W-:Y:S01]  /*0f40*/  MOV R31, RZ ;  /* 0x000000ff001f7202 */ /* 0x000fe20000000f00 */
[----:B------:R-:W-:Y:S05]  /*0f50*/  @!P3 BRA `(.L_x_4941) ;  /* 0x000000600000b947 */ /* 0x000fea0003800000 */
[----:B-----5:R-:W-:Y:S01]  /*0f60*/  HADD2.F32 R31, -RZ, R44.H1_H1 ;  /* 0x3000002cff1f7230 */ /* 0x020fe20000004100 */
[----:B------:R-:W-:Y:S05]  /*0f70*/  BRA `(.L_x_4941) ;  /* 0x0000004000007947 */ /* 0x000fea0003800000 */
.L_x_4940:
[----:B-----5:R-:W-:Y:S02]  /*0f80*/  HADD2.F32 R31, -RZ, R40.H1_H1 ;  /* 0x30000028ff1f7230 */ /* 0x020fe40000004100 */
[----:B------:R-:W-:-:S03]  /*0f90*/  @P3 HADD2.F32 R32, -RZ, R44.H1_H1 ;  /* 0x3000002cff203230 */ /* 0x000fc60000004100 */
[----:B------:R-:W-:-:S04]  /*0fa0*/  FMUL.FTZ R31, R31, c[0x0][0x1ec] ;  /* 0x00007b001f1f7a20 */ /* 0x000fc80000410000 */
[----:B------:R-:W-:Y:S02]  /*0fb0*/  @P3 FADD.FTZ R31, R32, R31 ;  /* 0x0000001f201f3221 */ /* 0x000fe40000010000 */
.L_x_4941:
[----:B------:R-:W-:Y:S05]  /*0fc0*/  BSYNC B1 ;  /* 0x0000000000017941 */ /* 0x000fea0003800000 */
.L_x_4939:
[----:B------:R-:W-:Y:S01]  /*0fd0*/  BSSY B1, `(.L_x_4942) ;  /* 0x000000a000017945 */ /* 0x000fe20003800000 */
[----:B------:R-:W-:Y:S05]  /*0fe0*/  @P4 BRA `(.L_x_4943) ;  /* 0x0000004000004947 */ /* 0x000fea0003800000 */
[----:B------:R-:W-:Y:S01]  /*0ff0*/  HFMA2.MMA R32, -RZ, RZ, 0, 0 ;  /* 0x00000000ff207435 */ /* 0x000fe200000001ff */
[----:B------:R-:W-:Y:S05]  /*1000*/  @!P3 BRA `(.L_x_4944) ;  /* 0x000000600000b947 */ /* 0x000fea0003800000 */
[----:B-----5:R-:W-:Y:S01]  /*1010*/  HADD2.F32 R32, -RZ, R45.H0_H0 ;  /* 0x2000002dff207230 */ /* 0x020fe20000004100 */
[----:B------:R-:W-:Y:S05]  /*1020*/  BRA `(.L_x_4944) ;  /* 0x0000004000007947 */ /* 0x000fea0003800000 */
.L_x_4943:
[----:B-----5:R-:W-:Y:S02]  /*1030*/  HADD2.F32 R32, -RZ, R41.H0_H0 ;  /* 0x20000029ff207230 */ /* 0x020fe40000004100 */
[----:B------:R-:W-:-:S03]  /*1040*/  @P3 HADD2.F32 R33, -RZ, R45.H0_H0 ;  /* 0x2000002dff213230 */ /* 0x000fc60000004100 */
[----:B------:R-:W-:-:S04]  /*1050*/  FMUL.FTZ R32, R32, c[0x0][0x1ec] ;  /* 0x00007b0020207a20 */ /* 0x000fc80000410000 */
[----:B------:R-:W-:Y:S02]  /*1060*/  @P3 FADD.FTZ R32, R33, R32 ;  /* 0x0000002021203221 */ /* 0x000fe40000010000 */
.L_x_4944:
[----:B------:R-:W-:Y:S05]  /*1070*/  BSYNC B1 ;  /* 0x0000000000017941 */ /* 0x000fea0003800000 */
.L_x_4942:
[----:B------:R-:W-:Y:S01]  /*1080*/  BSSY B1, `(.L_x_4945) ;  /* 0x000000a000017945 */ /* 0x000fe20003800000 */
[----:B------:R-:W-:Y:S05]  /*1090*/  @P4 BRA `(.L_x_4946) ;  /* 0x0000004000004947 */ /* 0x000fea0003800000 */
[----:B------:R-:W-:Y:S01]  /*10a0*/  MOV R33, RZ ;  /* 0x000000ff00217202 */ /* 0x000fe20000000f00 */
[----:B------:R-:W-:Y:S05]  /*10b0*/  @!P3 BRA `(.L_x_4947) ;  /* 0x000000600000b947 */ /* 0x000fea0003800000 */
[----:B-----5:R-:W-:Y:S01]  /*10c0*/  HADD2.F32 R33, -RZ, R45.H1_H1 ;  /* 0x3000002dff217230 */ /* 0x020fe20000004100 */
[----:B------:R-:W-:Y:S05]  /*10d0*/  BRA `(.L_x_4947) ;  /* 0x0000004000007947 */ /* 0x000fea0003800000 */
.L_x_4946:
[----:B-----5:R-:W-:Y:S02]  /*10e0*/  HADD2.F32 R33, -RZ, R41.H1_H1 ;  /* 0x30000029ff217230 */ /* 0x020fe40000004100 */
[----:B------:R-:W-:-:S03]  /*10f0*/  @P3 HADD2.F32 R34, -RZ, R45.H1_H1 ;  /* 0x3000002dff223230 */ /* 0x000fc60000004100 */
[----:B------:R-:W-:-:S04]  /*1100*/  FMUL.FTZ R33, R33, c[0x0][0x1ec] ;  /* 0x00007b0021217a20 */ /* 0x000fc80000410000 */
[----:B------:R-:W-:Y:S02]  /*1110*/  @P3 FADD.FTZ R33, R34, R33 ;  /* 0x0000002122213221 */ /* 0x000fe40000010000 */
.L_x_4947:
[----:B------:R-:W-:Y:S05]  /*1120*/  BSYNC B1 ;  /* 0x0000000000017941 */ /* 0x000fea0003800000 */
.L_x_4945:
[----:B------:R-:W-:Y:S01]  /*1130*/  BSSY B1, `(.L_x_4948) ;  /* 0x000000a000017945 */ /* 0x000fe20003800000 */
[----:B------:R-:W-:Y:S05]  /*1140*/  @P4 BRA `(.L_x_4949) ;  /* 0x0000004000004947 */ /* 0x000fea0003800000 */
[----:B------:R-:W-:Y:S01]  /*1150*/  HFMA2.MMA R34, -RZ, RZ, 0, 0 ;  /* 0x00000000ff227435 */ /* 0x000fe200000001ff */
[----:B------:R-:W-:Y:S05]  /*1160*/  @!P3 BRA `(.L_x_4950) ;  /* 0x000000600000b947 */ /* 0x000fea0003800000 */
[----:B-----5:R-:W-:Y:S01]  /*1170*/  HADD2.F32 R34, -RZ, R46.H0_H0 ;  /* 0x2000002eff227230 */ /* 0x020fe20000004100 */
[----:B------:R-:W-:Y:S05]  /*1180*/  BRA `(.L_x_4950) ;  /* 0x0000004000007947 */ /* 0x000fea0003800000 */
.L_x_4949:
[----:B-----5:R-:W-:Y:S02]  /*1190*/  HADD2.F32 R34, -RZ, R42.H0_H0 ;  /* 0x2000002aff227230 */ /* 0x020fe40000004100 */
[----:B------:R-:W-:-:S03]  /*11a0*/  @P3 HADD2.F32 R35, -RZ, R46.H0_H0 ;  /* 0x2000002eff233230 */ /* 0x000fc60000004100 */
[----:B------:R-:W-:-:S04]  /*11b0*/  FMUL.FTZ R34, R34, c[0x0][0x1ec] ;  /* 0x00007b0022227a20 */ /* 0x000fc80000410000 */
[----:B------:R-:W-:Y:S02]  /*11c0*/  @P3 FADD.FTZ R34, R35, R34 ;  /* 0x0000002223223221 */ /* 0x000fe40000010000 */
.L_x_4950:
[----:B------:R-:W-:Y:S05]  /*11d0*/  BSYNC B1 ;  /* 0x0000000000017941 */ /* 0x000fea0003800000 */
.L_x_4948:
[----:B------:R-:W-:Y:S01]  /*11e0*/  BSSY B1, `(.L_x_4951) ;  /* 0x000000a000017945 */ /* 0x000fe20003800000 */
[----:B------:R-:W-:Y:S05]  /*11f0*/  @P4 BRA `(.L_x_4952) ;  /* 0x0000004000004947 */ /* 0x000fea0003800000 */
[----:B------:R-:W-:Y:S01]  /*1200*/  MOV R35, RZ ;  /* 0x000000ff00237202 */ /* 0x000fe20000000f00 */
[----:B------:R-:W-:Y:S05]  /*1210*/  @!P3 BRA `(.L_x_4953) ;  /* 0x000000600000b947 */ /* 0x000fea0003800000 */
[----:B-----5:R-:W-:Y:S01]  /*1220*/  HADD2.F32 R35, -RZ, R46.H1_H1 ;  /* 0x3000002eff237230 */ /* 0x020fe20000004100 */
[----:B------:R-:W-:Y:S05]  /*1230*/  BRA `(.L_x_4953) ;  /* 0x0000004000007947 */ /* 0x000fea0003800000 */
.L_x_4952:
[----:B-----5:R-:W-:Y:S02]  /*1240*/  HADD2.F32 R35, -RZ, R42.H1_H1 ;  /* 0x3000002aff237230 */ /* 0x020fe40000004100 */
[----:B------:R-:W-:-:S03]  /*1250*/  @P3 HADD2.F32 R36, -RZ, R46.H1_H1 ;  /* 0x3000002eff243230 */ /* 0x000fc60000004100 */
[----:B------:R-:W-:-:S04]  /*1260*/  FMUL.FTZ R35, R35, c[0x0][0x1ec] ;  /* 0x00007b0023237a20 */ /* 0x000fc80000410000 */
[----:B------:R-:W-:Y:S02]  /*1270*/  @P3 FADD.FTZ R35, R36, R35 ;  /* 0x0000002324233221 */ /* 0x000fe40000010000 */
.L_x_4953:
[----:B------:R-:W-:Y:S05]  /*1280*/  BSYNC B1 ;  /* 0x0000000000017941 */ /* 0x000fea0003800000 */
.L_x_4951:
[----:B------:R-:W-:Y:S01]  /*1290*/  BSSY B1, `(.L_x_4954) ;  /* 0x000000a000017945 */ /* 0x000fe20003800000 */
[----:B------:R-:W-:Y:S05]  /*12a0*/  @P4 BRA `(.L_x_4955) ;  /* 0x0000004000004947 */ /* 0x000fea0003800000 */
[----:B------:R-:W-:Y:S01]  /*12b0*/  HFMA2.MMA R36, -RZ, RZ, 0, 0 ;  /* 0x00000000ff247435 */ /* 0x000fe200000001ff */
[----:B------:R-:W-:Y:S05]  /*12c0*/  @!P3 BRA `(.L_x_4956) ;  /* 0x000000600000b947 */ /* 0x000fea0003800000 */
[----:B-----5:R-:W-:Y:S01]  /*12d0*/  HADD2.F32 R36, -RZ, R47.H0_H0 ;  /* 0x2000002fff247230 */ /* 0x020fe20000004100 */
[----:B------:R-:W-:Y:S05]  /*12e0*/  BRA `(.L_x_4956) ;  /* 0x0000004000007947 */ /* 0x000fea0003800000 */
.L_x_4955:
[----:B-----5:R-:W-:Y:S02]  /*12f0*/  HADD2.F32 R36, -RZ, R43.H0_H0 ;  /* 0x2000002bff247230 */ /* 0x020fe40000004100 */
[----:B------:R-:W-:-:S03]  /*1300*/  @P3 HADD2.F32 R37, -RZ, R47.H0_H0 ;  /* 0x2000002fff253230 */ /* 0x000fc60000004100 */
[----:B------:R-:W-:-:S04]  /*1310*/  FMUL.FTZ R36, R36, c[0x0][0x1ec] ;  /* 0x00007b0024247a20 */ /* 0x000fc80000410000 */
[----:B------:R-:W-:Y:S02]  /*1320*/  @P3 FADD.FTZ R36, R37, R36 ;  /* 0x0000002425243221 */ /* 0x000fe40000010000 */
.L_x_4956:
[----:B------:R-:W-:Y:S05]  /*1330*/  BSYNC B1 ;  /* 0x0000000000017941 */ /* 0x000fea0003800000 */
.L_x_4954:
[----:B------:R-:W-:Y:S01]  /*1340*/  BSSY B1, `(.L_x_4957) ;  /* 0x000000a000017945 */ /* 0x000fe20003800000 */
[----:B------:R-:W-:Y:S05]  /*1350*/  @P4 BRA `(.L_x_4958) ;  /* 0x0000004000004947 */ /* 0x000fea0003800000 */
[----:B------:R-:W-:Y:S01]  /*1360*/  MOV R37, RZ ;  /* 0x000000ff00257202 */ /* 0x000fe20000000f00 */
[----:B------:R-:W-:Y:S05]  /*1370*/  @!P3 BRA `(.L_x_4959) ;  /* 0x000000600000b947 */ /* 0x000fea0003800000 */
[----:B-----5:R-:W-:Y:S01]  /*1380*/  HADD2.F32 R37, -RZ, R47.H1_H1 ;  /* 0x3000002fff257230 */ /* 0x020fe20000004100 */
[----:B------:R-:W-:Y:S05]  /*1390*/  BRA `(.L_x_4959) ;  /* 0x0000004000007947 */ /* 0x000fea0003800000 */
.L_x_4958:
[----:B-----5:R-:W-:Y:S02]  /*13a0*/  HADD2.F32 R37, -RZ, R43.H1_H1 ;  /* 0x3000002bff257230 */ /* 0x020fe40000004100 */
[----:B------:R-:W-:-:S03]  /*13b0*/  @P3 HADD2.F32 R48, -RZ, R47.H1_H1 ;  /* 0x3000002fff303230 */ /* 0x000fc60000004100 */
[----:B------:R-:W-:-:S04]  /*13c0*/  FMUL.FTZ R37, R37, c[0x0][0x1ec] ;  /* 0x00007b0025257a20 */ /* 0x000fc80000410000 */
[----:B------:R-:W-:Y:S02]  /*13d0*/  @P3 FADD.FTZ R37, R48, R37 ;  /* 0x0000002530253221 */ /* 0x000fe40000010000 */
.L_x_4959:
[----:B------:R-:W-:Y:S05]  /*13e0*/  BSYNC B1 ;  /* 0x0000000000017941 */ /* 0x000fea0003800000 */
.L_x_4957:
[----:B------:R-:W-:Y:S01]  /*13f0*/  HFMA2.MMA R88, -RZ, RZ, 0, 9.5367431640625e-07 ;  /* 0x00000010ff587435 */ /* 0x000fe200000001ff */
[----:B------:R-:W-:Y:S02]  /*1400*/  F2FP.PACK_AB R51, R37, R36 ;  /* 0x000000242533723e */ /* 0x000fe400000000ff */
[----:B------:R-:W-:Y:S02]  /*1410*/  F2FP.PACK_AB R50, R35, R34 ;  /* 0x000000222332723e */ /* 0x000fe400000000ff */
[----:B------:R-:W-:Y:S02]  /*1420*/  F2FP.PACK_AB R49, R33, R32 ;  /* 0x000000202131723e */ /* 0x000fe400000000ff */
[----:B------:R-:W-:Y:S02]  /*1430*/  F2FP.PACK_AB R48, R31, R30 ;  /* 0x0000001e1f30723e */ /* 0x000fe400000000ff */
[----:B------:R-:W-:Y:S01]  /*1440*/  IADD3 R121, R121, 0x20, RZ ;  /* 0x0000002079797810 */ /* 0x000fe20007ffe0ff */
[C---:B------:R-:W-:Y:S01]  /*1450*/  IMAD.WIDE.U32 R88, R113.reuse, R88, c[0x0][0x188] ;  /* 0x0000620071587625 */ /* 0x040fe200078e0058 */
[----:B------:R-:W-:-:S04]  /*1460*/  IADD3 R113, R113, 0x20, RZ ;  /* 0x0000002071717810 */ /* 0x000fc80007ffe0ff */
[----:B------:R0:W-:Y:S03]  /*1470*/  STG.E.128 [R88.64], R48 ;  /* 0x0000003058007986 */ /* 0x0001e6000c101d04 */
.L_x_4935:
[----:B0-----:R-:W-:Y:S05]  /*1480*/  BSYNC B0 ;  /* 0x0000000000007941 */ /* 0x001fea0003800000 */
.L_x_4934:
        /* <DEDUP_REMOVED lines=18> */
.L_x_4963:
[----:B0----5:R-:W-:Y:S02]  /*15b0*/  HADD2.F32 R38, -RZ, R40.H0_H0 ;  /* 0x20000028ff267230 */ /* 0x021fe40000004100 */
[----:B------:R-:W-:-:S03]  /*15c0*/  @P3 HADD2.F32 R39, -RZ, R44.H0_H0 ;  /* 0x2000002cff273230 */ /* 0x000fc60000004100 */
[----:B------:R-:W-:-:S04]  /*15d0*/  FMUL.FTZ R38, R38, c[0x0][0x1ec] ;  /* 0x00007b0026267a20 */ /* 0x000fc80000410000 */
[----:B------:R-:W-:Y:S02]  /*15e0*/  @P3 FADD.FTZ R38, R39, R38 ;  /* 0x0000002627263221 */ /* 0x000fe40000010000 */
.L_x_4964:
[----:B------:R-:W-:Y:S05]  /*15f0*/  BSYNC B1 ;  /* 0x0000000000017941 */ /* 0x000fea0003800000 */
.L_x_4962:
[----:B------:R-:W-:Y:S01]  /*1600*/  BSSY B1, `(.L_x_4965) ;  /* 0x000000a000017945 */ /* 0x000fe20003800000 */
[----:B------:R-:W-:Y:S05]  /*1610*/  @P4 BRA `(.L_x_4966) ;  /* 0x0000004000004947 */ /* 0x000fea0003800000 */
[----:B------:R-:W-:Y:S01]  /*1620*/  MOV R39, RZ ;  /* 0x000000ff00277202 */ /* 0x000fe20000000f00 */
[----:B------:R-:W-:Y:S05]  /*1630*/  @!P3 BRA `(.L_x_4967) ;  /* 0x000000600000b947 */ /* 0x000fea0003800000 */
[----:B-----5:R-:W-:Y:S01]  /*1640*/  HADD2.F32 R39, -RZ, R44.H1_H1 ;  /* 0x3000002cff277230 */ /* 0x020fe20000004100 */
[----:B------:R-:W-:Y:S05]  /*1650*/  BRA `(.L_x_4967) ;  /* 0x0000004000007947 */ /* 0x000fea0003800000 */
.L_x_4966:
[----:B-----5:R-:W-:Y:S02]  /*1660*/  HADD2.F32 R39, -RZ, R40.H1_H1 ;  /* 0x30000028ff277230 */ /* 0x020fe40000004100 */
[----:B------:R-:W-:-:S03]  /*1670*/  @P3 HADD2.F32 R48, -RZ, R44.H1_H1 ;  /* 0x3000002cff303230 */ /* 0x000fc60000004100 */
[----:B------:R-:W-:-:S04]  /*1680*/  FMUL.FTZ R39, R39, c[0x0][0x1ec] ;  /* 0x00007b0027277a20 */ /* 0x000fc80000410000 */
[----:B------:R-:W-:Y:S02]  /*1690*/  @P3 FADD.FTZ R39, R48, R39 ;  /* 0x0000002730273221 */ /* 0x000fe40000010000 */
.L_x_4967:
[----:B------:R-:W-:Y:S05]  /*16a0*/  BSYNC B1 ;  /* 0x0000000000017941 */ /* 0x000fea0003800000 */
.L_x_4965:
[----:B------:R-:W-:Y:S01]  /*16b0*/  BSSY B1, `(.L_x_4968) ;  /* 0x000000a000017945 */ /* 0x000fe20003800000 */
[----:B------:R-:W-:Y:S05]  /*16c0*/  @P4 BRA `(.L_x_4969) ;  /* 0x0000004000004947 */ /* 0x000fea0003800000 */
[----:B------:R-:W-:Y:S01]  /*16d0*/  HFMA2.MMA R52, -RZ, RZ, 0, 0 ;  /* 0x00000000ff347435 */ /* 0x000fe200000001ff */
[----:B------:R-:W-:Y:S05]  /*16e0*/  @!P3 BRA `(.L_x_4970) ;  /* 0x000000600000b947 */ /* 0x000fea0003800000 */
[----:B-----5:R-:W-:Y:S01]  /*16f0*/  HADD2.F32 R52, -RZ, R45.H0_H0 ;  /* 0x2000002dff347230 */ /* 0x020fe20000004100 */
[----:B------:R-:W-:Y:S05]  /*1700*/  BRA `(.L_x_4970) ;  /* 0x0000004000007947 */ /* 0x000fea0003800000 */
.L_x_4969:
[----:B-----5:R-:W-:Y:S02]  /*1710*/  HADD2.F32 R52, -RZ, R41.H0_H0 ;  /* 0x20000029ff347230 */ /* 0x020fe40000004100 */
[----:B------:R-:W-:-:S03]  /*1720*/  @P3 HADD2.F32 R49, -RZ, R45.H0_H0 ;  /* 0x2000002dff313230 */ /* 0x000fc60000004100 */
[----:B------:R-:W-:-:S04]  /*1730*/  FMUL.FTZ R52, R52, c[0x0][0x1ec] ;  /* 0x00007b0034347a20 */ /* 0x000fc80000410000 */
[----:B------:R-:W-:Y:S02]  /*1740*/  @P3 FADD.FTZ R52, R49, R52 ;  /* 0x0000003431343221 */ /* 0x000fe40000010000 */
.L_x_4970:
[----:B------:R-:W-:Y:S05]  /*1750*/  BSYNC B1 ;  /* 0x0000000000017941 */ /* 0x000fea0003800000 */
.L_x_4968:
[----:B------:R-:W-:Y:S01]  /*1760*/  BSSY B1, `(.L_x_4971) ;  /* 0x000000a000017945 */ /* 0x000fe20003800000 */
[----:B------:R-:W-:Y:S05]  /*1770*/  @P4 BRA `(.L_x_4972) ;  /* 0x0000004000004947 */ /* 0x000fea0003800000 */
[----:B------:R-:W-:Y:S01]  /*1780*/  MOV R53, RZ ;  /* 0x000000ff00357202 */ /* 0x000fe20000000f00 */
[----:B------:R-:W-:Y:S05]  /*1790*/  @!P3 BRA `(.L_x_4973) ;  /* 0x000000600000b947 */ /* 0x000fea0003800000 */
[----:B-----5:R-:W-:Y:S01]  /*17a0*/  HADD2.F32 R53, -RZ, R45.H1_H1 ;  /* 0x3000002dff357230 */ /* 0x020fe20000004100 */
[----:B------:R-:W-:Y:S05]  /*17b0*/  BRA `(.L_x_4973) ;  /* 0x0000004000007947 */ /* 0x000fea0003800000 */
.L_x_4972:
[----:B-----5:R-:W-:Y:S02]  /*17c0*/  HADD2.F32 R53, -RZ, R41.H1_H1 ;  /* 0x30000029ff357230 */ /* 0x020fe40000004100 */
[----:B------:R-:W-:-:S03]  /*17d0*/  @P3 HADD2.F32 R48, -RZ, R45.H1_H1 ;  /* 0x3000002dff303230 */ /* 0x000fc60000004100 */
[----:B------:R-:W-:-:S04]  /*17e0*/  FMUL.FTZ R53, R53, c[0x0][0x1ec] ;  /* 0x00007b0035357a20 */ /* 0x000fc80000410000 */
[----:B------:R-:W-:Y:S02]  /*17f0*/  @P3 FADD.FTZ R53, R48, R53 ;  /* 0x0000003530353221 */ /* 0x000fe40000010000 */
.L_x_4973:
[----:B------:R-:W-:Y:S05]  /*1800*/  BSYNC B1 ;  /* 0x0000000000017941 */ /* 0x000fea0003800000 */
.L_x_4971:
[----:B------:R-:W-:Y:S01]  /*1810*/  BSSY B1, `(.L_x_4974) ;  /* 0x000000a000017945 */ /* 0x000fe20003800000 */
[----:B------:R-:W-:Y:S05]  /*1820*/  @P4 BRA `(.L_x_4975) ;  /* 0x0000004000004947 */ /* 0x000fea0003800000 */
[----:B------:R-:W-:Y:S01]  /*1830*/  HFMA2.MMA R54, -RZ, RZ, 0, 0 ;  /* 0x00000000ff367435 */ /* 0x000fe200000001ff */
[----:B------:R-:W-:Y:S05]  /*1840*/  @!P3 BRA `(.L_x_4976) ;  /* 0x000000600000b947 */ /* 0x000fea0003800000 */
[----:B-----5:R-:W-:Y:S01]  /*1850*/  HADD2.F32 R54, -RZ, R46.H0_H0 ;  /* 0x2000002eff367230 */ /* 0x020fe20000004100 */
[----:B------:R-:W-:Y:S05]  /*1860*/  BRA `(.L_x_4976) ;  /* 0x0000004000007947 */ /* 0x000fea0003800000 */
.L_x_4975:
[----:B-----5:R-:W-:Y:S02]  /*1870*/  HADD2.F32 R54, -RZ, R42.H0_H0 ;  /* 0x2000002aff367230 */ /* 0x020fe40000004100 */
[----:B------:R-:W-:-:S03]  /*1880*/  @P3 HADD2.F32 R49, -RZ, R46.H0_H0 ;  /* 0x2000002eff313230 */ /* 0x000fc60000004100 */
[----:B------:R-:W-:-:S04]  /*1890*/  FMUL.FTZ R54, R54, c[0x0][0x1ec] ;  /* 0x00007b0036367a20 */ /* 0x000fc80000410000 */
[----:B------:R-:W-:Y:S02]  /*18a0*/  @P3 FADD.FTZ R54, R49, R54 ;  /* 0x0000003631363221 */ /* 0x000fe40000010000 */
.L_x_4976:
[----:B------:R-:W-:Y:S05]  /*18b0*/  BSYNC B1 ;  /* 0x0000000000017941 */ /* 0x000fea0003800000 */
.L_x_4974:
[----:B------:R-:W-:Y:S01]  /*18c0*/  BSSY B1, `(.L_x_4977) ;  /* 0x000000a000017945 */ /* 0x000fe20003800000 */
[----:B------:R-:W-:Y:S05]  /*18d0*/  @P4 BRA `(.L_x_4978) ;  /* 0x0000004000004947 */ /* 0x000fea0003800000 */
[----:B------:R-:W-:Y:S01]  /*18e0*/  MOV R55, RZ ;  /* 0x000000ff00377202 */ /* 0x000fe20000000f00 */
[----:B------:R-:W-:Y:S05]  /*18f0*/  @!P3 BRA `(.L_x_4979) ;  /* 0x000000600000b947 */ /* 0x000fea0003800000 */
[----:B-----5:R-:W-:Y:S01]  /*1900*/  HADD2.F32 R55, -RZ, R46.H1_H1 ;  /* 0x3000002eff377230 */ /* 0x020fe20000004100 */
[----:B------:R-:W-:Y:S05]  /*1910*/  BRA `(.L_x_4979) ;  /* 0x0000004000007947 */ /* 0x000fea0003800000 */
.L_x_4978:
[----:B-----5:R-:W-:Y:S02]  /*1920*/  HADD2.F32 R55, -RZ, R42.H1_H1 ;  /* 0x3000002aff377230 */ /* 0x020fe40000004100 */
[----:B------:R-:W-:-:S03]  /*1930*/  @P3 HADD2.F32 R48, -RZ, R46.H1_H1 ;  /* 0x3000002eff303230 */ /* 0x000fc60000004100 */
[----:B------:R-:W-:-:S04]  /*1940*/  FMUL.FTZ R55, R55, c[0x0][0x1ec] ;  /* 0x00007b0037377a20 */ /* 0x000fc80000410000 */
[----:B------:R-:W-:Y:S02]  /*1950*/  @P3 FADD.FTZ R55, R48, R55 ;  /* 0x0000003730373221 */ /* 0x000fe40000010000 */
.L_x_4979:
[----:B------:R-:W-:Y:S05]  /*1960*/  BSYNC B1 ;  /* 0x0000000000017941 */ /* 0x000fea0003800000 */
.L_x_4977:
[----:B------:R-:W-:Y:S01]  /*1970*/  BSSY B1, `(.L_x_4980) ;  /* 0x000000a000017945 */ /* 0x000fe20003800000 */
[----:B------:R-:W-:Y:S05]  /*1980*/  @P4 BRA `(.L_x_4981) ;  /* 0x0000004000004947 */ /* 0x000fea0003800000 */
[----:B------:R-:W-:Y:S01]  /*1990*/  HFMA2.MMA R56, -RZ, RZ, 0, 0 ;  /* 0x00000000ff387435 */ /* 0x000fe200000001ff */
[----:B------:R-:W-:Y:S05]  /*19a0*/  @!P3 BRA `(.L_x_4982) ;  /* 0x000000600000b947 */ /* 0x000fea0003800000 */
[----:B-----5:R-:W-:Y:S01]  /*19b0*/  HADD2.F32 R56, -RZ, R47.H0_H0 ;  /* 0x2000002fff387230 */ /* 0x020fe20000004100 */
[----:B------:R-:W-:Y:S05]  /*19c0*/  BRA `(.L_x_4982) ;  /* 0x0000004000007947 */ /* 0x000fea0003800000 */
.L_x_4981:
[----:B-----5:R-:W-:Y:S02]  /*19d0*/  HADD2.F32 R56, -RZ, R43.H0_H0 ;  /* 0x2000002bff387230 */ /* 0x020fe40000004100 */
[----:B------:R-:W-:-:S03]  /*19e0*/  @P3 HADD2.F32 R49, -RZ, R47.H0_H0 ;  /* 0x2000002fff313230 */ /* 0x000fc60000004100 */
[----:B------:R-:W-:-:S04]  /*19f0*/  FMUL.FTZ R56, R56, c[0x0][0x1ec] ;  /* 0x00007b0038387a20 */ /* 0x000fc80000410000 */
[----:B------:R-:W-:Y:S02]  /*1a00*/  @P3 FADD.FTZ R56, R49, R56 ;  /* 0x0000003831383221 */ /* 0x000fe40000010000 */
.L_x_4982:
[----:B------:R-:W-:Y:S05]  /*1a10*/  BSYNC B1 ;  /* 0x0000000000017941 */ /* 0x000fea0003800000 */
.L_x_4980:
[----:B------:R-:W-:Y:S01]  /*1a20*/  BSSY B1, `(.L_x_4983) ;  /* 0x000000a000017945 */ /* 0x000fe20003800000 */
[----:B------:R-:W-:Y:S05]  /*1a30*/  @P4 BRA `(.L_x_4984) ;  /* 0x0000004000004947 */ /* 0x000fea0003800000 */
[----:B------:R-:W-:Y:S01]  /*1a40*/  MOV R57, RZ ;  /* 0x000000ff00397202 */ /* 0x000fe20000000f00 */
[----:B------:R-:W-:Y:S05]  /*1a50*/  @!P3 BRA `(.L_x_4985) ;  /* 0x000000600000b947 */ /* 0x000fea0003800000 */
[----:B-----5:R-:W-:Y:S01]  /*1a60*/  HADD2.F32 R57, -RZ, R47.H1_H1 ;  /* 0x3000002fff397230 */ /* 0x020fe20000004100 */
[----:B------:R-:W-:Y:S05]  /*1a70*/  BRA `(.L_x_4985) ;  /* 0x0000004000007947 */ /* 0x000fea0003800000 */
.L_x_4984:
[----:B-----5:R-:W-:Y:S02]  /*1a80*/  HADD2.F32 R57, -RZ, R43.H1_H1 ;  /* 0x3000002bff397230 */ /* 0x020fe40000004100 */
[----:B------:R-:W-:-:S03]  /*1a90*/  @P3 HADD2.F32 R48, -RZ, R47.H1_H1 ;  /* 0x3000002fff303230 */ /* 0x000fc60000004100 */
[----:B------:R-:W-:-:S04]  /*1aa0*/  FMUL.FTZ R57, R57, c[0x0][0x1ec] ;  /* 0x00007b0039397a20 */ /* 0x000fc80000410000 */
[----:B------:R-:W-:Y:S02]  /*1ab0*/  @P3 FADD.FTZ R57, R48, R57 ;  /* 0x0000003930393221 */ /* 0x000fe40000010000 */
.L_x_4985:
[----:B------:R-:W-:Y:S05]  /*1ac0*/  BSYNC B1 ;  /* 0x0000000000017941 */ /* 0x000fea0003800000 */
.L_x_4983:
        /* <DEDUP_REMOVED lines=9> */
.L_x_4961:
[----:B------:R-:W-:Y:S05]  /*1b60*/  BSYNC B0 ;  /* 0x0000000000007941 */ /* 0x000fea0003800000 */
.L_x_4960:
        /* <DEDUP_REMOVED lines=18> */
.L_x_4989:
[----:B0----5:R-:W-:Y:S02]  /*1c90*/  HADD2.F32 R58, -RZ, R40.H0_H0 ;  /* 0x20000028ff3a7230 */ /* 0x021fe40000004100 */
[----:B------:R-:W-:-:S03]  /*1ca0*/  @P3 HADD2.F32 R49, -RZ, R44.H0_H0 ;  /* 0x2000002cff313230 */ /* 0x000fc60000004100 */
[----:B------:R-:W-:-:S04]  /*1cb0*/  FMUL.FTZ R58, R58, c[0x0][0x1ec] ;  /* 0x00007b003a3a7a20 */ /* 0x000fc80000410000 */
[----:B------:R-:W-:Y:S02]  /*1cc0*/  @P3 FADD.FTZ R58, R49, R58 ;  /* 0x0000003a313a3221 */ /* 0x000fe40000010000 */
.L_x_4990:
[----:B------:R-:W-:Y:S05]  /*1cd0*/  BSYNC B1 ;  /* 0x0000000000017941 */ /* 0x000fea0003800000 */
.L_x_4988:
[----:B------:R-:W-:Y:S01]  /*1ce0*/  BSSY B1, `(.L_x_4991) ;  /* 0x000000a000017945 */ /* 0x000fe20003800000 */
[----:B------:R-:W-:Y:S05]  /*1cf0*/  @P4 BRA `(.L_x_4992) ;  /* 0x0000004000004947 */ /* 0x000fea0003800000 */
[----:B------:R-:W-:Y:S01]  /*1d00*/  MOV R59, RZ ;  /* 0x000000ff003b7202 */ /* 0x000fe20000000f00 */
[----:B------:R-:W-:Y:S05]  /*1d10*/  @!P3 BRA `(.L_x_4993) ;  /* 0x000000600000b947 */ /* 0x000fea0003800000 */
[----:B-----5:R-:W-:Y:S01]  /*1d20*/  HADD2.F32 R59, -RZ, R44.H1_H1 ;  /* 0x3000002cff3b7230 */ /* 0x020fe20000004100 */
[----:B------:R-:W-:Y:S05]  /*1d30*/  BRA `(.L_x_4993) ;  /* 0x0000004000007947 */ /* 0x000fea0003800000 */
.L_x_4992:
[----:B-----5:R-:W-:Y:S02]  /*1d40*/  HADD2.F32 R59, -RZ, R40.H1_H1 ;  /* 0x30000028ff3b7230 */ /* 0x020fe40000004100 */
[----:B------:R-:W-:-:S03]  /*1d50*/  @P3 HADD2.F32 R48, -RZ, R44.H1_H1 ;  /* 0x3000002cff303230 */ /* 0x000fc60000004100 */
[----:B------:R-:W-:-:S04]  /*1d60*/  FMUL.FTZ R59, R59, c[0x0][0x1ec] ;  /* 0x00007b003b3b7a20 */ /* 0x000fc80000410000 */
[----:B------:R-:W-:Y:S02]  /*1d70*/  @P3 FADD.FTZ R59, R48, R59 ;  /* 0x0000003b303b3221 */ /* 0x000fe40000010000 */
.L_x_4993:
[----:B------:R-:W-:Y:S05]  /*1d80*/  BSYNC B1 ;  /* 0x0000000000017941 */ /* 0x000fea0003800000 */
.L_x_4991:
[----:B------:R-:W-:Y:S01]  /*1d90*/  BSSY B1, `(.L_x_4994) ;  /* 0x000000a000017945 */ /* 0x000fe20003800000 */
[----:B------:R-:W-:Y:S05]  /*1da0*/  @P4 BRA `(.L_x_4995) ;  /* 0x0000004000004947 */ /* 0x000fea0003800000 */
[----:B------:R-:W-:Y:S01]  /*1db0*/  HFMA2.MMA R60, -RZ, RZ, 0, 0 ;  /* 0x00000000ff3c7435 */ /* 0x000fe200000001ff */
[----:B------:R-:W-:Y:S05]  /*1dc0*/  @!P3 BRA `(.L_x_4996) ;  /* 0x000000600000b947 */ /* 0x000fea0003800000 */
[----:B-----5:R-:W-:Y:S01]  /*1dd0*/  HADD2.F32 R60, -RZ, R45.H0_H0 ;  /* 0x2000002dff3c7230 */ /* 0x020fe20000004100 */
[----:B------:R-:W-:Y:S05]  /*1de0*/  BRA `(.L_x_4996) ;  /* 0x0000004000007947 */ /* 0x000fea0003800000 */
.L_x_4995:
[----:B-----5:R-:W-:Y:S02]  /*1df0*/  HADD2.F32 R60, -RZ, R41.H0_H0 ;  /* 0x20000029ff3c7230 */ /* 0x020fe40000004100 */
[----:B------:R-:W-:-:S03]  /*1e00*/  @P3 HADD2.F32 R49, -RZ, R45.H0_H0 ;  /* 0x2000002dff313230 */ /* 0x000fc60000004100 */
[----:B------:R-:W-:-:S04]  /*1e10*/  FMUL.FTZ R60, R60, c[0x0][0x1ec] ;  /* 0x00007b003c3c7a20 */ /* 0x000fc80000410000 */
[----:B------:R-:W-:Y:S02]  /*1e20*/  @P3 FADD.FTZ R60, R49, R60 ;  /* 0x0000003c313c3221 */ /* 0x000fe40000010000 */
.L_x_4996:
[----:B------:R-:W-:Y:S05]  /*1e30*/  BSYNC B1 ;  /* 0x0000000000017941 */ /* 0x000fea0003800000 */
.L_x_4994:
[----:B------:R-:W-:Y:S01]  /*1e40*/  BSSY B1, `(.L_x_4997) ;  /* 0x000000a000017945 */ /* 0x000fe20003800000 */
[----:B------:R-:W-:Y:S05]  /*1e50*/  @P4 BRA `(.L_x_4998) ;  /* 0x0000004000004947 */ /* 0x000fea0003800000 */
[----:B------:R-:W-:Y:S01]  /*1e60*/  MOV R61, RZ ;  /* 0x000000ff003d7202 */ /* 0x000fe20000000f00 */
[----:B------:R-:W-:Y:S05]  /*1e70*/  @!P3 BRA `(.L_x_4999) ;  /* 0x000000600000b947 */ /* 0x000fea0003800000 */
[----:B-----5:R-:W-:Y:S01]  /*1e80*/  HADD2.F32 R61, -RZ, R45.H1_H1 ;  /* 0x3000002dff3d7230 */ /* 0x020fe20000004100 */
[----:B------:R-:W-:Y:S05]  /*1e90*/  BRA `(.L_x_4999) ;  /* 0x0000004000007947 */ /* 0x000fea0003800000 */
.L_x_4998:
[----:B-----5:R-:W-:Y:S02]  /*1ea0*/  HADD2.F32 R61, -RZ, R41.H1_H1 ;  /* 0x30000029ff3d7230 */ /* 0x020fe40000004100 */
[----:B------:R-:W-:-:S03]  /*1eb0*/  @P3 HADD2.F32 R48, -RZ, R45.H1_H1 ;  /* 0x3000002dff303230 */ /* 0x000fc60000004100 */
[----:B------:R-:W-:-:S04]  /*1ec0*/  FMUL.FTZ R61, R61, c[0x0][0x1ec] ;  /* 0x00007b003d3d7a20 */ /* 0x000fc80000410000 */
[----:B------:R-:W-:Y:S02]  /*1ed0*/  @P3 FADD.FTZ R61, R48, R61 ;  /* 0x0000003d303d3221 */ /* 0x000fe40000010000 */
.L_x_4999:
[----:B------:R-:W-:Y:S05]  /*1ee0*/  BSYNC B1 ;  /* 0x0000000000017941 */ /* 0x000fea0003800000 */
.L_x_4997:
[----:B------:R-:W-:Y:S01]  /*1ef0*/  BSSY B1, `(.L_x_5000) ;  /* 0x000000a000017945 */ /* 0x000fe20003800000 */
[----:B------:R-:W-:Y:S05]  /*1f00*/  @P4 BRA `(.L_x_5001) ;  /* 0x0000004000004947 */ /* 0x000fea0003800000 */
[----:B------:R-:W-:Y:S01]  /*1f10*/  HFMA2.MMA R62, -RZ, RZ, 0, 0 ;  /* 0x00000000ff3e7435 */ /* 0x000fe200000001ff */
[----:B------:R-:W-:Y:S05]  /*1f20*/  @!P3 BRA `(.L_x_5002) ;  /* 0x000000600000b947 */ /* 0x000fea0003800000 */
[----:B-----5:R-:W-:Y:S01]  /*1f30*/  HADD2.F32 R62, -RZ, R46.H0_H0 ;  /* 0x2000002eff3e7230 */ /* 0x020fe20000004100 */
[----:B------:R-:W-:Y:S05]  /*1f40*/  BRA `(.L_x_5002) ;  /* 0x0000004000007947 */ /* 0x000fea0003800000 */
.L_x_5001:
[----:B-----5:R-:W-:Y:S02]  /*1f50*/  HADD2.F32 R62, -RZ, R42.H0_H0 ;  /* 0x2000002aff3e7230 */ /* 0x020fe40000004100 */
[----:B------:R-:W-:-:S03]  /*1f60*/  @P3 HADD2.F32 R49, -RZ, R46.H0_H0 ;  /* 0x2000002eff313230 */ /* 0x000fc60000004100 */
[----:B------:R-:W-:-:S04]  /*1f70*/  FMUL.FTZ R62, R62, c[0x0][0x1ec] ;  /* 0x00007b003e3e7a20 */ /* 0x000fc80000410000 */
[----:B------:R-:W-:Y:S02]  /*1f80*/  @P3 FADD.FTZ R62, R49, R62 ;  /* 0x0000003e313e3221 */ /* 0x000fe40000010000 */
.L_x_5002:
[----:B------:R-:W-:Y:S05]  /*1f90*/  BSYNC B1 ;  /* 0x0000000000017941 */ /* 0x000fea0003800000 */
.L_x_5000:
[----:B------:R-:W-:Y:S01]  /*1fa0*/  BSSY B1, `(.L_x_5003) ;  /* 0x000000a000017945 */ /* 0x000fe20003800000 */
[----:B------:R-:W-:Y:S05]  /*1fb0*/  @P4 BRA `(.L_x_5004) ;  /* 0x0000004000004947 */ /* 0x000fea0003800000 */
[----:B------:R-:W-:Y:S01]  /*1fc0*/  MOV R63, RZ ;  /* 0x000000ff003f7202 */ /* 0x000fe20000000f00 */
[----:B------:R-:W-:Y:S05]  /*1fd0*/  @!P3 BRA `(.L_x_5005) ;  /* 0x000000600000b947 */ /* 0x000fea0003800000 */
[----:B-----5:R-:W-:Y:S01]  /*1fe0*/  HADD2.F32 R63, -RZ, R46.H1_H1 ;  /* 0x3000002eff3f7230 */ /* 0x020fe20000004100 */
[----:B------:R-:W-:Y:S05]  /*1ff0*/  BRA `(.L_x_5005) ;  /* 0x0000004000007947 */ /* 0x000fea0003800000 */
.L_x_5004:
[----:B-----5:R-:W-:Y:S02]  /*2000*/  HADD2.F32 R63, -RZ, R42.H1_H1 ;  /* 0x3000002aff3f7230 */ /* 0x020fe40000004100 */
[----:B------:R-:W-:-:S03]  /*2010*/  @P3 HADD2.F32 R48, -RZ, R46.H1_H1 ;  /* 0x3000002eff303230 */ /* 0x000fc60000004100 */
[----:B------:R-:W-:-:S04]  /*2020*/  FMUL.FTZ R63, R63, c[0x0][0x1ec] ;  /* 0x00007b003f3f7a20 */ /* 0x000fc80000410000 */
[----:B------:R-:W-:Y:S02]  /*2030*/  @P3 FADD.FTZ R63, R48, R63 ;  /* 0x0000003f303f3221 */ /* 0x000fe40000010000 */
.L_x_5005:
[----:B------:R-:W-:Y:S05]  /*2040*/  BSYNC B1 ;  /* 0x0000000000017941 */ /* 0x000fea0003800000 */
.L_x_5003:
[----:B------:R-:W-:Y:S01]  /*2050*/  BSSY B1, `(.L_x_5006) ;  /* 0x000000a000017945 */ /* 0x000fe20003800000 */
[----:B------:R-:W-:Y:S05]  /*2060*/  @P4 BRA `(.L_x_5007) ;  /* 0x0000004000004947 */ /* 0x000fea0003800000 */
[----:B------:R-:W-:Y:S01]  /*2070*/  HFMA2.MMA R64, -RZ, RZ, 0, 0 ;  /* 0x00000000ff407435 */ /* 0x000fe200000001ff */
[----:B------:R-:W-:Y:S05]  /*2080*/  @!P3 BRA `(.L_x_5008) ;  /* 0x000000600000b947 */ /* 0x000fea0003800000 */
[----:B-----5:R-:W-:Y:S01]  /*2090*/  HADD2.F32 R64, -RZ, R47.H0_H0 ;  /* 0x2000002fff407230 */ /* 0x020fe20000004100 */
[----:B------:R-:W-:Y:S05]  /*20a0*/  BRA `(.L_x_5008) ;  /* 0x0000004000007947 */ /* 0x000fea0003800000 */
.L_x_5007:
[----:B-----5:R-:W-:Y:S02]  /*20b0*/  HADD2.F32 R64, -RZ, R43.H0_H0 ;  /* 0x2000002bff407230 */ /* 0x020fe40000004100 */
[----:B------:R-:W-:-:S03]  /*20c0*/  @P3 HADD2.F32 R49, -RZ, R47.H0_H0 ;  /* 0x2000002fff313230 */ /* 0x000fc60000004100 */
[----:B------:R-:W-:-:S04]  /*20d0*/  FMUL.FTZ R64, R64, c[0x0][0x1ec] ;  /* 0x00007b0040407a20 */ /* 0x000fc80000410000 */
[----:B------:R-:W-:Y:S02]  /*20e0*/  @P3 FADD.FTZ R64, R49, R64 ;  /* 0x0000004031403221 */ /* 0x000fe40000010000 */
.L_x_5008:
[----:B------:R-:W-:Y:S05]  /*20f0*/  BSYNC B1 ;  /* 0x0000000000017941 */ /* 0x000fea0003800000 */
.L_x_5006:
[----:B------:R-:W-:Y:S01]  /*2100*/  BSSY B1, `(.L_x_5009) ;  /* 0x000000a000017945 */ /* 0x000fe20003800000 */
[----:B------:R-:W-:Y:S05]  /*2110*/  @P4 BRA `(.L_x_5010) ;  /* 0x0000004000004947 */ /* 0x000fea0003800000 */
[----:B------:R-:W-:Y:S01]  /*2120*/  MOV R65, RZ ;  /* 0x000000ff00417202 */ /* 0x000fe20000000f00 */
[----:B------:R-:W-:Y:S05]  /*2130*/  @!P3 BRA `(.L_x_5011) ;  /* 0x000000600000b947 */ /* 0x000fea0003800000 */
[----:B-----5:R-:W-:Y:S01]  /*2140*/  HADD2.F32 R65, -RZ, R47.H1_H1 ;  /* 0x3000002fff417230 */ /* 0x020fe20000004100 */
[----:B------:R-:W-:Y:S05]  /*2150*/  BRA `(.L_x_5011) ;  /* 0x0000004000007947 */ /* 0x000fea0003800000 */
.L_x_5010:
[----:B-----5:R-:W-:Y:S02]  /*2160*/  HADD2.F32 R65, -RZ, R43.H1_H1 ;  /* 0x3000002bff417230 */ /* 0x020fe40000004100 */
[----:B------:R-:W-:-:S03]  /*2170*/  @P3 HADD2.F32 R48, -RZ, R47.H1_H1 ;  /* 0x3000002fff303230 */ /* 0x000fc60000004100 */
[----:B------:R-:W-:-:S04]  /*2180*/  FMUL.FTZ R65, R65, c[0x0][0x1ec] ;  /* 0x00007b0041417a20 */ /* 0x000fc80000410000 */
[----:B------:R-:W-:Y:S02]  /*2190*/  @P3 FADD.FTZ R65, R48, R65 ;  /* 0x0000004130413221 */ /* 0x000fe40000010000 */
.L_x_5011:
[----:B------:R-:W-:Y:S05]  /*21a0*/  BSYNC B1 ;  /* 0x0000000000017941 */ /* 0x000fea0003800000 */
.L_x_5009:
        /* <DEDUP_REMOVED lines=9> */
.L_x_4987:
[----:B------:R-:W-:Y:S05]  /*2240*/  BSYNC B0 ;  /* 0x0000000000007941 */ /* 0x000fea0003800000 */
.L_x_4986:
        /* <DEDUP_REMOVED lines=18> */
.L_x_5015:
[----:B0----5:R-:W-:Y:S02]  /*2370*/  HADD2.F32 R66, -RZ, R40.H0_H0 ;  /* 0x20000028ff427230 */ /* 0x021fe40000004100 */
[----:B------:R-:W-:-:S03]  /*2380*/  @P3 HADD2.F32 R49, -RZ, R44.H0_H0 ;  /* 0x2000002cff313230 */ /* 0x000fc60000004100 */
[----:B------:R-:W-:-:S04]  /*2390*/  FMUL.FTZ R66, R66, c[0x0][0x1ec] ;  /* 0x00007b0042427a20 */ /* 0x000fc80000410000 */
[----:B------:R-:W-:Y:S02]  /*23a0*/  @P3 FADD.FTZ R66, R49, R66 ;  /* 0x0000004231423221 */ /* 0x000fe40000010000 */
.L_x_5016:
[----:B------:R-:W-:Y:S05]  /*23b0*/  BSYNC B1 ;  /* 0x0000000000017941 */ /* 0x000fea0003800000 */
.L_x_5014:
[----:B------:R-:W-:Y:S01]  /*23c0*/  BSSY B1, `(.L_x_5017) ;  /* 0x000000a000017945 */ /* 0x000fe20003800000 */
[----:B------:R-:W-:Y:S05]  /*23d0*/  @P4 BRA `(.L_x_5018) ;  /* 0x0000004000004947 */ /* 0x000fea0003800000 */
[----:B------:R-:W-:Y:S01]  /*23e0*/  MOV R67, RZ ;  /* 0x000000ff00437202 */ /* 0x000fe20000000f00 */
[----:B------:R-:W-:Y:S05]  /*23f0*/  @!P3 BRA `(.L_x_5019) ;  /* 0x000000600000b947 */ /* 0x000fea0003800000 */
[----:B-----5:R-:W-:Y:S01]  /*2400*/  HADD2.F32 R67, -RZ, R44.H1_H1 ;  /* 0x3000002cff437230 */ /* 0x020fe20000004100 */
[----:B------:R-:W-:Y:S05]  /*2410*/  BRA `(.L_x_5019) ;  /* 0x0000004000007947 */ /* 0x000fea0003800000 */
.L_x_5018:
[----:B-----5:R-:W-:Y:S02]  /*2420*/  HADD2.F32 R67, -RZ, R40.H1_H1 ;  /* 0x30000028ff437230 */ /* 0x020fe40000004100 */
[----:B------:R-:W-:-:S03]  /*2430*/  @P3 HADD2.F32 R48, -RZ, R44.H1_H1 ;  /* 0x3000002cff303230 */ /* 0x000fc60000004100 */
[----:B------:R-:W-:-:S04]  /*2440*/  FMUL.FTZ R67, R67, c[0x0][0x1ec] ;  /* 0x00007b0043437a20 */ /* 0x000fc80000410000 */
[----:B------:R-:W-:Y:S02]  /*2450*/  @P3 FADD.FTZ R67, R48, R67 ;  /* 0x0000004330433221 */ /* 0x000fe40000010000 */
.L_x_5019:
[----:B------:R-:W-:Y:S05]  /*2460*/  BSYNC B1 ;  /* 0x0000000000017941 */ /* 0x000fea0003800000 */
.L_x_5017:
[----:B------:R-:W-:Y:S01]  /*2470*/  BSSY B1, `(.L_x_5020) ;  /* 0x000000a000017945 */ /* 0x000fe20003800000 */
[----:B------:R-:W-:Y:S05]  /*2480*/  @P4 BRA `(.L_x_5021) ;  /* 0x0000004000004947 */ /* 0x000fea0003800000 */
[----:B------:R-:W-:Y:S01]  /*2490*/  HFMA2.MMA R68, -RZ, RZ, 0, 0 ;  /* 0x00000000ff447435 */ /* 0x000fe200000001ff */
[----:B------:R-:W-:Y:S05]  /*24a0*/  @!P3 BRA `(.L_x_5022) ;  /* 0x000000600000b947 */ /* 0x000fea0003800000 */
[----:B-----5:R-:W-:Y:S01]  /*24b0*/  HADD2.F32 R68, -RZ, R45.H0_H0 ;  /* 0x2000002dff447230 */ /* 0x020fe20000004100 */
[----:B------:R-:W-:Y:S05]  /*24c0*/  BRA `(.L_x_5022) ;  /* 0x0000004000007947 */ /* 0x000fea0003800000 */
.L_x_5021:
[----:B-----5:R-:W-:Y:S02]  /*24d0*/  HADD2.F32 R68, -RZ, R41.H0_H0 ;  /* 0x20000029ff447230 */ /* 0x020fe40000004100 */
[----:B------:R-:W-:-:S03]  /*24e0*/  @P3 HADD2.F32 R49, -RZ, R45.H0_H0 ;  /* 0x2000002dff313230 */ /* 0x000fc60000004100 */
[----:B------:R-:W-:-:S04]  /*24f0*/  FMUL.FTZ R68, R68, c[0x0][0x1ec] ;  /* 0x00007b0044447a20 */ /* 0x000fc80000410000 */
[----:B------:R-:W-:Y:S02]  /*2500*/  @P3 FADD.FTZ R68, R49, R68 ;  /* 0x0000004431443221 */ /* 0x000fe40000010000 */
.L_x_5022:
[----:B------:R-:W-:Y:S05]  /*2510*/  BSYNC B1 ;  /* 0x0000000000017941 */ /* 0x000fea0003800000 */
.L_x_5020:
[----:B------:R-:W-:Y:S01]  /*2520*/  BSSY B1, `(.L_x_5023) ;  /* 0x000000a000017945 */ /* 0x000fe20003800000 */
[----:B------:R-:W-:Y:S05]  /*2530*/  @P4 BRA `(.L_x_5024) ;  /* 0x0000004000004947 */ /* 0x000fea0003800000 */
[----:B------:R-:W-:Y:S01]  /*2540*/  MOV R69, RZ ;  /* 0x000000ff00457202 */ /* 0x000fe20000000f00 */
[----:B------:R-:W-:Y:S05]  /*2550*/  @!P3 BRA `(.L_x_5025) ;  /* 0x000000600000b947 */ /* 0x000fea0003800000 */
[----:B-----5:R-:W-:Y:S01]  /*2560*/  HADD2.F32 R69, -RZ, R45.H1_H1 ;  /* 0x3000002dff457230 */ /* 0x020fe20000004100 */
[----:B------:R-:W-:Y:S05]  /*2570*/  BRA `(.L_x_5025) ;  /* 0x0000004000007947 */ /* 0x000fea0003800000 */
.L_x_5024:
[----:B-----5:R-:W-:Y:S02]  /*2580*/  HADD2.F32 R69, -RZ, R41.H1_H1 ;  /* 0x30000029ff457230 */ /* 0x020fe40000004100 */
[----:B------:R-:W-:-:S03]  /*2590*/  @P3 HADD2.F32 R48, -RZ, R45.H1_H1 ;  /* 0x3000002dff303230 */ /* 0x000fc60000004100 */
[----:B------:R-:W-:-:S04]  /*25a0*/  FMUL.FTZ R69, R69, c[0x0][0x1ec] ;  /* 0x00007b0045457a20 */ /* 0x000fc80000410000 */
[----:B------:R-:W-:Y:S02]  /*25b0*/  @P3 FADD.FTZ R69, R48, R69 ;  /* 0x0000004530453221 */ /* 0x000fe40000010000 */
.L_x_5025:
[----:B------:R-:W-:Y:S05]  /*25c0*/  BSYNC B1 ;  /* 0x0000000000017941 */ /* 0x000fea0003800000 */
.L_x_5023:
[----:B------:R-:W-:Y:S01]  /*25d0*/  BSSY B1, `(.L_x_5026) ;  /* 0x000000a000017945 */ /* 0x000fe20003800000 */
[----:B------:R-:W-:Y:S05]  /*25e0*/  @P4 BRA `(.L_x_5027) ;  /* 0x0000004000004947 */ /* 0x000fea0003800000 */
[----:B------:R-:W-:Y:S01]  /*25f0*/  HFMA2.MMA R70, -RZ, RZ, 0, 0 ;  /* 0x00000000ff467435 */ /* 0x000fe200000001ff */
[----:B------:R-:W-:Y:S05]  /*2600*/  @!P3 BRA `(.L_x_5028) ;  /* 0x000000600000b947 */ /* 0x000fea0003800000 */
[----:B-----5:R-:W-:Y:S01]  /*2610*/  HADD2.F32 R70, -RZ, R46.H0_H0 ;  /* 0x2000002eff467230 */ /* 0x020fe20000004100 */
[----:B------:R-:W-:Y:S05]  /*2620*/  BRA `(.L_x_5028) ;  /* 0x0000004000007947 */ /* 0x000fea0003800000 */
.L_x_5027:
[----:B-----5:R-:W-:Y:S02]  /*2630*/  HADD2.F32 R70, -RZ, R42.H0_H0 ;  /* 0x2000002aff467230 */ /* 0x020fe40000004100 */
[----:B------:R-:W-:-:S03]  /*2640*/  @P3 HADD2.F32 R49, -RZ, R46.H0_H0 ;  /* 0x2000002eff313230 */ /* 0x000fc60000004100 */
[----:B------:R-:W-:-:S04]  /*2650*/  FMUL.FTZ R70, R70, c[0x0][0x1ec] ;  /* 0x00007b0046467a20 */ /* 0x000fc80000410000 */
[----:B------:R-:W-:Y:S02]  /*2660*/  @P3 FADD.FTZ R70, R49, R70 ;  /* 0x0000004631463221 */ /* 0x000fe40000010000 */
.L_x_5028:
[----:B------:R-:W-:Y:S05]  /*2670*/  BSYNC B1 ;  /* 0x0000000000017941 */ /* 0x000fea0003800000 */
.L_x_5026:
[----:B------:R-:W-:Y:S01]  /*2680*/  BSSY B1, `(.L_x_5029) ;  /* 0x000000a000017945 */ /* 0x000fe20003800000 */
[----:B------:R-:W-:Y:S05]  /*2690*/  @P4 BRA `(.L_x_5030) ;  /* 0x0000004000004947 */ /* 0x000fea0003800000 */
[----:B------:R-:W-:Y:S01]  /*26a0*/  MOV R71, RZ ;  /* 0x000000ff00477202 */ /* 0x000fe20000000f00 */
[----:B------:R-:W-:Y:S05]  /*26b0*/  @!P3 BRA `(.L_x_5031) ;  /* 0x000000600000b947 */ /* 0x000fea0003800000 */
[----:B-----5:R-:W-:Y:S01]  /*26c0*/  HADD2.F32 R71, -RZ, R46.H1_H1 ;  /* 0x3000002eff477230 */ /* 0x020fe20000004100 */
[----:B------:R-:W-:Y:S05]  /*26d0*/  BRA `(.L_x_5031) ;  /* 0x0000004000007947 */ /* 0x000fea0003800000 */
.L_x_5030:
[----:B-----5:R-:W-:Y:S02]  /*26e0*/  HADD2.F32 R71, -RZ, R42.H1_H1 ;  /* 0x3000002aff477230 */ /* 0x020fe40000004100 */
[----:B------:R-:W-:-:S03]  /*26f0*/  @P3 HADD2.F32 R48, -RZ, R46.H1_H1 ;  /* 0x3000002eff303230 */ /* 0x000fc60000004100 */
[----:B------:R-:W-:-:S04]  /*2700*/  FMUL.FTZ R71, R71, c[0x0][0x1ec] ;  /* 0x00007b0047477a20 */ /* 0x000fc80000410000 */
[----:B------:R-:W-:Y:S02]  /*2710*/  @P3 FADD.FTZ R71, R48, R71 ;  /* 0x0000004730473221 */ /* 0x000fe40000010000 */
.L_x_5031:
[----:B------:R-:W-:Y:S05]  /*2720*/  BSYNC B1 ;  /* 0x0000000000017941 */ /* 0x000fea0003800000 */
.L_x_5029:
[----:B------:R-:W-:Y:S01]  /*2730*/  BSSY B1, `(.L_x_5032) ;  /* 0x000000a000017945 */ /* 0x000fe20003800000 */
[----:B------:R-:W-:Y:S05]  /*2740*/  @P4 BRA `(.L_x_5033) ;  /* 0x0000004000004947 */ /* 0x000fea0003800000 */
[----:B------:R-:W-:Y:S01]  /*2750*/  HFMA2.MMA R72, -RZ, RZ, 0, 0 ;  /* 0x00000000ff487435 */ /* 0x000fe200000001ff */
[----:B------:R-:W-:Y:S05]  /*2760*/  @!P3 BRA `(.L_x_5034) ;  /* 0x000000600000b947 */ /* 0x000fea0003800000 */
[----:B-----5:R-:W-:Y:S01]  /*2770*/  HADD2.F32 R72, -RZ, R47.H0_H0 ;  /* 0x2000002fff487230 */ /* 0x020fe20000004100 */
[----:B------:R-:W-:Y:S05]  /*2780*/  BRA `(.L_x_5034) ;  /* 0x0000004000007947 */ /* 0x000fea0003800000 */
.L_x_5033:
[----:B-----5:R-:W-:Y:S02]  /*2790*/  HADD2.F32 R72, -RZ, R43.H0_H0 ;  /* 0x2000002bff487230 */ /* 0x020fe40000004100 */
[----:B------:R-:W-:-:S03]  /*27a0*/  @P3 HADD2.F32 R49, -RZ, R47.H0_H0 ;  /* 0x2000002fff313230 */ /* 0x000fc60000004100 */
[----:B------:R-:W-:-:S04]  /*27b0*/  FMUL.FTZ R72, R72, c[0x0][0x1ec] ;  /* 0x00007b0048487a20 */ /* 0x000fc80000410000 */
[----:B------:R-:W-:Y:S02]  /*27c0*/  @P3 FADD.FTZ R72, R49, R72 ;  /* 0x0000004831483221 */ /* 0x000fe40000010000 */
.L_x_5034:
[----:B------:R-:W-:Y:S05]  /*27d0*/  BSYNC B1 ;  /* 0x0000000000017941 */ /* 0x000fea0003800000 */
.L_x_5032:
[----:B------:R-:W-:Y:S01]  /*27e0*/  BSSY B1, `(.L_x_5035) ;  /* 0x000000a000017945 */ /* 0x000fe20003800000 */
[----:B------:R-:W-:Y:S05]  /*27f0*/  @P4 BRA `(.L_x_5036) ;  /* 0x0000004000004947 */ /* 0x000fea0003800000 */
[----:B------:R-:W-:Y:S01]  /*2800*/  MOV R73, RZ ;  /* 0x000000ff00497202 */ /* 0x000fe20000000f00 */
[----:B------:R-:W-:Y:S05]  /*2810*/  @!P3 BRA `(.L_x_5037) ;  /* 0x000000600000b947 */ /* 0x000fea0003800000 */
[----:B-----5:R-:W-:Y:S01]  /*2820*/  HADD2.F32 R73, -RZ, R47.H1_H1 ;  /* 0x3000002fff497230 */ /* 0x020fe20000004100 */
[----:B------:R-:W-:Y:S05]  /*2830*/  BRA `(.L_x_5037) ;  /* 0x0000004000007947 */ /* 0x000fea0003800000 */
.L_x_5036:
[----:B-----5:R-:W-:Y:S02]  /*2840*/  HADD2.F32 R73, -RZ, R43.H1_H1 ;  /* 0x3000002bff497230 */ /* 0x020fe40000004100 */
[----:B------:R-:W-:-:S03]  /*2850*/  @P3 HADD2.F32 R48, -RZ, R47.H1_H1 ;  /* 0x3000002fff303230 */ /* 0x000fc60000004100 */
[----:B------:R-:W-:-:S04]  /*2860*/  FMUL.FTZ R73, R73, c[0x0][0x1ec] ;  /* 0x00007b0049497a20 */ /* 0x000fc80000410000 */
[----:B------:R-:W-:Y:S02]  /*2870*/  @P3 FADD.FTZ R73, R48, R73 ;  /* 0x0000004930493221 */ /* 0x000fe40000010000 */
.L_x_5037:
[----:B------:R-:W-:Y:S05]  /*2880*/  BSYNC B1 ;  /* 0x0000000000017941 */ /* 0x000fea0003800000 */
.L_x_5035:
        /* <DEDUP_REMOVED lines=9> */
.L_x_5013:
[----:B------:R-:W-:Y:S05]  /*2920*/  BSYNC B0 ;  /* 0x0000000000007941 */ /* 0x000fea0003800000 */
.L_x_5012:
        /* <DEDUP_REMOVED lines=18> */
.L_x_5041:
[----:B0----5:R-:W-:Y:S02]  /*2a50*/  HADD2.F32 R74, -RZ, R40.H0_H0 ;  /* 0x20000028ff4a7230 */ /* 0x021fe40000004100 */
[----:B------:R-:W-:-:S03]  /*2a60*/  @P3 HADD2.F32 R49, -RZ, R44.H0_H0 ;  /* 0x2000002cff313230 */ /* 0x000fc60000004100 */
[----:B------:R-:W-:-:S04]  /*2a70*/  FMUL.FTZ R74, R74, c[0x0][0x1ec] ;  /* 0x00007b004a4a7a20 */ /* 0x000fc80000410000 */
[----:B------:R-:W-:Y:S02]  /*2a80*/  @P3 FADD.FTZ R74, R49, R74 ;  /* 0x0000004a314a3221 */ /* 0x000fe40000010000 */
.L_x_5042:
[----:B------:R-:W-:Y:S05]  /*2a90*/  BSYNC B1 ;  /* 0x0000000000017941 */ /* 0x000fea0003800000 */
.L_x_5040:
[----:B------:R-:W-:Y:S01]  /*2aa0*/  BSSY B1, `(.L_x_5043) ;  /* 0x000000a000017945 */ /* 0x000fe20003800000 */
[----:B------:R-:W-:Y:S05]  /*2ab0*/  @P4 BRA `(.L_x_5044) ;  /* 0x0000004000004947 */ /* 0x000fea0003800000 */
[----:B------:R-:W-:Y:S01]  /*2ac0*/  MOV R75, RZ ;  /* 0x000000ff004b7202 */ /* 0x000fe20000000f00 */
[----:B------:R-:W-:Y:S05]  /*2ad0*/  @!P3 BRA `(.L_x_5045) ;  /* 0x000000600000b947 */ /* 0x000fea0003800000 */
[----:B-----5:R-:W-:Y:S01]  /*2ae0*/  HADD2.F32 R75, -RZ, R44.H1_H1 ;  /* 0x3000002cff4b7230 */ /* 0x020fe20000004100 */
[----:B------:R-:W-:Y:S05]  /*2af0*/  BRA `(.L_x_5045) ;  /* 0x0000004000007947 */ /* 0x000fea0003800000 */
.L_x_5044:
[----:B-----5:R-:W-:Y:S02]  /*2b00*/  HADD2.F32 R75, -RZ, R40.H1_H1 ;  /* 0x30000028ff4b7230 */ /* 0x020fe40000004100 */
[----:B------:R-:W-:-:S03]  /*2b10*/  @P3 HADD2.F32 R48, -RZ, R44.H1_H1 ;  /* 0x3000002cff303230 */ /* 0x000fc60000004100 */
[----:B------:R-:W-:-:S04]  /*2b20*/  FMUL.FTZ R75, R75, c[0x0][0x1ec] ;  /* 0x00007b004b4b7a20 */ /* 0x000fc80000410000 */
[----:B------:R-:W-:Y:S02]  /*2b30*/  @P3 FADD.FTZ R75, R48, R75 ;  /* 0x0000004b304b3221 */ /* 0x000fe40000010000 */
.L_x_5045:
[----:B------:R-:W-:Y:S05]  /*2b40*/  BSYNC B1 ;  /* 0x0000000000017941 */ /* 0x000fea0003800000 */
.L_x_5043:
[----:B------:R-:W-:Y:S01]  /*2b50*/  BSSY B1, `(.L_x_5046) ;  /* 0x000000a000017945 */ /* 0x000fe20003800000 */
[----:B------:R-:W-:Y:S05]  /*2b60*/  @P4 BRA `(.L_x_5047) ;  /* 0x0000004000004947 */ /* 0x000fea0003800000 */
[----:B------:R-:W-:Y:S01]  /*2b70*/  HFMA2.MMA R76, -RZ, RZ, 0, 0 ;  /* 0x00000000ff4c7435 */ /* 0x000fe200000001ff */
[----:B------:R-:W-:Y:S05]  /*2b80*/  @!P3 BRA `(.L_x_5048) ;  /* 0x000000600000b947 */ /* 0x000fea0003800000 */
[----:B-----5:R-:W-:Y:S01]  /*2b90*/  HADD2.F32 R76, -RZ, R45.H0_H0 ;  /* 0x2000002dff4c7230 */ /* 0x020fe20000004100 */
[----:B------:R-:W-:Y:S05]  /*2ba0*/  BRA `(.L_x_5048) ;  /* 0x0000004000007947 */ /* 0x000fea0003800000 */
.L_x_5047:
[----:B-----5:R-:W-:Y:S02]  /*2bb0*/  HADD2.F32 R76, -RZ, R41.H0_H0 ;  /* 0x20000029ff4c7230 */ /* 0x020fe40000004100 */
[----:B------:R-:W-:-:S03]  /*2bc0*/  @P3 HADD2.F32 R49, -RZ, R45.H0_H0 ;  /* 0x2000002dff313230 */ /* 0x000fc60000004100 */
[----:B------:R-:W-:-:S04]  /*2bd0*/  FMUL.FTZ R76, R76, c[0x0][0x1ec] ;  /* 0x00007b004c4c7a20 */ /* 0x000fc80000410000 */
[----:B------:R-:W-:Y:S02]  /*2be0*/  @P3 FADD.FTZ R76, R49, R76 ;  /* 0x0000004c314c3221 */ /* 0x000fe40000010000 */
.L_x_5048:
[----:B------:R-:W-:Y:S05]  /*2bf0*/  BSYNC B1 ;  /* 0x0000000000017941 */ /* 0x000fea0003800000 */
.L_x_5046:
[----:B------:R-:W-:Y:S01]  /*2c00*/  BSSY B1, `(.L_x_5049) ;  /* 0x000000a000017945 */ /* 0x000fe20003800000 */
[----:B------:R-:W-:Y:S05]  /*2c10*/  @P4 BRA `(.L_x_5050) ;  /* 0x0000004000004947 */ /* 0x000fea0003800000 */
[----:B------:R-:W-:Y:S01]  /*2c20*/  MOV R77, RZ ;  /* 0x000000ff004d7202 */ /* 0x000fe20000000f00 */
[----:B------:R-:W-:Y:S05]  /*2c30*/  @!P3 BRA `(.L_x_5051) ;  /* 0x000000600000b947 */ /* 0x000fea0003800000 */
[----:B-----5:R-:W-:Y:S01]  /*2c40*/  HADD2.F32 R77, -RZ, R45.H1_H1 ;  /* 0x3000002dff4d7230 */ /* 0x020fe20000004100 */
[----:B------:R-:W-:Y:S05]  /*2c50*/  BRA `(.L_x_5051) ;  /* 0x0000004000007947 */ /* 0x000fea0003800000 */
.L_x_5050:
[----:B-----5:R-:W-:Y:S02]  /*2c60*/  HADD2.F32 R77, -RZ, R41.H1_H1 ;  /* 0x30000029ff4d7230 */ /* 0x020fe40000004100 */
[----:B------:R-:W-:-:S03]  /*2c70*/  @P3 HADD2.F32 R48, -RZ, R45.H1_H1 ;  /* 0x3000002dff303230 */ /* 0x000fc60000004100 */
[----:B------:R-:W-:-:S04]  /*2c80*/  FMUL.FTZ R77, R77, c[0x0][0x1ec] ;  /* 0x00007b004d4d7a20 */ /* 0x000fc80000410000 */
[----:B------:R-:W-:Y:S02]  /*2c90*/  @P3 FADD.FTZ R77, R48, R77 ;  /* 0x0000004d304d3221 */ /* 0x000fe40000010000 */
.L_x_5051:
[----:B------:R-:W-:Y:S05]  /*2ca0*/  BSYNC B1 ;  /* 0x0000000000017941 */ /* 0x000fea0003800000 */
.L_x_5049:
[----:B------:R-:W-:Y:S01]  /*2cb0*/  BSSY B1, `(.L_x_5052) ;  /* 0x000000a000017945 */ /* 0x000fe20003800000 */
[----:B------:R-:W-:Y:S05]  /*2cc0*/  @P4 BRA `(.L_x_5053) ;  /* 0x0000004000004947 */ /* 0x000fea0003800000 */
[----:B------:R-:W-:Y:S01]  /*2cd0*/  HFMA2.MMA R78, -RZ, RZ, 0, 0 ;  /* 0x00000000ff4e7435 */ /* 0x000fe200000001ff */
[----:B------:R-:W-:Y:S05]  /*2ce0*/  @!P3 BRA `(.L_x_5054) ;  /* 0x000000600000b947 */ /* 0x000fea0003800000 */
[----:B-----5:R-:W-:Y:S01]  /*2cf0*/  HADD2.F32 R78, -RZ, R46.H0_H0 ;  /* 0x2000002eff4e7230 */ /* 0x020fe20000004100 */
[----:B------:R-:W-:Y:S05]  /*2d00*/  BRA `(.L_x_5054) ;  /* 0x0000004000007947 */ /* 0x000fea0003800000 */
.L_x_5053:
[----:B-----5:R-:W-:Y:S02]  /*2d10*/  HADD2.F32 R78, -RZ, R42.H0_H0 ;  /* 0x2000002aff4e7230 */ /* 0x020fe40000004100 */
[----:B------:R-:W-:-:S03]  /*2d20*/  @P3 HADD2.F32 R49, -RZ, R46.H0_H0 ;  /* 0x2000002eff313230 */ /* 0x000fc60000004100 */
[----:B------:R-:W-:-:S04]  /*2d30*/  FMUL.FTZ R78, R78, c[0x0][0x1ec] ;  /* 0x00007b004e4e7a20 */ /* 0x000fc80000410000 */
[----:B------:R-:W-:Y:S02]  /*2d40*/  @P3 FADD.FTZ R78, R49, R78 ;  /* 0x0000004e314e3221 */ /* 0x000fe40000010000 */
.L_x_5054:
[----:B------:R-:W-:Y:S05]  /*2d50*/  BSYNC B1 ;  /* 0x0000000000017941 */ /* 0x000fea0003800000 */
.L_x_5052:
[----:B------:R-:W-:Y:S01]  /*2d60*/  BSSY B1, `(.L_x_5055) ;  /* 0x000000a000017945 */ /* 0x000fe20003800000 */
[----:B------:R-:W-:Y:S05]  /*2d70*/  @P4 BRA `(.L_x_5056) ;  /* 0x0000004000004947 */ /* 0x000fea0003800000 */
[----:B------:R-:W-:Y:S01]  /*2d80*/  MOV R79, RZ ;  /* 0x000000ff004f7202 */ /* 0x000fe20000000f00 */
[----:B------:R-:W-:Y:S05]  /*2d90*/  @!P3 BRA `(.L_x_5057) ;  /* 0x000000600000b947 */ /* 0x000fea0003800000 */
[----:B-----5:R-:W-:Y:S01]  /*2da0*/  HADD2.F32 R79, -RZ, R46.H1_H1 ;  /* 0x3000002eff4f7230 */ /* 0x020fe20000004100 */
[----:B------:R-:W-:Y:S05]  /*2db0*/  BRA `(.L_x_5057) ;  /* 0x0000004000007947 */ /* 0x000fea0003800000 */
.L_x_5056:
[----:B-----5:R-:W-:Y:S02]  /*2dc0*/  HADD2.F32 R79, -RZ, R42.H1_H1 ;  /* 0x3000002aff4f7230 */ /* 0x020fe40000004100 */
[----:B------:R-:W-:-:S03]  /*2dd0*/  @P3 HADD2.F32 R48, -RZ, R46.H1_H1 ;  /* 0x3000002eff303230 */ /* 0x000fc60000004100 */
[----:B------:R-:W-:-:S04]  /*2de0*/  FMUL.FTZ R79, R79, c[0x0][0x1ec] ;  /* 0x00007b004f4f7a20 */ /* 0x000fc80000410000 */
[----:B------:R-:W-:Y:S02]  /*2df0*/  @P3 FADD.FTZ R79, R48, R79 ;  /* 0x0000004f304f3221 */ /* 0x000fe40000010000 */
.L_x_5057:
[----:B------:R-:W-:Y:S05]  /*2e00*/  BSYNC B1 ;  /* 0x0000000000017941 */ /* 0x000fea0003800000 */
.L_x_5055:
[----:B------:R-:W-:Y:S01]  /*2e10*/  BSSY B1, `(.L_x_5058) ;  /* 0x000000a000017945 */ /* 0x000fe20003800000 */
[----:B------:R-:W-:Y:S05]  /*2e20*/  @P4 BRA `(.L_x_5059) ;  /* 0x0000004000004947 */ /* 0x000fea0003800000 */
[----:B------:R-:W-:Y:S01]  /*2e30*/  HFMA2.MMA R80, -RZ, RZ, 0, 0 ;  /* 0x00000000ff507435 */ /* 0x000fe200000001ff */
[----:B------:R-:W-:Y:S05]  /*2e40*/  @!P3 BRA `(.L_x_5060) ;  /* 0x000000600000b947 */ /* 0x000fea0003800000 */
[----:B-----5:R-:W-:Y:S01]  /*2e50*/  HADD2.F32 R80, -RZ, R47.H0_H0 ;  /* 0x2000002fff507230 */ /* 0x020fe20000004100 */
[----:B------:R-:W-:Y:S05]  /*2e60*/  BRA `(.L_x_5060) ;  /* 0x0000004000007947 */ /* 0x000fea0003800000 */
.L_x_5059:
[----:B-----5:R-:W-:Y:S02]  /*2e70*/  HADD2.F32 R80, -RZ, R43.H0_H0 ;  /* 0x2000002bff507230 */ /* 0x020fe40000004100 */
[----:B------:R-:W-:-:S03]  /*2e80*/  @P3 HADD2.F32 R49, -RZ, R47.H0_H0 ;  /* 0x2000002fff313230 */ /* 0x000fc60000004100 */
[----:B------:R-:W-:-:S04]  /*2e90*/  FMUL.FTZ R80, R80, c[0x0][0x1ec] ;  /* 0x00007b0050507a20 */ /* 0x000fc80000410000 */
[----:B------:R-:W-:Y:S02]  /*2ea0*/  @P3 FADD.FTZ R80, R49, R80 ;  /* 0x0000005031503221 */ /* 0x000fe40000010000 */
.L_x_5060:
[----:B------:R-:W-:Y:S05]  /*2eb0*/  BSYNC B1 ;  /* 0x0000000000017941 */ /* 0x000fea0003800000 */
.L_x_5058:
[----:B------:R-:W-:Y:S01]  /*2ec0*/  BSSY B1, `(.L_x_5061) ;  /* 0x000000a000017945 */ /* 0x000fe20003800000 */
[----:B------:R-:W-:Y:S05]  /*2ed0*/  @P4 BRA `(.L_x_5062) ;  /* 0x0000004000004947 */ /* 0x000fea0003800000 */
[----:B------:R-:W-:Y:S01]  /*2ee0*/  MOV R81, RZ ;  /* 0x000000ff00517202 */ /* 0x000fe20000000f00 */
[----:B------:R-:W-:Y:S05]  /*2ef0*/  @!P3 BRA `(.L_x_5063) ;  /* 0x000000600000b947 */ /* 0x000fea0003800000 */
[----:B-----5:R-:W-:Y:S01]  /*2f00*/  HADD2.F32 R81, -RZ, R47.H1_H1 ;  /* 0x3000002fff517230 */ /* 0x020fe20000004100 */
[----:B------:R-:W-:Y:S05]  /*2f10*/  BRA `(.L_x_5063) ;  /* 0x0000004000007947 */ /* 0x000fea0003800000 */
.L_x_5062:
[----:B-----5:R-:W-:Y:S02]  /*2f20*/  HADD2.F32 R81, -RZ, R43.H1_H1 ;  /* 0x3000002bff517230 */ /* 0x020fe40000004100 */
[----:B------:R-:W-:-:S03]  /*2f30*/  @P3 HADD2.F32 R48, -RZ, R47.H1_H1 ;  /* 0x3000002fff303230 */ /* 0x000fc60000004100 */
[----:B------:R-:W-:-:S04]  /*2f40*/  FMUL.FTZ R81, R81, c[0x0][0x1ec] ;  /* 0x00007b0051517a20 */ /* 0x000fc80000410000 */
[----:B------:R-:W-:Y:S02]  /*2f50*/  @P3 FADD.FTZ R81, R48, R81 ;  /* 0x0000005130513221 */ /* 0x000fe40000010000 */
.L_x_5063:
[----:B------:R-:W-:Y:S05]  /*2f60*/  BSYNC B1 ;  /* 0x0000000000017941 */ /* 0x000fea0003800000 */
.L_x_5061:
        /* <DEDUP_REMOVED lines=9> */
.L_x_5039:
[----:B------:R-:W-:Y:S05]  /*3000*/  BSYNC B0 ;  /* 0x0000000000007941 */ /* 0x000fea0003800000 */
.L_x_5038:
        /* <DEDUP_REMOVED lines=17> */
.L_x_5067:
[----:B0----5:R-:W-:Y:S02]  /*3120*/  HADD2.F32 R82, -RZ, R40.H0_H0 ;  /* 0x20000028ff527230 */ /* 0x021fe40000004100 */
[----:B------:R-:W-:-:S03]  /*3130*/  @P2 HADD2.F32 R49, -RZ, R44.H0_H0 ;  /* 0x2000002cff312230 */ /* 0x000fc60000004100 */
[----:B------:R-:W-:-:S04]  /*3140*/  FMUL.FTZ R82, R82, c[0x0][0x1ec] ;  /* 0x00007b0052527a20 */ /* 0x000fc80000410000 */
[----:B------:R-:W-:Y:S02]  /*3150*/  @P2 FADD.FTZ R82, R49, R82 ;  /* 0x0000005231522221 */ /* 0x000fe40000010000 */
.L_x_5068:
[----:B------:R-:W-:Y:S05]  /*3160*/  BSYNC B1 ;  /* 0x0000000000017941 */ /* 0x000fea0003800000 */
.L_x_5066:
[----:B------:R-:W-:Y:S01]  /*3170*/  BSSY B1, `(.L_x_5069) ;  /* 0x000000a000017945 */ /* 0x000fe20003800000 */
[----:B------:R-:W-:Y:S05]  /*3180*/  @P3 BRA `(.L_x_5070) ;  /* 0x0000004000003947 */ /* 0x000fea0003800000 */
[----:B------:R-:W-:Y:S01]  /*3190*/  MOV R83, RZ ;  /* 0x000000ff00537202 */ /* 0x000fe20000000f00 */
[----:B------:R-:W-:Y:S05]  /*31a0*/  @!P2 BRA `(.L_x_5071) ;  /* 0x000000600000a947 */ /* 0x000fea0003800000 */
[----:B-----5:R-:W-:Y:S01]  /*31b0*/  HADD2.F32 R83, -RZ, R44.H1_H1 ;  /* 0x3000002cff537230 */ /* 0x020fe20000004100 */
[----:B------:R-:W-:Y:S05]  /*31c0*/  BRA `(.L_x_5071) ;  /* 0x0000004000007947 */ /* 0x000fea0003800000 */
.L_x_5070:
[----:B-----5:R-:W-:Y:S02]  /*31d0*/  HADD2.F32 R83, -RZ, R40.H1_H1 ;  /* 0x30000028ff537230 */ /* 0x020fe40000004100 */
[----:B------:R-:W-:-:S03]  /*31e0*/  @P2 HADD2.F32 R48, -RZ, R44.H1_H1 ;  /* 0x3000002cff302230 */ /* 0x000fc60000004100 */
[----:B------:R-:W-:-:S04]  /*31f0*/  FMUL.FTZ R83, R83, c[0x0][0x1ec] ;  /* 0x00007b0053537a20 */ /* 0x000fc80000410000 */
[----:B------:R-:W-:Y:S02]  /*3200*/  @P2 FADD.FTZ R83, R48, R83 ;  /* 0x0000005330532221 */ /* 0x000fe40000010000 */
.L_x_5071:
[----:B------:R-:W-:Y:S05]  /*3210*/  BSYNC B1 ;  /* 0x0000000000017941 */ /* 0x000fea0003800000 */
.L_x_5069:
[----:B------:R-:W-:Y:S01]  /*3220*/  BSSY B1, `(.L_x_5072) ;  /* 0x000000a000017945 */ /* 0x000fe20003800000 */
[----:B------:R-:W-:Y:S05]  /*3230*/  @P3 BRA `(.L_x_5073) ;  /* 0x0000004000003947 */ /* 0x000fea0003800000 */
[----:B------:R-:W-:Y:S01]  /*3240*/  HFMA2.MMA R84, -RZ, RZ, 0, 0 ;  /* 0x00000000ff547435 */ /* 0x000fe200000001ff */
[----:B------:R-:W-:Y:S05]  /*3250*/  @!P2 BRA `(.L_x_5074) ;  /* 0x000000600000a947 */ /* 0x000fea0003800000 */
[----:B-----5:R-:W-:Y:S01]  /*3260*/  HADD2.F32 R84, -RZ, R45.H0_H0 ;  /* 0x2000002dff547230 */ /* 0x020fe20000004100 */
[----:B------:R-:W-:Y:S05]  /*3270*/  BRA `(.L_x_5074) ;  /* 0x0000004000007947 */ /* 0x000fea0003800000 */
.L_x_5073:
[----:B-----5:R-:W-:Y:S02]  /*3280*/  HADD2.F32 R84, -RZ, R41.H0_H0 ;  /* 0x20000029ff547230 */ /* 0x020fe40000004100 */
[----:B------:R-:W-:-:S03]  /*3290*/  @P2 HADD2.F32 R49, -RZ, R45.H0_H0 ;  /* 0x2000002dff312230 */ /* 0x000fc60000004100 */
[----:B------:R-:W-:-:S04]  /*32a0*/  FMUL.FTZ R84, R84, c[0x0][0x1ec] ;  /* 0x00007b0054547a20 */ /* 0x000fc80000410000 */
[----:B------:R-:W-:Y:S02]  /*32b0*/  @P2 FADD.FTZ R84, R49, R84 ;  /* 0x0000005431542221 */ /* 0x000fe40000010000 */
.L_x_5074:
[----:B------:R-:W-:Y:S05]  /*32c0*/  BSYNC B1 ;  /* 0x0000000000017941 */ /* 0x000fea0003800000 */
.L_x_5072:
[----:B------:R-:W-:Y:S01]  /*32d0*/  BSSY B1, `(.L_x_5075) ;  /* 0x000000a000017945 */ /* 0x000fe20003800000 */
[----:B------:R-:W-:Y:S05]  /*32e0*/  @P3 BRA `(.L_x_5076) ;  /* 0x0000004000003947 */ /* 0x000fea0003800000 */
[----:B------:R-:W-:Y:S01]  /*32f0*/  MOV R85, RZ ;  /* 0x000000ff00557202 */ /* 0x000fe20000000f00 */
[----:B------:R-:W-:Y:S05]  /*3300*/  @!P2 BRA `(.L_x_5077) ;  /* 0x000000600000a947 */ /* 0x000fea0003800000 */
[----:B-----5:R-:W-:Y:S01]  /*3310*/  HADD2.F32 R85, -RZ, R45.H1_H1 ;  /* 0x3000002dff557230 */ /* 0x020fe20000004100 */
[----:B------:R-:W-:Y:S05]  /*3320*/  BRA `(.L_x_5077) ;  /* 0x0000004000007947 */ /* 0x000fea0003800000 */
.L_x_5076:
[----:B-----5:R-:W-:Y:S02]  /*3330*/  HADD2.F32 R85, -RZ, R41.H1_H1 ;  /* 0x30000029ff557230 */ /* 0x020fe40000004100 */
[----:B------:R-:W-:-:S03]  /*3340*/  @P2 HADD2.F32 R48, -RZ, R45.H1_H1 ;  /* 0x3000002dff302230 */ /* 0x000fc60000004100 */
[----:B------:R-:W-:-:S04]  /*3350*/  FMUL.FTZ R85, R85, c[0x0][0x1ec] ;  /* 0x00007b0055557a20 */ /* 0x000fc80000410000 */
[----:B------:R-:W-:Y:S02]  /*3360*/  @P2 FADD.FTZ R85, R48, R85 ;  /* 0x0000005530552221 */ /* 0x000fe40000010000 */
.L_x_5077:
[----:B------:R-:W-:Y:S05]  /*3370*/  BSYNC B1 ;  /* 0x0000000000017941 */ /* 0x000fea0003800000 */
.L_x_5075:
[----:B------:R-:W-:Y:S01]  /*3380*/  BSSY B1, `(.L_x_5078) ;  /* 0x000000a000017945 */ /* 0x000fe20003800000 */
[----:B------:R-:W-:Y:S05]  /*3390*/  @P3 BRA `(.L_x_5079) ;  /* 0x0000004000003947 */ /* 0x000fea0003800000 */
[----:B------:R-:W-:Y:S01]  /*33a0*/  HFMA2.MMA R86, -RZ, RZ, 0, 0 ;  /* 0x00000000ff567435 */ /* 0x000fe200000001ff */
[----:B------:R-:W-:Y:S05]  /*33b0*/  @!P2 BRA `(.L_x_5080) ;  /* 0x000000600000a947 */ /* 0x000fea0003800000 */
[----:B-----5:R-:W-:Y:S01]  /*33c0*/  HADD2.F32 R86, -RZ, R46.H0_H0 ;  /* 0x2000002eff567230 */ /* 0x020fe20000004100 */
[----:B------:R-:W-:Y:S05]  /*33d0*/  BRA `(.L_x_5080) ;  /* 0x0000004000007947 */ /* 0x000fea0003800000 */
.L_x_5079:
[----:B-----5:R-:W-:Y:S02]  /*33e0*/  HADD2.F32 R86, -RZ, R42.H0_H0 ;  /* 0x2000002aff567230 */ /* 0x020fe40000004100 */
[----:B------:R-:W-:-:S03]  /*33f0*/  @P2 HADD2.F32 R49, -RZ, R46.H0_H0 ;  /* 0x2000002eff312230 */ /* 0x000fc60000004100 */
[----:B------:R-:W-:-:S04]  /*3400*/  FMUL.FTZ R86, R86, c[0x0][0x1ec] ;  /* 0x00007b0056567a20 */ /* 0x000fc80000410000 */
[----:B------:R-:W-:Y:S02]  /*3410*/  @P2 FADD.FTZ R86, R49, R86 ;  /* 0x0000005631562221 */ /* 0x000fe40000010000 */
.L_x_5080:
[----:B------:R-:W-:Y:S05]  /*3420*/  BSYNC B1 ;  /* 0x0000000000017941 */ /* 0x000fea0003800000 */
.L_x_5078:
[----:B------:R-:W-:Y:S01]  /*3430*/  BSSY B1, `(.L_x_5081) ;  /* 0x000000a000017945 */ /* 0x000fe20003800000 */
[----:B------:R-:W-:Y:S05]  /*3440*/  @P3 BRA `(.L_x_5082) ;  /* 0x0000004000003947 */ /* 0x000fea0003800000 */
[----:B------:R-:W-:Y:S01]  /*3450*/  MOV R87, RZ ;  /* 0x000000ff00577202 */ /* 0x000fe20000000f00 */
[----:B------:R-:W-:Y:S05]  /*3460*/  @!P2 BRA `(.L_x_5083) ;  /* 0x000000600000a947 */ /* 0x000fea0003800000 */
[----:B-----5:R-:W-:Y:S01]  /*3470*/  HADD2.F32 R87, -RZ, R46.H1_H1 ;  /* 0x3000002eff577230 */ /* 0x020fe20000004100 */
[----:B------:R-:W-:Y:S05]  /*3480*/  BRA `(.L_x_5083) ;  /* 0x0000004000007947 */ /* 0x000fea0003800000 */
.L_x_5082:
[----:B-----5:R-:W-:Y:S02]  /*3490*/  HADD2.F32 R87, -RZ, R42.H1_H1 ;  /* 0x3000002aff577230 */ /* 0x020fe40000004100 */
[----:B------:R-:W-:-:S03]  /*34a0*/  @P2 HADD2.F32 R48, -RZ, R46.H1_H1 ;  /* 0x3000002eff302230 */ /* 0x000fc60000004100 */
[----:B------:R-:W-:-:S04]  /*34b0*/  FMUL.FTZ R87, R87, c[0x0][0x1ec] ;  /* 0x00007b0057577a20 */ /* 0x000fc80000410000 */
[----:B------:R-:W-:Y:S02]  /*34c0*/  @P2 FADD.FTZ R87, R48, R87 ;  /* 0x0000005730572221 */ /* 0x000fe40000010000 */
.L_x_5083:
[----:B------:R-:W-:Y:S05]  /*34d0*/  BSYNC B1 ;  /* 0x0000000000017941 */ /* 0x000fea0003800000 */
.L_x_5081:
[----:B------:R-:W-:Y:S01]  /*34e0*/  BSSY B1, `(.L_x_5084) ;  /* 0x000000a000017945 */ /* 0x000fe20003800000 */
[----:B------:R-:W-:Y:S05]  /*34f0*/  @P3 BRA `(.L_x_5085) ;  /* 0x0000004000003947 */ /* 0x000fea0003800000 */
[----:B------:R-:W-:Y:S01]  /*3500*/  HFMA2.MMA R90, -RZ, RZ, 0, 0 ;  /* 0x00000000ff5a7435 */ /* 0x000fe200000001ff */
[----:B------:R-:W-:Y:S05]  /*3510*/  @!P2 BRA `(.L_x_5086) ;  /* 0x000000600000a947 */ /* 0x000fea0003800000 */
[----:B-----5:R-:W-:Y:S01]  /*3520*/  HADD2.F32 R90, -RZ, R47.H0_H0 ;  /* 0x2000002fff5a7230 */ /* 0x020fe20000004100 */
[----:B------:R-:W-:Y:S05]  /*3530*/  BRA `(.L_x_5086) ;  /* 0x0000004000007947 */ /* 0x000fea0003800000 */
.L_x_5085:
[----:B-----5:R-:W-:Y:S02]  /*3540*/  HADD2.F32 R90, -RZ, R43.H0_H0 ;  /* 0x2000002bff5a7230 */ /* 0x020fe40000004100 */
[----:B------:R-:W-:-:S03]  /*3550*/  @P2 HADD2.F32 R49, -RZ, R47.H0_H0 ;  /* 0x2000002fff312230 */ /* 0x000fc60000004100 */
[----:B------:R-:W-:-:S04]  /*3560*/  FMUL.FTZ R90, R90, c[0x0][0x1ec] ;  /* 0x00007b005a5a7a20 */ /* 0x000fc80000410000 */
[----:B------:R-:W-:Y:S02]  /*3570*/  @P2 FADD.FTZ R90, R49, R90 ;  /* 0x0000005a315a2221 */ /* 0x000fe40000010000 */
.L_x_5086:
[----:B------:R-:W-:Y:S05]  /*3580*/  BSYNC B1 ;  /* 0x0000000000017941 */ /* 0x000fea0003800000 */
.L_x_5084:
[----:B------:R-:W-:Y:S01]  /*3590*/  BSSY B1, `(.L_x_5087) ;  /* 0x000000a000017945 */ /* 0x000fe20003800000 */
[----:B------:R-:W-:Y:S05]  /*35a0*/  @P3 BRA `(.L_x_5088) ;  /* 0x0000004000003947 */ /* 0x000fea0003800000 */
[----:B------:R-:W-:Y:S01]  /*35b0*/  MOV R91, RZ ;  /* 0x000000ff005b7202 */ /* 0x000fe20000000f00 */
[----:B------:R-:W-:Y:S05]  /*35c0*/  @!P2 BRA `(.L_x_5089) ;  /* 0x000000600000a947 */ /* 0x000fea0003800000 */
[----:B-----5:R-:W-:Y:S01]  /*35d0*/  HADD2.F32 R91, -RZ, R47.H1_H1 ;  /* 0x3000002fff5b7230 */ /* 0x020fe20000004100 */
[----:B------:R-:W-:Y:S05]  /*35e0*/  BRA `(.L_x_5089) ;  /* 0x0000004000007947 */ /* 0x000fea0003800000 */
.L_x_5088:
[----:B-----5:R-:W-:Y:S02]  /*35f0*/  HADD2.F32 R91, -RZ, R43.H1_H1 ;  /* 0x3000002bff5b7230 */ /* 0x020fe40000004100 */
[----:B------:R-:W-:-:S03]  /*3600*/  @P2 HADD2.F32 R48, -RZ, R47.H1_H1 ;  /* 0x3000002fff302230 */ /* 0x000fc60000004100 */
[----:B------:R-:W-:-:S04]  /*3610*/  FMUL.FTZ R91, R91, c[0x0][0x1ec] ;  /* 0x00007b005b5b7a20 */ /* 0x000fc80000410000 */
[----:B------:R-:W-:Y:S02]  /*3620*/  @P2 FADD.FTZ R91, R48, R91 ;  /* 0x0000005b305b2221 */ /* 0x000fe40000010000 */
.L_x_5089:
[----:B------:R-:W-:Y:S05]  /*3630*/  BSYNC B1 ;  /* 0x0000000000017941 */ /* 0x000fea0003800000 */
.L_x_5087:
[----:B------:R-:W-:Y:S01]  /*3640*/  HFMA2.MMA R88, -RZ, RZ, 0, 9.5367431640625e-07 ;  /* 0x00000010ff587435 */ /* 0x000fe200000001ff */
[----:B------:R-:W-:Y:S02]  /*3650*/  F2FP.PACK_AB R51, R91, R90 ;  /* 0x0000005a5b33723e */ /* 0x000fe400000000ff */
[----:B------:R-:W-:Y:S02]  /*3660*/  F2FP.PACK_AB R50, R87, R86 ;  /* 0x000000565732723e */ /* 0x000fe400000000ff */
[----:B------:R-:W-:Y:S02]  /*3670*/  F2FP.PACK_AB R49, R85, R84 ;  /* 0x000000545531723e */ /* 0x000fe400000000ff */
[----:B------:R-:W-:-:S03]  /*3680*/  F2FP.PACK_AB R48, R83, R82 ;  /* 0x000000525330723e */ /* 0x000fc600000000ff */
[----:B------:R-:W-:-:S05]  /*3690*/  IMAD.WIDE.U32 R88, R113, R88, c[0x0][0x188] ;  /* 0x0000620071587625 */ /* 0x000fca00078e0058 */
[----:B------:R0:W-:Y:S02]  /*36a0*/  STG.E.128 [R88.64], R48 ;  /* 0x0000003058007986 */ /* 0x0001e4000c101d04 */
.L_x_5065:
[----:B------:R-:W-:Y:S05]  /*36b0*/  BSYNC B0 ;  /* 0x0000000000007941 */ /* 0x000fea0003800000 */
.L_x_5064:
        /* <DEDUP_REMOVED lines=60> */
.L_x_5106:
        /* <DEDUP_REMOVED lines=117> */
.L_x_5107:
        /* <DEDUP_REMOVED lines=36> */
[----:B------:R-:W-:Y:S01]  /*4410*/  F2FP.PACK_AB R48, R121, R48 ;  /* 0x000000307930723e */ /* 0x000fe200000000ff */
        /* <DEDUP_REMOVED lines=15> */
[----:B------:R-:W-:Y:S01]  /*4510*/  F2FP.PACK_AB R50, R89, R50 ;  /* 0x000000325932723e */ /* 0x000fe200000000ff */
[----:B------:R-:W-:Y:S02]  /*4520*/  FFMA.FTZ R49, R161, R49, R160 ;  /* 0x00000031a1317223 */ /* 0x000fe400000100a0 */
[----:B------:R-:W-:Y:S01]  /*4530*/  FFMA.FTZ R115, R159, R115, R158 ;  /* 0x000000739f737223 */ /* 0x000fe2000001009e */
[----:B------:R-:W-:Y:S01]  /*4540*/  F2FP.PACK_AB R51, R88, R51 ;  /* 0x000000335833723e */ /* 0x000fe200000000ff */
[C---:B------:R-:W-:Y:S01]  /*4550*/  IMAD.WIDE.U32 R88, R102.reuse, R121, c[0x0][0x208] ;  /* 0x0000820066587625 */ /* 0x040fe200078e0079 */
[----:B------:R-:W-:-:S02]  /*4560*/  IADD3 R102, R102, 0x20, RZ ;  /* 0x0000002066667810 */ /* 0x000fc40007ffe0ff */
[----:B------:R-:W-:-:S05]  /*4570*/  F2FP.PACK_AB R49, R115, R49 ;  /* 0x000000317331723e */ /* 0x000fca00000000ff */
[----:B------:R0:W-:Y:S02]  /*4580*/  STG.E.128 [R88.64], R48 ;  /* 0x0000003058007986 */ /* 0x0001e4000c101d04 */
.L_x_5095:
[----:B------:R-:W-:Y:S05]  /*4590*/  BSYNC B1 ;  /* 0x0000000000017941 */ /* 0x000fea0003800000 */
.L_x_5094:
        /* <DEDUP_REMOVED lines=17> */
[----:B------:R-:W-:Y:S01]  /*46b0*/  F2FP.PACK_AB R48, R121, R48 ;  /* 0x000000307930723e */ /* 0x000fe200000000ff */
        /* <DEDUP_REMOVED lines=17> */
.L_x_5097:
[----:B------:R-:W-:Y:S05]  /*47d0*/  BSYNC B1 ;  /* 0x0000000000017941 */ /* 0x000fea0003800000 */
.L_x_5096:
        /* <DEDUP_REMOVED lines=35> */
.L_x_5099:
[----:B------:R-:W-:Y:S05]  /*4a10*/  BSYNC B1 ;  /* 0x0000000000017941 */ /* 0x000fea0003800000 */
.L_x_5098:
        /* <DEDUP_REMOVED lines=35> */
.L_x_5101:
[----:B------:R-:W-:Y:S05]  /*4c50*/  BSYNC B1 ;  /* 0x0000000000017941 */ /* 0x000fea0003800000 */
.L_x_5100:
        /* <DEDUP_REMOVED lines=35> */
.L_x_5103:
[----:B------:R-:W-:Y:S05]  /*4e90*/  BSYNC B1 ;  /* 0x0000000000017941 */ /* 0x000fea0003800000 */
.L_x_5102:
        /* <DEDUP_REMOVED lines=23> */
[----:B------:R-:W-:Y:S01]  /*5010*/  F2FP.PACK_AB R49, R88, R49 ;  /* 0x000000315831723e */ /* 0x000fe200000000ff */
[----:B------:R-:W-:Y:S02]  /*5020*/  FFMA.FTZ R50, R17, R50, R25 ;  /* 0x0000003211327223 */ /* 0x000fe40000010019 */
[----:B------:R-:W-:Y:S01]  /*5030*/  FFMA.FTZ R115, R20, R115, R28 ;  /* 0x0000007314737223 */ /* 0x000fe2000001001c */
[----:B------:R-:W-:Y:S01]  /*5040*/  F2FP.PACK_AB R48, R103, R48 ;  /* 0x000000306730723e */ /* 0x000fe200000000ff */
[----:B------:R-:W-:-:S02]  /*5050*/  FFMA.FTZ R113, R18, R113, R26 ;  /* 0x0000007112717223 */ /* 0x000fc4000001001a */
[----:B------:R-:W-:Y:S01]  /*5060*/  IMAD.WIDE.U32 R88, R102, R89, c[0x0][0x208] ;  /* 0x0000820066587625 */ /* 0x000fe200078e0059 */
[----:B------:R-:W-:Y:S02]  /*5070*/  F2FP.PACK_AB R51, R115, R51 ;  /* 0x000000337333723e */ /* 0x000fe400000000ff */
[----:B------:R-:W-:-:S05]  /*5080*/  F2FP.PACK_AB R50, R113, R50 ;  /* 0x000000327132723e */ /* 0x000fca00000000ff */
[----:B------:R0:W-:Y:S02]  /*5090*/  STG.E.128 [R88.64], R48 ;  /* 0x0000003058007986 */ /* 0x0001e4000c101d04 */
.L_x_5093:
[----:B0-----:R-:W-:Y:S05]  /*50a0*/  BSYNC B0 ;  /* 0x0000000000007941 */ /* 0x001fea0003800000 */
.L_x_5092:
[----:B------:R-:W-:-:S04]  /*50b0*/  MOV R48, c[0x0][0x160] ;  /* 0x0000580000307a02 */ /* 0x000fc80000000f00 */
[----:B------:R-:W-:-:S04]  /*50c0*/  LEA R29, R48, R29, 0x2 ;  /* 0x0000001d301d7211 */ /* 0x000fc800078e10ff */
[----:B------:R-:W-:-:S13]  /*50d0*/  ISETP.GE.AND P2, PT, R29, c[0x0][0x164], PT ;  /* 0x000059001d007a0c */ /* 0x000fda0003f46270 */
[----:B------:R-:W-:Y:S01]  /*50e0*/  @P2 CALL.REL.NOINC `(.L_x_5104) ;  /* 0x0000001000002944 */ /* 0x000fe20003c00000 */
[----:B------:R-:W-:Y:S05]  /*50f0*/  BRA `(.L_x_5105) ;  /* 0xffffbb9000007947 */ /* 0x000fea000383ffff */
.L_x_5104:
[----:B------:R-:W-:Y:S05]  /*5100*/  EXIT ;  /* 0x000000000000794d */ /* 0x000fea0003800000 */
.L_x_5090:
[----:B------:R-:W-:Y:S01]  /*5110*/  HFMA2.MMA R50, -RZ, RZ, 0, 5.9604644775390625e-08 ;  /* 0x00000001ff327435 */ /* 0x000fe200000001ff */
[----:B------:R-:W-:Y:S02]  /*5120*/  MOV R89, 0x1f ;  /* 0x0000001f00597802 */ /* 0x000fe40000000f00 */
[----:B------:R-:W-:Y:S02]  /*5130*/  MOV R49, 0xffffffff ;  /* 0xffffffff00317802 */ /* 0x000fe40000000f00 */
[----:B------:R-:W-:Y:S02]  /*5140*/  MOV R48, 0x5160 ;  /* 0x0000516000307802 */ /* 0x000fe40000000f00 */
[----:B-----5:R-:W-:Y:S05]  /*5150*/  CALL.REL.NOINC `($__internal_18_$__cuda_sm70_shflsync_bfly_p) ;  /* 0x000009b000007944 */ /* 0x020fea0003c00000 */
[----:B-1----:R-:W-:Y:S05]  /*5160*/  BRA `(.L_x_5106) ;  /* 0xffffe91000007947 */ /* 0x002fea000383ffff */
.L_x_5091:
[----:B------:R-:W-:Y:S01]  /*5170*/  HFMA2.MMA R50, -RZ, RZ, 0, 1.1920928955078125e-07 ;  /* 0x00000002ff327435 */ /* 0x000fe200000001ff */
[----:B------:R-:W-:Y:S02]  /*5180*/  MOV R89, 0x1f ;  /* 0x0000001f00597802 */ /* 0x000fe40000000f00 */
[----:B------:R-:W-:Y:S02]  /*5190*/  MOV R49, 0xffffffff ;  /* 0xffffffff00317802 */ /* 0x000fe40000000f00 */
[----:B------:R-:W-:-:S02]  /*51a0*/  MOV R48, 0x51c0 ;  /* 0x000051c000307802 */ /* 0x000fc40000000f00 */
[----:B-----5:R-:W-:Y:S05]  /*51b0*/  CALL.REL.NOINC `($__internal_18_$__cuda_sm70_shflsync_bfly_p) ;  /* 0x0000095000007944 */ /* 0x020fea0003c00000 */
[----:B-1----:R-:W-:Y:S01]  /*51c0*/  FADD.FTZ R51, R51, R50 ;  /* 0x0000003233337221 */ /* 0x002fe20000010000 */
[----:B------:R-:W-:Y:S01]  /*51d0*/  HFMA2.MMA R50, -RZ, RZ, 0, 2.384185791015625e-07 ;  /* 0x00000004ff327435 */ /* 0x000fe200000001ff */
[----:B------:R-:W-:-:S02]  /*51e0*/  MOV R89, 0x1f ;  /* 0x0000001f00597802 */ /* 0x000fc40000000f00 */
[----:B------:R-:W-:Y:S02]  /*51f0*/  MOV R49, 0xffffffff ;  /* 0xffffffff00317802 */ /* 0x000fe40000000f00 */
[----:B------:R-:W-:Y:S02]  /*5200*/  MOV R48, 0x5220 ;  /* 0x0000522000307802 */ /* 0x000fe40000000f00 */
[----:B------:R-:W-:Y:S05]  /*5210*/  CALL.REL.NOINC `($__internal_18_$__cuda_sm70_shflsync_bfly_p) ;  /* 0x000008f000007944 */ /* 0x000fea0003c00000 */
[----:B-1----:R-:W-:Y:S01]  /*5220*/  FADD.FTZ R51, R51, R50 ;  /* 0x0000003233337221 */ /* 0x002fe20000010000 */
[----:B------:R-:W-:Y:S01]  /*5230*/  HFMA2.MMA R50, -RZ, RZ, 0, 4.76837158203125e-07 ;  /* 0x00000008ff327435 */ /* 0x000fe200000001ff */
[----:B------:R-:W-:Y:S02]  /*5240*/  MOV R89, 0x1f ;  /* 0x0000001f00597802 */ /* 0x000fe40000000f00 */
[----:B------:R-:W-:Y:S02]  /*5250*/  MOV R49, 0xffffffff ;  /* 0xffffffff00317802 */ /* 0x000fe40000000f00 */
[----:B------:R-:W-:Y:S02]  /*5260*/  MOV R48, 0x5280 ;  /* 0x0000528000307802 */ /* 0x000fe40000000f00 */
[----:B------:R-:W-:Y:S05]  /*5270*/  CALL.REL.NOINC `($__internal_18_$__cuda_sm70_shflsync_bfly_p) ;  /* 0x0000089000007944 */ /* 0x000fea0003c00000 */
[----:B-1----:R-:W-:Y:S01]  /*5280*/  FADD.FTZ R51, R51, R50 ;  /* 0x0000003233337221 */ /* 0x002fe20000010000 */
[----:B------:R-:W-:Y:S01]  /*5290*/  HFMA2.MMA R50, -RZ, RZ, 0, 9.5367431640625e-07 ;  /* 0x00000010ff327435 */ /* 0x000fe200000001ff */
[----:B------:R-:W-:-:S02]  /*52a0*/  MOV R89, 0x1f ;  /* 0x0000001f00597802 */ /* 0x000fc40000000f00 */
[----:B------:R-:W-:Y:S02]  /*52b0*/  MOV R49, 0xffffffff ;  /* 0xffffffff00317802 */ /* 0x000fe40000000f00 */
[----:B------:R-:W-:Y:S02]  /*52c0*/  MOV R48, 0x52e0 ;  /* 0x000052e000307802 */ /* 0x000fe40000000f00 */
[----:B------:R-:W-:Y:S05]  /*52d0*/  CALL.REL.NOINC `($__internal_18_$__cuda_sm70_shflsync_bfly_p) ;  /* 0x0000083000007944 */ /* 0x000fea0003c00000 */
        /* <DEDUP_REMOVED lines=103> */
[----:B------:R-:W-:Y:S05]  /*5950*/  CALL.REL.NOINC `($__internal_18_$__cuda_sm70_shflsync_bfly_p) ;  /* 0x000001b000007944 */ /* 0x000fea0003c00000 */
[----:B-1----:R-:W-:Y:S01]  /*5960*/  FADD.FTZ R51, R51, R50 ;  /* 0x0000003233337221 */ /* 0x002fe20000010000 */
[----:B------:R-:W-:Y:S01]  /*5970*/  HFMA2.MMA R50, -RZ, RZ, 0, 1.1920928955078125e-07 ;  /* 0x00000002ff327435 */ /* 0x000fe200000001ff */
[----:B------:R-:W-:Y:S02]  /*5980*/  MOV R89, 0x1f ;  /* 0x0000001f00597802 */ /* 0x000fe40000000f00 */
[----:B------:R-:W-:Y:S02]  /*5990*/  MOV R49, 0xffffffff ;  /* 0xffffffff00317802 */ /* 0x000fe40000000f00 */
[----:B------:R-:W-:Y:S02]  /*59a0*/  MOV R48, 0x59c0 ;  /* 0x000059c000307802 */ /* 0x000fe40000000f00 */
[----:B------:R-:W-:Y:S05]  /*59b0*/  CALL.REL.NOINC `($__internal_18_$__cuda_sm70_shflsync_bfly_p) ;  /* 0x0000015000007944 */ /* 0x000fea0003c00000 */
        /* <DEDUP_REMOVED lines=16> */
[----:B------:R-:W-:Y:S02]  /*5ac0*/  MOV R51, R88 ;  /* 0x0000005800337202 */ /* 0x000fe40000000f00 */
[----:B------:R-:W-:Y:S02]  /*5ad0*/  MOV R48, 0x5af0 ;  /* 0x00005af000307802 */ /* 0x000fe40000000f00 */
[----:B------:R-:W-:Y:S05]  /*5ae0*/  CALL.REL.NOINC `($__internal_18_$__cuda_sm70_shflsync_bfly_p) ;  /* 0x0000002000007944 */ /* 0x000fea0003c00000 */
[----:B-1----:R-:W-:Y:S01]  /*5af0*/  MOV R89, R50 ;  /* 0x0000003200597202 */ /* 0x002fe20000000f00 */
[----:B------:R-:W-:Y:S05]  /*5b00*/  BRA `(.L_x_5107) ;  /* 0xffffe6c000007947 */ /* 0x000fea000383ffff */
        .weak           $__internal_18_$__cuda_sm70_shflsync_bfly_p
        .type           $__internal_18_$__cuda_sm70_shflsync_bfly_p,@function
        .size           $__internal_18_$__cuda_sm70_shflsync_bfly_p,(.L_x_43078 - $__internal_18_$__cuda_sm70_shflsync_bfly_p)
$__internal_18_$__cuda_sm70_shflsync_bfly_p:
[----:B------:R-:W-:Y:S04]  /*5b10*/  WARPSYNC R49 ;  /* 0x0000003100007348 */ /* 0x000fe80003800000 */
[----:B------:R0:W1:Y:S02]  /*5b20*/  SHFL.BFLY PT, R50, R51, R50, R89 ;  /* 0x0c00003233327389 */ /* 0x00006400000e0059 */
[----:B0-----:R-:W-:-:S06]  /*5b30*/  HFMA2.MMA R49, -RZ, RZ, 0, 0 ;  /* 0x00000000ff317435 */ /* 0x001fcc00000001ff */
[----:B------:R-:W-:Y:S05]  /*5b40*/  RET.REL.NODEC R48 `(_ZN10layer_norm13ln_fwd_kernelINS_13Kernel_traitsI6__halfS2_S2_S2_fjLj1536ELj1ELj4ELj1ELj16ENS_18Kernel_traits_baseILj1536ES2_S2_S2_S2_fjLj128EEEEELb0ELb0ELb1ELb0EEEvNS_9FwdParamsE) ;  /* 0xffffa4b030007950 */ /* 0x000fea0003c3ffff */
.L_x_5108:
        /* <DEDUP_REMOVED lines=11> */
.L_x_43078:


//--------------------- .text._ZN10layer_norm13ln_fwd_kernelINS_13Kernel_traitsI6__halfS2_S2_S2_fjLj1536ELj1ELj4ELj1ELj16ENS_18Kernel_traits_baseILj1536ES2_S2_S2_S2_fjLj128EEEEELb0ELb0ELb1ELb1EEEvNS_9FwdParamsE --------------------------
	.section	.text._ZN10layer_norm13ln_fwd_kernelINS_13Kernel_traitsI6__halfS2_S2_S2_fjLj1536ELj1ELj4ELj1ELj16ENS_18Kernel_traits_baseILj1536ES2_S2_S2_S2_fjLj128EEEEELb0ELb0ELb1ELb1EEEvNS_9FwdParamsE,"ax",@progbits
	.sectioninfo	@"SHI_REGISTERS=168"
	.align	128
        .global         _ZN10layer_norm13ln_fwd_kernelINS_13Kernel_traitsI6__halfS2_S2_S2_fjLj1536ELj1ELj4ELj1ELj16ENS_18Kernel_traits_baseILj1536ES2_S2_S2_S2_fjLj128EEEEELb0ELb0ELb1ELb1EEEvNS_9FwdParamsE
        .type           _ZN10layer_norm13ln_fwd_kernelINS_13Kernel_traitsI6__halfS2_S2_S2_fjLj1536ELj1ELj4ELj1ELj16ENS_18Kernel_traits_baseILj1536ES2_S2_S2_S2_fjLj128EEEEELb0ELb0ELb1ELb1EEEvNS_9FwdParamsE,@function
        .size           _ZN10layer_norm13ln_fwd_kernelINS_13Kernel_traitsI6__halfS2_S2_S2_fjLj1536ELj1ELj4ELj1ELj16ENS_18Kernel_traits_baseILj1536ES2_S2_S2_S2_fjLj128EEEEELb0ELb0ELb1ELb1EEEvNS_9FwdParamsE,(.L_x_43079 - _ZN10layer_norm13ln_fwd_kernelINS_13Kernel_traitsI6__halfS2_S2_S2_fjLj1536ELj1ELj4ELj1ELj16ENS_18Kernel_traits_baseILj1536ES2_S2_S2_S2_fjLj128EEEEELb0ELb0ELb1ELb1EEEvNS_9FwdParamsE)
        .other          _ZN10layer_norm13ln_fwd_kernelINS_13Kernel_traitsI6__halfS2_S2_S2_fjLj1536ELj1ELj4ELj1ELj16ENS_18Kernel_traits_baseILj1536ES2_S2_S2_S2_fjLj128EEEEELb0ELb0ELb1ELb1EEEvNS_9FwdParamsE,@"STO_CUDA_ENTRY STV_DEFAULT"
_ZN10layer_norm13ln_fwd_kernelINS_13Kernel_traitsI6__halfS2_S2_S2_fjLj1536ELj1ELj4ELj1ELj16ENS_18Kernel_traits_baseILj1536ES2_S2_S2_S2_fjLj128EEEEELb0ELb0ELb1ELb1EEEvNS_9FwdParamsE:
.text._ZN10layer_norm13ln_fwd_kernelINS_13Kernel_traitsI6__halfS2_S2_S2_fjLj1536ELj1ELj4ELj1ELj16ENS_18Kernel_traits_baseILj1536ES2_S2_S2_S2_fjLj128EEEEELb0ELb0ELb1ELb1EEEvNS_9FwdParamsE:
        /* <DEDUP_REMOVED lines=25> */
[----:B------:R0:W3:Y:S04]  /*0190*/  LDG.E.128 R52, [R2.64+0x400] ;  /* 0x0004000402347981 */ /* 0x0000e8000c1e1d00 */
        /* <DEDUP_REMOVED lines=29> */
[----:B------:R-:W-:Y:S01]  /*0370*/  HADD2.F32 R10, -RZ, R7.H1_H1 ;  /* 0x30000007ff0a7230 */ /* 0x000fe20000004100 */
[----:B------:R-:W-:Y:S01]  /*0380*/  LOP3.LUT R122, R122, 0x1f, RZ, 0xc0, !PT ;  /* 0x0000001f7a7a7812 */ /* 0x000fe200078ec0ff */
        /* <DEDUP_REMOVED lines=14> */
[----:B0-----:R-:W-:-:S02]  /*0470*/  HADD2.F32 R3, -RZ, R71.H0_H0 ;  /* 0x20000047ff037230 */ /* 0x001fc40000004100 */
        /* <DEDUP_REMOVED lines=16> */
[----:B------:R-:W-:Y:S01]  /*0580*/  HADD2.F32 R81, -RZ, R39.H1_H1 ;  /* 0x30000027ff517230 */ /* 0x000fe20000004100 */
[----:B------:R-:W-:Y:S01]  /*0590*/  ULDC.U8 UR6, c[0x0][0x1f0] ;  /* 0x00007c0000067ab9 */ /* 0x000fe20000000000 */
[----:B--2---:R-:W-:-:S02]  /*05a0*/  HADD2.F32 R125, -RZ, R65.H0_H0 ;  /* 0x20000041ff7d7230 */ /* 0x004fc40000004100 */
[----:B------:R-:W-:Y:S02]  /*05b0*/  HADD2.F32 R120, -RZ, R65.H1_H1 ;  /* 0x30000041ff787230 */ /* 0x000fe40000004100 */
[----:B------:R-:W-:Y:S02]  /*05c0*/  HADD2.F32 R123, -RZ, R64.H0_H0 ;  /* 0x20000040ff7b7230 */ /* 0x000fe40000004100 */
[----:B------:R-:W-:Y:S02]  /*05d0*/  HADD2.F32 R65, -RZ, R66.H0_H0 ;  /* 0x20000042ff417230 */ /* 0x000fe40000004100 */
[--C-:B------:R-:W-:Y:S02]  /*05e0*/  HADD2.F32 R127, -RZ, R67.reuse.H0_H0 ;  /* 0x20000043ff7f7230 */ /* 0x100fe40000004100 */
[----:B------:R-:W-:Y:S01]  /*05f0*/  HADD2.F32 R124, -RZ, R67.H1_H1 ;  /* 0x30000043ff7c7230 */ /* 0x000fe20000004100 */
[----:B------:R-:W-:Y:S01]  /*0600*/  MOV R67, R126 ;  /* 0x0000007e00437202 */ /* 0x000fe20000000f00 */
[----:B---3--:R-:W-:-:S02]  /*0610*/  HADD2.F32 R80, -RZ, R44.H0_H0 ;  /* 0x2000002cff507230 */ /* 0x008fc40000004100 */
[----:B------:R-:W-:Y:S02]  /*0620*/  HADD2.F32 R83, -RZ, R44.H1_H1 ;  /* 0x3000002cff537230 */ /* 0x000fe40000004100 */
[--C-:B------:R-:W-:Y:S02]  /*0630*/  HADD2.F32 R82, -RZ, R45.reuse.H0_H0 ;  /* 0x2000002dff527230 */ /* 0x100fe40000004100 */
[----:B------:R-:W-:Y:S02]  /*0640*/  HADD2.F32 R85, -RZ, R45.H1_H1 ;  /* 0x3000002dff557230 */ /* 0x000fe40000004100 */
[--C-:B------:R-:W-:Y:S02]  /*0650*/  HADD2.F32 R84, -RZ, R46.reuse.H0_H0 ;  /* 0x2000002eff547230 */ /* 0x100fe40000004100 */
[----:B------:R-:W-:Y:S02]  /*0660*/  HADD2.F32 R87, -RZ, R46.H1_H1 ;  /* 0x3000002eff577230 */ /* 0x000fe40000004100 */
[----:B------:R-:W-:-:S02]  /*0670*/  HADD2.F32 R86, -RZ, R47.H0_H0 ;  /* 0x2000002fff567230 */ /* 0x000fc40000004100 */
[----:B------:R-:W-:Y:S02]  /*0680*/  HADD2.F32 R89, -RZ, R47.H1_H1 ;  /* 0x3000002fff597230 */ /* 0x000fe40000004100 */
[--C-:B----4-:R-:W-:Y:S02]  /*0690*/  HADD2.F32 R88, -RZ, R48.reuse.H0_H0 ;  /* 0x20000030ff587230 */ /* 0x110fe40000004100 */
        /* <DEDUP_REMOVED lines=32> */
[----:B------:R-:W-:Y:S02]  /*08a0*/  HADD2.F32 R66, -RZ, R66.H1_H1 ;  /* 0x30000042ff427230 */ /* 0x000fe40000004100 */
.L_x_5258:
        /* <DEDUP_REMOVED lines=30> */
[----:B-----5:R-:W-:Y:S01]  /*0a90*/  HADD2.F32 R53, -RZ, R36.H0_H0 ;  /* 0x20000024ff357230 */ /* 0x020fe20000004100 */
[----:B------:R-:W-:Y:S05]  /*0aa0*/  BRA `(.L_x_5111) ;  /* 0x0000004000007947 */ /* 0x000fea0003800000 */
.L_x_5110:
[----:B-1---5:R-:W-:Y:S02]  /*0ab0*/  HADD2.F32 R53, -RZ, R40.H0_H0 ;  /* 0x20000028ff357230 */ /* 0x022fe40000004100 */
[----:B------:R-:W-:-:S03]  /*0ac0*/  @P0 HADD2.F32 R44, -RZ, R36.H0_H0 ;  /* 0x20000024ff2c0230 */ /* 0x000fc60000004100 */
[----:B------:R-:W-:-:S04]  /*0ad0*/  FMUL.FTZ R53, R53, c[0x0][0x1ec] ;  /* 0x00007b0035357a20 */ /* 0x000fc80000410000 */
[----:B------:R-:W-:Y:S02]  /*0ae0*/  @P0 FADD.FTZ R53, R53, R44 ;  /* 0x0000002c35350221 */ /* 0x000fe40000010000 */
.L_x_5111:
[----:B------:R-:W-:Y:S05]  /*0af0*/  BSYNC B0 ;  /* 0x0000000000007941 */ /* 0x000fea0003800000 */
.L_x_5109:
[----:B------:R-:W-:Y:S01]  /*0b00*/  BSSY B0, `(.L_x_5112) ;  /* 0x000000a000007945 */ /* 0x000fe20003800000 */
[----:B------:R-:W-:Y:S05]  /*0b10*/  @P2 BRA `(.L_x_5113) ;  /* 0x0000004000002947 */ /* 0x000fea0003800000 */
[----:B------:R-:W-:Y:S01]  /*0b20*/  HFMA2.MMA R52, -RZ, RZ, 0, 0 ;  /* 0x00000000ff347435 */ /* 0x000fe200000001ff */
[----:B------:R-:W-:Y:S05]  /*0b30*/  @!P0 BRA `(.L_x_5114) ;  /* 0x0000006000008947 */ /* 0x000fea0003800000 */
[----:B-----5:R-:W-:Y:S01]  /*0b40*/  HADD2.F32 R52, -RZ, R36.H1_H1 ;  /* 0x30000024ff347230 */ /* 0x020fe20000004100 */
[----:B------:R-:W-:Y:S05]  /*0b50*/  BRA `(.L_x_5114) ;  /* 0x0000004000007947 */ /* 0x000fea0003800000 */
.L_x_5113:
[----:B-----5:R-:W-:Y:S02]  /*0b60*/  HADD2.F32 R52, -RZ, R40.H1_H1 ;  /* 0x30000028ff347230 */ /* 0x020fe40000004100 */
[----:B------:R-:W-:-:S03]  /*0b70*/  @P0 HADD2.F32 R45, -RZ, R36.H1_H1 ;  /* 0x30000024ff2d0230 */ /* 0x000fc60000004100 */
[----:B------:R-:W-:-:S04]  /*0b80*/  FMUL.FTZ R52, R52, c[0x0][0x1ec] ;  /* 0x00007b0034347a20 */ /* 0x000fc80000410000 */
[----:B------:R-:W-:Y:S02]  /*0b90*/  @P0 FADD.FTZ R52, R52, R45 ;  /* 0x0000002d34340221 */ /* 0x000fe40000010000 */
.L_x_5114:
[----:B------:R-:W-:Y:S05]  /*0ba0*/  BSYNC B0 ;  /* 0x0000000000007941 */ /* 0x000fea0003800000 */
.L_x_5112:
[----:B------:R-:W-:Y:S01]  /*0bb0*/  BSSY B0, `(.L_x_5115) ;  /* 0x000000a000007945 */ /* 0x000fe20003800000 */
[----:B------:R-:W-:Y:S05]  /*0bc0*/  @P2 BRA `(.L_x_5116) ;  /* 0x0000004000002947 */ /* 0x000fea0003800000 */
[----:B------:R-:W-:Y:S01]  /*0bd0*/  MOV R51, RZ ;  /* 0x000000ff00337202 */ /* 0x000fe20000000f00 */
[----:B------:R-:W-:Y:S05]  /*0be0*/  @!P0 BRA `(.L_x_5117) ;  /* 0x0000006000008947 */ /* 0x000fea0003800000 */
[----:B-----5:R-:W-:Y:S01]  /*0bf0*/  HADD2.F32 R51, -RZ, R37.H0_H0 ;  /* 0x20000025ff337230 */ /* 0x020fe20000004100 */
[----:B------:R-:W-:Y:S05]  /*0c00*/  BRA `(.L_x_5117) ;  /* 0x0000004000007947 */ /* 0x000fea0003800000 */
.L_x_5116:
[----:B-----5:R-:W-:Y:S02]  /*0c10*/  HADD2.F32 R51, -RZ, R41.H0_H0 ;  /* 0x20000029ff337230 */ /* 0x020fe40000004100 */
[----:B------:R-:W-:-:S03]  /*0c20*/  @P0 HADD2.F32 R44, -RZ, R37.H0_H0 ;  /* 0x20000025ff2c0230 */ /* 0x000fc60000004100 */
[----:B------:R-:W-:-:S04]  /*0c30*/  FMUL.FTZ R51, R51, c[0x0][0x1ec] ;  /* 0x00007b0033337a20 */ /* 0x000fc80000410000 */
[----:B------:R-:W-:Y:S02]  /*0c40*/  @P0 FADD.FTZ R51, R51, R44 ;  /* 0x0000002c33330221 */ /* 0x000fe40000010000 */
.L_x_5117:
[----:B------:R-:W-:Y:S05]  /*0c50*/  BSYNC B0 ;  /* 0x0000000000007941 */ /* 0x000fea0003800000 */
.L_x_5115:
[----:B------:R-:W-:Y:S01]  /*0c60*/  BSSY B0, `(.L_x_5118) ;  /* 0x000000a000007945 */ /* 0x000fe20003800000 */
[----:B------:R-:W-:Y:S05]  /*0c70*/  @P2 BRA `(.L_x_5119) ;  /* 0x0000004000002947 */ /* 0x000fea0003800000 */
[----:B------:R-:W-:Y:S01]  /*0c80*/  HFMA2.MMA R50, -RZ, RZ, 0, 0 ;  /* 0x00000000ff327435 */ /* 0x000fe200000001ff */
[----:B------:R-:W-:Y:S05]  /*0c90*/  @!P0 BRA `(.L_x_5120) ;  /* 0x0000006000008947 */ /* 0x000fea0003800000 */
[----:B-----5:R-:W-:Y:S01]  /*0ca0*/  HADD2.F32 R50, -RZ, R37.H1_H1 ;  /* 0x30000025ff327230 */ /* 0x020fe20000004100 */
[----:B------:R-:W-:Y:S05]  /*0cb0*/  BRA `(.L_x_5120) ;  /* 0x0000004000007947 */ /* 0x000fea0003800000 */
.L_x_5119:
[----:B-----5:R-:W-:Y:S02]  /*0cc0*/  HADD2.F32 R50, -RZ, R41.H1_H1 ;  /* 0x30000029ff327230 */ /* 0x020fe40000004100 */
[----:B------:R-:W-:-:S03]  /*0cd0*/  @P0 HADD2.F32 R45, -RZ, R37.H1_H1 ;  /* 0x30000025ff2d0230 */ /* 0x000fc60000004100 */
[----:B------:R-:W-:-:S04]  /*0ce0*/  FMUL.FTZ R50, R50, c[0x0][0x1ec] ;  /* 0x00007b0032327a20 */ /* 0x000fc80000410000 */
[----:B------:R-:W-:Y:S02]  /*0cf0*/  @P0 FADD.FTZ R50, R50, R45 ;  /* 0x0000002d32320221 */ /* 0x000fe40000010000 */
.L_x_5120:
[----:B------:R-:W-:Y:S05]  /*0d00*/  BSYNC B0 ;  /* 0x0000000000007941 */ /* 0x000fea0003800000 */
.L_x_5118:
[----:B------:R-:W-:Y:S01]  /*0d10*/  BSSY B0, `(.L_x_5121) ;  /* 0x000000a000007945 */ /* 0x000fe20003800000 */
[----:B------:R-:W-:Y:S05]  /*0d20*/  @P2 BRA `(.L_x_5122) ;  /* 0x0000004000002947 */ /* 0x000fea0003800000 */
[----:B------:R-:W-:Y:S01]  /*0d30*/  MOV R49, RZ ;  /* 0x000000ff00317202 */ /* 0x000fe20000000f00 */
[----:B------:R-:W-:Y:S05]  /*0d40*/  @!P0 BRA `(.L_x_5123) ;  /* 0x0000006000008947 */ /* 0x000fea0003800000 */
[----:B-----5:R-:W-:Y:S01]  /*0d50*/  HADD2.F32 R49, -RZ, R38.H0_H0 ;  /* 0x20000026ff317230 */ /* 0x020fe20000004100 */
[----:B------:R-:W-:Y:S05]  /*0d60*/  BRA `(.L_x_5123) ;  /* 0x0000004000007947 */ /* 0x000fea0003800000 */
.L_x_5122:
[----:B-----5:R-:W-:Y:S02]  /*0d70*/  HADD2.F32 R49, -RZ, R42.H0_H0 ;  /* 0x2000002aff317230 */ /* 0x020fe40000004100 */
[----:B------:R-:W-:-:S03]  /*0d80*/  @P0 HADD2.F32 R44, -RZ, R38.H0_H0 ;  /* 0x20000026ff2c0230 */ /* 0x000fc60000004100 */
[----:B------:R-:W-:-:S04]  /*0d90*/  FMUL.FTZ R49, R49, c[0x0][0x1ec] ;  /* 0x00007b0031317a20 */ /* 0x000fc80000410000 */
[----:B------:R-:W-:Y:S02]  /*0da0*/  @P0 FADD.FTZ R49, R49, R44 ;  /* 0x0000002c31310221 */ /* 0x000fe40000010000 */
.L_x_5123:
[----:B------:R-:W-:Y:S05]  /*0db0*/  BSYNC B0 ;  /* 0x0000000000007941 */ /* 0x000fea0003800000 */
.L_x_5121:
[----:B------:R-:W-:Y:S01]  /*0dc0*/  BSSY B0, `(.L_x_5124) ;  /* 0x000000a000007945 */ /* 0x000fe20003800000 */
[----:B------:R-:W-:Y:S05]  /*0dd0*/  @P2 BRA `(.L_x_5125) ;  /* 0x0000004000002947 */ /* 0x000fea0003800000 */
[----:B------:R-:W-:Y:S01]  /*0de0*/  HFMA2.MMA R48, -RZ, RZ, 0, 0 ;  /* 0x00000000ff307435 */ /* 0x000fe200000001ff */
[----:B------:R-:W-:Y:S05]  /*0df0*/  @!P0 BRA `(.L_x_5126) ;  /* 0x0000006000008947 */ /* 0x000fea0003800000 */
[----:B-----5:R-:W-:Y:S01]  /*0e00*/  HADD2.F32 R48, -RZ, R38.H1_H1 ;  /* 0x30000026ff307230 */ /* 0x020fe20000004100 */
[----:B------:R-:W-:Y:S05]  /*0e10*/  BRA `(.L_x_5126) ;  /* 0x0000004000007947 */ /* 0x000fea0003800000 */
.L_x_5125:
[----:B-----5:R-:W-:Y:S02]  /*0e20*/  HADD2.F32 R48, -RZ, R42.H1_H1 ;  /* 0x3000002aff307230 */ /* 0x020fe40000004100 */
[----:B------:R-:W-:-:S03]  /*0e30*/  @P0 HADD2.F32 R45, -RZ, R38.H1_H1 ;  /* 0x30000026ff2d0230 */ /* 0x000fc60000004100 */
[----:B------:R-:W-:-:S04]  /*0e40*/  FMUL.FTZ R48, R48, c[0x0][0x1ec] ;  /* 0x00007b0030307a20 */ /* 0x000fc80000410000 */
[----:B------:R-:W-:Y:S02]  /*0e50*/  @P0 FADD.FTZ R48, R48, R45 ;  /* 0x0000002d30300221 */ /* 0x000fe40000010000 */
.L_x_5126:
[----:B------:R-:W-:Y:S05]  /*0e60*/  BSYNC B0 ;  /* 0x0000000000007941 */ /* 0x000fea0003800000 */
.L_x_5124:
[----:B------:R-:W-:Y:S01]  /*0e70*/  BSSY B0, `(.L_x_5127) ;  /* 0x000000a000007945 */ /* 0x000fe20003800000 */
[----:B------:R-:W-:Y:S05]  /*0e80*/  @P2 BRA `(.L_x_5128) ;  /* 0x0000004000002947 */ /* 0x000fea0003800000 */
[----:B------:R-:W-:Y:S01]  /*0e90*/  MOV R63, RZ ;  /* 0x000000ff003f7202 */ /* 0x000fe20000000f00 */
[----:B------:R-:W-:Y:S05]  /*0ea0*/  @!P0 BRA `(.L_x_5129) ;  /* 0x0000006000008947 */ /* 0x000fea0003800000 */
[----:B-----5:R-:W-:Y:S01]  /*0eb0*/  HADD2.F32 R63, -RZ, R39.H0_H0 ;  /* 0x20000027ff3f7230 */ /* 0x020fe20000004100 */
[----:B------:R-:W-:Y:S05]  /*0ec0*/  BRA `(.L_x_5129) ;  /* 0x0000004000007947 */ /* 0x000fea0003800000 */
.L_x_5128:
[----:B-----5:R-:W-:Y:S02]  /*0ed0*/  HADD2.F32 R63, -RZ, R43.H0_H0 ;  /* 0x2000002bff3f7230 */ /* 0x020fe40000004100 */
[----:B------:R-:W-:-:S03]  /*0ee0*/  @P0 HADD2.F32 R44, -RZ, R39.H0_H0 ;  /* 0x20000027ff2c0230 */ /* 0x000fc60000004100 */
[----:B------:R-:W-:-:S04]  /*0ef0*/  FMUL.FTZ R63, R63, c[0x0][0x1ec] ;  /* 0x00007b003f3f7a20 */ /* 0x000fc80000410000 */
[----:B------:R-:W-:Y:S02]  /*0f00*/  @P0 FADD.FTZ R63, R63, R44 ;  /* 0x0000002c3f3f0221 */ /* 0x000fe40000010000 */
.L_x_5129:
[----:B------:R-:W-:Y:S05]  /*0f10*/  BSYNC B0 ;  /* 0x0000000000007941 */ /* 0x000fea0003800000 */
.L_x_5127:
[----:B------:R-:W-:Y:S01]  /*0f20*/  BSSY B0, `(.L_x_5130) ;  /* 0x000000a000007945 */ /* 0x000fe20003800000 */
[----:B------:R-:W-:Y:S05]  /*0f30*/  @P2 BRA `(.L_x_5131) ;  /* 0x0000004000002947 */ /* 0x000fea0003800000 */
[----:B------:R-:W-:Y:S01]  /*0f40*/  HFMA2.MMA R62, -RZ, RZ, 0, 0 ;  /* 0x00000000ff3e7435 */ /* 0x000fe200000001ff */
[----:B------:R-:W-:Y:S05]  /*0f50*/  @!P0 BRA `(.L_x_5132) ;  /* 0x0000006000008947 */ /* 0x000fea0003800000 */
[----:B-----5:R-:W-:Y:S01]  /*0f60*/  HADD2.F32 R62, -RZ, R39.H1_H1 ;  /* 0x30000027ff3e7230 */ /* 0x020fe20000004100 */
[----:B------:R-:W-:Y:S05]  /*0f70*/  BRA `(.L_x_5132) ;  /* 0x0000004000007947 */ /* 0x000fea0003800000 */
.L_x_5131:
[----:B-----5:R-:W-:Y:S02]  /*0f80*/  HADD2.F32 R62, -RZ, R43.H1_H1 ;  /* 0x3000002bff3e7230 */ /* 0x020fe40000004100 */
[----:B------:R-:W-:-:S03]  /*0f90*/  @P0 HADD2.F32 R45, -RZ, R39.H1_H1 ;  /* 0x30000027ff2d0230 */ /* 0x000fc60000004100 */
[----:B------:R-:W-:-:S04]  /*0fa0*/  FMUL.FTZ R62, R62, c[0x0][0x1ec] ;  /* 0x00007b003e3e7a20 */ /* 0x000fc80000410000 */
[----:B------:R-:W-:Y:S02]  /*0fb0*/  @P0 FADD.FTZ R62, R62, R45 ;  /* 0x0000002d3e3e0221 */ /* 0x000fe40000010000 */
.L_x_5132:
[----:B------:R-:W-:Y:S05]  /*0fc0*/  BSYNC B0 ;  /* 0x0000000000007941 */ /* 0x000fea0003800000 */
.L_x_5130:
[----:B------:R-:W-:Y:S02]  /*0fd0*/  MOV R137, 0x10 ;  /* 0x0000001000897802 */ /* 0x000fe40000000f00 */
[----:B------:R-:W-:Y:S02]  /*0fe0*/  @P1 IADD3 R56, R139, 0x20, RZ ;  /* 0x000000208b381810 */ /* 0x000fe40007ffe0ff */
[C---:B------:R-:W-:Y:S01]  /*0ff0*/  IADD3 R134, R138.reuse, 0x20, RZ ;  /* 0x000000208a867810 */ /* 0x040fe20007ffe0ff */
[----:B------:R-:W-:Y:S01]  /*1000*/  IMAD.WIDE.U32 R58, R138, R137, c[0x0][0x188] ;  /* 0x000062008a3a7625 */ /* 0x000fe200078e0089 */
[----:B------:R-:W-:Y:S02]  /*1010*/  F2FP.PACK_AB R47, R62, R63 ;  /* 0x0000003f3e2f723e */ /* 0x000fe400000000ff */
[----:B------:R-:W-:Y:S01]  /*1020*/  F2FP.PACK_AB R46, R48, R49 ;  /* 0x00000031302e723e */ /* 0x000fe200000000ff */
[----:B------:R-:W-:Y:S01]  /*1030*/  @P1 IMAD.WIDE.U32 R56, R56, R137, c[0x0][0x170] ;  /* 0x00005c0038381625 */ /* 0x000fe200078e0089 */
[----:B------:R-:W-:-:S02]  /*1040*/  F2FP.PACK_AB R45, R50, R51 ;  /* 0x00000033322d723e */ /* 0x000fc400000000ff */
[----:B------:R-:W-:Y:S01]  /*1050*/  F2FP.PACK_AB R44, R52, R53 ;  /* 0x00000035342c723e */ /* 0x000fe200000000ff */
        /* <DEDUP_REMOVED lines=8> */
[----:B-----5:R-:W-:Y:S01]  /*10e0*/  HADD2.F32 R61, -RZ, R36.H0_H0 ;  /* 0x20000024ff3d7230 */ /* 0x020fe20000004100 */
[----:B------:R-:W-:Y:S05]  /*10f0*/  BRA `(.L_x_5135) ;  /* 0x0000004000007947 */ /* 0x000fea0003800000 */
.L_x_5134:
[----:B-----5:R-:W-:Y:S02]  /*1100*/  HADD2.F32 R61, -RZ, R40.H0_H0 ;  /* 0x20000028ff3d7230 */ /* 0x020fe40000004100 */
[----:B0-----:R-:W-:-:S03]  /*1110*/  @P0 HADD2.F32 R44, -RZ, R36.H0_H0 ;  /* 0x20000024ff2c0230 */ /* 0x001fc60000004100 */
[----:B------:R-:W-:-:S04]  /*1120*/  FMUL.FTZ R61, R61, c[0x0][0x1ec] ;  /* 0x00007b003d3d7a20 */ /* 0x000fc80000410000 */
[----:B------:R-:W-:Y:S02]  /*1130*/  @P0 FADD.FTZ R61, R44, R61 ;  /* 0x0000003d2c3d0221 */ /* 0x000fe40000010000 */
.L_x_5135:
[----:B------:R-:W-:Y:S05]  /*1140*/  BSYNC B0 ;  /* 0x0000000000007941 */ /* 0x000fea0003800000 */
.L_x_5133:
[----:B------:R-:W-:Y:S01]  /*1150*/  BSSY B0, `(.L_x_5136) ;  /* 0x000000a000007945 */ /* 0x000fe20003800000 */
[----:B------:R-:W-:Y:S05]  /*1160*/  @P2 BRA `(.L_x_5137) ;  /* 0x0000004000002947 */ /* 0x000fea0003800000 */
[----:B------:R-:W-:Y:S01]  /*1170*/  MOV R60, RZ ;  /* 0x000000ff003c7202 */ /* 0x000fe20000000f00 */
[----:B------:R-:W-:Y:S05]  /*1180*/  @!P0 BRA `(.L_x_5138) ;  /* 0x0000006000008947 */ /* 0x000fea0003800000 */
[----:B-----5:R-:W-:Y:S01]  /*1190*/  HADD2.F32 R60, -RZ, R36.H1_H1 ;  /* 0x30000024ff3c7230 */ /* 0x020fe20000004100 */
[----:B------:R-:W-:Y:S05]  /*11a0*/  BRA `(.L_x_5138) ;  /* 0x0000004000007947 */ /* 0x000fea0003800000 */
.L_x_5137:
[----:B-----5:R-:W-:Y:S02]  /*11b0*/  HADD2.F32 R60, -RZ, R40.H1_H1 ;  /* 0x30000028ff3c7230 */ /* 0x020fe40000004100 */
[----:B0-----:R-:W-:-:S03]  /*11c0*/  @P0 HADD2.F32 R45, -RZ, R36.H1_H1 ;  /* 0x30000024ff2d0230 */ /* 0x001fc60000004100 */
[----:B------:R-:W-:-:S04]  /*11d0*/  FMUL.FTZ R60, R60, c[0x0][0x1ec] ;  /* 0x00007b003c3c7a20 */ /* 0x000fc80000410000 */
[----:B------:R-:W-:Y:S02]  /*11e0*/  @P0 FADD.FTZ R60, R45, R60 ;  /* 0x0000003c2d3c0221 */ /* 0x000fe40000010000 */
.L_x_5138:
[----:B------:R-:W-:Y:S05]  /*11f0*/  BSYNC B0 ;  /* 0x0000000000007941 */ /* 0x000fea0003800000 */
.L_x_5136:
[----:B------:R-:W-:Y:S01]  /*1200*/  BSSY B0, `(.L_x_5139) ;  /* 0x000000a000007945 */ /* 0x000fe20003800000 */
[----:B------:R-:W-:Y:S05]  /*1210*/  @P2 BRA `(.L_x_5140) ;  /* 0x0000004000002947 */ /* 0x000fea0003800000 */
[----:B0-----:R-:W-:Y:S01]  /*1220*/  HFMA2.MMA R59, -RZ, RZ, 0, 0 ;  /* 0x00000000ff3b7435 */ /* 0x001fe200000001ff */
[----:B------:R-:W-:Y:S05]  /*1230*/  @!P0 BRA `(.L_x_5141) ;  /* 0x0000006000008947 */ /* 0x000fea0003800000 */
[----:B-----5:R-:W-:Y:S01]  /*1240*/  HADD2.F32 R59, -RZ, R37.H0_H0 ;  /* 0x20000025ff3b7230 */ /* 0x020fe20000004100 */
[----:B------:R-:W-:Y:S05]  /*1250*/  BRA `(.L_x_5141) ;  /* 0x0000004000007947 */ /* 0x000fea0003800000 */
.L_x_5140:
[----:B0----5:R-:W-:Y:S02]  /*1260*/  HADD2.F32 R59, -RZ, R41.H0_H0 ;  /* 0x20000029ff3b7230 */ /* 0x021fe40000004100 */
[----:B------:R-:W-:-:S03]  /*1270*/  @P0 HADD2.F32 R44, -RZ, R37.H0_H0 ;  /* 0x20000025ff2c0230 */ /* 0x000fc60000004100 */
[----:B------:R-:W-:-:S04]  /*1280*/  FMUL.FTZ R59, R59, c[0x0][0x1ec] ;  /* 0x00007b003b3b7a20 */ /* 0x000fc80000410000 */
[----:B------:R-:W-:Y:S02]  /*1290*/  @P0 FADD.FTZ R59, R44, R59 ;  /* 0x0000003b2c3b0221 */ /* 0x000fe40000010000 */
.L_x_5141:
[----:B------:R-:W-:Y:S05]  /*12a0*/  BSYNC B0 ;  /* 0x0000000000007941 */ /* 0x000fea0003800000 */
.L_x_5139:
[----:B------:R-:W-:Y:S01]  /*12b0*/  BSSY B0, `(.L_x_5142) ;  /* 0x000000a000007945 */ /* 0x000fe20003800000 */
[----:B------:R-:W-:Y:S05]  /*12c0*/  @P2 BRA `(.L_x_5143) ;  /* 0x0000004000002947 */ /* 0x000fea0003800000 */
[----:B------:R-:W-:Y:S01]  /*12d0*/  MOV R58, RZ ;  /* 0x000000ff003a7202 */ /* 0x000fe20000000f00 */
[----:B------:R-:W-:Y:S05]  /*12e0*/  @!P0 BRA `(.L_x_5144) ;  /* 0x0000006000008947 */ /* 0x000fea0003800000 */
[----:B-----5:R-:W-:Y:S01]  /*12f0*/  HADD2.F32 R58, -RZ, R37.H1_H1 ;  /* 0x30000025ff3a7230 */ /* 0x020fe20000004100 */
[----:B------:R-:W-:Y:S05]  /*1300*/  BRA `(.L_x_5144) ;  /* 0x0000004000007947 */ /* 0x000fea0003800000 */
.L_x_5143:
[----:B-----5:R-:W-:Y:S02]  /*1310*/  HADD2.F32 R58, -RZ, R41.H1_H1 ;  /* 0x30000029ff3a7230 */ /* 0x020fe40000004100 */
[----:B------:R-:W-:-:S03]  /*1320*/  @P0 HADD2.F32 R45, -RZ, R37.H1_H1 ;  /* 0x30000025ff2d0230 */ /* 0x000fc60000004100 */
[----:B------:R-:W-:-:S04]  /*1330*/  FMUL.FTZ R58, R58, c[0x0][0x1ec] ;  /* 0x00007b003a3a7a20 */ /* 0x000fc80000410000 */
[----:B------:R-:W-:Y:S02]  /*1340*/  @P0 FADD.FTZ R58, R45, R58 ;  /* 0x0000003a2d3a0221 */ /* 0x000fe40000010000 */
.L_x_5144:
[----:B------:R-:W-:Y:S05]  /*1350*/  BSYNC B0 ;  /* 0x0000000000007941 */ /* 0x000fea0003800000 */
.L_x_5142:
[----:B------:R-:W-:Y:S01]  /*1360*/  BSSY B0, `(.L_x_5145) ;  /* 0x000000a000007945 */ /* 0x000fe20003800000 */
[----:B------:R-:W-:Y:S05]  /*1370*/  @P2 BRA `(.L_x_5146) ;  /* 0x0000004000002947 */ /* 0x000fea0003800000 */
[----:B------:R-:W-:Y:S01]  /*1380*/  HFMA2.MMA R57, -RZ, RZ, 0, 0 ;  /* 0x00000000ff397435 */ /* 0x000fe200000001ff */
[----:B------:R-:W-:Y:S05]  /*1390*/  @!P0 BRA `(.L_x_5147) ;  /* 0x0000006000008947 */ /* 0x000fea0003800000 */
[----:B-----5:R-:W-:Y:S01]  /*13a0*/  HADD2.F32 R57, -RZ, R38.H0_H0 ;  /* 0x20000026ff397230 */ /* 0x020fe20000004100 */
[----:B------:R-:W-:Y:S05]  /*13b0*/  BRA `(.L_x_5147) ;  /* 0x0000004000007947 */ /* 0x000fea0003800000 */
.L_x_5146:
[----:B-----5:R-:W-:Y:S02]  /*13c0*/  HADD2.F32 R57, -RZ, R42.H0_H0 ;  /* 0x2000002aff397230 */ /* 0x020fe40000004100 */
[----:B------:R-:W-:-:S03]  /*13d0*/  @P0 HADD2.F32 R44, -RZ, R38.H0_H0 ;  /* 0x20000026ff2c0230 */ /* 0x000fc60000004100 */
[----:B------:R-:W-:-:S04]  /*13e0*/  FMUL.FTZ R57, R57, c[0x0][0x1ec] ;  /* 0x00007b0039397a20 */ /* 0x000fc80000410000 */
[----:B------:R-:W-:Y:S02]  /*13f0*/  @P0 FADD.FTZ R57, R44, R57 ;  /* 0x000000392c390221 */ /* 0x000fe40000010000 */
.L_x_5147:
[----:B------:R-:W-:Y:S05]  /*1400*/  BSYNC B0 ;  /* 0x0000000000007941 */ /* 0x000fea0003800000 */
.L_x_5145:
[----:B------:R-:W-:Y:S01]  /*1410*/  BSSY B0, `(.L_x_5148) ;  /* 0x000000a000007945 */ /* 0x000fe20003800000 */
[----:B------:R-:W-:Y:S05]  /*1420*/  @P2 BRA `(.L_x_5149) ;  /* 0x0000004000002947 */ /* 0x000fea0003800000 */
[----:B------:R-:W-:Y:S01]  /*1430*/  MOV R56, RZ ;  /* 0x000000ff00387202 */ /* 0x000fe20000000f00 */
[----:B------:R-:W-:Y:S05]  /*1440*/  @!P0 BRA `(.L_x_5150) ;  /* 0x0000006000008947 */ /* 0x000fea0003800000 */
[----:B-----5:R-:W-:Y:S01]  /*1450*/  HADD2.F32 R56, -RZ, R38.H1_H1 ;  /* 0x30000026ff387230 */ /* 0x020fe20000004100 */
[----:B------:R-:W-:Y:S05]  /*1460*/  BRA `(.L_x_5150) ;  /* 0x0000004000007947 */ /* 0x000fea0003800000 */
.L_x_5149:
[----:B-----5:R-:W-:Y:S02]  /*1470*/  HADD2.F32 R56, -RZ, R42.H1_H1 ;  /* 0x3000002aff387230 */ /* 0x020fe40000004100 */
[----:B------:R-:W-:-:S03]  /*1480*/  @P0 HADD2.F32 R45, -RZ, R38.H1_H1 ;  /* 0x30000026ff2d0230 */ /* 0x000fc60000004100 */
[----:B------:R-:W-:-:S04]  /*1490*/  FMUL.FTZ R56, R56, c[0x0][0x1ec] ;  /* 0x00007b0038387a20 */ /* 0x000fc80000410000 */
[----:B------:R-:W-:Y:S02]  /*14a0*/  @P0 FADD.FTZ R56, R45, R56 ;  /* 0x000000382d380221 */ /* 0x000fe40000010000 */
.L_x_5150:
[----:B------:R-:W-:Y:S05]  /*14b0*/  BSYNC B0 ;  /* 0x0000000000007941 */ /* 0x000fea0003800000 */
.L_x_5148:
[----:B------:R-:W-:Y:S01]  /*14c0*/  BSSY B0, `(.L_x_5151) ;  /* 0x000000a000007945 */ /* 0x000fe20003800000 */
[----:B------:R-:W-:Y:S05]  /*14d0*/  @P2 BRA `(.L_x_5152) ;  /* 0x0000004000002947 */ /* 0x000fea0003800000 */
[----:B------:R-:W-:Y:S01]  /*14e0*/  HFMA2.MMA R55, -RZ, RZ, 0, 0 ;  /* 0x00000000ff377435 */ /* 0x000fe200000001ff */
[----:B------:R-:W-:Y:S05]  /*14f0*/  @!P0 BRA `(.L_x_5153) ;  /* 0x0000006000008947 */ /* 0x000fea0003800000 */
[----:B-----5:R-:W-:Y:S01]  /*1500*/  HADD2.F32 R55, -RZ, R39.H0_H0 ;  /* 0x20000027ff377230 */ /* 0x020fe20000004100 */
[----:B------:R-:W-:Y:S05]  /*1510*/  BRA `(.L_x_5153) ;  /* 0x0000004000007947 */ /* 0x000fea0003800000 */
.L_x_5152:
[----:B-----5:R-:W-:Y:S02]  /*1520*/  HADD2.F32 R55, -RZ, R43.H0_H0 ;  /* 0x2000002bff377230 */ /* 0x020fe40000004100 */
[----:B------:R-:W-:-:S03]  /*1530*/  @P0 HADD2.F32 R44, -RZ, R39.H0_H0 ;  /* 0x20000027ff2c0230 */ /* 0x000fc60000004100 */
[----:B------:R-:W-:-:S04]  /*1540*/  FMUL.FTZ R55, R55, c[0x0][0x1ec] ;  /* 0x00007b0037377a20 */ /* 0x000fc80000410000 */
[----:B------:R-:W-:Y:S02]  /*1550*/  @P0 FADD.FTZ R55, R44, R55 ;  /* 0x000000372c370221 */ /* 0x000fe40000010000 */
.L_x_5153:
[----:B------:R-:W-:Y:S05]  /*1560*/  BSYNC B0 ;  /* 0x0000000000007941 */ /* 0x000fea0003800000 */
.L_x_5151:
[----:B------:R-:W-:Y:S01]  /*1570*/  BSSY B0, `(.L_x_5154) ;  /* 0x000000a000007945 */ /* 0x000fe20003800000 */
[----:B------:R-:W-:Y:S05]  /*1580*/  @P2 BRA `(.L_x_5155) ;  /* 0x0000004000002947 */ /* 0x000fea0003800000 */
[----:B------:R-:W-:Y:S01]  /*1590*/  MOV R54, RZ ;  /* 0x000000ff00367202 */ /* 0x000fe20000000f00 */
[----:B------:R-:W-:Y:S05]  /*15a0*/  @!P0 BRA `(.L_x_5156) ;  /* 0x0000006000008947 */ /* 0x000fea0003800000 */
[----:B-----5:R-:W-:Y:S01]  /*15b0*/  HADD2.F32 R54, -RZ, R39.H1_H1 ;  /* 0x30000027ff367230 */ /* 0x020fe20000004100 */
[----:B------:R-:W-:Y:S05]  /*15c0*/  BRA `(.L_x_5156) ;  /* 0x0000004000007947 */ /* 0x000fea0003800000 */
.L_x_5155:
[----:B-----5:R-:W-:Y:S02]  /*15d0*/  HADD2.F32 R54, -RZ, R43.H1_H1 ;  /* 0x3000002bff367230 */ /* 0x020fe40000004100 */
[----:B------:R-:W-:-:S03]  /*15e0*/  @P0 HADD2.F32 R45, -RZ, R39.H1_H1 ;  /* 0x30000027ff2d0230 */ /* 0x000fc60000004100 */
[----:B------:R-:W-:-:S04]  /*15f0*/  FMUL.FTZ R54, R54, c[0x0][0x1ec] ;  /* 0x00007b0036367a20 */ /* 0x000fc80000410000 */
[----:B------:R-:W-:Y:S02]  /*1600*/  @P0 FADD.FTZ R54, R45, R54 ;  /* 0x000000362d360221 */ /* 0x000fe40000010000 */
.L_x_5156:
[----:B------:R-:W-:Y:S05]  /*1610*/  BSYNC B0 ;  /* 0x0000000000007941 */ /* 0x000fea0003800000 */
.L_x_5154:
[----:B------:R-:W-:Y:S01]  /*1620*/  @P1 IADD3 R132, R139, 0x40, RZ ;  /* 0x000000408b841810 */ /* 0x000fe20007ffe0ff */
[----:B------:R-:W-:Y:S01]  /*1630*/  IMAD.WIDE.U32 R134, R134, R137, c[0x0][0x188] ;  /* 0x0000620086867625 */ /* 0x000fe200078e0089 */
[----:B------:R-:W-:Y:S02]  /*1640*/  IADD3 R144, R138, 0x40, RZ ;  /* 0x000000408a907810 */ /* 0x000fe40007ffe0ff */
[----:B------:R-:W-:Y:S01]  /*1650*/  F2FP.PACK_AB R47, R54, R55 ;  /* 0x00000037362f723e */ /* 0x000fe200000000ff */
[----:B------:R-:W-:Y:S01]  /*1660*/  @P1 IMAD.WIDE.U32 R132, R132, R137, c[0x0][0x170] ;  /* 0x00005c0084841625 */ /* 0x000fe200078e0089 */
[----:B------:R-:W-:Y:S02]  /*1670*/  F2FP.PACK_AB R46, R56, R57 ;  /* 0x00000039382e723e */ /* 0x000fe400000000ff */
[----:B------:R-:W-:Y:S01]  /*1680*/  F2FP.PACK_AB R45, R58, R59 ;  /* 0x0000003b3a2d723e */ /* 0x000fe200000000ff */
[----:B------:R-:W-:Y:S01]  /*1690*/  @P0 IMAD.WIDE.U32 R130, R144, R137, c[0x0][0x180] ;  /* 0x0000600090820625 */ /* 0x000fe200078e0089 */
[----:B------:R-:W-:-:S05]  /*16a0*/  F2FP.PACK_AB R44, R60, R61 ;  /* 0x0000003d3c2c723e */ /* 0x000fca00000000ff */
        /* <DEDUP_REMOVED lines=9> */
.L_x_5158:
[----:B-----5:R-:W-:Y:S02]  /*1740*/  HADD2.F32 R136, -RZ, R40.H0_H0 ;  /* 0x20000028ff887230 */ /* 0x020fe40000004100 */
[----:B0-----:R-:W-:-:S03]  /*1750*/  @P0 HADD2.F32 R45, -RZ, R36.H0_H0 ;  /* 0x20000024ff2d0230 */ /* 0x001fc60000004100 */
[----:B------:R-:W-:-:S04]  /*1760*/  FMUL.FTZ R136, R136, c[0x0][0x1ec] ;  /* 0x00007b0088887a20 */ /* 0x000fc80000410000 */
[----:B------:R-:W-:Y:S02]  /*1770*/  @P0 FADD.FTZ R136, R45, R136 ;  /* 0x000000882d880221 */ /* 0x000fe40000010000 */
.L_x_5159:
[----:B------:R-:W-:Y:S05]  /*1780*/  BSYNC B0 ;  /* 0x0000000000007941 */ /* 0x000fea0003800000 */
.L_x_5157:
[----:B------:R-:W-:Y:S01]  /*1790*/  BSSY B0, `(.L_x_5160) ;  /* 0x000000a000007945 */ /* 0x000fe20003800000 */
[----:B------:R-:W-:Y:S05]  /*17a0*/  @P2 BRA `(.L_x_5161) ;  /* 0x0000004000002947 */ /* 0x000fea0003800000 */
[----:B0-----:R-:W-:Y:S01]  /*17b0*/  MOV R135, RZ ;  /* 0x000000ff00877202 */ /* 0x001fe20000000f00 */
[----:B------:R-:W-:Y:S05]  /*17c0*/  @!P0 BRA `(.L_x_5162) ;  /* 0x0000006000008947 */ /* 0x000fea0003800000 */
[----:B-----5:R-:W-:Y:S01]  /*17d0*/  HADD2.F32 R135, -RZ, R36.H1_H1 ;  /* 0x30000024ff877230 */ /* 0x020fe20000004100 */
[----:B------:R-:W-:Y:S05]  /*17e0*/  BRA `(.L_x_5162) ;  /* 0x0000004000007947 */ /* 0x000fea0003800000 */
.L_x_5161:
[----:B0----5:R-:W-:Y:S02]  /*17f0*/  HADD2.F32 R135, -RZ, R40.H1_H1 ;  /* 0x30000028ff877230 */ /* 0x021fe40000004100 */
[----:B------:R-:W-:-:S03]  /*1800*/  @P0 HADD2.F32 R44, -RZ, R36.H1_H1 ;  /* 0x30000024ff2c0230 */ /* 0x000fc60000004100 */
[----:B------:R-:W-:-:S04]  /*1810*/  FMUL.FTZ R135, R135, c[0x0][0x1ec] ;  /* 0x00007b0087877a20 */ /* 0x000fc80000410000 */
[----:B------:R-:W-:Y:S02]  /*1820*/  @P0 FADD.FTZ R135, R44, R135 ;  /* 0x000000872c870221 */ /* 0x000fe40000010000 */
.L_x_5162:
[----:B------:R-:W-:Y:S05]  /*1830*/  BSYNC B0 ;  /* 0x0000000000007941 */ /* 0x000fea0003800000 */
.L_x_5160:
[----:B------:R-:W-:Y:S01]  /*1840*/  BSSY B0, `(.L_x_5163) ;  /* 0x000000a000007945 */ /* 0x000fe20003800000 */
[----:B------:R-:W-:Y:S05]  /*1850*/  @P2 BRA `(.L_x_5164) ;  /* 0x0000004000002947 */ /* 0x000fea0003800000 */
[----:B------:R-:W-:Y:S01]  /*1860*/  HFMA2.MMA R134, -RZ, RZ, 0, 0 ;  /* 0x00000000ff867435 */ /* 0x000fe200000001ff */
[----:B------:R-:W-:Y:S05]  /*1870*/  @!P0 BRA `(.L_x_5165) ;  /* 0x0000006000008947 */ /* 0x000fea0003800000 */
[----:B-----5:R-:W-:Y:S01]  /*1880*/  HADD2.F32 R134, -RZ, R37.H0_H0 ;  /* 0x20000025ff867230 */ /* 0x020fe20000004100 */
[----:B------:R-:W-:Y:S05]  /*1890*/  BRA `(.L_x_5165) ;  /* 0x0000004000007947 */ /* 0x000fea0003800000 */
.L_x_5164:
[----:B-----5:R-:W-:Y:S02]  /*18a0*/  HADD2.F32 R134, -RZ, R41.H0_H0 ;  /* 0x20000029ff867230 */ /* 0x020fe40000004100 */
[----:B------:R-:W-:-:S03]  /*18b0*/  @P0 HADD2.F32 R45, -RZ, R37.H0_H0 ;  /* 0x20000025ff2d0230 */ /* 0x000fc60000004100 */
[----:B------:R-:W-:-:S04]  /*18c0*/  FMUL.FTZ R134, R134, c[0x0][0x1ec] ;  /* 0x00007b0086867a20 */ /* 0x000fc80000410000 */
[----:B------:R-:W-:Y:S02]  /*18d0*/  @P0 FADD.FTZ R134, R45, R134 ;  /* 0x000000862d860221 */ /* 0x000fe40000010000 */
.L_x_5165:
[----:B------:R-:W-:Y:S05]  /*18e0*/  BSYNC B0 ;  /* 0x0000000000007941 */ /* 0x000fea0003800000 */
.L_x_5163:
[----:B------:R-:W-:Y:S01]  /*18f0*/  BSSY B0, `(.L_x_5166) ;  /* 0x000000a000007945 */ /* 0x000fe20003800000 */
[----:B------:R-:W-:Y:S05]  /*1900*/  @P2 BRA `(.L_x_5167) ;  /* 0x0000004000002947 */ /* 0x000fea0003800000 */
[----:B------:R-:W-:Y:S01]  /*1910*/  MOV R133, RZ ;  /* 0x000000ff00857202 */ /* 0x000fe20000000f00 */
[----:B------:R-:W-:Y:S05]  /*1920*/  @!P0 BRA `(.L_x_5168) ;  /* 0x0000006000008947 */ /* 0x000fea0003800000 */
[----:B-----5:R-:W-:Y:S01]  /*1930*/  HADD2.F32 R133, -RZ, R37.H1_H1 ;  /* 0x30000025ff857230 */ /* 0x020fe20000004100 */
[----:B------:R-:W-:Y:S05]  /*1940*/  BRA `(.L_x_5168) ;  /* 0x0000004000007947 */ /* 0x000fea0003800000 */
.L_x_5167:
[----:B-----5:R-:W-:Y:S02]  /*1950*/  HADD2.F32 R133, -RZ, R41.H1_H1 ;  /* 0x30000029ff857230 */ /* 0x020fe40000004100 */
[----:B------:R-:W-:-:S03]  /*1960*/  @P0 HADD2.F32 R44, -RZ, R37.H1_H1 ;  /* 0x30000025ff2c0230 */ /* 0x000fc60000004100 */
[----:B------:R-:W-:-:S04]  /*1970*/  FMUL.FTZ R133, R133, c[0x0][0x1ec] ;  /* 0x00007b0085857a20 */ /* 0x000fc80000410000 */
[----:B------:R-:W-:Y:S02]  /*1980*/  @P0 FADD.FTZ R133, R44, R133 ;  /* 0x000000852c850221 */ /* 0x000fe40000010000 */
.L_x_5168:
[----:B------:R-:W-:Y:S05]  /*1990*/  BSYNC B0 ;  /* 0x0000000000007941 */ /* 0x000fea0003800000 */
.L_x_5166:
[----:B------:R-:W-:Y:S01]  /*19a0*/  BSSY B0, `(.L_x_5169) ;  /* 0x000000a000007945 */ /* 0x000fe20003800000 */
[----:B------:R-:W-:Y:S05]  /*19b0*/  @P2 BRA `(.L_x_5170) ;  /* 0x0000004000002947 */ /* 0x000fea0003800000 */
[----:B------:R-:W-:Y:S01]  /*19c0*/  HFMA2.MMA R132, -RZ, RZ, 0, 0 ;  /* 0x00000000ff847435 */ /* 0x000fe200000001ff */
[----:B------:R-:W-:Y:S05]  /*19d0*/  @!P0 BRA `(.L_x_5171) ;  /* 0x0000006000008947 */ /* 0x000fea0003800000 */
[----:B-----5:R-:W-:Y:S01]  /*19e0*/  HADD2.F32 R132, -RZ, R38.H0_H0 ;  /* 0x20000026ff847230 */ /* 0x020fe20000004100 */
[----:B------:R-:W-:Y:S05]  /*19f0*/  BRA `(.L_x_5171) ;  /* 0x0000004000007947 */ /* 0x000fea0003800000 */
.L_x_5170:
[----:B-----5:R-:W-:Y:S02]  /*1a00*/  HADD2.F32 R132, -RZ, R42.H0_H0 ;  /* 0x2000002aff847230 */ /* 0x020fe40000004100 */
[----:B------:R-:W-:-:S03]  /*1a10*/  @P0 HADD2.F32 R45, -RZ, R38.H0_H0 ;  /* 0x20000026ff2d0230 */ /* 0x000fc60000004100 */
[----:B------:R-:W-:-:S04]  /*1a20*/  FMUL.FTZ R132, R132, c[0x0][0x1ec] ;  /* 0x00007b0084847a20 */ /* 0x000fc80000410000 */
[----:B------:R-:W-:Y:S02]  /*1a30*/  @P0 FADD.FTZ R132, R45, R132 ;  /* 0x000000842d840221 */ /* 0x000fe40000010000 */
.L_x_5171:
[----:B------:R-:W-:Y:S05]  /*1a40*/  BSYNC B0 ;  /* 0x0000000000007941 */ /* 0x000fea0003800000 */
.L_x_5169:
[----:B------:R-:W-:Y:S01]  /*1a50*/  BSSY B0, `(.L_x_5172) ;  /* 0x000000a000007945 */ /* 0x000fe20003800000 */
[----:B------:R-:W-:Y:S05]  /*1a60*/  @P2 BRA `(.L_x_5173) ;  /* 0x0000004000002947 */ /* 0x000fea0003800000 */
[----:B------:R-:W-:Y:S01]  /*1a70*/  MOV R131, RZ ;  /* 0x000000ff00837202 */ /* 0x000fe20000000f00 */
[----:B------:R-:W-:Y:S05]  /*1a80*/  @!P0 BRA `(.L_x_5174) ;  /* 0x0000006000008947 */ /* 0x000fea0003800000 */
[----:B-----5:R-:W-:Y:S01]  /*1a90*/  HADD2.F32 R131, -RZ, R38.H1_H1 ;  /* 0x30000026ff837230 */ /* 0x020fe20000004100 */
[----:B------:R-:W-:Y:S05]  /*1aa0*/  BRA `(.L_x_5174) ;  /* 0x0000004000007947 */ /* 0x000fea0003800000 */
.L_x_5173:
[----:B-----5:R-:W-:Y:S02]  /*1ab0*/  HADD2.F32 R131, -RZ, R42.H1_H1 ;  /* 0x3000002aff837230 */ /* 0x020fe40000004100 */
[----:B------:R-:W-:-:S03]  /*1ac0*/  @P0 HADD2.F32 R44, -RZ, R38.H1_H1 ;  /* 0x30000026ff2c0230 */ /* 0x000fc60000004100 */
[----:B------:R-:W-:-:S04]  /*1ad0*/  FMUL.FTZ R131, R131, c[0x0][0x1ec] ;  /* 0x00007b0083837a20 */ /* 0x000fc80000410000 */
[----:B------:R-:W-:Y:S02]  /*1ae0*/  @P0 FADD.FTZ R131, R44, R131 ;  /* 0x000000832c830221 */ /* 0x000fe40000010000 */
.L_x_5174:
[----:B------:R-:W-:Y:S05]  /*1af0*/  BSYNC B0 ;  /* 0x0000000000007941 */ /* 0x000fea0003800000 */
.L_x_5172:
[----:B------:R-:W-:Y:S01]  /*1b00*/  BSSY B0, `(.L_x_5175) ;  /* 0x000000a000007945 */ /* 0x000fe20003800000 */
[----:B------:R-:W-:Y:S05]  /*1b10*/  @P2 BRA `(.L_x_5176) ;  /* 0x0000004000002947 */ /* 0x000fea0003800000 */
[----:B------:R-:W-:Y:S01]  /*1b20*/  HFMA2.MMA R130, -RZ, RZ, 0, 0 ;  /* 0x00000000ff827435 */ /* 0x000fe200000001ff */
[----:B------:R-:W-:Y:S05]  /*1b30*/  @!P0 BRA `(.L_x_5177) ;  /* 0x0000006000008947 */ /* 0x000fea0003800000 */
[----:B-----5:R-:W-:Y:S01]  /*1b40*/  HADD2.F32 R130, -RZ, R39.H0_H0 ;  /* 0x20000027ff827230 */ /* 0x020fe20000004100 */
[----:B------:R-:W-:Y:S05]  /*1b50*/  BRA `(.L_x_5177) ;  /* 0x0000004000007947 */ /* 0x000fea0003800000 */
.L_x_5176:
[----:B-----5:R-:W-:Y:S02]  /*1b60*/  HADD2.F32 R130, -RZ, R43.H0_H0 ;  /* 0x2000002bff827230 */ /* 0x020fe40000004100 */
[----:B------:R-:W-:-:S03]  /*1b70*/  @P0 HADD2.F32 R45, -RZ, R39.H0_H0 ;  /* 0x20000027ff2d0230 */ /* 0x000fc60000004100 */
[----:B------:R-:W-:-:S04]  /*1b80*/  FMUL.FTZ R130, R130, c[0x0][0x1ec] ;  /* 0x00007b0082827a20 */ /* 0x000fc80000410000 */
[----:B------:R-:W-:Y:S02]  /*1b90*/  @P0 FADD.FTZ R130, R45, R130 ;  /* 0x000000822d820221 */ /* 0x000fe40000010000 */
.L_x_5177:
[----:B------:R-:W-:Y:S05]  /*1ba0*/  BSYNC B0 ;  /* 0x0000000000007941 */ /* 0x000fea0003800000 */
.L_x_5175:
[----:B------:R-:W-:Y:S01]  /*1bb0*/  BSSY B0, `(.L_x_5178) ;  /* 0x000000a000007945 */ /* 0x000fe20003800000 */
[----:B------:R-:W-:Y:S05]  /*1bc0*/  @P2 BRA `(.L_x_5179) ;  /* 0x0000004000002947 */ /* 0x000fea0003800000 */
[----:B------:R-:W-:Y:S01]  /*1bd0*/  MOV R129, RZ ;  /* 0x000000ff00817202 */ /* 0x000fe20000000f00 */
[----:B------:R-:W-:Y:S05]  /*1be0*/  @!P0 BRA `(.L_x_5180) ;  /* 0x0000006000008947 */ /* 0x000fea0003800000 */
[----:B-----5:R-:W-:Y:S01]  /*1bf0*/  HADD2.F32 R129, -RZ, R39.H1_H1 ;  /* 0x30000027ff817230 */ /* 0x020fe20000004100 */
[----:B------:R-:W-:Y:S05]  /*1c00*/  BRA `(.L_x_5180) ;  /* 0x0000004000007947 */ /* 0x000fea0003800000 */
.L_x_5179:
[----:B-----5:R-:W-:Y:S02]  /*1c10*/  HADD2.F32 R129, -RZ, R43.H1_H1 ;  /* 0x3000002bff817230 */ /* 0x020fe40000004100 */
[----:B------:R-:W-:-:S03]  /*1c20*/  @P0 HADD2.F32 R44, -RZ, R39.H1_H1 ;  /* 0x30000027ff2c0230 */ /* 0x000fc60000004100 */
[----:B------:R-:W-:-:S04]  /*1c30*/  FMUL.FTZ R129, R129, c[0x0][0x1ec] ;  /* 0x00007b0081817a20 */ /* 0x000fc80000410000 */
[----:B------:R-:W-:Y:S02]  /*1c40*/  @P0 FADD.FTZ R129, R44, R129 ;  /* 0x000000812c810221 */ /* 0x000fe40000010000 */
.L_x_5180:
[----:B------:R-:W-:Y:S05]  /*1c50*/  BSYNC B0 ;  /* 0x0000000000007941 */ /* 0x000fea0003800000 */
.L_x_5178:
[----:B------:R-:W-:Y:S01]  /*1c60*/  @P1 IADD3 R142, R139, 0x60, RZ ;  /* 0x000000608b8e1810 */ /* 0x000fe20007ffe0ff */
[-C--:B------:R-:W-:Y:S01]  /*1c70*/  IMAD.WIDE.U32 R144, R144, R137.reuse, c[0x0][0x188] ;  /* 0x0000620090907625 */ /* 0x080fe200078e0089 */
[----:B------:R-:W-:Y:S02]  /*1c80*/  IADD3 R148, R138, 0x60, RZ ;  /* 0x000000608a947810 */ /* 0x000fe40007ffe0ff */
[----:B------:R-:W-:Y:S01]  /*1c90*/  F2FP.PACK_AB R47, R129, R130 ;  /* 0x00000082812f723e */ /* 0x000fe200000000ff */
[-C--:B------:R-:W-:Y:S01]  /*1ca0*/  @P1 IMAD.WIDE.U32 R142, R142, R137.reuse, c[0x0][0x170] ;  /* 0x00005c008e8e1625 */ /* 0x080fe200078e0089 */
        /* <DEDUP_REMOVED lines=13> */
.L_x_5182:
[----:B-----5:R-:W-:Y:S02]  /*1d80*/  HADD2.F32 R147, -RZ, R40.H0_H0 ;  /* 0x20000028ff937230 */ /* 0x020fe40000004100 */
[----:B0-----:R-:W-:-:S03]  /*1d90*/  @P0 HADD2.F32 R44, -RZ, R36.H0_H0 ;  /* 0x20000024ff2c0230 */ /* 0x001fc60000004100 */
[----:B------:R-:W-:-:S04]  /*1da0*/  FMUL.FTZ R147, R147, c[0x0][0x1ec] ;  /* 0x00007b0093937a20 */ /* 0x000fc80000410000 */
[----:B------:R-:W-:Y:S02]  /*1db0*/  @P0 FADD.FTZ R147, R44, R147 ;  /* 0x000000932c930221 */ /* 0x000fe40000010000 */
.L_x_5183:
[----:B------:R-:W-:Y:S05]  /*1dc0*/  BSYNC B0 ;  /* 0x0000000000007941 */ /* 0x000fea0003800000 */
.L_x_5181:
[----:B------:R-:W-:Y:S01]  /*1dd0*/  BSSY B0, `(.L_x_5184) ;  /* 0x000000a000007945 */ /* 0x000fe20003800000 */
[----:B------:R-:W-:Y:S05]  /*1de0*/  @P2 BRA `(.L_x_5185) ;  /* 0x0000004000002947 */ /* 0x000fea0003800000 */
[----:B------:R-:W-:Y:S01]  /*1df0*/  MOV R146, RZ ;  /* 0x000000ff00927202 */ /* 0x000fe20000000f00 */
[----:B------:R-:W-:Y:S05]  /*1e00*/  @!P0 BRA `(.L_x_5186) ;  /* 0x0000006000008947 */ /* 0x000fea0003800000 */
[----:B-----5:R-:W-:Y:S01]  /*1e10*/  HADD2.F32 R146, -RZ, R36.H1_H1 ;  /* 0x30000024ff927230 */ /* 0x020fe20000004100 */
[----:B------:R-:W-:Y:S05]  /*1e20*/  BRA `(.L_x_5186) ;  /* 0x0000004000007947 */ /* 0x000fea0003800000 */
.L_x_5185:
[----:B-----5:R-:W-:Y:S02]  /*1e30*/  HADD2.F32 R146, -RZ, R40.H1_H1 ;  /* 0x30000028ff927230 */ /* 0x020fe40000004100 */
[----:B0-----:R-:W-:-:S03]  /*1e40*/  @P0 HADD2.F32 R45, -RZ, R36.H1_H1 ;  /* 0x30000024ff2d0230 */ /* 0x001fc60000004100 */
[----:B------:R-:W-:-:S04]  /*1e50*/  FMUL.FTZ R146, R146, c[0x0][0x1ec] ;  /* 0x00007b0092927a20 */ /* 0x000fc80000410000 */
[----:B------:R-:W-:Y:S02]  /*1e60*/  @P0 FADD.FTZ R146, R45, R146 ;  /* 0x000000922d920221 */ /* 0x000fe40000010000 */
.L_x_5186:
[----:B------:R-:W-:Y:S05]  /*1e70*/  BSYNC B0 ;  /* 0x0000000000007941 */ /* 0x000fea0003800000 */
.L_x_5184:
[----:B------:R-:W-:Y:S01]  /*1e80*/  BSSY B0, `(.L_x_5187) ;  /* 0x000000a000007945 */ /* 0x000fe20003800000 */
[----:B------:R-:W-:Y:S05]  /*1e90*/  @P2 BRA `(.L_x_5188) ;  /* 0x0000004000002947 */ /* 0x000fea0003800000 */
[----:B0-----:R-:W-:Y:S01]  /*1ea0*/  HFMA2.MMA R145, -RZ, RZ, 0, 0 ;  /* 0x00000000ff917435 */ /* 0x001fe200000001ff */
[----:B------:R-:W-:Y:S05]  /*1eb0*/  @!P0 BRA `(.L_x_5189) ;  /* 0x0000006000008947 */ /* 0x000fea0003800000 */
[----:B-----5:R-:W-:Y:S01]  /*1ec0*/  HADD2.F32 R145, -RZ, R37.H0_H0 ;  /* 0x20000025ff917230 */ /* 0x020fe20000004100 */
[----:B------:R-:W-:Y:S05]  /*1ed0*/  BRA `(.L_x_5189) ;  /* 0x0000004000007947 */ /* 0x000fea0003800000 */
.L_x_5188:
[----:B0----5:R-:W-:Y:S02]  /*1ee0*/  HADD2.F32 R145, -RZ, R41.H0_H0 ;  /* 0x20000029ff917230 */ /* 0x021fe40000004100 */
[----:B------:R-:W-:-:S03]  /*1ef0*/  @P0 HADD2.F32 R44, -RZ, R37.H0_H0 ;  /* 0x20000025ff2c0230 */ /* 0x000fc60000004100 */
[----:B------:R-:W-:-:S04]  /*1f00*/  FMUL.FTZ R145, R145, c[0x0][0x1ec] ;  /* 0x00007b0091917a20 */ /* 0x000fc80000410000 */
[----:B------:R-:W-:Y:S02]  /*1f10*/  @P0 FADD.FTZ R145, R44, R145 ;  /* 0x000000912c910221 */ /* 0x000fe40000010000 */
.L_x_5189:
[----:B------:R-:W-:Y:S05]  /*1f20*/  BSYNC B0 ;  /* 0x0000000000007941 */ /* 0x000fea0003800000 */
.L_x_5187:
[----:B------:R-:W-:Y:S01]  /*1f30*/  BSSY B0, `(.L_x_5190) ;  /* 0x000000a000007945 */ /* 0x000fe20003800000 */
[----:B------:R-:W-:Y:S05]  /*1f40*/  @P2 BRA `(.L_x_5191) ;  /* 0x0000004000002947 */ /* 0x000fea0003800000 */
[----:B------:R-:W-:Y:S01]  /*1f50*/  MOV R144, RZ ;  /* 0x000000ff00907202 */ /* 0x000fe20000000f00 */
[----:B------:R-:W-:Y:S05]  /*1f60*/  @!P0 BRA `(.L_x_5192) ;  /* 0x0000006000008947 */ /* 0x000fea0003800000 */
[----:B-----5:R-:W-:Y:S01]  /*1f70*/  HADD2.F32 R144, -RZ, R37.H1_H1 ;  /* 0x30000025ff907230 */ /* 0x020fe20000004100 */
[----:B------:R-:W-:Y:S05]  /*1f80*/  BRA `(.L_x_5192) ;  /* 0x0000004000007947 */ /* 0x000fea0003800000 */
.L_x_5191:
[----:B-----5:R-:W-:Y:S02]  /*1f90*/  HADD2.F32 R144, -RZ, R41.H1_H1 ;  /* 0x30000029ff907230 */ /* 0x020fe40000004100 */
[----:B------:R-:W-:-:S03]  /*1fa0*/  @P0 HADD2.F32 R45, -RZ, R37.H1_H1 ;  /* 0x30000025ff2d0230 */ /* 0x000fc60000004100 */
[----:B------:R-:W-:-:S04]  /*1fb0*/  FMUL.FTZ R144, R144, c[0x0][0x1ec] ;  /* 0x00007b0090907a20 */ /* 0x000fc80000410000 */
[----:B------:R-:W-:Y:S02]  /*1fc0*/  @P0 FADD.FTZ R144, R45, R144 ;  /* 0x000000902d900221 */ /* 0x000fe40000010000 */
.L_x_5192:
[----:B------:R-:W-:Y:S05]  /*1fd0*/  BSYNC B0 ;  /* 0x0000000000007941 */ /* 0x000fea0003800000 */
.L_x_5190:
[----:B------:R-:W-:Y:S01]  /*1fe0*/  BSSY B0, `(.L_x_5193) ;  /* 0x000000a000007945 */ /* 0x000fe20003800000 */
[----:B------:R-:W-:Y:S05]  /*1ff0*/  @P2 BRA `(.L_x_5194) ;  /* 0x0000004000002947 */ /* 0x000fea0003800000 */
[----:B------:R-:W-:Y:S01]  /*2000*/  HFMA2.MMA R143, -RZ, RZ, 0, 0 ;  /* 0x00000000ff8f7435 */ /* 0x000fe200000001ff */
[----:B------:R-:W-:Y:S05]  /*2010*/  @!P0 BRA `(.L_x_5195) ;  /* 0x0000006000008947 */ /* 0x000fea0003800000 */
[----:B-----5:R-:W-:Y:S01]  /*2020*/  HADD2.F32 R143, -RZ, R38.H0_H0 ;  /* 0x20000026ff8f7230 */ /* 0x020fe20000004100 */
[----:B------:R-:W-:Y:S05]  /*2030*/  BRA `(.L_x_5195) ;  /* 0x0000004000007947 */ /* 0x000fea0003800000 */
.L_x_5194:
[----:B-----5:R-:W-:Y:S02]  /*2040*/  HADD2.F32 R143, -RZ, R42.H0_H0 ;  /* 0x2000002aff8f7230 */ /* 0x020fe40000004100 */
[----:B------:R-:W-:-:S03]  /*2050*/  @P0 HADD2.F32 R44, -RZ, R38.H0_H0 ;  /* 0x20000026ff2c0230 */ /* 0x000fc60000004100 */
[----:B------:R-:W-:-:S04]  /*2060*/  FMUL.FTZ R143, R143, c[0x0][0x1ec] ;  /* 0x00007b008f8f7a20 */ /* 0x000fc80000410000 */
[----:B------:R-:W-:Y:S02]  /*2070*/  @P0 FADD.FTZ R143, R44, R143 ;  /* 0x0000008f2c8f0221 */ /* 0x000fe40000010000 */
.L_x_5195:
[----:B------:R-:W-:Y:S05]  /*2080*/  BSYNC B0 ;  /* 0x0000000000007941 */ /* 0x000fea0003800000 */
.L_x_5193:
[----:B------:R-:W-:Y:S01]  /*2090*/  BSSY B0, `(.L_x_5196) ;  /* 0x000000a000007945 */ /* 0x000fe20003800000 */
[----:B------:R-:W-:Y:S05]  /*20a0*/  @P2 BRA `(.L_x_5197) ;  /* 0x0000004000002947 */ /* 0x000fea0003800000 */
[----:B------:R-:W-:Y:S01]  /*20b0*/  MOV R142, RZ ;  /* 0x000000ff008e7202 */ /* 0x000fe20000000f00 */
[----:B------:R-:W-:Y:S05]  /*20c0*/  @!P0 BRA `(.L_x_5198) ;  /* 0x0000006000008947 */ /* 0x000fea0003800000 */
[----:B-----5:R-:W-:Y:S01]  /*20d0*/  HADD2.F32 R142, -RZ, R38.H1_H1 ;  /* 0x30000026ff8e7230 */ /* 0x020fe20000004100 */
[----:B------:R-:W-:Y:S05]  /*20e0*/  BRA `(.L_x_5198) ;  /* 0x0000004000007947 */ /* 0x000fea0003800000 */
.L_x_5197:
[----:B-----5:R-:W-:Y:S02]  /*20f0*/  HADD2.F32 R142, -RZ, R42.H1_H1 ;  /* 0x3000002aff8e7230 */ /* 0x020fe40000004100 */
[----:B------:R-:W-:-:S03]  /*2100*/  @P0 HADD2.F32 R45, -RZ, R38.H1_H1 ;  /* 0x30000026ff2d0230 */ /* 0x000fc60000004100 */
[----:B------:R-:W-:-:S04]  /*2110*/  FMUL.FTZ R142, R142, c[0x0][0x1ec] ;  /* 0x00007b008e8e7a20 */ /* 0x000fc80000410000 */
[----:B------:R-:W-:Y:S02]  /*2120*/  @P0 FADD.FTZ R142, R45, R142 ;  /* 0x0000008e2d8e0221 */ /* 0x000fe40000010000 */
.L_x_5198:
[----:B------:R-:W-:Y:S05]  /*2130*/  BSYNC B0 ;  /* 0x0000000000007941 */ /* 0x000fea0003800000 */
.L_x_5196:
[----:B------:R-:W-:Y:S01]  /*2140*/  BSSY B0, `(.L_x_5199) ;  /* 0x000000a000007945 */ /* 0x000fe20003800000 */
[----:B------:R-:W-:Y:S05]  /*2150*/  @P2 BRA `(.L_x_5200) ;  /* 0x0000004000002947 */ /* 0x000fea0003800000 */
[----:B------:R-:W-:Y:S01]  /*2160*/  HFMA2.MMA R141, -RZ, RZ, 0, 0 ;  /* 0x00000000ff8d7435 */ /* 0x000fe200000001ff */
[----:B------:R-:W-:Y:S05]  /*2170*/  @!P0 BRA `(.L_x_5201) ;  /* 0x0000006000008947 */ /* 0x000fea0003800000 */
[----:B-----5:R-:W-:Y:S01]  /*2180*/  HADD2.F32 R141, -RZ, R39.H0_H0 ;  /* 0x20000027ff8d7230 */ /* 0x020fe20000004100 */
[----:B------:R-:W-:Y:S05]  /*2190*/  BRA `(.L_x_5201) ;  /* 0x0000004000007947 */ /* 0x000fea0003800000 */
.L_x_5200:
[----:B-----5:R-:W-:Y:S02]  /*21a0*/  HADD2.F32 R141, -RZ, R43.H0_H0 ;  /* 0x2000002bff8d7230 */ /* 0x020fe40000004100 */
[----:B------:R-:W-:-:S03]  /*21b0*/  @P0 HADD2.F32 R44, -RZ, R39.H0_H0 ;  /* 0x20000027ff2c0230 */ /* 0x000fc60000004100 */
[----:B------:R-:W-:-:S04]  /*21c0*/  FMUL.FTZ R141, R141, c[0x0][0x1ec] ;  /* 0x00007b008d8d7a20 */ /* 0x000fc80000410000 */
[----:B------:R-:W-:Y:S02]  /*21d0*/  @P0 FADD.FTZ R141, R44, R141 ;  /* 0x0000008d2c8d0221 */ /* 0x000fe40000010000 */
.L_x_5201:
[----:B------:R-:W-:Y:S05]  /*21e0*/  BSYNC B0 ;  /* 0x0000000000007941 */ /* 0x000fea0003800000 */
.L_x_5199:
[----:B------:R-:W-:Y:S01]  /*21f0*/  BSSY B0, `(.L_x_5202) ;  /* 0x000000a000007945 */ /* 0x000fe20003800000 */
[----:B------:R-:W-:Y:S05]  /*2200*/  @P2 BRA `(.L_x_5203) ;  /* 0x0000004000002947 */ /* 0x000fea0003800000 */
[----:B------:R-:W-:Y:S01]  /*2210*/  MOV R140, RZ ;  /* 0x000000ff008c7202 */ /* 0x000fe20000000f00 */
[----:B------:R-:W-:Y:S05]  /*2220*/  @!P0 BRA `(.L_x_5204) ;  /* 0x0000006000008947 */ /* 0x000fea0003800000 */
[----:B-----5:R-:W-:Y:S01]  /*2230*/  HADD2.F32 R140, -RZ, R39.H1_H1 ;  /* 0x30000027ff8c7230 */ /* 0x020fe20000004100 */
[----:B------:R-:W-:Y:S05]  /*2240*/  BRA `(.L_x_5204) ;  /* 0x0000004000007947 */ /* 0x000fea0003800000 */
.L_x_5203:
[----:B-----5:R-:W-:Y:S02]  /*2250*/  HADD2.F32 R140, -RZ, R43.H1_H1 ;  /* 0x3000002bff8c7230 */ /* 0x020fe40000004100 */
[----:B------:R-:W-:-:S03]  /*2260*/  @P0 HADD2.F32 R45, -RZ, R39.H1_H1 ;  /* 0x30000027ff2d0230 */ /* 0x000fc60000004100 */
[----:B------:R-:W-:-:S04]  /*2270*/  FMUL.FTZ R140, R140, c[0x0][0x1ec] ;  /* 0x00007b008c8c7a20 */ /* 0x000fc80000410000 */
[----:B------:R-:W-:Y:S02]  /*2280*/  @P0 FADD.FTZ R140, R45, R140 ;  /* 0x0000008c2d8c0221 */ /* 0x000fe40000010000 */
.L_x_5204:
[----:B------:R-:W-:Y:S05]  /*2290*/  BSYNC B0 ;  /* 0x0000000000007941 */ /* 0x000fea0003800000 */
.L_x_5202:
        /* <DEDUP_REMOVED lines=18> */
.L_x_5206:
[----:B-----5:R-:W-:Y:S02]  /*23c0*/  HADD2.F32 R155, -RZ, R40.H0_H0 ;  /* 0x20000028ff9b7230 */ /* 0x020fe40000004100 */
[----:B0-----:R-:W-:-:S03]  /*23d0*/  @P0 HADD2.F32 R44, -RZ, R36.H0_H0 ;  /* 0x20000024ff2c0230 */ /* 0x001fc60000004100 */
[----:B------:R-:W-:-:S04]  /*23e0*/  FMUL.FTZ R155, R155, c[0x0][0x1ec] ;  /* 0x00007b009b9b7a20 */ /* 0x000fc80000410000 */
[----:B------:R-:W-:Y:S02]  /*23f0*/  @P0 FADD.FTZ R155, R44, R155 ;  /* 0x0000009b2c9b0221 */ /* 0x000fe40000010000 */
.L_x_5207:
[----:B------:R-:W-:Y:S05]  /*2400*/  BSYNC B0 ;  /* 0x0000000000007941 */ /* 0x000fea0003800000 */
.L_x_5205:
[----:B------:R-:W-:Y:S01]  /*2410*/  BSSY B0, `(.L_x_5208) ;  /* 0x000000a000007945 */ /* 0x000fe20003800000 */
[----:B------:R-:W-:Y:S05]  /*2420*/  @P2 BRA `(.L_x_5209) ;  /* 0x0000004000002947 */ /* 0x000fea0003800000 */
[----:B------:R-:W-:Y:S01]  /*2430*/  MOV R154, RZ ;  /* 0x000000ff009a7202 */ /* 0x000fe20000000f00 */
[----:B------:R-:W-:Y:S05]  /*2440*/  @!P0 BRA `(.L_x_5210) ;  /* 0x0000006000008947 */ /* 0x000fea0003800000 */
[----:B-----5:R-:W-:Y:S01]  /*2450*/  HADD2.F32 R154, -RZ, R36.H1_H1 ;  /* 0x30000024ff9a7230 */ /* 0x020fe20000004100 */
[----:B------:R-:W-:Y:S05]  /*2460*/  BRA `(.L_x_5210) ;  /* 0x0000004000007947 */ /* 0x000fea0003800000 */
.L_x_5209:
[----:B-----5:R-:W-:Y:S02]  /*2470*/  HADD2.F32 R154, -RZ, R40.H1_H1 ;  /* 0x30000028ff9a7230 */ /* 0x020fe40000004100 */
[----:B0-----:R-:W-:-:S03]  /*2480*/  @P0 HADD2.F32 R45, -RZ, R36.H1_H1 ;  /* 0x30000024ff2d0230 */ /* 0x001fc60000004100 */
[----:B------:R-:W-:-:S04]  /*2490*/  FMUL.FTZ R154, R154, c[0x0][0x1ec] ;  /* 0x00007b009a9a7a20 */ /* 0x000fc80000410000 */
[----:B------:R-:W-:Y:S02]  /*24a0*/  @P0 FADD.FTZ R154, R45, R154 ;  /* 0x0000009a2d9a0221 */ /* 0x000fe40000010000 */
.L_x_5210:
[----:B------:R-:W-:Y:S05]  /*24b0*/  BSYNC B0 ;  /* 0x0000000000007941 */ /* 0x000fea0003800000 */
.L_x_5208:
[----:B------:R-:W-:Y:S01]  /*24c0*/  BSSY B0, `(.L_x_5211) ;  /* 0x000000a000007945 */ /* 0x000fe20003800000 */
[----:B------:R-:W-:Y:S05]  /*24d0*/  @P2 BRA `(.L_x_5212) ;  /* 0x0000004000002947 */ /* 0x000fea0003800000 */
[----:B0-----:R-:W-:Y:S01]  /*24e0*/  HFMA2.MMA R153, -RZ, RZ, 0, 0 ;  /* 0x00000000ff997435 */ /* 0x001fe200000001ff */
[----:B------:R-:W-:Y:S05]  /*24f0*/  @!P0 BRA `(.L_x_5213) ;  /* 0x0000006000008947 */ /* 0x000fea0003800000 */
[----:B-----5:R-:W-:Y:S01]  /*2500*/  HADD2.F32 R153, -RZ, R37.H0_H0 ;  /* 0x20000025ff997230 */ /* 0x020fe20000004100 */
[----:B------:R-:W-:Y:S05]  /*2510*/  BRA `(.L_x_5213) ;  /* 0x0000004000007947 */ /* 0x000fea0003800000 */
.L_x_5212:
[----:B0----5:R-:W-:Y:S02]  /*2520*/  HADD2.F32 R153, -RZ, R41.H0_H0 ;  /* 0x20000029ff997230 */ /* 0x021fe40000004100 */
[----:B------:R-:W-:-:S03]  /*2530*/  @P0 HADD2.F32 R44, -RZ, R37.H0_H0 ;  /* 0x20000025ff2c0230 */ /* 0x000fc60000004100 */
[----:B------:R-:W-:-:S04]  /*2540*/  FMUL.FTZ R153, R153, c[0x0][0x1ec] ;  /* 0x00007b0099997a20 */ /* 0x000fc80000410000 */
[----:B------:R-:W-:Y:S02]  /*2550*/  @P0 FADD.FTZ R153, R44, R153 ;  /* 0x000000992c990221 */ /* 0x000fe40000010000 */
.L_x_5213:
[----:B------:R-:W-:Y:S05]  /*2560*/  BSYNC B0 ;  /* 0x0000000000007941 */ /* 0x000fea0003800000 */
.L_x_5211:
[----:B------:R-:W-:Y:S01]  /*2570*/  BSSY B0, `(.L_x_5214) ;  /* 0x000000a000007945 */ /* 0x000fe20003800000 */
[----:B------:R-:W-:Y:S05]  /*2580*/  @P2 BRA `(.L_x_5215) ;  /* 0x0000004000002947 */ /* 0x000fea0003800000 */
[----:B------:R-:W-:Y:S01]  /*2590*/  MOV R152, RZ ;  /* 0x000000ff00987202 */ /* 0x000fe20000000f00 */
[----:B------:R-:W-:Y:S05]  /*25a0*/  @!P0 BRA `(.L_x_5216) ;  /* 0x0000006000008947 */ /* 0x000fea0003800000 */
[----:B-----5:R-:W-:Y:S01]  /*25b0*/  HADD2.F32 R152, -RZ, R37.H1_H1 ;  /* 0x30000025ff987230 */ /* 0x020fe20000004100 */
[----:B------:R-:W-:Y:S05]  /*25c0*/  BRA `(.L_x_5216) ;  /* 0x0000004000007947 */ /* 0x000fea0003800000 */
.L_x_5215:
[----:B-----5:R-:W-:Y:S02]  /*25d0*/  HADD2.F32 R152, -RZ, R41.H1_H1 ;  /* 0x30000029ff987230 */ /* 0x020fe40000004100 */
[----:B------:R-:W-:-:S03]  /*25e0*/  @P0 HADD2.F32 R45, -RZ, R37.H1_H1 ;  /* 0x30000025ff2d0230 */ /* 0x000fc60000004100 */
[----:B------:R-:W-:-:S04]  /*25f0*/  FMUL.FTZ R152, R152, c[0x0][0x1ec] ;  /* 0x00007b0098987a20 */ /* 0x000fc80000410000 */
[----:B------:R-:W-:Y:S02]  /*2600*/  @P0 FADD.FTZ R152, R45, R152 ;  /* 0x000000982d980221 */ /* 0x000fe40000010000 */
.L_x_5216:
[----:B------:R-:W-:Y:S05]  /*2610*/  BSYNC B0 ;  /* 0x0000000000007941 */ /* 0x000fea0003800000 */
.L_x_5214:
[----:B------:R-:W-:Y:S01]  /*2620*/  BSSY B0, `(.L_x_5217) ;  /* 0x000000a000007945 */ /* 0x000fe20003800000 */
[----:B------:R-:W-:Y:S05]  /*2630*/  @P2 BRA `(.L_x_5218) ;  /* 0x0000004000002947 */ /* 0x000fea0003800000 */
[----:B------:R-:W-:Y:S01]  /*2640*/  HFMA2.MMA R151, -RZ, RZ, 0, 0 ;  /* 0x00000000ff977435 */ /* 0x000fe200000001ff */
[----:B------:R-:W-:Y:S05]  /*2650*/  @!P0 BRA `(.L_x_5219) ;  /* 0x0000006000008947 */ /* 0x000fea0003800000 */
[----:B-----5:R-:W-:Y:S01]  /*2660*/  HADD2.F32 R151, -RZ, R38.H0_H0 ;  /* 0x20000026ff977230 */ /* 0x020fe20000004100 */
[----:B------:R-:W-:Y:S05]  /*2670*/  BRA `(.L_x_5219) ;  /* 0x0000004000007947 */ /* 0x000fea0003800000 */
.L_x_5218:
[----:B-----5:R-:W-:Y:S02]  /*2680*/  HADD2.F32 R151, -RZ, R42.H0_H0 ;  /* 0x2000002aff977230 */ /* 0x020fe40000004100 */
[----:B------:R-:W-:-:S03]  /*2690*/  @P0 HADD2.F32 R44, -RZ, R38.H0_H0 ;  /* 0x20000026ff2c0230 */ /* 0x000fc60000004100 */
[----:B------:R-:W-:-:S04]  /*26a0*/  FMUL.FTZ R151, R151, c[0x0][0x1ec] ;  /* 0x00007b0097977a20 */ /* 0x000fc80000410000 */
[----:B------:R-:W-:Y:S02]  /*26b0*/  @P0 FADD.FTZ R151, R44, R151 ;  /* 0x000000972c970221 */ /* 0x000fe40000010000 */
.L_x_5219:
[----:B------:R-:W-:Y:S05]  /*26c0*/  BSYNC B0 ;  /* 0x0000000000007941 */ /* 0x000fea0003800000 */
.L_x_5217:
[----:B------:R-:W-:Y:S01]  /*26d0*/  BSSY B0, `(.L_x_5220) ;  /* 0x000000a000007945 */ /* 0x000fe20003800000 */
[----:B------:R-:W-:Y:S05]  /*26e0*/  @P2 BRA `(.L_x_5221) ;  /* 0x0000004000002947 */ /* 0x000fea0003800000 */
[----:B------:R-:W-:Y:S01]  /*26f0*/  MOV R150, RZ ;  /* 0x000000ff00967202 */ /* 0x000fe20000000f00 */
[----:B------:R-:W-:Y:S05]  /*2700*/  @!P0 BRA `(.L_x_5222) ;  /* 0x0000006000008947 */ /* 0x000fea0003800000 */
[----:B-----5:R-:W-:Y:S01]  /*2710*/  HADD2.F32 R150, -RZ, R38.H1_H1 ;  /* 0x30000026ff967230 */ /* 0x020fe20000004100 */
[----:B------:R-:W-:Y:S05]  /*2720*/  BRA `(.L_x_5222) ;  /* 0x0000004000007947 */ /* 0x000fea0003800000 */
.L_x_5221:
[----:B-----5:R-:W-:Y:S02]  /*2730*/  HADD2.F32 R150, -RZ, R42.H1_H1 ;  /* 0x3000002aff967230 */ /* 0x020fe40000004100 */
[----:B------:R-:W-:-:S03]  /*2740*/  @P0 HADD2.F32 R45, -RZ, R38.H1_H1 ;  /* 0x30000026ff2d0230 */ /* 0x000fc60000004100 */
[----:B------:R-:W-:-:S04]  /*2750*/  FMUL.FTZ R150, R150, c[0x0][0x1ec] ;  /* 0x00007b0096967a20 */ /* 0x000fc80000410000 */
[----:B------:R-:W-:Y:S02]  /*2760*/  @P0 FADD.FTZ R150, R45, R150 ;  /* 0x000000962d960221 */ /* 0x000fe40000010000 */
.L_x_5222:
[----:B------:R-:W-:Y:S05]  /*2770*/  BSYNC B0 ;  /* 0x0000000000007941 */ /* 0x000fea0003800000 */
.L_x_5220:
[----:B------:R-:W-:Y:S01]  /*2780*/  BSSY B0, `(.L_x_5223) ;  /* 0x000000a000007945 */ /* 0x000fe20003800000 */
[----:B------:R-:W-:Y:S05]  /*2790*/  @P2 BRA `(.L_x_5224) ;  /* 0x0000004000002947 */ /* 0x000fea0003800000 */
[----:B------:R-:W-:Y:S01]  /*27a0*/  HFMA2.MMA R149, -RZ, RZ, 0, 0 ;  /* 0x00000000ff957435 */ /* 0x000fe200000001ff */
[----:B------:R-:W-:Y:S05]  /*27b0*/  @!P0 BRA `(.L_x_5225) ;  /* 0x0000006000008947 */ /* 0x000fea0003800000 */
[----:B-----5:R-:W-:Y:S01]  /*27c0*/  HADD2.F32 R149, -RZ, R39.H0_H0 ;  /* 0x20000027ff957230 */ /* 0x020fe20000004100 */
[----:B------:R-:W-:Y:S05]  /*27d0*/  BRA `(.L_x_5225) ;  /* 0x0000004000007947 */ /* 0x000fea0003800000 */
.L_x_5224:
[----:B-----5:R-:W-:Y:S02]  /*27e0*/  HADD2.F32 R149, -RZ, R43.H0_H0 ;  /* 0x2000002bff957230 */ /* 0x020fe40000004100 */
[----:B------:R-:W-:-:S03]  /*27f0*/  @P0 HADD2.F32 R44, -RZ, R39.H0_H0 ;  /* 0x20000027ff2c0230 */ /* 0x000fc60000004100 */
[----:B------:R-:W-:-:S04]  /*2800*/  FMUL.FTZ R149, R149, c[0x0][0x1ec] ;  /* 0x00007b0095957a20 */ /* 0x000fc80000410000 */
[----:B------:R-:W-:Y:S02]  /*2810*/  @P0 FADD.FTZ R149, R44, R149 ;  /* 0x000000952c950221 */ /* 0x000fe40000010000 */
.L_x_5225:
[----:B------:R-:W-:Y:S05]  /*2820*/  BSYNC B0 ;  /* 0x0000000000007941 */ /* 0x000fea0003800000 */
.L_x_5223:
[----:B------:R-:W-:Y:S01]  /*2830*/  BSSY B0, `(.L_x_5226) ;  /* 0x000000a000007945 */ /* 0x000fe20003800000 */
[----:B------:R-:W-:Y:S05]  /*2840*/  @P2 BRA `(.L_x_5227) ;  /* 0x0000004000002947 */ /* 0x000fea0003800000 */
[----:B------:R-:W-:Y:S01]  /*2850*/  MOV R148, RZ ;  /* 0x000000ff00947202 */ /* 0x000fe20000000f00 */
[----:B------:R-:W-:Y:S05]  /*2860*/  @!P0 BRA `(.L_x_5228) ;  /* 0x0000006000008947 */ /* 0x000fea0003800000 */
[----:B-----5:R-:W-:Y:S01]  /*2870*/  HADD2.F32 R148, -RZ, R39.H1_H1 ;  /* 0x30000027ff947230 */ /* 0x020fe20000004100 */
[----:B------:R-:W-:Y:S05]  /*2880*/  BRA `(.L_x_5228) ;  /* 0x0000004000007947 */ /* 0x000fea0003800000 */
.L_x_5227:
[----:B-----5:R-:W-:Y:S02]  /*2890*/  HADD2.F32 R148, -RZ, R43.H1_H1 ;  /* 0x3000002bff947230 */ /* 0x020fe40000004100 */
[----:B------:R-:W-:-:S03]  /*28a0*/  @P0 HADD2.F32 R45, -RZ, R39.H1_H1 ;  /* 0x30000027ff2d0230 */ /* 0x000fc60000004100 */
[----:B------:R-:W-:-:S04]  /*28b0*/  FMUL.FTZ R148, R148, c[0x0][0x1ec] ;  /* 0x00007b0094947a20 */ /* 0x000fc80000410000 */
[----:B------:R-:W-:Y:S02]  /*28c0*/  @P0 FADD.FTZ R148, R45, R148 ;  /* 0x000000942d940221 */ /* 0x000fe40000010000 */
.L_x_5228:
[----:B------:R-:W-:Y:S05]  /*28d0*/  BSYNC B0 ;  /* 0x0000000000007941 */ /* 0x000fea0003800000 */
.L_x_5226:
        /* <DEDUP_REMOVED lines=18> */
.L_x_5230:
[----:B-----5:R-:W-:Y:S02]  /*2a00*/  HADD2.F32 R161, -RZ, R40.H0_H0 ;  /* 0x20000028ffa17230 */ /* 0x020fe40000004100 */
[----:B0-----:R-:W-:-:S03]  /*2a10*/  @P0 HADD2.F32 R44, -RZ, R36.H0_H0 ;  /* 0x20000024ff2c0230 */ /* 0x001fc60000004100 */
[----:B------:R-:W-:-:S04]  /*2a20*/  FMUL.FTZ R161, R161, c[0x0][0x1ec] ;  /* 0x00007b00a1a17a20 */ /* 0x000fc80000410000 */
[----:B------:R-:W-:Y:S02]  /*2a30*/  @P0 FADD.FTZ R161, R44, R161 ;  /* 0x000000a12ca10221 */ /* 0x000fe40000010000 */
.L_x_5231:
[----:B------:R-:W-:Y:S05]  /*2a40*/  BSYNC B0 ;  /* 0x0000000000007941 */ /* 0x000fea0003800000 */
.L_x_5229:
[----:B------:R-:W-:Y:S01]  /*2a50*/  BSSY B0, `(.L_x_5232) ;  /* 0x000000a000007945 */ /* 0x000fe20003800000 */
[----:B------:R-:W-:Y:S05]  /*2a60*/  @P2 BRA `(.L_x_5233) ;  /* 0x0000004000002947 */ /* 0x000fea0003800000 */
[----:B------:R-:W-:Y:S01]  /*2a70*/  MOV R160, RZ ;  /* 0x000000ff00a07202 */ /* 0x000fe20000000f00 */
[----:B------:R-:W-:Y:S05]  /*2a80*/  @!P0 BRA `(.L_x_5234) ;  /* 0x0000006000008947 */ /* 0x000fea0003800000 */
[----:B-----5:R-:W-:Y:S01]  /*2a90*/  HADD2.F32 R160, -RZ, R36.H1_H1 ;  /* 0x30000024ffa07230 */ /* 0x020fe20000004100 */
[----:B------:R-:W-:Y:S05]  /*2aa0*/  BRA `(.L_x_5234) ;  /* 0x0000004000007947 */ /* 0x000fea0003800000 */
.L_x_5233:
[----:B-----5:R-:W-:Y:S02]  /*2ab0*/  HADD2.F32 R160, -RZ, R40.H1_H1 ;  /* 0x30000028ffa07230 */ /* 0x020fe40000004100 */
[----:B0-----:R-:W-:-:S03]  /*2ac0*/  @P0 HADD2.F32 R45, -RZ, R36.H1_H1 ;  /* 0x30000024ff2d0230 */ /* 0x001fc60000004100 */
[----:B------:R-:W-:-:S04]  /*2ad0*/  FMUL.FTZ R160, R160, c[0x0][0x1ec] ;  /* 0x00007b00a0a07a20 */ /* 0x000fc80000410000 */
[----:B------:R-:W-:Y:S02]  /*2ae0*/  @P0 FADD.FTZ R160, R45, R160 ;  /* 0x000000a02da00221 */ /* 0x000fe40000010000 */
.L_x_5234:
[----:B------:R-:W-:Y:S05]  /*2af0*/  BSYNC B0 ;  /* 0x0000000000007941 */ /* 0x000fea0003800000 */
.L_x_5232:
[----:B------:R-:W-:Y:S01]  /*2b00*/  BSSY B0, `(.L_x_5235) ;  /* 0x000000a000007945 */ /* 0x000fe20003800000 */
[----:B------:R-:W-:Y:S05]  /*2b10*/  @P2 BRA `(.L_x_5236) ;  /* 0x0000004000002947 */ /* 0x000fea0003800000 */
[----:B0-----:R-:W-:Y:S01]  /*2b20*/  HFMA2.MMA R138, -RZ, RZ, 0, 0 ;  /* 0x00000000ff8a7435 */ /* 0x001fe200000001ff */
[----:B------:R-:W-:Y:S05]  /*2b30*/  @!P0 BRA `(.L_x_5237) ;  /* 0x0000006000008947 */ /* 0x000fea0003800000 */
[----:B-----5:R-:W-:Y:S01]  /*2b40*/  HADD2.F32 R138, -RZ, R37.H0_H0 ;  /* 0x20000025ff8a7230 */ /* 0x020fe20000004100 */
[----:B------:R-:W-:Y:S05]  /*2b50*/  BRA `(.L_x_5237) ;  /* 0x0000004000007947 */ /* 0x000fea0003800000 */
.L_x_5236:
[----:B0----5:R-:W-:Y:S02]  /*2b60*/  HADD2.F32 R138, -RZ, R41.H0_H0 ;  /* 0x20000029ff8a7230 */ /* 0x021fe40000004100 */
[----:B------:R-:W-:-:S03]  /*2b70*/  @P0 HADD2.F32 R45, -RZ, R37.H0_H0 ;  /* 0x20000025ff2d0230 */ /* 0x000fc60000004100 */
[----:B------:R-:W-:-:S04]  /*2b80*/  FMUL.FTZ R138, R138, c[0x0][0x1ec] ;  /* 0x00007b008a8a7a20 */ /* 0x000fc80000410000 */
[----:B------:R-:W-:Y:S02]  /*2b90*/  @P0 FADD.FTZ R138, R45, R138 ;  /* 0x0000008a2d8a0221 */ /* 0x000fe40000010000 */
.L_x_5237:
[----:B------:R-:W-:Y:S05]  /*2ba0*/  BSYNC B0 ;  /* 0x0000000000007941 */ /* 0x000fea0003800000 */
.L_x_5235:
[----:B------:R-:W-:Y:S01]  /*2bb0*/  BSSY B0, `(.L_x_5238) ;  /* 0x000000a000007945 */ /* 0x000fe20003800000 */
[----:B------:R-:W-:Y:S05]  /*2bc0*/  @P2 BRA `(.L_x_5239) ;  /* 0x0000004000002947 */ /* 0x000fea0003800000 */
[----:B------:R-:W-:Y:S01]  /*2bd0*/  MOV R139, RZ ;  /* 0x000000ff008b7202 */ /* 0x000fe20000000f00 */
[----:B------:R-:W-:Y:S05]  /*2be0*/  @!P0 BRA `(.L_x_5240) ;  /* 0x0000006000008947 */ /* 0x000fea0003800000 */
[----:B-----5:R-:W-:Y:S01]  /*2bf0*/  HADD2.F32 R139, -RZ, R37.H1_H1 ;  /* 0x30000025ff8b7230 */ /* 0x020fe20000004100 */
[----:B------:R-:W-:Y:S05]  /*2c00*/  BRA `(.L_x_5240) ;  /* 0x0000004000007947 */ /* 0x000fea0003800000 */
.L_x_5239:
[----:B-----5:R-:W-:Y:S02]  /*2c10*/  HADD2.F32 R139, -RZ, R41.H1_H1 ;  /* 0x30000029ff8b7230 */ /* 0x020fe40000004100 */
[----:B------:R-:W-:-:S03]  /*2c20*/  @P0 HADD2.F32 R44, -RZ, R37.H1_H1 ;  /* 0x30000025ff2c0230 */ /* 0x000fc60000004100 */
[----:B------:R-:W-:-:S04]  /*2c30*/  FMUL.FTZ R139, R139, c[0x0][0x1ec] ;  /* 0x00007b008b8b7a20 */ /* 0x000fc80000410000 */
[----:B------:R-:W-:Y:S02]  /*2c40*/  @P0 FADD.FTZ R139, R44, R139 ;  /* 0x0000008b2c8b0221 */ /* 0x000fe40000010000 */
.L_x_5240:
[----:B------:R-:W-:Y:S05]  /*2c50*/  BSYNC B0 ;  /* 0x0000000000007941 */ /* 0x000fea0003800000 */
.L_x_5238:
[----:B------:R-:W-:Y:S01]  /*2c60*/  BSSY B0, `(.L_x_5241) ;  /* 0x000000a000007945 */ /* 0x000fe20003800000 */
[----:B------:R-:W-:Y:S05]  /*2c70*/  @P2 BRA `(.L_x_5242) ;  /* 0x0000004000002947 */ /* 0x000fea0003800000 */
[----:B------:R-:W-:Y:S01]  /*2c80*/  HFMA2.MMA R156, -RZ, RZ, 0, 0 ;  /* 0x00000000ff9c7435 */ /* 0x000fe200000001ff */
[----:B------:R-:W-:Y:S05]  /*2c90*/  @!P0 BRA `(.L_x_5243) ;  /* 0x0000006000008947 */ /* 0x000fea0003800000 */
[----:B-----5:R-:W-:Y:S01]  /*2ca0*/  HADD2.F32 R156, -RZ, R38.H0_H0 ;  /* 0x20000026ff9c7230 */ /* 0x020fe20000004100 */
[----:B------:R-:W-:Y:S05]  /*2cb0*/  BRA `(.L_x_5243) ;  /* 0x0000004000007947 */ /* 0x000fea0003800000 */
.L_x_5242:
[----:B-----5:R-:W-:Y:S02]  /*2cc0*/  HADD2.F32 R156, -RZ, R42.H0_H0 ;  /* 0x2000002aff9c7230 */ /* 0x020fe40000004100 */
[----:B------:R-:W-:-:S03]  /*2cd0*/  @P0 HADD2.F32 R45, -RZ, R38.H0_H0 ;  /* 0x20000026ff2d0230 */ /* 0x000fc60000004100 */
[----:B------:R-:W-:-:S04]  /*2ce0*/  FMUL.FTZ R156, R156, c[0x0][0x1ec] ;  /* 0x00007b009c9c7a20 */ /* 0x000fc80000410000 */
[----:B------:R-:W-:Y:S02]  /*2cf0*/  @P0 FADD.FTZ R156, R45, R156 ;  /* 0x0000009c2d9c0221 */ /* 0x000fe40000010000 */
.L_x_5243:
[----:B------:R-:W-:Y:S05]  /*2d00*/  BSYNC B0 ;  /* 0x0000000000007941 */ /* 0x000fea0003800000 */
.L_x_5241:
[----:B------:R-:W-:Y:S01]  /*2d10*/  BSSY B0, `(.L_x_5244) ;  /* 0x000000a000007945 */ /* 0x000fe20003800000 */
[----:B------:R-:W-:Y:S05]  /*2d20*/  @P2 BRA `(.L_x_5245) ;  /* 0x0000004000002947 */ /* 0x000fea0003800000 */
[----:B------:R-:W-:Y:S01]  /*2d30*/  MOV R157, RZ ;  /* 0x000000ff009d7202 */ /* 0x000fe20000000f00 */
[----:B------:R-:W-:Y:S05]  /*2d40*/  @!P0 BRA `(.L_x_5246) ;  /* 0x0000006000008947 */ /* 0x000fea0003800000 */
[----:B-----5:R-:W-:Y:S01]  /*2d50*/  HADD2.F32 R157, -RZ, R38.H1_H1 ;  /* 0x30000026ff9d7230 */ /* 0x020fe20000004100 */
[----:B------:R-:W-:Y:S05]  /*2d60*/  BRA `(.L_x_5246) ;  /* 0x0000004000007947 */ /* 0x000fea0003800000 */
.L_x_5245:
[----:B-----5:R-:W-:Y:S02]  /*2d70*/  HADD2.F32 R157, -RZ, R42.H1_H1 ;  /* 0x3000002aff9d7230 */ /* 0x020fe40000004100 */
[----:B------:R-:W-:-:S03]  /*2d80*/  @P0 HADD2.F32 R44, -RZ, R38.H1_H1 ;  /* 0x30000026ff2c0230 */ /* 0x000fc60000004100 */
[----:B------:R-:W-:-:S04]  /*2d90*/  FMUL.FTZ R157, R157, c[0x0][0x1ec] ;  /* 0x00007b009d9d7a20 */ /* 0x000fc80000410000 */
[----:B------:R-:W-:Y:S02]  /*2da0*/  @P0 FADD.FTZ R157, R44, R157 ;  /* 0x0000009d2c9d0221 */ /* 0x000fe40000010000 */
.L_x_5246:
[----:B------:R-:W-:Y:S05]  /*2db0*/  BSYNC B0 ;  /* 0x0000000000007941 */ /* 0x000fea0003800000 */
.L_x_5244:
[----:B------:R-:W-:Y:S01]  /*2dc0*/  BSSY B0, `(.L_x_5247) ;  /* 0x000000a000007945 */ /* 0x000fe20003800000 */
[----:B------:R-:W-:Y:S05]  /*2dd0*/  @P2 BRA `(.L_x_5248) ;  /* 0x0000004000002947 */ /* 0x000fea0003800000 */
[----:B------:R-:W-:Y:S01]  /*2de0*/  HFMA2.MMA R158, -RZ, RZ, 0, 0 ;  /* 0x00000000ff9e7435 */ /* 0x000fe200000001ff */
[----:B------:R-:W-:Y:S05]  /*2df0*/  @!P0 BRA `(.L_x_5249) ;  /* 0x0000006000008947 */ /* 0x000fea0003800000 */
[----:B-----5:R-:W-:Y:S01]  /*2e00*/  HADD2.F32 R158, -RZ, R39.H0_H0 ;  /* 0x20000027ff9e7230 */ /* 0x020fe20000004100 */
[----:B------:R-:W-:Y:S05]  /*2e10*/  BRA `(.L_x_5249) ;  /* 0x0000004000007947 */ /* 0x000fea0003800000 */
.L_x_5248:
[----:B-----5:R-:W-:Y:S02]  /*2e20*/  HADD2.F32 R158, -RZ, R43.H0_H0 ;  /* 0x2000002bff9e7230 */ /* 0x020fe40000004100 */
[----:B------:R-:W-:-:S03]  /*2e30*/  @P0 HADD2.F32 R45, -RZ, R39.H0_H0 ;  /* 0x20000027ff2d0230 */ /* 0x000fc60000004100 */
[----:B------:R-:W-:-:S04]  /*2e40*/  FMUL.FTZ R158, R158, c[0x0][0x1ec] ;  /* 0x00007b009e9e7a20 */ /* 0x000fc80000410000 */
[----:B------:R-:W-:Y:S02]  /*2e50*/  @P0 FADD.FTZ R158, R45, R158 ;  /* 0x0000009e2d9e0221 */ /* 0x000fe40000010000 */
.L_x_5249:
[----:B------:R-:W-:Y:S05]  /*2e60*/  BSYNC B0 ;  /* 0x0000000000007941 */ /* 0x000fea0003800000 */
.L_x_5247:
[----:B------:R-:W-:Y:S01]  /*2e70*/  BSSY B0, `(.L_x_5250) ;  /* 0x000000a000007945 */ /* 0x000fe20003800000 */
[----:B------:R-:W-:Y:S05]  /*2e80*/  @P2 BRA `(.L_x_5251) ;  /* 0x0000004000002947 */ /* 0x000fea0003800000 */
[----:B------:R-:W-:Y:S01]  /*2e90*/  MOV R159, RZ ;  /* 0x000000ff009f7202 */ /* 0x000fe20000000f00 */
[----:B------:R-:W-:Y:S05]  /*2ea0*/  @!P0 BRA `(.L_x_5252) ;  /* 0x0000006000008947 */ /* 0x000fea0003800000 */
[----:B-----5:R-:W-:Y:S01]  /*2eb0*/  HADD2.F32 R159, -RZ, R39.H1_H1 ;  /* 0x30000027ff9f7230 */ /* 0x020fe20000004100 */
[----:B------:R-:W-:Y:S05]  /*2ec0*/  BRA `(.L_x_5252) ;  /* 0x0000004000007947 */ /* 0x000fea0003800000 */
.L_x_5251:
[----:B-----5:R-:W-:Y:S02]  /*2ed0*/  HADD2.F32 R159, -RZ, R43.H1_H1 ;  /* 0x3000002bff9f7230 */ /* 0x020fe40000004100 */
[----:B------:R-:W-:-:S03]  /*2ee0*/  @P0 HADD2.F32 R44, -RZ, R39.H1_H1 ;  /* 0x30000027ff2c0230 */ /* 0x000fc60000004100 */
[----:B------:R-:W-:-:S04]  /*2ef0*/  FMUL.FTZ R159, R159, c[0x0][0x1ec] ;  /* 0x00007b009f9f7a20 */ /* 0x000fc80000410000 */
[----:B------:R-:W-:Y:S02]  /*2f00*/  @P0 FADD.FTZ R159, R44, R159 ;  /* 0x0000009f2c9f0221 */ /* 0x000fe40000010000 */
.L_x_5252:
[----:B------:R-:W-:Y:S05]  /*2f10*/  BSYNC B0 ;  /* 0x0000000000007941 */ /* 0x000fea0003800000 */
.L_x_5250:
[----:B------:R-:W-:Y:S01]  /*2f20*/  IMAD.WIDE.U32 R162, R162, R137, c[0x0][0x188] ;  /* 0x00006200a2a27625 */ /* 0x000fe200078e0089 */
[----:B------:R-:W-:Y:S02]  /*2f30*/  F2FP.PACK_AB R47, R159, R158 ;  /* 0x0000009e9f2f723e */ /* 0x000fe400000000ff */
[----:B------:R-:W-:Y:S01]  /*2f40*/  F2FP.PACK_AB R46, R157, R156 ;  /* 0x0000009c9d2e723e */ /* 0x000fe200000000ff */
[----:B------:R-:W-:Y:S01]  /*2f50*/  FADD.FTZ R137, RZ, R53 ;  /* 0x00000035ff897221 */ /* 0x000fe20000010000 */
[----:B------:R-:W-:Y:S02]  /*2f60*/  F2FP.PACK_AB R45, R139, R138 ;  /* 0x0000008a8b2d723e */ /* 0x000fe400000000ff */
[----:B------:R-:W-:Y:S01]  /*2f70*/  F2FP.PACK_AB R44, R160, R161 ;  /* 0x000000a1a02c723e */ /* 0x000fe200000000ff */
        /* <DEDUP_REMOVED lines=51> */
.L_x_5259:
        /* <DEDUP_REMOVED lines=116> */
.L_x_5260:
[----:B------:R-:W-:Y:S01]  /*39f0*/  @!P1 LEA R164, P0, R67, c[0x0][0x1a0], 0x2 ;  /* 0x0000680043a49a11 */ /* 0x000fe200078010ff */
[----:B------:R-:W-:Y:S01]  /*3a00*/  FMUL.FTZ R45, R46, R46 ;  /* 0x0000002e2e2d7220 */ /* 0x000fe20000410000 */
[----:B------:R-:W-:Y:S01]  /*3a10*/  MOV R44, c[0x0][0x1e0] ;  /* 0x00007800002c7a02 */ /* 0x000fe20000000f00 */
[----:B-1----:R-:W-:Y:S01]  /*3a20*/  FADD.FTZ R47, R47, R162 ;  /* 0x000000a22f2f7221 */ /* 0x002fe20000010000 */
[----:B------:R-:W-:Y:S01]  /*3a30*/  @!P1 LEA.HI.X R165, R67, c[0x0][0x1a4], R126, 0x2, P0 ;  /* 0x0000690043a59a11 */ /* 0x000fe200000f147e */
[----:B------:R-:W-:Y:S01]  /*3a40*/  BSSY B0, `(.L_x_5255) ;  /* 0x00000cc000007945 */ /* 0x000fe20003800000 */
[----:B------:R-:W-:Y:S01]  /*3a50*/  ISETP.NE.AND P0, PT, RZ, UR6, PT ;  /* 0x00000006ff007c0c */ /* 0x000fe2000bf05270 */
[----:B------:R-:W-:Y:S02]  /*3a60*/  FFMA.FTZ R44, R47, R44, c[0x0][0x228] ;  /* 0x00008a002f2c7623 */ /* 0x000fe4000001002c */
[----:B------:R1:W-:Y:S01]  /*3a70*/  @!P1 STG.E [R164.64], R46 ;  /* 0x0000002ea4009986 */ /* 0x0003e2000c101904 */
[----:B------:R-:W-:-:S05]  /*3a80*/  FSEL R45, R45, RZ, P0 ;  /* 0x000000ff2d2d7208 */ /* 0x000fca0000000000 */
[----:B0-----:R-:W-:Y:S01]  /*3a90*/  FADD.FTZ R162, R44, R45 ;  /* 0x0000002d2ca27221 */ /* 0x001fe20000010000 */
[----:B------:R-:W-:-:S04]  /*3aa0*/  @!P1 LEA R44, P2, R67, c[0x0][0x1a8], 0x2 ;  /* 0x00006a00432c9a11 */ /* 0x000fc800078410ff */
[----:B------:R-:W-:Y:S01]  /*3ab0*/  @!P1 LEA.HI.X R45, R67, c[0x0][0x1ac], R126, 0x2, P2 ;  /* 0x00006b00432d9a11 */ /* 0x000fe200010f147e */
[----:B------:R-:W0:Y:S04]  /*3ac0*/  MUFU.RSQ R162, R162 ;  /* 0x000000a200a27308 */ /* 0x000e280000001400 */
[----:B0-----:R1:W-:Y:S01]  /*3ad0*/  @!P1 STG.E [R44.64], R162 ;  /* 0x000000a22c009986 */ /* 0x0013e2000c101904 */
[----:B------:R-:W-:-:S13]  /*3ae0*/  ISETP.GE.AND P1, PT, R128, 0x1, PT ;  /* 0x000000018000780c */ /* 0x000fda0003f26270 */
[----:B------:R-:W-:Y:S05]  /*3af0*/  @!P1 BRA `(.L_x_5256) ;  /* 0x00000c0000009947 */ /* 0x000fea0003800000 */
[----:B-1----:R-:W-:Y:S02]  /*3b00*/  FSEL R163, R46, RZ, !P0 ;  /* 0x000000ff2ea37208 */ /* 0x002fe40004000000 */
[----:B------:R-:W-:-:S03]  /*3b10*/  IADD3 R44, R128, -0x1, RZ ;  /* 0xffffffff802c7810 */ /* 0x000fc60007ffe0ff */
[C---:B------:R-:W-:Y:S02]  /*3b20*/  FADD.FTZ R63, -R163.reuse, R63 ;  /* 0x0000003fa33f7221 */ /* 0x040fe40000010100 */
[C---:B------:R-:W-:Y:S02]  /*3b30*/  FADD.FTZ R45, -R163.reuse, R62 ;  /* 0x0000003ea32d7221 */ /* 0x040fe40000010100 */
[C---:B------:R-:W-:Y:S02]  /*3b40*/  FMUL.FTZ R63, R162.reuse, R63 ;  /* 0x0000003fa23f7220 */ /* 0x040fe40000410000 */
[----:B------:R-:W-:Y:S02]  /*3b50*/  FMUL.FTZ R45, R162, R45 ;  /* 0x0000002da22d7220 */ /* 0x000fe40000410000 */
[C---:B------:R-:W-:Y:S02]  /*3b60*/  FADD.FTZ R49, -R163.reuse, R49 ;  /* 0x00000031a3317221 */ /* 0x040fe40000010100 */
[----:B------:R-:W-:-:S02]  /*3b70*/  FADD.FTZ R137, -R163, R48 ;  /* 0x00000030a3897221 */ /* 0x000fc40000010100 */
[----:B------:R-:W-:Y:S02]  /*3b80*/  FFMA.FTZ R47, R86, R63, R27 ;  /* 0x0000003f562f7223 */ /* 0x000fe4000001001b */
[----:B------:R-:W-:Y:S02]  /*3b90*/  FFMA.FTZ R46, R89, R45, R26 ;  /* 0x0000002d592e7223 */ /* 0x000fe4000001001a */
[C---:B------:R-:W-:Y:S02]  /*3ba0*/  FMUL.FTZ R49, R162.reuse, R49 ;  /* 0x00000031a2317220 */ /* 0x040fe40000410000 */
[----:B------:R-:W-:Y:S01]  /*3bb0*/  FMUL.FTZ R137, R162, R137 ;  /* 0x00000089a2897220 */ /* 0x000fe20000410000 */
[----:B------:R-:W-:Y:S01]  /*3bc0*/  F2FP.PACK_AB R47, R46, R47 ;  /* 0x0000002f2e2f723e */ /* 0x000fe200000000ff */
[----:B------:R-:W-:Y:S02]  /*3bd0*/  IMAD R44, R44, c[0x0][0x168], RZ ;  /* 0x00005a002c2c7a24 */ /* 0x000fe400078e02ff */
[----:B------:R-:W-:-:S02]  /*3be0*/  FFMA.FTZ R46, R84, R49, R29 ;  /* 0x00000031542e7223 */ /* 0x000fc4000001001d */
[----:B------:R-:W-:Y:S01]  /*3bf0*/  FFMA.FTZ R137, R87, R137, R28 ;  /* 0x0000008957897223 */ /* 0x000fe2000001001c */
[----:B------:R-:W-:Y:S01]  /*3c00*/  SHF.R.S32.HI R49, RZ, 0x1f, R44 ;  /* 0x0000001fff317819 */ /* 0x000fe2000001142c */
[C---:B------:R-:W-:Y:S02]  /*3c10*/  FADD.FTZ R53, -R163.reuse, R53 ;  /* 0x00000035a3357221 */ /* 0x040fe40000010100 */
[----:B------:R-:W-:Y:S01]  /*3c20*/  FADD.FTZ R45, -R163, R52 ;  /* 0x00000034a32d7221 */ /* 0x000fe20000010100 */
[----:B------:R-:W-:Y:S01]  /*3c30*/  F2FP.PACK_AB R46, R137, R46 ;  /* 0x0000002e892e723e */ /* 0x000fe200000000ff */
[C---:B------:R-:W-:Y:S01]  /*3c40*/  FADD.FTZ R51, -R163.reuse, R51 ;  /* 0x00000033a3337221 */ /* 0x040fe20000010100 */
[----:B------:R-:W-:Y:S01]  /*3c50*/  HFMA2.MMA R137, -RZ, RZ, 0, 9.5367431640625e-07 ;  /* 0x00000010ff897435 */ /* 0x000fe200000001ff */
[----:B------:R-:W-:Y:S01]  /*3c60*/  FADD.FTZ R63, -R163, R50 ;  /* 0x00000032a33f7221 */ /* 0x000fe20000010100 */
[----:B------:R-:W-:Y:S01]  /*3c70*/  LEA.HI R49, R49, R44, RZ, 0x3 ;  /* 0x0000002c31317211 */ /* 0x000fe200078f18ff */
[----:B------:R-:W-:-:S02]  /*3c80*/  FMUL.FTZ R53, R162, R53 ;  /* 0x00000035a2357220 */ /* 0x000fc40000410000 */
[C---:B------:R-:W-:Y:S01]  /*3c90*/  FMUL.FTZ R45, R162.reuse, R45 ;  /* 0x0000002da22d7220 */ /* 0x040fe20000410000 */
[----:B------:R-:W-:Y:S01]  /*3ca0*/  LEA.HI.SX32 R126, R49, R122, 0x1d ;  /* 0x0000007a317e7211 */ /* 0x000fe200078feaff */
[C---:B------:R-:W-:Y:S02]  /*3cb0*/  FMUL.FTZ R51, R162.reuse, R51 ;  /* 0x00000033a2337220 */ /* 0x040fe40000410000 */
[----:B------:R-:W-:Y:S02]  /*3cc0*/  FMUL.FTZ R63, R162, R63 ;  /* 0x0000003fa23f7220 */ /* 0x000fe40000410000 */
[----:B------:R-:W-:Y:S02]  /*3cd0*/  FFMA.FTZ R53, R80, R53, R33 ;  /* 0x0000003550357223 */ /* 0x000fe40000010021 */
[----:B------:R-:W-:Y:S02]  /*3ce0*/  FFMA.FTZ R48, R83, R45, R32 ;  /* 0x0000002d53307223 */ /* 0x000fe40000010020 */
[----:B------:R-:W-:-:S02]  /*3cf0*/  FFMA.FTZ R51, R82, R51, R31 ;  /* 0x0000003352337223 */ /* 0x000fc4000001001f */
[----:B------:R-:W-:Y:S01]  /*3d00*/  FFMA.FTZ R50, R85, R63, R30 ;  /* 0x0000003f55327223 */ /* 0x000fe2000001001e */
[----:B------:R-:W-:Y:S01]  /*3d10*/  F2FP.PACK_AB R44, R48, R53 ;  /* 0x00000035302c723e */ /* 0x000fe200000000ff */
[----:B------:R-:W-:-:S03]  /*3d20*/  IMAD.WIDE.U32 R48, R126, R137, c[0x0][0x208] ;  /* 0x000082007e307625 */ /* 0x000fc600078e0089 */
[----:B------:R-:W-:Y:S01]  /*3d30*/  F2FP.PACK_AB R45, R50, R51 ;  /* 0x00000033322d723e */ /* 0x000fe200000000ff */
        /* <DEDUP_REMOVED lines=12> */
[C---:B0-----:R-:W-:Y:S01]  /*3e00*/  FADD.FTZ R49, -R163.reuse, R130 ;  /* 0x00000082a3317221 */ /* 0x041fe20000010100 */
[C---:B------:R-:W-:Y:S01]  /*3e10*/  IADD3 R130, R126.reuse, 0x60, RZ ;  /* 0x000000607e827810 */ /* 0x040fe20007ffe0ff */
[C---:B------:R-:W-:Y:S01]  /*3e20*/  FADD.FTZ R47, -R163.reuse, R132 ;  /* 0x00000084a32f7221 */ /* 0x040fe20000010100 */
[----:B------:R-:W-:Y:S01]  /*3e30*/  IADD3 R132, R126, 0x40, RZ ;  /* 0x000000407e847810 */ /* 0x000fe20007ffe0ff */
[----:B------:R-:W-:Y:S02]  /*3e40*/  FADD.FTZ R53, -R163, R58 ;  /* 0x0000003aa3357221 */ /* 0x000fe40000010100 */
[C---:B------:R-:W-:Y:S02]  /*3e50*/  FMUL.FTZ R57, R162.reuse, R57 ;  /* 0x00000039a2397220 */ /* 0x040fe40000410000 */
[C---:B------:R-:W-:Y:S02]  /*3e60*/  FMUL.FTZ R63, R162.reuse, R63 ;  /* 0x0000003fa23f7220 */ /* 0x040fe40000410000 */
[----:B------:R-:W-:-:S02]  /*3e70*/  FMUL.FTZ R49, R162, R49 ;  /* 0x00000031a2317220 */ /* 0x000fc40000410000 */
        /* <DEDUP_REMOVED lines=8> */
[C---:B------:R-:W-:Y:S02]  /*3f00*/  FADD.FTZ R150, -R163.reuse, R150 ;  /* 0x00000096a3967221 */ /* 0x040fe40000010100 */
[C---:B------:R-:W-:Y:S02]  /*3f10*/  FADD.FTZ R158, -R163.reuse, R158 ;  /* 0x0000009ea39e7221 */ /* 0x040fe40000010100 */
[C---:B------:R-:W-:Y:S02]  /*3f20*/  FADD.FTZ R159, -R163.reuse, R159 ;  /* 0x0000009fa39f7221 */ /* 0x040fe40000010100 */
[----:B------:R-:W-:Y:S02]  /*3f30*/  FMUL.FTZ R50, R162, R47 ;  /* 0x0000002fa2327220 */ /* 0x000fe40000410000 */
[----:B------:R-:W-:-:S02]  /*3f40*/  FADD.FTZ R136, -R163, R136 ;  /* 0x00000088a3887221 */ /* 0x000fc40000010100 */
[----:B------:R-:W-:Y:S02]  /*3f50*/  FADD.FTZ R135, -R163, R135 ;  /* 0x00000087a3877221 */ /* 0x000fe40000010100 */
[----:B------:R-:W-:Y:S02]  /*3f60*/  FFMA.FTZ R44, R88, R61, R25 ;  /* 0x0000003d582c7223 */ /* 0x000fe40000010019 */
[----:B------:R-:W-:Y:S02]  /*3f70*/  FFMA.FTZ R51, R91, R51, R24 ;  /* 0x000000335b337223 */ /* 0x000fe40000010018 */
[----:B------:R-:W-:Y:S02]  /*3f80*/  FFMA.FTZ R47, R94, R55, R19 ;  /* 0x000000375e2f7223 */ /* 0x000fe40000010013 */
[----:B------:R-:W-:Y:S01]  /*3f90*/  FFMA.FTZ R54, R97, R165, R18 ;  /* 0x000000a561367223 */ /* 0x000fe20000010012 */
[----:B------:R-:W-:Y:S01]  /*3fa0*/  F2FP.PACK_AB R44, R51, R44 ;  /* 0x0000002c332c723e */ /* 0x000fe200000000ff */
[----:B------:R-:W-:-:S02]  /*3fb0*/  FMUL.FTZ R53, R162, R53 ;  /* 0x00000035a2357220 */ /* 0x000fc40000410000 */
[----:B------:R-:W-:Y:S01]  /*3fc0*/  FFMA.FTZ R46, R92, R57, R21 ;  /* 0x000000395c2e7223 */ /* 0x000fe20000010015 */
[----:B------:R-:W-:Y:S01]  /*3fd0*/  F2FP.PACK_AB R47, R54, R47 ;  /* 0x0000002f362f723e */ /* 0x000fe200000000ff */
[----:B------:R-:W-:Y:S02]  /*3fe0*/  FFMA.FTZ R63, R95, R63, R20 ;  /* 0x0000003f5f3f7223 */ /* 0x000fe40000010014 */
[----:B------:R-:W-:Y:S02]  /*3ff0*/  FFMA.FTZ R49, R102, R49, R11 ;  /* 0x0000003166317223 */ /* 0x000fe4000001000b */
[----:B------:R-:W-:Y:S01]  /*4000*/  FFMA.FTZ R56, R105, R129, R10 ;  /* 0x0000008169387223 */ /* 0x000fe2000001000a */
[----:B------:R-:W-:Y:S01]  /*4010*/  F2FP.PACK_AB R46, R63, R46 ;  /* 0x0000002e3f2e723e */ /* 0x000fe200000000ff */
[C---:B------:R-:W-:Y:S02]  /*4020*/  FMUL.FTZ R59, R162.reuse, R59 ;  /* 0x0000003ba23b7220 */ /* 0x040fe40000410000 */
[----:B------:R-:W-:Y:S01]  /*4030*/  FMUL.FTZ R143, R162, R143 ;  /* 0x0000008fa28f7220 */ /* 0x000fe20000410000 */
[----:B------:R-:W-:Y:S01]  /*4040*/  F2FP.PACK_AB R51, R56, R49 ;  /* 0x000000313833723e */ /* 0x000fe200000000ff */
[----:B------:R-:W-:-:S02]  /*4050*/  FMUL.FTZ R142, R162, R142 ;  /* 0x0000008ea28e7220 */ /* 0x000fc40000410000 */
[----:B------:R-:W-:Y:S02]  /*4060*/  FADD.FTZ R131, -R163, R131 ;  /* 0x00000083a3837221 */ /* 0x000fe40000010100 */
[C---:B------:R-:W-:Y:S02]  /*4070*/  FMUL.FTZ R48, R162.reuse, R45 ;  /* 0x0000002da2307220 */ /* 0x040fe40000410000 */
[C---:B------:R-:W-:Y:S02]  /*4080*/  FMUL.FTZ R133, R162.reuse, R133 ;  /* 0x00000085a2857220 */ /* 0x040fe40000410000 */
[C---:B------:R-:W-:Y:S02]  /*4090*/  FMUL.FTZ R151, R162.reuse, R151 ;  /* 0x00000097a2977220 */ /* 0x040fe40000410000 */
[C---:B------:R-:W-:Y:S02]  /*40a0*/  FMUL.FTZ R150, R162.reuse, R150 ;  /* 0x00000096a2967220 */ /* 0x040fe40000410000 */
[----:B------:R-:W-:-:S02]  /*40b0*/  FMUL.FTZ R158, R162, R158 ;  /* 0x0000009ea29e7220 */ /* 0x000fc40000410000 */
[----:B------:R-:W-:Y:S02]  /*40c0*/  FMUL.FTZ R159, R162, R159 ;  /* 0x0000009fa29f7220 */ /* 0x000fe40000410000 */
        /* <DEDUP_REMOVED lines=8> */
[C---:B------:R-:W-:Y:S02]  /*4150*/  FMUL.FTZ R136, R162.reuse, R136 ;  /* 0x00000088a2887220 */ /* 0x040fe40000410000 */
[----:B------:R-:W-:Y:S02]  /*4160*/  FMUL.FTZ R135, R162, R135 ;  /* 0x00000087a2877220 */ /* 0x000fe40000410000 */
[----:B------:R-:W-:-:S02]  /*4170*/  FADD.FTZ R155, -R163, R155 ;  /* 0x0000009ba39b7221 */ /* 0x000fc40000010100 */
[C---:B------:R-:W-:Y:S02]  /*4180*/  FADD.FTZ R154, -R163.reuse, R154 ;  /* 0x0000009aa39a7221 */ /* 0x040fe40000010100 */
[C---:B------:R-:W-:Y:S02]  /*4190*/  FADD.FTZ R153, -R163.reuse, R153 ;  /* 0x00000099a3997221 */ /* 0x040fe40000010100 */
[C---:B------:R-:W-:Y:S02]  /*41a0*/  FADD.FTZ R152, -R163.reuse, R152 ;  /* 0x00000098a3987221 */ /* 0x040fe40000010100 */
[C---:B------:R-:W-:Y:S02]  /*41b0*/  FADD.FTZ R149, -R163.reuse, R149 ;  /* 0x00000095a3957221 */ /* 0x040fe40000010100 */
[----:B------:R-:W-:Y:S02]  /*41c0*/  FADD.FTZ R148, -R163, R148 ;  /* 0x00000094a3947221 */ /* 0x000fe40000010100 */
[----:B------:R-:W-:-:S02]  /*41d0*/  FFMA.FTZ R52, R93, R53, R22 ;  /* 0x000000355d347223 */ /* 0x000fc40000010016 */
[C---:B------:R-:W-:Y:S02]  /*41e0*/  FADD.FTZ R138, -R163.reuse, R138 ;  /* 0x0000008aa38a7221 */ /* 0x040fe40000010100 */
[C---:B------:R-:W-:Y:S02]  /*41f0*/  FADD.FTZ R139, -R163.reuse, R139 ;  /* 0x0000008ba38b7221 */ /* 0x040fe40000010100 */
[C---:B------:R-:W-:Y:S02]  /*4200*/  FADD.FTZ R156, -R163.reuse, R156 ;  /* 0x0000009ca39c7221 */ /* 0x040fe40000010100 */
[----:B------:R-:W-:Y:S02]  /*4210*/  FADD.FTZ R157, -R163, R157 ;  /* 0x0000009da39d7221 */ /* 0x000fe40000010100 */
[----:B------:R-:W-:Y:S02]  /*4220*/  FFMA.FTZ R45, R90, R59, R23 ;  /* 0x0000003b5a2d7223 */ /* 0x000fe40000010017 */
[----:B------:R-:W-:-:S02]  /*4230*/  FFMA.FTZ R54, R108, R143, R5 ;  /* 0x0000008f6c367223 */ /* 0x000fc40000010005 */
[----:B------:R-:W-:Y:S01]  /*4240*/  FFMA.FTZ R53, R111, R142, R4 ;  /* 0x0000008e6f357223 */ /* 0x000fe20000010004 */
[----:B------:R-:W-:Y:S01]  /*4250*/  F2FP.PACK_AB R45, R52, R45 ;  /* 0x0000002d342d723e */ /* 0x000fe200000000ff */
[----:B------:R-:W-:Y:S02]  /*4260*/  FMUL.FTZ R131, R162, R131 ;  /* 0x00000083a2837220 */ /* 0x000fe40000410000 */
[----:B------:R-:W-:Y:S01]  /*4270*/  FFMA.FTZ R48, R98, R48, R15 ;  /* 0x0000003062307223 */ /* 0x000fe2000001000f */
[----:B------:R-:W-:Y:S01]  /*4280*/  F2FP.PACK_AB R54, R53, R54 ;  /* 0x000000363536723e */ /* 0x000fe200000000ff */
[----:B------:R-:W-:Y:S02]  /*4290*/  FFMA.FTZ R49, R101, R133, R14 ;  /* 0x0000008565317223 */ /* 0x000fe4000001000e */
[----:B------:R-:W-:Y:S02]  /*42a0*/  FFMA.FTZ R58, R119, R151, R68 ;  /* 0x00000097773a7223 */ /* 0x000fe40000010044 */
[----:B------:R-:W-:Y:S01]  /*42b0*/  FFMA.FTZ R61, R116, R150, R71 ;  /* 0x00000096743d7223 */ /* 0x000fe20000010047 */
[----:B------:R-:W-:Y:S01]  /*42c0*/  F2FP.PACK_AB R49, R49, R48 ;  /* 0x000000303131723e */ /* 0x000fe200000000ff */
[----:B------:R-:W-:-:S02]  /*42d0*/  FFMA.FTZ R63, R127, R158, R78 ;  /* 0x0000009e7f3f7223 */ /* 0x000fc4000001004e */
[----:B------:R-:W-:Y:S01]  /*42e0*/  FFMA.FTZ R128, R124, R159, R81 ;  /* 0x0000009f7c807223 */ /* 0x000fe20000010051 */
[----:B------:R-:W-:Y:S01]  /*42f0*/  F2FP.PACK_AB R58, R61, R58 ;  /* 0x0000003a3d3a723e */ /* 0x000fe200000000ff */
[C---:B------:R-:W-:Y:S02]  /*4300*/  FMUL.FTZ R147, R162.reuse, R147 ;  /* 0x00000093a2937220 */ /* 0x040fe40000410000 */
[----:B------:R-:W-:Y:S01]  /*4310*/  FMUL.FTZ R146, R162, R146 ;  /* 0x00000092a2927220 */ /* 0x000fe20000410000 */
[----:B------:R-:W-:Y:S01]  /*4320*/  F2FP.PACK_AB R63, R128, R63 ;  /* 0x0000003f803f723e */ /* 0x000fe200000000ff */
[----:B------:R-:W-:Y:S01]  /*4330*/  FMUL.FTZ R145, R162, R145 ;  /* 0x00000091a2917220 */ /* 0x000fe20000410000 */
[----:B------:R-:W-:Y:S01]  /*4340*/  IADD3 R128, R126, 0x80, RZ ;  /* 0x000000807e807810 */ /* 0x000fe20007ffe0ff */
[C---:B------:R-:W-:Y:S02]  /*4350*/  FMUL.FTZ R144, R162.reuse, R144 ;  /* 0x00000090a2907220 */ /* 0x040fe40000410000 */
[----:B------:R-:W-:-:S02]  /*4360*/  FMUL.FTZ R141, R162, R141 ;  /* 0x0000008da28d7220 */ /* 0x000fc40000410000 */
[C---:B------:R-:W-:Y:S02]  /*4370*/  FMUL.FTZ R140, R162.reuse, R140 ;  /* 0x0000008ca28c7220 */ /* 0x040fe40000410000 */
[C---:B------:R-:W-:Y:S02]  /*4380*/  FMUL.FTZ R161, R162.reuse, R161 ;  /* 0x000000a1a2a17220 */ /* 0x040fe40000410000 */
[----:B------:R-:W-:Y:S02]  /*4390*/  FMUL.FTZ R160, R162, R160 ;  /* 0x000000a0a2a07220 */ /* 0x000fe40000410000 */
[----:B------:R-:W-:Y:S02]  /*43a0*/  FFMA.FTZ R136, R96, R136, R17 ;  /* 0x0000008860887223 */ /* 0x000fe40000010011 */
[----:B------:R-:W-:Y:S02]  /*43b0*/  FFMA.FTZ R135, R99, R135, R16 ;  /* 0x0000008763877223 */ /* 0x000fe40000010010 */
[----:B------:R-:W-:-:S02]  /*43c0*/  FMUL.FTZ R155, R162, R155 ;  /* 0x0000009ba29b7220 */ /* 0x000fc40000410000 */
[C---:B------:R-:W-:Y:S01]  /*43d0*/  FMUL.FTZ R154, R162.reuse, R154 ;  /* 0x0000009aa29a7220 */ /* 0x040fe20000410000 */
[----:B------:R-:W-:Y:S01]  /*43e0*/  F2FP.PACK_AB R48, R135, R136 ;  /* 0x000000888730723e */ /* 0x000fe200000000ff */
[----:B------:R-:W-:Y:S01]  /*43f0*/  FMUL.FTZ R153, R162, R153 ;  /* 0x00000099a2997220 */ /* 0x000fe20000410000 */
[----:B------:R-:W-:Y:S01]  /*4400*/  IADD3 R136, R126, 0xa0, RZ ;  /* 0x000000a07e887810 */ /* 0x000fe20007ffe0ff */
[C---:B------:R-:W-:Y:S02]  /*4410*/  FMUL.FTZ R152, R162.reuse, R152 ;  /* 0x00000098a2987220 */ /* 0x040fe40000410000 */
[C---:B------:R-:W-:Y:S02]  /*4420*/  FMUL.FTZ R149, R162.reuse, R149 ;  /* 0x00000095a2957220 */ /* 0x040fe40000410000 */
[C---:B------:R-:W-:Y:S02]  /*4430*/  FMUL.FTZ R148, R162.reuse, R148 ;  /* 0x00000094a2947220 */ /* 0x040fe40000410000 */
[----:B------:R-:W-:-:S02]  /*4440*/  FMUL.FTZ R138, R162, R138 ;  /* 0x0000008aa28a7220 */ /* 0x000fc40000410000 */
[C---:B------:R-:W-:Y:S02]  /*4450*/  FMUL.FTZ R139, R162.reuse, R139 ;  /* 0x0000008ba28b7220 */ /* 0x040fe40000410000 */
[C---:B------:R-:W-:Y:S02]  /*4460*/  FMUL.FTZ R156, R162.reuse, R156 ;  /* 0x0000009ca29c7220 */ /* 0x040fe40000410000 */
[----:B------:R-:W-:Y:S02]  /*4470*/  FMUL.FTZ R157, R162, R157 ;  /* 0x0000009da29d7220 */ /* 0x000fe40000410000 */
[----:B------:R-:W-:Y:S02]  /*4480*/  FFMA.FTZ R50, R100, R50, R13 ;  /* 0x0000003264327223 */ /* 0x000fe4000001000d */
[----:B------:R-:W-:Y:S02]  /*4490*/  FFMA.FTZ R131, R103, R131, R12 ;  /* 0x0000008367837223 */ /* 0x000fe4000001000c */
[----:B------:R-:W-:-:S02]  /*44a0*/  FFMA.FTZ R55, R110, R141, R3 ;  /* 0x0000008d6e377223 */ /* 0x000fc40000010003 */
[----:B------:R-:W-:Y:S01]  /*44b0*/  FFMA.FTZ R140, R115, R140, R2 ;  /* 0x0000008c738c7223 */ /* 0x000fe20000010002 */
[----:B------:R-:W-:Y:S01]  /*44c0*/  F2FP.PACK_AB R50, R131, R50 ;  /* 0x000000328332723e */ /* 0x000fe200000000ff */
[----:B------:R-:W-:Y:S02]  /*44d0*/  FFMA.FTZ R52, R104, R147, R9 ;  /* 0x0000009368347223 */ /* 0x000fe40000010009 */
[----:B------:R-:W-:Y:S01]  /*44e0*/  FFMA.FTZ R57, R107, R146, R8 ;  /* 0x000000926b397223 */ /* 0x000fe20000010008 */
[----:B------:R-:W-:Y:S01]  /*44f0*/  F2FP.PACK_AB R55, R140, R55 ;  /* 0x000000378c37723e */ /* 0x000fe200000000ff */
[----:B------:R-:W-:Y:S02]  /*4500*/  FFMA.FTZ R53, R106, R145, R7 ;  /* 0x000000916a357223 */ /* 0x000fe40000010007 */
[----:B------:R-:W-:Y:S01]  /*4510*/  FFMA.FTZ R144, R109, R144, R6 ;  /* 0x000000906d907223 */ /* 0x000fe20000010006 */
[----:B------:R-:W-:Y:S01]  /*4520*/  F2FP.PACK_AB R52, R57, R52 ;  /* 0x000000343934723e */ /* 0x000fe200000000ff */
[----:B------:R-:W-:-:S02]  /*4530*/  FFMA.FTZ R60, R123, R161, R72 ;  /* 0x000000a17b3c7223 */ /* 0x000fc40000010048 */
[----:B------:R-:W-:Y:S01]  /*4540*/  FFMA.FTZ R129, R64, R160, R75 ;  /* 0x000000a040817223 */ /* 0x000fe2000001004b */
[----:B------:R-:W-:Y:S01]  /*4550*/  F2FP.PACK_AB R53, R144, R53 ;  /* 0x000000359035723e */ /* 0x000fe200000000ff */
[----:B------:R-:W-:Y:S02]  /*4560*/  FFMA.FTZ R153, R117, R153, R34 ;  /* 0x0000009975997223 */ /* 0x000fe40000010022 */
[----:B------:R-:W-:Y:S01]  /*4570*/  FFMA.FTZ R59, R121, R149, R70 ;  /* 0x00000095793b7223 */ /* 0x000fe20000010046 */
[----:B------:R-:W-:Y:S01]  /*4580*/  F2FP.PACK_AB R60, R129, R60 ;  /* 0x0000003c813c723e */ /* 0x000fe200000000ff */
[----:B------:R-:W-:Y:S02]  /*4590*/  FFMA.FTZ R148, R118, R148, R73 ;  /* 0x0000009476947223 */ /* 0x000fe40000010049 */
[----:B------:R-:W-:Y:S02]  /*45a0*/  FFMA.FTZ R152, R114, R152, R69 ;  /* 0x0000009872987223 */ /* 0x000fe40000010045 */
[----:B------:R-:W-:Y:S01]  /*45b0*/  FFMA.FTZ R56, R113, R155, R0 ;  /* 0x0000009b71387223 */ /* 0x000fe20000010000 */
[----:B------:R-:W-:Y:S01]  /*45c0*/  F2FP.PACK_AB R59, R148, R59 ;  /* 0x0000003b943b723e */ /* 0x000fe200000000ff */
[----:B------:R-:W-:Y:S01]  /*45d0*/  FFMA.FTZ R61, R112, R154, R35 ;  /* 0x0000009a703d7223 */ /* 0x000fe20000010023 */
[----:B------:R-:W-:Y:S01]  /*45e0*/  F2FP.PACK_AB R57, R152, R153 ;  /* 0x000000999839723e */ /* 0x000fe200000000ff */
[----:B------:R-:W-:-:S02]  /*45f0*/  FFMA.FTZ R138, R125, R138, R74 ;  /* 0x0000008a7d8a7223 */ /* 0x000fc4000001004a */
[----:B------:R-:W-:Y:S01]  /*4600*/  FFMA.FTZ R62, R65, R156, R76 ;  /* 0x0000009c413e7223 */ /* 0x000fe2000001004c */
[----:B------:R-:W-:Y:S01]  /*4610*/  F2FP.PACK_AB R56, R61, R56 ;  /* 0x000000383d38723e */ /* 0x000fe200000000ff */
[----:B------:R-:W-:Y:S02]  /*4620*/  FFMA.FTZ R157, R66, R157, R79 ;  /* 0x0000009d429d7223 */ /* 0x000fe4000001004f */
[----:B------:R-:W-:Y:S02]  /*4630*/  FFMA.FTZ R139, R120, R139, R77 ;  /* 0x0000008b788b7223 */ /* 0x000fe4000001004d */
[-C--:B------:R-:W-:Y:S01]  /*4640*/  IMAD.WIDE.U32 R134, R134, R137.reuse, c[0x0][0x208] ;  /* 0x0000820086867625 */ /* 0x080fe200078e0089 */
[----:B------:R-:W-:Y:S02]  /*4650*/  F2FP.PACK_AB R62, R157, R62 ;  /* 0x0000003e9d3e723e */ /* 0x000fe400000000ff */
[----:B------:R-:W-:Y:S01]  /*4660*/  F2FP.PACK_AB R61, R139, R138 ;  /* 0x0000008a8b3d723e */ /* 0x000fe200000000ff */
        /* <DEDUP_REMOVED lines=9> */
.L_x_5256:
[----:B-1----:R-:W-:Y:S05]  /*4700*/  BSYNC B0 ;  /* 0x0000000000007941 */ /* 0x002fea0003800000 */
.L_x_5255:
[----:B0-----:R-:W-:-:S04]  /*4710*/  MOV R44, c[0x0][0x160] ;  /* 0x00005800002c7a02 */ /* 0x001fc80000000f00 */
[----:B------:R-:W-:-:S04]  /*4720*/  LEA R67, R44, R67, 0x2 ;  /* 0x000000432c437211 */ /* 0x000fc800078e10ff */
[----:B------:R-:W-:-:S13]  /*4730*/  ISETP.GE.AND P0, PT, R67, c[0x0][0x164], PT ;  /* 0x0000590043007a0c */ /* 0x000fda0003f06270 */
[----:B-----5:R-:W-:Y:S01]  /*4740*/  @P0 CALL.REL.NOINC `(.L_x_5257) ;  /* 0x0000001000000944 */ /* 0x020fe20003c00000 */
[----:B------:R-:W-:Y:S05]  /*4750*/  BRA `(.L_x_5258) ;  /* 0xffffc15000007947 */ /* 0x000fea000383ffff */
.L_x_5257:
[----:B------:R-:W-:Y:S05]  /*4760*/  EXIT ;  /* 0x000000000000794d */ /* 0x000fea0003800000 */
.L_x_5253:
[----:B------:R-:W-:Y:S01]  /*4770*/  HFMA2.MMA R137, -RZ, RZ, 0, 5.9604644775390625e-08 ;  /* 0x00000001ff897435 */ /* 0x000fe200000001ff */
[----:B------:R-:W-:Y:S02]  /*4780*/  MOV R162, R46 ;  /* 0x0000002e00a27202 */ /* 0x000fe40000000f00 */
[----:B------:R-:W-:Y:S02]  /*4790*/  MOV R164, 0x1f ;  /* 0x0000001f00a47802 */ /* 0x000fe40000000f00 */
[----:B------:R-:W-:Y:S02]  /*47a0*/  MOV R47, 0xffffffff ;  /* 0xffffffff002f7802 */ /* 0x000fe40000000f00 */
[----:B------:R-:W-:Y:S02]  /*47b0*/  MOV R44, 0x47d0 ;  /* 0x000047d0002c7802 */ /* 0x000fe40000000f00 */
[----:B-----5:R-:W-:Y:S05]  /*47c0*/  CALL.REL.NOINC `($__internal_19_$__cuda_sm70_shflsync_bfly_p) ;  /* 0x0000098000007944 */ /* 0x020fea0003c00000 */
[----:B01----:R-:W-:Y:S05]  /*47d0*/  BRA `(.L_x_5259) ;  /* 0xffffead000007947 */ /* 0x003fea000383ffff */
.L_x_5254:
[----:B------:R-:W-:Y:S01]  /*47e0*/  HFMA2.MMA R137, -RZ, RZ, 0, 1.1920928955078125e-07 ;  /* 0x00000002ff897435 */ /* 0x000fe200000001ff */
[----:B------:R-:W-:Y:S02]  /*47f0*/  MOV R164, 0x1f ;  /* 0x0000001f00a47802 */ /* 0x000fe40000000f00 */
[----:B------:R-:W-:-:S02]  /*4800*/  MOV R47, 0xffffffff ;  /* 0xffffffff002f7802 */ /* 0x000fc40000000f00 */
[----:B------:R-:W-:Y:S02]  /*4810*/  MOV R44, 0x4830 ;  /* 0x00004830002c7802 */ /* 0x000fe40000000f00 */
[----:B0----5:R-:W-:Y:S05]  /*4820*/  CALL.REL.NOINC `($__internal_19_$__cuda_sm70_shflsync_bfly_p) ;  /* 0x0000092000007944 */ /* 0x021fea0003c00000 */
[----:B0-----:R-:W-:Y:S01]  /*4830*/  HFMA2.MMA R137, -RZ, RZ, 0, 2.384185791015625e-07 ;  /* 0x00000004ff897435 */ /* 0x001fe200000001ff */
[----:B-1----:R-:W-:Y:S01]  /*4840*/  FADD.FTZ R162, R162, R47 ;  /* 0x0000002fa2a27221 */ /* 0x002fe20000010000 */
[----:B------:R-:W-:Y:S02]  /*4850*/  MOV R164, 0x1f ;  /* 0x0000001f00a47802 */ /* 0x000fe40000000f00 */
[----:B------:R-:W-:Y:S02]  /*4860*/  MOV R47, 0xffffffff ;  /* 0xffffffff002f7802 */ /* 0x000fe40000000f00 */
[----:B------:R-:W-:Y:S02]  /*4870*/  MOV R44, 0x4890 ;  /* 0x00004890002c7802 */ /* 0x000fe40000000f00 */
[----:B------:R-:W-:Y:S05]  /*4880*/  CALL.REL.NOINC `($__internal_19_$__cuda_sm70_shflsync_bfly_p) ;  /* 0x000008c000007944 */ /* 0x000fea0003c00000 */
[----:B0-----:R-:W-:Y:S01]  /*4890*/  HFMA2.MMA R137, -RZ, RZ, 0, 4.76837158203125e-07 ;  /* 0x00000008ff897435 */ /* 0x001fe200000001ff */
[----:B-1----:R-:W-:Y:S01]  /*48a0*/  FADD.FTZ R162, R162, R47 ;  /* 0x0000002fa2a27221 */ /* 0x002fe20000010000 */
[----:B------:R-:W-:Y:S02]  /*48b0*/  MOV R164, 0x1f ;  /* 0x0000001f00a47802 */ /* 0x000fe40000000f00 */
[----:B------:R-:W-:-:S02]  /*48c0*/  MOV R47, 0xffffffff ;  /* 0xffffffff002f7802 */ /* 0x000fc40000000f00 */
[----:B------:R-:W-:Y:S02]  /*48d0*/  MOV R44, 0x48f0 ;  /* 0x000048f0002c7802 */ /* 0x000fe40000000f00 */
[----:B------:R-:W-:Y:S05]  /*48e0*/  CALL.REL.NOINC `($__internal_19_$__cuda_sm70_shflsync_bfly_p) ;  /* 0x0000086000007944 */ /* 0x000fea0003c00000 */
[----:B0-----:R-:W-:Y:S01]  /*48f0*/  HFMA2.MMA R137, -RZ, RZ, 0, 9.5367431640625e-07 ;  /* 0x00000010ff897435 */ /* 0x001fe200000001ff */
[----:B-1----:R-:W-:Y:S01]  /*4900*/  FADD.FTZ R162, R162, R47 ;  /* 0x0000002fa2a27221 */ /* 0x002fe20000010000 */
[----:B------:R-:W-:Y:S02]  /*4910*/  MOV R164, 0x1f ;  /* 0x0000001f00a47802 */ /* 0x000fe40000000f00 */
[----:B------:R-:W-:Y:S02]  /*4920*/  MOV R47, 0xffffffff ;  /* 0xffffffff002f7802 */ /* 0x000fe40000000f00 */
[----:B------:R-:W-:Y:S02]  /*4930*/  MOV R44, 0x4950 ;  /* 0x00004950002c7802 */ /* 0x000fe40000000f00 */
[----:B------:R-:W-:Y:S05]  /*4940*/  CALL.REL.NOINC `($__internal_19_$__cuda_sm70_shflsync_bfly_p) ;  /* 0x0000080000007944 */ /* 0x000fea0003c00000 */
        /* <DEDUP_REMOVED lines=102> */
[----:B------:R-:W-:Y:S05]  /*4fb0*/  CALL.REL.NOINC `($__internal_19_$__cuda_sm70_shflsync_bfly_p) ;  /* 0x0000019000007944 */ /* 0x000fea0003c00000 */
[----:B0-----:R-:W-:Y:S01]  /*4fc0*/  HFMA2.MMA R137, -RZ, RZ, 0, 1.1920928955078125e-07 ;  /* 0x00000002ff897435 */ /* 0x001fe200000001ff */
[----:B-1----:R-:W-:Y:S01]  /*4fd0*/  FADD.FTZ R162, R162, R47 ;  /* 0x0000002fa2a27221 */ /* 0x002fe20000010000 */
[----:B------:R-:W-:Y:S02]  /*4fe0*/  MOV R164, 0x1f ;  /* 0x0000001f00a47802 */ /* 0x000fe40000000f00 */
[----:B------:R-:W-:Y:S02]  /*4ff0*/  MOV R47, 0xffffffff ;  /* 0xffffffff002f7802 */ /* 0x000fe40000000f00 */
[----:B------:R-:W-:Y:S02]  /*5000*/  MOV R44, 0x5020 ;  /* 0x00005020002c7802 */ /* 0x000fe40000000f00 */
[----:B------:R-:W-:Y:S05]  /*5010*/  CALL.REL.NOINC `($__internal_19_$__cuda_sm70_shflsync_bfly_p) ;  /* 0x0000013000007944 */ /* 0x000fea0003c00000 */
[----:B0-----:R-:W-:Y:S01]  /*5020*/  HFMA2.MMA R137, -RZ, RZ, 0, 2.384185791015625e-07 ;  /* 0x00000004ff897435 */ /* 0x001fe200000001ff */
[----:B-1----:R-:W-:Y:S01]  /*5030*/  FADD.FTZ R162, R162, R47 ;  /* 0x0000002fa2a27221 */ /* 0x002fe20000010000 */
[----:B------:R-:W-:Y:S02]  /*5040*/  MOV R164, 0x1f ;  /* 0x0000001f00a47802 */ /* 0x000fe40000000f00 */
[----:B------:R-:W-:-:S02]  /*5050*/  MOV R47, 0xffffffff ;  /* 0xffffffff002f7802 */ /* 0x000fc40000000f00 */
[----:B------:R-:W-:Y:S02]  /*5060*/  MOV R44, 0x5080 ;  /* 0x00005080002c7802 */ /* 0x000fe40000000f00 */
[----:B------:R-:W-:Y:S05]  /*5070*/  CALL.REL.NOINC `($__internal_19_$__cuda_sm70_shflsync_bfly_p) ;  /* 0x000000d000007944 */ /* 0x000fea0003c00000 */
[----:B0-----:R-:W-:Y:S01]  /*5080*/  HFMA2.MMA R137, -RZ, RZ, 0, 4.76837158203125e-07 ;  /* 0x00000008ff897435 */ /* 0x001fe200000001ff */
[----:B-1----:R-:W-:Y:S01]  /*5090*/  FADD.FTZ R162, R162, R47 ;  /* 0x0000002fa2a27221 */ /* 0x002fe20000010000 */
[----:B------:R-:W-:Y:S02]  /*50a0*/  MOV R164, 0x1f ;  /* 0x0000001f00a47802 */ /* 0x000fe40000000f00 */
[----:B------:R-:W-:Y:S02]  /*50b0*/  MOV R47, 0xffffffff ;  /* 0xffffffff002f7802 */ /* 0x000fe40000000f00 */
[----:B------:R-:W-:Y:S02]  /*50c0*/  MOV R44, 0x50e0 ;  /* 0x000050e0002c7802 */ /* 0x000fe40000000f00 */
[----:B------:R-:W-:Y:S05]  /*50d0*/  CALL.REL.NOINC `($__internal_19_$__cuda_sm70_shflsync_bfly_p) ;  /* 0x0000007000007944 */ /* 0x000fea0003c00000 */
[----:B0-----:R-:W-:Y:S01]  /*50e0*/  HFMA2.MMA R137, -RZ, RZ, 0, 9.5367431640625e-07 ;  /* 0x00000010ff897435 */ /* 0x001fe200000001ff */
[----:B-1----:R-:W-:Y:S01]  /*50f0*/  FADD.FTZ R162, R162, R47 ;  /* 0x0000002fa2a27221 */ /* 0x002fe20000010000 */
[----:B------:R-:W-:Y:S02]  /*5100*/  MOV R164, 0x1f ;  /* 0x0000001f00a47802 */ /* 0x000fe40000000f00 */
[----:B------:R-:W-:-:S02]  /*5110*/  MOV R47, 0xffffffff ;  /* 0xffffffff002f7802 */ /* 0x000fc40000000f00 */
[----:B------:R-:W-:Y:S02]  /*5120*/  MOV R44, 0x5140 ;  /* 0x00005140002c7802 */ /* 0x000fe40000000f00 */
[----:B------:R-:W-:Y:S05]  /*5130*/  CALL.REL.NOINC `($__internal_19_$__cuda_sm70_shflsync_bfly_p) ;  /* 0x0000001000007944 */ /* 0x000fea0003c00000 */
[----:B01----:R-:W-:Y:S05]  /*5140*/  BRA `(.L_x_5260) ;  /* 0xffffe8a000007947 */ /* 0x003fea000383ffff */
        .weak           $__internal_19_$__cuda_sm70_shflsync_bfly_p
        .type           $__internal_19_$__cuda_sm70_shflsync_bfly_p,@function
        .size           $__internal_19_$__cuda_sm70_shflsync_bfly_p,(.L_x_43079 - $__internal_19_$__cuda_sm70_shflsync_bfly_p)
$__internal_19_$__cuda_sm70_shflsync_bfly_p:
[----:B------:R-:W-:Y:S01]  /*5150*/  HFMA2.MMA R45, -RZ, RZ, 0, 0 ;  /* 0x00000000ff2d7435 */ /* 0x000fe200000001ff */
[----:B------:R-:W-:Y:S04]  /*5160*/  WARPSYNC R47 ;  /* 0x0000002f00007348 */ /* 0x000fe80003800000 */
[----:B------:R0:W1:Y:S01]  /*5170*/  SHFL.BFLY PT, R47, R162, R137, R164 ;  /* 0x0c000089a22f7389 */ /* 0x00006200000e00a4 */
[----:B------:R-:W-:Y:S05]  /*5180*/  RET.REL.NODEC R44 `(_ZN10layer_norm13ln_fwd_kernelINS_13Kernel_traitsI6__halfS2_S2_S2_fjLj1536ELj1ELj4ELj1ELj16ENS_18Kernel_traits_baseILj1536ES2_S2_S2_S2_fjLj128EEEEELb0ELb0ELb1ELb1EEEvNS_9FwdParamsE) ;  /* 0xffffae702c007950 */ /* 0x000fea0003c3ffff */
.L_x_5261:
        /* <DEDUP_REMOVED lines=15> */
.L_x_43079:


//--------------------- .text._ZN10layer_norm13ln_fwd_kernelINS_13Kernel_traitsI6__halfS2_S2_S2_fjLj1536ELj1ELj4ELj1ELj16ENS_18Kernel_traits_baseILj1536ES2_S2_S2_S2_fjLj128EEEEELb0ELb1ELb0ELb0EEEvNS_9FwdParamsE --------------------------
	.section	.text._ZN10layer_norm13ln_fwd_kernelINS_13Kernel_traitsI6__halfS2_S2_S2_fjLj1536ELj1ELj4ELj1ELj16ENS_18Kernel_traits_baseILj1536ES2_S2_S2_S2_fjLj128EEEEELb0ELb1ELb0ELb0EEEvNS_9FwdParamsE,"ax",@progbits
	.sectioninfo	@"SHI_REGISTERS=219"
	.align	128
        .global         _ZN10layer_norm13ln_fwd_kernelINS_13Kernel_traitsI6__halfS2_S2_S2_fjLj1536ELj1ELj4ELj1ELj16ENS_18Kernel_traits_baseILj1536ES2_S2_S2_S2_fjLj128EEEEELb0ELb1ELb0ELb0EEEvNS_9FwdParamsE
        .type           _ZN10layer_norm13ln_fwd_kernelINS_13Kernel_traitsI6__halfS2_S2_S2_fjLj1536ELj1ELj4ELj1ELj16ENS_18Kernel_traits_baseILj1536ES2_S2_S2_S2_fjLj128EEEEELb0ELb1ELb0ELb0EEEvNS_9FwdParamsE,@function
        .size           _ZN10layer_norm13ln_fwd_kernelINS_13Kernel_traitsI6__halfS2_S2_S2_fjLj1536ELj1ELj4ELj1ELj16ENS_18Kernel_traits_baseILj1536ES2_S2_S2_S2_fjLj128EEEEELb0ELb1ELb0ELb0EEEvNS_9FwdParamsE,(.L_x_43080 - _ZN10layer_norm13ln_fwd_kernelINS_13Kernel_traitsI6__halfS2_S2_S2_fjLj1536ELj1ELj4ELj1ELj16ENS_18Kernel_traits_baseILj1536ES2_S2_S2_S2_fjLj128EEEEELb0ELb1ELb0ELb0EEEvNS_9FwdParamsE)
        .other          _ZN10layer_norm13ln_fwd_kernelINS_13Kernel_traitsI6__halfS2_S2_S2_fjLj1536ELj1ELj4ELj1ELj16ENS_18Kernel_traits_baseILj1536ES2_S2_S2_S2_fjLj128EEEEELb0ELb1ELb0ELb0EEEvNS_9FwdParamsE,@"STO_CUDA_ENTRY STV_DEFAULT"
_ZN10layer_norm13ln_fwd_kernelINS_13Kernel_traitsI6__halfS2_S2_S2_fjLj1536ELj1ELj4ELj1ELj16ENS_18Kernel_traits_baseILj1536ES2_S2_S2_S2_fjLj128EEEEELb0ELb1ELb0ELb0EEEvNS_9FwdParamsE:
.text._ZN10layer_norm13ln_fwd_kernelINS_13Kernel_traitsI6__halfS2_S2_S2_fjLj1536ELj1ELj4ELj1ELj16ENS_18Kernel_traits_baseILj1536ES2_S2_S2_S2_fjLj128EEEEELb0ELb1ELb0ELb0EEEvNS_9FwdParamsE:
        /* <DEDUP_REMOVED lines=35> */
.L_x_5263:
[----:B01----:R-:W-:Y:S05]  /*0230*/  BSYNC B0 ;  /* 0x0000000000007941 */ /* 0x003fea0003800000 */
.L_x_5262:
        /* <DEDUP_REMOVED lines=16> */
.L_x_5265:
[----:B0-----:R-:W-:Y:S05]  /*0340*/  BSYNC B0 ;  /* 0x0000000000007941 */ /* 0x001fea0003800000 */
.L_x_5264:
        /* <DEDUP_REMOVED lines=16> */
.L_x_5267:
[----:B0-----:R-:W-:Y:S05]  /*0450*/  BSYNC B0 ;  /* 0x0000000000007941 */ /* 0x001fea0003800000 */
.L_x_5266:
        /* <DEDUP_REMOVED lines=16> */
.L_x_5269:
[----:B0-----:R-:W-:Y:S05]  /*0560*/  BSYNC B0 ;  /* 0x0000000000007941 */ /* 0x001fea0003800000 */
.L_x_5268:
        /* <DEDUP_REMOVED lines=16> */
.L_x_5271:
[----:B0-----:R-:W-:Y:S05]  /*0670*/  BSYNC B0 ;  /* 0x0000000000007941 */ /* 0x001fea0003800000 */
.L_x_5270:
        /* <DEDUP_REMOVED lines=19> */
.L_x_5273:
[----:B0-----:R-:W-:Y:S05]  /*07b0*/  BSYNC B0 ;  /* 0x0000000000007941 */ /* 0x001fea0003800000 */
.L_x_5272:
        /* <DEDUP_REMOVED lines=116> */
[----:B------:R-:W-:-:S02]  /*0f00*/  HADD2.F32 R92, -RZ, R92.H1_H1 ;  /* 0x3000005cff5c7230 */ /* 0x000fc40000004100 */
[----:B------:R-:W-:Y:S02]  /*0f10*/  HADD2.F32 R97, -RZ, R97.H1_H1 ;  /* 0x30000061ff617230 */ /* 0x000fe40000004100 */
        /* <DEDUP_REMOVED lines=29> */
.L_x_5301:
        /* <DEDUP_REMOVED lines=23> */
[----:B------:R-:W3:Y:S01]  /*1260*/  @P1 LDG.E.128 R52, [R182.64] ;  /* 0x00000004b6341981 */ /* 0x000ee2000c1e1d00 */
[--C-:B--2---:R-:W-:Y:S02]  /*1270*/  HADD2.F32 R186, -RZ, R56.reuse.H1_H1 ;  /* 0x30000038ffba7230 */ /* 0x104fe40000004100 */
[----:B------:R-:W-:Y:S02]  /*1280*/  HADD2.F32 R184, -RZ, R56.H0_H0 ;  /* 0x20000038ffb87230 */ /* 0x000fe40000004100 */
[--C-:B------:R-:W-:Y:S02]  /*1290*/  HADD2.F32 R188, -RZ, R57.reuse.H0_H0 ;  /* 0x20000039ffbc7230 */ /* 0x100fe40000004100 */
[----:B------:R-:W-:Y:S01]  /*12a0*/  HADD2.F32 R206, -RZ, R57.H1_H1 ;  /* 0x30000039ffce7230 */ /* 0x000fe20000004100 */
[-C--:B------:R-:W-:Y:S01]  /*12b0*/  FMUL.FTZ R187, R186, R205.reuse ;  /* 0x000000cdbabb7220 */ /* 0x080fe20000410000 */
[--C-:B------:R-:W-:Y:S01]  /*12c0*/  HADD2.F32 R208, -RZ, R58.reuse.H0_H0 ;  /* 0x2000003affd07230 */ /* 0x100fe20000004100 */
[-C--:B------:R-:W-:Y:S01]  /*12d0*/  FMUL.FTZ R184, R184, R205.reuse ;  /* 0x000000cdb8b87220 */ /* 0x080fe20000410000 */
[----:B------:R-:W-:Y:S01]  /*12e0*/  HADD2.F32 R210, -RZ, R58.H1_H1 ;  /* 0x3000003affd27230 */ /* 0x000fe20000004100 */
[-C--:B------:R-:W-:Y:S01]  /*12f0*/  FMUL.FTZ R186, R188, R205.reuse ;  /* 0x000000cdbcba7220 */ /* 0x080fe20000410000 */
[--C-:B------:R-:W-:Y:S01]  /*1300*/  HADD2.F32 R212, -RZ, R59.reuse.H0_H0 ;  /* 0x2000003bffd47230 */ /* 0x100fe20000004100 */
[----:B------:R-:W-:Y:S01]  /*1310*/  FMUL.FTZ R185, R206, R205 ;  /* 0x000000cdceb97220 */ /* 0x000fe20000410000 */
[----:B------:R-:W-:Y:S01]  /*1320*/  HADD2.F32 R214, -RZ, R59.H1_H1 ;  /* 0x3000003bffd67230 */ /* 0x000fe20000004100 */
[----:B------:R-:W-:Y:S01]  /*1330*/  FMUL.FTZ R188, R49, R184 ;  /* 0x000000b831bc7220 */ /* 0x000fe20000410000 */
[--C-:B---3--:R-:W-:Y:S01]  /*1340*/  @P1 HADD2.F32 R57, -RZ, R52.reuse.H0_H0 ;  /* 0x20000034ff391230 */ /* 0x108fe20000004100 */
[----:B------:R-:W-:Y:S01]  /*1350*/  FMUL.FTZ R187, R48, R187 ;  /* 0x000000bb30bb7220 */ /* 0x000fe20000410000 */
[----:B------:R-:W-:Y:S01]  /*1360*/  @P1 HADD2.F32 R56, -RZ, R52.H1_H1 ;  /* 0x30000034ff381230 */ /* 0x000fe20000004100 */
[----:B------:R-:W-:Y:S01]  /*1370*/  FMUL.FTZ R186, R47, R186 ;  /* 0x000000ba2fba7220 */ /* 0x000fe20000410000 */
[--C-:B------:R-:W-:Y:S01]  /*1380*/  @P1 HADD2.F32 R59, -RZ, R53.reuse.H0_H0 ;  /* 0x20000035ff3b1230 */ /* 0x100fe20000004100 */
[----:B------:R-:W-:Y:S01]  /*1390*/  FMUL.FTZ R185, R46, R185 ;  /* 0x000000b92eb97220 */ /* 0x000fe20000410000 */
[----:B------:R-:W-:Y:S01]  /*13a0*/  @P1 HADD2.F32 R58, -RZ, R53.H1_H1 ;  /* 0x30000035ff3a1230 */ /* 0x000fe20000004100 */
[----:B------:R-:W-:-:S02]  /*13b0*/  FMUL.FTZ R208, R208, R205 ;  /* 0x000000cdd0d07220 */ /* 0x000fc40000410000 */
[-C--:B------:R-:W-:Y:S02]  /*13c0*/  FMUL.FTZ R183, R210, R205.reuse ;  /* 0x000000cdd2b77220 */ /* 0x080fe40000410000 */
[-C--:B------:R-:W-:Y:S02]  /*13d0*/  FMUL.FTZ R212, R212, R205.reuse ;  /* 0x000000cdd4d47220 */ /* 0x080fe40000410000 */
[----:B------:R-:W-:Y:S02]  /*13e0*/  FMUL.FTZ R181, R214, R205 ;  /* 0x000000cdd6b57220 */ /* 0x000fe40000410000 */
[----:B------:R-:W-:Y:S01]  /*13f0*/  @P1 FADD.FTZ R188, R57, R188 ;  /* 0x000000bc39bc1221 */ /* 0x000fe20000010000 */
[--C-:B------:R-:W-:Y:S01]  /*1400*/  @P1 HADD2.F32 R57, -RZ, R54.reuse.H0_H0 ;  /* 0x20000036ff391230 */ /* 0x100fe20000004100 */
[----:B------:R-:W-:Y:S01]  /*1410*/  @P1 FADD.FTZ R187, R56, R187 ;  /* 0x000000bb38bb1221 */ /* 0x000fe20000010000 */
[----:B------:R-:W-:Y:S01]  /*1420*/  @P1 HADD2.F32 R56, -RZ, R54.H1_H1 ;  /* 0x30000036ff381230 */ /* 0x000fe20000004100 */
[----:B------:R-:W-:Y:S01]  /*1430*/  @P1 FADD.FTZ R186, R59, R186 ;  /* 0x000000ba3bba1221 */ /* 0x000fe20000010000 */
[--C-:B------:R-:W-:Y:S01]  /*1440*/  @P1 HADD2.F32 R59, -RZ, R55.reuse.H0_H0 ;  /* 0x20000037ff3b1230 */ /* 0x100fe20000004100 */
[----:B------:R-:W-:Y:S01]  /*1450*/  @P1 FADD.FTZ R185, R58, R185 ;  /* 0x000000b93ab91221 */ /* 0x000fe20000010000 */
[----:B------:R-:W-:Y:S01]  /*1460*/  @P1 HADD2.F32 R58, -RZ, R55.H1_H1 ;  /* 0x30000037ff3a1230 */ /* 0x000fe20000004100 */
[----:B------:R-:W-:-:S02]  /*1470*/  FMUL.FTZ R184, R45, R208 ;  /* 0x000000d02db87220 */ /* 0x000fc40000410000 */
[----:B------:R-:W-:Y:S02]  /*1480*/  FMUL.FTZ R183, R44, R183 ;  /* 0x000000b72cb77220 */ /* 0x000fe40000410000 */
[----:B------:R-:W-:Y:S02]  /*1490*/  FMUL.FTZ R182, R43, R212 ;  /* 0x000000d42bb67220 */ /* 0x000fe40000410000 */
[----:B------:R-:W-:Y:S02]  /*14a0*/  FMUL.FTZ R181, R42, R181 ;  /* 0x000000b52ab57220 */ /* 0x000fe40000410000 */
[----:B------:R-:W-:Y:S02]  /*14b0*/  @P1 FADD.FTZ R184, R57, R184 ;  /* 0x000000b839b81221 */ /* 0x000fe40000010000 */
[----:B------:R-:W-:Y:S02]  /*14c0*/  @P1 FADD.FTZ R183, R56, R183 ;  /* 0x000000b738b71221 */ /* 0x000fe40000010000 */
[----:B------:R-:W-:-:S02]  /*14d0*/  @P1 FADD.FTZ R182, R59, R182 ;  /* 0x000000b63bb61221 */ /* 0x000fc40000010000 */
[----:B------:R-:W-:Y:S01]  /*14e0*/  @P1 FADD.FTZ R181, R58, R181 ;  /* 0x000000b53ab51221 */ /* 0x000fe20000010000 */
[C---:B------:R-:W-:Y:S02]  /*14f0*/  LEA R206, P1, R152.reuse, c[0x0][0x188], 0x4 ;  /* 0x0000620098ce7a11 */ /* 0x040fe400078220ff */
[----:B------:R-:W-:Y:S02]  /*1500*/  F2FP.PACK_AB R58, R183, R184 ;  /* 0x000000b8b73a723e */ /* 0x000fe400000000ff */
[----:B------:R-:W-:Y:S02]  /*1510*/  LEA.HI.X R207, R152, c[0x0][0x18c], RZ, 0x4, P1 ;  /* 0x0000630098cf7a11 */ /* 0x000fe400008f24ff */
[----:B------:R-:W-:Y:S02]  /*1520*/  F2FP.PACK_AB R57, R185, R186 ;  /* 0x000000bab939723e */ /* 0x000fe400000000ff */
[----:B------:R-:W-:Y:S02]  /*1530*/  F2FP.PACK_AB R56, R187, R188 ;  /* 0x000000bcbb38723e */ /* 0x000fe400000000ff */
[----:B------:R-:W-:-:S05]  /*1540*/  F2FP.PACK_AB R59, R181, R182 ;  /* 0x000000b6b53b723e */ /* 0x000fca00000000ff */
[----:B------:R0:W-:Y:S01]  /*1550*/  STG.E.128 [R206.64], R56 ;  /* 0x00000038ce007986 */ /* 0x0001e2000c101d04 */
[----:B------:R-:W-:-:S03]  /*1560*/  IADD3 R208, R152, 0x20, RZ ;  /* 0x0000002098d07810 */ /* 0x000fc60007ffe0ff */
.L_x_5275:
[----:B------:R-:W-:Y:S05]  /*1570*/  BSYNC B0 ;  /* 0x0000000000007941 */ /* 0x000fea0003800000 */
.L_x_5274:
[----:B------:R-:W-:Y:S01]  /*1580*/  ISETP.GE.U32.AND P1, PT, R50, 0x40, PT ;  /* 0x000000403200780c */ /* 0x000fe20003f26070 */
[----:B------:R-:W-:-:S12]  /*1590*/  BSSY B0, `(.L_x_5276) ;  /* 0x000003a000007945 */ /* 0x000fd80003800000 */
[----:B------:R-:W-:Y:S05]  /*15a0*/  @!P1 BRA `(.L_x_5277) ;  /* 0x0000038000009947 */ /* 0x000fea0003800000 */
[----:B------:R-:W-:Y:S01]  /*15b0*/  ISETP.NE.U32.AND P1, PT, RZ, c[0x0][0x180], PT ;  /* 0x00006000ff007a0c */ /* 0x000fe20003f25070 */
[----:B0-----:R-:W-:-:S03]  /*15c0*/  HFMA2.MMA R57, -RZ, RZ, 0, 9.5367431640625e-07 ;  /* 0x00000010ff397435 */ /* 0x001fc600000001ff */
[----:B------:R-:W-:-:S07]  /*15d0*/  ISETP.NE.AND.EX P1, PT, RZ, c[0x0][0x184], PT, P1 ;  /* 0x00006100ff007a0c */ /* 0x000fce0003f25310 */
[----:B------:R-:W-:-:S06]  /*15e0*/  IMAD.WIDE.U32 R56, R208, R57, c[0x0][0x170] ;  /* 0x00005c00d0387625 */ /* 0x000fcc00078e0039 */
[C---:B------:R-:W-:Y:S01]  /*15f0*/  @P1 LEA R174, P2, R208.reuse, c[0x0][0x180], 0x4 ;  /* 0x00006000d0ae1a11 */ /* 0x040fe200078420ff */
[----:B------:R-:W2:Y:S03]  /*1600*/  LDG.E.128 R56, [R56.64] ;  /* 0x0000000438387981 */ /* 0x000ea6000c1e1d00 */
        /* <DEDUP_REMOVED lines=25> */
[----:B------:R-:W-:Y:S01]  /*17a0*/  FMUL.FTZ R173, R214, R205 ;  /* 0x000000cdd6ad7220 */ /* 0x000fe20000410000 */
[--C-:B------:R-:W-:Y:S01]  /*17b0*/  @P1 HADD2.F32 R58, -RZ, R55.reuse.H1_H1 ;  /* 0x30000037ff3a1230 */ /* 0x100fe20000004100 */
[----:B------:R-:W-:Y:S01]  /*17c0*/  @P1 FADD.FTZ R180, R57, R180 ;  /* 0x000000b439b41221 */ /* 0x000fe20000010000 */
[--C-:B------:R-:W-:Y:S01]  /*17d0*/  @P1 HADD2.F32 R57, -RZ, R54.reuse.H0_H0 ;  /* 0x20000036ff391230 */ /* 0x100fe20000004100 */
[----:B------:R-:W-:Y:S01]  /*17e0*/  @P1 FADD.FTZ R179, R56, R179 ;  /* 0x000000b338b31221 */ /* 0x000fe20000010000 */
[----:B------:R-:W-:Y:S01]  /*17f0*/  @P1 HADD2.F32 R56, -RZ, R54.H1_H1 ;  /* 0x30000036ff381230 */ /* 0x000fe20000004100 */
[----:B------:R-:W-:Y:S01]  /*1800*/  @P1 FADD.FTZ R178, R59, R178 ;  /* 0x000000b23bb21221 */ /* 0x000fe20000010000 */
[----:B------:R-:W-:Y:S01]  /*1810*/  @P1 HADD2.F32 R59, -RZ, R55.H0_H0 ;  /* 0x20000037ff3b1230 */ /* 0x000fe20000004100 */
[----:B------:R-:W-:-:S02]  /*1820*/  @P1 FADD.FTZ R177, R174, R177 ;  /* 0x000000b1aeb11221 */ /* 0x000fc40000010000 */
[----:B------:R-:W-:Y:S02]  /*1830*/  FMUL.FTZ R176, R37, R210 ;  /* 0x000000d225b07220 */ /* 0x000fe40000410000 */
[----:B------:R-:W-:Y:S02]  /*1840*/  FMUL.FTZ R175, R36, R175 ;  /* 0x000000af24af7220 */ /* 0x000fe40000410000 */
[----:B------:R-:W-:Y:S02]  /*1850*/  FMUL.FTZ R174, R35, R212 ;  /* 0x000000d423ae7220 */ /* 0x000fe40000410000 */
[----:B------:R-:W-:Y:S02]  /*1860*/  FMUL.FTZ R173, R34, R173 ;  /* 0x000000ad22ad7220 */ /* 0x000fe40000410000 */
[----:B------:R-:W-:Y:S02]  /*1870*/  @P1 FADD.FTZ R176, R57, R176 ;  /* 0x000000b039b01221 */ /* 0x000fe40000010000 */
[----:B------:R-:W-:-:S02]  /*1880*/  @P1 FADD.FTZ R175, R56, R175 ;  /* 0x000000af38af1221 */ /* 0x000fc40000010000 */
[----:B------:R-:W-:Y:S02]  /*1890*/  @P1 FADD.FTZ R174, R59, R174 ;  /* 0x000000ae3bae1221 */ /* 0x000fe40000010000 */
[----:B------:R-:W-:Y:S01]  /*18a0*/  @P1 FADD.FTZ R173, R58, R173 ;  /* 0x000000ad3aad1221 */ /* 0x000fe20000010000 */
[C---:B------:R-:W-:Y:S02]  /*18b0*/  LEA R206, P1, R208.reuse, c[0x0][0x188], 0x4 ;  /* 0x00006200d0ce7a11 */ /* 0x040fe400078220ff */
[----:B------:R-:W-:Y:S02]  /*18c0*/  F2FP.PACK_AB R58, R175, R176 ;  /* 0x000000b0af3a723e */ /* 0x000fe400000000ff */
[----:B------:R-:W-:Y:S02]  /*18d0*/  LEA.HI.X R207, R208, c[0x0][0x18c], RZ, 0x4, P1 ;  /* 0x00006300d0cf7a11 */ /* 0x000fe400008f24ff */
[----:B------:R-:W-:Y:S02]  /*18e0*/  F2FP.PACK_AB R57, R177, R178 ;  /* 0x000000b2b139723e */ /* 0x000fe400000000ff */
[----:B------:R-:W-:-:S02]  /*18f0*/  F2FP.PACK_AB R56, R179, R180 ;  /* 0x000000b4b338723e */ /* 0x000fc400000000ff */
[----:B------:R-:W-:-:S05]  /*1900*/  F2FP.PACK_AB R59, R173, R174 ;  /* 0x000000aead3b723e */ /* 0x000fca00000000ff */
[----:B------:R0:W-:Y:S01]  /*1910*/  STG.E.128 [R206.64], R56 ;  /* 0x00000038ce007986 */ /* 0x0001e2000c101d04 */
[----:B------:R-:W-:-:S03]  /*1920*/  IADD3 R208, R208, 0x20, RZ ;  /* 0x00000020d0d07810 */ /* 0x000fc60007ffe0ff */
.L_x_5277:
[----:B------:R-:W-:Y:S05]  /*1930*/  BSYNC B0 ;  /* 0x0000000000007941 */ /* 0x000fea0003800000 */
.L_x_5276:
        /* <DEDUP_REMOVED lines=59> */
.L_x_5279:
[----:B------:R-:W-:Y:S05]  /*1cf0*/  BSYNC B0 ;  /* 0x0000000000007941 */ /* 0x000fea0003800000 */
.L_x_5278:
        /* <DEDUP_REMOVED lines=59> */
.L_x_5281:
[----:B------:R-:W-:Y:S05]  /*20b0*/  BSYNC B0 ;  /* 0x0000000000007941 */ /* 0x000fea0003800000 */
.L_x_5280:
        /* <DEDUP_REMOVED lines=11> */
[--C-:B--2---:R-:W-:Y:S02]  /*2170*/  HADD2.F32 R194, -RZ, R56.reuse.H1_H1 ;  /* 0x30000038ffc27230 */ /* 0x104fe40000004100 */
[--C-:B------:R-:W-:Y:S02]  /*2180*/  HADD2.F32 R196, -RZ, R57.reuse.H0_H0 ;  /* 0x20000039ffc47230 */ /* 0x100fe40000004100 */
[----:B------:R-:W-:Y:S01]  /*2190*/  HADD2.F32 R206, -RZ, R57.H1_H1 ;  /* 0x30000039ffce7230 */ /* 0x000fe20000004100 */
[-C--:B------:R-:W-:Y:S01]  /*21a0*/  FMUL.FTZ R57, R194, R205.reuse ;  /* 0x000000cdc2397220 */ /* 0x080fe20000410000 */
[----:B------:R-:W-:Y:S01]  /*21b0*/  HADD2.F32 R192, -RZ, R56.H0_H0 ;  /* 0x20000038ffc07230 */ /* 0x000fe20000004100 */
[----:B------:R-:W-:Y:S01]  /*21c0*/  FMUL.FTZ R196, R196, R205 ;  /* 0x000000cdc4c47220 */ /* 0x000fe20000410000 */
[--C-:B------:R-:W-:Y:S01]  /*21d0*/  HADD2.F32 R210, -RZ, R58.reuse.H0_H0 ;  /* 0x2000003affd27230 */ /* 0x100fe20000004100 */
[----:B0-----:R-:W-:Y:S01]  /*21e0*/  FMUL.FTZ R190, R16, R57 ;  /* 0x0000003910be7220 */ /* 0x001fe20000410000 */
[----:B------:R-:W-:Y:S01]  /*21f0*/  HADD2.F32 R58, -RZ, R58.H1_H1 ;  /* 0x3000003aff3a7230 */ /* 0x000fe20000004100 */
[----:B------:R-:W-:Y:S01]  /*2200*/  FMUL.FTZ R192, R192, R205 ;  /* 0x000000cdc0c07220 */ /* 0x000fe20000410000 */
[----:B---3--:R-:W-:-:S02]  /*2210*/  @P1 HADD2.F32 R57, -RZ, R52.H1_H1 ;  /* 0x30000034ff391230 */ /* 0x008fc40000004100 */
[--C-:B------:R-:W-:Y:S02]  /*2220*/  HADD2.F32 R212, -RZ, R59.reuse.H0_H0 ;  /* 0x2000003bffd47230 */ /* 0x100fe40000004100 */
[----:B------:R-:W-:Y:S01]  /*2230*/  HADD2.F32 R214, -RZ, R59.H1_H1 ;  /* 0x3000003bffd67230 */ /* 0x000fe20000004100 */
[-C--:B------:R-:W-:Y:S01]  /*2240*/  FMUL.FTZ R59, R206, R205.reuse ;  /* 0x000000cdce3b7220 */ /* 0x080fe20000410000 */
[--C-:B------:R-:W-:Y:S01]  /*2250*/  @P1 HADD2.F32 R194, -RZ, R53.reuse.H0_H0 ;  /* 0x20000035ffc21230 */ /* 0x100fe20000004100 */
[----:B------:R-:W-:Y:S01]  /*2260*/  FMUL.FTZ R189, R15, R196 ;  /* 0x000000c40fbd7220 */ /* 0x000fe20000410000 */
[----:B------:R-:W-:Y:S01]  /*2270*/  @P1 HADD2.F32 R56, -RZ, R52.H0_H0 ;  /* 0x20000034ff381230 */ /* 0x000fe20000004100 */
[----:B------:R-:W-:Y:S01]  /*2280*/  @P1 FADD.FTZ R190, R57, R190 ;  /* 0x000000be39be1221 */ /* 0x000fe20000010000 */
[----:B------:R-:W-:Y:S01]  /*2290*/  @P1 HADD2.F32 R191, -RZ, R53.H1_H1 ;  /* 0x30000035ffbf1230 */ /* 0x000fe20000004100 */
[----:B------:R-:W-:Y:S02]  /*22a0*/  FMUL.FTZ R155, R17, R192 ;  /* 0x000000c0119b7220 */ /* 0x000fe40000410000 */
[----:B------:R-:W-:-:S02]  /*22b0*/  FMUL.FTZ R57, R58, R205 ;  /* 0x000000cd3a397220 */ /* 0x000fc40000410000 */
[----:B------:R-:W-:Y:S02]  /*22c0*/  FMUL.FTZ R192, R14, R59 ;  /* 0x0000003b0ec07220 */ /* 0x000fe40000410000 */
[-C--:B------:R-:W-:Y:S02]  /*22d0*/  FMUL.FTZ R210, R210, R205.reuse ;  /* 0x000000cdd2d27220 */ /* 0x080fe40000410000 */
[-C--:B------:R-:W-:Y:S02]  /*22e0*/  FMUL.FTZ R212, R212, R205.reuse ;  /* 0x000000cdd4d47220 */ /* 0x080fe40000410000 */
[----:B------:R-:W-:Y:S02]  /*22f0*/  FMUL.FTZ R59, R214, R205 ;  /* 0x000000cdd63b7220 */ /* 0x000fe40000410000 */
[----:B------:R-:W-:Y:S01]  /*2300*/  @P1 FADD.FTZ R189, R194, R189 ;  /* 0x000000bdc2bd1221 */ /* 0x000fe20000010000 */
[--C-:B------:R-:W-:Y:S01]  /*2310*/  @P1 HADD2.F32 R58, -RZ, R55.reuse.H0_H0 ;  /* 0x20000037ff3a1230 */ /* 0x100fe20000004100 */
[----:B------:R-:W-:Y:S01]  /*2320*/  @P1 FADD.FTZ R155, R56, R155 ;  /* 0x0000009b389b1221 */ /* 0x000fe20000010000 */
[--C-:B------:R-:W-:Y:S01]  /*2330*/  @P1 HADD2.F32 R56, -RZ, R54.reuse.H0_H0 ;  /* 0x20000036ff381230 */ /* 0x100fe20000004100 */
[----:B------:R-:W-:Y:S01]  /*2340*/  FMUL.FTZ R194, R12, R57 ;  /* 0x000000390cc27220 */ /* 0x000fe20000410000 */
[----:B------:R-:W-:Y:S01]  /*2350*/  @P1 HADD2.F32 R57, -RZ, R54.H1_H1 ;  /* 0x30000036ff391230 */ /* 0x000fe20000004100 */
[----:B------:R-:W-:Y:S01]  /*2360*/  @P1 FADD.FTZ R192, R191, R192 ;  /* 0x000000c0bfc01221 */ /* 0x000fe20000010000 */
[----:B------:R-:W-:Y:S01]  /*2370*/  @P1 HADD2.F32 R207, -RZ, R55.H1_H1 ;  /* 0x30000037ffcf1230 */ /* 0x000fe20000004100 */
[----:B------:R-:W-:-:S02]  /*2380*/  FMUL.FTZ R191, R13, R210 ;  /* 0x000000d20dbf7220 */ /* 0x000fc40000410000 */
[----:B------:R-:W-:Y:S02]  /*2390*/  FMUL.FTZ R193, R11, R212 ;  /* 0x000000d40bc17220 */ /* 0x000fe40000410000 */
[----:B------:R-:W-:Y:S02]  /*23a0*/  FMUL.FTZ R196, R10, R59 ;  /* 0x0000003b0ac47220 */ /* 0x000fe40000410000 */
[----:B------:R-:W-:Y:S02]  /*23b0*/  @P1 FADD.FTZ R191, R56, R191 ;  /* 0x000000bf38bf1221 */ /* 0x000fe40000010000 */
[----:B------:R-:W-:Y:S02]  /*23c0*/  @P1 FADD.FTZ R194, R57, R194 ;  /* 0x000000c239c21221 */ /* 0x000fe40000010000 */
[----:B------:R-:W-:Y:S02]  /*23d0*/  @P1 FADD.FTZ R193, R58, R193 ;  /* 0x000000c13ac11221 */ /* 0x000fe40000010000 */
[----:B------:R-:W-:Y:S01]  /*23e0*/  @P1 FADD.FTZ R196, R207, R196 ;  /* 0x000000c4cfc41221 */ /* 0x000fe20000010000 */
[----:B------:R-:W-:-:S02]  /*23f0*/  LEA R206, P1, R208, c[0x0][0x188], 0x4 ;  /* 0x00006200d0ce7a11 */ /* 0x000fc400078220ff */
[----:B------:R-:W-:Y:S02]  /*2400*/  F2FP.PACK_AB R58, R194, R191 ;  /* 0x000000bfc23a723e */ /* 0x000fe400000000ff */
[----:B------:R-:W-:Y:S02]  /*2410*/  LEA.HI.X R207, R208, c[0x0][0x18c], RZ, 0x4, P1 ;  /* 0x00006300d0cf7a11 */ /* 0x000fe400008f24ff */
[----:B------:R-:W-:Y:S02]  /*2420*/  F2FP.PACK_AB R57, R192, R189 ;  /* 0x000000bdc039723e */ /* 0x000fe400000000ff */
[----:B------:R-:W-:Y:S02]  /*2430*/  F2FP.PACK_AB R56, R190, R155 ;  /* 0x0000009bbe38723e */ /* 0x000fe400000000ff */
[----:B------:R-:W-:-:S05]  /*2440*/  F2FP.PACK_AB R59, R196, R193 ;  /* 0x000000c1c43b723e */ /* 0x000fca00000000ff */
[----:B------:R0:W-:Y:S01]  /*2450*/  STG.E.128 [R206.64], R56 ;  /* 0x00000038ce007986 */ /* 0x0001e2000c101d04 */
[----:B------:R-:W-:-:S03]  /*2460*/  IADD3 R208, R208, 0x20, RZ ;  /* 0x00000020d0d07810 */ /* 0x000fc60007ffe0ff */
.L_x_5283:
[----:B------:R-:W-:Y:S05]  /*2470*/  BSYNC B0 ;  /* 0x0000000000007941 */ /* 0x000fea0003800000 */
.L_x_5282:
[----:B------:R-:W-:Y:S01]  /*2480*/  ISETP.GE.U32.AND P1, PT, R50, 0xc0, PT ;  /* 0x000000c03200780c */ /* 0x000fe20003f26070 */
[----:B------:R-:W-:-:S12]  /*2490*/  BSSY B0, `(.L_x_5284) ;  /* 0x0000039000007945 */ /* 0x000fd80003800000 */
[----:B------:R-:W-:Y:S05]  /*24a0*/  @!P1 BRA `(.L_x_5285) ;  /* 0x0000037000009947 */ /* 0x000fea0003800000 */
[----:B------:R-:W-:Y:S01]  /*24b0*/  ISETP.NE.U32.AND P1, PT, RZ, c[0x0][0x180], PT ;  /* 0x00006000ff007a0c */ /* 0x000fe20003f25070 */
[----:B0-----:R-:W-:-:S03]  /*24c0*/  HFMA2.MMA R57, -RZ, RZ, 0, 9.5367431640625e-07 ;  /* 0x00000010ff397435 */ /* 0x001fc600000001ff */
[----:B------:R-:W-:-:S07]  /*24d0*/  ISETP.NE.AND.EX P1, PT, RZ, c[0x0][0x184], PT, P1 ;  /* 0x00006100ff007a0c */ /* 0x000fce0003f25310 */
[----:B------:R-:W-:-:S06]  /*24e0*/  IMAD.WIDE.U32 R56, R208, R57, c[0x0][0x170] ;  /* 0x00005c00d0387625 */ /* 0x000fcc00078e0039 */
[----:B------:R-:W2:Y:S01]  /*24f0*/  LDG.E.128 R56, [R56.64] ;  /* 0x0000000438387981 */ /* 0x000ea2000c1e1d00 */
[----:B------:R-:W-:-:S04]  /*2500*/  @P1 LEA R198, P2, R208, c[0x0][0x180], 0x4 ;  /* 0x00006000d0c61a11 */ /* 0x000fc800078420ff */
[----:B------:R-:W-:-:S05]  /*2510*/  @P1 LEA.HI.X R199, R208, c[0x0][0x184], RZ, 0x4, P2 ;  /* 0x00006100d0c71a11 */ /* 0x000fca00010f24ff */
[----:B------:R-:W3:Y:S01]  /*2520*/  @P1 LDG.E.128 R52, [R198.64] ;  /* 0x00000004c6341981 */ /* 0x000ee2000c1e1d00 */
[--C-:B--2---:R-:W-:Y:S02]  /*2530*/  HADD2.F32 R202, -RZ, R56.reuse.H1_H1 ;  /* 0x30000038ffca7230 */ /* 0x104fe40000004100 */
[----:B------:R-:W-:Y:S02]  /*2540*/  HADD2.F32 R200, -RZ, R56.H0_H0 ;  /* 0x20000038ffc87230 */ /* 0x000fe40000004100 */
[--C-:B------:R-:W-:Y:S02]  /*2550*/  HADD2.F32 R204, -RZ, R57.reuse.H0_H0 ;  /* 0x20000039ffcc7230 */ /* 0x100fe40000004100 */
[----:B------:R-:W-:Y:S02]  /*2560*/  HADD2.F32 R206, -RZ, R57.H1_H1 ;  /* 0x30000039ffce7230 */ /* 0x000fe40000004100 */
[--C-:B------:R-:W-:Y:S01]  /*2570*/  HADD2.F32 R210, -RZ, R58.reuse.H0_H0 ;  /* 0x2000003affd27230 */ /* 0x100fe20000004100 */
[-C--:B------:R-:W-:Y:S01]  /*2580*/  FMUL.FTZ R57, R202, R205.reuse ;  /* 0x000000cdca397220 */ /* 0x080fe20000410000 */
[----:B------:R-:W-:Y:S01]  /*2590*/  HADD2.F32 R58, -RZ, R58.H1_H1 ;  /* 0x3000003aff3a7230 */ /* 0x000fe20000004100 */
[-C--:B------:R-:W-:Y:S01]  /*25a0*/  FMUL.FTZ R200, R200, R205.reuse ;  /* 0x000000cdc8c87220 */ /* 0x080fe20000410000 */
[--C-:B------:R-:W-:Y:S01]  /*25b0*/  HADD2.F32 R212, -RZ, R59.reuse.H0_H0 ;  /* 0x2000003bffd47230 */ /* 0x100fe20000004100 */
[-C--:B------:R-:W-:Y:S01]  /*25c0*/  FMUL.FTZ R204, R204, R205.reuse ;  /* 0x000000cdcccc7220 */ /* 0x080fe20000410000 */
[----:B------:R-:W-:Y:S01]  /*25d0*/  HADD2.F32 R214, -RZ, R59.H1_H1 ;  /* 0x3000003bffd67230 */ /* 0x000fe20000004100 */
[-C--:B------:R-:W-:Y:S01]  /*25e0*/  FMUL.FTZ R59, R206, R205.reuse ;  /* 0x000000cdce3b7220 */ /* 0x080fe20000410000 */
[--C-:B---3--:R-:W-:Y:S01]  /*25f0*/  @P1 HADD2.F32 R56, -RZ, R52.reuse.H0_H0 ;  /* 0x20000034ff381230 */ /* 0x108fe20000004100 */
[----:B------:R-:W-:Y:S01]  /*2600*/  FMUL.FTZ R201, R58, R205 ;  /* 0x000000cd3ac97220 */ /* 0x000fe20000410000 */
[--C-:B------:R-:W-:Y:S01]  /*2610*/  @P1 HADD2.F32 R58, -RZ, R53.reuse.H0_H0 ;  /* 0x20000035ff3a1230 */ /* 0x100fe20000004100 */
[----:B------:R-:W-:Y:S01]  /*2620*/  FMUL.FTZ R198, R8, R57 ;  /* 0x0000003908c67220 */ /* 0x000fe20000410000 */
[----:B------:R-:W-:Y:S01]  /*2630*/  @P1 HADD2.F32 R57, -RZ, R52.H1_H1 ;  /* 0x30000034ff391230 */ /* 0x000fe20000004100 */
[----:B------:R-:W-:Y:S01]  /*2640*/  FMUL.FTZ R195, R9, R200 ;  /* 0x000000c809c37220 */ /* 0x000fe20000410000 */
[----:B------:R-:W-:Y:S01]  /*2650*/  @P1 HADD2.F32 R199, -RZ, R53.H1_H1 ;  /* 0x30000035ffc71230 */ /* 0x000fe20000004100 */
[----:B------:R-:W-:-:S02]  /*2660*/  FMUL.FTZ R197, R7, R204 ;  /* 0x000000cc07c57220 */ /* 0x000fc40000410000 */
[-C--:B------:R-:W-:Y:S02]  /*2670*/  FMUL.FTZ R210, R210, R205.reuse ;  /* 0x000000cdd2d27220 */ /* 0x080fe40000410000 */
[----:B------:R-:W-:Y:S02]  /*2680*/  FMUL.FTZ R212, R212, R205 ;  /* 0x000000cdd4d47220 */ /* 0x000fe40000410000 */
[----:B------:R-:W-:Y:S02]  /*2690*/  FMUL.FTZ R200, R6, R59 ;  /* 0x0000003b06c87220 */ /* 0x000fe40000410000 */
        /* <DEDUP_REMOVED lines=17> */
[----:B------:R-:W-:Y:S02]  /*27b0*/  LEA R206, P1, R208, c[0x0][0x188], 0x4 ;  /* 0x00006200d0ce7a11 */ /* 0x000fe400078220ff */
[----:B------:R-:W-:Y:S02]  /*27c0*/  F2FP.PACK_AB R58, R202, R199 ;  /* 0x000000c7ca3a723e */ /* 0x000fe400000000ff */
[----:B------:R-:W-:Y:S02]  /*27d0*/  LEA.HI.X R207, R208, c[0x0][0x18c], RZ, 0x4, P1 ;  /* 0x00006300d0cf7a11 */ /* 0x000fe400008f24ff */
[----:B------:R-:W-:Y:S02]  /*27e0*/  F2FP.PACK_AB R57, R200, R197 ;  /* 0x000000c5c839723e */ /* 0x000fe400000000ff */
[----:B------:R-:W-:-:S02]  /*27f0*/  F2FP.PACK_AB R56, R198, R195 ;  /* 0x000000c3c638723e */ /* 0x000fc400000000ff */
[----:B------:R-:W-:-:S05]  /*2800*/  F2FP.PACK_AB R59, R204, R201 ;  /* 0x000000c9cc3b723e */ /* 0x000fca00000000ff */
[----:B------:R0:W-:Y:S02]  /*2810*/  STG.E.128 [R206.64], R56 ;  /* 0x00000038ce007986 */ /* 0x0001e4000c101d04 */
.L_x_5285:
[----:B------:R-:W-:Y:S05]  /*2820*/  BSYNC B0 ;  /* 0x0000000000007941 */ /* 0x000fea0003800000 */
.L_x_5284:
        /* <DEDUP_REMOVED lines=57> */
.L_x_5302:
        /* <DEDUP_REMOVED lines=117> */
.L_x_5303:
        /* <DEDUP_REMOVED lines=49> */
.L_x_5289:
[----:B------:R-:W-:Y:S05]  /*3620*/  BSYNC B0 ;  /* 0x0000000000007941 */ /* 0x000fea0003800000 */
.L_x_5288:
        /* <DEDUP_REMOVED lines=35> */
.L_x_5291:
[----:B------:R-:W-:Y:S05]  /*3860*/  BSYNC B0 ;  /* 0x0000000000007941 */ /* 0x000fea0003800000 */
.L_x_5290:
        /* <DEDUP_REMOVED lines=35> */
.L_x_5293:
[----:B------:R-:W-:Y:S05]  /*3aa0*/  BSYNC B0 ;  /* 0x0000000000007941 */ /* 0x000fea0003800000 */
.L_x_5292:
        /* <DEDUP_REMOVED lines=35> */
.L_x_5295:
[----:B------:R-:W-:Y:S05]  /*3ce0*/  BSYNC B0 ;  /* 0x0000000000007941 */ /* 0x000fea0003800000 */
.L_x_5294:
        /* <DEDUP_REMOVED lines=35> */
.L_x_5297:
[----:B------:R-:W-:Y:S05]  /*3f20*/  BSYNC B0 ;  /* 0x0000000000007941 */ /* 0x000fea0003800000 */
.L_x_5296:
        /* <DEDUP_REMOVED lines=27> */
[----:B------:R-:W-:Y:S01]  /*40e0*/  F2FP.PACK_AB R59, R216, R59 ;  /* 0x0000003bd83b723e */ /* 0x000fe200000000ff */
[----:B------:R-:W-:Y:S01]  /*40f0*/  FFMA.FTZ R203, R140, R58, R149 ;  /* 0x0000003a8ccb7223 */ /* 0x000fe20000010095 */
[----:B------:R-:W-:Y:S01]  /*4100*/  F2FP.PACK_AB R58, R205, R210 ;  /* 0x000000d2cd3a723e */ /* 0x000fe200000000ff */
[----:B------:R-:W-:Y:S01]  /*4110*/  IMAD.WIDE.U32 R206, R152, R207, c[0x0][0x208] ;  /* 0x0000820098ce7625 */ /* 0x000fe200078e00cf */
[----:B------:R-:W-:-:S02]  /*4120*/  F2FP.PACK_AB R57, R208, R57 ;  /* 0x00000039d039723e */ /* 0x000fc400000000ff */
[----:B------:R-:W-:-:S05]  /*4130*/  F2FP.PACK_AB R56, R203, R56 ;  /* 0x00000038cb38723e */ /* 0x000fca00000000ff */
[----:B------:R0:W-:Y:S02]  /*4140*/  STG.E.128 [R206.64], R56 ;  /* 0x00000038ce007986 */ /* 0x0001e4000c101d04 */
.L_x_5299:
[----:B------:R-:W-:Y:S05]  /*4150*/  BSYNC B0 ;  /* 0x0000000000007941 */ /* 0x000fea0003800000 */
.L_x_5298:
[----:B01----:R-:W-:-:S10]  /*4160*/  HFMA2.MMA R57, -RZ, RZ, 0, 2.384185791015625e-07 ;  /* 0x00000004ff397435 */ /* 0x003fd400000001ff */
[----:B------:R-:W-:-:S05]  /*4170*/  IMAD R154, R57, c[0x0][0x160], R154 ;  /* 0x00005800399a7a24 */ /* 0x000fca00078e029a */
[----:B------:R-:W-:-:S13]  /*4180*/  ISETP.GE.AND P1, PT, R154, c[0x0][0x164], PT ;  /* 0x000059009a007a0c */ /* 0x000fda0003f26270 */
[----:B------:R-:W-:Y:S01]  /*4190*/  @P1 CALL.REL.NOINC `(.L_x_5300) ;  /* 0x0000001000001944 */ /* 0x000fe20003c00000 */
[----:B------:R-:W-:Y:S05]  /*41a0*/  BRA `(.L_x_5301) ;  /* 0xffffcf4000007947 */ /* 0x000fea000383ffff */
.L_x_5300:
[----:B------:R-:W-:Y:S05]  /*41b0*/  EXIT ;  /* 0x000000000000794d */ /* 0x000fea0003800000 */
.L_x_5286:
[----:B------:R-:W-:Y:S01]  /*41c0*/  HFMA2.MMA R207, -RZ, RZ, 0, 5.9604644775390625e-08 ;  /* 0x00000001ffcf7435 */ /* 0x000fe200000001ff */
[----:B------:R-:W-:Y:S02]  /*41d0*/  MOV R58, R59 ;  /* 0x0000003b003a7202 */ /* 0x000fe40000000f00 */
[----:B------:R-:W-:Y:S02]  /*41e0*/  MOV R205, 0x1f ;  /* 0x0000001f00cd7802 */ /* 0x000fe40000000f00 */
[----:B------:R-:W-:Y:S02]  /*41f0*/  MOV R208, 0xffffffff ;  /* 0xffffffff00d07802 */ /* 0x000fe40000000f00 */
[----:B------:R-:W-:Y:S02]  /*4200*/  MOV R56, 0x4220 ;  /* 0x0000422000387802 */ /* 0x000fe40000000f00 */
[----:B------:R-:W-:Y:S05]  /*4210*/  CALL.REL.NOINC `($__internal_20_$__cuda_sm70_shflsync_bfly_p) ;  /* 0x000009c000007944 */ /* 0x000fea0003c00000 */
[----:B-1----:R-:W-:Y:S01]  /*4220*/  MOV R56, R207 ;  /* 0x000000cf00387202 */ /* 0x002fe20000000f00 */
[----:B0-----:R-:W-:Y:S05]  /*4230*/  BRA `(.L_x_5302) ;  /* 0xffffe98000007947 */ /* 0x001fea000383ffff */
.L_x_5287:
[----:B------:R-:W-:Y:S01]  /*4240*/  HFMA2.MMA R207, -RZ, RZ, 0, 1.1920928955078125e-07 ;  /* 0x00000002ffcf7435 */ /* 0x000fe200000001ff */
[----:B------:R-:W-:Y:S02]  /*4250*/  MOV R58, R209 ;  /* 0x000000d1003a7202 */ /* 0x000fe40000000f00 */
[----:B------:R-:W-:-:S02]  /*4260*/  MOV R205, 0x1f ;  /* 0x0000001f00cd7802 */ /* 0x000fc40000000f00 */
[----:B------:R-:W-:Y:S02]  /*4270*/  MOV R208, 0xffffffff ;  /* 0xffffffff00d07802 */ /* 0x000fe40000000f00 */
[----:B------:R-:W-:Y:S02]  /*4280*/  MOV R56, 0x42a0 ;  /* 0x000042a000387802 */ /* 0x000fe40000000f00 */
[----:B0-----:R-:W-:Y:S05]  /*4290*/  CALL.REL.NOINC `($__internal_20_$__cuda_sm70_shflsync_bfly_p) ;  /* 0x0000094000007944 */ /* 0x001fea0003c00000 */
[----:B01----:R-:W-:Y:S01]  /*42a0*/  FADD.FTZ R58, R209, R207 ;  /* 0x000000cfd13a7221 */ /* 0x003fe20000010000 */
[----:B------:R-:W-:Y:S01]  /*42b0*/  HFMA2.MMA R207, -RZ, RZ, 0, 2.384185791015625e-07 ;  /* 0x00000004ffcf7435 */ /* 0x000fe200000001ff */
[----:B------:R-:W-:Y:S02]  /*42c0*/  MOV R205, 0x1f ;  /* 0x0000001f00cd7802 */ /* 0x000fe40000000f00 */
[----:B------:R-:W-:Y:S02]  /*42d0*/  MOV R208, 0xffffffff ;  /* 0xffffffff00d07802 */ /* 0x000fe40000000f00 */
[----:B------:R-:W-:Y:S02]  /*42e0*/  MOV R56, 0x4300 ;  /* 0x0000430000387802 */ /* 0x000fe40000000f00 */
[----:B------:R-:W-:Y:S05]  /*42f0*/  CALL.REL.NOINC `($__internal_20_$__cuda_sm70_shflsync_bfly_p) ;  /* 0x000008e000007944 */ /* 0x000fea0003c00000 */
[----:B01----:R-:W-:Y:S01]  /*4300*/  FADD.FTZ R58, R58, R207 ;  /* 0x000000cf3a3a7221 */ /* 0x003fe20000010000 */
[----:B------:R-:W-:Y:S01]  /*4310*/  HFMA2.MMA R207, -RZ, RZ, 0, 4.76837158203125e-07 ;  /* 0x00000008ffcf7435 */ /* 0x000fe200000001ff */
[----:B------:R-:W-:-:S02]  /*4320*/  MOV R205, 0x1f ;  /* 0x0000001f00cd7802 */ /* 0x000fc40000000f00 */
[----:B------:R-:W-:Y:S02]  /*4330*/  MOV R208, 0xffffffff ;  /* 0xffffffff00d07802 */ /* 0x000fe40000000f00 */
[----:B------:R-:W-:Y:S02]  /*4340*/  MOV R56, 0x4360 ;  /* 0x0000436000387802 */ /* 0x000fe40000000f00 */
[----:B------:R-:W-:Y:S05]  /*4350*/  CALL.REL.NOINC `($__internal_20_$__cuda_sm70_shflsync_bfly_p) ;  /* 0x0000088000007944 */ /* 0x000fea0003c00000 */
[----:B01----:R-:W-:Y:S01]  /*4360*/  FADD.FTZ R58, R58, R207 ;  /* 0x000000cf3a3a7221 */ /* 0x003fe20000010000 */
[----:B------:R-:W-:Y:S01]  /*4370*/  HFMA2.MMA R207, -RZ, RZ, 0, 9.5367431640625e-07 ;  /* 0x00000010ffcf7435 */ /* 0x000fe200000001ff */
[----:B------:R-:W-:Y:S02]  /*4380*/  MOV R205, 0x1f ;  /* 0x0000001f00cd7802 */ /* 0x000fe40000000f00 */
[----:B------:R-:W-:Y:S02]  /*4390*/  MOV R208, 0xffffffff ;  /* 0xffffffff00d07802 */ /* 0x000fe40000000f00 */
[----:B------:R-:W-:Y:S02]  /*43a0*/  MOV R56, 0x43c0 ;  /* 0x000043c000387802 */ /* 0x000fe40000000f00 */
[----:B------:R-:W-:Y:S05]  /*43b0*/  CALL.REL.NOINC `($__internal_20_$__cuda_sm70_shflsync_bfly_p) ;  /* 0x0000082000007944 */ /* 0x000fea0003c00000 */
[----:B-1----:R-:W-:Y:S01]  /*43c0*/  FADD.FTZ R203, R58, R207 ;  /* 0x000000cf3acb7221 */ /* 0x002fe20000010000 */
[----:B------:R-:W-:Y:S01]  /*43d0*/  HFMA2.MMA R207, -RZ, RZ, 0, 5.9604644775390625e-08 ;  /* 0x00000001ffcf7435 */ /* 0x000fe200000001ff */
[----:B0-----:R-:W-:-:S02]  /*43e0*/  MOV R205, 0x1f ;  /* 0x0000001f00cd7802 */ /* 0x001fc40000000f00 */
[----:B------:R-:W-:Y:S01]  /*43f0*/  FMUL.FTZ R203, R203, c[0x0][0x1e0] ;  /* 0x00007800cbcb7a20 */ /* 0x000fe20000410000 */
[----:B------:R-:W-:-:S03]  /*4400*/  MOV R208, 0xffffffff ;  /* 0xffffffff00d07802 */ /* 0x000fc60000000f00 */
        /* <DEDUP_REMOVED lines=98> */
[----:B------:R-:W-:Y:S05]  /*4a30*/  CALL.REL.NOINC `($__internal_20_$__cuda_sm70_shflsync_bfly_p) ;  /* 0x000001a000007944 */ /* 0x000fea0003c00000 */
[----:B01----:R-:W-:Y:S01]  /*4a40*/  FADD.FTZ R58, R58, R207 ;  /* 0x000000cf3a3a7221 */ /* 0x003fe20000010000 */
[----:B------:R-:W-:Y:S01]  /*4a50*/  HFMA2.MMA R207, -RZ, RZ, 0, 1.1920928955078125e-07 ;  /* 0x00000002ffcf7435 */ /* 0x000fe200000001ff */
[----:B------:R-:W-:Y:S02]  /*4a60*/  MOV R205, 0x1f ;  /* 0x0000001f00cd7802 */ /* 0x000fe40000000f00 */
[----:B------:R-:W-:Y:S02]  /*4a70*/  MOV R208, 0xffffffff ;  /* 0xffffffff00d07802 */ /* 0x000fe40000000f00 */
[----:B------:R-:W-:Y:S02]  /*4a80*/  MOV R56, 0x4aa0 ;  /* 0x00004aa000387802 */ /* 0x000fe40000000f00 */
[----:B------:R-:W-:Y:S05]  /*4a90*/  CALL.REL.NOINC `($__internal_20_$__cuda_sm70_shflsync_bfly_p) ;  /* 0x0000014000007944 */ /* 0x000fea0003c00000 */
[----:B01----:R-:W-:Y:S01]  /*4aa0*/  FADD.FTZ R58, R58, R207 ;  /* 0x000000cf3a3a7221 */ /* 0x003fe20000010000 */
[----:B------:R-:W-:Y:S01]  /*4ab0*/  HFMA2.MMA R207, -RZ, RZ, 0, 2.384185791015625e-07 ;  /* 0x00000004ffcf7435 */ /* 0x000fe200000001ff */
[----:B------:R-:W-:Y:S02]  /*4ac0*/  MOV R205, 0x1f ;  /* 0x0000001f00cd7802 */ /* 0x000fe40000000f00 */
[----:B------:R-:W-:-:S02]  /*4ad0*/  MOV R208, 0xffffffff ;  /* 0xffffffff00d07802 */ /* 0x000fc40000000f00 */
[----:B------:R-:W-:Y:S02]  /*4ae0*/  MOV R56, 0x4b00 ;  /* 0x00004b0000387802 */ /* 0x000fe40000000f00 */
[----:B------:R-:W-:Y:S05]  /*4af0*/  CALL.REL.NOINC `($__internal_20_$__cuda_sm70_shflsync_bfly_p) ;  /* 0x000000e000007944 */ /* 0x000fea0003c00000 */
[----:B01----:R-:W-:Y:S01]  /*4b00*/  FADD.FTZ R58, R58, R207 ;  /* 0x000000cf3a3a7221 */ /* 0x003fe20000010000 */
[----:B------:R-:W-:Y:S01]  /*4b10*/  HFMA2.MMA R207, -RZ, RZ, 0, 4.76837158203125e-07 ;  /* 0x00000008ffcf7435 */ /* 0x000fe200000001ff */
[----:B------:R-:W-:Y:S02]  /*4b20*/  MOV R205, 0x1f ;  /* 0x0000001f00cd7802 */ /* 0x000fe40000000f00 */
[----:B------:R-:W-:Y:S02]  /*4b30*/  MOV R208, 0xffffffff ;  /* 0xffffffff00d07802 */ /* 0x000fe40000000f00 */
[----:B------:R-:W-:Y:S02]  /*4b40*/  MOV R56, 0x4b60 ;  /* 0x00004b6000387802 */ /* 0x000fe40000000f00 */
[----:B------:R-:W-:Y:S05]  /*4b50*/  CALL.REL.NOINC `($__internal_20_$__cuda_sm70_shflsync_bfly_p) ;  /* 0x0000008000007944 */ /* 0x000fea0003c00000 */
[----:B-1----:R-:W-:Y:S01]  /*4b60*/  FADD.FTZ R206, R58, R207 ;  /* 0x000000cf3ace7221 */ /* 0x002fe20000010000 */
[----:B------:R-:W-:Y:S01]  /*4b70*/  HFMA2.MMA R207, -RZ, RZ, 0, 9.5367431640625e-07 ;  /* 0x00000010ffcf7435 */ /* 0x000fe200000001ff */
[----:B0-----:R-:W-:Y:S02]  /*4b80*/  MOV R205, 0x1f ;  /* 0x0000001f00cd7802 */ /* 0x001fe40000000f00 */
[----:B------:R-:W-:-:S02]  /*4b90*/  MOV R208, 0xffffffff ;  /* 0xffffffff00d07802 */ /* 0x000fc40000000f00 */
[----:B------:R-:W-:Y:S02]  /*4ba0*/  MOV R58, R206 ;  /* 0x000000ce003a7202 */ /* 0x000fe40000000f00 */
[----:B------:R-:W-:Y:S02]  /*4bb0*/  MOV R56, 0x4bd0 ;  /* 0x00004bd000387802 */ /* 0x000fe40000000f00 */
[----:B------:R-:W-:Y:S05]  /*4bc0*/  CALL.REL.NOINC `($__internal_20_$__cuda_sm70_shflsync_bfly_p) ;  /* 0x0000001000007944 */ /* 0x000fea0003c00000 */
[----:B01----:R-:W-:Y:S05]  /*4bd0*/  BRA `(.L_x_5303) ;  /* 0xffffe73000007947 */ /* 0x003fea000383ffff */
        .weak           $__internal_20_$__cuda_sm70_shflsync_bfly_p
        .type           $__internal_20_$__cuda_sm70_shflsync_bfly_p,@function
        .size           $__internal_20_$__cuda_sm70_shflsync_bfly_p,(.L_x_43080 - $__internal_20_$__cuda_sm70_shflsync_bfly_p)
$__internal_20_$__cuda_sm70_shflsync_bfly_p:
[----:B------:R-:W-:Y:S01]  /*4be0*/  HFMA2.MMA R57, -RZ, RZ, 0, 0 ;  /* 0x00000000ff397435 */ /* 0x000fe200000001ff */
[----:B------:R-:W-:Y:S04]  /*4bf0*/  WARPSYNC R208 ;  /* 0x000000d000007348 */ /* 0x000fe80003800000 */
[----:B------:R0:W1:Y:S01]  /*4c00*/  SHFL.BFLY PT, R207, R58, R207, R205 ;  /* 0x0c0000cf3acf7389 */ /* 0x00006200000e00cd */
[----:B------:R-:W-:Y:S05]  /*4c10*/  RET.REL.NODEC R56 `(_ZN10layer_norm13ln_fwd_kernelINS_13Kernel_traitsI6__halfS2_S2_S2_fjLj1536ELj1ELj4ELj1ELj16ENS_18Kernel_traits_baseILj1536ES2_S2_S2_S2_fjLj128EEEEELb0ELb1ELb0ELb0EEEvNS_9FwdParamsE) ;  /* 0xffffb3e038007950 */ /* 0x000fea0003c3ffff */
.L_x_5304:
        /* <DEDUP_REMOVED lines=14> */
.L_x_43080:


//--------------------- .text._ZN10layer_norm13ln_fwd_kernelINS_13Kernel_traitsI6__halfS2_S2_S2_fjLj1536ELj1ELj4ELj1ELj16ENS_18Kernel_traits_baseILj1536ES2_S2_S2_S2_fjLj128EEEEELb0ELb1ELb0ELb1EEEvNS_9FwdParamsE --------------------------
	.section	.text._ZN10layer_norm13ln_fwd_kernelINS_13Kernel_traitsI6__halfS2_S2_S2_fjLj1536ELj1ELj4ELj1ELj16ENS_18Kernel_traits_baseILj1536ES2_S2_S2_S2_fjLj128EEEEELb0ELb1ELb0ELb1EEEvNS_9FwdParamsE,"ax",@progbits
	.sectioninfo	@"SHI_REGISTERS=255"
	.align	128
        .global         _ZN10layer_norm13ln_fwd_kernelINS_13Kernel_traitsI6__halfS2_S2_S2_fjLj1536ELj1ELj4ELj1ELj16ENS_18Kernel_traits_baseILj1536ES2_S2_S2_S2_fjLj128EEEEELb0ELb1ELb0ELb1EEEvNS_9FwdParamsE
        .type           _ZN10layer_norm13ln_fwd_kernelINS_13Kernel_traitsI6__halfS2_S2_S2_fjLj1536ELj1ELj4ELj1ELj16ENS_18Kernel_traits_baseILj1536ES2_S2_S2_S2_fjLj128EEEEELb0ELb1ELb0ELb1EEEvNS_9FwdParamsE,@function
        .size           _ZN10layer_norm13ln_fwd_kernelINS_13Kernel_traitsI6__halfS2_S2_S2_fjLj1536ELj1ELj4ELj1ELj16ENS_18Kernel_traits_baseILj1536ES2_S2_S2_S2_fjLj128EEEEELb0ELb1ELb0ELb1EEEvNS_9FwdParamsE,(.L_x_43081 - _ZN10layer_norm13ln_fwd_kernelINS_13Kernel_traitsI6__halfS2_S2_S2_fjLj1536ELj1ELj4ELj1ELj16ENS_18Kernel_traits_baseILj1536ES2_S2_S2_S2_fjLj128EEEEELb0ELb1ELb0ELb1EEEvNS_9FwdParamsE)
        .other          _ZN10layer_norm13ln_fwd_kernelINS_13Kernel_traitsI6__halfS2_S2_S2_fjLj1536ELj1ELj4ELj1ELj16ENS_18Kernel_traits_baseILj1536ES2_S2_S2_S2_fjLj128EEEEELb0ELb1ELb0ELb1EEEvNS_9FwdParamsE,@"STO_CUDA_ENTRY STV_DEFAULT"
_ZN10layer_norm13ln_fwd_kernelINS_13Kernel_traitsI6__halfS2_S2_S2_fjLj1536ELj1ELj4ELj1ELj16ENS_18Kernel_traits_baseILj1536ES2_S2_S2_S2_fjLj128EEEEELb0ELb1ELb0ELb1EEEvNS_9FwdParamsE:
.text._ZN10layer_norm13ln_fwd_kernelINS_13Kernel_traitsI6__halfS2_S2_S2_fjLj1536ELj1ELj4ELj1ELj16ENS_18Kernel_traits_baseILj1536ES2_S2_S2_S2_fjLj128EEEEELb0ELb1ELb0ELb1EEEvNS_9FwdParamsE:
        /* <DEDUP_REMOVED lines=86> */
[----:B------:R-:W-:Y:S02]  /*0560*/  HADD2.F32 R74, -RZ, R75.H0_H0 ;  /* 0x2000004bff4a7230 */ /* 0x000fe40000004100 */
[----:B------:R-:W-:Y:S02]  /*0570*/  HADD2.F32 R82, -RZ, R83.H0_H0 ;  /* 0x20000053ff527230 */ /* 0x000fe40000004100 */
[----:B------:R-:W-:Y:S02]  /*0580*/  HADD2.F32 R90, -RZ, R91.H0_H0 ;  /* 0x2000005bff5a7230 */ /* 0x000fe40000004100 */
[----:B------:R-:W-:Y:S02]  /*0590*/  HADD2.F32 R98, -RZ, R99.H0_H0 ;  /* 0x20000063ff627230 */ /* 0x000fe40000004100 */
[----:B------:R-:W-:Y:S02]  /*05a0*/  HADD2.F32 R106, -RZ, R107.H0_H0 ;  /* 0x2000006bff6a7230 */ /* 0x000fe40000004100 */
[----:B------:R-:W-:-:S02]  /*05b0*/  HADD2.F32 R67, -RZ, R67.H1_H1 ;  /* 0x30000043ff437230 */ /* 0x000fc40000004100 */
[----:B------:R-:W-:Y:S02]  /*05c0*/  HADD2.F32 R75, -RZ, R75.H1_H1 ;  /* 0x3000004bff4b7230 */ /* 0x000fe40000004100 */
[----:B------:R-:W-:Y:S02]  /*05d0*/  HADD2.F32 R83, -RZ, R83.H1_H1 ;  /* 0x30000053ff537230 */ /* 0x000fe40000004100 */
[----:B------:R-:W-:Y:S02]  /*05e0*/  HADD2.F32 R91, -RZ, R91.H1_H1 ;  /* 0x3000005bff5b7230 */ /* 0x000fe40000004100 */
[----:B------:R-:W-:Y:S02]  /*05f0*/  HADD2.F32 R99, -RZ, R99.H1_H1 ;  /* 0x30000063ff637230 */ /* 0x000fe40000004100 */
[----:B------:R-:W-:Y:S01]  /*0600*/  HADD2.F32 R107, -RZ, R107.H1_H1 ;  /* 0x3000006bff6b7230 */ /* 0x000fe20000004100 */
[----:B------:R-:W-:Y:S01]  /*0610*/  ULDC.U8 UR6, c[0x0][0x1f0] ;  /* 0x00007c0000067ab9 */ /* 0x000fe20000000000 */
[----:B--2---:R-:W-:-:S02]  /*0620*/  HADD2.F32 R125, -RZ, R11.H0_H0 ;  /* 0x2000000bff7d7230 */ /* 0x004fc40000004100 */
[----:B------:R-:W-:Y:S02]  /*0630*/  HADD2.F32 R11, -RZ, R11.H1_H1 ;  /* 0x3000000bff0b7230 */ /* 0x000fe40000004100 */
[--C-:B---3--:R-:W-:Y:S02]  /*0640*/  HADD2.F32 R126, -RZ, R15.reuse.H0_H0 ;  /* 0x2000000fff7e7230 */ /* 0x108fe40000004100 */
[----:B------:R-:W-:Y:S02]  /*0650*/  HADD2.F32 R15, -RZ, R15.H1_H1 ;  /* 0x3000000fff0f7230 */ /* 0x000fe40000004100 */
[--C-:B----4-:R-:W-:Y:S02]  /*0660*/  HADD2.F32 R129, -RZ, R25.reuse.H0_H0 ;  /* 0x20000019ff817230 */ /* 0x110fe40000004100 */
[----:B------:R-:W-:Y:S02]  /*0670*/  HADD2.F32 R130, -RZ, R25.H1_H1 ;  /* 0x30000019ff827230 */ /* 0x000fe40000004100 */
[----:B------:R-:W-:-:S02]  /*0680*/  HADD2.F32 R145, -RZ, R37.H0_H0 ;  /* 0x20000025ff917230 */ /* 0x000fc40000004100 */
[----:B------:R-:W-:Y:S02]  /*0690*/  HADD2.F32 R140, -RZ, R37.H1_H1 ;  /* 0x30000025ff8c7230 */ /* 0x000fe40000004100 */
[--C-:B------:R-:W-:Y:S02]  /*06a0*/  HADD2.F32 R149, -RZ, R41.reuse.H0_H0 ;  /* 0x20000029ff957230 */ /* 0x100fe40000004100 */
[----:B------:R-:W-:Y:S02]  /*06b0*/  HADD2.F32 R142, -RZ, R41.H1_H1 ;  /* 0x30000029ff8e7230 */ /* 0x000fe40000004100 */
        /* <DEDUP_REMOVED lines=25> */
[----:B------:R-:W-:Y:S02]  /*0850*/  HADD2.F32 R19, -RZ, R19.H1_H1 ;  /* 0x30000013ff137230 */ /* 0x000fe40000004100 */
[----:B------:R-:W-:-:S02]  /*0860*/  HADD2.F32 R23, -RZ, R23.H1_H1 ;  /* 0x30000017ff177230 */ /* 0x000fc40000004100 */
[----:B------:R-:W-:Y:S02]  /*0870*/  HADD2.F32 R26, -RZ, R26.H1_H1 ;  /* 0x3000001aff1a7230 */ /* 0x000fe40000004100 */
[--C-:B------:R-:W-:Y:S02]  /*0880*/  HADD2.F32 R131, -RZ, R28.reuse.H0_H0 ;  /* 0x2000001cff837230 */ /* 0x100fe40000004100 */
[----:B------:R-:W-:Y:S02]  /*0890*/  HADD2.F32 R132, -RZ, R28.H1_H1 ;  /* 0x3000001cff847230 */ /* 0x000fe40000004100 */
[--C-:B------:R-:W-:Y:S02]  /*08a0*/  HADD2.F32 R133, -RZ, R29.reuse.H0_H0 ;  /* 0x2000001dff857230 */ /* 0x100fe40000004100 */
[----:B------:R-:W-:Y:S02]  /*08b0*/  HADD2.F32 R134, -RZ, R29.H1_H1 ;  /* 0x3000001dff867230 */ /* 0x000fe40000004100 */
        /* <DEDUP_REMOVED lines=8> */
[----:B------:R-:W-:Y:S02]  /*0940*/  HADD2.F32 R40, -RZ, R40.H1_H1 ;  /* 0x30000028ff287230 */ /* 0x000fe40000004100 */
[----:B------:R-:W-:Y:S02]  /*0950*/  HADD2.F32 R42, -RZ, R42.H1_H1 ;  /* 0x3000002aff2a7230 */ /* 0x000fe40000004100 */
[----:B0-----:R-:W-:Y:S02]  /*0960*/  HADD2.F32 R144, -RZ, R24.H1_H1 ;  /* 0x30000018ff907230 */ /* 0x001fe40000004100 */
.L_x_5308:
        /* <DEDUP_REMOVED lines=10> */
[C---:B------:R-:W-:Y:S02]  /*0a10*/  IMAD.WIDE.U32 R48, R170.reuse, R165, c[0x0][0x170] ;  /* 0x00005c00aa307625 */ /* 0x040fe400078e00a5 */
[----:B------:R-:W-:Y:S02]  /*0a20*/  @P1 LEA R2, P2, R170, c[0x0][0x180], 0x4 ;  /* 0x00006000aa021a11 */ /* 0x000fe400078420ff */
[----:B------:R-:W-:Y:S02]  /*0a30*/  @P0 IMAD.WIDE R28, R124, R29, c[0x0][0x1c0] ;  /* 0x000070007c1c0625 */ /* 0x000fe400078e021d */
[----:B------:R-:W2:Y:S04]  /*0a40*/  LDG.E.128 R48, [R48.64] ;  /* 0x0000000430307981 */ /* 0x000ea8000c1e1d00 */
[----:B------:R-:W3:Y:S01]  /*0a50*/  @P0 LDG.E.U16 R28, [R28.64] ;  /* 0x000000041c1c0981 */ /* 0x000ee2000c1e1500 */
[----:B------:R-:W-:-:S05]  /*0a60*/  @P1 LEA.HI.X R3, R170, c[0x0][0x184], RZ, 0x4, P2 ;  /* 0x00006100aa031a11 */ /* 0x000fca00010f24ff */
[----:B------:R-:W4:Y:S01]  /*0a70*/  @P1 LDG.E.128 R44, [R2.64] ;  /* 0x00000004022c1981 */ /* 0x000f22000c1e1d00 */
[----:B------:R-:W-:Y:S01]  /*0a80*/  HFMA2.MMA R154, -RZ, RZ, 1.875, 0 ;  /* 0x3f800000ff9a7435 */ /* 0x000fe200000001ff */
[----:B------:R-:W-:Y:S02]  /*0a90*/  IADD3 R156, R170, 0x20, RZ ;  /* 0x00000020aa9c7810 */ /* 0x000fe40007ffe0ff */
[----:B------:R-:W-:Y:S01]  /*0aa0*/  SHF.R.U32.HI R169, RZ, 0x1c, R170 ;  /* 0x0000001cffa97819 */ /* 0x000fe200000116aa */
[--C-:B--2---:R-:W-:Y:S02]  /*0ab0*/  HADD2.F32 R33, -RZ, R48.reuse.H0_H0 ;  /* 0x20000030ff217230 */ /* 0x104fe40000004100 */
[----:B------:R-:W-:Y:S02]  /*0ac0*/  HADD2.F32 R53, -RZ, R48.H1_H1 ;  /* 0x30000030ff357230 */ /* 0x000fe40000004100 */
[----:B---3--:R-:W-:Y:S02]  /*0ad0*/  @P0 HADD2.F32 R154, -RZ, R28.H0_H0 ;  /* 0x2000001cff9a0230 */ /* 0x008fe40000004100 */
[----:B------:R-:W-:-:S03]  /*0ae0*/  HADD2.F32 R59, -RZ, R50.H0_H0 ;  /* 0x20000032ff3b7230 */ /* 0x000fc60000004100 */
[-C--:B------:R-:W-:Y:S02]  /*0af0*/  FMUL.FTZ R33, R33, R154.reuse ;  /* 0x0000009a21217220 */ /* 0x080fe40000410000 */
[----:B------:R-:W-:Y:S01]  /*0b00*/  FMUL.FTZ R28, R53, R154 ;  /* 0x0000009a351c7220 */ /* 0x000fe20000410000 */
[--C-:B----4-:R-:W-:Y:S01]  /*0b10*/  @P1 HADD2.F32 R2, -RZ, R44.reuse.H1_H1 ;  /* 0x3000002cff021230 */ /* 0x110fe20000004100 */
[----:B------:R-:W-:Y:S01]  /*0b20*/  FMUL.FTZ R56, R108, R33 ;  /* 0x000000216c387220 */ /* 0x000fe20000410000 */
[--C-:B------:R-:W-:Y:S01]  /*0b30*/  HADD2.F32 R55, -RZ, R49.reuse.H0_H0 ;  /* 0x20000031ff377230 */ /* 0x100fe20000004100 */
[----:B------:R-:W-:Y:S01]  /*0b40*/  FMUL.FTZ R33, R109, R28 ;  /* 0x0000001c6d217220 */ /* 0x000fe20000410000 */
[----:B------:R-:W-:Y:S01]  /*0b50*/  HADD2.F32 R57, -RZ, R49.H1_H1 ;  /* 0x30000031ff397230 */ /* 0x000fe20000004100 */
[----:B------:R-:W-:Y:S01]  /*0b60*/  FMUL.FTZ R59, R59, R154 ;  /* 0x0000009a3b3b7220 */ /* 0x000fe20000410000 */
[----:B------:R-:W-:Y:S02]  /*0b70*/  HADD2.F32 R49, -RZ, R51.H0_H0 ;  /* 0x20000033ff317230 */ /* 0x000fe40000004100 */
[----:B------:R-:W-:-:S02]  /*0b80*/  @P1 HADD2.F32 R3, -RZ, R44.H0_H0 ;  /* 0x2000002cff031230 */ /* 0x000fc40000004100 */
[----:B------:R-:W-:Y:S01]  /*0b90*/  HADD2.F32 R51, -RZ, R51.H1_H1 ;  /* 0x30000033ff337230 */ /* 0x000fe20000004100 */
[----:B------:R-:W-:Y:S01]  /*0ba0*/  @P1 FADD.FTZ R33, R33, R2 ;  /* 0x0000000221211221 */ /* 0x000fe20000010000 */
[----:B------:R-:W-:Y:S01]  /*0bb0*/  @P1 HADD2.F32 R2, -RZ, R46.H0_H0 ;  /* 0x2000002eff021230 */ /* 0x000fe20000004100 */
[-C--:B------:R-:W-:Y:S01]  /*0bc0*/  FMUL.FTZ R55, R55, R154.reuse ;  /* 0x0000009a37377220 */ /* 0x080fe20000410000 */
[----:B------:R-:W-:Y:S01]  /*0bd0*/  HADD2.F32 R29, -RZ, R50.H1_H1 ;  /* 0x30000032ff1d7230 */ /* 0x000fe20000004100 */
[----:B------:R-:W-:Y:S02]  /*0be0*/  FMUL.FTZ R151, R112, R59 ;  /* 0x0000003b70977220 */ /* 0x000fe40000410000 */
[----:B------:R-:W-:Y:S01]  /*0bf0*/  @P1 FADD.FTZ R56, R56, R3 ;  /* 0x0000000338381221 */ /* 0x000fe20000010000 */
[----:B------:R-:W-:Y:S01]  /*0c00*/  @P1 HADD2.F32 R3, -RZ, R45.H0_H0 ;  /* 0x2000002dff031230 */ /* 0x000fe20000004100 */
[----:B------:R-:W-:Y:S01]  /*0c10*/  FMUL.FTZ R28, R51, R154 ;  /* 0x0000009a331c7220 */ /* 0x000fe20000410000 */
[----:B------:R-:W-:Y:S01]  /*0c20*/  @P1 HADD2.F32 R32, -RZ, R47.H1_H1 ;  /* 0x3000002fff201230 */ /* 0x000fe20000004100 */
[----:B------:R-:W-:-:S02]  /*0c30*/  FMUL.FTZ R148, R110, R55 ;  /* 0x000000376e947220 */ /* 0x000fc40000410000 */
[----:B------:R-:W-:Y:S02]  /*0c40*/  @P1 FADD.FTZ R151, R151, R2 ;  /* 0x0000000297971221 */ /* 0x000fe40000010000 */
[----:B------:R-:W-:Y:S02]  /*0c50*/  FMUL.FTZ R49, R49, R154 ;  /* 0x0000009a31317220 */ /* 0x000fe40000410000 */
[----:B------:R-:W-:Y:S02]  /*0c60*/  FMUL.FTZ R59, R115, R28 ;  /* 0x0000001c733b7220 */ /* 0x000fe40000410000 */
[-C--:B------:R-:W-:Y:S02]  /*0c70*/  FMUL.FTZ R58, R29, R154.reuse ;  /* 0x0000009a1d3a7220 */ /* 0x080fe40000410000 */
[----:B------:R-:W-:Y:S01]  /*0c80*/  FMUL.FTZ R2, R57, R154 ;  /* 0x0000009a39027220 */ /* 0x000fe20000410000 */
[----:B------:R-:W-:Y:S01]  /*0c90*/  @P1 HADD2.F32 R51, -RZ, R47.H0_H0 ;  /* 0x2000002fff331230 */ /* 0x000fe20000004100 */
[----:B------:R-:W-:Y:S01]  /*0ca0*/  @P1 FADD.FTZ R148, R148, R3 ;  /* 0x0000000394941221 */ /* 0x000fe20000010000 */
[----:B------:R-:W-:Y:S01]  /*0cb0*/  @P1 HADD2.F32 R28, -RZ, R45.H1_H1 ;  /* 0x3000002dff1c1230 */ /* 0x000fe20000004100 */
[----:B------:R-:W-:Y:S01]  /*0cc0*/  FMUL.FTZ R146, R114, R49 ;  /* 0x0000003172927220 */ /* 0x000fe20000410000 */
[----:B------:R-:W-:Y:S01]  /*0cd0*/  @P1 HADD2.F32 R3, -RZ, R46.H1_H1 ;  /* 0x3000002eff031230 */ /* 0x000fe20000004100 */
[----:B------:R-:W-:Y:S01]  /*0ce0*/  @P1 FADD.FTZ R59, R59, R32 ;  /* 0x000000203b3b1221 */ /* 0x000fe20000010000 */
[----:B------:R-:W-:Y:S01]  /*0cf0*/  SHF.L.U32 R32, R170, 0x4, RZ ;  /* 0x00000004aa207819 */ /* 0x000fe200000006ff */
[----:B------:R-:W-:-:S02]  /*0d00*/  FMUL.FTZ R58, R113, R58 ;  /* 0x0000003a713a7220 */ /* 0x000fc40000410000 */
[----:B------:R-:W-:Y:S01]  /*0d10*/  FMUL.FTZ R57, R111, R2 ;  /* 0x000000026f397220 */ /* 0x000fe20000410000 */
[----:B------:R-:W-:Y:S01]  /*0d20*/  IADD3 R2, P0, R32, c[0x0][0x188], RZ ;  /* 0x0000620020027a10 */ /* 0x000fe20007f1e0ff */
[----:B------:R-:W-:Y:S02]  /*0d30*/  @P1 FADD.FTZ R146, R146, R51 ;  /* 0x0000003392921221 */ /* 0x000fe40000010000 */
[----:B------:R-:W-:Y:S02]  /*0d40*/  @P1 FADD.FTZ R58, R58, R3 ;  /* 0x000000033a3a1221 */ /* 0x000fe40000010000 */
[----:B------:R-:W-:Y:S01]  /*0d50*/  @P1 FADD.FTZ R57, R57, R28 ;  /* 0x0000001c39391221 */ /* 0x000fe20000010000 */
[----:B------:R-:W-:Y:S01]  /*0d60*/  IADD3.X R3, R169, c[0x0][0x18c], RZ, P0, !PT ;  /* 0x00006300a9037a10 */ /* 0x000fe200007fe4ff */
[----:B------:R-:W-:Y:S01]  /*0d70*/  IMAD.WIDE.U32 R52, R156, R165, c[0x0][0x170] ;  /* 0x00005c009c347625 */ /* 0x000fe200078e00a5 */
[----:B------:R-:W-:Y:S02]  /*0d80*/  F2FP.PACK_AB R51, R59, R146 ;  /* 0x000000923b33723e */ /* 0x000fe400000000ff */
[----:B------:R-:W-:-:S02]  /*0d90*/  F2FP.PACK_AB R50, R58, R151 ;  /* 0x000000973a32723e */ /* 0x000fc400000000ff */
[----:B------:R-:W-:Y:S02]  /*0da0*/  F2FP.PACK_AB R49, R57, R148 ;  /* 0x000000943931723e */ /* 0x000fe400000000ff */
[----:B------:R-:W-:Y:S02]  /*0db0*/  F2FP.PACK_AB R48, R33, R56 ;  /* 0x000000382130723e */ /* 0x000fe400000000ff */
[----:B------:R-:W-:-:S03]  /*0dc0*/  @P1 LEA R28, P0, R156, c[0x0][0x180], 0x4 ;  /* 0x000060009c1c1a11 */ /* 0x000fc600078020ff */
[----:B------:R0:W-:Y:S04]  /*0dd0*/  STG.E.128 [R2.64], R48 ;  /* 0x0000003002007986 */ /* 0x0001e8000c101d04 */
[----:B------:R-:W2:Y:S01]  /*0de0*/  LDG.E.128 R52, [R52.64] ;  /* 0x0000000434347981 */ /* 0x000ea2000c1e1d00 */
[----:B------:R-:W-:-:S05]  /*0df0*/  @P1 LEA.HI.X R29, R156, c[0x0][0x184], RZ, 0x4, P0 ;  /* 0x000061009c1d1a11 */ /* 0x000fca00000f24ff */
[----:B------:R1:W3:Y:S01]  /*0e00*/  @P1 LDG.E.128 R44, [R28.64] ;  /* 0x000000041c2c1981 */ /* 0x0002e2000c1e1d00 */
[--C-:B------:R-:W-:Y:S02]  /*0e10*/  HADD2.F32 R150, -RZ, R8.reuse.H1_H1 ;  /* 0x30000008ff967230 */ /* 0x100fe40000004100 */
[----:B------:R-:W-:Y:S02]  /*0e20*/  HADD2.F32 R164, -RZ, R8.H0_H0 ;  /* 0x20000008ffa47230 */ /* 0x000fe40000004100 */
[--C-:B0-----:R-:W-:Y:S02]  /*0e30*/  HADD2.F32 R2, -RZ, R9.reuse.H1_H1 ;  /* 0x30000009ff027230 */ /* 0x101fe40000004100 */
[--C-:B------:R-:W-:Y:S02]  /*0e40*/  HADD2.F32 R160, -RZ, R10.reuse.H0_H0 ;  /* 0x2000000affa07230 */ /* 0x100fe40000004100 */
[----:B-1----:R-:W-:Y:S02]  /*0e50*/  HADD2.F32 R28, -RZ, R10.H1_H1 ;  /* 0x3000000aff1c7230 */ /* 0x002fe40000004100 */
[----:B------:R-:W-:Y:S01]  /*0e60*/  HADD2.F32 R162, -RZ, R9.H0_H0 ;  /* 0x20000009ffa27230 */ /* 0x000fe20000004100 */
[----:B------:R-:W-:-:S02]  /*0e70*/  SHF.L.U32 R152, R156, 0x4, RZ ;  /* 0x000000049c987819 */ /* 0x000fc400000006ff */
[----:B------:R-:W-:Y:S01]  /*0e80*/  IADD3 R168, R170, 0x40, RZ ;  /* 0x00000040aaa87810 */ /* 0x000fe20007ffe0ff */
[--C-:B--2---:R-:W-:Y:S02]  /*0e90*/  HADD2.F32 R3, -RZ, R53.reuse.H1_H1 ;  /* 0x30000035ff037230 */ /* 0x104fe40000004100 */
[--C-:B------:R-:W-:Y:S02]  /*0ea0*/  HADD2.F32 R155, -RZ, R52.reuse.H1_H1 ;  /* 0x30000034ff9b7230 */ /* 0x100fe40000004100 */
[----:B------:R-:W-:Y:S01]  /*0eb0*/  HADD2.F32 R153, -RZ, R52.H0_H0 ;  /* 0x20000034ff997230 */ /* 0x000fe20000004100 */
[-C--:B------:R-:W-:Y:S02]  /*0ec0*/  FMUL.FTZ R3, R3, R154.reuse ;  /* 0x0000009a03037220 */ /* 0x080fe40000410000 */
[----:B------:R-:W-:Y:S01]  /*0ed0*/  FMUL.FTZ R155, R155, R154 ;  /* 0x0000009a9b9b7220 */ /* 0x000fe20000410000 */
[----:B------:R-:W-:Y:S01]  /*0ee0*/  HADD2.F32 R157, -RZ, R53.H0_H0 ;  /* 0x20000035ff9d7230 */ /* 0x000fe20000004100 */
[----:B------:R-:W-:Y:S01]  /*0ef0*/  FMUL.FTZ R161, R3, R2 ;  /* 0x0000000203a17220 */ /* 0x000fe20000410000 */
[--C-:B------:R-:W-:Y:S01]  /*0f00*/  HADD2.F32 R49, -RZ, R54.reuse.H0_H0 ;  /* 0x20000036ff317230 */ /* 0x100fe20000004100 */
[----:B------:R-:W-:Y:S01]  /*0f10*/  FMUL.FTZ R153, R153, R154 ;  /* 0x0000009a99997220 */ /* 0x000fe20000410000 */
[----:B------:R-:W-:Y:S01]  /*0f20*/  HADD2.F32 R51, -RZ, R54.H1_H1 ;  /* 0x30000036ff337230 */ /* 0x000fe20000004100 */
[----:B------:R-:W-:Y:S01]  /*0f30*/  FMUL.FTZ R163, R155, R150 ;  /* 0x000000969ba37220 */ /* 0x000fe20000410000 */
[----:B------:R-:W-:-:S02]  /*0f40*/  HADD2.F32 R53, -RZ, R55.H0_H0 ;  /* 0x20000037ff357230 */ /* 0x000fc40000004100 */
[--C-:B---3--:R-:W-:Y:S02]  /*0f50*/  @P1 HADD2.F32 R2, -RZ, R44.reuse.H1_H1 ;  /* 0x3000002cff021230 */ /* 0x108fe40000004100 */
[----:B------:R-:W-:Y:S01]  /*0f60*/  HADD2.F32 R55, -RZ, R55.H1_H1 ;  /* 0x30000037ff377230 */ /* 0x000fe20000004100 */
[----:B------:R-:W-:Y:S01]  /*0f70*/  FMUL.FTZ R164, R153, R164 ;  /* 0x000000a499a47220 */ /* 0x000fe20000410000 */
[----:B------:R-:W-:Y:S01]  /*0f80*/  @P1 HADD2.F32 R29, -RZ, R44.H0_H0 ;  /* 0x2000002cff1d1230 */ /* 0x000fe20000004100 */
[-C--:B------:R-:W-:Y:S02]  /*0f90*/  FMUL.FTZ R49, R49, R154.reuse ;  /* 0x0000009a31317220 */ /* 0x080fe40000410000 */
[-C--:B------:R-:W-:Y:S02]  /*0fa0*/  FMUL.FTZ R51, R51, R154.reuse ;  /* 0x0000009a33337220 */ /* 0x080fe40000410000 */
[----:B------:R-:W-:Y:S02]  /*0fb0*/  FMUL.FTZ R157, R157, R154 ;  /* 0x0000009a9d9d7220 */ /* 0x000fe40000410000 */
[----:B------:R-:W-:-:S02]  /*0fc0*/  @P1 FADD.FTZ R163, R2, R163 ;  /* 0x000000a302a31221 */ /* 0x000fc40000010000 */
[-C--:B------:R-:W-:Y:S02]  /*0fd0*/  FMUL.FTZ R158, R53, R154.reuse ;  /* 0x0000009a359e7220 */ /* 0x080fe40000410000 */
[----:B------:R-:W-:Y:S01]  /*0fe0*/  FMUL.FTZ R2, R55, R154 ;  /* 0x0000009a37027220 */ /* 0x000fe20000410000 */
[----:B------:R-:W-:Y:S01]  /*0ff0*/  @P1 HADD2.F32 R3, -RZ, R45.H0_H0 ;  /* 0x2000002dff031230 */ /* 0x000fe20000004100 */
[----:B------:R-:W-:Y:S01]  /*1000*/  FMUL.FTZ R160, R49, R160 ;  /* 0x000000a031a07220 */ /* 0x000fe20000410000 */
[--C-:B------:R-:W-:Y:S01]  /*1010*/  @P1 HADD2.F32 R49, -RZ, R47.reuse.H0_H0 ;  /* 0x2000002fff311230 */ /* 0x100fe20000004100 */
[----:B------:R-:W-:Y:S01]  /*1020*/  FMUL.FTZ R159, R51, R28 ;  /* 0x0000001c339f7220 */ /* 0x000fe20000410000 */
[----:B------:R-:W-:Y:S01]  /*1030*/  @P1 HADD2.F32 R50, -RZ, R47.H1_H1 ;  /* 0x3000002fff321230 */ /* 0x000fe20000004100 */
[----:B------:R-:W-:Y:S01]  /*1040*/  @P1 FADD.FTZ R164, R29, R164 ;  /* 0x000000a41da41221 */ /* 0x000fe20000010000 */
[--C-:B------:R-:W-:Y:S01]  /*1050*/  @P1 HADD2.F32 R29, -RZ, R46.reuse.H0_H0 ;  /* 0x2000002eff1d1230 */ /* 0x100fe20000004100 */
[----:B------:R-:W-:Y:S01]  /*1060*/  FMUL.FTZ R162, R157, R162 ;  /* 0x000000a29da27220 */ /* 0x000fe20000410000 */
[----:B------:R-:W-:Y:S01]  /*1070*/  @P1 HADD2.F32 R48, -RZ, R46.H1_H1 ;  /* 0x3000002eff301230 */ /* 0x000fe20000004100 */
[----:B------:R-:W-:Y:S01]  /*1080*/  FMUL.FTZ R158, R125, R158 ;  /* 0x0000009e7d9e7220 */ /* 0x000fe20000410000 */
[----:B------:R-:W-:Y:S01]  /*1090*/  @P1 HADD2.F32 R28, -RZ, R45.H1_H1 ;  /* 0x3000002dff1c1230 */ /* 0x000fe20000004100 */
[----:B------:R-:W-:Y:S01]  /*10a0*/  FMUL.FTZ R157, R11, R2 ;  /* 0x000000020b9d7220 */ /* 0x000fe20000410000 */
[----:B------:R-:W-:Y:S01]  /*10b0*/  SHF.R.U32.HI R150, RZ, 0x1c, R156 ;  /* 0x0000001cff967819 */ /* 0x000fe2000001169c */
[----:B------:R-:W-:Y:S01]  /*10c0*/  @P1 FADD.FTZ R162, R3, R162 ;  /* 0x000000a203a21221 */ /* 0x000fe20000010000 */
[----:B------:R-:W-:Y:S01]  /*10d0*/  IADD3 R2, P0, R152, c[0x0][0x188], RZ ;  /* 0x0000620098027a10 */ /* 0x000fe20007f1e0ff */
[----:B------:R-:W-:-:S02]  /*10e0*/  @P1 FADD.FTZ R160, R29, R160 ;  /* 0x000000a01da01221 */ /* 0x000fc40000010000 */
[----:B------:R-:W-:Y:S02]  /*10f0*/  @P1 FADD.FTZ R158, R49, R158 ;  /* 0x0000009e319e1221 */ /* 0x000fe40000010000 */
        /* <DEDUP_REMOVED lines=40> */
[----:B------:R-:W-:Y:S02]  /*1380*/  @P1 FADD.FTZ R173, R2, R173 ;  /* 0x000000ad02ad1221 */ /* 0x000fe40000010000 */
[----:B------:R-:W-:-:S02]  /*1390*/  FMUL.FTZ R167, R167, R154 ;  /* 0x0000009aa7a77220 */ /* 0x000fc40000410000 */
        /* <DEDUP_REMOVED lines=39> */
[----:B------:R-:W-:Y:S01]  /*1610*/  IADD3 R196, R170, 0x80, RZ ;  /* 0x00000080aac47810 */ /* 0x000fe20007ffe0ff */
[----:B--2---:R-:W-:-:S02]  /*1620*/  HADD2.F32 R3, -RZ, R53.H1_H1 ;  /* 0x30000035ff037230 */ /* 0x004fc40000004100 */
        /* <DEDUP_REMOVED lines=33> */
[----:B------:R-:W-:Y:S01]  /*1840*/  SHF.L.U32 R155, R188, 0x4, RZ ;  /* 0x00000004bc9b7819 */ /* 0x000fe200000006ff */
[----:B------:R-:W-:Y:S01]  /*1850*/  @P1 FADD.FTZ R182, R3, R182 ;  /* 0x000000b603b61221 */ /* 0x000fe20000010000 */
[----:B------:R-:W-:Y:S01]  /*1860*/  SHF.R.U32.HI R153, RZ, 0x1c, R188 ;  /* 0x0000001cff997819 */ /* 0x000fe200000116bc */
[----:B------:R-:W-:Y:S01]  /*1870*/  @P1 FADD.FTZ R184, R29, R184 ;  /* 0x000000b81db81221 */ /* 0x000fe20000010000 */
[----:B------:R-:W-:Y:S01]  /*1880*/  IADD3 R2, P0, R155, c[0x0][0x188], RZ ;  /* 0x000062009b027a10 */ /* 0x000fe20007f1e0ff */
[----:B------:R-:W-:-:S02]  /*1890*/  @P1 FADD.FTZ R186, R49, R186 ;  /* 0x000000ba31ba1221 */ /* 0x000fc40000010000 */
[----:B------:R-:W-:Y:S02]  /*18a0*/  @P1 FADD.FTZ R187, R50, R187 ;  /* 0x000000bb32bb1221 */ /* 0x000fe40000010000 */
[----:B------:R-:W-:Y:S02]  /*18b0*/  @P1 FADD.FTZ R185, R48, R185 ;  /* 0x000000b930b91221 */ /* 0x000fe40000010000 */
[----:B------:R-:W-:Y:S01]  /*18c0*/  @P1 FADD.FTZ R183, R28, R183 ;  /* 0x000000b71cb71221 */ /* 0x000fe20000010000 */
[----:B------:R-:W-:Y:S01]  /*18d0*/  IADD3.X R3, R153, c[0x0][0x18c], RZ, P0, !PT ;  /* 0x0000630099037a10 */ /* 0x000fe200007fe4ff */
[----:B------:R-:W-:Y:S01]  /*18e0*/  IMAD.WIDE.U32 R52, R196, R165, c[0x0][0x170] ;  /* 0x00005c00c4347625 */ /* 0x000fe200078e00a5 */
[----:B------:R-:W-:Y:S02]  /*18f0*/  F2FP.PACK_AB R51, R187, R186 ;  /* 0x000000babb33723e */ /* 0x000fe400000000ff */
[----:B------:R-:W-:Y:S02]  /*1900*/  F2FP.PACK_AB R50, R185, R184 ;  /* 0x000000b8b932723e */ /* 0x000fe400000000ff */
[----:B------:R-:W-:-:S02]  /*1910*/  F2FP.PACK_AB R49, R183, R182 ;  /* 0x000000b6b731723e */ /* 0x000fc400000000ff */
[----:B------:R-:W-:Y:S02]  /*1920*/  F2FP.PACK_AB R48, R181, R180 ;  /* 0x000000b4b530723e */ /* 0x000fe400000000ff */
[----:B------:R-:W-:-:S03]  /*1930*/  @P1 LEA R28, P0, R196, c[0x0][0x180], 0x4 ;  /* 0x00006000c41c1a11 */ /* 0x000fc600078020ff */
[----:B------:R0:W-:Y:S04]  /*1940*/  STG.E.128 [R2.64], R48 ;  /* 0x0000003002007986 */ /* 0x0001e8000c101d04 */
[----:B------:R-:W2:Y:S01]  /*1950*/  LDG.E.128 R52, [R52.64] ;  /* 0x0000000434347981 */ /* 0x000ea2000c1e1d00 */
[----:B------:R-:W-:-:S05]  /*1960*/  @P1 LEA.HI.X R29, R196, c[0x0][0x184], RZ, 0x4, P0 ;  /* 0x00006100c41d1a11 */ /* 0x000fca00000f24ff */
[----:B------:R1:W3:Y:S01]  /*1970*/  @P1 LDG.E.128 R44, [R28.64] ;  /* 0x000000041c2c1981 */ /* 0x0002e2000c1e1d00 */
[--C-:B------:R-:W-:Y:S02]  /*1980*/  HADD2.F32 R191, -RZ, R21.reuse.H0_H0 ;  /* 0x20000015ffbf7230 */ /* 0x100fe40000004100 */
[--C-:B------:R-:W-:Y:S02]  /*1990*/  HADD2.F32 R168, -RZ, R20.reuse.H1_H1 ;  /* 0x30000014ffa87230 */ /* 0x100fe40000004100 */
[----:B0-----:R-:W-:Y:S02]  /*19a0*/  HADD2.F32 R2, -RZ, R21.H1_H1 ;  /* 0x30000015ff027230 */ /* 0x001fe40000004100 */
[----:B------:R-:W-:Y:S02]  /*19b0*/  HADD2.F32 R188, -RZ, R20.H0_H0 ;  /* 0x20000014ffbc7230 */ /* 0x000fe40000004100 */
[--C-:B------:R-:W-:Y:S02]  /*19c0*/  HADD2.F32 R192, -RZ, R22.reuse.H0_H0 ;  /* 0x20000016ffc07230 */ /* 0x100fe40000004100 */
[----:B-1----:R-:W-:Y:S01]  /*19d0*/  HADD2.F32 R28, -RZ, R22.H1_H1 ;  /* 0x30000016ff1c7230 */ /* 0x002fe20000004100 */
[----:B------:R-:W-:Y:S01]  /*19e0*/  IADD3 R170, R170, 0xa0, RZ ;  /* 0x000000a0aaaa7810 */ /* 0x000fe20007ffe0ff */
[----:B--2---:R-:W-:-:S02]  /*19f0*/  HADD2.F32 R189, -RZ, R53.H0_H0 ;  /* 0x20000035ffbd7230 */ /* 0x004fc40000004100 */
[----:B------:R-:W-:Y:S02]  /*1a00*/  HADD2.F32 R3, -RZ, R53.H1_H1 ;  /* 0x30000035ff037230 */ /* 0x000fe40000004100 */
[--C-:B------:R-:W-:Y:S01]  /*1a10*/  HADD2.F32 R171, -RZ, R52.reuse.H1_H1 ;  /* 0x30000034ffab7230 */ /* 0x100fe20000004100 */
[-C--:B------:R-:W-:Y:S01]  /*1a20*/  FMUL.FTZ R190, R189, R154.reuse ;  /* 0x0000009abdbe7220 */ /* 0x080fe20000410000 */
[----:B------:R-:W-:Y:S01]  /*1a30*/  HADD2.F32 R167, -RZ, R52.H0_H0 ;  /* 0x20000034ffa77230 */ /* 0x000fe20000004100 */
[-C--:B------:R-:W-:Y:S02]  /*1a40*/  FMUL.FTZ R3, R3, R154.reuse ;  /* 0x0000009a03037220 */ /* 0x080fe40000410000 */
[----:B------:R-:W-:Y:S01]  /*1a50*/  FMUL.FTZ R171, R171, R154 ;  /* 0x0000009aabab7220 */ /* 0x000fe20000410000 */
[--C-:B------:R-:W-:Y:S01]  /*1a60*/  HADD2.F32 R49, -RZ, R54.reuse.H0_H0 ;  /* 0x20000036ff317230 */ /* 0x100fe20000004100 */
[----:B------:R-:W-:Y:S01]  /*1a70*/  FMUL.FTZ R190, R190, R191 ;  /* 0x000000bfbebe7220 */ /* 0x000fe20000410000 */
[----:B------:R-:W-:Y:S01]  /*1a80*/  HADD2.F32 R51, -RZ, R54.H1_H1 ;  /* 0x30000036ff337230 */ /* 0x000fe20000004100 */
[----:B------:R-:W-:Y:S01]  /*1a90*/  FMUL.FTZ R191, R3, R2 ;  /* 0x0000000203bf7220 */ /* 0x000fe20000410000 */
[--C-:B------:R-:W-:Y:S01]  /*1aa0*/  HADD2.F32 R53, -RZ, R55.reuse.H0_H0 ;  /* 0x20000037ff357230 */ /* 0x100fe20000004100 */
[----:B------:R-:W-:Y:S01]  /*1ab0*/  FMUL.FTZ R167, R167, R154 ;  /* 0x0000009aa7a77220 */ /* 0x000fe20000410000 */
[--C-:B---3--:R-:W-:Y:S01]  /*1ac0*/  @P1 HADD2.F32 R2, -RZ, R44.reuse.H1_H1 ;  /* 0x3000002cff021230 */ /* 0x108fe20000004100 */
[----:B------:R-:W-:Y:S01]  /*1ad0*/  FMUL.FTZ R189, R171, R168 ;  /* 0x000000a8abbd7220 */ /* 0x000fe20000410000 */
[----:B------:R-:W-:Y:S01]  /*1ae0*/  HADD2.F32 R55, -RZ, R55.H1_H1 ;  /* 0x30000037ff377230 */ /* 0x000fe20000004100 */
[----:B------:R-:W-:Y:S01]  /*1af0*/  FMUL.FTZ R188, R167, R188 ;  /* 0x000000bca7bc7220 */ /* 0x000fe20000410000 */
[----:B------:R-:W-:Y:S01]  /*1b00*/  @P1 HADD2.F32 R29, -RZ, R44.H0_H0 ;  /* 0x2000002cff1d1230 */ /* 0x000fe20000004100 */
[----:B------:R-:W-:-:S02]  /*1b10*/  FMUL.FTZ R49, R49, R154 ;  /* 0x0000009a31317220 */ /* 0x000fc40000410000 */
[-C--:B------:R-:W-:Y:S02]  /*1b20*/  FMUL.FTZ R51, R51, R154.reuse ;  /* 0x0000009a33337220 */ /* 0x080fe40000410000 */
[----:B------:R-:W-:Y:S02]  /*1b30*/  @P1 FADD.FTZ R189, R2, R189 ;  /* 0x000000bd02bd1221 */ /* 0x000fe40000010000 */
        /* <DEDUP_REMOVED lines=27> */
[----:B------:R-:W-:-:S05]  /*1cf0*/  F2FP.PACK_AB R48, R189, R188 ;  /* 0x000000bcbd30723e */ /* 0x000fca00000000ff */
        /* <DEDUP_REMOVED lines=36> */
[--C-:B--2---:R-:W-:Y:S02]  /*1f40*/  HADD2.F32 R29, -RZ, R52.reuse.H1_H1 ;  /* 0x30000034ff1d7230 */ /* 0x104fe40000004100 */
[----:B------:R-:W-:Y:S02]  /*1f50*/  HADD2.F32 R3, -RZ, R52.H0_H0 ;  /* 0x20000034ff037230 */ /* 0x000fe40000004100 */
[--C-:B------:R-:W-:Y:S02]  /*1f60*/  HADD2.F32 R51, -RZ, R54.reuse.H0_H0 ;  /* 0x20000036ff337230 */ /* 0x100fe40000004100 */
[----:B------:R-:W-:Y:S01]  /*1f70*/  HADD2.F32 R165, -RZ, R54.H1_H1 ;  /* 0x30000036ffa57230 */ /* 0x000fe20000004100 */
[-C--:B------:R-:W-:Y:S01]  /*1f80*/  FMUL.FTZ R54, R29, R154.reuse ;  /* 0x0000009a1d367220 */ /* 0x080fe20000410000 */
[--C-:B------:R-:W-:Y:S01]  /*1f90*/  HADD2.F32 R49, -RZ, R53.reuse.H0_H0 ;  /* 0x20000035ff317230 */ /* 0x100fe20000004100 */
[----:B------:R-:W-:Y:S01]  /*1fa0*/  FADD.FTZ R29, R48, R187 ;  /* 0x000000bb301d7221 */ /* 0x000fe20000010000 */
[----:B------:R-:W-:Y:S01]  /*1fb0*/  HADD2.F32 R53, -RZ, R53.H1_H1 ;  /* 0x30000035ff357230 */ /* 0x000fe20000004100 */
[----:B------:R-:W-:-:S02]  /*1fc0*/  FMUL.FTZ R3, R3, R154 ;  /* 0x0000009a03037220 */ /* 0x000fc40000410000 */
[----:B------:R-:W-:Y:S02]  /*1fd0*/  FADD.FTZ R48, R29, R188 ;  /* 0x000000bc1d307221 */ /* 0x000fe40000010000 */
[----:B------:R-:W-:Y:S02]  /*1fe0*/  FMUL.FTZ R2, R53, R154 ;  /* 0x0000009a35027220 */ /* 0x000fe40000410000 */
[----:B------:R-:W-:Y:S02]  /*1ff0*/  FMUL.FTZ R53, R116, R3 ;  /* 0x0000000374357220 */ /* 0x000fe40000410000 */
[----:B------:R-:W-:Y:S01]  /*2000*/  FADD.FTZ R3, R48, R189 ;  /* 0x000000bd30037221 */ /* 0x000fe20000010000 */
[--C-:B------:R-:W-:Y:S02]  /*2010*/  HADD2.F32 R171, -RZ, R55.reuse.H0_H0 ;  /* 0x20000037ffab7230 */ /* 0x100fe40000004100 */
[----:B------:R-:W-:Y:S01]  /*2020*/  HADD2.F32 R55, -RZ, R55.H1_H1 ;  /* 0x30000037ff377230 */ /* 0x000fe20000004100 */
[----:B------:R-:W-:Y:S01]  /*2030*/  FADD.FTZ R48, R3, R190 ;  /* 0x000000be03307221 */ /* 0x000fe20000010000 */
[----:B---3--:R-:W-:-:S03]  /*2040*/  @P1 HADD2.F32 R50, -RZ, R44.H0_H0 ;  /* 0x2000002cff321230 */ /* 0x008fc60000004100 */
[----:B------:R-:W-:Y:S02]  /*2050*/  FADD.FTZ R3, R48, R191 ;  /* 0x000000bf30037221 */ /* 0x000fe40000010000 */
[----:B------:R-:W-:Y:S01]  /*2060*/  FMUL.FTZ R52, R55, R154 ;  /* 0x0000009a37347220 */ /* 0x000fe20000410000 */
[----:B------:R-:W-:Y:S01]  /*2070*/  @P1 HADD2.F32 R55, -RZ, R44.H1_H1 ;  /* 0x3000002cff371230 */ /* 0x000fe20000004100 */
[----:B------:R-:W-:Y:S02]  /*2080*/  FMUL.FTZ R54, R117, R54 ;  /* 0x0000003675367220 */ /* 0x000fe40000410000 */
[-C--:B------:R-:W-:Y:S02]  /*2090*/  FMUL.FTZ R49, R49, R154.reuse ;  /* 0x0000009a31317220 */ /* 0x080fe40000410000 */
[-C--:B------:R-:W-:Y:S02]  /*20a0*/  FMUL.FTZ R51, R51, R154.reuse ;  /* 0x0000009a33337220 */ /* 0x080fe40000410000 */
[----:B------:R-:W-:-:S02]  /*20b0*/  FMUL.FTZ R171, R171, R154 ;  /* 0x0000009aabab7220 */ /* 0x000fc40000410000 */
[----:B------:R-:W-:Y:S01]  /*20c0*/  FADD.FTZ R48, R3, R192 ;  /* 0x000000c003307221 */ /* 0x000fe20000010000 */
[----:B------:R-:W-:Y:S01]  /*20d0*/  @P1 HADD2.F32 R29, -RZ, R46.H0_H0 ;  /* 0x2000002eff1d1230 */ /* 0x000fe20000004100 */
[----:B------:R-:W-:Y:S01]  /*20e0*/  FMUL.FTZ R28, R165, R154 ;  /* 0x0000009aa51c7220 */ /* 0x000fe20000410000 */
[----:B------:R-:W-:Y:S01]  /*20f0*/  @P1 HADD2.F32 R165, -RZ, R47.H1_H1 ;  /* 0x3000002fffa51230 */ /* 0x000fe20000004100 */
[----:B------:R-:W-:Y:S01]  /*2100*/  @P1 FADD.FTZ R53, R50, R53 ;  /* 0x0000003532351221 */ /* 0x000fe20000010000 */
[----:B------:R-:W-:Y:S01]  /*2110*/  @P1 HADD2.F32 R50, -RZ, R45.H0_H0 ;  /* 0x2000002dff321230 */ /* 0x000fe20000004100 */
[----:B------:R-:W-:Y:S01]  /*2120*/  @P1 FADD.FTZ R54, R55, R54 ;  /* 0x0000003637361221 */ /* 0x000fe20000010000 */
[----:B------:R-:W-:Y:S01]  /*2130*/  @P1 HADD2.F32 R154, -RZ, R47.H0_H0 ;  /* 0x2000002fff9a1230 */ /* 0x000fe20000004100 */
[----:B------:R-:W-:Y:S02]  /*2140*/  FMUL.FTZ R52, R123, R52 ;  /* 0x000000347b347220 */ /* 0x000fe40000410000 */
[----:B------:R-:W-:-:S02]  /*2150*/  FMUL.FTZ R55, R118, R49 ;  /* 0x0000003176377220 */ /* 0x000fc40000410000 */
[----:B------:R-:W-:Y:S02]  /*2160*/  FMUL.FTZ R196, R120, R51 ;  /* 0x0000003378c47220 */ /* 0x000fe40000410000 */
[----:B------:R-:W-:Y:S02]  /*2170*/  FMUL.FTZ R197, R122, R171 ;  /* 0x000000ab7ac57220 */ /* 0x000fe40000410000 */
[----:B------:R-:W-:Y:S02]  /*2180*/  FADD.FTZ R3, R48, R193 ;  /* 0x000000c130037221 */ /* 0x000fe40000010000 */
[----:B------:R-:W-:Y:S01]  /*2190*/  @P1 FADD.FTZ R52, R165, R52 ;  /* 0x00000034a5341221 */ /* 0x000fe20000010000 */
[----:B------:R-:W-:Y:S01]  /*21a0*/  SHF.L.U32 R165, R170, 0x4, RZ ;  /* 0x00000004aaa57819 */ /* 0x000fe200000006ff */
[----:B------:R-:W-:Y:S01]  /*21b0*/  @P1 FADD.FTZ R55, R50, R55 ;  /* 0x0000003732371221 */ /* 0x000fe20000010000 */
[----:B------:R-:W-:Y:S01]  /*21c0*/  @P1 HADD2.F32 R50, -RZ, R46.H1_H1 ;  /* 0x3000002eff321230 */ /* 0x000fe20000004100 */
[----:B------:R-:W-:Y:S01]  /*21d0*/  @P1 FADD.FTZ R196, R29, R196 ;  /* 0x000000c41dc41221 */ /* 0x000fe20000010000 */
[----:B------:R-:W-:Y:S01]  /*21e0*/  @P1 HADD2.F32 R29, -RZ, R45.H1_H1 ;  /* 0x3000002dff1d1230 */ /* 0x000fe20000004100 */
[----:B------:R-:W-:Y:S01]  /*21f0*/  @P1 FADD.FTZ R197, R154, R197 ;  /* 0x000000c59ac51221 */ /* 0x000fe20000010000 */
[----:B------:R-:W-:Y:S01]  /*2200*/  SHF.R.U32.HI R154, RZ, 0x1c, R170 ;  /* 0x0000001cff9a7819 */ /* 0x000fe200000116aa */
[----:B------:R-:W-:-:S02]  /*2210*/  FADD.FTZ R48, R3, R194 ;  /* 0x000000c203307221 */ /* 0x000fc40000010000 */
[----:B------:R-:W-:Y:S02]  /*2220*/  FMUL.FTZ R199, R121, R28 ;  /* 0x0000001c79c77220 */ /* 0x000fe40000410000 */
[----:B------:R-:W-:Y:S02]  /*2230*/  FMUL.FTZ R170, R119, R2 ;  /* 0x0000000277aa7220 */ /* 0x000fe40000410000 */
[----:B------:R-:W-:Y:S01]  /*2240*/  FADD.FTZ R48, R48, R195 ;  /* 0x000000c330307221 */ /* 0x000fe20000010000 */
[----:B------:R-:W-:Y:S01]  /*2250*/  IADD3 R2, P0, R165, c[0x0][0x188], RZ ;  /* 0x00006200a5027a10 */ /* 0x000fe20007f1e0ff */
[----:B------:R-:W-:Y:S02]  /*2260*/  @P1 FADD.FTZ R199, R50, R199 ;  /* 0x000000c732c71221 */ /* 0x000fe40000010000 */
[----:B------:R-:W-:Y:S02]  /*2270*/  @P1 FADD.FTZ R170, R29, R170 ;  /* 0x000000aa1daa1221 */ /* 0x000fe40000010000 */
[----:B------:R-:W-:Y:S01]  /*2280*/  FADD.FTZ R29, R48, R53 ;  /* 0x00000035301d7221 */ /* 0x000fe20000010000 */
[----:B------:R-:W-:-:S02]  /*2290*/  IADD3.X R3, R154, c[0x0][0x18c], RZ, P0, !PT ;  /* 0x000063009a037a10 */ /* 0x000fc400007fe4ff */
[----:B------:R-:W-:Y:S01]  /*22a0*/  F2FP.PACK_AB R51, R52, R197 ;  /* 0x000000c53433723e */ /* 0x000fe200000000ff */
[----:B------:R-:W-:Y:S01]  /*22b0*/  FADD.FTZ R28, R29, R54 ;  /* 0x000000361d1c7221 */ /* 0x000fe20000010000 */
[----:B------:R-:W-:Y:S02]  /*22c0*/  F2FP.PACK_AB R50, R199, R196 ;  /* 0x000000c4c732723e */ /* 0x000fe400000000ff */
[----:B------:R-:W-:Y:S02]  /*22d0*/  F2FP.PACK_AB R49, R170, R55 ;  /* 0x00000037aa31723e */ /* 0x000fe400000000ff */
[----:B------:R-:W-:Y:S01]  /*22e0*/  F2FP.PACK_AB R48, R54, R53 ;  /* 0x000000353630723e */ /* 0x000fe200000000ff */
        /* <DEDUP_REMOVED lines=10> */
.L_x_5309:
        /* <DEDUP_REMOVED lines=116> */
.L_x_5310:
        /* <DEDUP_REMOVED lines=11> */
[----:B------:R-:W-:-:S04]  /*2b80*/  @!P1 IMAD.WIDE R28, R124, R171, c[0x0][0x1a8] ;  /* 0x00006a007c1c9625 */ /* 0x000fc800078e02ab */
[C---:B------:R-:W-:Y:S02]  /*2b90*/  FADD.FTZ R58, -R50.reuse, R58 ;  /* 0x0000003a323a7221 */ /* 0x040fe40000010100 */
[C---:B------:R-:W-:Y:S02]  /*2ba0*/  FADD.FTZ R56, -R50.reuse, R56 ;  /* 0x0000003832387221 */ /* 0x040fe40000010100 */
[C---:B------:R-:W-:Y:S02]  /*2bb0*/  FADD.FTZ R148, -R50.reuse, R148 ;  /* 0x0000009432947221 */ /* 0x040fe40000010100 */
[C---:B------:R-:W-:Y:S01]  /*2bc0*/  FADD.FTZ R146, -R50.reuse, R146 ;  /* 0x0000009232927221 */ /* 0x040fe20000010100 */
[----:B0-----:R-:W0:Y:S01]  /*2bd0*/  MUFU.RSQ R49, R48 ;  /* 0x0000003000317308 */ /* 0x001e220000001400 */
[C---:B------:R-:W-:Y:S02]  /*2be0*/  FADD.FTZ R2, -R50.reuse, R163 ;  /* 0x000000a332027221 */ /* 0x040fe40000010100 */
[----:B------:R-:W-:-:S02]  /*2bf0*/  FADD.FTZ R164, -R50, R164 ;  /* 0x000000a432a47221 */ /* 0x000fc40000010100 */
[C---:B------:R-:W-:Y:S02]  /*2c00*/  FADD.FTZ R162, -R50.reuse, R162 ;  /* 0x000000a232a27221 */ /* 0x040fe40000010100 */
        /* <DEDUP_REMOVED lines=35> */
[C---:B------:R-:W-:Y:S01]  /*2e40*/  FADD.FTZ R242, -R50.reuse, R54 ;  /* 0x0000003632f27221 */ /* 0x040fe20000010100 */
[----:B------:R-:W-:Y:S01]  /*2e50*/  HADD2.F32 R54, -RZ, R7.H1_H1 ;  /* 0x30000007ff367230 */ /* 0x000fe20000004100 */
[----:B------:R-:W-:-:S02]  /*2e60*/  FADD.FTZ R244, -R50, R55 ;  /* 0x0000003732f47221 */ /* 0x000fc40000010100 */
[C---:B------:R-:W-:Y:S02]  /*2e70*/  FADD.FTZ R246, -R50.reuse, R170 ;  /* 0x000000aa32f67221 */ /* 0x040fe40000010100 */
[C---:B------:R-:W-:Y:S02]  /*2e80*/  FADD.FTZ R196, -R50.reuse, R196 ;  /* 0x000000c432c47221 */ /* 0x040fe40000010100 */
[C---:B------:R-:W-:Y:S02]  /*2e90*/  FADD.FTZ R248, -R50.reuse, R199 ;  /* 0x000000c732f87221 */ /* 0x040fe40000010100 */
[C---:B------:R-:W-:Y:S02]  /*2ea0*/  FADD.FTZ R250, -R50.reuse, R197 ;  /* 0x000000c532fa7221 */ /* 0x040fe40000010100 */
[----:B------:R-:W-:Y:S01]  /*2eb0*/  FADD.FTZ R252, -R50, R52 ;  /* 0x0000003432fc7221 */ /* 0x000fe20000010100 */
[----:B------:R-:W-:Y:S01]  /*2ec0*/  HADD2.F32 R52, -RZ, R7.H0_H0 ;  /* 0x20000007ff347230 */ /* 0x000fe20000004100 */
[C---:B------:R-:W-:Y:S01]  /*2ed0*/  FMUL.FTZ R180, R49.reuse, R58 ;  /* 0x0000003a31b47220 */ /* 0x040fe20000410000 */
[----:B------:R-:W-:Y:S01]  /*2ee0*/  HADD2.F32 R50, -RZ, R6.H0_H0 ;  /* 0x20000006ff327230 */ /* 0x000fe20000004100 */
[----:B------:R-:W-:-:S02]  /*2ef0*/  FMUL.FTZ R3, R49, R2 ;  /* 0x0000000231037220 */ /* 0x000fc40000410000 */
[C---:B------:R-:W-:Y:S02]  /*2f00*/  FMUL.FTZ R53, R49.reuse, R56 ;  /* 0x0000003831357220 */ /* 0x040fe40000410000 */
[C---:B------:R-:W-:Y:S02]  /*2f10*/  FMUL.FTZ R55, R49.reuse, R148 ;  /* 0x0000009431377220 */ /* 0x040fe40000410000 */
[C---:B------:R-:W-:Y:S02]  /*2f20*/  FMUL.FTZ R181, R49.reuse, R146 ;  /* 0x0000009231b57220 */ /* 0x040fe40000410000 */
[C---:B------:R-:W-:Y:S02]  /*2f30*/  FMUL.FTZ R51, R49.reuse, R164 ;  /* 0x000000a431337220 */ /* 0x040fe40000410000 */
[C---:B0-----:R-:W-:Y:S02]  /*2f40*/  FMUL.FTZ R28, R49.reuse, R162 ;  /* 0x000000a2311c7220 */ /* 0x041fe40000410000 */
        /* <DEDUP_REMOVED lines=21> */
[C---:B------:R-:W-:Y:S01]  /*30a0*/  FMUL.FTZ R176, R49.reuse, R184 ;  /* 0x000000b831b07220 */ /* 0x040fe20000410000 */
[--C-:B------:R-:W-:Y:S01]  /*30b0*/  HADD2.F32 R184, -RZ, R31.reuse.H0_H0 ;  /* 0x2000001fffb87230 */ /* 0x100fe20000004100 */
[C---:B------:R-:W-:Y:S02]  /*30c0*/  FMUL.FTZ R177, R49.reuse, R228 ;  /* 0x000000e431b17220 */ /* 0x040fe40000410000 */
[C---:B------:R-:W-:Y:S01]  /*30d0*/  FMUL.FTZ R189, R49.reuse, R186 ;  /* 0x000000ba31bd7220 */ /* 0x040fe20000410000 */
[----:B------:R-:W-:Y:S01]  /*30e0*/  HADD2.F32 R186, -RZ, R31.H1_H1 ;  /* 0x3000001fffba7230 */ /* 0x000fe20000004100 */
[----:B------:R-:W-:-:S02]  /*30f0*/  FMUL.FTZ R230, R49, R230 ;  /* 0x000000e631e67220 */ /* 0x000fc40000410000 */
[C---:B------:R-:W-:Y:S01]  /*3100*/  FMUL.FTZ R161, R49.reuse, R188 ;  /* 0x000000bc31a17220 */ /* 0x040fe20000410000 */
[----:B------:R-:W-:Y:S01]  /*3110*/  HADD2.F32 R188, -RZ, R43.H0_H0 ;  /* 0x2000002bffbc7230 */ /* 0x000fe20000004100 */
        /* <DEDUP_REMOVED lines=15> */
[----:B------:R-:W-:Y:S01]  /*3210*/  HADD2.F32 R49, -RZ, R4.H0_H0 ;  /* 0x20000004ff317230 */ /* 0x000fe20000004100 */
[----:B------:R-:W-:Y:S01]  /*3220*/  FFMA.FTZ R182, R181, R52, R66 ;  /* 0x00000034b5b67223 */ /* 0x000fe20000010042 */
[----:B------:R-:W-:Y:S01]  /*3230*/  HADD2.F32 R181, -RZ, R6.H1_H1 ;  /* 0x30000006ffb57230 */ /* 0x000fe20000004100 */
[----:B------:R-:W-:Y:S01]  /*3240*/  FFMA.FTZ R183, R204, R54, R67 ;  /* 0x00000036ccb77223 */ /* 0x000fe20000010043 */
[--C-:B------:R-:W-:Y:S01]  /*3250*/  HADD2.F32 R52, -RZ, R5.reuse.H0_H0 ;  /* 0x20000005ff347230 */ /* 0x100fe20000004100 */
[----:B------:R-:W-:Y:S01]  /*3260*/  FFMA.FTZ R53, R53, R49, R60 ;  /* 0x0000003135357223 */ /* 0x000fe2000001003c */
[----:B------:R-:W-:Y:S01]  /*3270*/  HADD2.F32 R49, -RZ, R24.H0_H0 ;  /* 0x20000018ff317230 */ /* 0x000fe20000004100 */
[----:B------:R-:W-:Y:S01]  /*3280*/  FFMA.FTZ R179, R179, R50, R64 ;  /* 0x00000032b3b37223 */ /* 0x000fe20000010040 */
[----:B------:R-:W-:Y:S01]  /*3290*/  HADD2.F32 R54, -RZ, R5.H1_H1 ;  /* 0x30000005ff367230 */ /* 0x000fe20000004100 */
[----:B------:R-:W-:Y:S01]  /*32a0*/  FFMA.FTZ R180, R180, R181, R65 ;  /* 0x000000b5b4b47223 */ /* 0x000fe20000010041 */
[----:B------:R-:W-:Y:S01]  /*32b0*/  HADD2.F32 R50, -RZ, R4.H1_H1 ;  /* 0x30000004ff327230 */ /* 0x000fe20000004100 */
[----:B------:R-:W-:-:S02]  /*32c0*/  FFMA.FTZ R52, R55, R52, R62 ;  /* 0x0000003437347223 */ /* 0x000fc4000001003e */
[----:B------:R-:W-:Y:S01]  /*32d0*/  FFMA.FTZ R181, R51, R49, R68 ;  /* 0x0000003133b57223 */ /* 0x000fe20000010044 */
[----:B------:R-:W-:Y:S01]  /*32e0*/  HADD2.F32 R51, -RZ, R39.H0_H0 ;  /* 0x20000027ff337230 */ /* 0x000fe20000004100 */
[----:B------:R-:W-:Y:S01]  /*32f0*/  FFMA.FTZ R55, R200, R54, R63 ;  /* 0x00000036c8377223 */ /* 0x000fe2000001003f */
[--C-:B------:R-:W-:Y:S01]  /*3300*/  HADD2.F32 R54, -RZ, R27.reuse.H1_H1 ;  /* 0x3000001bff367230 */ /* 0x100fe20000004100 */
[----:B------:R-:W-:Y:S01]  /*3310*/  FFMA.FTZ R198, R198, R50, R61 ;  /* 0x00000032c6c67223 */ /* 0x000fe2000001003d */
[----:B------:R-:W-:Y:S01]  /*3320*/  HADD2.F32 R50, -RZ, R27.H0_H0 ;  /* 0x2000001bff327230 */ /* 0x000fe20000004100 */
[----:B------:R-:W-:Y:S01]  /*3330*/  FFMA.FTZ R191, R191, R51, R98 ;  /* 0x00000033bfbf7223 */ /* 0x000fe20000010062 */
[--C-:B------:R-:W-:Y:S01]  /*3340*/  HADD2.F32 R49, -RZ, R35.reuse.H0_H0 ;  /* 0x20000023ff317230 */ /* 0x100fe20000004100 */
[----:B------:R-:W-:Y:S01]  /*3350*/  FFMA.FTZ R54, R210, R54, R75 ;  /* 0x00000036d2367223 */ /* 0x000fe2000001004b */
[----:B------:R-:W-:Y:S01]  /*3360*/  F2FP.PACK_AB R51, R183, R182 ;  /* 0x000000b6b733723e */ /* 0x000fe200000000ff */
[----:B------:R-:W-:Y:S01]  /*3370*/  FFMA.FTZ R185, R185, R50, R74 ;  /* 0x00000032b9b97223 */ /* 0x000fe2000001004a */
[----:B------:R-:W-:Y:S01]  /*3380*/  HADD2.F32 R50, -RZ, R35.H1_H1 ;  /* 0x30000023ff327230 */ /* 0x000fe20000004100 */
[----:B------:R-:W-:-:S02]  /*3390*/  FFMA.FTZ R2, R25, R2, R72 ;  /* 0x0000000219027223 */ /* 0x000fc40000010048 */
        /* <DEDUP_REMOVED lines=9> */
[----:B------:R-:W-:Y:S01]  /*3430*/  IADD3 R28, P1, R152, c[0x0][0x208], RZ ;  /* 0x00008200981c7a10 */ /* 0x000fe20007f3e0ff */
[----:B------:R-:W-:Y:S01]  /*3440*/  FFMA.FTZ R184, R187, R184, R82 ;  /* 0x000000b8bbb87223 */ /* 0x000fe20000010052 */
[----:B------:R-:W-:Y:S01]  /*3450*/  IADD3 R2, P0, R32, c[0x0][0x208], RZ ;  /* 0x0000820020027a10 */ /* 0x000fe20007f1e0ff */
[----:B------:R-:W-:Y:S01]  /*3460*/  FFMA.FTZ R32, R130, R29, R71 ;  /* 0x0000001d82207223 */ /* 0x000fe20000010047 */
[----:B------:R-:W-:Y:S01]  /*3470*/  IADD3.X R29, R150, c[0x0][0x20c], RZ, P1, !PT ;  /* 0x00008300961d7a10 */ /* 0x000fe20000ffe4ff */
[----:B------:R-:W-:Y:S01]  /*3480*/  FFMA.FTZ R150, R131, R57, R76 ;  /* 0x0000003983967223 */ /* 0x000fe2000001004c */
[----:B------:R-:W-:Y:S01]  /*3490*/  F2FP.PACK_AB R50, R180, R179 ;  /* 0x000000b3b432723e */ /* 0x000fe200000000ff */
[----:B------:R-:W-:Y:S01]  /*34a0*/  FFMA.FTZ R57, R133, R58, R78 ;  /* 0x0000003a85397223 */ /* 0x000fe2000001004e */
[----:B------:R-:W-:Y:S01]  /*34b0*/  IADD3.X R3, R169, c[0x0][0x20c], RZ, P0, !PT ;  /* 0x00008300a9037a10 */ /* 0x000fe200007fe4ff */
[----:B------:R-:W-:Y:S01]  /*34c0*/  FFMA.FTZ R56, R134, R56, R79 ;  /* 0x0000003886387223 */ /* 0x000fe2000001004f */
[----:B------:R-:W-:Y:S01]  /*34d0*/  F2FP.PACK_AB R53, R32, R53 ;  /* 0x000000352035723e */ /* 0x000fe200000000ff */
[----:B------:R-:W-:Y:S01]  /*34e0*/  FFMA.FTZ R187, R220, R186, R83 ;  /* 0x000000badcbb7223 */ /* 0x000fe20000010053 */
[----:B------:R-:W-:Y:S01]  /*34f0*/  IADD3 R32, P0, R166, c[0x0][0x208], RZ ;  /* 0x00008200a6207a10 */ /* 0x000fe20007f1e0ff */
[----:B------:R-:W-:Y:S01]  /*3500*/  FFMA.FTZ R58, R135, R59, R80 ;  /* 0x0000003b873a7223 */ /* 0x000fe20000010050 */
[----:B------:R-:W-:Y:S01]  /*3510*/  F2FP.PACK_AB R52, R52, R181 ;  /* 0x000000b53434723e */ /* 0x000fe200000000ff */
[----:B------:R-:W-:Y:S01]  /*3520*/  FFMA.FTZ R179, R30, R178, R81 ;  /* 0x000000b21eb37223 */ /* 0x000fe20000010051 */
[----:B------:R-:W-:Y:S01]  /*3530*/  F2FP.PACK_AB R57, R56, R57 ;  /* 0x000000393839723e */ /* 0x000fe200000000ff */
[----:B------:R-:W-:Y:S01]  /*3540*/  FFMA.FTZ R169, R132, R33, R77 ;  /* 0x0000002184a97223 */ /* 0x000fe2000001004d */
[----:B------:R-:W-:Y:S01]  /*3550*/  IADD3.X R33, R156, c[0x0][0x20c], RZ, P0, !PT ;  /* 0x000083009c217a10 */ /* 0x000fe200007fe4ff */
[----:B------:R0:W-:Y:S01]  /*3560*/  STG.E.128 [R2.64], R48 ;  /* 0x0000003002007986 */ /* 0x0001e2000c101d04 */
[----:B------:R-:W-:Y:S01]  /*3570*/  F2FP.PACK_AB R59, R187, R184 ;  /* 0x000000b8bb3b723e */ /* 0x000fe200000000ff */
[----:B------:R-:W-:Y:S01]  /*3580*/  HADD2.F32 R186, -RZ, R39.H1_H1 ;  /* 0x30000027ffba7230 */ /* 0x000fe20000004100 */
[----:B------:R-:W-:Y:S01]  /*3590*/  F2FP.PACK_AB R58, R179, R58 ;  /* 0x0000003ab33a723e */ /* 0x000fe200000000ff */
[----:B------:R1:W-:Y:S01]  /*35a0*/  STG.E.128 [R28.64], R52 ;  /* 0x000000341c007986 */ /* 0x0003e2000c101d04 */
[----:B------:R-:W-:Y:S01]  /*35b0*/  F2FP.PACK_AB R56, R169, R150 ;  /* 0x00000096a938723e */ /* 0x000fe200000000ff */
[----:B------:R-:W-:Y:S01]  /*35c0*/  HADD2.F32 R152, -RZ, R43.H1_H1 ;  /* 0x3000002bff987230 */ /* 0x000fe20000004100 */
[----:B------:R-:W-:-:S02]  /*35d0*/  FFMA.FTZ R177, R34, R177, R89 ;  /* 0x000000b122b17223 */ /* 0x000fc40000010059 */
[----:B------:R-:W-:Y:S01]  /*35e0*/  FFMA.FTZ R186, R238, R186, R99 ;  /* 0x000000baeeba7223 */ /* 0x000fe20000010063 */
[----:B------:R2:W-:Y:S01]  /*35f0*/  STG.E.128 [R32.64], R56 ;  /* 0x0000003820007986 */ /* 0x0005e2000c101d04 */
[----:B------:R-:W-:Y:S02]  /*3600*/  FFMA.FTZ R158, R140, R158, R95 ;  /* 0x0000009e8c9e7223 */ /* 0x000fe4000001005f */
[----:B------:R-:W-:Y:S02]  /*3610*/  FFMA.FTZ R188, R193, R188, R106 ;  /* 0x000000bcc1bc7223 */ /* 0x000fe4000001006a */
[----:B------:R-:W-:Y:S02]  /*3620*/  FFMA.FTZ R181, R252, R152, R107 ;  /* 0x00000098fcb57223 */ /* 0x000fe4000001006b */
[----:B------:R-:W-:Y:S01]  /*3630*/  IMAD R124, R171, c[0x0][0x160], R124 ;  /* 0x00005800ab7c7a24 */ /* 0x000fe200078e027c */
[----:B0-----:R-:W-:Y:S01]  /*3640*/  F2FP.PACK_AB R51, R230, R189 ;  /* 0x000000bde633723e */ /* 0x001fe200000000ff */
[----:B------:R-:W-:-:S02]  /*3650*/  FFMA.FTZ R48, R137, R174, R84 ;  /* 0x000000ae89307223 */ /* 0x000fc40000010054 */
[----:B------:R-:W-:Y:S01]  /*3660*/  FFMA.FTZ R3, R136, R172, R85 ;  /* 0x000000ac88037223 */ /* 0x000fe20000010055 */
[----:B-1----:R-:W-:Y:S01]  /*3670*/  IADD3 R28, P1, R168, c[0x0][0x208], RZ ;  /* 0x00008200a81c7a10 */ /* 0x002fe20007f3e0ff */
[----:B------:R-:W-:Y:S01]  /*3680*/  FFMA.FTZ R49, R139, R175, R86 ;  /* 0x000000af8b317223 */ /* 0x000fe20000010056 */
[----:B------:R-:W-:Y:S01]  /*3690*/  F2FP.PACK_AB R55, R186, R191 ;  /* 0x000000bfba37723e */ /* 0x000fe200000000ff */
[----:B------:R-:W-:Y:S01]  /*36a0*/  FFMA.FTZ R2, R138, R173, R87 ;  /* 0x000000ad8a027223 */ /* 0x000fe20000010057 */
[----:B------:R-:W-:Y:S01]  /*36b0*/  F2FP.PACK_AB R48, R3, R48 ;  /* 0x000000300330723e */ /* 0x000fe200000000ff */
[----:B------:R-:W-:Y:S01]  /*36c0*/  FFMA.FTZ R52, R143, R161, R92 ;  /* 0x000000a18f347223 */ /* 0x000fe2000001005c */
[----:B--2---:R-:W-:Y:S01]  /*36d0*/  IADD3 R32, P2, R165, c[0x0][0x208], RZ ;  /* 0x00008200a5207a10 */ /* 0x004fe20007f5e0ff */
        /* <DEDUP_REMOVED lines=13> */
[----:B------:R-:W-:Y:S01]  /*37b0*/  IADD3.X R3, R153, c[0x0][0x20c], RZ, P0, !PT ;  /* 0x0000830099037a10 */ /* 0x000fe200007fe4ff */
[----:B------:R-:W-:Y:S01]  /*37c0*/  FFMA.FTZ R57, R149, R146, R102 ;  /* 0x0000009295397223 */ /* 0x000fe20000010066 */
[----:B------:R-:W-:Y:S01]  /*37d0*/  F2FP.PACK_AB R54, R29, R54 ;  /* 0x000000361d36723e */ /* 0x000fe200000000ff */
[----:B------:R-:W-:Y:S01]  /*37e0*/  FFMA.FTZ R56, R147, R157, R100 ;  /* 0x0000009d93387223 */ /* 0x000fe20000010064 */
[----:B------:R-:W-:Y:S01]  /*37f0*/  F2FP.PACK_AB R53, R158, R53 ;  /* 0x000000359e35723e */ /* 0x000fe200000000ff */
[----:B------:R-:W-:Y:S01]  /*3800*/  FFMA.FTZ R33, R40, R148, R101 ;  /* 0x0000009428217223 */ /* 0x000fe20000010065 */
[----:B------:R-:W-:Y:S01]  /*3810*/  IADD3.X R29, R167, c[0x0][0x20c], RZ, P1, !PT ;  /* 0x00008300a71d7a10 */ /* 0x000fe20000ffe4ff */
[----:B------:R-:W-:Y:S01]  /*3820*/  FFMA.FTZ R146, R142, R151, R103 ;  /* 0x000000978e927223 */ /* 0x000fe20000010067 */
[----:B------:R0:W-:Y:S01]  /*3830*/  STG.E.128 [R2.64], R48 ;  /* 0x0000003002007986 */ /* 0x0001e2000c101d04 */
[----:B------:R-:W-:-:S02]  /*3840*/  ISETP.GE.AND P0, PT, R124, c[0x0][0x164], PT ;  /* 0x000059007c007a0c */ /* 0x000fc40003f06270 */
[----:B------:R-:W-:Y:S01]  /*3850*/  F2FP.PACK_AB R56, R33, R56 ;  /* 0x000000382138723e */ /* 0x000fe200000000ff */
[----:B------:R0:W-:Y:S01]  /*3860*/  STG.E.128 [R28.64], R52 ;  /* 0x000000341c007986 */ /* 0x0001e2000c101d04 */
[----:B------:R-:W-:Y:S02]  /*3870*/  F2FP.PACK_AB R57, R146, R57 ;  /* 0x000000399239723e */ /* 0x000fe400000000ff */
[----:B------:R-:W-:-:S05]  /*3880*/  IADD3.X R33, R154, c[0x0][0x20c], RZ, P2, !PT ;  /* 0x000083009a217a10 */ /* 0x000fca00017fe4ff */
[----:B------:R0:W-:Y:S02]  /*3890*/  STG.E.128 [R32.64], R56 ;  /* 0x0000003820007986 */ /* 0x0001e4000c101d04 */
[----:B0-----:R-:W-:Y:S01]  /*38a0*/  @P0 CALL.REL.NOINC `(.L_x_5307) ;  /* 0x0000001000000944 */ /* 0x001fe20003c00000 */
[----:B------:R-:W-:Y:S05]  /*38b0*/  BRA `(.L_x_5308) ;  /* 0xffffd0b000007947 */ /* 0x000fea000383ffff */
.L_x_5307:
[----:B------:R-:W-:Y:S05]  /*38c0*/  EXIT ;  /* 0x000000000000794d */ /* 0x000fea0003800000 */
.L_x_5305:
[----:B0-----:R-:W-:Y:S02]  /*38d0*/  MOV R51, R171 ;  /* 0x000000ab00337202 */ /* 0x001fe40000000f00 */
[----:B------:R-:W-:Y:S02]  /*38e0*/  MOV R48, 0x1 ;  /* 0x0000000100307802 */ /* 0x000fe40000000f00 */
[----:B------:R-:W-:Y:S02]  /*38f0*/  MOV R28, 0x1f ;  /* 0x0000001f001c7802 */ /* 0x000fe40000000f00 */
[----:B------:R-:W-:Y:S02]  /*3900*/  MOV R29, 0xffffffff ;  /* 0xffffffff001d7802 */ /* 0x000fe40000000f00 */
[----:B------:R-:W-:-:S02]  /*3910*/  MOV R2, 0x3930 ;  /* 0x0000393000027802 */ /* 0x000fc40000000f00 */
[----:B------:R-:W-:Y:S05]  /*3920*/  CALL.REL.NOINC `($__internal_21_$__cuda_sm70_shflsync_bfly_p) ;  /* 0x0000099000007944 */ /* 0x000fea0003c00000 */
[----:B-1----:R-:W-:Y:S01]  /*3930*/  MOV R2, R48 ;  /* 0x0000003000027202 */ /* 0x002fe20000000f00 */
[----:B0-----:R-:W-:Y:S05]  /*3940*/  BRA `(.L_x_5309) ;  /* 0xffffea4000007947 */ /* 0x001fea000383ffff */
.L_x_5306:
[----:B------:R-:W-:Y:S01]  /*3950*/  HFMA2.MMA R48, -RZ, RZ, 0, 1.1920928955078125e-07 ;  /* 0x00000002ff307435 */ /* 0x000fe200000001ff */
[----:B------:R-:W-:-:S02]  /*3960*/  MOV R28, 0x1f ;  /* 0x0000001f001c7802 */ /* 0x000fc40000000f00 */
[----:B------:R-:W-:Y:S02]  /*3970*/  MOV R29, 0xffffffff ;  /* 0xffffffff001d7802 */ /* 0x000fe40000000f00 */
[----:B------:R-:W-:Y:S02]  /*3980*/  MOV R2, 0x39a0 ;  /* 0x000039a000027802 */ /* 0x000fe40000000f00 */
[----:B0-----:R-:W-:Y:S05]  /*3990*/  CALL.REL.NOINC `($__internal_21_$__cuda_sm70_shflsync_bfly_p) ;  /* 0x0000092000007944 */ /* 0x001fea0003c00000 */
[----:B01----:R-:W-:Y:S01]  /*39a0*/  FADD.FTZ R51, R51, R48 ;  /* 0x0000003033337221 */ /* 0x003fe20000010000 */
[----:B------:R-:W-:Y:S01]  /*39b0*/  HFMA2.MMA R48, -RZ, RZ, 0, 2.384185791015625e-07 ;  /* 0x00000004ff307435 */ /* 0x000fe200000001ff */
[----:B------:R-:W-:Y:S02]  /*39c0*/  MOV R28, 0x1f ;  /* 0x0000001f001c7802 */ /* 0x000fe40000000f00 */
[----:B------:R-:W-:Y:S02]  /*39d0*/  MOV R29, 0xffffffff ;  /* 0xffffffff001d7802 */ /* 0x000fe40000000f00 */
[----:B------:R-:W-:Y:S02]  /*39e0*/  MOV R2, 0x3a00 ;  /* 0x00003a0000027802 */ /* 0x000fe40000000f00 */
[----:B------:R-:W-:Y:S05]  /*39f0*/  CALL.REL.NOINC `($__internal_21_$__cuda_sm70_shflsync_bfly_p) ;  /* 0x000008c000007944 */ /* 0x000fea0003c00000 */
[----:B01----:R-:W-:Y:S01]  /*3a00*/  FADD.FTZ R51, R51, R48 ;  /* 0x0000003033337221 */ /* 0x003fe20000010000 */
[----:B------:R-:W-:Y:S01]  /*3a10*/  HFMA2.MMA R48, -RZ, RZ, 0, 4.76837158203125e-07 ;  /* 0x00000008ff307435 */ /* 0x000fe200000001ff */
[----:B------:R-:W-:-:S02]  /*3a20*/  MOV R28, 0x1f ;  /* 0x0000001f001c7802 */ /* 0x000fc40000000f00 */
[----:B------:R-:W-:Y:S02]  /*3a30*/  MOV R29, 0xffffffff ;  /* 0xffffffff001d7802 */ /* 0x000fe40000000f00 */
[----:B------:R-:W-:Y:S02]  /*3a40*/  MOV R2, 0x3a60 ;  /* 0x00003a6000027802 */ /* 0x000fe40000000f00 */
[----:B------:R-:W-:Y:S05]  /*3a50*/  CALL.REL.NOINC `($__internal_21_$__cuda_sm70_shflsync_bfly_p) ;  /* 0x0000086000007944 */ /* 0x000fea0003c00000 */
[----:B01----:R-:W-:Y:S01]  /*3a60*/  FADD.FTZ R51, R51, R48 ;  /* 0x0000003033337221 */ /* 0x003fe20000010000 */
[----:B------:R-:W-:Y:S01]  /*3a70*/  HFMA2.MMA R48, -RZ, RZ, 0, 9.5367431640625e-07 ;  /* 0x00000010ff307435 */ /* 0x000fe200000001ff */
[----:B------:R-:W-:Y:S02]  /*3a80*/  MOV R28, 0x1f ;  /* 0x0000001f001c7802 */ /* 0x000fe40000000f00 */
[----:B------:R-:W-:Y:S02]  /*3a90*/  MOV R29, 0xffffffff ;  /* 0xffffffff001d7802 */ /* 0x000fe40000000f00 */
[----:B------:R-:W-:Y:S02]  /*3aa0*/  MOV R2, 0x3ac0 ;  /* 0x00003ac000027802 */ /* 0x000fe40000000f00 */
[----:B------:R-:W-:Y:S05]  /*3ab0*/  CALL.REL.NOINC `($__internal_21_$__cuda_sm70_shflsync_bfly_p) ;  /* 0x0000080000007944 */ /* 0x000fea0003c00000 */
        /* <DEDUP_REMOVED lines=102> */
[----:B------:R-:W-:Y:S05]  /*4120*/  CALL.REL.NOINC `($__internal_21_$__cuda_sm70_shflsync_bfly_p) ;  /* 0x0000019000007944 */ /* 0x000fea0003c00000 */
[----:B01----:R-:W-:Y:S01]  /*4130*/  FADD.FTZ R51, R51, R48 ;  /* 0x0000003033337221 */ /* 0x003fe20000010000 */
[----:B------:R-:W-:Y:S01]  /*4140*/  HFMA2.MMA R48, -RZ, RZ, 0, 1.1920928955078125e-07 ;  /* 0x00000002ff307435 */ /* 0x000fe200000001ff */
[----:B------:R-:W-:Y:S02]  /*4150*/  MOV R28, 0x1f ;  /* 0x0000001f001c7802 */ /* 0x000fe40000000f00 */
[----:B------:R-:W-:Y:S02]  /*4160*/  MOV R29, 0xffffffff ;  /* 0xffffffff001d7802 */ /* 0x000fe40000000f00 */
[----:B------:R-:W-:Y:S02]  /*4170*/  MOV R2, 0x4190 ;  /* 0x0000419000027802 */ /* 0x000fe40000000f00 */
[----:B------:R-:W-:Y:S05]  /*4180*/  CALL.REL.NOINC `($__internal_21_$__cuda_sm70_shflsync_bfly_p) ;  /* 0x0000013000007944 */ /* 0x000fea0003c00000 */
[----:B01----:R-:W-:Y:S01]  /*4190*/  FADD.FTZ R51, R51, R48 ;  /* 0x0000003033337221 */ /* 0x003fe20000010000 */
[----:B------:R-:W-:Y:S01]  /*41a0*/  HFMA2.MMA R48, -RZ, RZ, 0, 2.384185791015625e-07 ;  /* 0x00000004ff307435 */ /* 0x000fe200000001ff */
[----:B------:R-:W-:Y:S02]  /*41b0*/  MOV R28, 0x1f ;  /* 0x0000001f001c7802 */ /* 0x000fe40000000f00 */
[----:B------:R-:W-:-:S02]  /*41c0*/  MOV R29, 0xffffffff ;  /* 0xffffffff001d7802 */ /* 0x000fc40000000f00 */
[----:B------:R-:W-:Y:S02]  /*41d0*/  MOV R2, 0x41f0 ;  /* 0x000041f000027802 */ /* 0x000fe40000000f00 */
[----:B------:R-:W-:Y:S05]  /*41e0*/  CALL.REL.NOINC `($__internal_21_$__cuda_sm70_shflsync_bfly_p) ;  /* 0x000000d000007944 */ /* 0x000fea0003c00000 */
[----:B01----:R-:W-:Y:S01]  /*41f0*/  FADD.FTZ R51, R51, R48 ;  /* 0x0000003033337221 */ /* 0x003fe20000010000 */
[----:B------:R-:W-:Y:S01]  /*4200*/  HFMA2.MMA R48, -RZ, RZ, 0, 4.76837158203125e-07 ;  /* 0x00000008ff307435 */ /* 0x000fe200000001ff */
[----:B------:R-:W-:Y:S02]  /*4210*/  MOV R28, 0x1f ;  /* 0x0000001f001c7802 */ /* 0x000fe40000000f00 */
[----:B------:R-:W-:Y:S02]  /*4220*/  MOV R29, 0xffffffff ;  /* 0xffffffff001d7802 */ /* 0x000fe40000000f00 */
[----:B------:R-:W-:Y:S02]  /*4230*/  MOV R2, 0x4250 ;  /* 0x0000425000027802 */ /* 0x000fe40000000f00 */
[----:B------:R-:W-:Y:S05]  /*4240*/  CALL.REL.NOINC `($__internal_21_$__cuda_sm70_shflsync_bfly_p) ;  /* 0x0000007000007944 */ /* 0x000fea0003c00000 */
[----:B01----:R-:W-:Y:S01]  /*4250*/  FADD.FTZ R51, R51, R48 ;  /* 0x0000003033337221 */ /* 0x003fe20000010000 */
[----:B------:R-:W-:Y:S01]  /*4260*/  HFMA2.MMA R48, -RZ, RZ, 0, 9.5367431640625e-07 ;  /* 0x00000010ff307435 */ /* 0x000fe200000001ff */
[----:B------:R-:W-:Y:S02]  /*4270*/  MOV R28, 0x1f ;  /* 0x0000001f001c7802 */ /* 0x000fe40000000f00 */
[----:B------:R-:W-:-:S02]  /*4280*/  MOV R29, 0xffffffff ;  /* 0xffffffff001d7802 */ /* 0x000fc40000000f00 */
[----:B------:R-:W-:Y:S02]  /*4290*/  MOV R2, 0x42b0 ;  /* 0x000042b000027802 */ /* 0x000fe40000000f00 */
[----:B------:R-:W-:Y:S05]  /*42a0*/  CALL.REL.NOINC `($__internal_21_$__cuda_sm70_shflsync_bfly_p) ;  /* 0x0000001000007944 */ /* 0x000fea0003c00000 */
[----:B01----:R-:W-:Y:S05]  /*42b0*/  BRA `(.L_x_5310) ;  /* 0xffffe81000007947 */ /* 0x003fea000383ffff */
        .weak           $__internal_21_$__cuda_sm70_shflsync_bfly_p
        .type           $__internal_21_$__cuda_sm70_shflsync_bfly_p,@function
        .size           $__internal_21_$__cuda_sm70_shflsync_bfly_p,(.L_x_43081 - $__internal_21_$__cuda_sm70_shflsync_bfly_p)
$__internal_21_$__cuda_sm70_shflsync_bfly_p:
[----:B------:R-:W-:Y:S01]  /*42c0*/  HFMA2.MMA R3, -RZ, RZ, 0, 0 ;  /* 0x00000000ff037435 */ /* 0x000fe200000001ff */
[----:B------:R-:W-:Y:S04]  /*42d0*/  WARPSYNC R29 ;  /* 0x0000001d00007348 */ /* 0x000fe80003800000 */
[----:B------:R0:W1:Y:S01]  /*42e0*/  SHFL.BFLY PT, R48, R51, R48, R28 ;  /* 0x0c00003033307389 */ /* 0x00006200000e001c */
[----:B------:R-:W-:Y:S05]  /*42f0*/  RET.REL.NODEC R2 `(_ZN10layer_norm13ln_fwd_kernelINS_13Kernel_traitsI6__halfS2_S2_S2_fjLj1536ELj1ELj4ELj1ELj16ENS_18Kernel_traits_baseILj1536ES2_S2_S2_S2_fjLj128EEEEELb0ELb1ELb0ELb1EEEvNS_9FwdParamsE) ;  /* 0xffffbd0002007950 */ /* 0x000fea0003c3ffff */
.L_x_5311:
        /* <DEDUP_REMOVED lines=16> */
.L_x_43081:


//--------------------- .text._ZN10layer_norm13ln_fwd_kernelINS_13Kernel_traitsI6__halfS2_S2_S2_fjLj1536ELj1ELj4ELj1ELj16ENS_18Kernel_traits_baseILj1536ES2_S2_S2_S2_fjLj128EEEEELb0ELb1ELb1ELb0EEEvNS_9FwdParamsE --------------------------
	.section	.text._ZN10layer_norm13ln_fwd_kernelINS_13Kernel_traitsI6__halfS2_S2_S2_fjLj1536ELj1ELj4ELj1ELj16ENS_18Kernel_traits_baseILj1536ES2_S2_S2_S2_fjLj128EEEEELb0ELb1ELb1ELb0EEEvNS_9FwdParamsE,"ax",@progbits
	.sectioninfo	@"SHI_REGISTERS=223"
	.align	128
        .global         _ZN10layer_norm13ln_fwd_kernelINS_13Kernel_traitsI6__halfS2_S2_S2_fjLj1536ELj1ELj4ELj1ELj16ENS_18Kernel_traits_baseILj1536ES2_S2_S2_S2_fjLj128EEEEELb0ELb1ELb1ELb0EEEvNS_9FwdParamsE
        .type           _ZN10layer_norm13ln_fwd_kernelINS_13Kernel_traitsI6__halfS2_S2_S2_fjLj1536ELj1ELj4ELj1ELj16ENS_18Kernel_traits_baseILj1536ES2_S2_S2_S2_fjLj128EEEEELb0ELb1ELb1ELb0EEEvNS_9FwdParamsE,@function
        .size           _ZN10layer_norm13ln_fwd_kernelINS_13Kernel_traitsI6__halfS2_S2_S2_fjLj1536ELj1ELj4ELj1ELj16ENS_18Kernel_traits_baseILj1536ES2_S2_S2_S2_fjLj128EEEEELb0ELb1ELb1ELb0EEEvNS_9FwdParamsE,(.L_x_43082 - _ZN10layer_norm13ln_fwd_kernelINS_13Kernel_traitsI6__halfS2_S2_S2_fjLj1536ELj1ELj4ELj1ELj16ENS_18Kernel_traits_baseILj1536ES2_S2_S2_S2_fjLj128EEEEELb0ELb1ELb1ELb0EEEvNS_9FwdParamsE)
        .other          _ZN10layer_norm13ln_fwd_kernelINS_13Kernel_traitsI6__halfS2_S2_S2_fjLj1536ELj1ELj4ELj1ELj16ENS_18Kernel_traits_baseILj1536ES2_S2_S2_S2_fjLj128EEEEELb0ELb1ELb1ELb0EEEvNS_9FwdParamsE,@"STO_CUDA_ENTRY STV_DEFAULT"
_ZN10layer_norm13ln_fwd_kernelINS_13Kernel_traitsI6__halfS2_S2_S2_fjLj1536ELj1ELj4ELj1ELj16ENS_18Kernel_traits_baseILj1536ES2_S2_S2_S2_fjLj128EEEEELb0ELb1ELb1ELb0EEEvNS_9FwdParamsE:
.text._ZN10layer_norm13ln_fwd_kernelINS_13Kernel_traitsI6__halfS2_S2_S2_fjLj1536ELj1ELj4ELj1ELj16ENS_18Kernel_traits_baseILj1536ES2_S2_S2_S2_fjLj128EEEEELb0ELb1ELb1ELb0EEEvNS_9FwdParamsE:
        /* <DEDUP_REMOVED lines=35> */
.L_x_5313:
[----:B01----:R-:W-:Y:S05]  /*0230*/  BSYNC B0 ;  /* 0x0000000000007941 */ /* 0x003fea0003800000 */
.L_x_5312:
        /* <DEDUP_REMOVED lines=16> */
.L_x_5315:
[----:B0-----:R-:W-:Y:S05]  /*0340*/  BSYNC B0 ;  /* 0x0000000000007941 */ /* 0x001fea0003800000 */
.L_x_5314:
        /* <DEDUP_REMOVED lines=16> */
.L_x_5317:
[----:B0-----:R-:W-:Y:S05]  /*0450*/  BSYNC B0 ;  /* 0x0000000000007941 */ /* 0x001fea0003800000 */
.L_x_5316:
        /* <DEDUP_REMOVED lines=16> */
.L_x_5319:
[----:B0-----:R-:W-:Y:S05]  /*0560*/  BSYNC B0 ;  /* 0x0000000000007941 */ /* 0x001fea0003800000 */
.L_x_5318:
        /* <DEDUP_REMOVED lines=16> */
.L_x_5321:
[----:B0-----:R-:W-:Y:S05]  /*0670*/  BSYNC B0 ;  /* 0x0000000000007941 */ /* 0x001fea0003800000 */
.L_x_5320:
        /* <DEDUP_REMOVED lines=18> */
.L_x_5323:
[----:B0-----:R-:W-:Y:S05]  /*07a0*/  BSYNC B0 ;  /* 0x0000000000007941 */ /* 0x001fea0003800000 */
.L_x_5322:
        /* <DEDUP_REMOVED lines=103> */
[--C-:B------:R-:W-:Y:S02]  /*0e20*/  HADD2.F32 R131, -RZ, R75.reuse.H0_H0 ;  /* 0x2000004bff837230 */ /* 0x100fe40000004100 */
[----:B------:R-:W-:-:S02]  /*0e30*/  HADD2.F32 R128, -RZ, R75.H1_H1 ;  /* 0x3000004bff807230 */ /* 0x000fc40000004100 */
        /* <DEDUP_REMOVED lines=42> */
.L_x_5495:
        /* <DEDUP_REMOVED lines=36> */
.L_x_5327:
[----:B0----5:R-:W-:Y:S02]  /*1320*/  HADD2.F32 R60, -RZ, R52.H0_H0 ;  /* 0x20000034ff3c7230 */ /* 0x021fe40000004100 */
[----:B------:R-:W-:-:S03]  /*1330*/  @P3 HADD2.F32 R62, -RZ, R56.H0_H0 ;  /* 0x20000038ff3e3230 */ /* 0x000fc60000004100 */
[----:B------:R-:W-:-:S04]  /*1340*/  FMUL.FTZ R60, R60, c[0x0][0x1ec] ;  /* 0x00007b003c3c7a20 */ /* 0x000fc80000410000 */
[----:B------:R-:W-:-:S04]  /*1350*/  FMUL.FTZ R161, R49, R60 ;  /* 0x0000003c31a17220 */ /* 0x000fc80000410000 */
[----:B------:R-:W-:Y:S02]  /*1360*/  @P3 FADD.FTZ R161, R62, R161 ;  /* 0x000000a13ea13221 */ /* 0x000fe40000010000 */
.L_x_5328:
[----:B------:R-:W-:Y:S05]  /*1370*/  BSYNC B1 ;  /* 0x0000000000017941 */ /* 0x000fea0003800000 */
.L_x_5326:
[----:B------:R-:W-:Y:S01]  /*1380*/  BSSY B1, `(.L_x_5329) ;  /* 0x000000b000017945 */ /* 0x000fe20003800000 */
[----:B------:R-:W-:Y:S05]  /*1390*/  @P4 BRA `(.L_x_5330) ;  /* 0x0000004000004947 */ /* 0x000fea0003800000 */
[----:B------:R-:W-:Y:S01]  /*13a0*/  MOV R162, RZ ;  /* 0x000000ff00a27202 */ /* 0x000fe20000000f00 */
[----:B------:R-:W-:Y:S05]  /*13b0*/  @!P3 BRA `(.L_x_5331) ;  /* 0x000000700000b947 */ /* 0x000fea0003800000 */
[----:B-----5:R-:W-:Y:S01]  /*13c0*/  HADD2.F32 R162, -RZ, R56.H1_H1 ;  /* 0x30000038ffa27230 */ /* 0x020fe20000004100 */
[----:B------:R-:W-:Y:S05]  /*13d0*/  BRA `(.L_x_5331) ;  /* 0x0000005000007947 */ /* 0x000fea0003800000 */
.L_x_5330:
[----:B-----5:R-:W-:Y:S02]  /*13e0*/  HADD2.F32 R60, -RZ, R52.H1_H1 ;  /* 0x30000034ff3c7230 */ /* 0x020fe40000004100 */
[----:B------:R-:W-:-:S03]  /*13f0*/  @P3 HADD2.F32 R63, -RZ, R56.H1_H1 ;  /* 0x30000038ff3f3230 */ /* 0x000fc60000004100 */
[----:B------:R-:W-:-:S04]  /*1400*/  FMUL.FTZ R61, R60, c[0x0][0x1ec] ;  /* 0x00007b003c3d7a20 */ /* 0x000fc80000410000 */
[----:B------:R-:W-:-:S04]  /*1410*/  FMUL.FTZ R162, R48, R61 ;  /* 0x0000003d30a27220 */ /* 0x000fc80000410000 */
[----:B------:R-:W-:Y:S02]  /*1420*/  @P3 FADD.FTZ R162, R63, R162 ;  /* 0x000000a23fa23221 */ /* 0x000fe40000010000 */
.L_x_5331:
[----:B------:R-:W-:Y:S05]  /*1430*/  BSYNC B1 ;  /* 0x0000000000017941 */ /* 0x000fea0003800000 */
.L_x_5329:
[----:B------:R-:W-:Y:S01]  /*1440*/  BSSY B1, `(.L_x_5332) ;  /* 0x000000b000017945 */ /* 0x000fe20003800000 */
[----:B------:R-:W-:Y:S05]  /*1450*/  @P4 BRA `(.L_x_5333) ;  /* 0x0000004000004947 */ /* 0x000fea0003800000 */
[----:B------:R-:W-:Y:S01]  /*1460*/  HFMA2.MMA R163, -RZ, RZ, 0, 0 ;  /* 0x00000000ffa37435 */ /* 0x000fe200000001ff */
[----:B------:R-:W-:Y:S05]  /*1470*/  @!P3 BRA `(.L_x_5334) ;  /* 0x000000700000b947 */ /* 0x000fea0003800000 */
[----:B-----5:R-:W-:Y:S01]  /*1480*/  HADD2.F32 R163, -RZ, R57.H0_H0 ;  /* 0x20000039ffa37230 */ /* 0x020fe20000004100 */
[----:B------:R-:W-:Y:S05]  /*1490*/  BRA `(.L_x_5334) ;  /* 0x0000005000007947 */ /* 0x000fea0003800000 */
.L_x_5333:
[----:B-----5:R-:W-:Y:S02]  /*14a0*/  HADD2.F32 R60, -RZ, R53.H0_H0 ;  /* 0x20000035ff3c7230 */ /* 0x020fe40000004100 */
[----:B------:R-:W-:-:S03]  /*14b0*/  @P3 HADD2.F32 R62, -RZ, R57.H0_H0 ;  /* 0x20000039ff3e3230 */ /* 0x000fc60000004100 */
[----:B------:R-:W-:-:S04]  /*14c0*/  FMUL.FTZ R60, R60, c[0x0][0x1ec] ;  /* 0x00007b003c3c7a20 */ /* 0x000fc80000410000 */
[----:B------:R-:W-:-:S04]  /*14d0*/  FMUL.FTZ R163, R47, R60 ;  /* 0x0000003c2fa37220 */ /* 0x000fc80000410000 */
[----:B------:R-:W-:Y:S02]  /*14e0*/  @P3 FADD.FTZ R163, R62, R163 ;  /* 0x000000a33ea33221 */ /* 0x000fe40000010000 */
.L_x_5334:
[----:B------:R-:W-:Y:S05]  /*14f0*/  BSYNC B1 ;  /* 0x0000000000017941 */ /* 0x000fea0003800000 */
.L_x_5332:
[----:B------:R-:W-:Y:S01]  /*1500*/  BSSY B1, `(.L_x_5335) ;  /* 0x000000b000017945 */ /* 0x000fe20003800000 */
[----:B------:R-:W-:Y:S05]  /*1510*/  @P4 BRA `(.L_x_5336) ;  /* 0x0000004000004947 */ /* 0x000fea0003800000 */
[----:B------:R-:W-:Y:S01]  /*1520*/  MOV R164, RZ ;  /* 0x000000ff00a47202 */ /* 0x000fe20000000f00 */
[----:B------:R-:W-:Y:S05]  /*1530*/  @!P3 BRA `(.L_x_5337) ;  /* 0x000000700000b947 */ /* 0x000fea0003800000 */
[----:B-----5:R-:W-:Y:S01]  /*1540*/  HADD2.F32 R164, -RZ, R57.H1_H1 ;  /* 0x30000039ffa47230 */ /* 0x020fe20000004100 */
[----:B------:R-:W-:Y:S05]  /*1550*/  BRA `(.L_x_5337) ;  /* 0x0000005000007947 */ /* 0x000fea0003800000 */
.L_x_5336:
[----:B-----5:R-:W-:Y:S02]  /*1560*/  HADD2.F32 R60, -RZ, R53.H1_H1 ;  /* 0x30000035ff3c7230 */ /* 0x020fe40000004100 */
[----:B------:R-:W-:-:S03]  /*1570*/  @P3 HADD2.F32 R63, -RZ, R57.H1_H1 ;  /* 0x30000039ff3f3230 */ /* 0x000fc60000004100 */
[----:B------:R-:W-:-:S04]  /*1580*/  FMUL.FTZ R61, R60, c[0x0][0x1ec] ;  /* 0x00007b003c3d7a20 */ /* 0x000fc80000410000 */
[----:B------:R-:W-:-:S04]  /*1590*/  FMUL.FTZ R164, R46, R61 ;  /* 0x0000003d2ea47220 */ /* 0x000fc80000410000 */
[----:B------:R-:W-:Y:S02]  /*15a0*/  @P3 FADD.FTZ R164, R63, R164 ;  /* 0x000000a43fa43221 */ /* 0x000fe40000010000 */
.L_x_5337:
[----:B------:R-:W-:Y:S05]  /*15b0*/  BSYNC B1 ;  /* 0x0000000000017941 */ /* 0x000fea0003800000 */
.L_x_5335:
[----:B------:R-:W-:Y:S01]  /*15c0*/  BSSY B1, `(.L_x_5338) ;  /* 0x000000b000017945 */ /* 0x000fe20003800000 */
[----:B------:R-:W-:Y:S05]  /*15d0*/  @P4 BRA `(.L_x_5339) ;  /* 0x0000004000004947 */ /* 0x000fea0003800000 */
[----:B------:R-:W-:Y:S01]  /*15e0*/  HFMA2.MMA R165, -RZ, RZ, 0, 0 ;  /* 0x00000000ffa57435 */ /* 0x000fe200000001ff */
[----:B------:R-:W-:Y:S05]  /*15f0*/  @!P3 BRA `(.L_x_5340) ;  /* 0x000000700000b947 */ /* 0x000fea0003800000 */
[----:B-----5:R-:W-:Y:S01]  /*1600*/  HADD2.F32 R165, -RZ, R58.H0_H0 ;  /* 0x2000003affa57230 */ /* 0x020fe20000004100 */
[----:B------:R-:W-:Y:S05]  /*1610*/  BRA `(.L_x_5340) ;  /* 0x0000005000007947 */ /* 0x000fea0003800000 */
.L_x_5339:
[----:B-----5:R-:W-:Y:S02]  /*1620*/  HADD2.F32 R60, -RZ, R54.H0_H0 ;  /* 0x20000036ff3c7230 */ /* 0x020fe40000004100 */
[----:B------:R-:W-:-:S03]  /*1630*/  @P3 HADD2.F32 R62, -RZ, R58.H0_H0 ;  /* 0x2000003aff3e3230 */ /* 0x000fc60000004100 */
[----:B------:R-:W-:-:S04]  /*1640*/  FMUL.FTZ R60, R60, c[0x0][0x1ec] ;  /* 0x00007b003c3c7a20 */ /* 0x000fc80000410000 */
[----:B------:R-:W-:-:S04]  /*1650*/  FMUL.FTZ R165, R45, R60 ;  /* 0x0000003c2da57220 */ /* 0x000fc80000410000 */
[----:B------:R-:W-:Y:S02]  /*1660*/  @P3 FADD.FTZ R165, R62, R165 ;  /* 0x000000a53ea53221 */ /* 0x000fe40000010000 */
.L_x_5340:
[----:B------:R-:W-:Y:S05]  /*1670*/  BSYNC B1 ;  /* 0x0000000000017941 */ /* 0x000fea0003800000 */
.L_x_5338:
[----:B------:R-:W-:Y:S01]  /*1680*/  BSSY B1, `(.L_x_5341) ;  /* 0x000000b000017945 */ /* 0x000fe20003800000 */
[----:B------:R-:W-:Y:S05]  /*1690*/  @P4 BRA `(.L_x_5342) ;  /* 0x0000004000004947 */ /* 0x000fea0003800000 */
[----:B------:R-:W-:Y:S01]  /*16a0*/  MOV R166, RZ ;  /* 0x000000ff00a67202 */ /* 0x000fe20000000f00 */
[----:B------:R-:W-:Y:S05]  /*16b0*/  @!P3 BRA `(.L_x_5343) ;  /* 0x000000700000b947 */ /* 0x000fea0003800000 */
[----:B-----5:R-:W-:Y:S01]  /*16c0*/  HADD2.F32 R166, -RZ, R58.H1_H1 ;  /* 0x3000003affa67230 */ /* 0x020fe20000004100 */
[----:B------:R-:W-:Y:S05]  /*16d0*/  BRA `(.L_x_5343) ;  /* 0x0000005000007947 */ /* 0x000fea0003800000 */
.L_x_5342:
[----:B-----5:R-:W-:Y:S02]  /*16e0*/  HADD2.F32 R60, -RZ, R54.H1_H1 ;  /* 0x30000036ff3c7230 */ /* 0x020fe40000004100 */
[----:B------:R-:W-:-:S03]  /*16f0*/  @P3 HADD2.F32 R63, -RZ, R58.H1_H1 ;  /* 0x3000003aff3f3230 */ /* 0x000fc60000004100 */
[----:B------:R-:W-:-:S04]  /*1700*/  FMUL.FTZ R61, R60, c[0x0][0x1ec] ;  /* 0x00007b003c3d7a20 */ /* 0x000fc80000410000 */
[----:B------:R-:W-:-:S04]  /*1710*/  FMUL.FTZ R166, R44, R61 ;  /* 0x0000003d2ca67220 */ /* 0x000fc80000410000 */
[----:B------:R-:W-:Y:S02]  /*1720*/  @P3 FADD.FTZ R166, R63, R166 ;  /* 0x000000a63fa63221 */ /* 0x000fe40000010000 */
.L_x_5343:
[----:B------:R-:W-:Y:S05]  /*1730*/  BSYNC B1 ;  /* 0x0000000000017941 */ /* 0x000fea0003800000 */
.L_x_5341:
[----:B------:R-:W-:Y:S01]  /*1740*/  BSSY B1, `(.L_x_5344) ;  /* 0x000000b000017945 */ /* 0x000fe20003800000 */
[----:B------:R-:W-:Y:S05]  /*1750*/  @P4 BRA `(.L_x_5345) ;  /* 0x0000004000004947 */ /* 0x000fea0003800000 */
[----:B------:R-:W-:Y:S01]  /*1760*/  HFMA2.MMA R167, -RZ, RZ, 0, 0 ;  /* 0x00000000ffa77435 */ /* 0x000fe200000001ff */
[----:B------:R-:W-:Y:S05]  /*1770*/  @!P3 BRA `(.L_x_5346) ;  /* 0x000000700000b947 */ /* 0x000fea0003800000 */
[----:B-----5:R-:W-:Y:S01]  /*1780*/  HADD2.F32 R167, -RZ, R59.H0_H0 ;  /* 0x2000003bffa77230 */ /* 0x020fe20000004100 */
[----:B------:R-:W-:Y:S05]  /*1790*/  BRA `(.L_x_5346) ;  /* 0x0000005000007947 */ /* 0x000fea0003800000 */
.L_x_5345:
[----:B-----5:R-:W-:Y:S02]  /*17a0*/  HADD2.F32 R60, -RZ, R55.H0_H0 ;  /* 0x20000037ff3c7230 */ /* 0x020fe40000004100 */
[----:B------:R-:W-:-:S03]  /*17b0*/  @P3 HADD2.F32 R62, -RZ, R59.H0_H0 ;  /* 0x2000003bff3e3230 */ /* 0x000fc60000004100 */
[----:B------:R-:W-:-:S04]  /*17c0*/  FMUL.FTZ R60, R60, c[0x0][0x1ec] ;  /* 0x00007b003c3c7a20 */ /* 0x000fc80000410000 */
[----:B------:R-:W-:-:S04]  /*17d0*/  FMUL.FTZ R167, R43, R60 ;  /* 0x0000003c2ba77220 */ /* 0x000fc80000410000 */
[----:B------:R-:W-:Y:S02]  /*17e0*/  @P3 FADD.FTZ R167, R62, R167 ;  /* 0x000000a73ea73221 */ /* 0x000fe40000010000 */
.L_x_5346:
[----:B------:R-:W-:Y:S05]  /*17f0*/  BSYNC B1 ;  /* 0x0000000000017941 */ /* 0x000fea0003800000 */
.L_x_5344:
[----:B------:R-:W-:Y:S01]  /*1800*/  BSSY B1, `(.L_x_5347) ;  /* 0x000000b000017945 */ /* 0x000fe20003800000 */
[----:B------:R-:W-:Y:S05]  /*1810*/  @P4 BRA `(.L_x_5348) ;  /* 0x0000004000004947 */ /* 0x000fea0003800000 */
[----:B------:R-:W-:Y:S01]  /*1820*/  MOV R168, RZ ;  /* 0x000000ff00a87202 */ /* 0x000fe20000000f00 */
[----:B------:R-:W-:Y:S05]  /*1830*/  @!P3 BRA `(.L_x_5349) ;  /* 0x000000700000b947 */ /* 0x000fea0003800000 */
[----:B-----5:R-:W-:Y:S01]  /*1840*/  HADD2.F32 R168, -RZ, R59.H1_H1 ;  /* 0x3000003bffa87230 */ /* 0x020fe20000004100 */
[----:B------:R-:W-:Y:S05]  /*1850*/  BRA `(.L_x_5349) ;  /* 0x0000005000007947 */ /* 0x000fea0003800000 */
.L_x_5348:
[----:B-----5:R-:W-:Y:S02]  /*1860*/  HADD2.F32 R60, -RZ, R55.H1_H1 ;  /* 0x30000037ff3c7230 */ /* 0x020fe40000004100 */
[----:B------:R-:W-:-:S03]  /*1870*/  @P3 HADD2.F32 R63, -RZ, R59.H1_H1 ;  /* 0x3000003bff3f3230 */ /* 0x000fc60000004100 */
[----:B------:R-:W-:-:S04]  /*1880*/  FMUL.FTZ R61, R60, c[0x0][0x1ec] ;  /* 0x00007b003c3d7a20 */ /* 0x000fc80000410000 */
[----:B------:R-:W-:-:S04]  /*1890*/  FMUL.FTZ R168, R42, R61 ;  /* 0x0000003d2aa87220 */ /* 0x000fc80000410000 */
[----:B------:R-:W-:Y:S02]  /*18a0*/  @P3 FADD.FTZ R168, R63, R168 ;  /* 0x000000a83fa83221 */ /* 0x000fe40000010000 */
.L_x_5349:
[----:B------:R-:W-:Y:S05]  /*18b0*/  BSYNC B1 ;  /* 0x0000000000017941 */ /* 0x000fea0003800000 */
.L_x_5347:
        /* <DEDUP_REMOVED lines=9> */
.L_x_5325:
[----:B-1----:R-:W-:Y:S05]  /*1950*/  BSYNC B0 ;  /* 0x0000000000007941 */ /* 0x002fea0003800000 */
.L_x_5324:
        /* <DEDUP_REMOVED lines=18> */
.L_x_5353:
[----:B0----5:R-:W-:Y:S02]  /*1a80*/  HADD2.F32 R60, -RZ, R52.H0_H0 ;  /* 0x20000034ff3c7230 */ /* 0x021fe40000004100 */
[----:B------:R-:W-:-:S03]  /*1a90*/  @P3 HADD2.F32 R62, -RZ, R56.H0_H0 ;  /* 0x20000038ff3e3230 */ /* 0x000fc60000004100 */
[----:B------:R-:W-:-:S04]  /*1aa0*/  FMUL.FTZ R60, R60, c[0x0][0x1ec] ;  /* 0x00007b003c3c7a20 */ /* 0x000fc80000410000 */
[----:B------:R-:W-:-:S04]  /*1ab0*/  FMUL.FTZ R169, R41, R60 ;  /* 0x0000003c29a97220 */ /* 0x000fc80000410000 */
[----:B------:R-:W-:Y:S02]  /*1ac0*/  @P3 FADD.FTZ R169, R62, R169 ;  /* 0x000000a93ea93221 */ /* 0x000fe40000010000 */
.L_x_5354:
[----:B------:R-:W-:Y:S05]  /*1ad0*/  BSYNC B1 ;  /* 0x0000000000017941 */ /* 0x000fea0003800000 */
.L_x_5352:
[----:B------:R-:W-:Y:S01]  /*1ae0*/  BSSY B1, `(.L_x_5355) ;  /* 0x000000b000017945 */ /* 0x000fe20003800000 */
[----:B------:R-:W-:Y:S05]  /*1af0*/  @P4 BRA `(.L_x_5356) ;  /* 0x0000004000004947 */ /* 0x000fea0003800000 */
[----:B------:R-:W-:Y:S01]  /*1b00*/  MOV R170, RZ ;  /* 0x000000ff00aa7202 */ /* 0x000fe20000000f00 */
[----:B------:R-:W-:Y:S05]  /*1b10*/  @!P3 BRA `(.L_x_5357) ;  /* 0x000000700000b947 */ /* 0x000fea0003800000 */
[----:B-----5:R-:W-:Y:S01]  /*1b20*/  HADD2.F32 R170, -RZ, R56.H1_H1 ;  /* 0x30000038ffaa7230 */ /* 0x020fe20000004100 */
[----:B------:R-:W-:Y:S05]  /*1b30*/  BRA `(.L_x_5357) ;  /* 0x0000005000007947 */ /* 0x000fea0003800000 */
.L_x_5356:
[----:B-----5:R-:W-:Y:S02]  /*1b40*/  HADD2.F32 R60, -RZ, R52.H1_H1 ;  /* 0x30000034ff3c7230 */ /* 0x020fe40000004100 */
[----:B------:R-:W-:-:S03]  /*1b50*/  @P3 HADD2.F32 R63, -RZ, R56.H1_H1 ;  /* 0x30000038ff3f3230 */ /* 0x000fc60000004100 */
[----:B------:R-:W-:-:S04]  /*1b60*/  FMUL.FTZ R61, R60, c[0x0][0x1ec] ;  /* 0x00007b003c3d7a20 */ /* 0x000fc80000410000 */
[----:B------:R-:W-:-:S04]  /*1b70*/  FMUL.FTZ R170, R40, R61 ;  /* 0x0000003d28aa7220 */ /* 0x000fc80000410000 */
[----:B------:R-:W-:Y:S02]  /*1b80*/  @P3 FADD.FTZ R170, R63, R170 ;  /* 0x000000aa3faa3221 */ /* 0x000fe40000010000 */
.L_x_5357:
[----:B------:R-:W-:Y:S05]  /*1b90*/  BSYNC B1 ;  /* 0x0000000000017941 */ /* 0x000fea0003800000 */
.L_x_5355:
[----:B------:R-:W-:Y:S01]  /*1ba0*/  BSSY B1, `(.L_x_5358) ;  /* 0x000000b000017945 */ /* 0x000fe20003800000 */
[----:B------:R-:W-:Y:S05]  /*1bb0*/  @P4 BRA `(.L_x_5359) ;  /* 0x0000004000004947 */ /* 0x000fea0003800000 */
[----:B------:R-:W-:Y:S01]  /*1bc0*/  HFMA2.MMA R171, -RZ, RZ, 0, 0 ;  /* 0x00000000ffab7435 */ /* 0x000fe200000001ff */
[----:B------:R-:W-:Y:S05]  /*1bd0*/  @!P3 BRA `(.L_x_5360) ;  /* 0x000000700000b947 */ /* 0x000fea0003800000 */
[----:B-----5:R-:W-:Y:S01]  /*1be0*/  HADD2.F32 R171, -RZ, R57.H0_H0 ;  /* 0x20000039ffab7230 */ /* 0x020fe20000004100 */
[----:B------:R-:W-:Y:S05]  /*1bf0*/  BRA `(.L_x_5360) ;  /* 0x0000005000007947 */ /* 0x000fea0003800000 */
.L_x_5359:
[----:B-----5:R-:W-:Y:S02]  /*1c00*/  HADD2.F32 R60, -RZ, R53.H0_H0 ;  /* 0x20000035ff3c7230 */ /* 0x020fe40000004100 */
[----:B------:R-:W-:-:S03]  /*1c10*/  @P3 HADD2.F32 R62, -RZ, R57.H0_H0 ;  /* 0x20000039ff3e3230 */ /* 0x000fc60000004100 */
[----:B------:R-:W-:-:S04]  /*1c20*/  FMUL.FTZ R60, R60, c[0x0][0x1ec] ;  /* 0x00007b003c3c7a20 */ /* 0x000fc80000410000 */
[----:B------:R-:W-:-:S04]  /*1c30*/  FMUL.FTZ R171, R39, R60 ;  /* 0x0000003c27ab7220 */ /* 0x000fc80000410000 */
[----:B------:R-:W-:Y:S02]  /*1c40*/  @P3 FADD.FTZ R171, R62, R171 ;  /* 0x000000ab3eab3221 */ /* 0x000fe40000010000 */
.L_x_5360:
[----:B------:R-:W-:Y:S05]  /*1c50*/  BSYNC B1 ;  /* 0x0000000000017941 */ /* 0x000fea0003800000 */
.L_x_5358:
[----:B------:R-:W-:Y:S01]  /*1c60*/  BSSY B1, `(.L_x_5361) ;  /* 0x000000b000017945 */ /* 0x000fe20003800000 */
[----:B------:R-:W-:Y:S05]  /*1c70*/  @P4 BRA `(.L_x_5362) ;  /* 0x0000004000004947 */ /* 0x000fea0003800000 */
[----:B------:R-:W-:Y:S01]  /*1c80*/  MOV R172, RZ ;  /* 0x000000ff00ac7202 */ /* 0x000fe20000000f00 */
[----:B------:R-:W-:Y:S05]  /*1c90*/  @!P3 BRA `(.L_x_5363) ;  /* 0x000000700000b947 */ /* 0x000fea0003800000 */
[----:B-----5:R-:W-:Y:S01]  /*1ca0*/  HADD2.F32 R172, -RZ, R57.H1_H1 ;  /* 0x30000039ffac7230 */ /* 0x020fe20000004100 */
[----:B------:R-:W-:Y:S05]  /*1cb0*/  BRA `(.L_x_5363) ;  /* 0x0000005000007947 */ /* 0x000fea0003800000 */
.L_x_5362:
[----:B-----5:R-:W-:Y:S02]  /*1cc0*/  HADD2.F32 R60, -RZ, R53.H1_H1 ;  /* 0x30000035ff3c7230 */ /* 0x020fe40000004100 */
[----:B------:R-:W-:-:S03]  /*1cd0*/  @P3 HADD2.F32 R63, -RZ, R57.H1_H1 ;  /* 0x30000039ff3f3230 */ /* 0x000fc60000004100 */
[----:B------:R-:W-:-:S04]  /*1ce0*/  FMUL.FTZ R61, R60, c[0x0][0x1ec] ;  /* 0x00007b003c3d7a20 */ /* 0x000fc80000410000 */
[----:B------:R-:W-:-:S04]  /*1cf0*/  FMUL.FTZ R172, R38, R61 ;  /* 0x0000003d26ac7220 */ /* 0x000fc80000410000 */
[----:B------:R-:W-:Y:S02]  /*1d00*/  @P3 FADD.FTZ R172, R63, R172 ;  /* 0x000000ac3fac3221 */ /* 0x000fe40000010000 */
.L_x_5363:
[----:B------:R-:W-:Y:S05]  /*1d10*/  BSYNC B1 ;  /* 0x0000000000017941 */ /* 0x000fea0003800000 */
.L_x_5361:
[----:B------:R-:W-:Y:S01]  /*1d20*/  BSSY B1, `(.L_x_5364) ;  /* 0x000000b000017945 */ /* 0x000fe20003800000 */
[----:B------:R-:W-:Y:S05]  /*1d30*/  @P4 BRA `(.L_x_5365) ;  /* 0x0000004000004947 */ /* 0x000fea0003800000 */
[----:B------:R-:W-:Y:S01]  /*1d40*/  HFMA2.MMA R173, -RZ, RZ, 0, 0 ;  /* 0x00000000ffad7435 */ /* 0x000fe200000001ff */
[----:B------:R-:W-:Y:S05]  /*1d50*/  @!P3 BRA `(.L_x_5366) ;  /* 0x000000700000b947 */ /* 0x000fea0003800000 */
[----:B-----5:R-:W-:Y:S01]  /*1d60*/  HADD2.F32 R173, -RZ, R58.H0_H0 ;  /* 0x2000003affad7230 */ /* 0x020fe20000004100 */
[----:B------:R-:W-:Y:S05]  /*1d70*/  BRA `(.L_x_5366) ;  /* 0x0000005000007947 */ /* 0x000fea0003800000 */
.L_x_5365:
[----:B-----5:R-:W-:Y:S02]  /*1d80*/  HADD2.F32 R60, -RZ, R54.H0_H0 ;  /* 0x20000036ff3c7230 */ /* 0x020fe40000004100 */
[----:B------:R-:W-:-:S03]  /*1d90*/  @P3 HADD2.F32 R62, -RZ, R58.H0_H0 ;  /* 0x2000003aff3e3230 */ /* 0x000fc60000004100 */
[----:B------:R-:W-:-:S04]  /*1da0*/  FMUL.FTZ R60, R60, c[0x0][0x1ec] ;  /* 0x00007b003c3c7a20 */ /* 0x000fc80000410000 */
[----:B------:R-:W-:-:S04]  /*1db0*/  FMUL.FTZ R173, R37, R60 ;  /* 0x0000003c25ad7220 */ /* 0x000fc80000410000 */
[----:B------:R-:W-:Y:S02]  /*1dc0*/  @P3 FADD.FTZ R173, R62, R173 ;  /* 0x000000ad3ead3221 */ /* 0x000fe40000010000 */
.L_x_5366:
[----:B------:R-:W-:Y:S05]  /*1dd0*/  BSYNC B1 ;  /* 0x0000000000017941 */ /* 0x000fea0003800000 */
.L_x_5364:
[----:B------:R-:W-:Y:S01]  /*1de0*/  BSSY B1, `(.L_x_5367) ;  /* 0x000000b000017945 */ /* 0x000fe20003800000 */
[----:B------:R-:W-:Y:S05]  /*1df0*/  @P4 BRA `(.L_x_5368) ;  /* 0x0000004000004947 */ /* 0x000fea0003800000 */
[----:B------:R-:W-:Y:S01]  /*1e00*/  MOV R174, RZ ;  /* 0x000000ff00ae7202 */ /* 0x000fe20000000f00 */
[----:B------:R-:W-:Y:S05]  /*1e10*/  @!P3 BRA `(.L_x_5369) ;  /* 0x000000700000b947 */ /* 0x000fea0003800000 */
[----:B-----5:R-:W-:Y:S01]  /*1e20*/  HADD2.F32 R174, -RZ, R58.H1_H1 ;  /* 0x3000003affae7230 */ /* 0x020fe20000004100 */
[----:B------:R-:W-:Y:S05]  /*1e30*/  BRA `(.L_x_5369) ;  /* 0x0000005000007947 */ /* 0x000fea0003800000 */
.L_x_5368:
[----:B-----5:R-:W-:Y:S02]  /*1e40*/  HADD2.F32 R60, -RZ, R54.H1_H1 ;  /* 0x30000036ff3c7230 */ /* 0x020fe40000004100 */
[----:B------:R-:W-:-:S03]  /*1e50*/  @P3 HADD2.F32 R63, -RZ, R58.H1_H1 ;  /* 0x3000003aff3f3230 */ /* 0x000fc60000004100 */
[----:B------:R-:W-:-:S04]  /*1e60*/  FMUL.FTZ R61, R60, c[0x0][0x1ec] ;  /* 0x00007b003c3d7a20 */ /* 0x000fc80000410000 */
[----:B------:R-:W-:-:S04]  /*1e70*/  FMUL.FTZ R174, R36, R61 ;  /* 0x0000003d24ae7220 */ /* 0x000fc80000410000 */
[----:B------:R-:W-:Y:S02]  /*1e80*/  @P3 FADD.FTZ R174, R63, R174 ;  /* 0x000000ae3fae3221 */ /* 0x000fe40000010000 */
.L_x_5369:
[----:B------:R-:W-:Y:S05]  /*1e90*/  BSYNC B1 ;  /* 0x0000000000017941 */ /* 0x000fea0003800000 */
.L_x_5367:
[----:B------:R-:W-:Y:S01]  /*1ea0*/  BSSY B1, `(.L_x_5370) ;  /* 0x000000b000017945 */ /* 0x000fe20003800000 */
[----:B------:R-:W-:Y:S05]  /*1eb0*/  @P4 BRA `(.L_x_5371) ;  /* 0x0000004000004947 */ /* 0x000fea0003800000 */
[----:B------:R-:W-:Y:S01]  /*1ec0*/  HFMA2.MMA R175, -RZ, RZ, 0, 0 ;  /* 0x00000000ffaf7435 */ /* 0x000fe200000001ff */
[----:B------:R-:W-:Y:S05]  /*1ed0*/  @!P3 BRA `(.L_x_5372) ;  /* 0x000000700000b947 */ /* 0x000fea0003800000 */
[----:B-----5:R-:W-:Y:S01]  /*1ee0*/  HADD2.F32 R175, -RZ, R59.H0_H0 ;  /* 0x2000003bffaf7230 */ /* 0x020fe20000004100 */
[----:B------:R-:W-:Y:S05]  /*1ef0*/  BRA `(.L_x_5372) ;  /* 0x0000005000007947 */ /* 0x000fea0003800000 */
.L_x_5371:
[----:B-----5:R-:W-:Y:S02]  /*1f00*/  HADD2.F32 R60, -RZ, R55.H0_H0 ;  /* 0x20000037ff3c7230 */ /* 0x020fe40000004100 */
[----:B------:R-:W-:-:S03]  /*1f10*/  @P3 HADD2.F32 R62, -RZ, R59.H0_H0 ;  /* 0x2000003bff3e3230 */ /* 0x000fc60000004100 */
[----:B------:R-:W-:-:S04]  /*1f20*/  FMUL.FTZ R60, R60, c[0x0][0x1ec] ;  /* 0x00007b003c3c7a20 */ /* 0x000fc80000410000 */
[----:B------:R-:W-:-:S04]  /*1f30*/  FMUL.FTZ R175, R35, R60 ;  /* 0x0000003c23af7220 */ /* 0x000fc80000410000 */
[----:B------:R-:W-:Y:S02]  /*1f40*/  @P3 FADD.FTZ R175, R62, R175 ;  /* 0x000000af3eaf3221 */ /* 0x000fe40000010000 */
.L_x_5372:
[----:B------:R-:W-:Y:S05]  /*1f50*/  BSYNC B1 ;  /* 0x0000000000017941 */ /* 0x000fea0003800000 */
.L_x_5370:
[----:B------:R-:W-:Y:S01]  /*1f60*/  BSSY B1, `(.L_x_5373) ;  /* 0x000000b000017945 */ /* 0x000fe20003800000 */
[----:B------:R-:W-:Y:S05]  /*1f70*/  @P4 BRA `(.L_x_5374) ;  /* 0x0000004000004947 */ /* 0x000fea0003800000 */
[----:B------:R-:W-:Y:S01]  /*1f80*/  MOV R176, RZ ;  /* 0x000000ff00b07202 */ /* 0x000fe20000000f00 */
[----:B------:R-:W-:Y:S05]  /*1f90*/  @!P3 BRA `(.L_x_5375) ;  /* 0x000000700000b947 */ /* 0x000fea0003800000 */
[----:B-----5:R-:W-:Y:S01]  /*1fa0*/  HADD2.F32 R176, -RZ, R59.H1_H1 ;  /* 0x3000003bffb07230 */ /* 0x020fe20000004100 */
[----:B------:R-:W-:Y:S05]  /*1fb0*/  BRA `(.L_x_5375) ;  /* 0x0000005000007947 */ /* 0x000fea0003800000 */
.L_x_5374:
[----:B-----5:R-:W-:Y:S02]  /*1fc0*/  HADD2.F32 R60, -RZ, R55.H1_H1 ;  /* 0x30000037ff3c7230 */ /* 0x020fe40000004100 */
[----:B------:R-:W-:-:S03]  /*1fd0*/  @P3 HADD2.F32 R63, -RZ, R59.H1_H1 ;  /* 0x3000003bff3f3230 */ /* 0x000fc60000004100 */
[----:B------:R-:W-:-:S04]  /*1fe0*/  FMUL.FTZ R61, R60, c[0x0][0x1ec] ;  /* 0x00007b003c3d7a20 */ /* 0x000fc80000410000 */
[----:B------:R-:W-:-:S04]  /*1ff0*/  FMUL.FTZ R176, R34, R61 ;  /* 0x0000003d22b07220 */ /* 0x000fc80000410000 */
[----:B------:R-:W-:Y:S02]  /*2000*/  @P3 FADD.FTZ R176, R63, R176 ;  /* 0x000000b03fb03221 */ /* 0x000fe40000010000 */
.L_x_5375:
[----:B------:R-:W-:Y:S05]  /*2010*/  BSYNC B1 ;  /* 0x0000000000017941 */ /* 0x000fea0003800000 */
.L_x_5373:
        /* <DEDUP_REMOVED lines=9> */
.L_x_5351:
[----:B------:R-:W-:Y:S05]  /*20b0*/  BSYNC B0 ;  /* 0x0000000000007941 */ /* 0x000fea0003800000 */
.L_x_5350:
        /* <DEDUP_REMOVED lines=18> */
.L_x_5379:
[----:B0----5:R-:W-:Y:S02]  /*21e0*/  HADD2.F32 R60, -RZ, R52.H0_H0 ;  /* 0x20000034ff3c7230 */ /* 0x021fe40000004100 */
[----:B------:R-:W-:-:S03]  /*21f0*/  @P3 HADD2.F32 R62, -RZ, R56.H0_H0 ;  /* 0x20000038ff3e3230 */ /* 0x000fc60000004100 */
[----:B------:R-:W-:-:S04]  /*2200*/  FMUL.FTZ R60, R60, c[0x0][0x1ec] ;  /* 0x00007b003c3c7a20 */ /* 0x000fc80000410000 */
[----:B------:R-:W-:-:S04]  /*2210*/  FMUL.FTZ R177, R33, R60 ;  /* 0x0000003c21b17220 */ /* 0x000fc80000410000 */
[----:B------:R-:W-:Y:S02]  /*2220*/  @P3 FADD.FTZ R177, R62, R177 ;  /* 0x000000b13eb13221 */ /* 0x000fe40000010000 */
.L_x_5380:
[----:B------:R-:W-:Y:S05]  /*2230*/  BSYNC B1 ;  /* 0x0000000000017941 */ /* 0x000fea0003800000 */
.L_x_5378:
[----:B------:R-:W-:Y:S01]  /*2240*/  BSSY B1, `(.L_x_5381) ;  /* 0x000000b000017945 */ /* 0x000fe20003800000 */
[----:B------:R-:W-:Y:S05]  /*2250*/  @P4 BRA `(.L_x_5382) ;  /* 0x0000004000004947 */ /* 0x000fea0003800000 */
[----:B------:R-:W-:Y:S01]  /*2260*/  MOV R178, RZ ;  /* 0x000000ff00b27202 */ /* 0x000fe20000000f00 */
[----:B------:R-:W-:Y:S05]  /*2270*/  @!P3 BRA `(.L_x_5383) ;  /* 0x000000700000b947 */ /* 0x000fea0003800000 */
[----:B-----5:R-:W-:Y:S01]  /*2280*/  HADD2.F32 R178, -RZ, R56.H1_H1 ;  /* 0x30000038ffb27230 */ /* 0x020fe20000004100 */
[----:B------:R-:W-:Y:S05]  /*2290*/  BRA `(.L_x_5383) ;  /* 0x0000005000007947 */ /* 0x000fea0003800000 */
.L_x_5382:
[----:B-----5:R-:W-:Y:S02]  /*22a0*/  HADD2.F32 R60, -RZ, R52.H1_H1 ;  /* 0x30000034ff3c7230 */ /* 0x020fe40000004100 */
[----:B------:R-:W-:-:S03]  /*22b0*/  @P3 HADD2.F32 R63, -RZ, R56.H1_H1 ;  /* 0x30000038ff3f3230 */ /* 0x000fc60000004100 */
[----:B------:R-:W-:-:S04]  /*22c0*/  FMUL.FTZ R61, R60, c[0x0][0x1ec] ;  /* 0x00007b003c3d7a20 */ /* 0x000fc80000410000 */
[----:B------:R-:W-:-:S04]  /*22d0*/  FMUL.FTZ R178, R32, R61 ;  /* 0x0000003d20b27220 */ /* 0x000fc80000410000 */
[----:B------:R-:W-:Y:S02]  /*22e0*/  @P3 FADD.FTZ R178, R63, R178 ;  /* 0x000000b23fb23221 */ /* 0x000fe40000010000 */
.L_x_5383:
[----:B------:R-:W-:Y:S05]  /*22f0*/  BSYNC B1 ;  /* 0x0000000000017941 */ /* 0x000fea0003800000 */
.L_x_5381:
[----:B------:R-:W-:Y:S01]  /*2300*/  BSSY B1, `(.L_x_5384) ;  /* 0x000000b000017945 */ /* 0x000fe20003800000 */
[----:B------:R-:W-:Y:S05]  /*2310*/  @P4 BRA `(.L_x_5385) ;  /* 0x0000004000004947 */ /* 0x000fea0003800000 */
[----:B------:R-:W-:Y:S01]  /*2320*/  HFMA2.MMA R179, -RZ, RZ, 0, 0 ;  /* 0x00000000ffb37435 */ /* 0x000fe200000001ff */
[----:B------:R-:W-:Y:S05]  /*2330*/  @!P3 BRA `(.L_x_5386) ;  /* 0x000000700000b947 */ /* 0x000fea0003800000 */
[----:B-----5:R-:W-:Y:S01]  /*2340*/  HADD2.F32 R179, -RZ, R57.H0_H0 ;  /* 0x20000039ffb37230 */ /* 0x020fe20000004100 */
[----:B------:R-:W-:Y:S05]  /*2350*/  BRA `(.L_x_5386) ;  /* 0x0000005000007947 */ /* 0x000fea0003800000 */
.L_x_5385:
[----:B-----5:R-:W-:Y:S02]  /*2360*/  HADD2.F32 R60, -RZ, R53.H0_H0 ;  /* 0x20000035ff3c7230 */ /* 0x020fe40000004100 */
[----:B------:R-:W-:-:S03]  /*2370*/  @P3 HADD2.F32 R62, -RZ, R57.H0_H0 ;  /* 0x20000039ff3e3230 */ /* 0x000fc60000004100 */
[----:B------:R-:W-:-:S04]  /*2380*/  FMUL.FTZ R60, R60, c[0x0][0x1ec] ;  /* 0x00007b003c3c7a20 */ /* 0x000fc80000410000 */
[----:B------:R-:W-:-:S04]  /*2390*/  FMUL.FTZ R179, R31, R60 ;  /* 0x0000003c1fb37220 */ /* 0x000fc80000410000 */
[----:B------:R-:W-:Y:S02]  /*23a0*/  @P3 FADD.FTZ R179, R62, R179 ;  /* 0x000000b33eb33221 */ /* 0x000fe40000010000 */
.L_x_5386:
[----:B------:R-:W-:Y:S05]  /*23b0*/  BSYNC B1 ;  /* 0x0000000000017941 */ /* 0x000fea0003800000 */
.L_x_5384:
[----:B------:R-:W-:Y:S01]  /*23c0*/  BSSY B1, `(.L_x_5387) ;  /* 0x000000b000017945 */ /* 0x000fe20003800000 */
[----:B------:R-:W-:Y:S05]  /*23d0*/  @P4 BRA `(.L_x_5388) ;  /* 0x0000004000004947 */ /* 0x000fea0003800000 */
[----:B------:R-:W-:Y:S01]  /*23e0*/  MOV R180, RZ ;  /* 0x000000ff00b47202 */ /* 0x000fe20000000f00 */
[----:B------:R-:W-:Y:S05]  /*23f0*/  @!P3 BRA `(.L_x_5389) ;  /* 0x000000700000b947 */ /* 0x000fea0003800000 */
[----:B-----5:R-:W-:Y:S01]  /*2400*/  HADD2.F32 R180, -RZ, R57.H1_H1 ;  /* 0x30000039ffb47230 */ /* 0x020fe20000004100 */
[----:B------:R-:W-:Y:S05]  /*2410*/  BRA `(.L_x_5389) ;  /* 0x0000005000007947 */ /* 0x000fea0003800000 */
.L_x_5388:
[----:B-----5:R-:W-:Y:S02]  /*2420*/  HADD2.F32 R60, -RZ, R53.H1_H1 ;  /* 0x30000035ff3c7230 */ /* 0x020fe40000004100 */
[----:B------:R-:W-:-:S03]  /*2430*/  @P3 HADD2.F32 R63, -RZ, R57.H1_H1 ;  /* 0x30000039ff3f3230 */ /* 0x000fc60000004100 */
[----:B------:R-:W-:-:S04]  /*2440*/  FMUL.FTZ R61, R60, c[0x0][0x1ec] ;  /* 0x00007b003c3d7a20 */ /* 0x000fc80000410000 */
[----:B------:R-:W-:-:S04]  /*2450*/  FMUL.FTZ R180, R30, R61 ;  /* 0x0000003d1eb47220 */ /* 0x000fc80000410000 */
[----:B------:R-:W-:Y:S02]  /*2460*/  @P3 FADD.FTZ R180, R63, R180 ;  /* 0x000000b43fb43221 */ /* 0x000fe40000010000 */
.L_x_5389:
[----:B------:R-:W-:Y:S05]  /*2470*/  BSYNC B1 ;  /* 0x0000000000017941 */ /* 0x000fea0003800000 */
.L_x_5387:
[----:B------:R-:W-:Y:S01]  /*2480*/  BSSY B1, `(.L_x_5390) ;  /* 0x000000b000017945 */ /* 0x000fe20003800000 */
[----:B------:R-:W-:Y:S05]  /*2490*/  @P4 BRA `(.L_x_5391) ;  /* 0x0000004000004947 */ /* 0x000fea0003800000 */
[----:B------:R-:W-:Y:S01]  /*24a0*/  HFMA2.MMA R181, -RZ, RZ, 0, 0 ;  /* 0x00000000ffb57435 */ /* 0x000fe200000001ff */
[----:B------:R-:W-:Y:S05]  /*24b0*/  @!P3 BRA `(.L_x_5392) ;  /* 0x000000700000b947 */ /* 0x000fea0003800000 */
[----:B-----5:R-:W-:Y:S01]  /*24c0*/  HADD2.F32 R181, -RZ, R58.H0_H0 ;  /* 0x2000003affb57230 */ /* 0x020fe20000004100 */
[----:B------:R-:W-:Y:S05]  /*24d0*/  BRA `(.L_x_5392) ;  /* 0x0000005000007947 */ /* 0x000fea0003800000 */
.L_x_5391:
[----:B-----5:R-:W-:Y:S02]  /*24e0*/  HADD2.F32 R60, -RZ, R54.H0_H0 ;  /* 0x20000036ff3c7230 */ /* 0x020fe40000004100 */
[----:B------:R-:W-:-:S03]  /*24f0*/  @P3 HADD2.F32 R62, -RZ, R58.H0_H0 ;  /* 0x2000003aff3e3230 */ /* 0x000fc60000004100 */
[----:B------:R-:W-:-:S04]  /*2500*/  FMUL.FTZ R60, R60, c[0x0][0x1ec] ;  /* 0x00007b003c3c7a20 */ /* 0x000fc80000410000 */
[----:B------:R-:W-:-:S04]  /*2510*/  FMUL.FTZ R181, R29, R60 ;  /* 0x0000003c1db57220 */ /* 0x000fc80000410000 */
[----:B------:R-:W-:Y:S02]  /*2520*/  @P3 FADD.FTZ R181, R62, R181 ;  /* 0x000000b53eb53221 */ /* 0x000fe40000010000 */
.L_x_5392:
[----:B------:R-:W-:Y:S05]  /*2530*/  BSYNC B1 ;  /* 0x0000000000017941 */ /* 0x000fea0003800000 */
.L_x_5390:
[----:B------:R-:W-:Y:S01]  /*2540*/  BSSY B1, `(.L_x_5393) ;  /* 0x000000b000017945 */ /* 0x000fe20003800000 */
[----:B------:R-:W-:Y:S05]  /*2550*/  @P4 BRA `(.L_x_5394) ;  /* 0x0000004000004947 */ /* 0x000fea0003800000 */
[----:B------:R-:W-:Y:S01]  /*2560*/  MOV R182, RZ ;  /* 0x000000ff00b67202 */ /* 0x000fe20000000f00 */
[----:B------:R-:W-:Y:S05]  /*2570*/  @!P3 BRA `(.L_x_5395) ;  /* 0x000000700000b947 */ /* 0x000fea0003800000 */
[----:B-----5:R-:W-:Y:S01]  /*2580*/  HADD2.F32 R182, -RZ, R58.H1_H1 ;  /* 0x3000003affb67230 */ /* 0x020fe20000004100 */
[----:B------:R-:W-:Y:S05]  /*2590*/  BRA `(.L_x_5395) ;  /* 0x0000005000007947 */ /* 0x000fea0003800000 */
.L_x_5394:
[----:B-----5:R-:W-:Y:S02]  /*25a0*/  HADD2.F32 R60, -RZ, R54.H1_H1 ;  /* 0x30000036ff3c7230 */ /* 0x020fe40000004100 */
[----:B------:R-:W-:-:S03]  /*25b0*/  @P3 HADD2.F32 R63, -RZ, R58.H1_H1 ;  /* 0x3000003aff3f3230 */ /* 0x000fc60000004100 */
[----:B------:R-:W-:-:S04]  /*25c0*/  FMUL.FTZ R61, R60, c[0x0][0x1ec] ;  /* 0x00007b003c3d7a20 */ /* 0x000fc80000410000 */
[----:B------:R-:W-:-:S04]  /*25d0*/  FMUL.FTZ R182, R28, R61 ;  /* 0x0000003d1cb67220 */ /* 0x000fc80000410000 */
[----:B------:R-:W-:Y:S02]  /*25e0*/  @P3 FADD.FTZ R182, R63, R182 ;  /* 0x000000b63fb63221 */ /* 0x000fe40000010000 */
.L_x_5395:
[----:B------:R-:W-:Y:S05]  /*25f0*/  BSYNC B1 ;  /* 0x0000000000017941 */ /* 0x000fea0003800000 */
.L_x_5393:
[----:B------:R-:W-:Y:S01]  /*2600*/  BSSY B1, `(.L_x_5396) ;  /* 0x000000b000017945 */ /* 0x000fe20003800000 */
[----:B------:R-:W-:Y:S05]  /*2610*/  @P4 BRA `(.L_x_5397) ;  /* 0x0000004000004947 */ /* 0x000fea0003800000 */
[----:B------:R-:W-:Y:S01]  /*2620*/  HFMA2.MMA R183, -RZ, RZ, 0, 0 ;  /* 0x00000000ffb77435 */ /* 0x000fe200000001ff */
[----:B------:R-:W-:Y:S05]  /*2630*/  @!P3 BRA `(.L_x_5398) ;  /* 0x000000700000b947 */ /* 0x000fea0003800000 */
[----:B-----5:R-:W-:Y:S01]  /*2640*/  HADD2.F32 R183, -RZ, R59.H0_H0 ;  /* 0x2000003bffb77230 */ /* 0x020fe20000004100 */
[----:B------:R-:W-:Y:S05]  /*2650*/  BRA `(.L_x_5398) ;  /* 0x0000005000007947 */ /* 0x000fea0003800000 */
.L_x_5397:
[----:B-----5:R-:W-:Y:S02]  /*2660*/  HADD2.F32 R60, -RZ, R55.H0_H0 ;  /* 0x20000037ff3c7230 */ /* 0x020fe40000004100 */
[----:B------:R-:W-:-:S03]  /*2670*/  @P3 HADD2.F32 R62, -RZ, R59.H0_H0 ;  /* 0x2000003bff3e3230 */ /* 0x000fc60000004100 */
[----:B------:R-:W-:-:S04]  /*2680*/  FMUL.FTZ R60, R60, c[0x0][0x1ec] ;  /* 0x00007b003c3c7a20 */ /* 0x000fc80000410000 */
[----:B------:R-:W-:-:S04]  /*2690*/  FMUL.FTZ R183, R27, R60 ;  /* 0x0000003c1bb77220 */ /* 0x000fc80000410000 */
[----:B------:R-:W-:Y:S02]  /*26a0*/  @P3 FADD.FTZ R183, R62, R183 ;  /* 0x000000b73eb73221 */ /* 0x000fe40000010000 */
.L_x_5398:
[----:B------:R-:W-:Y:S05]  /*26b0*/  BSYNC B1 ;  /* 0x0000000000017941 */ /* 0x000fea0003800000 */
.L_x_5396:
[----:B------:R-:W-:Y:S01]  /*26c0*/  BSSY B1, `(.L_x_5399) ;  /* 0x000000b000017945 */ /* 0x000fe20003800000 */
[----:B------:R-:W-:Y:S05]  /*26d0*/  @P4 BRA `(.L_x_5400) ;  /* 0x0000004000004947 */ /* 0x000fea0003800000 */
[----:B------:R-:W-:Y:S01]  /*26e0*/  MOV R184, RZ ;  /* 0x000000ff00b87202 */ /* 0x000fe20000000f00 */
[----:B------:R-:W-:Y:S05]  /*26f0*/  @!P3 BRA `(.L_x_5401) ;  /* 0x000000700000b947 */ /* 0x000fea0003800000 */
[----:B-----5:R-:W-:Y:S01]  /*2700*/  HADD2.F32 R184, -RZ, R59.H1_H1 ;  /* 0x3000003bffb87230 */ /* 0x020fe20000004100 */
[----:B------:R-:W-:Y:S05]  /*2710*/  BRA `(.L_x_5401) ;  /* 0x0000005000007947 */ /* 0x000fea0003800000 */
.L_x_5400:
[----:B-----5:R-:W-:Y:S02]  /*2720*/  HADD2.F32 R60, -RZ, R55.H1_H1 ;  /* 0x30000037ff3c7230 */ /* 0x020fe40000004100 */
[----:B------:R-:W-:-:S03]  /*2730*/  @P3 HADD2.F32 R63, -RZ, R59.H1_H1 ;  /* 0x3000003bff3f3230 */ /* 0x000fc60000004100 */
[----:B------:R-:W-:-:S04]  /*2740*/  FMUL.FTZ R61, R60, c[0x0][0x1ec] ;  /* 0x00007b003c3d7a20 */ /* 0x000fc80000410000 */
[----:B------:R-:W-:-:S04]  /*2750*/  FMUL.FTZ R184, R26, R61 ;  /* 0x0000003d1ab87220 */ /* 0x000fc80000410000 */
[----:B------:R-:W-:Y:S02]  /*2760*/  @P3 FADD.FTZ R184, R63, R184 ;  /* 0x000000b83fb83221 */ /* 0x000fe40000010000 */
.L_x_5401:
[----:B------:R-:W-:Y:S05]  /*2770*/  BSYNC B1 ;  /* 0x0000000000017941 */ /* 0x000fea0003800000 */
.L_x_5399:
        /* <DEDUP_REMOVED lines=9> */
.L_x_5377:
[----:B------:R-:W-:Y:S05]  /*2810*/  BSYNC B0 ;  /* 0x0000000000007941 */ /* 0x000fea0003800000 */
.L_x_5376:
        /* <DEDUP_REMOVED lines=18> */
.L_x_5405:
[----:B0----5:R-:W-:Y:S02]  /*2940*/  HADD2.F32 R60, -RZ, R52.H0_H0 ;  /* 0x20000034ff3c7230 */ /* 0x021fe40000004100 */
[----:B------:R-:W-:-:S03]  /*2950*/  @P3 HADD2.F32 R62, -RZ, R56.H0_H0 ;  /* 0x20000038ff3e3230 */ /* 0x000fc60000004100 */
[----:B------:R-:W-:-:S04]  /*2960*/  FMUL.FTZ R60, R60, c[0x0][0x1ec] ;  /* 0x00007b003c3c7a20 */ /* 0x000fc80000410000 */
[----:B------:R-:W-:-:S04]  /*2970*/  FMUL.FTZ R185, R25, R60 ;  /* 0x0000003c19b97220 */ /* 0x000fc80000410000 */
[----:B------:R-:W-:Y:S02]  /*2980*/  @P3 FADD.FTZ R185, R62, R185 ;  /* 0x000000b93eb93221 */ /* 0x000fe40000010000 */
.L_x_5406:
[----:B------:R-:W-:Y:S05]  /*2990*/  BSYNC B1 ;  /* 0x0000000000017941 */ /* 0x000fea0003800000 */
.L_x_5404:
[----:B------:R-:W-:Y:S01]  /*29a0*/  BSSY B1, `(.L_x_5407) ;  /* 0x000000b000017945 */ /* 0x000fe20003800000 */
[----:B------:R-:W-:Y:S05]  /*29b0*/  @P4 BRA `(.L_x_5408) ;  /* 0x0000004000004947 */ /* 0x000fea0003800000 */
[----:B------:R-:W-:Y:S01]  /*29c0*/  MOV R186, RZ ;  /* 0x000000ff00ba7202 */ /* 0x000fe20000000f00 */
[----:B------:R-:W-:Y:S05]  /*29d0*/  @!P3 BRA `(.L_x_5409) ;  /* 0x000000700000b947 */ /* 0x000fea0003800000 */
[----:B-----5:R-:W-:Y:S01]  /*29e0*/  HADD2.F32 R186, -RZ, R56.H1_H1 ;  /* 0x30000038ffba7230 */ /* 0x020fe20000004100 */
[----:B------:R-:W-:Y:S05]  /*29f0*/  BRA `(.L_x_5409) ;  /* 0x0000005000007947 */ /* 0x000fea0003800000 */
.L_x_5408:
[----:B-----5:R-:W-:Y:S02]  /*2a00*/  HADD2.F32 R60, -RZ, R52.H1_H1 ;  /* 0x30000034ff3c7230 */ /* 0x020fe40000004100 */
[----:B------:R-:W-:-:S03]  /*2a10*/  @P3 HADD2.F32 R63, -RZ, R56.H1_H1 ;  /* 0x30000038ff3f3230 */ /* 0x000fc60000004100 */
[----:B------:R-:W-:-:S04]  /*2a20*/  FMUL.FTZ R61, R60, c[0x0][0x1ec] ;  /* 0x00007b003c3d7a20 */ /* 0x000fc80000410000 */
[----:B------:R-:W-:-:S04]  /*2a30*/  FMUL.FTZ R186, R24, R61 ;  /* 0x0000003d18ba7220 */ /* 0x000fc80000410000 */
[----:B------:R-:W-:Y:S02]  /*2a40*/  @P3 FADD.FTZ R186, R63, R186 ;  /* 0x000000ba3fba3221 */ /* 0x000fe40000010000 */
.L_x_5409:
[----:B------:R-:W-:Y:S05]  /*2a50*/  BSYNC B1 ;  /* 0x0000000000017941 */ /* 0x000fea0003800000 */
.L_x_5407:
[----:B------:R-:W-:Y:S01]  /*2a60*/  BSSY B1, `(.L_x_5410) ;  /* 0x000000b000017945 */ /* 0x000fe20003800000 */
[----:B------:R-:W-:Y:S05]  /*2a70*/  @P4 BRA `(.L_x_5411) ;  /* 0x0000004000004947 */ /* 0x000fea0003800000 */
[----:B------:R-:W-:Y:S01]  /*2a80*/  HFMA2.MMA R187, -RZ, RZ, 0, 0 ;  /* 0x00000000ffbb7435 */ /* 0x000fe200000001ff */
[----:B------:R-:W-:Y:S05]  /*2a90*/  @!P3 BRA `(.L_x_5412) ;  /* 0x000000700000b947 */ /* 0x000fea0003800000 */
[----:B-----5:R-:W-:Y:S01]  /*2aa0*/  HADD2.F32 R187, -RZ, R57.H0_H0 ;  /* 0x20000039ffbb7230 */ /* 0x020fe20000004100 */
[----:B------:R-:W-:Y:S05]  /*2ab0*/  BRA `(.L_x_5412) ;  /* 0x0000005000007947 */ /* 0x000fea0003800000 */
.L_x_5411:
[----:B-----5:R-:W-:Y:S02]  /*2ac0*/  HADD2.F32 R60, -RZ, R53.H0_H0 ;  /* 0x20000035ff3c7230 */ /* 0x020fe40000004100 */
[----:B------:R-:W-:-:S03]  /*2ad0*/  @P3 HADD2.F32 R62, -RZ, R57.H0_H0 ;  /* 0x20000039ff3e3230 */ /* 0x000fc60000004100 */
[----:B------:R-:W-:-:S04]  /*2ae0*/  FMUL.FTZ R60, R60, c[0x0][0x1ec] ;  /* 0x00007b003c3c7a20 */ /* 0x000fc80000410000 */
[----:B------:R-:W-:-:S04]  /*2af0*/  FMUL.FTZ R187, R23, R60 ;  /* 0x0000003c17bb7220 */ /* 0x000fc80000410000 */
[----:B------:R-:W-:Y:S02]  /*2b00*/  @P3 FADD.FTZ R187, R62, R187 ;  /* 0x000000bb3ebb3221 */ /* 0x000fe40000010000 */
.L_x_5412:
[----:B------:R-:W-:Y:S05]  /*2b10*/  BSYNC B1 ;  /* 0x0000000000017941 */ /* 0x000fea0003800000 */
.L_x_5410:
[----:B------:R-:W-:Y:S01]  /*2b20*/  BSSY B1, `(.L_x_5413) ;  /* 0x000000b000017945 */ /* 0x000fe20003800000 */
[----:B------:R-:W-:Y:S05]  /*2b30*/  @P4 BRA `(.L_x_5414) ;  /* 0x0000004000004947 */ /* 0x000fea0003800000 */
[----:B------:R-:W-:Y:S01]  /*2b40*/  MOV R188, RZ ;  /* 0x000000ff00bc7202 */ /* 0x000fe20000000f00 */
[----:B------:R-:W-:Y:S05]  /*2b50*/  @!P3 BRA `(.L_x_5415) ;  /* 0x000000700000b947 */ /* 0x000fea0003800000 */
[----:B-----5:R-:W-:Y:S01]  /*2b60*/  HADD2.F32 R188, -RZ, R57.H1_H1 ;  /* 0x30000039ffbc7230 */ /* 0x020fe20000004100 */
[----:B------:R-:W-:Y:S05]  /*2b70*/  BRA `(.L_x_5415) ;  /* 0x0000005000007947 */ /* 0x000fea0003800000 */
.L_x_5414:
[----:B-----5:R-:W-:Y:S02]  /*2b80*/  HADD2.F32 R60, -RZ, R53.H1_H1 ;  /* 0x30000035ff3c7230 */ /* 0x020fe40000004100 */
[----:B------:R-:W-:-:S03]  /*2b90*/  @P3 HADD2.F32 R63, -RZ, R57.H1_H1 ;  /* 0x30000039ff3f3230 */ /* 0x000fc60000004100 */
[----:B------:R-:W-:-:S04]  /*2ba0*/  FMUL.FTZ R61, R60, c[0x0][0x1ec] ;  /* 0x00007b003c3d7a20 */ /* 0x000fc80000410000 */
[----:B------:R-:W-:-:S04]  /*2bb0*/  FMUL.FTZ R188, R22, R61 ;  /* 0x0000003d16bc7220 */ /* 0x000fc80000410000 */
[----:B------:R-:W-:Y:S02]  /*2bc0*/  @P3 FADD.FTZ R188, R63, R188 ;  /* 0x000000bc3fbc3221 */ /* 0x000fe40000010000 */
.L_x_5415:
[----:B------:R-:W-:Y:S05]  /*2bd0*/  BSYNC B1 ;  /* 0x0000000000017941 */ /* 0x000fea0003800000 */
.L_x_5413:
[----:B------:R-:W-:Y:S01]  /*2be0*/  BSSY B1, `(.L_x_5416) ;  /* 0x000000b000017945 */ /* 0x000fe20003800000 */
[----:B------:R-:W-:Y:S05]  /*2bf0*/  @P4 BRA `(.L_x_5417) ;  /* 0x0000004000004947 */ /* 0x000fea0003800000 */
[----:B------:R-:W-:Y:S01]  /*2c00*/  HFMA2.MMA R189, -RZ, RZ, 0, 0 ;  /* 0x00000000ffbd7435 */ /* 0x000fe200000001ff */
[----:B------:R-:W-:Y:S05]  /*2c10*/  @!P3 BRA `(.L_x_5418) ;  /* 0x000000700000b947 */ /* 0x000fea0003800000 */
[----:B-----5:R-:W-:Y:S01]  /*2c20*/  HADD2.F32 R189, -RZ, R58.H0_H0 ;  /* 0x2000003affbd7230 */ /* 0x020fe20000004100 */
[----:B------:R-:W-:Y:S05]  /*2c30*/  BRA `(.L_x_5418) ;  /* 0x0000005000007947 */ /* 0x000fea0003800000 */
.L_x_5417:
[----:B-----5:R-:W-:Y:S02]  /*2c40*/  HADD2.F32 R60, -RZ, R54.H0_H0 ;  /* 0x20000036ff3c7230 */ /* 0x020fe40000004100 */
[----:B------:R-:W-:-:S03]  /*2c50*/  @P3 HADD2.F32 R62, -RZ, R58.H0_H0 ;  /* 0x2000003aff3e3230 */ /* 0x000fc60000004100 */
[----:B------:R-:W-:-:S04]  /*2c60*/  FMUL.FTZ R60, R60, c[0x0][0x1ec] ;  /* 0x00007b003c3c7a20 */ /* 0x000fc80000410000 */
[----:B------:R-:W-:-:S04]  /*2c70*/  FMUL.FTZ R189, R21, R60 ;  /* 0x0000003c15bd7220 */ /* 0x000fc80000410000 */
[----:B------:R-:W-:Y:S02]  /*2c80*/  @P3 FADD.FTZ R189, R62, R189 ;  /* 0x000000bd3ebd3221 */ /* 0x000fe40000010000 */
.L_x_5418:
[----:B------:R-:W-:Y:S05]  /*2c90*/  BSYNC B1 ;  /* 0x0000000000017941 */ /* 0x000fea0003800000 */
.L_x_5416:
[----:B------:R-:W-:Y:S01]  /*2ca0*/  BSSY B1, `(.L_x_5419) ;  /* 0x000000b000017945 */ /* 0x000fe20003800000 */
[----:B------:R-:W-:Y:S05]  /*2cb0*/  @P4 BRA `(.L_x_5420) ;  /* 0x0000004000004947 */ /* 0x000fea0003800000 */
[----:B------:R-:W-:Y:S01]  /*2cc0*/  MOV R190, RZ ;  /* 0x000000ff00be7202 */ /* 0x000fe20000000f00 */
[----:B------:R-:W-:Y:S05]  /*2cd0*/  @!P3 BRA `(.L_x_5421) ;  /* 0x000000700000b947 */ /* 0x000fea0003800000 */
[----:B-----5:R-:W-:Y:S01]  /*2ce0*/  HADD2.F32 R190, -RZ, R58.H1_H1 ;  /* 0x3000003affbe7230 */ /* 0x020fe20000004100 */
[----:B------:R-:W-:Y:S05]  /*2cf0*/  BRA `(.L_x_5421) ;  /* 0x0000005000007947 */ /* 0x000fea0003800000 */
.L_x_5420:
[----:B-----5:R-:W-:Y:S02]  /*2d00*/  HADD2.F32 R60, -RZ, R54.H1_H1 ;  /* 0x30000036ff3c7230 */ /* 0x020fe40000004100 */
[----:B------:R-:W-:-:S03]  /*2d10*/  @P3 HADD2.F32 R63, -RZ, R58.H1_H1 ;  /* 0x3000003aff3f3230 */ /* 0x000fc60000004100 */
[----:B------:R-:W-:-:S04]  /*2d20*/  FMUL.FTZ R61, R60, c[0x0][0x1ec] ;  /* 0x00007b003c3d7a20 */ /* 0x000fc80000410000 */
[----:B------:R-:W-:-:S04]  /*2d30*/  FMUL.FTZ R190, R20, R61 ;  /* 0x0000003d14be7220 */ /* 0x000fc80000410000 */
[----:B------:R-:W-:Y:S02]  /*2d40*/  @P3 FADD.FTZ R190, R63, R190 ;  /* 0x000000be3fbe3221 */ /* 0x000fe40000010000 */
.L_x_5421:
[----:B------:R-:W-:Y:S05]  /*2d50*/  BSYNC B1 ;  /* 0x0000000000017941 */ /* 0x000fea0003800000 */
.L_x_5419:
[----:B------:R-:W-:Y:S01]  /*2d60*/  BSSY B1, `(.L_x_5422) ;  /* 0x000000b000017945 */ /* 0x000fe20003800000 */
[----:B------:R-:W-:Y:S05]  /*2d70*/  @P4 BRA `(.L_x_5423) ;  /* 0x0000004000004947 */ /* 0x000fea0003800000 */
[----:B------:R-:W-:Y:S01]  /*2d80*/  HFMA2.MMA R191, -RZ, RZ, 0, 0 ;  /* 0x00000000ffbf7435 */ /* 0x000fe200000001ff */
[----:B------:R-:W-:Y:S05]  /*2d90*/  @!P3 BRA `(.L_x_5424) ;  /* 0x000000700000b947 */ /* 0x000fea0003800000 */
[----:B-----5:R-:W-:Y:S01]  /*2da0*/  HADD2.F32 R191, -RZ, R59.H0_H0 ;  /* 0x2000003bffbf7230 */ /* 0x020fe20000004100 */
[----:B------:R-:W-:Y:S05]  /*2db0*/  BRA `(.L_x_5424) ;  /* 0x0000005000007947 */ /* 0x000fea0003800000 */
.L_x_5423:
[----:B-----5:R-:W-:Y:S02]  /*2dc0*/  HADD2.F32 R60, -RZ, R55.H0_H0 ;  /* 0x20000037ff3c7230 */ /* 0x020fe40000004100 */
[----:B------:R-:W-:-:S03]  /*2dd0*/  @P3 HADD2.F32 R62, -RZ, R59.H0_H0 ;  /* 0x2000003bff3e3230 */ /* 0x000fc60000004100 */
[----:B------:R-:W-:-:S04]  /*2de0*/  FMUL.FTZ R60, R60, c[0x0][0x1ec] ;  /* 0x00007b003c3c7a20 */ /* 0x000fc80000410000 */
[----:B------:R-:W-:-:S04]  /*2df0*/  FMUL.FTZ R191, R19, R60 ;  /* 0x0000003c13bf7220 */ /* 0x000fc80000410000 */
[----:B------:R-:W-:Y:S02]  /*2e00*/  @P3 FADD.FTZ R191, R62, R191 ;  /* 0x000000bf3ebf3221 */ /* 0x000fe40000010000 */
.L_x_5424:
[----:B------:R-:W-:Y:S05]  /*2e10*/  BSYNC B1 ;  /* 0x0000000000017941 */ /* 0x000fea0003800000 */
.L_x_5422:
[----:B------:R-:W-:Y:S01]  /*2e20*/  BSSY B1, `(.L_x_5425) ;  /* 0x000000b000017945 */ /* 0x000fe20003800000 */
[----:B------:R-:W-:Y:S05]  /*2e30*/  @P4 BRA `(.L_x_5426) ;  /* 0x0000004000004947 */ /* 0x000fea0003800000 */
[----:B------:R-:W-:Y:S01]  /*2e40*/  MOV R192, RZ ;  /* 0x000000ff00c07202 */ /* 0x000fe20000000f00 */
[----:B------:R-:W-:Y:S05]  /*2e50*/  @!P3 BRA `(.L_x_5427) ;  /* 0x000000700000b947 */ /* 0x000fea0003800000 */
[----:B-----5:R-:W-:Y:S01]  /*2e60*/  HADD2.F32 R192, -RZ, R59.H1_H1 ;  /* 0x3000003bffc07230 */ /* 0x020fe20000004100 */
[----:B------:R-:W-:Y:S05]  /*2e70*/  BRA `(.L_x_5427) ;  /* 0x0000005000007947 */ /* 0x000fea0003800000 */
.L_x_5426:
[----:B-----5:R-:W-:Y:S02]  /*2e80*/  HADD2.F32 R60, -RZ, R55.H1_H1 ;  /* 0x30000037ff3c7230 */ /* 0x020fe40000004100 */
[----:B------:R-:W-:-:S03]  /*2e90*/  @P3 HADD2.F32 R63, -RZ, R59.H1_H1 ;  /* 0x3000003bff3f3230 */ /* 0x000fc60000004100 */
[----:B------:R-:W-:-:S04]  /*2ea0*/  FMUL.FTZ R61, R60, c[0x0][0x1ec] ;  /* 0x00007b003c3d7a20 */ /* 0x000fc80000410000 */
[----:B------:R-:W-:-:S04]  /*2eb0*/  FMUL.FTZ R192, R18, R61 ;  /* 0x0000003d12c07220 */ /* 0x000fc80000410000 */
[----:B------:R-:W-:Y:S02]  /*2ec0*/  @P3 FADD.FTZ R192, R63, R192 ;  /* 0x000000c03fc03221 */ /* 0x000fe40000010000 */
.L_x_5427:
[----:B------:R-:W-:Y:S05]  /*2ed0*/  BSYNC B1 ;  /* 0x0000000000017941 */ /* 0x000fea0003800000 */
.L_x_5425:
        /* <DEDUP_REMOVED lines=9> */
.L_x_5403:
[----:B------:R-:W-:Y:S05]  /*2f70*/  BSYNC B0 ;  /* 0x0000000000007941 */ /* 0x000fea0003800000 */
.L_x_5402:
        /* <DEDUP_REMOVED lines=18> */
.L_x_5431:
[----:B0----5:R-:W-:Y:S02]  /*30a0*/  HADD2.F32 R60, -RZ, R52.H0_H0 ;  /* 0x20000034ff3c7230 */ /* 0x021fe40000004100 */
[----:B------:R-:W-:-:S03]  /*30b0*/  @P3 HADD2.F32 R62, -RZ, R56.H0_H0 ;  /* 0x20000038ff3e3230 */ /* 0x000fc60000004100 */
[----:B------:R-:W-:-:S04]  /*30c0*/  FMUL.FTZ R60, R60, c[0x0][0x1ec] ;  /* 0x00007b003c3c7a20 */ /* 0x000fc80000410000 */
[----:B------:R-:W-:-:S04]  /*30d0*/  FMUL.FTZ R193, R17, R60 ;  /* 0x0000003c11c17220 */ /* 0x000fc80000410000 */
[----:B------:R-:W-:Y:S02]  /*30e0*/  @P3 FADD.FTZ R193, R62, R193 ;  /* 0x000000c13ec13221 */ /* 0x000fe40000010000 */
.L_x_5432:
[----:B------:R-:W-:Y:S05]  /*30f0*/  BSYNC B1 ;  /* 0x0000000000017941 */ /* 0x000fea0003800000 */
.L_x_5430:
[----:B------:R-:W-:Y:S01]  /*3100*/  BSSY B1, `(.L_x_5433) ;  /* 0x000000b000017945 */ /* 0x000fe20003800000 */
[----:B------:R-:W-:Y:S05]  /*3110*/  @P4 BRA `(.L_x_5434) ;  /* 0x0000004000004947 */ /* 0x000fea0003800000 */
[----:B------:R-:W-:Y:S01]  /*3120*/  MOV R194, RZ ;  /* 0x000000ff00c27202 */ /* 0x000fe20000000f00 */
[----:B------:R-:W-:Y:S05]  /*3130*/  @!P3 BRA `(.L_x_5435) ;  /* 0x000000700000b947 */ /* 0x000fea0003800000 */
[----:B-----5:R-:W-:Y:S01]  /*3140*/  HADD2.F32 R194, -RZ, R56.H1_H1 ;  /* 0x30000038ffc27230 */ /* 0x020fe20000004100 */
[----:B------:R-:W-:Y:S05]  /*3150*/  BRA `(.L_x_5435) ;  /* 0x0000005000007947 */ /* 0x000fea0003800000 */
.L_x_5434:
[----:B-----5:R-:W-:Y:S02]  /*3160*/  HADD2.F32 R60, -RZ, R52.H1_H1 ;  /* 0x30000034ff3c7230 */ /* 0x020fe40000004100 */
[----:B------:R-:W-:-:S03]  /*3170*/  @P3 HADD2.F32 R63, -RZ, R56.H1_H1 ;  /* 0x30000038ff3f3230 */ /* 0x000fc60000004100 */
[----:B------:R-:W-:-:S04]  /*3180*/  FMUL.FTZ R61, R60, c[0x0][0x1ec] ;  /* 0x00007b003c3d7a20 */ /* 0x000fc80000410000 */
[----:B------:R-:W-:-:S04]  /*3190*/  FMUL.FTZ R194, R16, R61 ;  /* 0x0000003d10c27220 */ /* 0x000fc80000410000 */
[----:B------:R-:W-:Y:S02]  /*31a0*/  @P3 FADD.FTZ R194, R63, R194 ;  /* 0x000000c23fc23221 */ /* 0x000fe40000010000 */
.L_x_5435:
[----:B------:R-:W-:Y:S05]  /*31b0*/  BSYNC B1 ;  /* 0x0000000000017941 */ /* 0x000fea0003800000 */
.L_x_5433:
[----:B------:R-:W-:Y:S01]  /*31c0*/  BSSY B1, `(.L_x_5436) ;  /* 0x000000b000017945 */ /* 0x000fe20003800000 */
[----:B------:R-:W-:Y:S05]  /*31d0*/  @P4 BRA `(.L_x_5437) ;  /* 0x0000004000004947 */ /* 0x000fea0003800000 */
[----:B------:R-:W-:Y:S01]  /*31e0*/  HFMA2.MMA R195, -RZ, RZ, 0, 0 ;  /* 0x00000000ffc37435 */ /* 0x000fe200000001ff */
[----:B------:R-:W-:Y:S05]  /*31f0*/  @!P3 BRA `(.L_x_5438) ;  /* 0x000000700000b947 */ /* 0x000fea0003800000 */
[----:B-----5:R-:W-:Y:S01]  /*3200*/  HADD2.F32 R195, -RZ, R57.H0_H0 ;  /* 0x20000039ffc37230 */ /* 0x020fe20000004100 */
[----:B------:R-:W-:Y:S05]  /*3210*/  BRA `(.L_x_5438) ;  /* 0x0000005000007947 */ /* 0x000fea0003800000 */
.L_x_5437:
[----:B-----5:R-:W-:Y:S02]  /*3220*/  HADD2.F32 R60, -RZ, R53.H0_H0 ;  /* 0x20000035ff3c7230 */ /* 0x020fe40000004100 */
[----:B------:R-:W-:-:S03]  /*3230*/  @P3 HADD2.F32 R62, -RZ, R57.H0_H0 ;  /* 0x20000039ff3e3230 */ /* 0x000fc60000004100 */
[----:B------:R-:W-:-:S04]  /*3240*/  FMUL.FTZ R60, R60, c[0x0][0x1ec] ;  /* 0x00007b003c3c7a20 */ /* 0x000fc80000410000 */
[----:B------:R-:W-:-:S04]  /*3250*/  FMUL.FTZ R195, R15, R60 ;  /* 0x0000003c0fc37220 */ /* 0x000fc80000410000 */
[----:B------:R-:W-:Y:S02]  /*3260*/  @P3 FADD.FTZ R195, R62, R195 ;  /* 0x000000c33ec33221 */ /* 0x000fe40000010000 */
.L_x_5438:
[----:B------:R-:W-:Y:S05]  /*3270*/  BSYNC B1 ;  /* 0x0000000000017941 */ /* 0x000fea0003800000 */
.L_x_5436:
[----:B------:R-:W-:Y:S01]  /*3280*/  BSSY B1, `(.L_x_5439) ;  /* 0x000000b000017945 */ /* 0x000fe20003800000 */
[----:B------:R-:W-:Y:S05]  /*3290*/  @P4 BRA `(.L_x_5440) ;  /* 0x0000004000004947 */ /* 0x000fea0003800000 */
[----:B------:R-:W-:Y:S01]  /*32a0*/  MOV R196, RZ ;  /* 0x000000ff00c47202 */ /* 0x000fe20000000f00 */
[----:B------:R-:W-:Y:S05]  /*32b0*/  @!P3 BRA `(.L_x_5441) ;  /* 0x000000700000b947 */ /* 0x000fea0003800000 */
[----:B-----5:R-:W-:Y:S01]  /*32c0*/  HADD2.F32 R196, -RZ, R57.H1_H1 ;  /* 0x30000039ffc47230 */ /* 0x020fe20000004100 */
[----:B------:R-:W-:Y:S05]  /*32d0*/  BRA `(.L_x_5441) ;  /* 0x0000005000007947 */ /* 0x000fea0003800000 */
.L_x_5440:
[----:B-----5:R-:W-:Y:S02]  /*32e0*/  HADD2.F32 R60, -RZ, R53.H1_H1 ;  /* 0x30000035ff3c7230 */ /* 0x020fe40000004100 */
[----:B------:R-:W-:-:S03]  /*32f0*/  @P3 HADD2.F32 R63, -RZ, R57.H1_H1 ;  /* 0x30000039ff3f3230 */ /* 0x000fc60000004100 */
[----:B------:R-:W-:-:S04]  /*3300*/  FMUL.FTZ R61, R60, c[0x0][0x1ec] ;  /* 0x00007b003c3d7a20 */ /* 0x000fc80000410000 */
[----:B------:R-:W-:-:S04]  /*3310*/  FMUL.FTZ R196, R14, R61 ;  /* 0x0000003d0ec47220 */ /* 0x000fc80000410000 */
[----:B------:R-:W-:Y:S02]  /*3320*/  @P3 FADD.FTZ R196, R63, R196 ;  /* 0x000000c43fc43221 */ /* 0x000fe40000010000 */
.L_x_5441:
[----:B------:R-:W-:Y:S05]  /*3330*/  BSYNC B1 ;  /* 0x0000000000017941 */ /* 0x000fea0003800000 */
.L_x_5439:
[----:B------:R-:W-:Y:S01]  /*3340*/  BSSY B1, `(.L_x_5442) ;  /* 0x000000b000017945 */ /* 0x000fe20003800000 */
[----:B------:R-:W-:Y:S05]  /*3350*/  @P4 BRA `(.L_x_5443) ;  /* 0x0000004000004947 */ /* 0x000fea0003800000 */
[----:B------:R-:W-:Y:S01]  /*3360*/  HFMA2.MMA R197, -RZ, RZ, 0, 0 ;  /* 0x00000000ffc57435 */ /* 0x000fe200000001ff */
[----:B------:R-:W-:Y:S05]  /*3370*/  @!P3 BRA `(.L_x_5444) ;  /* 0x000000700000b947 */ /* 0x000fea0003800000 */
[----:B-----5:R-:W-:Y:S01]  /*3380*/  HADD2.F32 R197, -RZ, R58.H0_H0 ;  /* 0x2000003affc57230 */ /* 0x020fe20000004100 */
[----:B------:R-:W-:Y:S05]  /*3390*/  BRA `(.L_x_5444) ;  /* 0x0000005000007947 */ /* 0x000fea0003800000 */
.L_x_5443:
[----:B-----5:R-:W-:Y:S02]  /*33a0*/  HADD2.F32 R60, -RZ, R54.H0_H0 ;  /* 0x20000036ff3c7230 */ /* 0x020fe40000004100 */
[----:B------:R-:W-:-:S03]  /*33b0*/  @P3 HADD2.F32 R62, -RZ, R58.H0_H0 ;  /* 0x2000003aff3e3230 */ /* 0x000fc60000004100 */
[----:B------:R-:W-:-:S04]  /*33c0*/  FMUL.FTZ R60, R60, c[0x0][0x1ec] ;  /* 0x00007b003c3c7a20 */ /* 0x000fc80000410000 */
[----:B------:R-:W-:-:S04]  /*33d0*/  FMUL.FTZ R197, R13, R60 ;  /* 0x0000003c0dc57220 */ /* 0x000fc80000410000 */
[----:B------:R-:W-:Y:S02]  /*33e0*/  @P3 FADD.FTZ R197, R62, R197 ;  /* 0x000000c53ec53221 */ /* 0x000fe40000010000 */
.L_x_5444:
[----:B------:R-:W-:Y:S05]  /*33f0*/  BSYNC B1 ;  /* 0x0000000000017941 */ /* 0x000fea0003800000 */
.L_x_5442:
[----:B------:R-:W-:Y:S01]  /*3400*/  BSSY B1, `(.L_x_5445) ;  /* 0x000000b000017945 */ /* 0x000fe20003800000 */
[----:B------:R-:W-:Y:S05]  /*3410*/  @P4 BRA `(.L_x_5446) ;  /* 0x0000004000004947 */ /* 0x000fea0003800000 */
[----:B------:R-:W-:Y:S01]  /*3420*/  MOV R198, RZ ;  /* 0x000000ff00c67202 */ /* 0x000fe20000000f00 */
[----:B------:R-:W-:Y:S05]  /*3430*/  @!P3 BRA `(.L_x_5447) ;  /* 0x000000700000b947 */ /* 0x000fea0003800000 */
[----:B-----5:R-:W-:Y:S01]  /*3440*/  HADD2.F32 R198, -RZ, R58.H1_H1 ;  /* 0x3000003affc67230 */ /* 0x020fe20000004100 */
[----:B------:R-:W-:Y:S05]  /*3450*/  BRA `(.L_x_5447) ;  /* 0x0000005000007947 */ /* 0x000fea0003800000 */
.L_x_5446:
[----:B-----5:R-:W-:Y:S02]  /*3460*/  HADD2.F32 R60, -RZ, R54.H1_H1 ;  /* 0x30000036ff3c7230 */ /* 0x020fe40000004100 */
[----:B------:R-:W-:-:S03]  /*3470*/  @P3 HADD2.F32 R63, -RZ, R58.H1_H1 ;  /* 0x3000003aff3f3230 */ /* 0x000fc60000004100 */
[----:B------:R-:W-:-:S04]  /*3480*/  FMUL.FTZ R61, R60, c[0x0][0x1ec] ;  /* 0x00007b003c3d7a20 */ /* 0x000fc80000410000 */
[----:B------:R-:W-:-:S04]  /*3490*/  FMUL.FTZ R198, R12, R61 ;  /* 0x0000003d0cc67220 */ /* 0x000fc80000410000 */
[----:B------:R-:W-:Y:S02]  /*34a0*/  @P3 FADD.FTZ R198, R63, R198 ;  /* 0x000000c63fc63221 */ /* 0x000fe40000010000 */
.L_x_5447:
[----:B------:R-:W-:Y:S05]  /*34b0*/  BSYNC B1 ;  /* 0x0000000000017941 */ /* 0x000fea0003800000 */
.L_x_5445:
[----:B------:R-:W-:Y:S01]  /*34c0*/  BSSY B1, `(.L_x_5448) ;  /* 0x000000b000017945 */ /* 0x000fe20003800000 */
[----:B------:R-:W-:Y:S05]  /*34d0*/  @P4 BRA `(.L_x_5449) ;  /* 0x0000004000004947 */ /* 0x000fea0003800000 */
[----:B------:R-:W-:Y:S01]  /*34e0*/  HFMA2.MMA R199, -RZ, RZ, 0, 0 ;  /* 0x00000000ffc77435 */ /* 0x000fe200000001ff */
[----:B------:R-:W-:Y:S05]  /*34f0*/  @!P3 BRA `(.L_x_5450) ;  /* 0x000000700000b947 */ /* 0x000fea0003800000 */
[----:B-----5:R-:W-:Y:S01]  /*3500*/  HADD2.F32 R199, -RZ, R59.H0_H0 ;  /* 0x2000003bffc77230 */ /* 0x020fe20000004100 */
[----:B------:R-:W-:Y:S05]  /*3510*/  BRA `(.L_x_5450) ;  /* 0x0000005000007947 */ /* 0x000fea0003800000 */
.L_x_5449:
[----:B-----5:R-:W-:Y:S02]  /*3520*/  HADD2.F32 R60, -RZ, R55.H0_H0 ;  /* 0x20000037ff3c7230 */ /* 0x020fe40000004100 */
[----:B------:R-:W-:-:S03]  /*3530*/  @P3 HADD2.F32 R62, -RZ, R59.H0_H0 ;  /* 0x2000003bff3e3230 */ /* 0x000fc60000004100 */
[----:B------:R-:W-:-:S04]  /*3540*/  FMUL.FTZ R60, R60, c[0x0][0x1ec] ;  /* 0x00007b003c3c7a20 */ /* 0x000fc80000410000 */
[----:B------:R-:W-:-:S04]  /*3550*/  FMUL.FTZ R199, R11, R60 ;  /* 0x0000003c0bc77220 */ /* 0x000fc80000410000 */
[----:B------:R-:W-:Y:S02]  /*3560*/  @P3 FADD.FTZ R199, R62, R199 ;  /* 0x000000c73ec73221 */ /* 0x000fe40000010000 */
.L_x_5450:
[----:B------:R-:W-:Y:S05]  /*3570*/  BSYNC B1 ;  /* 0x0000000000017941 */ /* 0x000fea0003800000 */
.L_x_5448:
[----:B------:R-:W-:Y:S01]  /*3580*/  BSSY B1, `(.L_x_5451) ;  /* 0x000000b000017945 */ /* 0x000fe20003800000 */
[----:B------:R-:W-:Y:S05]  /*3590*/  @P4 BRA `(.L_x_5452) ;  /* 0x0000004000004947 */ /* 0x000fea0003800000 */
[----:B------:R-:W-:Y:S01]  /*35a0*/  MOV R200, RZ ;  /* 0x000000ff00c87202 */ /* 0x000fe20000000f00 */
[----:B------:R-:W-:Y:S05]  /*35b0*/  @!P3 BRA `(.L_x_5453) ;  /* 0x000000700000b947 */ /* 0x000fea0003800000 */
[----:B-----5:R-:W-:Y:S01]  /*35c0*/  HADD2.F32 R200, -RZ, R59.H1_H1 ;  /* 0x3000003bffc87230 */ /* 0x020fe20000004100 */
[----:B------:R-:W-:Y:S05]  /*35d0*/  BRA `(.L_x_5453) ;  /* 0x0000005000007947 */ /* 0x000fea0003800000 */
.L_x_5452:
[----:B-----5:R-:W-:Y:S02]  /*35e0*/  HADD2.F32 R60, -RZ, R55.H1_H1 ;  /* 0x30000037ff3c7230 */ /* 0x020fe40000004100 */
[----:B------:R-:W-:-:S03]  /*35f0*/  @P3 HADD2.F32 R63, -RZ, R59.H1_H1 ;  /* 0x3000003bff3f3230 */ /* 0x000fc60000004100 */
[----:B------:R-:W-:-:S04]  /*3600*/  FMUL.FTZ R61, R60, c[0x0][0x1ec] ;  /* 0x00007b003c3d7a20 */ /* 0x000fc80000410000 */
[----:B------:R-:W-:-:S04]  /*3610*/  FMUL.FTZ R200, R10, R61 ;  /* 0x0000003d0ac87220 */ /* 0x000fc80000410000 */
[----:B------:R-:W-:Y:S02]  /*3620*/  @P3 FADD.FTZ R200, R63, R200 ;  /* 0x000000c83fc83221 */ /* 0x000fe40000010000 */
.L_x_5453:
[----:B------:R-:W-:Y:S05]  /*3630*/  BSYNC B1 ;  /* 0x0000000000017941 */ /* 0x000fea0003800000 */
.L_x_5451:
        /* <DEDUP_REMOVED lines=9> */
.L_x_5429:
[----:B------:R-:W-:Y:S05]  /*36d0*/  BSYNC B0 ;  /* 0x0000000000007941 */ /* 0x000fea0003800000 */
.L_x_5428:
[----:B------:R-:W-:Y:S01]  /*36e0*/  BSSY B0, `(.L_x_5454) ;  /* 0x0000072000007945 */ /* 0x000fe20003800000 */
[----:B------:R-:W-:Y:S05]  /*36f0*/  @!P1 BRA `(.L_x_5455) ;  /* 0x0000070000009947 */ /* 0x000fea0003800000 */
[----:B------:R-:W-:-:S05]  /*3700*/  @P2 MOV R215, 0x10 ;  /* 0x0000001000d72802 */ /* 0x000fca0000000f00 */
        /* <DEDUP_REMOVED lines=12> */
[----:B-----5:R-:W-:Y:S01]  /*37d0*/  HADD2.F32 R201, -RZ, R56.H0_H0 ;  /* 0x20000038ffc97230 */ /* 0x020fe20000004100 */
[----:B------:R-:W-:Y:S05]  /*37e0*/  BRA `(.L_x_5458) ;  /* 0x0000005000007947 */ /* 0x000fea0003800000 */
.L_x_5457:
[----:B-1---5:R-:W-:Y:S02]  /*37f0*/  HADD2.F32 R60, -RZ, R52.H0_H0 ;  /* 0x20000034ff3c7230 */ /* 0x022fe40000004100 */
[----:B------:R-:W-:-:S03]  /*3800*/  @P2 HADD2.F32 R62, -RZ, R56.H0_H0 ;  /* 0x20000038ff3e2230 */ /* 0x000fc60000004100 */
[----:B------:R-:W-:-:S04]  /*3810*/  FMUL.FTZ R60, R60, c[0x0][0x1ec] ;  /* 0x00007b003c3c7a20 */ /* 0x000fc80000410000 */
[----:B------:R-:W-:-:S04]  /*3820*/  FMUL.FTZ R201, R9, R60 ;  /* 0x0000003c09c97220 */ /* 0x000fc80000410000 */
[----:B------:R-:W-:Y:S02]  /*3830*/  @P2 FADD.FTZ R201, R62, R201 ;  /* 0x000000c93ec92221 */ /* 0x000fe40000010000 */
.L_x_5458:
[----:B------:R-:W-:Y:S05]  /*3840*/  BSYNC B1 ;  /* 0x0000000000017941 */ /* 0x000fea0003800000 */
.L_x_5456:
[----:B------:R-:W-:Y:S01]  /*3850*/  BSSY B1, `(.L_x_5459) ;  /* 0x000000b000017945 */ /* 0x000fe20003800000 */
[----:B------:R-:W-:Y:S05]  /*3860*/  @P3 BRA `(.L_x_5460) ;  /* 0x0000004000003947 */ /* 0x000fea0003800000 */
[----:B------:R-:W-:Y:S01]  /*3870*/  MOV R202, RZ ;  /* 0x000000ff00ca7202 */ /* 0x000fe20000000f00 */
[----:B------:R-:W-:Y:S05]  /*3880*/  @!P2 BRA `(.L_x_5461) ;  /* 0x000000700000a947 */ /* 0x000fea0003800000 */
[----:B-----5:R-:W-:Y:S01]  /*3890*/  HADD2.F32 R202, -RZ, R56.H1_H1 ;  /* 0x30000038ffca7230 */ /* 0x020fe20000004100 */
[----:B------:R-:W-:Y:S05]  /*38a0*/  BRA `(.L_x_5461) ;  /* 0x0000005000007947 */ /* 0x000fea0003800000 */
.L_x_5460:
[----:B-----5:R-:W-:Y:S02]  /*38b0*/  HADD2.F32 R60, -RZ, R52.H1_H1 ;  /* 0x30000034ff3c7230 */ /* 0x020fe40000004100 */
[----:B------:R-:W-:-:S03]  /*38c0*/  @P2 HADD2.F32 R63, -RZ, R56.H1_H1 ;  /* 0x30000038ff3f2230 */ /* 0x000fc60000004100 */
[----:B------:R-:W-:-:S04]  /*38d0*/  FMUL.FTZ R61, R60, c[0x0][0x1ec] ;  /* 0x00007b003c3d7a20 */ /* 0x000fc80000410000 */
[----:B------:R-:W-:-:S04]  /*38e0*/  FMUL.FTZ R202, R8, R61 ;  /* 0x0000003d08ca7220 */ /* 0x000fc80000410000 */
[----:B------:R-:W-:Y:S02]  /*38f0*/  @P2 FADD.FTZ R202, R63, R202 ;  /* 0x000000ca3fca2221 */ /* 0x000fe40000010000 */
.L_x_5461:
[----:B------:R-:W-:Y:S05]  /*3900*/  BSYNC B1 ;  /* 0x0000000000017941 */ /* 0x000fea0003800000 */
.L_x_5459:
[----:B------:R-:W-:Y:S01]  /*3910*/  BSSY B1, `(.L_x_5462) ;  /* 0x000000b000017945 */ /* 0x000fe20003800000 */
[----:B------:R-:W-:Y:S05]  /*3920*/  @P3 BRA `(.L_x_5463) ;  /* 0x0000004000003947 */ /* 0x000fea0003800000 */
[----:B------:R-:W-:Y:S01]  /*3930*/  HFMA2.MMA R203, -RZ, RZ, 0, 0 ;  /* 0x00000000ffcb7435 */ /* 0x000fe200000001ff */
[----:B------:R-:W-:Y:S05]  /*3940*/  @!P2 BRA `(.L_x_5464) ;  /* 0x000000700000a947 */ /* 0x000fea0003800000 */
[----:B-----5:R-:W-:Y:S01]  /*3950*/  HADD2.F32 R203, -RZ, R57.H0_H0 ;  /* 0x20000039ffcb7230 */ /* 0x020fe20000004100 */
[----:B------:R-:W-:Y:S05]  /*3960*/  BRA `(.L_x_5464) ;  /* 0x0000005000007947 */ /* 0x000fea0003800000 */
.L_x_5463:
[----:B-----5:R-:W-:Y:S02]  /*3970*/  HADD2.F32 R60, -RZ, R53.H0_H0 ;  /* 0x20000035ff3c7230 */ /* 0x020fe40000004100 */
[----:B------:R-:W-:-:S03]  /*3980*/  @P2 HADD2.F32 R62, -RZ, R57.H0_H0 ;  /* 0x20000039ff3e2230 */ /* 0x000fc60000004100 */
[----:B------:R-:W-:-:S04]  /*3990*/  FMUL.FTZ R60, R60, c[0x0][0x1ec] ;  /* 0x00007b003c3c7a20 */ /* 0x000fc80000410000 */
[----:B------:R-:W-:-:S04]  /*39a0*/  FMUL.FTZ R203, R7, R60 ;  /* 0x0000003c07cb7220 */ /* 0x000fc80000410000 */
[----:B------:R-:W-:Y:S02]  /*39b0*/  @P2 FADD.FTZ R203, R62, R203 ;  /* 0x000000cb3ecb2221 */ /* 0x000fe40000010000 */
.L_x_5464:
[----:B------:R-:W-:Y:S05]  /*39c0*/  BSYNC B1 ;  /* 0x0000000000017941 */ /* 0x000fea0003800000 */
.L_x_5462:
[----:B------:R-:W-:Y:S01]  /*39d0*/  BSSY B1, `(.L_x_5465) ;  /* 0x000000b000017945 */ /* 0x000fe20003800000 */
[----:B------:R-:W-:Y:S05]  /*39e0*/  @P3 BRA `(.L_x_5466) ;  /* 0x0000004000003947 */ /* 0x000fea0003800000 */
[----:B------:R-:W-:Y:S01]  /*39f0*/  MOV R204, RZ ;  /* 0x000000ff00cc7202 */ /* 0x000fe20000000f00 */
[----:B------:R-:W-:Y:S05]  /*3a00*/  @!P2 BRA `(.L_x_5467) ;  /* 0x000000700000a947 */ /* 0x000fea0003800000 */
[----:B-----5:R-:W-:Y:S01]  /*3a10*/  HADD2.F32 R204, -RZ, R57.H1_H1 ;  /* 0x30000039ffcc7230 */ /* 0x020fe20000004100 */
[----:B------:R-:W-:Y:S05]  /*3a20*/  BRA `(.L_x_5467) ;  /* 0x0000005000007947 */ /* 0x000fea0003800000 */
.L_x_5466:
[----:B-----5:R-:W-:Y:S02]  /*3a30*/  HADD2.F32 R60, -RZ, R53.H1_H1 ;  /* 0x30000035ff3c7230 */ /* 0x020fe40000004100 */
[----:B------:R-:W-:-:S03]  /*3a40*/  @P2 HADD2.F32 R63, -RZ, R57.H1_H1 ;  /* 0x30000039ff3f2230 */ /* 0x000fc60000004100 */
[----:B------:R-:W-:-:S04]  /*3a50*/  FMUL.FTZ R61, R60, c[0x0][0x1ec] ;  /* 0x00007b003c3d7a20 */ /* 0x000fc80000410000 */
[----:B------:R-:W-:-:S04]  /*3a60*/  FMUL.FTZ R204, R6, R61 ;  /* 0x0000003d06cc7220 */ /* 0x000fc80000410000 */
[----:B------:R-:W-:Y:S02]  /*3a70*/  @P2 FADD.FTZ R204, R63, R204 ;  /* 0x000000cc3fcc2221 */ /* 0x000fe40000010000 */
.L_x_5467:
[----:B------:R-:W-:Y:S05]  /*3a80*/  BSYNC B1 ;  /* 0x0000000000017941 */ /* 0x000fea0003800000 */
.L_x_5465:
[----:B------:R-:W-:Y:S01]  /*3a90*/  BSSY B1, `(.L_x_5468) ;  /* 0x000000b000017945 */ /* 0x000fe20003800000 */
[----:B------:R-:W-:Y:S05]  /*3aa0*/  @P3 BRA `(.L_x_5469) ;  /* 0x0000004000003947 */ /* 0x000fea0003800000 */
[----:B------:R-:W-:Y:S01]  /*3ab0*/  HFMA2.MMA R205, -RZ, RZ, 0, 0 ;  /* 0x00000000ffcd7435 */ /* 0x000fe200000001ff */
[----:B------:R-:W-:Y:S05]  /*3ac0*/  @!P2 BRA `(.L_x_5470) ;  /* 0x000000700000a947 */ /* 0x000fea0003800000 */
[----:B-----5:R-:W-:Y:S01]  /*3ad0*/  HADD2.F32 R205, -RZ, R58.H0_H0 ;  /* 0x2000003affcd7230 */ /* 0x020fe20000004100 */
[----:B------:R-:W-:Y:S05]  /*3ae0*/  BRA `(.L_x_5470) ;  /* 0x0000005000007947 */ /* 0x000fea0003800000 */
.L_x_5469:
[----:B-----5:R-:W-:Y:S02]  /*3af0*/  HADD2.F32 R60, -RZ, R54.H0_H0 ;  /* 0x20000036ff3c7230 */ /* 0x020fe40000004100 */
[----:B------:R-:W-:-:S03]  /*3b00*/  @P2 HADD2.F32 R62, -RZ, R58.H0_H0 ;  /* 0x2000003aff3e2230 */ /* 0x000fc60000004100 */
[----:B------:R-:W-:-:S04]  /*3b10*/  FMUL.FTZ R60, R60, c[0x0][0x1ec] ;  /* 0x00007b003c3c7a20 */ /* 0x000fc80000410000 */
[----:B------:R-:W-:-:S04]  /*3b20*/  FMUL.FTZ R205, R5, R60 ;  /* 0x0000003c05cd7220 */ /* 0x000fc80000410000 */
[----:B------:R-:W-:Y:S02]  /*3b30*/  @P2 FADD.FTZ R205, R62, R205 ;  /* 0x000000cd3ecd2221 */ /* 0x000fe40000010000 */
.L_x_5470:
[----:B------:R-:W-:Y:S05]  /*3b40*/  BSYNC B1 ;  /* 0x0000000000017941 */ /* 0x000fea0003800000 */
.L_x_5468:
[----:B------:R-:W-:Y:S01]  /*3b50*/  BSSY B1, `(.L_x_5471) ;  /* 0x000000b000017945 */ /* 0x000fe20003800000 */
[----:B------:R-:W-:Y:S05]  /*3b60*/  @P3 BRA `(.L_x_5472) ;  /* 0x0000004000003947 */ /* 0x000fea0003800000 */
[----:B------:R-:W-:Y:S01]  /*3b70*/  MOV R206, RZ ;  /* 0x000000ff00ce7202 */ /* 0x000fe20000000f00 */
[----:B------:R-:W-:Y:S05]  /*3b80*/  @!P2 BRA `(.L_x_5473) ;  /* 0x000000700000a947 */ /* 0x000fea0003800000 */
[----:B-----5:R-:W-:Y:S01]  /*3b90*/  HADD2.F32 R206, -RZ, R58.H1_H1 ;  /* 0x3000003affce7230 */ /* 0x020fe20000004100 */
[----:B------:R-:W-:Y:S05]  /*3ba0*/  BRA `(.L_x_5473) ;  /* 0x0000005000007947 */ /* 0x000fea0003800000 */
.L_x_5472:
[----:B-----5:R-:W-:Y:S02]  /*3bb0*/  HADD2.F32 R60, -RZ, R54.H1_H1 ;  /* 0x30000036ff3c7230 */ /* 0x020fe40000004100 */
[----:B------:R-:W-:-:S03]  /*3bc0*/  @P2 HADD2.F32 R63, -RZ, R58.H1_H1 ;  /* 0x3000003aff3f2230 */ /* 0x000fc60000004100 */
[----:B------:R-:W-:-:S04]  /*3bd0*/  FMUL.FTZ R61, R60, c[0x0][0x1ec] ;  /* 0x00007b003c3d7a20 */ /* 0x000fc80000410000 */
[----:B------:R-:W-:-:S04]  /*3be0*/  FMUL.FTZ R206, R4, R61 ;  /* 0x0000003d04ce7220 */ /* 0x000fc80000410000 */
[----:B------:R-:W-:Y:S02]  /*3bf0*/  @P2 FADD.FTZ R206, R63, R206 ;  /* 0x000000ce3fce2221 */ /* 0x000fe40000010000 */
.L_x_5473:
[----:B------:R-:W-:Y:S05]  /*3c00*/  BSYNC B1 ;  /* 0x0000000000017941 */ /* 0x000fea0003800000 */
.L_x_5471:
[----:B------:R-:W-:Y:S01]  /*3c10*/  BSSY B1, `(.L_x_5474) ;  /* 0x000000b000017945 */ /* 0x000fe20003800000 */
[----:B------:R-:W-:Y:S05]  /*3c20*/  @P3 BRA `(.L_x_5475) ;  /* 0x0000004000003947 */ /* 0x000fea0003800000 */
[----:B------:R-:W-:Y:S01]  /*3c30*/  HFMA2.MMA R207, -RZ, RZ, 0, 0 ;  /* 0x00000000ffcf7435 */ /* 0x000fe200000001ff */
[----:B------:R-:W-:Y:S05]  /*3c40*/  @!P2 BRA `(.L_x_5476) ;  /* 0x000000700000a947 */ /* 0x000fea0003800000 */
[----:B-----5:R-:W-:Y:S01]  /*3c50*/  HADD2.F32 R207, -RZ, R59.H0_H0 ;  /* 0x2000003bffcf7230 */ /* 0x020fe20000004100 */
[----:B------:R-:W-:Y:S05]  /*3c60*/  BRA `(.L_x_5476) ;  /* 0x0000005000007947 */ /* 0x000fea0003800000 */
.L_x_5475:
[----:B-----5:R-:W-:Y:S02]  /*3c70*/  HADD2.F32 R60, -RZ, R55.H0_H0 ;  /* 0x20000037ff3c7230 */ /* 0x020fe40000004100 */
[----:B------:R-:W-:-:S03]  /*3c80*/  @P2 HADD2.F32 R62, -RZ, R59.H0_H0 ;  /* 0x2000003bff3e2230 */ /* 0x000fc60000004100 */
[----:B------:R-:W-:-:S04]  /*3c90*/  FMUL.FTZ R60, R60, c[0x0][0x1ec] ;  /* 0x00007b003c3c7a20 */ /* 0x000fc80000410000 */
[----:B------:R-:W-:-:S04]  /*3ca0*/  FMUL.FTZ R207, R3, R60 ;  /* 0x0000003c03cf7220 */ /* 0x000fc80000410000 */
[----:B------:R-:W-:Y:S02]  /*3cb0*/  @P2 FADD.FTZ R207, R62, R207 ;  /* 0x000000cf3ecf2221 */ /* 0x000fe40000010000 */
.L_x_5476:
[----:B------:R-:W-:Y:S05]  /*3cc0*/  BSYNC B1 ;  /* 0x0000000000017941 */ /* 0x000fea0003800000 */
.L_x_5474:
[----:B------:R-:W-:Y:S01]  /*3cd0*/  BSSY B1, `(.L_x_5477) ;  /* 0x000000b000017945 */ /* 0x000fe20003800000 */
[----:B------:R-:W-:Y:S05]  /*3ce0*/  @P3 BRA `(.L_x_5478) ;  /* 0x0000004000003947 */ /* 0x000fea0003800000 */
[----:B------:R-:W-:Y:S01]  /*3cf0*/  MOV R208, RZ ;  /* 0x000000ff00d07202 */ /* 0x000fe20000000f00 */
[----:B------:R-:W-:Y:S05]  /*3d00*/  @!P2 BRA `(.L_x_5479) ;  /* 0x000000700000a947 */ /* 0x000fea0003800000 */
[----:B-----5:R-:W-:Y:S01]  /*3d10*/  HADD2.F32 R208, -RZ, R59.H1_H1 ;  /* 0x3000003bffd07230 */ /* 0x020fe20000004100 */
[----:B------:R-:W-:Y:S05]  /*3d20*/  BRA `(.L_x_5479) ;  /* 0x0000005000007947 */ /* 0x000fea0003800000 */
.L_x_5478:
[----:B-----5:R-:W-:Y:S02]  /*3d30*/  HADD2.F32 R60, -RZ, R55.H1_H1 ;  /* 0x30000037ff3c7230 */ /* 0x020fe40000004100 */
[----:B------:R-:W-:-:S03]  /*3d40*/  @P2 HADD2.F32 R63, -RZ, R59.H1_H1 ;  /* 0x3000003bff3f2230 */ /* 0x000fc60000004100 */
[----:B------:R-:W-:-:S04]  /*3d50*/  FMUL.FTZ R61, R60, c[0x0][0x1ec] ;  /* 0x00007b003c3d7a20 */ /* 0x000fc80000410000 */
[----:B------:R-:W-:-:S04]  /*3d60*/  FMUL.FTZ R208, R2, R61 ;  /* 0x0000003d02d07220 */ /* 0x000fc80000410000 */
[----:B------:R-:W-:Y:S02]  /*3d70*/  @P2 FADD.FTZ R208, R63, R208 ;  /* 0x000000d03fd02221 */ /* 0x000fe40000010000 */
.L_x_5479:
[----:B------:R-:W-:Y:S05]  /*3d80*/  BSYNC B1 ;  /* 0x0000000000017941 */ /* 0x000fea0003800000 */
.L_x_5477:
[----:B------:R-:W-:Y:S01]  /*3d90*/  HFMA2.MMA R65, -RZ, RZ, 0, 9.5367431640625e-07 ;  /* 0x00000010ff417435 */ /* 0x000fe200000001ff */
[----:B------:R-:W-:Y:S02]  /*3da0*/  F2FP.PACK_AB R63, R208, R207 ;  /* 0x000000cfd03f723e */ /* 0x000fe400000000ff */
[----:B------:R-:W-:Y:S02]  /*3db0*/  F2FP.PACK_AB R62, R206, R205 ;  /* 0x000000cdce3e723e */ /* 0x000fe400000000ff */
[----:B------:R-:W-:Y:S02]  /*3dc0*/  F2FP.PACK_AB R61, R204, R203 ;  /* 0x000000cbcc3d723e */ /* 0x000fe400000000ff */
[----:B------:R-:W-:-:S03]  /*3dd0*/  F2FP.PACK_AB R60, R202, R201 ;  /* 0x000000c9ca3c723e */ /* 0x000fc600000000ff */
[----:B------:R-:W-:-:S05]  /*3de0*/  IMAD.WIDE.U32 R64, R212, R65, c[0x0][0x188] ;  /* 0x00006200d4407625 */ /* 0x000fca00078e0041 */
[----:B------:R0:W-:Y:S02]  /*3df0*/  STG.E.128 [R64.64], R60 ;  /* 0x0000003c40007986 */ /* 0x0001e4000c101d04 */
.L_x_5455:
[----:B------:R-:W-:Y:S05]  /*3e00*/  BSYNC B0 ;  /* 0x0000000000007941 */ /* 0x000fea0003800000 */
.L_x_5454:
        /* <DEDUP_REMOVED lines=60> */
.L_x_5496:
        /* <DEDUP_REMOVED lines=117> */
.L_x_5497:
        /* <DEDUP_REMOVED lines=59> */
.L_x_5485:
[----:B------:R-:W-:Y:S05]  /*4cd0*/  BSYNC B1 ;  /* 0x0000000000017941 */ /* 0x000fea0003800000 */
.L_x_5484:
        /* <DEDUP_REMOVED lines=35> */
.L_x_5487:
[----:B------:R-:W-:Y:S05]  /*4f10*/  BSYNC B1 ;  /* 0x0000000000017941 */ /* 0x000fea0003800000 */
.L_x_5486:
        /* <DEDUP_REMOVED lines=35> */
.L_x_5489:
[----:B------:R-:W-:Y:S05]  /*5150*/  BSYNC B1 ;  /* 0x0000000000017941 */ /* 0x000fea0003800000 */
.L_x_5488:
        /* <DEDUP_REMOVED lines=35> */
.L_x_5491:
[----:B------:R-:W-:Y:S05]  /*5390*/  BSYNC B1 ;  /* 0x0000000000017941 */ /* 0x000fea0003800000 */
.L_x_5490:
        /* <DEDUP_REMOVED lines=35> */
.L_x_5493:
[----:B------:R-:W-:Y:S05]  /*55d0*/  BSYNC B1 ;  /* 0x0000000000017941 */ /* 0x000fea0003800000 */
.L_x_5492:
        /* <DEDUP_REMOVED lines=18> */
[----:B------:R-:W-:Y:S01]  /*5700*/  FFMA.FTZ R61, R144, R64, R153 ;  /* 0x00000040903d7223 */ /* 0x000fe20000010099 */
[----:B------:R-:W-:Y:S01]  /*5710*/  MOV R64, 0x10 ;  /* 0x0000001000407802 */ /* 0x000fe20000000f00 */
[----:B------:R-:W-:-:S02]  /*5720*/  FFMA.FTZ R65, R146, R62, R155 ;  /* 0x0000003e92417223 */ /* 0x000fc4000001009b */
[----:B------:R-:W-:Y:S02]  /*5730*/  FFMA.FTZ R214, R147, R214, R154 ;  /* 0x000000d693d67223 */ /* 0x000fe4000001009a */
[----:B------:R-:W-:Y:S01]  /*5740*/  FFMA.FTZ R63, R149, R218, R156 ;  /* 0x000000da953f7223 */ /* 0x000fe2000001009c */
[----:B------:R-:W-:Y:S01]  /*5750*/  F2FP.PACK_AB R60, R65, R60 ;  /* 0x0000003c413c723e */ /* 0x000fe200000000ff */
[----:B------:R-:W-:Y:S02]  /*5760*/  FFMA.FTZ R210, R151, R210, R158 ;  /* 0x000000d297d27223 */ /* 0x000fe4000001009e */
[----:B------:R-:W-:Y:S02]  /*5770*/  FFMA.FTZ R211, R150, R216, R159 ;  /* 0x000000d896d37223 */ /* 0x000fe4000001009f */
[----:B------:R-:W-:Y:S01]  /*5780*/  FFMA.FTZ R212, R148, R212, R157 ;  /* 0x000000d494d47223 */ /* 0x000fe2000001009d */
[----:B------:R-:W-:Y:S01]  /*5790*/  F2FP.PACK_AB R63, R210, R63 ;  /* 0x0000003fd23f723e */ /* 0x000fe200000000ff */
[----:B------:R-:W-:Y:S01]  /*57a0*/  IMAD.WIDE.U32 R64, R209, R64, c[0x0][0x208] ;  /* 0x00008200d1407625 */ /* 0x000fe200078e0040 */
[----:B------:R-:W-:-:S02]  /*57b0*/  F2FP.PACK_AB R62, R211, R214 ;  /* 0x000000d6d33e723e */ /* 0x000fc400000000ff */
[----:B------:R-:W-:-:S05]  /*57c0*/  F2FP.PACK_AB R61, R212, R61 ;  /* 0x0000003dd43d723e */ /* 0x000fca00000000ff */
[----:B------:R0:W-:Y:S02]  /*57d0*/  STG.E.128 [R64.64], R60 ;  /* 0x0000003c40007986 */ /* 0x0001e4000c101d04 */
.L_x_5483:
[----:B0-----:R-:W-:Y:S05]  /*57e0*/  BSYNC B0 ;  /* 0x0000000000007941 */ /* 0x001fea0003800000 */
.L_x_5482:
[----:B------:R-:W-:-:S04]  /*57f0*/  MOV R61, c[0x0][0x160] ;  /* 0x00005800003d7a02 */ /* 0x000fc80000000f00 */
[----:B------:R-:W-:-:S04]  /*5800*/  LEA R160, R61, R160, 0x2 ;  /* 0x000000a03da07211 */ /* 0x000fc800078e10ff */
[----:B------:R-:W-:-:S13]  /*5810*/  ISETP.GE.AND P2, PT, R160, c[0x0][0x164], PT ;  /* 0x00005900a0007a0c */ /* 0x000fda0003f46270 */
[----:B------:R-:W-:Y:S01]  /*5820*/  @P2 CALL.REL.NOINC `(.L_x_5494) ;  /* 0x0000001000002944 */ /* 0x000fe20003c00000 */
[----:B------:R-:W-:Y:S05]  /*5830*/  BRA `(.L_x_5495) ;  /* 0xffffb8a000007947 */ /* 0x000fea000383ffff */
.L_x_5494:
[----:B------:R-:W-:Y:S05]  /*5840*/  EXIT ;  /* 0x000000000000794d */ /* 0x000fea0003800000 */
.L_x_5480:
[----:B------:R-:W-:Y:S01]  /*5850*/  HFMA2.MMA R213, -RZ, RZ, 0, 5.9604644775390625e-08 ;  /* 0x00000001ffd57435 */ /* 0x000fe200000001ff */
[----:B------:R-:W-:Y:S02]  /*5860*/  MOV R63, 0x1f ;  /* 0x0000001f003f7802 */ /* 0x000fe40000000f00 */
[----:B------:R-:W-:Y:S02]  /*5870*/  MOV R212, 0xffffffff ;  /* 0xffffffff00d47802 */ /* 0x000fe40000000f00 */
[----:B------:R-:W-:Y:S02]  /*5880*/  MOV R60, 0x58a0 ;  /* 0x000058a0003c7802 */ /* 0x000fe40000000f00 */
[----:B-----5:R-:W-:Y:S05]  /*5890*/  CALL.REL.NOINC `($__internal_22_$__cuda_sm70_shflsync_bfly_p) ;  /* 0x000009c000007944 */ /* 0x020fea0003c00000 */
[----:B-1----:R-:W-:Y:S01]  /*58a0*/  MOV R61, R213 ;  /* 0x000000d5003d7202 */ /* 0x002fe20000000f00 */
[----:B0-----:R-:W-:Y:S05]  /*58b0*/  BRA `(.L_x_5496) ;  /* 0xffffe91000007947 */ /* 0x001fea000383ffff */
.L_x_5481:
[----:B------:R-:W-:Y:S01]  /*58c0*/  HFMA2.MMA R213, -RZ, RZ, 0, 1.1920928955078125e-07 ;  /* 0x00000002ffd57435 */ /* 0x000fe200000001ff */
[----:B0-----:R-:W-:Y:S02]  /*58d0*/  MOV R62, R214 ;  /* 0x000000d6003e7202 */ /* 0x001fe40000000f00 */
[----:B------:R-:W-:Y:S02]  /*58e0*/  MOV R63, 0x1f ;  /* 0x0000001f003f7802 */ /* 0x000fe40000000f00 */
[----:B------:R-:W-:-:S02]  /*58f0*/  MOV R212, 0xffffffff ;  /* 0xffffffff00d47802 */ /* 0x000fc40000000f00 */
[----:B------:R-:W-:Y:S02]  /*5900*/  MOV R60, 0x5920 ;  /* 0x00005920003c7802 */ /* 0x000fe40000000f00 */
[----:B-----5:R-:W-:Y:S05]  /*5910*/  CALL.REL.NOINC `($__internal_22_$__cuda_sm70_shflsync_bfly_p) ;  /* 0x0000094000007944 */ /* 0x020fea0003c00000 */
[----:B01----:R-:W-:Y:S01]  /*5920*/  FADD.FTZ R62, R214, R213 ;  /* 0x000000d5d63e7221 */ /* 0x003fe20000010000 */
[----:B------:R-:W-:Y:S01]  /*5930*/  HFMA2.MMA R213, -RZ, RZ, 0, 2.384185791015625e-07 ;  /* 0x00000004ffd57435 */ /* 0x000fe200000001ff */
[----:B------:R-:W-:Y:S02]  /*5940*/  MOV R63, 0x1f ;  /* 0x0000001f003f7802 */ /* 0x000fe40000000f00 */
[----:B------:R-:W-:Y:S02]  /*5950*/  MOV R212, 0xffffffff ;  /* 0xffffffff00d47802 */ /* 0x000fe40000000f00 */
[----:B------:R-:W-:Y:S02]  /*5960*/  MOV R60, 0x5980 ;  /* 0x00005980003c7802 */ /* 0x000fe40000000f00 */
[----:B------:R-:W-:Y:S05]  /*5970*/  CALL.REL.NOINC `($__internal_22_$__cuda_sm70_shflsync_bfly_p) ;  /* 0x000008e000007944 */ /* 0x000fea0003c00000 */
[----:B01----:R-:W-:Y:S01]  /*5980*/  FADD.FTZ R62, R62, R213 ;  /* 0x000000d53e3e7221 */ /* 0x003fe20000010000 */
[----:B------:R-:W-:Y:S01]  /*5990*/  HFMA2.MMA R213, -RZ, RZ, 0, 4.76837158203125e-07 ;  /* 0x00000008ffd57435 */ /* 0x000fe200000001ff */
[----:B------:R-:W-:Y:S02]  /*59a0*/  MOV R63, 0x1f ;  /* 0x0000001f003f7802 */ /* 0x000fe40000000f00 */
[----:B------:R-:W-:-:S02]  /*59b0*/  MOV R212, 0xffffffff ;  /* 0xffffffff00d47802 */ /* 0x000fc40000000f00 */
[----:B------:R-:W-:Y:S02]  /*59c0*/  MOV R60, 0x59e0 ;  /* 0x000059e0003c7802 */ /* 0x000fe40000000f00 */
[----:B------:R-:W-:Y:S05]  /*59d0*/  CALL.REL.NOINC `($__internal_22_$__cuda_sm70_shflsync_bfly_p) ;  /* 0x0000088000007944 */ /* 0x000fea0003c00000 */
[----:B01----:R-:W-:Y:S01]  /*59e0*/  FADD.FTZ R62, R62, R213 ;  /* 0x000000d53e3e7221 */ /* 0x003fe20000010000 */
[----:B------:R-:W-:Y:S01]  /*59f0*/  HFMA2.MMA R213, -RZ, RZ, 0, 9.5367431640625e-07 ;  /* 0x00000010ffd57435 */ /* 0x000fe200000001ff */
[----:B------:R-:W-:Y:S02]  /*5a00*/  MOV R63, 0x1f ;  /* 0x0000001f003f7802 */ /* 0x000fe40000000f00 */
[----:B------:R-:W-:Y:S02]  /*5a10*/  MOV R212, 0xffffffff ;  /* 0xffffffff00d47802 */ /* 0x000fe40000000f00 */
[----:B------:R-:W-:Y:S02]  /*5a20*/  MOV R60, 0x5a40 ;  /* 0x00005a40003c7802 */ /* 0x000fe40000000f00 */
[----:B------:R-:W-:Y:S05]  /*5a30*/  CALL.REL.NOINC `($__internal_22_$__cuda_sm70_shflsync_bfly_p) ;  /* 0x0000082000007944 */ /* 0x000fea0003c00000 */
        /* <DEDUP_REMOVED lines=103> */
[----:B------:R-:W-:Y:S05]  /*60b0*/  CALL.REL.NOINC `($__internal_22_$__cuda_sm70_shflsync_bfly_p) ;  /* 0x000001a000007944 */ /* 0x000fea0003c00000 */
[----:B01----:R-:W-:Y:S01]  /*60c0*/  FADD.FTZ R62, R62, R213 ;  /* 0x000000d53e3e7221 */ /* 0x003fe20000010000 */
[----:B------:R-:W-:Y:S01]  /*60d0*/  HFMA2.MMA R213, -RZ, RZ, 0, 1.1920928955078125e-07 ;  /* 0x00000002ffd57435 */ /* 0x000fe200000001ff */
[----:B------:R-:W-:Y:S02]  /*60e0*/  MOV R63, 0x1f ;  /* 0x0000001f003f7802 */ /* 0x000fe40000000f00 */
[----:B------:R-:W-:Y:S02]  /*60f0*/  MOV R212, 0xffffffff ;  /* 0xffffffff00d47802 */ /* 0x000fe40000000f00 */
[----:B------:R-:W-:Y:S02]  /*6100*/  MOV R60, 0x6120 ;  /* 0x00006120003c7802 */ /* 0x000fe40000000f00 */
[----:B------:R-:W-:Y:S05]  /*6110*/  CALL.REL.NOINC `($__internal_22_$__cuda_sm70_shflsync_bfly_p) ;  /* 0x0000014000007944 */ /* 0x000fea0003c00000 */
[----:B01----:R-:W-:Y:S01]  /*6120*/  FADD.FTZ R62, R62, R213 ;  /* 0x000000d53e3e7221 */ /* 0x003fe20000010000 */
[----:B------:R-:W-:Y:S01]  /*6130*/  HFMA2.MMA R213, -RZ, RZ, 0, 2.384185791015625e-07 ;  /* 0x00000004ffd57435 */ /* 0x000fe200000001ff */
[----:B------:R-:W-:Y:S02]  /*6140*/  MOV R63, 0x1f ;  /* 0x0000001f003f7802 */ /* 0x000fe40000000f00 */
[----:B------:R-:W-:-:S02]  /*6150*/  MOV R212, 0xffffffff ;  /* 0xffffffff00d47802 */ /* 0x000fc40000000f00 */
[----:B------:R-:W-:Y:S02]  /*6160*/  MOV R60, 0x6180 ;  /* 0x00006180003c7802 */ /* 0x000fe40000000f00 */
[----:B------:R-:W-:Y:S05]  /*6170*/  CALL.REL.NOINC `($__internal_22_$__cuda_sm70_shflsync_bfly_p) ;  /* 0x000000e000007944 */ /* 0x000fea0003c00000 */
[----:B01----:R-:W-:Y:S01]  /*6180*/  FADD.FTZ R62, R62, R213 ;  /* 0x000000d53e3e7221 */ /* 0x003fe20000010000 */
[----:B------:R-:W-:Y:S01]  /*6190*/  HFMA2.MMA R213, -RZ, RZ, 0, 4.76837158203125e-07 ;  /* 0x00000008ffd57435 */ /* 0x000fe200000001ff */
[----:B------:R-:W-:Y:S02]  /*61a0*/  MOV R63, 0x1f ;  /* 0x0000001f003f7802 */ /* 0x000fe40000000f00 */
[----:B------:R-:W-:Y:S02]  /*61b0*/  MOV R212, 0xffffffff ;  /* 0xffffffff00d47802 */ /* 0x000fe40000000f00 */
[----:B------:R-:W-:Y:S02]  /*61c0*/  MOV R60, 0x61e0 ;  /* 0x000061e0003c7802 */ /* 0x000fe40000000f00 */
[----:B------:R-:W-:Y:S05]  /*61d0*/  CALL.REL.NOINC `($__internal_22_$__cuda_sm70_shflsync_bfly_p) ;  /* 0x0000008000007944 */ /* 0x000fea0003c00000 */
[----:B-1----:R-:W-:Y:S01]  /*61e0*/  FADD.FTZ R64, R62, R213 ;  /* 0x000000d53e407221 */ /* 0x002fe20000010000 */
[----:B------:R-:W-:Y:S01]  /*61f0*/  HFMA2.MMA R213, -RZ, RZ, 0, 9.5367431640625e-07 ;  /* 0x00000010ffd57435 */ /* 0x000fe200000001ff */
[----:B0-----:R-:W-:Y:S02]  /*6200*/  MOV R63, 0x1f ;  /* 0x0000001f003f7802 */ /* 0x001fe40000000f00 */
[----:B------:R-:W-:-:S02]  /*6210*/  MOV R212, 0xffffffff ;  /* 0xffffffff00d47802 */ /* 0x000fc40000000f00 */
[----:B------:R-:W-:Y:S02]  /*6220*/  MOV R62, R64 ;  /* 0x00000040003e7202 */ /* 0x000fe40000000f00 */
[----:B------:R-:W-:Y:S02]  /*6230*/  MOV R60, 0x6250 ;  /* 0x00006250003c7802 */ /* 0x000fe40000000f00 */
[----:B------:R-:W-:Y:S05]  /*6240*/  CALL.REL.NOINC `($__internal_22_$__cuda_sm70_shflsync_bfly_p) ;  /* 0x0000001000007944 */ /* 0x000fea0003c00000 */
[----:B01----:R-:W-:Y:S05]  /*6250*/  BRA `(.L_x_5497) ;  /* 0xffffe6c000007947 */ /* 0x003fea000383ffff */
        .weak           $__internal_22_$__cuda_sm70_shflsync_bfly_p
        .type           $__internal_22_$__cuda_sm70_shflsync_bfly_p,@function
        .size           $__internal_22_$__cuda_sm70_shflsync_bfly_p,(.L_x_43082 - $__internal_22_$__cuda_sm70_shflsync_bfly_p)
$__internal_22_$__cuda_sm70_shflsync_bfly_p:
[----:B------:R-:W-:Y:S01]  /*6260*/  HFMA2.MMA R61, -RZ, RZ, 0, 0 ;  /* 0x00000000ff3d7435 */ /* 0x000fe200000001ff */
[----:B------:R-:W-:Y:S04]  /*6270*/  WARPSYNC R212 ;  /* 0x000000d400007348 */ /* 0x000fe80003800000 */
[----:B------:R0:W1:Y:S01]  /*6280*/  SHFL.BFLY PT, R213, R62, R213, R63 ;  /* 0x0c0000d53ed57389 */ /* 0x00006200000e003f */
[----:B------:R-:W-:Y:S05]  /*6290*/  RET.REL.NODEC R60 `(_ZN10layer_norm13ln_fwd_kernelINS_13Kernel_traitsI6__halfS2_S2_S2_fjLj1536ELj1ELj4ELj1ELj16ENS_18Kernel_traits_baseILj1536ES2_S2_S2_S2_fjLj128EEEEELb0ELb1ELb1ELb0EEEvNS_9FwdParamsE) ;  /* 0xffff9d603c007950 */ /* 0x000fea0003c3ffff */
.L_x_5498:
        /* <DEDUP_REMOVED lines=14> */
.L_x_43082:


//--------------------- .text._ZN10layer_norm13ln_fwd_kernelINS_13Kernel_traitsI6__halfS2_S2_S2_fjLj1536ELj1ELj4ELj1ELj16ENS_18Kernel_traits_baseILj1536ES2_S2_S2_S2_fjLj128EEEEELb0ELb1ELb1ELb1EEEvNS_9FwdParamsE --------------------------
	.section	.text._ZN10layer_norm13ln_fwd_kernelINS_13Kernel_traitsI6__halfS2_S2_S2_fjLj1536ELj1ELj4ELj1ELj16ENS_18Kernel_traits_baseILj1536ES2_S2_S2_S2_fjLj128EEEEELb0ELb1ELb1ELb1EEEvNS_9FwdParamsE,"ax",@progbits
	.sectioninfo	@"SHI_REGISTERS=239"
	.align	128
        .global         _ZN10layer_norm13ln_fwd_kernelINS_13Kernel_traitsI6__halfS2_S2_S2_fjLj1536ELj1ELj4ELj1ELj16ENS_18Kernel_traits_baseILj1536ES2_S2_S2_S2_fjLj128EEEEELb0ELb1ELb1ELb1EEEvNS_9FwdParamsE
        .type           _ZN10layer_norm13ln_fwd_kernelINS_13Kernel_traitsI6__halfS2_S2_S2_fjLj1536ELj1ELj4ELj1ELj16ENS_18Kernel_traits_baseILj1536ES2_S2_S2_S2_fjLj128EEEEELb0ELb1ELb1ELb1EEEvNS_9FwdParamsE,@function
        .size           _ZN10layer_norm13ln_fwd_kernelINS_13Kernel_traitsI6__halfS2_S2_S2_fjLj1536ELj1ELj4ELj1ELj16ENS_18Kernel_traits_baseILj1536ES2_S2_S2_S2_fjLj128EEEEELb0ELb1ELb1ELb1EEEvNS_9FwdParamsE,(.L_x_43083 - _ZN10layer_norm13ln_fwd_kernelINS_13Kernel_traitsI6__halfS2_S2_S2_fjLj1536ELj1ELj4ELj1ELj16ENS_18Kernel_traits_baseILj1536ES2_S2_S2_S2_fjLj128EEEEELb0ELb1ELb1ELb1EEEvNS_9FwdParamsE)
        .other          _ZN10layer_norm13ln_fwd_kernelINS_13Kernel_traitsI6__halfS2_S2_S2_fjLj1536ELj1ELj4ELj1ELj16ENS_18Kernel_traits_baseILj1536ES2_S2_S2_S2_fjLj128EEEEELb0ELb1ELb1ELb1EEEvNS_9FwdParamsE,@"STO_CUDA_ENTRY STV_DEFAULT"
_ZN10layer_norm13ln_fwd_kernelINS_13Kernel_traitsI6__halfS2_S2_S2_fjLj1536ELj1ELj4ELj1ELj16ENS_18Kernel_traits_baseILj1536ES2_S2_S2_S2_fjLj128EEEEELb0ELb1ELb1ELb1EEEvNS_9FwdParamsE:
.text._ZN10layer_norm13ln_fwd_kernelINS_13Kernel_traitsI6__halfS2_S2_S2_fjLj1536ELj1ELj4ELj1ELj16ENS_18Kernel_traits_baseILj1536ES2_S2_S2_S2_fjLj128EEEEELb0ELb1ELb1ELb1EEEvNS_9FwdParamsE:
        /* <DEDUP_REMOVED lines=106> */
[----:B------:R-:W-:Y:S02]  /*06a0*/  HADD2.F32 R133, -RZ, R11.H0_H0 ;  /* 0x2000000bff857230 */ /* 0x000fe40000004100 */
[----:B------:R-:W-:Y:S02]  /*06b0*/  HADD2.F32 R163, -RZ, R44.H0_H0 ;  /* 0x2000002cffa37230 */ /* 0x000fe40000004100 */
[----:B------:R-:W-:Y:S02]  /*06c0*/  HADD2.F32 R23, -RZ, R27.H0_H0 ;  /* 0x2000001bff177230 */ /* 0x000fe40000004100 */
[----:B------:R-:W-:Y:S02]  /*06d0*/  HADD2.F32 R45, -RZ, R46.H0_H0 ;  /* 0x2000002eff2d7230 */ /* 0x000fe40000004100 */
[----:B------:R-:W-:-:S02]  /*06e0*/  HADD2.F32 R143, -RZ, R30.H0_H0 ;  /* 0x2000001eff8f7230 */ /* 0x000fc40000004100 */
[----:B------:R-:W-:Y:S02]  /*06f0*/  HADD2.F32 R156, -RZ, R46.H1_H1 ;  /* 0x3000002eff9c7230 */ /* 0x000fe40000004100 */
[----:B------:R-:W-:Y:S02]  /*0700*/  HADD2.F32 R149, -RZ, R34.H0_H0 ;  /* 0x20000022ff957230 */ /* 0x000fe40000004100 */
[----:B------:R-:W-:Y:S02]  /*0710*/  HADD2.F32 R11, -RZ, R11.H1_H1 ;  /* 0x3000000bff0b7230 */ /* 0x000fe40000004100 */
[----:B------:R-:W-:Y:S02]  /*0720*/  HADD2.F32 R155, -RZ, R38.H0_H0 ;  /* 0x20000026ff9b7230 */ /* 0x000fe40000004100 */
[----:B------:R-:W-:Y:S02]  /*0730*/  HADD2.F32 R27, -RZ, R27.H1_H1 ;  /* 0x3000001bff1b7230 */ /* 0x000fe40000004100 */
[----:B------:R-:W-:-:S02]  /*0740*/  HADD2.F32 R161, -RZ, R42.H0_H0 ;  /* 0x2000002affa17230 */ /* 0x000fc40000004100 */
[----:B------:R-:W-:Y:S02]  /*0750*/  HADD2.F32 R139, -RZ, R28.H0_H0 ;  /* 0x2000001cff8b7230 */ /* 0x000fe40000004100 */
        /* <DEDUP_REMOVED lines=22> */
[----:B------:R-:W-:-:S02]  /*08c0*/  HADD2.F32 R157, -RZ, R40.H0_H0 ;  /* 0x20000028ff9d7230 */ /* 0x000fc40000004100 */
[----:B------:R-:W-:Y:S02]  /*08d0*/  HADD2.F32 R150, -RZ, R40.H1_H1 ;  /* 0x30000028ff967230 */ /* 0x000fe40000004100 */
[--C-:B------:R-:W-:Y:S02]  /*08e0*/  HADD2.F32 R159, -RZ, R41.reuse.H0_H0 ;  /* 0x20000029ff9f7230 */ /* 0x100fe40000004100 */
[----:B------:R-:W-:Y:S02]  /*08f0*/  HADD2.F32 R152, -RZ, R41.H1_H1 ;  /* 0x30000029ff987230 */ /* 0x000fe40000004100 */
[----:B------:R-:W-:Y:S02]  /*0900*/  HADD2.F32 R42, -RZ, R42.H1_H1 ;  /* 0x3000002aff2a7230 */ /* 0x000fe40000004100 */
[----:B------:R-:W-:Y:S02]  /*0910*/  HADD2.F32 R44, -RZ, R44.H1_H1 ;  /* 0x3000002cff2c7230 */ /* 0x000fe40000004100 */
[----:B------:R-:W-:-:S02]  /*0920*/  HADD2.F32 R46, -RZ, R6.H1_H1 ;  /* 0x30000006ff2e7230 */ /* 0x000fc40000004100 */
.L_x_5648:
        /* <DEDUP_REMOVED lines=30> */
[----:B-----5:R-:W-:Y:S01]  /*0b10*/  HADD2.F32 R40, -RZ, R48.H0_H0 ;  /* 0x20000030ff287230 */ /* 0x020fe20000004100 */
[----:B------:R-:W-:Y:S05]  /*0b20*/  BRA `(.L_x_5501) ;  /* 0x0000005000007947 */ /* 0x000fea0003800000 */
.L_x_5500:
[----:B0----5:R-:W-:Y:S02]  /*0b30*/  HADD2.F32 R2, -RZ, R52.H0_H0 ;  /* 0x20000034ff027230 */ /* 0x021fe40000004100 */
[----:B------:R-:W-:-:S03]  /*0b40*/  @P0 HADD2.F32 R29, -RZ, R48.H0_H0 ;  /* 0x20000030ff1d0230 */ /* 0x000fc60000004100 */
[----:B------:R-:W-:-:S04]  /*0b50*/  FMUL.FTZ R3, R2, c[0x0][0x1ec] ;  /* 0x00007b0002037a20 */ /* 0x000fc80000410000 */
[----:B------:R-:W-:-:S04]  /*0b60*/  FMUL.FTZ R40, R124, R3 ;  /* 0x000000037c287220 */ /* 0x000fc80000410000 */
[----:B------:R-:W-:Y:S02]  /*0b70*/  @P0 FADD.FTZ R40, R40, R29 ;  /* 0x0000001d28280221 */ /* 0x000fe40000010000 */
.L_x_5501:
[----:B------:R-:W-:Y:S05]  /*0b80*/  BSYNC B0 ;  /* 0x0000000000007941 */ /* 0x000fea0003800000 */
.L_x_5499:
[----:B------:R-:W-:Y:S01]  /*0b90*/  BSSY B0, `(.L_x_5502) ;  /* 0x000000b000007945 */ /* 0x000fe20003800000 */
[----:B------:R-:W-:Y:S05]  /*0ba0*/  @P2 BRA `(.L_x_5503) ;  /* 0x0000004000002947 */ /* 0x000fea0003800000 */
[----:B------:R-:W-:Y:S01]  /*0bb0*/  HFMA2.MMA R41, -RZ, RZ, 0, 0 ;  /* 0x00000000ff297435 */ /* 0x000fe200000001ff */
[----:B------:R-:W-:Y:S05]  /*0bc0*/  @!P0 BRA `(.L_x_5504) ;  /* 0x0000007000008947 */ /* 0x000fea0003800000 */
[----:B-----5:R-:W-:Y:S01]  /*0bd0*/  HADD2.F32 R41, -RZ, R48.H1_H1 ;  /* 0x30000030ff297230 */ /* 0x020fe20000004100 */
[----:B------:R-:W-:Y:S05]  /*0be0*/  BRA `(.L_x_5504) ;  /* 0x0000005000007947 */ /* 0x000fea0003800000 */
.L_x_5503:
[----:B-----5:R-:W-:Y:S02]  /*0bf0*/  HADD2.F32 R2, -RZ, R52.H1_H1 ;  /* 0x30000034ff027230 */ /* 0x020fe40000004100 */
[----:B------:R-:W-:-:S03]  /*0c00*/  @P0 HADD2.F32 R28, -RZ, R48.H1_H1 ;  /* 0x30000030ff1c0230 */ /* 0x000fc60000004100 */
[----:B------:R-:W-:-:S04]  /*0c10*/  FMUL.FTZ R2, R2, c[0x0][0x1ec] ;  /* 0x00007b0002027a20 */ /* 0x000fc80000410000 */
[----:B------:R-:W-:-:S04]  /*0c20*/  FMUL.FTZ R41, R125, R2 ;  /* 0x000000027d297220 */ /* 0x000fc80000410000 */
[----:B------:R-:W-:Y:S02]  /*0c30*/  @P0 FADD.FTZ R41, R41, R28 ;  /* 0x0000001c29290221 */ /* 0x000fe40000010000 */
.L_x_5504:
[----:B------:R-:W-:Y:S05]  /*0c40*/  BSYNC B0 ;  /* 0x0000000000007941 */ /* 0x000fea0003800000 */
.L_x_5502:
[----:B------:R-:W-:Y:S01]  /*0c50*/  BSSY B0, `(.L_x_5505) ;  /* 0x000000b000007945 */ /* 0x000fe20003800000 */
[----:B------:R-:W-:Y:S05]  /*0c60*/  @P2 BRA `(.L_x_5506) ;  /* 0x0000004000002947 */ /* 0x000fea0003800000 */
[----:B------:R-:W-:Y:S01]  /*0c70*/  MOV R60, RZ ;  /* 0x000000ff003c7202 */ /* 0x000fe20000000f00 */
[----:B------:R-:W-:Y:S05]  /*0c80*/  @!P0 BRA `(.L_x_5507) ;  /* 0x0000007000008947 */ /* 0x000fea0003800000 */
[----:B-----5:R-:W-:Y:S01]  /*0c90*/  HADD2.F32 R60, -RZ, R49.H0_H0 ;  /* 0x20000031ff3c7230 */ /* 0x020fe20000004100 */
[----:B------:R-:W-:Y:S05]  /*0ca0*/  BRA `(.L_x_5507) ;  /* 0x0000005000007947 */ /* 0x000fea0003800000 */
.L_x_5506:
[----:B-----5:R-:W-:Y:S02]  /*0cb0*/  HADD2.F32 R2, -RZ, R53.H0_H0 ;  /* 0x20000035ff027230 */ /* 0x020fe40000004100 */
[----:B------:R-:W-:-:S03]  /*0cc0*/  @P0 HADD2.F32 R29, -RZ, R49.H0_H0 ;  /* 0x20000031ff1d0230 */ /* 0x000fc60000004100 */
[----:B------:R-:W-:-:S04]  /*0cd0*/  FMUL.FTZ R3, R2, c[0x0][0x1ec] ;  /* 0x00007b0002037a20 */ /* 0x000fc80000410000 */
[----:B------:R-:W-:-:S04]  /*0ce0*/  FMUL.FTZ R60, R126, R3 ;  /* 0x000000037e3c7220 */ /* 0x000fc80000410000 */
[----:B------:R-:W-:Y:S02]  /*0cf0*/  @P0 FADD.FTZ R60, R60, R29 ;  /* 0x0000001d3c3c0221 */ /* 0x000fe40000010000 */
.L_x_5507:
[----:B------:R-:W-:Y:S05]  /*0d00*/  BSYNC B0 ;  /* 0x0000000000007941 */ /* 0x000fea0003800000 */
.L_x_5505:
[----:B------:R-:W-:Y:S01]  /*0d10*/  BSSY B0, `(.L_x_5508) ;  /* 0x000000b000007945 */ /* 0x000fe20003800000 */
[----:B------:R-:W-:Y:S05]  /*0d20*/  @P2 BRA `(.L_x_5509) ;  /* 0x0000004000002947 */ /* 0x000fea0003800000 */
[----:B------:R-:W-:Y:S01]  /*0d30*/  HFMA2.MMA R61, -RZ, RZ, 0, 0 ;  /* 0x00000000ff3d7435 */ /* 0x000fe200000001ff */
[----:B------:R-:W-:Y:S05]  /*0d40*/  @!P0 BRA `(.L_x_5510) ;  /* 0x0000007000008947 */ /* 0x000fea0003800000 */
[----:B-----5:R-:W-:Y:S01]  /*0d50*/  HADD2.F32 R61, -RZ, R49.H1_H1 ;  /* 0x30000031ff3d7230 */ /* 0x020fe20000004100 */
[----:B------:R-:W-:Y:S05]  /*0d60*/  BRA `(.L_x_5510) ;  /* 0x0000005000007947 */ /* 0x000fea0003800000 */
.L_x_5509:
[----:B-----5:R-:W-:Y:S02]  /*0d70*/  HADD2.F32 R2, -RZ, R53.H1_H1 ;  /* 0x30000035ff027230 */ /* 0x020fe40000004100 */
[----:B------:R-:W-:-:S03]  /*0d80*/  @P0 HADD2.F32 R28, -RZ, R49.H1_H1 ;  /* 0x30000031ff1c0230 */ /* 0x000fc60000004100 */
[----:B------:R-:W-:-:S04]  /*0d90*/  FMUL.FTZ R2, R2, c[0x0][0x1ec] ;  /* 0x00007b0002027a20 */ /* 0x000fc80000410000 */
[----:B------:R-:W-:-:S04]  /*0da0*/  FMUL.FTZ R61, R127, R2 ;  /* 0x000000027f3d7220 */ /* 0x000fc80000410000 */
[----:B------:R-:W-:Y:S02]  /*0db0*/  @P0 FADD.FTZ R61, R61, R28 ;  /* 0x0000001c3d3d0221 */ /* 0x000fe40000010000 */
.L_x_5510:
[----:B------:R-:W-:Y:S05]  /*0dc0*/  BSYNC B0 ;  /* 0x0000000000007941 */ /* 0x000fea0003800000 */
.L_x_5508:
[----:B------:R-:W-:Y:S01]  /*0dd0*/  BSSY B0, `(.L_x_5511) ;  /* 0x000000b000007945 */ /* 0x000fe20003800000 */
[----:B------:R-:W-:Y:S05]  /*0de0*/  @P2 BRA `(.L_x_5512) ;  /* 0x0000004000002947 */ /* 0x000fea0003800000 */
[----:B------:R-:W-:Y:S01]  /*0df0*/  MOV R62, RZ ;  /* 0x000000ff003e7202 */ /* 0x000fe20000000f00 */
[----:B------:R-:W-:Y:S05]  /*0e00*/  @!P0 BRA `(.L_x_5513) ;  /* 0x0000007000008947 */ /* 0x000fea0003800000 */
[----:B-----5:R-:W-:Y:S01]  /*0e10*/  HADD2.F32 R62, -RZ, R50.H0_H0 ;  /* 0x20000032ff3e7230 */ /* 0x020fe20000004100 */
[----:B------:R-:W-:Y:S05]  /*0e20*/  BRA `(.L_x_5513) ;  /* 0x0000005000007947 */ /* 0x000fea0003800000 */
.L_x_5512:
[----:B-----5:R-:W-:Y:S02]  /*0e30*/  HADD2.F32 R2, -RZ, R54.H0_H0 ;  /* 0x20000036ff027230 */ /* 0x020fe40000004100 */
[----:B------:R-:W-:-:S03]  /*0e40*/  @P0 HADD2.F32 R29, -RZ, R50.H0_H0 ;  /* 0x20000032ff1d0230 */ /* 0x000fc60000004100 */
[----:B------:R-:W-:-:S04]  /*0e50*/  FMUL.FTZ R3, R2, c[0x0][0x1ec] ;  /* 0x00007b0002037a20 */ /* 0x000fc80000410000 */
[----:B------:R-:W-:-:S04]  /*0e60*/  FMUL.FTZ R62, R128, R3 ;  /* 0x00000003803e7220 */ /* 0x000fc80000410000 */
[----:B------:R-:W-:Y:S02]  /*0e70*/  @P0 FADD.FTZ R62, R62, R29 ;  /* 0x0000001d3e3e0221 */ /* 0x000fe40000010000 */
.L_x_5513:
[----:B------:R-:W-:Y:S05]  /*0e80*/  BSYNC B0 ;  /* 0x0000000000007941 */ /* 0x000fea0003800000 */
.L_x_5511:
[----:B------:R-:W-:Y:S01]  /*0e90*/  BSSY B0, `(.L_x_5514) ;  /* 0x000000b000007945 */ /* 0x000fe20003800000 */
[----:B------:R-:W-:Y:S05]  /*0ea0*/  @P2 BRA `(.L_x_5515) ;  /* 0x0000004000002947 */ /* 0x000fea0003800000 */
[----:B------:R-:W-:Y:S01]  /*0eb0*/  HFMA2.MMA R63, -RZ, RZ, 0, 0 ;  /* 0x00000000ff3f7435 */ /* 0x000fe200000001ff */
[----:B------:R-:W-:Y:S05]  /*0ec0*/  @!P0 BRA `(.L_x_5516) ;  /* 0x0000007000008947 */ /* 0x000fea0003800000 */
[----:B-----5:R-:W-:Y:S01]  /*0ed0*/  HADD2.F32 R63, -RZ, R50.H1_H1 ;  /* 0x30000032ff3f7230 */ /* 0x020fe20000004100 */
[----:B------:R-:W-:Y:S05]  /*0ee0*/  BRA `(.L_x_5516) ;  /* 0x0000005000007947 */ /* 0x000fea0003800000 */
.L_x_5515:
[----:B-----5:R-:W-:Y:S02]  /*0ef0*/  HADD2.F32 R2, -RZ, R54.H1_H1 ;  /* 0x30000036ff027230 */ /* 0x020fe40000004100 */
[----:B------:R-:W-:-:S03]  /*0f00*/  @P0 HADD2.F32 R28, -RZ, R50.H1_H1 ;  /* 0x30000032ff1c0230 */ /* 0x000fc60000004100 */
[----:B------:R-:W-:-:S04]  /*0f10*/  FMUL.FTZ R2, R2, c[0x0][0x1ec] ;  /* 0x00007b0002027a20 */ /* 0x000fc80000410000 */
[----:B------:R-:W-:-:S04]  /*0f20*/  FMUL.FTZ R63, R129, R2 ;  /* 0x00000002813f7220 */ /* 0x000fc80000410000 */
[----:B------:R-:W-:Y:S02]  /*0f30*/  @P0 FADD.FTZ R63, R63, R28 ;  /* 0x0000001c3f3f0221 */ /* 0x000fe40000010000 */
.L_x_5516:
[----:B------:R-:W-:Y:S05]  /*0f40*/  BSYNC B0 ;  /* 0x0000000000007941 */ /* 0x000fea0003800000 */
.L_x_5514:
[----:B------:R-:W-:Y:S01]  /*0f50*/  BSSY B0, `(.L_x_5517) ;  /* 0x000000b000007945 */ /* 0x000fe20003800000 */
[----:B------:R-:W-:Y:S05]  /*0f60*/  @P2 BRA `(.L_x_5518) ;  /* 0x0000004000002947 */ /* 0x000fea0003800000 */
[----:B------:R-:W-:Y:S01]  /*0f70*/  MOV R64, RZ ;  /* 0x000000ff00407202 */ /* 0x000fe20000000f00 */
[----:B------:R-:W-:Y:S05]  /*0f80*/  @!P0 BRA `(.L_x_5519) ;  /* 0x0000007000008947 */ /* 0x000fea0003800000 */
[----:B-----5:R-:W-:Y:S01]  /*0f90*/  HADD2.F32 R64, -RZ, R51.H0_H0 ;  /* 0x20000033ff407230 */ /* 0x020fe20000004100 */
[----:B------:R-:W-:Y:S05]  /*0fa0*/  BRA `(.L_x_5519) ;  /* 0x0000005000007947 */ /* 0x000fea0003800000 */
.L_x_5518:
[----:B-----5:R-:W-:Y:S02]  /*0fb0*/  HADD2.F32 R2, -RZ, R55.H0_H0 ;  /* 0x20000037ff027230 */ /* 0x020fe40000004100 */
[----:B------:R-:W-:-:S03]  /*0fc0*/  @P0 HADD2.F32 R29, -RZ, R51.H0_H0 ;  /* 0x20000033ff1d0230 */ /* 0x000fc60000004100 */
[----:B------:R-:W-:-:S04]  /*0fd0*/  FMUL.FTZ R3, R2, c[0x0][0x1ec] ;  /* 0x00007b0002037a20 */ /* 0x000fc80000410000 */
[----:B------:R-:W-:-:S04]  /*0fe0*/  FMUL.FTZ R64, R130, R3 ;  /* 0x0000000382407220 */ /* 0x000fc80000410000 */
[----:B------:R-:W-:Y:S02]  /*0ff0*/  @P0 FADD.FTZ R64, R64, R29 ;  /* 0x0000001d40400221 */ /* 0x000fe40000010000 */
.L_x_5519:
[----:B------:R-:W-:Y:S05]  /*1000*/  BSYNC B0 ;  /* 0x0000000000007941 */ /* 0x000fea0003800000 */
.L_x_5517:
[----:B------:R-:W-:Y:S01]  /*1010*/  BSSY B0, `(.L_x_5520) ;  /* 0x000000b000007945 */ /* 0x000fe20003800000 */
[----:B------:R-:W-:Y:S05]  /*1020*/  @P2 BRA `(.L_x_5521) ;  /* 0x0000004000002947 */ /* 0x000fea0003800000 */
[----:B------:R-:W-:Y:S01]  /*1030*/  HFMA2.MMA R65, -RZ, RZ, 0, 0 ;  /* 0x00000000ff417435 */ /* 0x000fe200000001ff */
[----:B------:R-:W-:Y:S05]  /*1040*/  @!P0 BRA `(.L_x_5522) ;  /* 0x0000007000008947 */ /* 0x000fea0003800000 */
[----:B-----5:R-:W-:Y:S01]  /*1050*/  HADD2.F32 R65, -RZ, R51.H1_H1 ;  /* 0x30000033ff417230 */ /* 0x020fe20000004100 */
[----:B------:R-:W-:Y:S05]  /*1060*/  BRA `(.L_x_5522) ;  /* 0x0000005000007947 */ /* 0x000fea0003800000 */
.L_x_5521:
[----:B-----5:R-:W-:Y:S02]  /*1070*/  HADD2.F32 R2, -RZ, R55.H1_H1 ;  /* 0x30000037ff027230 */ /* 0x020fe40000004100 */
[----:B------:R-:W-:-:S03]  /*1080*/  @P0 HADD2.F32 R28, -RZ, R51.H1_H1 ;  /* 0x30000033ff1c0230 */ /* 0x000fc60000004100 */
[----:B------:R-:W-:-:S04]  /*1090*/  FMUL.FTZ R2, R2, c[0x0][0x1ec] ;  /* 0x00007b0002027a20 */ /* 0x000fc80000410000 */
[----:B------:R-:W-:-:S04]  /*10a0*/  FMUL.FTZ R65, R131, R2 ;  /* 0x0000000283417220 */ /* 0x000fc80000410000 */
[----:B------:R-:W-:Y:S02]  /*10b0*/  @P0 FADD.FTZ R65, R65, R28 ;  /* 0x0000001c41410221 */ /* 0x000fe40000010000 */
.L_x_5522:
[----:B------:R-:W-:Y:S05]  /*10c0*/  BSYNC B0 ;  /* 0x0000000000007941 */ /* 0x000fea0003800000 */
.L_x_5520:
        /* <DEDUP_REMOVED lines=19> */
.L_x_5524:
[----:B0----5:R-:W-:Y:S02]  /*1200*/  HADD2.F32 R2, -RZ, R52.H0_H0 ;  /* 0x20000034ff027230 */ /* 0x021fe40000004100 */
[----:B------:R-:W-:-:S02]  /*1210*/  HADD2.F32 R68, -RZ, R8.H0_H0 ;  /* 0x20000008ff447230 */ /* 0x000fc40000004100 */
[----:B------:R-:W-:Y:S01]  /*1220*/  @P0 HADD2.F32 R29, -RZ, R48.H0_H0 ;  /* 0x20000030ff1d0230 */ /* 0x000fe20000004100 */
[----:B------:R-:W-:-:S04]  /*1230*/  FMUL.FTZ R3, R2, c[0x0][0x1ec] ;  /* 0x00007b0002037a20 */ /* 0x000fc80000410000 */
[----:B------:R-:W-:-:S04]  /*1240*/  FMUL.FTZ R68, R3, R68 ;  /* 0x0000004403447220 */ /* 0x000fc80000410000 */
[----:B------:R-:W-:Y:S02]  /*1250*/  @P0 FADD.FTZ R68, R29, R68 ;  /* 0x000000441d440221 */ /* 0x000fe40000010000 */
.L_x_5525:
[----:B------:R-:W-:Y:S05]  /*1260*/  BSYNC B0 ;  /* 0x0000000000007941 */ /* 0x000fea0003800000 */
.L_x_5523:
[----:B------:R-:W-:Y:S01]  /*1270*/  BSSY B0, `(.L_x_5526) ;  /* 0x000000c000007945 */ /* 0x000fe20003800000 */
[----:B------:R-:W-:Y:S05]  /*1280*/  @P2 BRA `(.L_x_5527) ;  /* 0x0000004000002947 */ /* 0x000fea0003800000 */
[----:B------:R-:W-:Y:S01]  /*1290*/  MOV R69, RZ ;  /* 0x000000ff00457202 */ /* 0x000fe20000000f00 */
[----:B------:R-:W-:Y:S05]  /*12a0*/  @!P0 BRA `(.L_x_5528) ;  /* 0x0000008000008947 */ /* 0x000fea0003800000 */
[----:B-----5:R-:W-:Y:S01]  /*12b0*/  HADD2.F32 R69, -RZ, R48.H1_H1 ;  /* 0x30000030ff457230 */ /* 0x020fe20000004100 */
[----:B------:R-:W-:Y:S05]  /*12c0*/  BRA `(.L_x_5528) ;  /* 0x0000006000007947 */ /* 0x000fea0003800000 */
.L_x_5527:
[----:B0----5:R-:W-:Y:S02]  /*12d0*/  HADD2.F32 R2, -RZ, R52.H1_H1 ;  /* 0x30000034ff027230 */ /* 0x021fe40000004100 */
[----:B------:R-:W-:Y:S02]  /*12e0*/  HADD2.F32 R69, -RZ, R8.H1_H1 ;  /* 0x30000008ff457230 */ /* 0x000fe40000004100 */
[----:B------:R-:W-:Y:S01]  /*12f0*/  @P0 HADD2.F32 R28, -RZ, R48.H1_H1 ;  /* 0x30000030ff1c0230 */ /* 0x000fe20000004100 */
[----:B------:R-:W-:-:S04]  /*1300*/  FMUL.FTZ R2, R2, c[0x0][0x1ec] ;  /* 0x00007b0002027a20 */ /* 0x000fc80000410000 */
[----:B------:R-:W-:-:S04]  /*1310*/  FMUL.FTZ R69, R2, R69 ;  /* 0x0000004502457220 */ /* 0x000fc80000410000 */
[----:B------:R-:W-:Y:S02]  /*1320*/  @P0 FADD.FTZ R69, R28, R69 ;  /* 0x000000451c450221 */ /* 0x000fe40000010000 */
.L_x_5528:
[----:B------:R-:W-:Y:S05]  /*1330*/  BSYNC B0 ;  /* 0x0000000000007941 */ /* 0x000fea0003800000 */
.L_x_5526:
[----:B------:R-:W-:Y:S01]  /*1340*/  BSSY B0, `(.L_x_5529) ;  /* 0x000000c000007945 */ /* 0x000fe20003800000 */
[----:B------:R-:W-:Y:S05]  /*1350*/  @P2 BRA `(.L_x_5530) ;  /* 0x0000004000002947 */ /* 0x000fea0003800000 */
[----:B------:R-:W-:Y:S01]  /*1360*/  HFMA2.MMA R70, -RZ, RZ, 0, 0 ;  /* 0x00000000ff467435 */ /* 0x000fe200000001ff */
[----:B------:R-:W-:Y:S05]  /*1370*/  @!P0 BRA `(.L_x_5531) ;  /* 0x0000008000008947 */ /* 0x000fea0003800000 */
[----:B-----5:R-:W-:Y:S01]  /*1380*/  HADD2.F32 R70, -RZ, R49.H0_H0 ;  /* 0x20000031ff467230 */ /* 0x020fe20000004100 */
[----:B------:R-:W-:Y:S05]  /*1390*/  BRA `(.L_x_5531) ;  /* 0x0000006000007947 */ /* 0x000fea0003800000 */
.L_x_5530:
[----:B0----5:R-:W-:Y:S02]  /*13a0*/  HADD2.F32 R2, -RZ, R53.H0_H0 ;  /* 0x20000035ff027230 */ /* 0x021fe40000004100 */
[----:B------:R-:W-:Y:S02]  /*13b0*/  HADD2.F32 R70, -RZ, R9.H0_H0 ;  /* 0x20000009ff467230 */ /* 0x000fe40000004100 */
[----:B------:R-:W-:Y:S01]  /*13c0*/  @P0 HADD2.F32 R29, -RZ, R49.H0_H0 ;  /* 0x20000031ff1d0230 */ /* 0x000fe20000004100 */
[----:B------:R-:W-:-:S04]  /*13d0*/  FMUL.FTZ R3, R2, c[0x0][0x1ec] ;  /* 0x00007b0002037a20 */ /* 0x000fc80000410000 */
[----:B------:R-:W-:-:S04]  /*13e0*/  FMUL.FTZ R70, R3, R70 ;  /* 0x0000004603467220 */ /* 0x000fc80000410000 */
[----:B------:R-:W-:Y:S02]  /*13f0*/  @P0 FADD.FTZ R70, R29, R70 ;  /* 0x000000461d460221 */ /* 0x000fe40000010000 */
.L_x_5531:
[----:B------:R-:W-:Y:S05]  /*1400*/  BSYNC B0 ;  /* 0x0000000000007941 */ /* 0x000fea0003800000 */
.L_x_5529:
[----:B------:R-:W-:Y:S01]  /*1410*/  BSSY B0, `(.L_x_5532) ;  /* 0x000000c000007945 */ /* 0x000fe20003800000 */
[----:B------:R-:W-:Y:S05]  /*1420*/  @P2 BRA `(.L_x_5533) ;  /* 0x0000004000002947 */ /* 0x000fea0003800000 */
[----:B------:R-:W-:Y:S01]  /*1430*/  MOV R71, RZ ;  /* 0x000000ff00477202 */ /* 0x000fe20000000f00 */
[----:B------:R-:W-:Y:S05]  /*1440*/  @!P0 BRA `(.L_x_5534) ;  /* 0x0000008000008947 */ /* 0x000fea0003800000 */
[----:B-----5:R-:W-:Y:S01]  /*1450*/  HADD2.F32 R71, -RZ, R49.H1_H1 ;  /* 0x30000031ff477230 */ /* 0x020fe20000004100 */
[----:B------:R-:W-:Y:S05]  /*1460*/  BRA `(.L_x_5534) ;  /* 0x0000006000007947 */ /* 0x000fea0003800000 */
.L_x_5533:
[----:B0----5:R-:W-:Y:S02]  /*1470*/  HADD2.F32 R2, -RZ, R53.H1_H1 ;  /* 0x30000035ff027230 */ /* 0x021fe40000004100 */
[----:B------:R-:W-:Y:S02]  /*1480*/  HADD2.F32 R71, -RZ, R9.H1_H1 ;  /* 0x30000009ff477230 */ /* 0x000fe40000004100 */
[----:B------:R-:W-:Y:S01]  /*1490*/  @P0 HADD2.F32 R28, -RZ, R49.H1_H1 ;  /* 0x30000031ff1c0230 */ /* 0x000fe20000004100 */
[----:B------:R-:W-:-:S04]  /*14a0*/  FMUL.FTZ R2, R2, c[0x0][0x1ec] ;  /* 0x00007b0002027a20 */ /* 0x000fc80000410000 */
[----:B------:R-:W-:-:S04]  /*14b0*/  FMUL.FTZ R71, R2, R71 ;  /* 0x0000004702477220 */ /* 0x000fc80000410000 */
[----:B------:R-:W-:Y:S02]  /*14c0*/  @P0 FADD.FTZ R71, R28, R71 ;  /* 0x000000471c470221 */ /* 0x000fe40000010000 */
.L_x_5534:
[----:B------:R-:W-:Y:S05]  /*14d0*/  BSYNC B0 ;  /* 0x0000000000007941 */ /* 0x000fea0003800000 */
.L_x_5532:
[----:B------:R-:W-:Y:S01]  /*14e0*/  BSSY B0, `(.L_x_5535) ;  /* 0x000000c000007945 */ /* 0x000fe20003800000 */
[----:B------:R-:W-:Y:S05]  /*14f0*/  @P2 BRA `(.L_x_5536) ;  /* 0x0000004000002947 */ /* 0x000fea0003800000 */
[----:B------:R-:W-:Y:S01]  /*1500*/  HFMA2.MMA R73, -RZ, RZ, 0, 0 ;  /* 0x00000000ff497435 */ /* 0x000fe200000001ff */
[----:B------:R-:W-:Y:S05]  /*1510*/  @!P0 BRA `(.L_x_5537) ;  /* 0x0000008000008947 */ /* 0x000fea0003800000 */
[----:B-----5:R-:W-:Y:S01]  /*1520*/  HADD2.F32 R73, -RZ, R50.H0_H0 ;  /* 0x20000032ff497230 */ /* 0x020fe20000004100 */
[----:B------:R-:W-:Y:S05]  /*1530*/  BRA `(.L_x_5537) ;  /* 0x0000006000007947 */ /* 0x000fea0003800000 */
.L_x_5536:
[----:B0----5:R-:W-:Y:S02]  /*1540*/  HADD2.F32 R2, -RZ, R54.H0_H0 ;  /* 0x20000036ff027230 */ /* 0x021fe40000004100 */
[----:B------:R-:W-:Y:S02]  /*1550*/  HADD2.F32 R73, -RZ, R10.H0_H0 ;  /* 0x2000000aff497230 */ /* 0x000fe40000004100 */
[----:B------:R-:W-:Y:S01]  /*1560*/  @P0 HADD2.F32 R28, -RZ, R50.H0_H0 ;  /* 0x20000032ff1c0230 */ /* 0x000fe20000004100 */
[----:B------:R-:W-:-:S04]  /*1570*/  FMUL.FTZ R2, R2, c[0x0][0x1ec] ;  /* 0x00007b0002027a20 */ /* 0x000fc80000410000 */
[----:B------:R-:W-:-:S04]  /*1580*/  FMUL.FTZ R73, R2, R73 ;  /* 0x0000004902497220 */ /* 0x000fc80000410000 */
[----:B------:R-:W-:Y:S02]  /*1590*/  @P0 FADD.FTZ R73, R28, R73 ;  /* 0x000000491c490221 */ /* 0x000fe40000010000 */
.L_x_5537:
[----:B------:R-:W-:Y:S05]  /*15a0*/  BSYNC B0 ;  /* 0x0000000000007941 */ /* 0x000fea0003800000 */
.L_x_5535:
[----:B------:R-:W-:Y:S01]  /*15b0*/  BSSY B0, `(.L_x_5538) ;  /* 0x000000c000007945 */ /* 0x000fe20003800000 */
[----:B------:R-:W-:Y:S05]  /*15c0*/  @P2 BRA `(.L_x_5539) ;  /* 0x0000004000002947 */ /* 0x000fea0003800000 */
[----:B------:R-:W-:Y:S01]  /*15d0*/  MOV R74, RZ ;  /* 0x000000ff004a7202 */ /* 0x000fe20000000f00 */
[----:B------:R-:W-:Y:S05]  /*15e0*/  @!P0 BRA `(.L_x_5540) ;  /* 0x0000008000008947 */ /* 0x000fea0003800000 */
[----:B-----5:R-:W-:Y:S01]  /*15f0*/  HADD2.F32 R74, -RZ, R50.H1_H1 ;  /* 0x30000032ff4a7230 */ /* 0x020fe20000004100 */
[----:B------:R-:W-:Y:S05]  /*1600*/  BRA `(.L_x_5540) ;  /* 0x0000006000007947 */ /* 0x000fea0003800000 */
.L_x_5539:
[----:B0----5:R-:W-:Y:S02]  /*1610*/  HADD2.F32 R2, -RZ, R54.H1_H1 ;  /* 0x30000036ff027230 */ /* 0x021fe40000004100 */
[----:B------:R-:W-:Y:S02]  /*1620*/  HADD2.F32 R74, -RZ, R10.H1_H1 ;  /* 0x3000000aff4a7230 */ /* 0x000fe40000004100 */
[----:B------:R-:W-:Y:S01]  /*1630*/  @P0 HADD2.F32 R29, -RZ, R50.H1_H1 ;  /* 0x30000032ff1d0230 */ /* 0x000fe20000004100 */
[----:B------:R-:W-:-:S04]  /*1640*/  FMUL.FTZ R3, R2, c[0x0][0x1ec] ;  /* 0x00007b0002037a20 */ /* 0x000fc80000410000 */
[----:B------:R-:W-:-:S04]  /*1650*/  FMUL.FTZ R74, R3, R74 ;  /* 0x0000004a034a7220 */ /* 0x000fc80000410000 */
[----:B------:R-:W-:Y:S02]  /*1660*/  @P0 FADD.FTZ R74, R29, R74 ;  /* 0x0000004a1d4a0221 */ /* 0x000fe40000010000 */
.L_x_5540:
[----:B------:R-:W-:Y:S05]  /*1670*/  BSYNC B0 ;  /* 0x0000000000007941 */ /* 0x000fea0003800000 */
.L_x_5538:
[----:B------:R-:W-:Y:S01]  /*1680*/  BSSY B0, `(.L_x_5541) ;  /* 0x000000b000007945 */ /* 0x000fe20003800000 */
[----:B------:R-:W-:Y:S05]  /*1690*/  @P2 BRA `(.L_x_5542) ;  /* 0x0000004000002947 */ /* 0x000fea0003800000 */
[----:B------:R-:W-:Y:S01]  /*16a0*/  HFMA2.MMA R75, -RZ, RZ, 0, 0 ;  /* 0x00000000ff4b7435 */ /* 0x000fe200000001ff */
[----:B------:R-:W-:Y:S05]  /*16b0*/  @!P0 BRA `(.L_x_5543) ;  /* 0x0000007000008947 */ /* 0x000fea0003800000 */
[----:B-----5:R-:W-:Y:S01]  /*16c0*/  HADD2.F32 R75, -RZ, R51.H0_H0 ;  /* 0x20000033ff4b7230 */ /* 0x020fe20000004100 */
[----:B------:R-:W-:Y:S05]  /*16d0*/  BRA `(.L_x_5543) ;  /* 0x0000005000007947 */ /* 0x000fea0003800000 */
.L_x_5542:
[----:B0----5:R-:W-:Y:S02]  /*16e0*/  HADD2.F32 R2, -RZ, R55.H0_H0 ;  /* 0x20000037ff027230 */ /* 0x021fe40000004100 */
[----:B------:R-:W-:-:S03]  /*16f0*/  @P0 HADD2.F32 R28, -RZ, R51.H0_H0 ;  /* 0x20000033ff1c0230 */ /* 0x000fc60000004100 */
[----:B------:R-:W-:-:S04]  /*1700*/  FMUL.FTZ R2, R2, c[0x0][0x1ec] ;  /* 0x00007b0002027a20 */ /* 0x000fc80000410000 */
[----:B------:R-:W-:-:S04]  /*1710*/  FMUL.FTZ R75, R133, R2 ;  /* 0x00000002854b7220 */ /* 0x000fc80000410000 */
[----:B------:R-:W-:Y:S02]  /*1720*/  @P0 FADD.FTZ R75, R28, R75 ;  /* 0x0000004b1c4b0221 */ /* 0x000fe40000010000 */
.L_x_5543:
[----:B------:R-:W-:Y:S05]  /*1730*/  BSYNC B0 ;  /* 0x0000000000007941 */ /* 0x000fea0003800000 */
.L_x_5541:
[----:B------:R-:W-:Y:S01]  /*1740*/  BSSY B0, `(.L_x_5544) ;  /* 0x000000b000007945 */ /* 0x000fe20003800000 */
[----:B------:R-:W-:Y:S05]  /*1750*/  @P2 BRA `(.L_x_5545) ;  /* 0x0000004000002947 */ /* 0x000fea0003800000 */
[----:B------:R-:W-:Y:S01]  /*1760*/  MOV R158, RZ ;  /* 0x000000ff009e7202 */ /* 0x000fe20000000f00 */
[----:B------:R-:W-:Y:S05]  /*1770*/  @!P0 BRA `(.L_x_5546) ;  /* 0x0000007000008947 */ /* 0x000fea0003800000 */
[----:B-----5:R-:W-:Y:S01]  /*1780*/  HADD2.F32 R158, -RZ, R51.H1_H1 ;  /* 0x30000033ff9e7230 */ /* 0x020fe20000004100 */
[----:B------:R-:W-:Y:S05]  /*1790*/  BRA `(.L_x_5546) ;  /* 0x0000005000007947 */ /* 0x000fea0003800000 */
.L_x_5545:
[----:B0----5:R-:W-:Y:S02]  /*17a0*/  HADD2.F32 R2, -RZ, R55.H1_H1 ;  /* 0x30000037ff027230 */ /* 0x021fe40000004100 */
[----:B------:R-:W-:-:S03]  /*17b0*/  @P0 HADD2.F32 R3, -RZ, R51.H1_H1 ;  /* 0x30000033ff030230 */ /* 0x000fc60000004100 */
[----:B------:R-:W-:-:S04]  /*17c0*/  FMUL.FTZ R2, R2, c[0x0][0x1ec] ;  /* 0x00007b0002027a20 */ /* 0x000fc80000410000 */
[----:B------:R-:W-:-:S04]  /*17d0*/  FMUL.FTZ R158, R11, R2 ;  /* 0x000000020b9e7220 */ /* 0x000fc80000410000 */
[----:B------:R-:W-:Y:S02]  /*17e0*/  @P0 FADD.FTZ R158, R3, R158 ;  /* 0x0000009e039e0221 */ /* 0x000fe40000010000 */
.L_x_5546:
[----:B------:R-:W-:Y:S05]  /*17f0*/  BSYNC B0 ;  /* 0x0000000000007941 */ /* 0x000fea0003800000 */
.L_x_5544:
[----:B0-----:R-:W-:Y:S01]  /*1800*/  @P1 IADD3 R29, R66, 0x40, RZ ;  /* 0x00000040421d1810 */ /* 0x001fe20007ffe0ff */
[-C--:B------:R-:W-:Y:S01]  /*1810*/  IMAD.WIDE.U32 R2, R167, R72.reuse, c[0x0][0x188] ;  /* 0x00006200a7027625 */ /* 0x080fe200078e0048 */
        /* <DEDUP_REMOVED lines=16> */
.L_x_5548:
[----:B0----5:R-:W-:Y:S02]  /*1920*/  HADD2.F32 R2, -RZ, R52.H0_H0 ;  /* 0x20000034ff027230 */ /* 0x021fe40000004100 */
[----:B------:R-:W-:-:S02]  /*1930*/  HADD2.F32 R160, -RZ, R12.H0_H0 ;  /* 0x2000000cffa07230 */ /* 0x000fc40000004100 */
[----:B------:R-:W-:Y:S01]  /*1940*/  @P0 HADD2.F32 R29, -RZ, R48.H0_H0 ;  /* 0x20000030ff1d0230 */ /* 0x000fe20000004100 */
[----:B------:R-:W-:-:S04]  /*1950*/  FMUL.FTZ R3, R2, c[0x0][0x1ec] ;  /* 0x00007b0002037a20 */ /* 0x000fc80000410000 */
[----:B------:R-:W-:-:S04]  /*1960*/  FMUL.FTZ R160, R3, R160 ;  /* 0x000000a003a07220 */ /* 0x000fc80000410000 */
[----:B------:R-:W-:Y:S02]  /*1970*/  @P0 FADD.FTZ R160, R29, R160 ;  /* 0x000000a01da00221 */ /* 0x000fe40000010000 */
.L_x_5549:
[----:B------:R-:W-:Y:S05]  /*1980*/  BSYNC B0 ;  /* 0x0000000000007941 */ /* 0x000fea0003800000 */
.L_x_5547:
[----:B------:R-:W-:Y:S01]  /*1990*/  BSSY B0, `(.L_x_5550) ;  /* 0x000000c000007945 */ /* 0x000fe20003800000 */
[----:B------:R-:W-:Y:S05]  /*19a0*/  @P2 BRA `(.L_x_5551) ;  /* 0x0000004000002947 */ /* 0x000fea0003800000 */
[----:B------:R-:W-:Y:S01]  /*19b0*/  MOV R167, RZ ;  /* 0x000000ff00a77202 */ /* 0x000fe20000000f00 */
[----:B------:R-:W-:Y:S05]  /*19c0*/  @!P0 BRA `(.L_x_5552) ;  /* 0x0000008000008947 */ /* 0x000fea0003800000 */
[----:B-----5:R-:W-:Y:S01]  /*19d0*/  HADD2.F32 R167, -RZ, R48.H1_H1 ;  /* 0x30000030ffa77230 */ /* 0x020fe20000004100 */
[----:B------:R-:W-:Y:S05]  /*19e0*/  BRA `(.L_x_5552) ;  /* 0x0000006000007947 */ /* 0x000fea0003800000 */
.L_x_5551:
[----:B0----5:R-:W-:Y:S02]  /*19f0*/  HADD2.F32 R2, -RZ, R52.H1_H1 ;  /* 0x30000034ff027230 */ /* 0x021fe40000004100 */
[----:B------:R-:W-:Y:S02]  /*1a00*/  HADD2.F32 R167, -RZ, R12.H1_H1 ;  /* 0x3000000cffa77230 */ /* 0x000fe40000004100 */
[----:B------:R-:W-:Y:S01]  /*1a10*/  @P0 HADD2.F32 R28, -RZ, R48.H1_H1 ;  /* 0x30000030ff1c0230 */ /* 0x000fe20000004100 */
[----:B------:R-:W-:-:S04]  /*1a20*/  FMUL.FTZ R2, R2, c[0x0][0x1ec] ;  /* 0x00007b0002027a20 */ /* 0x000fc80000410000 */
[----:B------:R-:W-:-:S04]  /*1a30*/  FMUL.FTZ R167, R2, R167 ;  /* 0x000000a702a77220 */ /* 0x000fc80000410000 */
[----:B------:R-:W-:Y:S02]  /*1a40*/  @P0 FADD.FTZ R167, R28, R167 ;  /* 0x000000a71ca70221 */ /* 0x000fe40000010000 */
.L_x_5552:
[----:B------:R-:W-:Y:S05]  /*1a50*/  BSYNC B0 ;  /* 0x0000000000007941 */ /* 0x000fea0003800000 */
.L_x_5550:
[----:B------:R-:W-:Y:S01]  /*1a60*/  BSSY B0, `(.L_x_5553) ;  /* 0x000000c000007945 */ /* 0x000fe20003800000 */
[----:B------:R-:W-:Y:S05]  /*1a70*/  @P2 BRA `(.L_x_5554) ;  /* 0x0000004000002947 */ /* 0x000fea0003800000 */
[----:B------:R-:W-:Y:S01]  /*1a80*/  HFMA2.MMA R162, -RZ, RZ, 0, 0 ;  /* 0x00000000ffa27435 */ /* 0x000fe200000001ff */
[----:B------:R-:W-:Y:S05]  /*1a90*/  @!P0 BRA `(.L_x_5555) ;  /* 0x0000008000008947 */ /* 0x000fea0003800000 */
[----:B-----5:R-:W-:Y:S01]  /*1aa0*/  HADD2.F32 R162, -RZ, R49.H0_H0 ;  /* 0x20000031ffa27230 */ /* 0x020fe20000004100 */
[----:B------:R-:W-:Y:S05]  /*1ab0*/  BRA `(.L_x_5555) ;  /* 0x0000006000007947 */ /* 0x000fea0003800000 */
.L_x_5554:
[----:B0----5:R-:W-:Y:S02]  /*1ac0*/  HADD2.F32 R2, -RZ, R53.H0_H0 ;  /* 0x20000035ff027230 */ /* 0x021fe40000004100 */
[----:B------:R-:W-:Y:S02]  /*1ad0*/  HADD2.F32 R162, -RZ, R13.H0_H0 ;  /* 0x2000000dffa27230 */ /* 0x000fe40000004100 */
[----:B------:R-:W-:Y:S01]  /*1ae0*/  @P0 HADD2.F32 R29, -RZ, R49.H0_H0 ;  /* 0x20000031ff1d0230 */ /* 0x000fe20000004100 */
[----:B------:R-:W-:-:S04]  /*1af0*/  FMUL.FTZ R3, R2, c[0x0][0x1ec] ;  /* 0x00007b0002037a20 */ /* 0x000fc80000410000 */
[----:B------:R-:W-:-:S04]  /*1b00*/  FMUL.FTZ R162, R3, R162 ;  /* 0x000000a203a27220 */ /* 0x000fc80000410000 */
[----:B------:R-:W-:Y:S02]  /*1b10*/  @P0 FADD.FTZ R162, R29, R162 ;  /* 0x000000a21da20221 */ /* 0x000fe40000010000 */
.L_x_5555:
[----:B------:R-:W-:Y:S05]  /*1b20*/  BSYNC B0 ;  /* 0x0000000000007941 */ /* 0x000fea0003800000 */
.L_x_5553:
[----:B------:R-:W-:Y:S01]  /*1b30*/  BSSY B0, `(.L_x_5556) ;  /* 0x000000c000007945 */ /* 0x000fe20003800000 */
[----:B------:R-:W-:Y:S05]  /*1b40*/  @P2 BRA `(.L_x_5557) ;  /* 0x0000004000002947 */ /* 0x000fea0003800000 */
[----:B------:R-:W-:Y:S01]  /*1b50*/  MOV R169, RZ ;  /* 0x000000ff00a97202 */ /* 0x000fe20000000f00 */
[----:B------:R-:W-:Y:S05]  /*1b60*/  @!P0 BRA `(.L_x_5558) ;  /* 0x0000008000008947 */ /* 0x000fea0003800000 */
[----:B-----5:R-:W-:Y:S01]  /*1b70*/  HADD2.F32 R169, -RZ, R49.H1_H1 ;  /* 0x30000031ffa97230 */ /* 0x020fe20000004100 */
[----:B------:R-:W-:Y:S05]  /*1b80*/  BRA `(.L_x_5558) ;  /* 0x0000006000007947 */ /* 0x000fea0003800000 */
.L_x_5557:
[----:B0----5:R-:W-:Y:S02]  /*1b90*/  HADD2.F32 R2, -RZ, R53.H1_H1 ;  /* 0x30000035ff027230 */ /* 0x021fe40000004100 */
[----:B------:R-:W-:Y:S02]  /*1ba0*/  HADD2.F32 R169, -RZ, R13.H1_H1 ;  /* 0x3000000dffa97230 */ /* 0x000fe40000004100 */
[----:B------:R-:W-:Y:S01]  /*1bb0*/  @P0 HADD2.F32 R28, -RZ, R49.H1_H1 ;  /* 0x30000031ff1c0230 */ /* 0x000fe20000004100 */
[----:B------:R-:W-:-:S04]  /*1bc0*/  FMUL.FTZ R2, R2, c[0x0][0x1ec] ;  /* 0x00007b0002027a20 */ /* 0x000fc80000410000 */
[----:B------:R-:W-:-:S04]  /*1bd0*/  FMUL.FTZ R169, R2, R169 ;  /* 0x000000a902a97220 */ /* 0x000fc80000410000 */
[----:B------:R-:W-:Y:S02]  /*1be0*/  @P0 FADD.FTZ R169, R28, R169 ;  /* 0x000000a91ca90221 */ /* 0x000fe40000010000 */
.L_x_5558:
[----:B------:R-:W-:Y:S05]  /*1bf0*/  BSYNC B0 ;  /* 0x0000000000007941 */ /* 0x000fea0003800000 */
.L_x_5556:
[----:B------:R-:W-:Y:S01]  /*1c00*/  BSSY B0, `(.L_x_5559) ;  /* 0x000000c000007945 */ /* 0x000fe20003800000 */
[----:B------:R-:W-:Y:S05]  /*1c10*/  @P2 BRA `(.L_x_5560) ;  /* 0x0000004000002947 */ /* 0x000fea0003800000 */
[----:B------:R-:W-:Y:S01]  /*1c20*/  HFMA2.MMA R164, -RZ, RZ, 0, 0 ;  /* 0x00000000ffa47435 */ /* 0x000fe200000001ff */
[----:B------:R-:W-:Y:S05]  /*1c30*/  @!P0 BRA `(.L_x_5561) ;  /* 0x0000008000008947 */ /* 0x000fea0003800000 */
[----:B-----5:R-:W-:Y:S01]  /*1c40*/  HADD2.F32 R164, -RZ, R50.H0_H0 ;  /* 0x20000032ffa47230 */ /* 0x020fe20000004100 */
[----:B------:R-:W-:Y:S05]  /*1c50*/  BRA `(.L_x_5561) ;  /* 0x0000006000007947 */ /* 0x000fea0003800000 */
.L_x_5560:
[----:B0----5:R-:W-:Y:S02]  /*1c60*/  HADD2.F32 R2, -RZ, R54.H0_H0 ;  /* 0x20000036ff027230 */ /* 0x021fe40000004100 */
[----:B------:R-:W-:Y:S02]  /*1c70*/  HADD2.F32 R164, -RZ, R14.H0_H0 ;  /* 0x2000000effa47230 */ /* 0x000fe40000004100 */
[----:B------:R-:W-:Y:S01]  /*1c80*/  @P0 HADD2.F32 R29, -RZ, R50.H0_H0 ;  /* 0x20000032ff1d0230 */ /* 0x000fe20000004100 */
[----:B------:R-:W-:-:S04]  /*1c90*/  FMUL.FTZ R3, R2, c[0x0][0x1ec] ;  /* 0x00007b0002037a20 */ /* 0x000fc80000410000 */
[----:B------:R-:W-:-:S04]  /*1ca0*/  FMUL.FTZ R164, R3, R164 ;  /* 0x000000a403a47220 */ /* 0x000fc80000410000 */
[----:B------:R-:W-:Y:S02]  /*1cb0*/  @P0 FADD.FTZ R164, R29, R164 ;  /* 0x000000a41da40221 */ /* 0x000fe40000010000 */
.L_x_5561:
[----:B------:R-:W-:Y:S05]  /*1cc0*/  BSYNC B0 ;  /* 0x0000000000007941 */ /* 0x000fea0003800000 */
.L_x_5559:
[----:B------:R-:W-:Y:S01]  /*1cd0*/  BSSY B0, `(.L_x_5562) ;  /* 0x000000c000007945 */ /* 0x000fe20003800000 */
[----:B------:R-:W-:Y:S05]  /*1ce0*/  @P2 BRA `(.L_x_5563) ;  /* 0x0000004000002947 */ /* 0x000fea0003800000 */
[----:B------:R-:W-:Y:S01]  /*1cf0*/  MOV R171, RZ ;  /* 0x000000ff00ab7202 */ /* 0x000fe20000000f00 */
[----:B------:R-:W-:Y:S05]  /*1d00*/  @!P0 BRA `(.L_x_5564) ;  /* 0x0000008000008947 */ /* 0x000fea0003800000 */
[----:B-----5:R-:W-:Y:S01]  /*1d10*/  HADD2.F32 R171, -RZ, R50.H1_H1 ;  /* 0x30000032ffab7230 */ /* 0x020fe20000004100 */
[----:B------:R-:W-:Y:S05]  /*1d20*/  BRA `(.L_x_5564) ;  /* 0x0000006000007947 */ /* 0x000fea0003800000 */
.L_x_5563:
[----:B0----5:R-:W-:Y:S02]  /*1d30*/  HADD2.F32 R2, -RZ, R54.H1_H1 ;  /* 0x30000036ff027230 */ /* 0x021fe40000004100 */
[----:B------:R-:W-:Y:S02]  /*1d40*/  HADD2.F32 R171, -RZ, R14.H1_H1 ;  /* 0x3000000effab7230 */ /* 0x000fe40000004100 */
[----:B------:R-:W-:Y:S01]  /*1d50*/  @P0 HADD2.F32 R28, -RZ, R50.H1_H1 ;  /* 0x30000032ff1c0230 */ /* 0x000fe20000004100 */
[----:B------:R-:W-:-:S04]  /*1d60*/  FMUL.FTZ R2, R2, c[0x0][0x1ec] ;  /* 0x00007b0002027a20 */ /* 0x000fc80000410000 */
[----:B------:R-:W-:-:S04]  /*1d70*/  FMUL.FTZ R171, R2, R171 ;  /* 0x000000ab02ab7220 */ /* 0x000fc80000410000 */
[----:B------:R-:W-:Y:S02]  /*1d80*/  @P0 FADD.FTZ R171, R28, R171 ;  /* 0x000000ab1cab0221 */ /* 0x000fe40000010000 */
.L_x_5564:
[----:B------:R-:W-:Y:S05]  /*1d90*/  BSYNC B0 ;  /* 0x0000000000007941 */ /* 0x000fea0003800000 */
.L_x_5562:
[----:B------:R-:W-:Y:S01]  /*1da0*/  BSSY B0, `(.L_x_5565) ;  /* 0x000000b000007945 */ /* 0x000fe20003800000 */
[----:B------:R-:W-:Y:S05]  /*1db0*/  @P2 BRA `(.L_x_5566) ;  /* 0x0000004000002947 */ /* 0x000fea0003800000 */
[----:B------:R-:W-:Y:S01]  /*1dc0*/  HFMA2.MMA R166, -RZ, RZ, 0, 0 ;  /* 0x00000000ffa67435 */ /* 0x000fe200000001ff */
[----:B------:R-:W-:Y:S05]  /*1dd0*/  @!P0 BRA `(.L_x_5567) ;  /* 0x0000007000008947 */ /* 0x000fea0003800000 */
[----:B-----5:R-:W-:Y:S01]  /*1de0*/  HADD2.F32 R166, -RZ, R51.H0_H0 ;  /* 0x20000033ffa67230 */ /* 0x020fe20000004100 */
[----:B------:R-:W-:Y:S05]  /*1df0*/  BRA `(.L_x_5567) ;  /* 0x0000005000007947 */ /* 0x000fea0003800000 */
.L_x_5566:
[----:B0----5:R-:W-:Y:S02]  /*1e00*/  HADD2.F32 R2, -RZ, R55.H0_H0 ;  /* 0x20000037ff027230 */ /* 0x021fe40000004100 */
[----:B------:R-:W-:-:S03]  /*1e10*/  @P0 HADD2.F32 R29, -RZ, R51.H0_H0 ;  /* 0x20000033ff1d0230 */ /* 0x000fc60000004100 */
[----:B------:R-:W-:-:S04]  /*1e20*/  FMUL.FTZ R3, R2, c[0x0][0x1ec] ;  /* 0x00007b0002037a20 */ /* 0x000fc80000410000 */
[----:B------:R-:W-:-:S04]  /*1e30*/  FMUL.FTZ R166, R134, R3 ;  /* 0x0000000386a67220 */ /* 0x000fc80000410000 */
[----:B------:R-:W-:Y:S02]  /*1e40*/  @P0 FADD.FTZ R166, R29, R166 ;  /* 0x000000a61da60221 */ /* 0x000fe40000010000 */
.L_x_5567:
[----:B------:R-:W-:Y:S05]  /*1e50*/  BSYNC B0 ;  /* 0x0000000000007941 */ /* 0x000fea0003800000 */
.L_x_5565:
[----:B------:R-:W-:Y:S01]  /*1e60*/  BSSY B0, `(.L_x_5568) ;  /* 0x000000b000007945 */ /* 0x000fe20003800000 */
[----:B------:R-:W-:Y:S05]  /*1e70*/  @P2 BRA `(.L_x_5569) ;  /* 0x0000004000002947 */ /* 0x000fea0003800000 */
[----:B------:R-:W-:Y:S01]  /*1e80*/  MOV R173, RZ ;  /* 0x000000ff00ad7202 */ /* 0x000fe20000000f00 */
[----:B------:R-:W-:Y:S05]  /*1e90*/  @!P0 BRA `(.L_x_5570) ;  /* 0x0000007000008947 */ /* 0x000fea0003800000 */
[----:B-----5:R-:W-:Y:S01]  /*1ea0*/  HADD2.F32 R173, -RZ, R51.H1_H1 ;  /* 0x30000033ffad7230 */ /* 0x020fe20000004100 */
[----:B------:R-:W-:Y:S05]  /*1eb0*/  BRA `(.L_x_5570) ;  /* 0x0000005000007947 */ /* 0x000fea0003800000 */
.L_x_5569:
[----:B0----5:R-:W-:Y:S02]  /*1ec0*/  HADD2.F32 R2, -RZ, R55.H1_H1 ;  /* 0x30000037ff027230 */ /* 0x021fe40000004100 */
[----:B------:R-:W-:-:S03]  /*1ed0*/  @P0 HADD2.F32 R28, -RZ, R51.H1_H1 ;  /* 0x30000033ff1c0230 */ /* 0x000fc60000004100 */
[----:B------:R-:W-:-:S04]  /*1ee0*/  FMUL.FTZ R2, R2, c[0x0][0x1ec] ;  /* 0x00007b0002027a20 */ /* 0x000fc80000410000 */
[----:B------:R-:W-:-:S04]  /*1ef0*/  FMUL.FTZ R173, R135, R2 ;  /* 0x0000000287ad7220 */ /* 0x000fc80000410000 */
[----:B------:R-:W-:Y:S02]  /*1f00*/  @P0 FADD.FTZ R173, R28, R173 ;  /* 0x000000ad1cad0221 */ /* 0x000fe40000010000 */
.L_x_5570:
[----:B------:R-:W-:Y:S05]  /*1f10*/  BSYNC B0 ;  /* 0x0000000000007941 */ /* 0x000fea0003800000 */
.L_x_5568:
[----:B0-----:R-:W-:Y:S01]  /*1f20*/  @P1 IADD3 R29, R66, 0x60, RZ ;  /* 0x00000060421d1810 */ /* 0x001fe20007ffe0ff */
        /* <DEDUP_REMOVED lines=17> */
.L_x_5572:
[----:B0----5:R-:W-:Y:S02]  /*2040*/  HADD2.F32 R2, -RZ, R52.H0_H0 ;  /* 0x20000034ff027230 */ /* 0x021fe40000004100 */
[----:B------:R-:W-:-:S02]  /*2050*/  HADD2.F32 R168, -RZ, R16.H0_H0 ;  /* 0x20000010ffa87230 */ /* 0x000fc40000004100 */
[----:B------:R-:W-:Y:S01]  /*2060*/  @P0 HADD2.F32 R29, -RZ, R48.H0_H0 ;  /* 0x20000030ff1d0230 */ /* 0x000fe20000004100 */
[----:B------:R-:W-:-:S04]  /*2070*/  FMUL.FTZ R3, R2, c[0x0][0x1ec] ;  /* 0x00007b0002037a20 */ /* 0x000fc80000410000 */
[----:B------:R-:W-:-:S04]  /*2080*/  FMUL.FTZ R168, R3, R168 ;  /* 0x000000a803a87220 */ /* 0x000fc80000410000 */
[----:B------:R-:W-:Y:S02]  /*2090*/  @P0 FADD.FTZ R168, R29, R168 ;  /* 0x000000a81da80221 */ /* 0x000fe40000010000 */
.L_x_5573:
[----:B------:R-:W-:Y:S05]  /*20a0*/  BSYNC B0 ;  /* 0x0000000000007941 */ /* 0x000fea0003800000 */
.L_x_5571:
[----:B------:R-:W-:Y:S01]  /*20b0*/  BSSY B0, `(.L_x_5574) ;  /* 0x000000c000007945 */ /* 0x000fe20003800000 */
[----:B------:R-:W-:Y:S05]  /*20c0*/  @P2 BRA `(.L_x_5575) ;  /* 0x0000004000002947 */ /* 0x000fea0003800000 */
[----:B------:R-:W-:Y:S01]  /*20d0*/  MOV R175, RZ ;  /* 0x000000ff00af7202 */ /* 0x000fe20000000f00 */
[----:B------:R-:W-:Y:S05]  /*20e0*/  @!P0 BRA `(.L_x_5576) ;  /* 0x0000008000008947 */ /* 0x000fea0003800000 */
[----:B-----5:R-:W-:Y:S01]  /*20f0*/  HADD2.F32 R175, -RZ, R48.H1_H1 ;  /* 0x30000030ffaf7230 */ /* 0x020fe20000004100 */
[----:B------:R-:W-:Y:S05]  /*2100*/  BRA `(.L_x_5576) ;  /* 0x0000006000007947 */ /* 0x000fea0003800000 */
.L_x_5575:
[----:B0----5:R-:W-:Y:S02]  /*2110*/  HADD2.F32 R2, -RZ, R52.H1_H1 ;  /* 0x30000034ff027230 */ /* 0x021fe40000004100 */
[----:B------:R-:W-:Y:S02]  /*2120*/  HADD2.F32 R175, -RZ, R16.H1_H1 ;  /* 0x30000010ffaf7230 */ /* 0x000fe40000004100 */
[----:B------:R-:W-:Y:S01]  /*2130*/  @P0 HADD2.F32 R28, -RZ, R48.H1_H1 ;  /* 0x30000030ff1c0230 */ /* 0x000fe20000004100 */
[----:B------:R-:W-:-:S04]  /*2140*/  FMUL.FTZ R2, R2, c[0x0][0x1ec] ;  /* 0x00007b0002027a20 */ /* 0x000fc80000410000 */
[----:B------:R-:W-:-:S04]  /*2150*/  FMUL.FTZ R175, R2, R175 ;  /* 0x000000af02af7220 */ /* 0x000fc80000410000 */
[----:B------:R-:W-:Y:S02]  /*2160*/  @P0 FADD.FTZ R175, R28, R175 ;  /* 0x000000af1caf0221 */ /* 0x000fe40000010000 */
.L_x_5576:
[----:B------:R-:W-:Y:S05]  /*2170*/  BSYNC B0 ;  /* 0x0000000000007941 */ /* 0x000fea0003800000 */
.L_x_5574:
[----:B------:R-:W-:Y:S01]  /*2180*/  BSSY B0, `(.L_x_5577) ;  /* 0x000000c000007945 */ /* 0x000fe20003800000 */
[----:B------:R-:W-:Y:S05]  /*2190*/  @P2 BRA `(.L_x_5578) ;  /* 0x0000004000002947 */ /* 0x000fea0003800000 */
[----:B------:R-:W-:Y:S01]  /*21a0*/  HFMA2.MMA R170, -RZ, RZ, 0, 0 ;  /* 0x00000000ffaa7435 */ /* 0x000fe200000001ff */
[----:B------:R-:W-:Y:S05]  /*21b0*/  @!P0 BRA `(.L_x_5579) ;  /* 0x0000008000008947 */ /* 0x000fea0003800000 */
[----:B-----5:R-:W-:Y:S01]  /*21c0*/  HADD2.F32 R170, -RZ, R49.H0_H0 ;  /* 0x20000031ffaa7230 */ /* 0x020fe20000004100 */
[----:B------:R-:W-:Y:S05]  /*21d0*/  BRA `(.L_x_5579) ;  /* 0x0000006000007947 */ /* 0x000fea0003800000 */
.L_x_5578:
[----:B0----5:R-:W-:Y:S02]  /*21e0*/  HADD2.F32 R2, -RZ, R53.H0_H0 ;  /* 0x20000035ff027230 */ /* 0x021fe40000004100 */
[----:B------:R-:W-:Y:S02]  /*21f0*/  HADD2.F32 R170, -RZ, R17.H0_H0 ;  /* 0x20000011ffaa7230 */ /* 0x000fe40000004100 */
[----:B------:R-:W-:Y:S01]  /*2200*/  @P0 HADD2.F32 R29, -RZ, R49.H0_H0 ;  /* 0x20000031ff1d0230 */ /* 0x000fe20000004100 */
[----:B------:R-:W-:-:S04]  /*2210*/  FMUL.FTZ R3, R2, c[0x0][0x1ec] ;  /* 0x00007b0002037a20 */ /* 0x000fc80000410000 */
[----:B------:R-:W-:-:S04]  /*2220*/  FMUL.FTZ R170, R3, R170 ;  /* 0x000000aa03aa7220 */ /* 0x000fc80000410000 */
[----:B------:R-:W-:Y:S02]  /*2230*/  @P0 FADD.FTZ R170, R29, R170 ;  /* 0x000000aa1daa0221 */ /* 0x000fe40000010000 */
.L_x_5579:
[----:B------:R-:W-:Y:S05]  /*2240*/  BSYNC B0 ;  /* 0x0000000000007941 */ /* 0x000fea0003800000 */
.L_x_5577:
[----:B------:R-:W-:Y:S01]  /*2250*/  BSSY B0, `(.L_x_5580) ;  /* 0x000000c000007945 */ /* 0x000fe20003800000 */
[----:B------:R-:W-:Y:S05]  /*2260*/  @P2 BRA `(.L_x_5581) ;  /* 0x0000004000002947 */ /* 0x000fea0003800000 */
[----:B------:R-:W-:Y:S01]  /*2270*/  MOV R177, RZ ;  /* 0x000000ff00b17202 */ /* 0x000fe20000000f00 */
[----:B------:R-:W-:Y:S05]  /*2280*/  @!P0 BRA `(.L_x_5582) ;  /* 0x0000008000008947 */ /* 0x000fea0003800000 */
[----:B-----5:R-:W-:Y:S01]  /*2290*/  HADD2.F32 R177, -RZ, R49.H1_H1 ;  /* 0x30000031ffb17230 */ /* 0x020fe20000004100 */
[----:B------:R-:W-:Y:S05]  /*22a0*/  BRA `(.L_x_5582) ;  /* 0x0000006000007947 */ /* 0x000fea0003800000 */
.L_x_5581:
[----:B0----5:R-:W-:Y:S02]  /*22b0*/  HADD2.F32 R2, -RZ, R53.H1_H1 ;  /* 0x30000035ff027230 */ /* 0x021fe40000004100 */
[----:B------:R-:W-:Y:S02]  /*22c0*/  HADD2.F32 R177, -RZ, R17.H1_H1 ;  /* 0x30000011ffb17230 */ /* 0x000fe40000004100 */
[----:B------:R-:W-:Y:S01]  /*22d0*/  @P0 HADD2.F32 R28, -RZ, R49.H1_H1 ;  /* 0x30000031ff1c0230 */ /* 0x000fe20000004100 */
[----:B------:R-:W-:-:S04]  /*22e0*/  FMUL.FTZ R2, R2, c[0x0][0x1ec] ;  /* 0x00007b0002027a20 */ /* 0x000fc80000410000 */
[----:B------:R-:W-:-:S04]  /*22f0*/  FMUL.FTZ R177, R2, R177 ;  /* 0x000000b102b17220 */ /* 0x000fc80000410000 */
[----:B------:R-:W-:Y:S02]  /*2300*/  @P0 FADD.FTZ R177, R28, R177 ;  /* 0x000000b11cb10221 */ /* 0x000fe40000010000 */
.L_x_5582:
[----:B------:R-:W-:Y:S05]  /*2310*/  BSYNC B0 ;  /* 0x0000000000007941 */ /* 0x000fea0003800000 */
.L_x_5580:
[----:B------:R-:W-:Y:S01]  /*2320*/  BSSY B0, `(.L_x_5583) ;  /* 0x000000c000007945 */ /* 0x000fe20003800000 */
[----:B------:R-:W-:Y:S05]  /*2330*/  @P2 BRA `(.L_x_5584) ;  /* 0x0000004000002947 */ /* 0x000fea0003800000 */
[----:B------:R-:W-:Y:S01]  /*2340*/  HFMA2.MMA R172, -RZ, RZ, 0, 0 ;  /* 0x00000000ffac7435 */ /* 0x000fe200000001ff */
[----:B------:R-:W-:Y:S05]  /*2350*/  @!P0 BRA `(.L_x_5585) ;  /* 0x0000008000008947 */ /* 0x000fea0003800000 */
[----:B-----5:R-:W-:Y:S01]  /*2360*/  HADD2.F32 R172, -RZ, R50.H0_H0 ;  /* 0x20000032ffac7230 */ /* 0x020fe20000004100 */
[----:B------:R-:W-:Y:S05]  /*2370*/  BRA `(.L_x_5585) ;  /* 0x0000006000007947 */ /* 0x000fea0003800000 */
.L_x_5584:
[----:B0----5:R-:W-:Y:S02]  /*2380*/  HADD2.F32 R2, -RZ, R54.H0_H0 ;  /* 0x20000036ff027230 */ /* 0x021fe40000004100 */
[----:B------:R-:W-:Y:S02]  /*2390*/  HADD2.F32 R172, -RZ, R18.H0_H0 ;  /* 0x20000012ffac7230 */ /* 0x000fe40000004100 */
[----:B------:R-:W-:Y:S01]  /*23a0*/  @P0 HADD2.F32 R29, -RZ, R50.H0_H0 ;  /* 0x20000032ff1d0230 */ /* 0x000fe20000004100 */
[----:B------:R-:W-:-:S04]  /*23b0*/  FMUL.FTZ R3, R2, c[0x0][0x1ec] ;  /* 0x00007b0002037a20 */ /* 0x000fc80000410000 */
[----:B------:R-:W-:-:S04]  /*23c0*/  FMUL.FTZ R172, R3, R172 ;  /* 0x000000ac03ac7220 */ /* 0x000fc80000410000 */
[----:B------:R-:W-:Y:S02]  /*23d0*/  @P0 FADD.FTZ R172, R29, R172 ;  /* 0x000000ac1dac0221 */ /* 0x000fe40000010000 */
.L_x_5585:
[----:B------:R-:W-:Y:S05]  /*23e0*/  BSYNC B0 ;  /* 0x0000000000007941 */ /* 0x000fea0003800000 */
.L_x_5583:
[----:B------:R-:W-:Y:S01]  /*23f0*/  BSSY B0, `(.L_x_5586) ;  /* 0x000000c000007945 */ /* 0x000fe20003800000 */
[----:B------:R-:W-:Y:S05]  /*2400*/  @P2 BRA `(.L_x_5587) ;  /* 0x0000004000002947 */ /* 0x000fea0003800000 */
[----:B------:R-:W-:Y:S01]  /*2410*/  MOV R179, RZ ;  /* 0x000000ff00b37202 */ /* 0x000fe20000000f00 */
[----:B------:R-:W-:Y:S05]  /*2420*/  @!P0 BRA `(.L_x_5588) ;  /* 0x0000008000008947 */ /* 0x000fea0003800000 */
[----:B-----5:R-:W-:Y:S01]  /*2430*/  HADD2.F32 R179, -RZ, R50.H1_H1 ;  /* 0x30000032ffb37230 */ /* 0x020fe20000004100 */
[----:B------:R-:W-:Y:S05]  /*2440*/  BRA `(.L_x_5588) ;  /* 0x0000006000007947 */ /* 0x000fea0003800000 */
.L_x_5587:
[----:B0----5:R-:W-:Y:S02]  /*2450*/  HADD2.F32 R2, -RZ, R54.H1_H1 ;  /* 0x30000036ff027230 */ /* 0x021fe40000004100 */
[----:B------:R-:W-:Y:S02]  /*2460*/  HADD2.F32 R179, -RZ, R18.H1_H1 ;  /* 0x30000012ffb37230 */ /* 0x000fe40000004100 */
[----:B------:R-:W-:Y:S01]  /*2470*/  @P0 HADD2.F32 R28, -RZ, R50.H1_H1 ;  /* 0x30000032ff1c0230 */ /* 0x000fe20000004100 */
[----:B------:R-:W-:-:S04]  /*2480*/  FMUL.FTZ R2, R2, c[0x0][0x1ec] ;  /* 0x00007b0002027a20 */ /* 0x000fc80000410000 */
[----:B------:R-:W-:-:S04]  /*2490*/  FMUL.FTZ R179, R2, R179 ;  /* 0x000000b302b37220 */ /* 0x000fc80000410000 */
[----:B------:R-:W-:Y:S02]  /*24a0*/  @P0 FADD.FTZ R179, R28, R179 ;  /* 0x000000b31cb30221 */ /* 0x000fe40000010000 */
.L_x_5588:
[----:B------:R-:W-:Y:S05]  /*24b0*/  BSYNC B0 ;  /* 0x0000000000007941 */ /* 0x000fea0003800000 */
.L_x_5586:
[----:B------:R-:W-:Y:S01]  /*24c0*/  BSSY B0, `(.L_x_5589) ;  /* 0x000000b000007945 */ /* 0x000fe20003800000 */
[----:B------:R-:W-:Y:S05]  /*24d0*/  @P2 BRA `(.L_x_5590) ;  /* 0x0000004000002947 */ /* 0x000fea0003800000 */
[----:B------:R-:W-:Y:S01]  /*24e0*/  HFMA2.MMA R174, -RZ, RZ, 0, 0 ;  /* 0x00000000ffae7435 */ /* 0x000fe200000001ff */
[----:B------:R-:W-:Y:S05]  /*24f0*/  @!P0 BRA `(.L_x_5591) ;  /* 0x0000007000008947 */ /* 0x000fea0003800000 */
[----:B-----5:R-:W-:Y:S01]  /*2500*/  HADD2.F32 R174, -RZ, R51.H0_H0 ;  /* 0x20000033ffae7230 */ /* 0x020fe20000004100 */
[----:B------:R-:W-:Y:S05]  /*2510*/  BRA `(.L_x_5591) ;  /* 0x0000005000007947 */ /* 0x000fea0003800000 */
.L_x_5590:
[----:B0----5:R-:W-:Y:S02]  /*2520*/  HADD2.F32 R2, -RZ, R55.H0_H0 ;  /* 0x20000037ff027230 */ /* 0x021fe40000004100 */
[----:B------:R-:W-:-:S03]  /*2530*/  @P0 HADD2.F32 R3, -RZ, R51.H0_H0 ;  /* 0x20000033ff030230 */ /* 0x000fc60000004100 */
[----:B------:R-:W-:-:S04]  /*2540*/  FMUL.FTZ R2, R2, c[0x0][0x1ec] ;  /* 0x00007b0002027a20 */ /* 0x000fc80000410000 */
[----:B------:R-:W-:-:S04]  /*2550*/  FMUL.FTZ R174, R15, R2 ;  /* 0x000000020fae7220 */ /* 0x000fc80000410000 */
[----:B------:R-:W-:Y:S02]  /*2560*/  @P0 FADD.FTZ R174, R3, R174 ;  /* 0x000000ae03ae0221 */ /* 0x000fe40000010000 */
.L_x_5591:
[----:B------:R-:W-:Y:S05]  /*2570*/  BSYNC B0 ;  /* 0x0000000000007941 */ /* 0x000fea0003800000 */
.L_x_5589:
[----:B------:R-:W-:Y:S01]  /*2580*/  BSSY B0, `(.L_x_5592) ;  /* 0x000000b000007945 */ /* 0x000fe20003800000 */
[----:B------:R-:W-:Y:S05]  /*2590*/  @P2 BRA `(.L_x_5593) ;  /* 0x0000004000002947 */ /* 0x000fea0003800000 */
[----:B------:R-:W-:Y:S01]  /*25a0*/  MOV R181, RZ ;  /* 0x000000ff00b57202 */ /* 0x000fe20000000f00 */
[----:B------:R-:W-:Y:S05]  /*25b0*/  @!P0 BRA `(.L_x_5594) ;  /* 0x0000007000008947 */ /* 0x000fea0003800000 */
[----:B-----5:R-:W-:Y:S01]  /*25c0*/  HADD2.F32 R181, -RZ, R51.H1_H1 ;  /* 0x30000033ffb57230 */ /* 0x020fe20000004100 */
[----:B------:R-:W-:Y:S05]  /*25d0*/  BRA `(.L_x_5594) ;  /* 0x0000005000007947 */ /* 0x000fea0003800000 */
.L_x_5593:
[----:B0----5:R-:W-:-:S05]  /*25e0*/  HADD2.F32 R2, -RZ, R55.H1_H1 ;  /* 0x30000037ff027230 */ /* 0x021fca0000004100 */
[----:B------:R-:W-:Y:S01]  /*25f0*/  FMUL.FTZ R181, R2, c[0x0][0x1ec] ;  /* 0x00007b0002b57a20 */ /* 0x000fe20000410000 */
[----:B------:R-:W-:-:S03]  /*2600*/  @P0 HADD2.F32 R2, -RZ, R51.H1_H1 ;  /* 0x30000033ff020230 */ /* 0x000fc60000004100 */
[----:B------:R-:W-:-:S04]  /*2610*/  FMUL.FTZ R181, R136, R181 ;  /* 0x000000b588b57220 */ /* 0x000fc80000410000 */
[----:B------:R-:W-:Y:S02]  /*2620*/  @P0 FADD.FTZ R181, R2, R181 ;  /* 0x000000b502b50221 */ /* 0x000fe40000010000 */
.L_x_5594:
[----:B------:R-:W-:Y:S05]  /*2630*/  BSYNC B0 ;  /* 0x0000000000007941 */ /* 0x000fea0003800000 */
.L_x_5592:
        /* <DEDUP_REMOVED lines=18> */
.L_x_5596:
[----:B0----5:R-:W-:Y:S02]  /*2760*/  HADD2.F32 R2, -RZ, R52.H0_H0 ;  /* 0x20000034ff027230 */ /* 0x021fe40000004100 */
[----:B------:R-:W-:-:S02]  /*2770*/  HADD2.F32 R176, -RZ, R20.H0_H0 ;  /* 0x20000014ffb07230 */ /* 0x000fc40000004100 */
[----:B------:R-:W-:Y:S01]  /*2780*/  @P0 HADD2.F32 R29, -RZ, R48.H0_H0 ;  /* 0x20000030ff1d0230 */ /* 0x000fe20000004100 */
[----:B------:R-:W-:-:S04]  /*2790*/  FMUL.FTZ R3, R2, c[0x0][0x1ec] ;  /* 0x00007b0002037a20 */ /* 0x000fc80000410000 */
[----:B------:R-:W-:-:S04]  /*27a0*/  FMUL.FTZ R176, R3, R176 ;  /* 0x000000b003b07220 */ /* 0x000fc80000410000 */
[----:B------:R-:W-:Y:S02]  /*27b0*/  @P0 FADD.FTZ R176, R29, R176 ;  /* 0x000000b01db00221 */ /* 0x000fe40000010000 */
.L_x_5597:
[----:B------:R-:W-:Y:S05]  /*27c0*/  BSYNC B0 ;  /* 0x0000000000007941 */ /* 0x000fea0003800000 */
.L_x_5595:
[----:B------:R-:W-:Y:S01]  /*27d0*/  BSSY B0, `(.L_x_5598) ;  /* 0x000000c000007945 */ /* 0x000fe20003800000 */
[----:B------:R-:W-:Y:S05]  /*27e0*/  @P2 BRA `(.L_x_5599) ;  /* 0x0000004000002947 */ /* 0x000fea0003800000 */
[----:B------:R-:W-:Y:S01]  /*27f0*/  MOV R183, RZ ;  /* 0x000000ff00b77202 */ /* 0x000fe20000000f00 */
[----:B------:R-:W-:Y:S05]  /*2800*/  @!P0 BRA `(.L_x_5600) ;  /* 0x0000008000008947 */ /* 0x000fea0003800000 */
[----:B-----5:R-:W-:Y:S01]  /*2810*/  HADD2.F32 R183, -RZ, R48.H1_H1 ;  /* 0x30000030ffb77230 */ /* 0x020fe20000004100 */
[----:B------:R-:W-:Y:S05]  /*2820*/  BRA `(.L_x_5600) ;  /* 0x0000006000007947 */ /* 0x000fea0003800000 */
.L_x_5599:
[----:B0----5:R-:W-:Y:S02]  /*2830*/  HADD2.F32 R2, -RZ, R52.H1_H1 ;  /* 0x30000034ff027230 */ /* 0x021fe40000004100 */
[----:B------:R-:W-:Y:S02]  /*2840*/  HADD2.F32 R183, -RZ, R20.H1_H1 ;  /* 0x30000014ffb77230 */ /* 0x000fe40000004100 */
[----:B------:R-:W-:Y:S01]  /*2850*/  @P0 HADD2.F32 R28, -RZ, R48.H1_H1 ;  /* 0x30000030ff1c0230 */ /* 0x000fe20000004100 */
[----:B------:R-:W-:-:S04]  /*2860*/  FMUL.FTZ R2, R2, c[0x0][0x1ec] ;  /* 0x00007b0002027a20 */ /* 0x000fc80000410000 */
[----:B------:R-:W-:-:S04]  /*2870*/  FMUL.FTZ R183, R2, R183 ;  /* 0x000000b702b77220 */ /* 0x000fc80000410000 */
[----:B------:R-:W-:Y:S02]  /*2880*/  @P0 FADD.FTZ R183, R28, R183 ;  /* 0x000000b71cb70221 */ /* 0x000fe40000010000 */
.L_x_5600:
[----:B------:R-:W-:Y:S05]  /*2890*/  BSYNC B0 ;  /* 0x0000000000007941 */ /* 0x000fea0003800000 */
.L_x_5598:
[----:B------:R-:W-:Y:S01]  /*28a0*/  BSSY B0, `(.L_x_5601) ;  /* 0x000000c000007945 */ /* 0x000fe20003800000 */
[----:B------:R-:W-:Y:S05]  /*28b0*/  @P2 BRA `(.L_x_5602) ;  /* 0x0000004000002947 */ /* 0x000fea0003800000 */
[----:B------:R-:W-:Y:S01]  /*28c0*/  HFMA2.MMA R178, -RZ, RZ, 0, 0 ;  /* 0x00000000ffb27435 */ /* 0x000fe200000001ff */
[----:B------:R-:W-:Y:S05]  /*28d0*/  @!P0 BRA `(.L_x_5603) ;  /* 0x0000008000008947 */ /* 0x000fea0003800000 */
[----:B-----5:R-:W-:Y:S01]  /*28e0*/  HADD2.F32 R178, -RZ, R49.H0_H0 ;  /* 0x20000031ffb27230 */ /* 0x020fe20000004100 */
[----:B------:R-:W-:Y:S05]  /*28f0*/  BRA `(.L_x_5603) ;  /* 0x0000006000007947 */ /* 0x000fea0003800000 */
.L_x_5602:
[----:B0----5:R-:W-:Y:S02]  /*2900*/  HADD2.F32 R2, -RZ, R53.H0_H0 ;  /* 0x20000035ff027230 */ /* 0x021fe40000004100 */
[----:B------:R-:W-:Y:S02]  /*2910*/  HADD2.F32 R178, -RZ, R21.H0_H0 ;  /* 0x20000015ffb27230 */ /* 0x000fe40000004100 */
[----:B------:R-:W-:Y:S01]  /*2920*/  @P0 HADD2.F32 R29, -RZ, R49.H0_H0 ;  /* 0x20000031ff1d0230 */ /* 0x000fe20000004100 */
[----:B------:R-:W-:-:S04]  /*2930*/  FMUL.FTZ R3, R2, c[0x0][0x1ec] ;  /* 0x00007b0002037a20 */ /* 0x000fc80000410000 */
[----:B------:R-:W-:-:S04]  /*2940*/  FMUL.FTZ R178, R3, R178 ;  /* 0x000000b203b27220 */ /* 0x000fc80000410000 */
[----:B------:R-:W-:Y:S02]  /*2950*/  @P0 FADD.FTZ R178, R29, R178 ;  /* 0x000000b21db20221 */ /* 0x000fe40000010000 */
.L_x_5603:
[----:B------:R-:W-:Y:S05]  /*2960*/  BSYNC B0 ;  /* 0x0000000000007941 */ /* 0x000fea0003800000 */
.L_x_5601:
[----:B------:R-:W-:Y:S01]  /*2970*/  BSSY B0, `(.L_x_5604) ;  /* 0x000000c000007945 */ /* 0x000fe20003800000 */
[----:B------:R-:W-:Y:S05]  /*2980*/  @P2 BRA `(.L_x_5605) ;  /* 0x0000004000002947 */ /* 0x000fea0003800000 */
[----:B------:R-:W-:Y:S01]  /*2990*/  MOV R185, RZ ;  /* 0x000000ff00b97202 */ /* 0x000fe20000000f00 */
[----:B------:R-:W-:Y:S05]  /*29a0*/  @!P0 BRA `(.L_x_5606) ;  /* 0x0000008000008947 */ /* 0x000fea0003800000 */
[----:B-----5:R-:W-:Y:S01]  /*29b0*/  HADD2.F32 R185, -RZ, R49.H1_H1 ;  /* 0x30000031ffb97230 */ /* 0x020fe20000004100 */
[----:B------:R-:W-:Y:S05]  /*29c0*/  BRA `(.L_x_5606) ;  /* 0x0000006000007947 */ /* 0x000fea0003800000 */
.L_x_5605:
[----:B0----5:R-:W-:Y:S02]  /*29d0*/  HADD2.F32 R2, -RZ, R53.H1_H1 ;  /* 0x30000035ff027230 */ /* 0x021fe40000004100 */
[----:B------:R-:W-:Y:S02]  /*29e0*/  HADD2.F32 R185, -RZ, R21.H1_H1 ;  /* 0x30000015ffb97230 */ /* 0x000fe40000004100 */
[----:B------:R-:W-:Y:S01]  /*29f0*/  @P0 HADD2.F32 R28, -RZ, R49.H1_H1 ;  /* 0x30000031ff1c0230 */ /* 0x000fe20000004100 */
[----:B------:R-:W-:-:S04]  /*2a00*/  FMUL.FTZ R2, R2, c[0x0][0x1ec] ;  /* 0x00007b0002027a20 */ /* 0x000fc80000410000 */
[----:B------:R-:W-:-:S04]  /*2a10*/  FMUL.FTZ R185, R2, R185 ;  /* 0x000000b902b97220 */ /* 0x000fc80000410000 */
[----:B------:R-:W-:Y:S02]  /*2a20*/  @P0 FADD.FTZ R185, R28, R185 ;  /* 0x000000b91cb90221 */ /* 0x000fe40000010000 */
.L_x_5606:
[----:B------:R-:W-:Y:S05]  /*2a30*/  BSYNC B0 ;  /* 0x0000000000007941 */ /* 0x000fea0003800000 */
.L_x_5604:
[----:B------:R-:W-:Y:S01]  /*2a40*/  BSSY B0, `(.L_x_5607) ;  /* 0x000000c000007945 */ /* 0x000fe20003800000 */
[----:B------:R-:W-:Y:S05]  /*2a50*/  @P2 BRA `(.L_x_5608) ;  /* 0x0000004000002947 */ /* 0x000fea0003800000 */
[----:B------:R-:W-:Y:S01]  /*2a60*/  HFMA2.MMA R180, -RZ, RZ, 0, 0 ;  /* 0x00000000ffb47435 */ /* 0x000fe200000001ff */
[----:B------:R-:W-:Y:S05]  /*2a70*/  @!P0 BRA `(.L_x_5609) ;  /* 0x0000008000008947 */ /* 0x000fea0003800000 */
[----:B-----5:R-:W-:Y:S01]  /*2a80*/  HADD2.F32 R180, -RZ, R50.H0_H0 ;  /* 0x20000032ffb47230 */ /* 0x020fe20000004100 */
[----:B------:R-:W-:Y:S05]  /*2a90*/  BRA `(.L_x_5609) ;  /* 0x0000006000007947 */ /* 0x000fea0003800000 */
.L_x_5608:
[----:B0----5:R-:W-:Y:S02]  /*2aa0*/  HADD2.F32 R2, -RZ, R54.H0_H0 ;  /* 0x20000036ff027230 */ /* 0x021fe40000004100 */
[----:B------:R-:W-:Y:S02]  /*2ab0*/  HADD2.F32 R180, -RZ, R22.H0_H0 ;  /* 0x20000016ffb47230 */ /* 0x000fe40000004100 */
[----:B------:R-:W-:Y:S01]  /*2ac0*/  @P0 HADD2.F32 R29, -RZ, R50.H0_H0 ;  /* 0x20000032ff1d0230 */ /* 0x000fe20000004100 */
[----:B------:R-:W-:-:S04]  /*2ad0*/  FMUL.FTZ R3, R2, c[0x0][0x1ec] ;  /* 0x00007b0002037a20 */ /* 0x000fc80000410000 */
[----:B------:R-:W-:-:S04]  /*2ae0*/  FMUL.FTZ R180, R3, R180 ;  /* 0x000000b403b47220 */ /* 0x000fc80000410000 */
[----:B------:R-:W-:Y:S02]  /*2af0*/  @P0 FADD.FTZ R180, R29, R180 ;  /* 0x000000b41db40221 */ /* 0x000fe40000010000 */
.L_x_5609:
[----:B------:R-:W-:Y:S05]  /*2b00*/  BSYNC B0 ;  /* 0x0000000000007941 */ /* 0x000fea0003800000 */
.L_x_5607:
[----:B------:R-:W-:Y:S01]  /*2b10*/  BSSY B0, `(.L_x_5610) ;  /* 0x000000c000007945 */ /* 0x000fe20003800000 */
[----:B------:R-:W-:Y:S05]  /*2b20*/  @P2 BRA `(.L_x_5611) ;  /* 0x0000004000002947 */ /* 0x000fea0003800000 */
[----:B------:R-:W-:Y:S01]  /*2b30*/  MOV R187, RZ ;  /* 0x000000ff00bb7202 */ /* 0x000fe20000000f00 */
[----:B------:R-:W-:Y:S05]  /*2b40*/  @!P0 BRA `(.L_x_5612) ;  /* 0x0000008000008947 */ /* 0x000fea0003800000 */
[----:B-----5:R-:W-:Y:S01]  /*2b50*/  HADD2.F32 R187, -RZ, R50.H1_H1 ;  /* 0x30000032ffbb7230 */ /* 0x020fe20000004100 */
[----:B------:R-:W-:Y:S05]  /*2b60*/  BRA `(.L_x_5612) ;  /* 0x0000006000007947 */ /* 0x000fea0003800000 */
.L_x_5611:
[----:B0----5:R-:W-:Y:S02]  /*2b70*/  HADD2.F32 R2, -RZ, R54.H1_H1 ;  /* 0x30000036ff027230 */ /* 0x021fe40000004100 */
[----:B------:R-:W-:Y:S02]  /*2b80*/  HADD2.F32 R187, -RZ, R22.H1_H1 ;  /* 0x30000016ffbb7230 */ /* 0x000fe40000004100 */
[----:B------:R-:W-:Y:S01]  /*2b90*/  @P0 HADD2.F32 R28, -RZ, R50.H1_H1 ;  /* 0x30000032ff1c0230 */ /* 0x000fe20000004100 */
[----:B------:R-:W-:-:S04]  /*2ba0*/  FMUL.FTZ R2, R2, c[0x0][0x1ec] ;  /* 0x00007b0002027a20 */ /* 0x000fc80000410000 */
[----:B------:R-:W-:-:S04]  /*2bb0*/  FMUL.FTZ R187, R2, R187 ;  /* 0x000000bb02bb7220 */ /* 0x000fc80000410000 */
[----:B------:R-:W-:Y:S02]  /*2bc0*/  @P0 FADD.FTZ R187, R28, R187 ;  /* 0x000000bb1cbb0221 */ /* 0x000fe40000010000 */
.L_x_5612:
[----:B------:R-:W-:Y:S05]  /*2bd0*/  BSYNC B0 ;  /* 0x0000000000007941 */ /* 0x000fea0003800000 */
.L_x_5610:
[----:B------:R-:W-:Y:S01]  /*2be0*/  BSSY B0, `(.L_x_5613) ;  /* 0x000000b000007945 */ /* 0x000fe20003800000 */
[----:B------:R-:W-:Y:S05]  /*2bf0*/  @P2 BRA `(.L_x_5614) ;  /* 0x0000004000002947 */ /* 0x000fea0003800000 */
[----:B------:R-:W-:Y:S01]  /*2c00*/  HFMA2.MMA R182, -RZ, RZ, 0, 0 ;  /* 0x00000000ffb67435 */ /* 0x000fe200000001ff */
[----:B------:R-:W-:Y:S05]  /*2c10*/  @!P0 BRA `(.L_x_5615) ;  /* 0x0000007000008947 */ /* 0x000fea0003800000 */
[----:B-----5:R-:W-:Y:S01]  /*2c20*/  HADD2.F32 R182, -RZ, R51.H0_H0 ;  /* 0x20000033ffb67230 */ /* 0x020fe20000004100 */
[----:B------:R-:W-:Y:S05]  /*2c30*/  BRA `(.L_x_5615) ;  /* 0x0000005000007947 */ /* 0x000fea0003800000 */
.L_x_5614:
[----:B0----5:R-:W-:Y:S02]  /*2c40*/  HADD2.F32 R2, -RZ, R55.H0_H0 ;  /* 0x20000037ff027230 */ /* 0x021fe40000004100 */
[----:B------:R-:W-:-:S03]  /*2c50*/  @P0 HADD2.F32 R3, -RZ, R51.H0_H0 ;  /* 0x20000033ff030230 */ /* 0x000fc60000004100 */
[----:B------:R-:W-:-:S04]  /*2c60*/  FMUL.FTZ R2, R2, c[0x0][0x1ec] ;  /* 0x00007b0002027a20 */ /* 0x000fc80000410000 */
[----:B------:R-:W-:-:S04]  /*2c70*/  FMUL.FTZ R182, R19, R2 ;  /* 0x0000000213b67220 */ /* 0x000fc80000410000 */
[----:B------:R-:W-:Y:S02]  /*2c80*/  @P0 FADD.FTZ R182, R3, R182 ;  /* 0x000000b603b60221 */ /* 0x000fe40000010000 */
.L_x_5615:
[----:B------:R-:W-:Y:S05]  /*2c90*/  BSYNC B0 ;  /* 0x0000000000007941 */ /* 0x000fea0003800000 */
.L_x_5613:
[----:B------:R-:W-:Y:S01]  /*2ca0*/  BSSY B0, `(.L_x_5616) ;  /* 0x000000b000007945 */ /* 0x000fe20003800000 */
[----:B------:R-:W-:Y:S05]  /*2cb0*/  @P2 BRA `(.L_x_5617) ;  /* 0x0000004000002947 */ /* 0x000fea0003800000 */
[----:B------:R-:W-:Y:S01]  /*2cc0*/  MOV R189, RZ ;  /* 0x000000ff00bd7202 */ /* 0x000fe20000000f00 */
[----:B------:R-:W-:Y:S05]  /*2cd0*/  @!P0 BRA `(.L_x_5618) ;  /* 0x0000007000008947 */ /* 0x000fea0003800000 */
[----:B-----5:R-:W-:Y:S01]  /*2ce0*/  HADD2.F32 R189, -RZ, R51.H1_H1 ;  /* 0x30000033ffbd7230 */ /* 0x020fe20000004100 */
[----:B------:R-:W-:Y:S05]  /*2cf0*/  BRA `(.L_x_5618) ;  /* 0x0000005000007947 */ /* 0x000fea0003800000 */
.L_x_5617:
[----:B0----5:R-:W-:Y:S02]  /*2d00*/  HADD2.F32 R2, -RZ, R55.H1_H1 ;  /* 0x30000037ff027230 */ /* 0x021fe40000004100 */
[----:B------:R-:W-:-:S03]  /*2d10*/  @P0 HADD2.F32 R28, -RZ, R51.H1_H1 ;  /* 0x30000033ff1c0230 */ /* 0x000fc60000004100 */
[----:B------:R-:W-:-:S04]  /*2d20*/  FMUL.FTZ R2, R2, c[0x0][0x1ec] ;  /* 0x00007b0002027a20 */ /* 0x000fc80000410000 */
[----:B------:R-:W-:-:S04]  /*2d30*/  FMUL.FTZ R189, R137, R2 ;  /* 0x0000000289bd7220 */ /* 0x000fc80000410000 */
[----:B------:R-:W-:Y:S02]  /*2d40*/  @P0 FADD.FTZ R189, R28, R189 ;  /* 0x000000bd1cbd0221 */ /* 0x000fe40000010000 */
.L_x_5618:
[----:B------:R-:W-:Y:S05]  /*2d50*/  BSYNC B0 ;  /* 0x0000000000007941 */ /* 0x000fea0003800000 */
.L_x_5616:
[----:B------:R-:W-:Y:S01]  /*2d60*/  IADD3 R195, R67, 0xa0, RZ ;  /* 0x000000a043c37810 */ /* 0x000fe20007ffe0ff */
[----:B0-----:R-:W-:Y:S01]  /*2d70*/  IMAD.WIDE.U32 R2, R191, R72, c[0x0][0x188] ;  /* 0x00006200bf027625 */ /* 0x001fe200078e0048 */
[----:B------:R-:W-:Y:S02]  /*2d80*/  @P1 IADD3 R29, R66, 0xa0, RZ ;  /* 0x000000a0421d1810 */ /* 0x000fe40007ffe0ff */
        /* <DEDUP_REMOVED lines=11> */
[----:B0-----:R-:W-:Y:S01]  /*2e40*/  HFMA2.MMA R32, -RZ, RZ, 0, 0 ;  /* 0x00000000ff207435 */ /* 0x001fe200000001ff */
[----:B------:R-:W-:Y:S05]  /*2e50*/  @!P0 BRA `(.L_x_5621) ;  /* 0x0000008000008947 */ /* 0x000fea0003800000 */
[----:B-----5:R-:W-:Y:S01]  /*2e60*/  HADD2.F32 R32, -RZ, R48.H0_H0 ;  /* 0x20000030ff207230 */ /* 0x020fe20000004100 */
[----:B------:R-:W-:Y:S05]  /*2e70*/  BRA `(.L_x_5621) ;  /* 0x0000006000007947 */ /* 0x000fea0003800000 */
.L_x_5620:
[----:B0----5:R-:W-:Y:S02]  /*2e80*/  HADD2.F32 R2, -RZ, R52.H0_H0 ;  /* 0x20000034ff027230 */ /* 0x021fe40000004100 */
[----:B------:R-:W-:-:S02]  /*2e90*/  HADD2.F32 R32, -RZ, R24.H0_H0 ;  /* 0x20000018ff207230 */ /* 0x000fc40000004100 */
[----:B------:R-:W-:Y:S01]  /*2ea0*/  @P0 HADD2.F32 R29, -RZ, R48.H0_H0 ;  /* 0x20000030ff1d0230 */ /* 0x000fe20000004100 */
[----:B------:R-:W-:-:S04]  /*2eb0*/  FMUL.FTZ R3, R2, c[0x0][0x1ec] ;  /* 0x00007b0002037a20 */ /* 0x000fc80000410000 */
[----:B------:R-:W-:-:S04]  /*2ec0*/  FMUL.FTZ R32, R3, R32 ;  /* 0x0000002003207220 */ /* 0x000fc80000410000 */
[----:B------:R-:W-:Y:S02]  /*2ed0*/  @P0 FADD.FTZ R32, R29, R32 ;  /* 0x000000201d200221 */ /* 0x000fe40000010000 */
.L_x_5621:
[----:B------:R-:W-:Y:S05]  /*2ee0*/  BSYNC B0 ;  /* 0x0000000000007941 */ /* 0x000fea0003800000 */
.L_x_5619:
[----:B------:R-:W-:Y:S01]  /*2ef0*/  BSSY B0, `(.L_x_5622) ;  /* 0x000000c000007945 */ /* 0x000fe20003800000 */
[----:B------:R-:W-:Y:S05]  /*2f00*/  @P2 BRA `(.L_x_5623) ;  /* 0x0000004000002947 */ /* 0x000fea0003800000 */
[----:B------:R-:W-:Y:S01]  /*2f10*/  MOV R33, RZ ;  /* 0x000000ff00217202 */ /* 0x000fe20000000f00 */
[----:B------:R-:W-:Y:S05]  /*2f20*/  @!P0 BRA `(.L_x_5624) ;  /* 0x0000008000008947 */ /* 0x000fea0003800000 */
[----:B-----5:R-:W-:Y:S01]  /*2f30*/  HADD2.F32 R33, -RZ, R48.H1_H1 ;  /* 0x30000030ff217230 */ /* 0x020fe20000004100 */
[----:B------:R-:W-:Y:S05]  /*2f40*/  BRA `(.L_x_5624) ;  /* 0x0000006000007947 */ /* 0x000fea0003800000 */
.L_x_5623:
[----:B-----5:R-:W-:Y:S02]  /*2f50*/  HADD2.F32 R2, -RZ, R52.H1_H1 ;  /* 0x30000034ff027230 */ /* 0x020fe40000004100 */
[----:B------:R-:W-:Y:S02]  /*2f60*/  HADD2.F32 R33, -RZ, R24.H1_H1 ;  /* 0x30000018ff217230 */ /* 0x000fe40000004100 */
[----:B------:R-:W-:Y:S01]  /*2f70*/  @P0 HADD2.F32 R28, -RZ, R48.H1_H1 ;  /* 0x30000030ff1c0230 */ /* 0x000fe20000004100 */
[----:B------:R-:W-:-:S04]  /*2f80*/  FMUL.FTZ R2, R2, c[0x0][0x1ec] ;  /* 0x00007b0002027a20 */ /* 0x000fc80000410000 */
[----:B------:R-:W-:-:S04]  /*2f90*/  FMUL.FTZ R33, R2, R33 ;  /* 0x0000002102217220 */ /* 0x000fc80000410000 */
[----:B------:R-:W-:Y:S02]  /*2fa0*/  @P0 FADD.FTZ R33, R28, R33 ;  /* 0x000000211c210221 */ /* 0x000fe40000010000 */
.L_x_5624:
[----:B------:R-:W-:Y:S05]  /*2fb0*/  BSYNC B0 ;  /* 0x0000000000007941 */ /* 0x000fea0003800000 */
.L_x_5622:
[----:B------:R-:W-:Y:S01]  /*2fc0*/  BSSY B0, `(.L_x_5625) ;  /* 0x000000c000007945 */ /* 0x000fe20003800000 */
[----:B------:R-:W-:Y:S05]  /*2fd0*/  @P2 BRA `(.L_x_5626) ;  /* 0x0000004000002947 */ /* 0x000fea0003800000 */
[----:B------:R-:W-:Y:S01]  /*2fe0*/  HFMA2.MMA R66, -RZ, RZ, 0, 0 ;  /* 0x00000000ff427435 */ /* 0x000fe200000001ff */
[----:B------:R-:W-:Y:S05]  /*2ff0*/  @!P0 BRA `(.L_x_5627) ;  /* 0x0000008000008947 */ /* 0x000fea0003800000 */
[----:B-----5:R-:W-:Y:S01]  /*3000*/  HADD2.F32 R66, -RZ, R49.H0_H0 ;  /* 0x20000031ff427230 */ /* 0x020fe20000004100 */
[----:B------:R-:W-:Y:S05]  /*3010*/  BRA `(.L_x_5627) ;  /* 0x0000006000007947 */ /* 0x000fea0003800000 */
.L_x_5626:
[----:B-----5:R-:W-:Y:S02]  /*3020*/  HADD2.F32 R2, -RZ, R53.H0_H0 ;  /* 0x20000035ff027230 */ /* 0x020fe40000004100 */
[----:B------:R-:W-:Y:S02]  /*3030*/  HADD2.F32 R66, -RZ, R25.H0_H0 ;  /* 0x20000019ff427230 */ /* 0x000fe40000004100 */
[----:B------:R-:W-:Y:S01]  /*3040*/  @P0 HADD2.F32 R29, -RZ, R49.H0_H0 ;  /* 0x20000031ff1d0230 */ /* 0x000fe20000004100 */
[----:B------:R-:W-:-:S04]  /*3050*/  FMUL.FTZ R3, R2, c[0x0][0x1ec] ;  /* 0x00007b0002037a20 */ /* 0x000fc80000410000 */
[----:B------:R-:W-:-:S04]  /*3060*/  FMUL.FTZ R66, R3, R66 ;  /* 0x0000004203427220 */ /* 0x000fc80000410000 */
[----:B------:R-:W-:Y:S02]  /*3070*/  @P0 FADD.FTZ R66, R29, R66 ;  /* 0x000000421d420221 */ /* 0x000fe40000010000 */
.L_x_5627:
[----:B------:R-:W-:Y:S05]  /*3080*/  BSYNC B0 ;  /* 0x0000000000007941 */ /* 0x000fea0003800000 */
.L_x_5625:
[----:B------:R-:W-:Y:S01]  /*3090*/  BSSY B0, `(.L_x_5628) ;  /* 0x000000c000007945 */ /* 0x000fe20003800000 */
[----:B------:R-:W-:Y:S05]  /*30a0*/  @P2 BRA `(.L_x_5629) ;  /* 0x0000004000002947 */ /* 0x000fea0003800000 */
[----:B------:R-:W-:Y:S01]  /*30b0*/  MOV R67, RZ ;  /* 0x000000ff00437202 */ /* 0x000fe20000000f00 */
[----:B------:R-:W-:Y:S05]  /*30c0*/  @!P0 BRA `(.L_x_5630) ;  /* 0x0000008000008947 */ /* 0x000fea0003800000 */
[----:B-----5:R-:W-:Y:S01]  /*30d0*/  HADD2.F32 R67, -RZ, R49.H1_H1 ;  /* 0x30000031ff437230 */ /* 0x020fe20000004100 */
[----:B------:R-:W-:Y:S05]  /*30e0*/  BRA `(.L_x_5630) ;  /* 0x0000006000007947 */ /* 0x000fea0003800000 */
.L_x_5629:
[----:B-----5:R-:W-:Y:S02]  /*30f0*/  HADD2.F32 R2, -RZ, R53.H1_H1 ;  /* 0x30000035ff027230 */ /* 0x020fe40000004100 */
[----:B------:R-:W-:Y:S02]  /*3100*/  HADD2.F32 R67, -RZ, R25.H1_H1 ;  /* 0x30000019ff437230 */ /* 0x000fe40000004100 */
[----:B------:R-:W-:Y:S01]  /*3110*/  @P0 HADD2.F32 R28, -RZ, R49.H1_H1 ;  /* 0x30000031ff1c0230 */ /* 0x000fe20000004100 */
[----:B------:R-:W-:-:S04]  /*3120*/  FMUL.FTZ R2, R2, c[0x0][0x1ec] ;  /* 0x00007b0002027a20 */ /* 0x000fc80000410000 */
[----:B------:R-:W-:-:S04]  /*3130*/  FMUL.FTZ R67, R2, R67 ;  /* 0x0000004302437220 */ /* 0x000fc80000410000 */
[----:B------:R-:W-:Y:S02]  /*3140*/  @P0 FADD.FTZ R67, R28, R67 ;  /* 0x000000431c430221 */ /* 0x000fe40000010000 */
.L_x_5630:
[----:B------:R-:W-:Y:S05]  /*3150*/  BSYNC B0 ;  /* 0x0000000000007941 */ /* 0x000fea0003800000 */
.L_x_5628:
[----:B------:R-:W-:Y:S01]  /*3160*/  BSSY B0, `(.L_x_5631) ;  /* 0x000000c000007945 */ /* 0x000fe20003800000 */
[----:B------:R-:W-:Y:S05]  /*3170*/  @P2 BRA `(.L_x_5632) ;  /* 0x0000004000002947 */ /* 0x000fea0003800000 */
[----:B------:R-:W-:Y:S01]  /*3180*/  HFMA2.MMA R184, -RZ, RZ, 0, 0 ;  /* 0x00000000ffb87435 */ /* 0x000fe200000001ff */
[----:B------:R-:W-:Y:S05]  /*3190*/  @!P0 BRA `(.L_x_5633) ;  /* 0x0000008000008947 */ /* 0x000fea0003800000 */
[----:B-----5:R-:W-:Y:S01]  /*31a0*/  HADD2.F32 R184, -RZ, R50.H0_H0 ;  /* 0x20000032ffb87230 */ /* 0x020fe20000004100 */
[----:B------:R-:W-:Y:S05]  /*31b0*/  BRA `(.L_x_5633) ;  /* 0x0000006000007947 */ /* 0x000fea0003800000 */
.L_x_5632:
[----:B-----5:R-:W-:Y:S02]  /*31c0*/  HADD2.F32 R2, -RZ, R54.H0_H0 ;  /* 0x20000036ff027230 */ /* 0x020fe40000004100 */
[----:B------:R-:W-:Y:S02]  /*31d0*/  HADD2.F32 R184, -RZ, R26.H0_H0 ;  /* 0x2000001affb87230 */ /* 0x000fe40000004100 */
[----:B------:R-:W-:Y:S01]  /*31e0*/  @P0 HADD2.F32 R29, -RZ, R50.H0_H0 ;  /* 0x20000032ff1d0230 */ /* 0x000fe20000004100 */
[----:B------:R-:W-:-:S04]  /*31f0*/  FMUL.FTZ R3, R2, c[0x0][0x1ec] ;  /* 0x00007b0002037a20 */ /* 0x000fc80000410000 */
[----:B------:R-:W-:-:S04]  /*3200*/  FMUL.FTZ R184, R3, R184 ;  /* 0x000000b803b87220 */ /* 0x000fc80000410000 */
[----:B------:R-:W-:Y:S02]  /*3210*/  @P0 FADD.FTZ R184, R29, R184 ;  /* 0x000000b81db80221 */ /* 0x000fe40000010000 */
.L_x_5633:
[----:B------:R-:W-:Y:S05]  /*3220*/  BSYNC B0 ;  /* 0x0000000000007941 */ /* 0x000fea0003800000 */
.L_x_5631:
[----:B------:R-:W-:Y:S01]  /*3230*/  BSSY B0, `(.L_x_5634) ;  /* 0x000000c000007945 */ /* 0x000fe20003800000 */
[----:B------:R-:W-:Y:S05]  /*3240*/  @P2 BRA `(.L_x_5635) ;  /* 0x0000004000002947 */ /* 0x000fea0003800000 */
[----:B------:R-:W-:Y:S01]  /*3250*/  MOV R191, RZ ;  /* 0x000000ff00bf7202 */ /* 0x000fe20000000f00 */
[----:B------:R-:W-:Y:S05]  /*3260*/  @!P0 BRA `(.L_x_5636) ;  /* 0x0000008000008947 */ /* 0x000fea0003800000 */
[----:B-----5:R-:W-:Y:S01]  /*3270*/  HADD2.F32 R191, -RZ, R50.H1_H1 ;  /* 0x30000032ffbf7230 */ /* 0x020fe20000004100 */
[----:B------:R-:W-:Y:S05]  /*3280*/  BRA `(.L_x_5636) ;  /* 0x0000006000007947 */ /* 0x000fea0003800000 */
.L_x_5635:
[----:B-----5:R-:W-:Y:S02]  /*3290*/  HADD2.F32 R2, -RZ, R54.H1_H1 ;  /* 0x30000036ff027230 */ /* 0x020fe40000004100 */
[----:B------:R-:W-:Y:S02]  /*32a0*/  HADD2.F32 R191, -RZ, R26.H1_H1 ;  /* 0x3000001affbf7230 */ /* 0x000fe40000004100 */
[----:B------:R-:W-:Y:S01]  /*32b0*/  @P0 HADD2.F32 R28, -RZ, R50.H1_H1 ;  /* 0x30000032ff1c0230 */ /* 0x000fe20000004100 */
[----:B------:R-:W-:-:S04]  /*32c0*/  FMUL.FTZ R2, R2, c[0x0][0x1ec] ;  /* 0x00007b0002027a20 */ /* 0x000fc80000410000 */
[----:B------:R-:W-:-:S04]  /*32d0*/  FMUL.FTZ R191, R2, R191 ;  /* 0x000000bf02bf7220 */ /* 0x000fc80000410000 */
[----:B------:R-:W-:Y:S02]  /*32e0*/  @P0 FADD.FTZ R191, R28, R191 ;  /* 0x000000bf1cbf0221 */ /* 0x000fe40000010000 */
.L_x_5636:
[----:B------:R-:W-:Y:S05]  /*32f0*/  BSYNC B0 ;  /* 0x0000000000007941 */ /* 0x000fea0003800000 */
.L_x_5634:
[----:B------:R-:W-:Y:S01]  /*3300*/  BSSY B0, `(.L_x_5637) ;  /* 0x000000b000007945 */ /* 0x000fe20003800000 */
[----:B------:R-:W-:Y:S05]  /*3310*/  @P2 BRA `(.L_x_5638) ;  /* 0x0000004000002947 */ /* 0x000fea0003800000 */
[----:B------:R-:W-:Y:S01]  /*3320*/  HFMA2.MMA R186, -RZ, RZ, 0, 0 ;  /* 0x00000000ffba7435 */ /* 0x000fe200000001ff */
[----:B------:R-:W-:Y:S05]  /*3330*/  @!P0 BRA `(.L_x_5639) ;  /* 0x0000007000008947 */ /* 0x000fea0003800000 */
[----:B-----5:R-:W-:Y:S01]  /*3340*/  HADD2.F32 R186, -RZ, R51.H0_H0 ;  /* 0x20000033ffba7230 */ /* 0x020fe20000004100 */
[----:B------:R-:W-:Y:S05]  /*3350*/  BRA `(.L_x_5639) ;  /* 0x0000005000007947 */ /* 0x000fea0003800000 */
.L_x_5638:
[----:B-----5:R-:W-:Y:S02]  /*3360*/  HADD2.F32 R2, -RZ, R55.H0_H0 ;  /* 0x20000037ff027230 */ /* 0x020fe40000004100 */
[----:B------:R-:W-:-:S03]  /*3370*/  @P0 HADD2.F32 R3, -RZ, R51.H0_H0 ;  /* 0x20000033ff030230 */ /* 0x000fc60000004100 */
[----:B------:R-:W-:-:S04]  /*3380*/  FMUL.FTZ R2, R2, c[0x0][0x1ec] ;  /* 0x00007b0002027a20 */ /* 0x000fc80000410000 */
[----:B------:R-:W-:-:S04]  /*3390*/  FMUL.FTZ R186, R23, R2 ;  /* 0x0000000217ba7220 */ /* 0x000fc80000410000 */
[----:B------:R-:W-:Y:S02]  /*33a0*/  @P0 FADD.FTZ R186, R3, R186 ;  /* 0x000000ba03ba0221 */ /* 0x000fe40000010000 */
.L_x_5639:
[----:B------:R-:W-:Y:S05]  /*33b0*/  BSYNC B0 ;  /* 0x0000000000007941 */ /* 0x000fea0003800000 */
.L_x_5637:
[----:B------:R-:W-:Y:S01]  /*33c0*/  BSSY B0, `(.L_x_5640) ;  /* 0x000000b000007945 */ /* 0x000fe20003800000 */
[----:B------:R-:W-:Y:S05]  /*33d0*/  @P2 BRA `(.L_x_5641) ;  /* 0x0000004000002947 */ /* 0x000fea0003800000 */
[----:B------:R-:W-:Y:S01]  /*33e0*/  MOV R193, RZ ;  /* 0x000000ff00c17202 */ /* 0x000fe20000000f00 */
[----:B------:R-:W-:Y:S05]  /*33f0*/  @!P0 BRA `(.L_x_5642) ;  /* 0x0000007000008947 */ /* 0x000fea0003800000 */
[----:B-----5:R-:W-:Y:S01]  /*3400*/  HADD2.F32 R193, -RZ, R51.H1_H1 ;  /* 0x30000033ffc17230 */ /* 0x020fe20000004100 */
[----:B------:R-:W-:Y:S05]  /*3410*/  BRA `(.L_x_5642) ;  /* 0x0000005000007947 */ /* 0x000fea0003800000 */
.L_x_5641:
[----:B-----5:R-:W-:Y:S02]  /*3420*/  HADD2.F32 R2, -RZ, R55.H1_H1 ;  /* 0x30000037ff027230 */ /* 0x020fe40000004100 */
[----:B------:R-:W-:-:S03]  /*3430*/  @P0 HADD2.F32 R28, -RZ, R51.H1_H1 ;  /* 0x30000033ff1c0230 */ /* 0x000fc60000004100 */
[----:B------:R-:W-:-:S04]  /*3440*/  FMUL.FTZ R2, R2, c[0x0][0x1ec] ;  /* 0x00007b0002027a20 */ /* 0x000fc80000410000 */
[----:B------:R-:W-:-:S04]  /*3450*/  FMUL.FTZ R193, R27, R2 ;  /* 0x000000021bc17220 */ /* 0x000fc80000410000 */
[----:B------:R-:W-:Y:S02]  /*3460*/  @P0 FADD.FTZ R193, R28, R193 ;  /* 0x000000c11cc10221 */ /* 0x000fe40000010000 */
.L_x_5642:
[----:B------:R-:W-:Y:S05]  /*3470*/  BSYNC B0 ;  /* 0x0000000000007941 */ /* 0x000fea0003800000 */
.L_x_5640:
[----:B------:R-:W-:Y:S01]  /*3480*/  FADD.FTZ R2, RZ, R40 ;  /* 0x00000028ff027221 */ /* 0x000fe20000010000 */
[----:B------:R-:W-:Y:S02]  /*3490*/  F2FP.PACK_AB R59, R193, R186 ;  /* 0x000000bac13b723e */ /* 0x000fe400000000ff */
[----:B------:R-:W-:Y:S01]  /*34a0*/  F2FP.PACK_AB R58, R191, R184 ;  /* 0x000000b8bf3a723e */ /* 0x000fe200000000ff */
[----:B------:R-:W-:Y:S01]  /*34b0*/  FADD.FTZ R3, R2, R41 ;  /* 0x0000002902037221 */ /* 0x000fe20000010000 */
[----:B------:R-:W-:Y:S02]  /*34c0*/  F2FP.PACK_AB R57, R67, R66 ;  /* 0x000000424339723e */ /* 0x000fe400000000ff */
[----:B------:R-:W-:Y:S01]  /*34d0*/  F2FP.PACK_AB R56, R33, R32 ;  /* 0x000000202138723e */ /* 0x000fe200000000ff */
        /* <DEDUP_REMOVED lines=51> */
.L_x_5649:
        /* <DEDUP_REMOVED lines=116> */
.L_x_5650:
        /* <DEDUP_REMOVED lines=43> */
[C---:B------:R-:W-:Y:S01]  /*4200*/  FADD.FTZ R202, -R57.reuse, R173 ;  /* 0x000000ad39ca7221 */ /* 0x040fe20000010100 */
[--C-:B------:R-:W-:Y:S01]  /*4210*/  HADD2.F32 R173, -RZ, R7.reuse.H1_H1 ;  /* 0x30000007ffad7230 */ /* 0x100fe20000004100 */
[C---:B------:R-:W-:Y:S02]  /*4220*/  FADD.FTZ R204, -R57.reuse, R168 ;  /* 0x000000a839cc7221 */ /* 0x040fe40000010100 */
[C---:B------:R-:W-:Y:S02]  /*4230*/  FADD.FTZ R206, -R57.reuse, R175 ;  /* 0x000000af39ce7221 */ /* 0x040fe40000010100 */
        /* <DEDUP_REMOVED lines=71> */
[----:B------:R-:W-:Y:S01]  /*46b0*/  HADD2.F32 R59, -RZ, R5.H0_H0 ;  /* 0x20000005ff3b7230 */ /* 0x000fe20000004100 */
[----:B------:R-:W-:-:S02]  /*46c0*/  IMAD R36, R36, c[0x0][0x168], RZ ;  /* 0x00005a0024247a24 */ /* 0x000fc400078e02ff */
[----:B------:R-:W-:Y:S01]  /*46d0*/  FFMA.FTZ R175, R176, R173, R83 ;  /* 0x000000adb0af7223 */ /* 0x000fe20000010053 */
[----:B------:R-:W-:Y:S01]  /*46e0*/  HADD2.F32 R176, -RZ, R31.H0_H0 ;  /* 0x2000001fffb07230 */ /* 0x000fe20000004100 */
[----:B------:R-:W-:Y:S01]  /*46f0*/  FFMA.FTZ R173, R169, R66, R80 ;  /* 0x00000042a9ad7223 */ /* 0x000fe20000010050 */
[----:B------:R-:W-:Y:S01]  /*4700*/  HADD2.F32 R169, -RZ, R5.H1_H1 ;  /* 0x30000005ffa97230 */ /* 0x000fe20000004100 */
[----:B------:R-:W-:Y:S01]  /*4710*/  FFMA.FTZ R174, R171, R172, R82 ;  /* 0x000000acabae7223 */ /* 0x000fe20000010052 */
[--C-:B------:R-:W-:Y:S01]  /*4720*/  HADD2.F32 R66, -RZ, R4.reuse.H0_H0 ;  /* 0x20000004ff427230 */ /* 0x100fe20000004100 */
[----:B------:R-:W-:Y:S01]  /*4730*/  FFMA.FTZ R171, R67, R59, R78 ;  /* 0x0000003b43ab7223 */ /* 0x000fe2000001004e */
[----:B------:R-:W-:Y:S01]  /*4740*/  SHF.R.S32.HI R59, RZ, 0x1f, R36 ;  /* 0x0000001fff3b7819 */ /* 0x000fe20000011424 */
[----:B------:R-:W-:Y:S01]  /*4750*/  FFMA.FTZ R172, R168, R169, R79 ;  /* 0x000000a9a8ac7223 */ /* 0x000fe2000001004f */
[----:B------:R-:W-:Y:S01]  /*4760*/  HADD2.F32 R67, -RZ, R4.H1_H1 ;  /* 0x30000004ff437230 */ /* 0x000fe20000004100 */
[----:B------:R-:W-:Y:S01]  /*4770*/  FFMA.FTZ R168, R65, R66, R76 ;  /* 0x0000004241a87223 */ /* 0x000fe2000001004c */
[----:B------:R-:W-:Y:S01]  /*4780*/  LEA.HI R59, R59, R36, RZ, 0x3 ;  /* 0x000000243b3b7211 */ /* 0x000fe200078f18ff */
        /* <DEDUP_REMOVED lines=8> */
[----:B------:R-:W-:Y:S01]  /*4810*/  HADD2.F32 R66, -RZ, R47.H0_H0 ;  /* 0x2000002fff427230 */ /* 0x000fe20000004100 */
[----:B------:R-:W-:Y:S01]  /*4820*/  FFMA.FTZ R169, R170, R67, R77 ;  /* 0x00000043aaa97223 */ /* 0x000fe2000001004d */
[----:B------:R-:W-:Y:S01]  /*4830*/  HADD2.F32 R67, -RZ, R39.H0_H0 ;  /* 0x20000027ff437230 */ /* 0x000fe20000004100 */
[----:B------:R-:W-:Y:S01]  /*4840*/  FFMA.FTZ R216, R216, R36, R107 ;  /* 0x00000024d8d87223 */ /* 0x000fe2000001006b */
[--C-:B------:R-:W-:Y:S01]  /*4850*/  HADD2.F32 R36, -RZ, R43.reuse.H1_H1 ;  /* 0x3000002bff247230 */ /* 0x100fe20000004100 */
[----:B------:R-:W-:Y:S01]  /*4860*/  FFMA.FTZ R185, R185, R66, R122 ;  /* 0x00000042b9b97223 */ /* 0x000fe2000001007a */
[----:B------:R-:W-:Y:S01]  /*4870*/  F2FP.PACK_AB R66, R64, R173 ;  /* 0x000000ad4042723e */ /* 0x000fe200000000ff */
[----:B------:R-:W-:Y:S01]  /*4880*/  HFMA2.MMA R173, -RZ, RZ, 0, 9.5367431640625e-07 ;  /* 0x00000010ffad7435 */ /* 0x000fe200000001ff */
[----:B------:R-:W-:Y:S01]  /*4890*/  FFMA.FTZ R179, R179, R65, R98 ;  /* 0x00000041b3b37223 */ /* 0x000fe20000010062 */
[----:B------:R-:W-:Y:S01]  /*48a0*/  HADD2.F32 R65, -RZ, R43.H0_H0 ;  /* 0x2000002bff417230 */ /* 0x000fe20000004100 */
[----:B------:R-:W-:Y:S01]  /*48b0*/  FFMA.FTZ R181, R181, R67, R106 ;  /* 0x00000043b5b57223 */ /* 0x000fe2000001006a */
[----:B------:R-:W-:Y:S01]  /*48c0*/  HADD2.F32 R67, -RZ, R47.H1_H1 ;  /* 0x3000002fff437230 */ /* 0x000fe20000004100 */
[----:B------:R-:W-:Y:S01]  /*48d0*/  FFMA.FTZ R228, R228, R36, R115 ;  /* 0x00000024e4e47223 */ /* 0x000fe20000010073 */
[----:B------:R-:W-:Y:S01]  /*48e0*/  LEA.HI.SX32 R36, R59, R0, 0x1d ;  /* 0x000000003b247211 */ /* 0x000fe200078feaff */
        /* <DEDUP_REMOVED lines=8> */
[----:B------:R-:W-:-:S02]  /*4970*/  FFMA.FTZ R171, R30, R63, R89 ;  /* 0x0000003f1eab7223 */ /* 0x000fc40000010059 */
[----:B------:R-:W-:-:S04]  /*4980*/  IMAD.WIDE.U32 R2, R36, R173, c[0x0][0x208] ;  /* 0x0000820024027625 */ /* 0x000fc800078e00ad */
[----:B------:R-:W-:Y:S01]  /*4990*/  FFMA.FTZ R63, R138, R56, R85 ;  /* 0x000000388a3f7223 */ /* 0x000fe20000010055 */
[----:B------:R1:W-:Y:S01]  /*49a0*/  STG.E.128 [R2.64], R64 ;  /* 0x0000004002007986 */ /* 0x0003e2000c101d04 */
[----:B------:R-:W-:Y:S02]  /*49b0*/  FFMA.FTZ R170, R140, R57, R87 ;  /* 0x000000398caa7223 */ /* 0x000fe40000010057 */
[----:B------:R-:W-:Y:S01]  /*49c0*/  FFMA.FTZ R72, R148, R72, R103 ;  /* 0x0000004894487223 */ /* 0x000fe20000010067 */
[----:B------:R-:W-:Y:S01]  /*49d0*/  F2FP.PACK_AB R56, R63, R168 ;  /* 0x000000a83f38723e */ /* 0x000fe200000000ff */
[----:B------:R-:W-:Y:S01]  /*49e0*/  FFMA.FTZ R168, R145, R62, R92 ;  /* 0x0000003e91a87223 */ /* 0x000fe2000001005c */
[----:B------:R-:W-:Y:S01]  /*49f0*/  F2FP.PACK_AB R57, R170, R169 ;  /* 0x000000a9aa39723e */ /* 0x000fe200000000ff */
[----:B------:R-:W-:Y:S01]  /*4a00*/  FFMA.FTZ R28, R157, R28, R108 ;  /* 0x0000001c9d1c7223 */ /* 0x000fe2000001006c */
[----:B------:R-:W-:Y:S01]  /*4a10*/  F2FP.PACK_AB R63, R202, R179 ;  /* 0x000000b3ca3f723e */ /* 0x000fe200000000ff */
[----:B------:R-:W-:-:S02]  /*4a20*/  FFMA.FTZ R29, R150, R29, R109 ;  /* 0x0000001d961d7223 */ /* 0x000fc4000001006d */
[----:B------:R-:W-:Y:S02]  /*4a30*/  FFMA.FTZ R62, R149, R162, R96 ;  /* 0x000000a2953e7223 */ /* 0x000fe40000010060 */
[----:B------:R-:W-:Y:S02]  /*4a40*/  FFMA.FTZ R32, R163, R32, R116 ;  /* 0x00000020a3207223 */ /* 0x000fe40000010074 */
[----:B------:R-:W-:Y:S02]  /*4a50*/  FFMA.FTZ R33, R44, R33, R117 ;  /* 0x000000212c217223 */ /* 0x000fe40000010075 */
[----:B------:R-:W-:Y:S01]  /*4a60*/  FFMA.FTZ R75, R147, R75, R94 ;  /* 0x0000004b934b7223 */ /* 0x000fe2000001005e */
[----:B-1----:R-:W-:Y:S01]  /*4a70*/  F2FP.PACK_AB R67, R216, R181 ;  /* 0x000000b5d843723e */ /* 0x002fe200000000ff */
[----:B------:R-:W-:Y:S02]  /*4a80*/  FFMA.FTZ R3, R142, R60, R93 ;  /* 0x0000003c8e037223 */ /* 0x000fe4000001005d */
[----:B------:R-:W-:-:S02]  /*4a90*/  FFMA.FTZ R64, R151, R69, R100 ;  /* 0x0000004597407223 */ /* 0x000fc40000010064 */
[----:B------:R-:W-:Y:S01]  /*4aa0*/  FFMA.FTZ R69, R159, R74, R110 ;  /* 0x0000004a9f457223 */ /* 0x000fe2000001006e */
[----:B------:R-:W-:Y:S01]  /*4ab0*/  F2FP.PACK_AB R60, R3, R168 ;  /* 0x000000a8033c723e */ /* 0x000fe200000000ff */
[----:B------:R-:W-:Y:S02]  /*4ac0*/  FFMA.FTZ R2, R152, R73, R111 ;  /* 0x0000004998027223 */ /* 0x000fe4000001006f */
[----:B------:R-:W-:Y:S01]  /*4ad0*/  FFMA.FTZ R65, R153, R71, R102 ;  /* 0x0000004799417223 */ /* 0x000fe20000010066 */
[----:B------:R-:W-:Y:S01]  /*4ae0*/  F2FP.PACK_AB R71, R228, R183 ;  /* 0x000000b7e447723e */ /* 0x000fe200000000ff */
[----:B------:R-:W-:Y:S01]  /*4af0*/  FFMA.FTZ R162, R144, R61, R95 ;  /* 0x0000003d90a27223 */ /* 0x000fe2000001005f */
[----:B------:R-:W-:Y:S01]  /*4b00*/  F2FP.PACK_AB R69, R2, R69 ;  /* 0x000000450245723e */ /* 0x000fe200000000ff */
[----:B------:R-:W-:Y:S01]  /*4b10*/  FFMA.FTZ R40, R165, R40, R118 ;  /* 0x00000028a5287223 */ /* 0x000fe20000010076 */
[----:B------:R-:W-:Y:S01]  /*4b20*/  F2FP.PACK_AB R65, R72, R65 ;  /* 0x000000414841723e */ /* 0x000fe200000000ff */
[----:B------:R-:W-:Y:S01]  /*4b30*/  FFMA.FTZ R37, R154, R37, R119 ;  /* 0x000000259a257223 */ /* 0x000fe20000010077 */
[----:B------:R-:W-:Y:S01]  /*4b40*/  IADD3 R2, R36, 0x20, RZ ;  /* 0x0000002024027810 */ /* 0x000fe20007ffe0ff */
        /* <DEDUP_REMOVED lines=11> */
[C---:B------:R-:W-:Y:S01]  /*4c00*/  IADD3 R32, R36.reuse, 0x60, RZ ;  /* 0x0000006024207810 */ /* 0x040fe20007ffe0ff */
[----:B------:R-:W-:Y:S01]  /*4c10*/  FFMA.FTZ R70, R161, R158, R112 ;  /* 0x0000009ea1467223 */ /* 0x000fe20000010070 */
[----:B------:R-:W-:Y:S01]  /*4c20*/  IADD3 R37, R36, 0x80, RZ ;  /* 0x0000008024257810 */ /* 0x000fe20007ffe0ff */
[----:B------:R-:W-:Y:S01]  /*4c30*/  FFMA.FTZ R75, R42, R160, R113 ;  /* 0x000000a02a4b7223 */ /* 0x000fe20000010071 */
[----:B------:R-:W-:Y:S01]  /*4c40*/  F2FP.PACK_AB R64, R3, R64 ;  /* 0x000000400340723e */ /* 0x000fe200000000ff */
[----:B------:R-:W-:Y:S01]  /*4c50*/  FFMA.FTZ R41, R45, R41, R120 ;  /* 0x000000292d297223 */ /* 0x000fe20000010078 */
[----:B------:R-:W-:Y:S01]  /*4c60*/  IADD3 R40, R36, 0xa0, RZ ;  /* 0x000000a024287810 */ /* 0x000fe20007ffe0ff */
[----:B------:R-:W-:Y:S01]  /*4c70*/  IMAD.WIDE.U32 R2, R2, R173, c[0x0][0x208] ;  /* 0x0000820002027625 */ /* 0x000fe200078e00ad */
[----:B------:R-:W-:-:S02]  /*4c80*/  F2FP.PACK_AB R58, R171, R58 ;  /* 0x0000003aab3a723e */ /* 0x000fc400000000ff */
[----:B------:R-:W-:Y:S01]  /*4c90*/  F2FP.PACK_AB R62, R169, R62 ;  /* 0x0000003ea93e723e */ /* 0x000fe200000000ff */
[-C--:B------:R-:W-:Y:S01]  /*4ca0*/  IMAD.WIDE.U32 R28, R28, R173.reuse, c[0x0][0x208] ;  /* 0x000082001c1c7625 */ /* 0x080fe200078e00ad */
[----:B------:R-:W-:Y:S01]  /*4cb0*/  F2FP.PACK_AB R66, R167, R66 ;  /* 0x00000042a742723e */ /* 0x000fe200000000ff */
[----:B------:R1:W-:Y:S01]  /*4cc0*/  STG.E.128 [R2.64], R56 ;  /* 0x0000003802007986 */ /* 0x0003e2000c101d04 */
[----:B------:R-:W-:Y:S01]  /*4cd0*/  F2FP.PACK_AB R70, R75, R70 ;  /* 0x000000464b46723e */ /* 0x000fe200000000ff */
[----:B------:R-:W-:Y:S01]  /*4ce0*/  IMAD.WIDE.U32 R32, R32, R173, c[0x0][0x208] ;  /* 0x0000820020207625 */ /* 0x000fe200078e00ad */
[----:B------:R-:W-:Y:S01]  /*4cf0*/  F2FP.PACK_AB R74, R74, R41 ;  /* 0x000000294a4a723e */ /* 0x000fe200000000ff */
[----:B------:R1:W-:Y:S01]  /*4d00*/  STG.E.128 [R28.64], R60 ;  /* 0x0000003c1c007986 */ /* 0x0003e2000c101d04 */
[----:B------:R-:W-:Y:S01]  /*4d10*/  F2FP.PACK_AB R75, R236, R185 ;  /* 0x000000b9ec4b723e */ /* 0x000fe200000000ff */
[-C--:B------:R-:W-:Y:S02]  /*4d20*/  IMAD.WIDE.U32 R36, R37, R173.reuse, c[0x0][0x208] ;  /* 0x0000820025247625 */ /* 0x080fe400078e00ad */
[----:B------:R1:W-:Y:S02]  /*4d30*/  STG.E.128 [R32.64], R64 ;  /* 0x0000004020007986 */ /* 0x0003e4000c101d04 */
[----:B------:R-:W-:-:S02]  /*4d40*/  IMAD.WIDE.U32 R40, R40, R173, c[0x0][0x208] ;  /* 0x0000820028287625 */ /* 0x000fc400078e00ad */
[----:B------:R1:W-:Y:S04]  /*4d50*/  STG.E.128 [R36.64], R68 ;  /* 0x0000004424007986 */ /* 0x0003e8000c101d04 */
[----:B------:R1:W-:Y:S02]  /*4d60*/  STG.E.128 [R40.64], R72 ;  /* 0x0000004828007986 */ /* 0x0003e4000c101d04 */
.L_x_5646:
[----:B--2---:R-:W-:Y:S05]  /*4d70*/  BSYNC B0 ;  /* 0x0000000000007941 */ /* 0x004fea0003800000 */
.L_x_5645:
[----:B-1----:R-:W-:-:S04]  /*4d80*/  MOV R3, c[0x0][0x160] ;  /* 0x0000580000037a02 */ /* 0x002fc80000000f00 */
[----:B------:R-:W-:-:S04]  /*4d90*/  LEA R132, R3, R132, 0x2 ;  /* 0x0000008403847211 */ /* 0x000fc800078e10ff */
[----:B------:R-:W-:-:S13]  /*4da0*/  ISETP.GE.AND P0, PT, R132, c[0x0][0x164], PT ;  /* 0x0000590084007a0c */ /* 0x000fda0003f06270 */
[----:B0----5:R-:W-:Y:S01]  /*4db0*/  @P0 CALL.REL.NOINC `(.L_x_5647) ;  /* 0x0000001000000944 */ /* 0x021fe20003c00000 */
[----:B------:R-:W-:Y:S05]  /*4dc0*/  BRA `(.L_x_5648) ;  /* 0xffffbb6000007947 */ /* 0x000fea000383ffff */
.L_x_5647:
[----:B------:R-:W-:Y:S05]  /*4dd0*/  EXIT ;  /* 0x000000000000794d */ /* 0x000fea0003800000 */
.L_x_5643:
[----:B0-----:R-:W-:Y:S01]  /*4de0*/  HFMA2.MMA R56, -RZ, RZ, 0, 5.9604644775390625e-08 ;  /* 0x00000001ff387435 */ /* 0x001fe200000001ff */
[----:B------:R-:W-:Y:S02]  /*4df0*/  MOV R59, R195 ;  /* 0x000000c3003b7202 */ /* 0x000fe40000000f00 */
[----:B------:R-:W-:Y:S02]  /*4e00*/  MOV R28, 0x1f ;  /* 0x0000001f001c7802 */ /* 0x000fe40000000f00 */
[----:B------:R-:W-:Y:S02]  /*4e10*/  MOV R29, 0xffffffff ;  /* 0xffffffff001d7802 */ /* 0x000fe40000000f00 */
[----:B------:R-:W-:Y:S02]  /*4e20*/  MOV R2, 0x4e40 ;  /* 0x00004e4000027802 */ /* 0x000fe40000000f00 */
[----:B-----5:R-:W-:Y:S05]  /*4e30*/  CALL.REL.NOINC `($__internal_23_$__cuda_sm70_shflsync_bfly_p) ;  /* 0x0000099000007944 */ /* 0x020fea0003c00000 */
[----:B-1----:R-:W-:Y:S01]  /*4e40*/  MOV R2, R56 ;  /* 0x0000003800027202 */ /* 0x002fe20000000f00 */
[----:B0-----:R-:W-:Y:S05]  /*4e50*/  BRA `(.L_x_5649) ;  /* 0xffffe9b000007947 */ /* 0x001fea000383ffff */
.L_x_5644:
[----:B------:R-:W-:Y:S01]  /*4e60*/  HFMA2.MMA R56, -RZ, RZ, 0, 1.1920928955078125e-07 ;  /* 0x00000002ff387435 */ /* 0x000fe200000001ff */
[----:B------:R-:W-:Y:S02]  /*4e70*/  MOV R28, 0x1f ;  /* 0x0000001f001c7802 */ /* 0x000fe40000000f00 */
[----:B------:R-:W-:-:S02]  /*4e80*/  MOV R29, 0xffffffff ;  /* 0xffffffff001d7802 */ /* 0x000fc40000000f00 */
[----:B------:R-:W-:Y:S02]  /*4e90*/  MOV R2, 0x4eb0 ;  /* 0x00004eb000027802 */ /* 0x000fe40000000f00 */
[----:B0----5:R-:W-:Y:S05]  /*4ea0*/  CALL.REL.NOINC `($__internal_23_$__cuda_sm70_shflsync_bfly_p) ;  /* 0x0000092000007944 */ /* 0x021fea0003c00000 */
[----:B01----:R-:W-:Y:S01]  /*4eb0*/  FADD.FTZ R59, R59, R56 ;  /* 0x000000383b3b7221 */ /* 0x003fe20000010000 */
[----:B------:R-:W-:Y:S01]  /*4ec0*/  HFMA2.MMA R56, -RZ, RZ, 0, 2.384185791015625e-07 ;  /* 0x00000004ff387435 */ /* 0x000fe200000001ff */
[----:B------:R-:W-:Y:S02]  /*4ed0*/  MOV R28, 0x1f ;  /* 0x0000001f001c7802 */ /* 0x000fe40000000f00 */
[----:B------:R-:W-:Y:S02]  /*4ee0*/  MOV R29, 0xffffffff ;  /* 0xffffffff001d7802 */ /* 0x000fe40000000f00 */
[----:B------:R-:W-:Y:S02]  /*4ef0*/  MOV R2, 0x4f10 ;  /* 0x00004f1000027802 */ /* 0x000fe40000000f00 */
[----:B------:R-:W-:Y:S05]  /*4f00*/  CALL.REL.NOINC `($__internal_23_$__cuda_sm70_shflsync_bfly_p) ;  /* 0x000008c000007944 */ /* 0x000fea0003c00000 */
[----:B01----:R-:W-:Y:S01]  /*4f10*/  FADD.FTZ R59, R59, R56 ;  /* 0x000000383b3b7221 */ /* 0x003fe20000010000 */
[----:B------:R-:W-:Y:S01]  /*4f20*/  HFMA2.MMA R56, -RZ, RZ, 0, 4.76837158203125e-07 ;  /* 0x00000008ff387435 */ /* 0x000fe200000001ff */
[----:B------:R-:W-:Y:S02]  /*4f30*/  MOV R28, 0x1f ;  /* 0x0000001f001c7802 */ /* 0x000fe40000000f00 */
[----:B------:R-:W-:-:S02]  /*4f40*/  MOV R29, 0xffffffff ;  /* 0xffffffff001d7802 */ /* 0x000fc40000000f00 */
[----:B------:R-:W-:Y:S02]  /*4f50*/  MOV R2, 0x4f70 ;  /* 0x00004f7000027802 */ /* 0x000fe40000000f00 */
[----:B------:R-:W-:Y:S05]  /*4f60*/  CALL.REL.NOINC `($__internal_23_$__cuda_sm70_shflsync_bfly_p) ;  /* 0x0000086000007944 */ /* 0x000fea0003c00000 */
[----:B01----:R-:W-:Y:S01]  /*4f70*/  FADD.FTZ R59, R59, R56 ;  /* 0x000000383b3b7221 */ /* 0x003fe20000010000 */
[----:B------:R-:W-:Y:S01]  /*4f80*/  HFMA2.MMA R56, -RZ, RZ, 0, 9.5367431640625e-07 ;  /* 0x00000010ff387435 */ /* 0x000fe200000001ff */
[----:B------:R-:W-:Y:S02]  /*4f90*/  MOV R28, 0x1f ;  /* 0x0000001f001c7802 */ /* 0x000fe40000000f00 */
[----:B------:R-:W-:Y:S02]  /*4fa0*/  MOV R29, 0xffffffff ;  /* 0xffffffff001d7802 */ /* 0x000fe40000000f00 */
[----:B------:R-:W-:Y:S02]  /*4fb0*/  MOV R2, 0x4fd0 ;  /* 0x00004fd000027802 */ /* 0x000fe40000000f00 */
[----:B------:R-:W-:Y:S05]  /*4fc0*/  CALL.REL.NOINC `($__internal_23_$__cuda_sm70_shflsync_bfly_p) ;  /* 0x0000080000007944 */ /* 0x000fea0003c00000 */
        /* <DEDUP_REMOVED lines=102> */
[----:B------:R-:W-:Y:S05]  /*5630*/  CALL.REL.NOINC `($__internal_23_$__cuda_sm70_shflsync_bfly_p) ;  /* 0x0000019000007944 */ /* 0x000fea0003c00000 */
[----:B01----:R-:W-:Y:S01]  /*5640*/  FADD.FTZ R59, R59, R56 ;  /* 0x000000383b3b7221 */ /* 0x003fe20000010000 */
[----:B------:R-:W-:Y:S01]  /*5650*/  HFMA2.MMA R56, -RZ, RZ, 0, 1.1920928955078125e-07 ;  /* 0x00000002ff387435 */ /* 0x000fe200000001ff */
[----:B------:R-:W-:Y:S02]  /*5660*/  MOV R28, 0x1f ;  /* 0x0000001f001c7802 */ /* 0x000fe40000000f00 */
[----:B------:R-:W-:Y:S02]  /*5670*/  MOV R29, 0xffffffff ;  /* 0xffffffff001d7802 */ /* 0x000fe40000000f00 */
[----:B------:R-:W-:Y:S02]  /*5680*/  MOV R2, 0x56a0 ;  /* 0x000056a000027802 */ /* 0x000fe40000000f00 */
[----:B------:R-:W-:Y:S05]  /*5690*/  CALL.REL.NOINC `($__internal_23_$__cuda_sm70_shflsync_bfly_p) ;  /* 0x0000013000007944 */ /* 0x000fea0003c00000 */
[----:B01----:R-:W-:Y:S01]  /*56a0*/  FADD.FTZ R59, R59, R56 ;  /* 0x000000383b3b7221 */ /* 0x003fe20000010000 */
[----:B------:R-:W-:Y:S01]  /*56b0*/  HFMA2.MMA R56, -RZ, RZ, 0, 2.384185791015625e-07 ;  /* 0x00000004ff387435 */ /* 0x000fe200000001ff */
[----:B------:R-:W-:Y:S02]  /*56c0*/  MOV R28, 0x1f ;  /* 0x0000001f001c7802 */ /* 0x000fe40000000f00 */
[----:B------:R-:W-:-:S02]  /*56d0*/  MOV R29, 0xffffffff ;  /* 0xffffffff001d7802 */ /* 0x000fc40000000f00 */
[----:B------:R-:W-:Y:S02]  /*56e0*/  MOV R2, 0x5700 ;  /* 0x0000570000027802 */ /* 0x000fe40000000f00 */
[----:B------:R-:W-:Y:S05]  /*56f0*/  CALL.REL.NOINC `($__internal_23_$__cuda_sm70_shflsync_bfly_p) ;  /* 0x000000d000007944 */ /* 0x000fea0003c00000 */
[----:B01----:R-:W-:Y:S01]  /*5700*/  FADD.FTZ R59, R59, R56 ;  /* 0x000000383b3b7221 */ /* 0x003fe20000010000 */
[----:B------:R-:W-:Y:S01]  /*5710*/  HFMA2.MMA R56, -RZ, RZ, 0, 4.76837158203125e-07 ;  /* 0x00000008ff387435 */ /* 0x000fe200000001ff */
[----:B------:R-:W-:Y:S02]  /*5720*/  MOV R28, 0x1f ;  /* 0x0000001f001c7802 */ /* 0x000fe40000000f00 */
[----:B------:R-:W-:Y:S02]  /*5730*/  MOV R29, 0xffffffff ;  /* 0xffffffff001d7802 */ /* 0x000fe40000000f00 */
[----:B------:R-:W-:Y:S02]  /*5740*/  MOV R2, 0x5760 ;  /* 0x0000576000027802 */ /* 0x000fe40000000f00 */
[----:B------:R-:W-:Y:S05]  /*5750*/  CALL.REL.NOINC `($__internal_23_$__cuda_sm70_shflsync_bfly_p) ;  /* 0x0000007000007944 */ /* 0x000fea0003c00000 */
[----:B01----:R-:W-:Y:S01]  /*5760*/  FADD.FTZ R59, R59, R56 ;  /* 0x000000383b3b7221 */ /* 0x003fe20000010000 */
[----:B------:R-:W-:Y:S01]  /*5770*/  HFMA2.MMA R56, -RZ, RZ, 0, 9.5367431640625e-07 ;  /* 0x00000010ff387435 */ /* 0x000fe200000001ff */
[----:B------:R-:W-:Y:S02]  /*5780*/  MOV R28, 0x1f ;  /* 0x0000001f001c7802 */ /* 0x000fe40000000f00 */
[----:B------:R-:W-:-:S02]  /*5790*/  MOV R29, 0xffffffff ;  /* 0xffffffff001d7802 */ /* 0x000fc40000000f00 */
[----:B------:R-:W-:Y:S02]  /*57a0*/  MOV R2, 0x57c0 ;  /* 0x000057c000027802 */ /* 0x000fe40000000f00 */
[----:B------:R-:W-:Y:S05]  /*57b0*/  CALL.REL.NOINC `($__internal_23_$__cuda_sm70_shflsync_bfly_p) ;  /* 0x0000001000007944 */ /* 0x000fea0003c00000 */
[----:B01----:R-:W-:Y:S05]  /*57c0*/  BRA `(.L_x_5650) ;  /* 0xffffe78000007947 */ /* 0x003fea000383ffff */
        .weak           $__internal_23_$__cuda_sm70_shflsync_bfly_p
        .type           $__internal_23_$__cuda_sm70_shflsync_bfly_p,@function
        .size           $__internal_23_$__cuda_sm70_shflsync_bfly_p,(.L_x_43083 - $__internal_23_$__cuda_sm70_shflsync_bfly_p)
$__internal_23_$__cuda_sm70_shflsync_bfly_p:
[----:B------:R-:W-:Y:S01]  /*57d0*/  HFMA2.MMA R3, -RZ, RZ, 0, 0 ;  /* 0x00000000ff037435 */ /* 0x000fe200000001ff */
[----:B------:R-:W-:Y:S04]  /*57e0*/  WARPSYNC R29 ;  /* 0x0000001d00007348 */ /* 0x000fe80003800000 */
[----:B------:R0:W1:Y:S01]  /*57f0*/  SHFL.BFLY PT, R56, R59, R56, R28 ;  /* 0x0c0000383b387389 */ /* 0x00006200000e001c */
[----:B------:R-:W-:Y:S05]  /*5800*/  RET.REL.NODEC R2 `(_ZN10layer_norm13ln_fwd_kernelINS_13Kernel_traitsI6__halfS2_S2_S2_fjLj1536ELj1ELj4ELj1ELj16ENS_18Kernel_traits_baseILj1536ES2_S2_S2_S2_fjLj128EEEEELb0ELb1ELb1ELb1EEEvNS_9FwdParamsE) ;  /* 0xffffa7f002007950 */ /* 0x000fea0003c3ffff */
.L_x_5651:
        /* <DEDUP_REMOVED lines=15> */
.L_x_43083:


//--------------------- .text._ZN10layer_norm13ln_fwd_kernelINS_13Kernel_traitsI6__halfS2_S2_S2_fjLj1536ELj1ELj4ELj1ELj16ENS_18Kernel_traits_baseILj1536ES2_S2_S2_S2_fjLj128EEEEELb1ELb0ELb0ELb0EEEvNS_9FwdParamsE --------------------------
	.section	.text._ZN10layer_norm13ln_fwd_kernelINS_13Kernel_traitsI6__halfS2_S2_S2_fjLj1536ELj1ELj4ELj1ELj16ENS_18Kernel_traits_baseILj1536ES2_S2_S2_S2_fjLj128EEEEELb1ELb0ELb0ELb0EEEvNS_9FwdParamsE,"ax",@progbits
	.sectioninfo	@"SHI_REGISTERS=201"
	.align	128
        .global         _ZN10layer_norm13ln_fwd_kernelINS_13Kernel_traitsI6__halfS2_S2_S2_fjLj1536ELj1ELj4ELj1ELj16ENS_18Kernel_traits_baseILj1536ES2_S2_S2_S2_fjLj128EEEEELb1ELb0ELb0ELb0EEEvNS_9FwdParamsE
        .type           _ZN10layer_norm13ln_fwd_kernelINS_13Kernel_traitsI6__halfS2_S2_S2_fjLj1536ELj1ELj4ELj1ELj16ENS_18Kernel_traits_baseILj1536ES2_S2_S2_S2_fjLj128EEEEELb1ELb0ELb0ELb0EEEvNS_9FwdParamsE,@function
        .size           _ZN10layer_norm13ln_fwd_kernelINS_13Kernel_traitsI6__halfS2_S2_S2_fjLj1536ELj1ELj4ELj1ELj16ENS_18Kernel_traits_baseILj1536ES2_S2_S2_S2_fjLj128EEEEELb1ELb0ELb0ELb0EEEvNS_9FwdParamsE,(.L_x_43084 - _ZN10layer_norm13ln_fwd_kernelINS_13Kernel_traitsI6__halfS2_S2_S2_fjLj1536ELj1ELj4ELj1ELj16ENS_18Kernel_traits_baseILj1536ES2_S2_S2_S2_fjLj128EEEEELb1ELb0ELb0ELb0EEEvNS_9FwdParamsE)
        .other          _ZN10layer_norm13ln_fwd_kernelINS_13Kernel_traitsI6__halfS2_S2_S2_fjLj1536ELj1ELj4ELj1ELj16ENS_18Kernel_traits_baseILj1536ES2_S2_S2_S2_fjLj128EEEEELb1ELb0ELb0ELb0EEEvNS_9FwdParamsE,@"STO_CUDA_ENTRY STV_DEFAULT"
_ZN10layer_norm13ln_fwd_kernelINS_13Kernel_traitsI6__halfS2_S2_S2_fjLj1536ELj1ELj4ELj1ELj16ENS_18Kernel_traits_baseILj1536ES2_S2_S2_S2_fjLj128EEEEELb1ELb0ELb0ELb0EEEvNS_9FwdParamsE:
.text._ZN10layer_norm13ln_fwd_kernelINS_13Kernel_traitsI6__halfS2_S2_S2_fjLj1536ELj1ELj4ELj1ELj16ENS_18Kernel_traits_baseILj1536ES2_S2_S2_S2_fjLj128EEEEELb1ELb0ELb0ELb0EEEvNS_9FwdParamsE:
[----:B------:R-:W-:Y:S02]  /*0000*/  IMAD.MOV.U32 R1, RZ, RZ, c[0x0][0x28] ;  /* 0x00000a00ff017624 */ /* 0x000fe400078e00ff */
[----:B------:R-:W-:Y:S01]  /*0010*/  ULDC.U8 UR4, c[0x0][0x244] ;  /* 0x0000910000047ab9 */ /* 0x000fe20000000000 */
[----:B------:R-:W-:Y:S01]  /*0020*/  IMAD.MOV.U32 R131, RZ, RZ, c[0x0][0x23c] ;  /* 0x00008f00ff837624 */ /* 0x000fe200078e00ff */
[----:B------:R-:W-:Y:S01]  /*0030*/  ISETP.NE.AND P0, PT, RZ, UR4, PT ;  /* 0x00000004ff007c0c */ /* 0x000fe2000bf05270 */
[----:B------:R-:W-:Y:S01]  /*0040*/  IMAD.MOV.U32 R130, RZ, RZ, c[0x0][0x238] ;  /* 0x00008e00ff827624 */ /* 0x000fe200078e00ff */
[----:B------:R-:W-:-:S11]  /*0050*/  ULDC.64 UR4, c[0x0][0x118] ;  /* 0x0000460000047ab9 */ /* 0x000fd60000000a00 */
[----:B------:R-:W-:Y:S01]  /*0060*/  @P0 IMAD.MOV.U32 R2, RZ, RZ, R130 ;  /* 0x000000ffff020224 */ /* 0x000fe200078e0082 */
[----:B------:R-:W-:-:S06]  /*0070*/  @P0 MOV R3, R131 ;  /* 0x0000008300030202 */ /* 0x000fcc0000000f00 */
        /* <DEDUP_REMOVED lines=72> */
.L_x_5653:
[----:B0-----:R-:W-:Y:S05]  /*0500*/  BSYNC B0 ;  /* 0x0000000000007941 */ /* 0x001fea0003800000 */
.L_x_5652:
        /* <DEDUP_REMOVED lines=13> */
.L_x_5655:
[----:B0-----:R-:W-:Y:S05]  /*05e0*/  BSYNC B0 ;  /* 0x0000000000007941 */ /* 0x001fea0003800000 */
.L_x_5654:
        /* <DEDUP_REMOVED lines=13> */
.L_x_5657:
[----:B0-----:R-:W-:Y:S05]  /*06c0*/  BSYNC B0 ;  /* 0x0000000000007941 */ /* 0x001fea0003800000 */
.L_x_5656:
        /* <DEDUP_REMOVED lines=13> */
.L_x_5659:
[----:B0-----:R-:W-:Y:S05]  /*07a0*/  BSYNC B0 ;  /* 0x0000000000007941 */ /* 0x001fea0003800000 */
.L_x_5658:
        /* <DEDUP_REMOVED lines=13> */
.L_x_5661:
[----:B0-----:R-:W-:Y:S05]  /*0880*/  BSYNC B0 ;  /* 0x0000000000007941 */ /* 0x001fea0003800000 */
.L_x_5660:
[----:B------:R-:W-:Y:S01]  /*0890*/  ISETP.GE.U32.AND P0, PT, R43, 0xc0, PT ;  /* 0x000000c02b00780c */ /* 0x000fe20003f06070 */
[----:B------:R-:W-:Y:S01]  /*08a0*/  IMAD.WIDE.U32 R2, R0, -0x2daee0ad, RZ ;  /* 0xd2511f5300027825 */ /* 0x000fe200078e00ff */
[----:B------:R-:W-:Y:S01]  /*08b0*/  IADD3 R39, R95, -0x56f99767, RZ ;  /* 0xa90668995f277810 */ /* 0x000fe20007ffe0ff */
[----:B------:R-:W-:Y:S01]  /*08c0*/  BSSY B0, `(.L_x_5662) ;  /* 0x0000012000007945 */ /* 0x000fe20003800000 */
[----:B------:R-:W-:Y:S01]  /*08d0*/  LOP3.LUT R38, R38, 0xffffffef, RZ, 0xc0, !PT ;  /* 0xffffffef26267812 */ /* 0x000fe200078ec0ff */
[----:B------:R-:W-:Y:S01]  /*08e0*/  IMAD.WIDE.U32 R16, R16, -0x2daee0ad, RZ ;  /* 0xd2511f5310107825 */ /* 0x000fe200078e00ff */
[----:B------:R-:W-:Y:S02]  /*08f0*/  LEA R37, R18, R37, 0x2 ;  /* 0x0000002512257211 */ /* 0x000fe400078e10ff */
[----:B------:R-:W-:-:S02]  /*0900*/  LOP3.LUT R12, R3, R12, R40, 0x96, !PT ;  /* 0x0000000c030c7212 */ /* 0x000fc400078e9628 */
        /* <DEDUP_REMOVED lines=13> */
.L_x_5663:
[----:B0-----:R-:W-:Y:S05]  /*09e0*/  BSYNC B0 ;  /* 0x0000000000007941 */ /* 0x001fea0003800000 */
.L_x_5662:
        /* <DEDUP_REMOVED lines=12> */
[----:B------:R-:W-:Y:S01]  /*0ab0*/  IADD3 R106, R95, 0x1fd5c5a3, RZ ;  /* 0x1fd5c5a35f6a7810 */ /* 0x000fe20007ffe0ff */
[--C-:B-----5:R-:W-:Y:S01]  /*0ac0*/  HADD2.F32 R108, -RZ, R70.reuse.H0_H0 ;  /* 0x20000046ff6c7230 */ /* 0x120fe20000004100 */
[----:B------:R-:W-:Y:S01]  /*0ad0*/  IADD3 R105, R94, 0x5384540f, RZ ;  /* 0x5384540f5e697810 */ /* 0x000fe20007ffe0ff */
[----:B------:R-:W-:Y:S01]  /*0ae0*/  IMAD.WIDE.U32 R122, R122, -0x326172a9, RZ ;  /* 0xcd9e8d577a7a7825 */ /* 0x000fe200078e00ff */
[----:B------:R-:W-:Y:S01]  /*0af0*/  LOP3.LUT R128, R121, R114, R106, 0x96, !PT ;  /* 0x0000007279807212 */ /* 0x000fe200078e966a */
[----:B------:R-:W-:Y:S01]  /*0b00*/  HADD2.F32 R113, -RZ, R70.H1_H1 ;  /* 0x30000046ff717230 */ /* 0x000fe20000004100 */
[----:B------:R-:W-:Y:S01]  /*0b10*/  LOP3.LUT R139, R130, 0x3, RZ, 0xc0, !PT ;  /* 0x00000003828b7812 */ /* 0x000fe200078ec0ff */
[--C-:B------:R-:W-:Y:S01]  /*0b20*/  HADD2.F32 R70, -RZ, R56.reuse.H0_H0 ;  /* 0x20000038ff467230 */ /* 0x100fe20000004100 */
[----:B------:R-:W-:Y:S01]  /*0b30*/  LOP3.LUT R141, R123, R110, R105, 0x96, !PT ;  /* 0x0000006e7b8d7212 */ /* 0x000fe200078e9669 */
[----:B------:R-:W-:Y:S01]  /*0b40*/  HADD2.F32 R115, -RZ, R56.H1_H1 ;  /* 0x30000038ff737230 */ /* 0x000fe20000004100 */
[----:B------:R-:W-:Y:S01]  /*0b50*/  IMAD.HI.U32 R56, R128, -0x326172a9, RZ ;  /* 0xcd9e8d5780387827 */ /* 0x000fe200078e00ff */
[--C-:B------:R-:W-:Y:S01]  /*0b60*/  HADD2.F32 R114, -RZ, R57.reuse.H0_H0 ;  /* 0x20000039ff727230 */ /* 0x100fe20000004100 */
[----:B------:R-:W-:Y:S01]  /*0b70*/  IADD3 R110, R95, -0x24c28bd8, RZ ;  /* 0xdb3d74285f6e7810 */ /* 0x000fe20007ffe0ff */
[----:B------:R-:W-:Y:S01]  /*0b80*/  HADD2.F32 R117, -RZ, R57.H1_H1 ;  /* 0x30000039ff757230 */ /* 0x000fe20000004100 */
[----:B------:R-:W-:Y:S01]  /*0b90*/  IMAD.HI.U32 R57, R141, -0x2daee0ad, RZ ;  /* 0xd2511f538d397827 */ /* 0x000fe200078e00ff */
[--C-:B------:R-:W-:Y:S01]  /*0ba0*/  HADD2.F32 R111, -RZ, R71.reuse.H0_H0 ;  /* 0x20000047ff6f7230 */ /* 0x100fe20000004100 */
[----:B------:R-:W-:Y:S01]  /*0bb0*/  ULDC.U8 UR6, c[0x0][0x1f0] ;  /* 0x00007c0000067ab9 */ /* 0x000fe20000000000 */
[----:B------:R-:W-:Y:S01]  /*0bc0*/  HADD2.F32 R112, -RZ, R71.H1_H1 ;  /* 0x30000047ff707230 */ /* 0x000fe20000004100 */
[----:B------:R-:W-:Y:S01]  /*0bd0*/  IADD3 R71, R94, -0xe443238, RZ ;  /* 0xf1bbcdc85e477810 */ /* 0x000fe20007ffe0ff */
[--C-:B------:R-:W-:Y:S01]  /*0be0*/  HADD2.F32 R89, -RZ, R85.reuse.H0_H0 ;  /* 0x20000055ff597230 */ /* 0x100fe20000004100 */
[----:B------:R-:W-:Y:S01]  /*0bf0*/  LOP3.LUT R136, R57, R120, R110, 0x96, !PT ;  /* 0x0000007839887212 */ /* 0x000fe200078e966e */
[----:B------:R-:W-:Y:S01]  /*0c00*/  HADD2.F32 R88, -RZ, R85.H1_H1 ;  /* 0x30000055ff587230 */ /* 0x000fe20000004100 */
[----:B------:R-:W-:Y:S01]  /*0c10*/  LOP3.LUT R138, R56, R122, R71, 0x96, !PT ;  /* 0x0000007a388a7212 */ /* 0x000fe200078e9647 */
[--C-:B------:R-:W-:Y:S01]  /*0c20*/  HADD2.F32 R98, -RZ, R76.reuse.H0_H0 ;  /* 0x2000004cff627230 */ /* 0x100fe20000004100 */
[----:B------:R-:W-:Y:S01]  /*0c30*/  IMAD R57, R128, -0x326172a9, RZ ;  /* 0xcd9e8d5780397824 */ /* 0x000fe200078e02ff */
[----:B------:R-:W-:Y:S01]  /*0c40*/  HADD2.F32 R99, -RZ, R76.H1_H1 ;  /* 0x3000004cff637230 */ /* 0x000fe20000004100 */
[----:B------:R-:W-:Y:S01]  /*0c50*/  IMAD R141, R141, -0x2daee0ad, RZ ;  /* 0xd2511f538d8d7824 */ /* 0x000fe200078e02ff */
[--C-:B------:R-:W-:Y:S01]  /*0c60*/  HADD2.F32 R85, -RZ, R86.reuse.H0_H0 ;  /* 0x20000056ff557230 */ /* 0x100fe20000004100 */
[----:B------:R-:W-:Y:S01]  /*0c70*/  IMAD.HI.U32 R56, R138, -0x2daee0ad, RZ ;  /* 0xd2511f538a387827 */ /* 0x000fe200078e00ff */
[----:B------:R-:W-:Y:S01]  /*0c80*/  HADD2.F32 R91, -RZ, R86.H1_H1 ;  /* 0x30000056ff5b7230 */ /* 0x000fe20000004100 */
[----:B------:R-:W-:Y:S01]  /*0c90*/  IADD3 R122, R94, -0x700cb87f, RZ ;  /* 0x8ff347815e7a7810 */ /* 0x000fe20007ffe0ff */
[--C-:B------:R-:W-:Y:S01]  /*0ca0*/  HADD2.F32 R76, -RZ, R78.reuse.H0_H0 ;  /* 0x2000004eff4c7230 */ /* 0x100fe20000004100 */
[----:B------:R-:W-:Y:S01]  /*0cb0*/  IMAD.HI.U32 R140, R136, -0x326172a9, RZ ;  /* 0xcd9e8d57888c7827 */ /* 0x000fe200078e00ff */
[----:B------:R-:W-:Y:S01]  /*0cc0*/  HADD2.F32 R103, -RZ, R78.H1_H1 ;  /* 0x3000004eff677230 */ /* 0x000fe20000004100 */
[----:B------:R-:W-:Y:S01]  /*0cd0*/  IADD3 R120, R95, -0x695add53, RZ ;  /* 0x96a522ad5f787810 */ /* 0x000fe20007ffe0ff */
[--C-:B------:R-:W-:Y:S01]  /*0ce0*/  HADD2.F32 R101, -RZ, R79.reuse.H0_H0 ;  /* 0x2000004fff657230 */ /* 0x100fe20000004100 */
[----:B------:R-:W-:Y:S01]  /*0cf0*/  IMAD.MOV.U32 R137, RZ, RZ, RZ ;  /* 0x000000ffff897224 */ /* 0x000fe200078e00ff */
[----:B------:R-:W-:Y:S01]  /*0d00*/  HADD2.F32 R100, -RZ, R79.H1_H1 ;  /* 0x3000004fff647230 */ /* 0x000fe20000004100 */
[----:B------:R-:W-:Y:S01]  /*0d10*/  LOP3.LUT R141, R56, R141, R120, 0x96, !PT ;  /* 0x0000008d388d7212 */ /* 0x000fe200078e9678 */
[--C-:B------:R-:W-:Y:S01]  /*0d20*/  HADD2.F32 R21, -RZ, R6.reuse.H0_H0 ;  /* 0x20000006ff157230 */ /* 0x100fe20000004100 */
[----:B------:R-:W-:Y:S01]  /*0d30*/  LOP3.LUT R140, R140, R57, R122, 0x96, !PT ;  /* 0x000000398c8c7212 */ /* 0x000fe200078e967a */
[----:B------:R-:W-:Y:S01]  /*0d40*/  HADD2.F32 R20, -RZ, R6.H1_H1 ;  /* 0x30000006ff147230 */ /* 0x000fe20000004100 */
[----:B------:R-:W-:Y:S01]  /*0d50*/  IMAD R138, R138, -0x2daee0ad, RZ ;  /* 0xd2511f538a8a7824 */ /* 0x000fe200078e02ff */
[--C-:B------:R-:W-:Y:S01]  /*0d60*/  HADD2.F32 R19, -RZ, R7.reuse.H0_H0 ;  /* 0x20000007ff137230 */ /* 0x100fe20000004100 */
[----:B------:R-:W-:Y:S01]  /*0d70*/  IMAD R136, R136, -0x326172a9, RZ ;  /* 0xcd9e8d5788887824 */ /* 0x000fe200078e02ff */
        /* <DEDUP_REMOVED lines=75> */
.L_x_6027:
        /* <DEDUP_REMOVED lines=37> */
.L_x_5667:
[----:B0-----:R-:W-:Y:S02]  /*1480*/  MOV R153, R136 ;  /* 0x0000008800997202 */ /* 0x001fe40000000f00 */
.L_x_5668:
[----:B------:R-:W-:Y:S05]  /*1490*/  BSYNC B1 ;  /* 0x0000000000017941 */ /* 0x000fea0003800000 */
.L_x_5666:
        /* <DEDUP_REMOVED lines=16> */
.L_x_5672:
[----:B------:R-:W-:Y:S05]  /*15a0*/  BSYNC B2 ;  /* 0x0000000000027941 */ /* 0x000fea0003800000 */
.L_x_5671:
[C---:B------:R-:W-:Y:S01]  /*15b0*/  IMAD.HI.U32 R131, R51.reuse, -0x326172a9, RZ ;  /* 0xcd9e8d5733837827 */ /* 0x040fe200078e00ff */
[----:B------:R-:W-:Y:S01]  /*15c0*/  LOP3.LUT R130, R130, R137, R95, 0x96, !PT ;  /* 0x0000008982827212 */ /* 0x000fe200078e965f */
[----:B------:R-:W-:Y:S02]  /*15d0*/  HFMA2.MMA R151, -RZ, RZ, 0, 0 ;  /* 0x00000000ff977435 */ /* 0x000fe400000001ff */
        /* <DEDUP_REMOVED lines=40> */
.L_x_5670:
[----:B------:R-:W-:Y:S05]  /*1860*/  BSYNC B1 ;  /* 0x0000000000017941 */ /* 0x000fea0003800000 */
.L_x_5669:
[----:B------:R-:W0:Y:S01]  /*1870*/  I2F.U32 R131, R153 ;  /* 0x0000009900837306 */ /* 0x000e220000201000 */
[----:B------:R-:W-:Y:S01]  /*1880*/  IMAD.MOV.U32 R184, RZ, RZ, 0x2f800000 ;  /* 0x2f800000ffb87424 */ /* 0x000fe200078e00ff */
[----:B-----5:R-:W-:Y:S01]  /*1890*/  HADD2.F32 R130, -RZ, R60.H0_H0 ;  /* 0x2000003cff827230 */ /* 0x020fe20000004100 */
[----:B------:R-:W-:Y:S01]  /*18a0*/  LOP3.LUT R38, R38, 0xfffffffb, RZ, 0xc0, !PT ;  /* 0xfffffffb26267812 */ /* 0x000fe200078ec0ff */
[----:B------:R-:W-:Y:S01]  /*18b0*/  @P0 HADD2.F32 R139, -RZ, R56.H0_H0 ;  /* 0x20000038ff8b0230 */ /* 0x000fe20000004100 */
[----:B------:R-:W-:Y:S02]  /*18c0*/  BSSY B1, `(.L_x_5673) ;  /* 0x0000014000017945 */ /* 0x000fe40003800000 */
        /* <DEDUP_REMOVED lines=18> */
.L_x_5674:
[----:B------:R-:W-:Y:S02]  /*19f0*/  MOV R166, R136 ;  /* 0x0000008800a67202 */ /* 0x000fe40000000f00 */
.L_x_5675:
[----:B------:R-:W-:Y:S05]  /*1a00*/  BSYNC B1 ;  /* 0x0000000000017941 */ /* 0x000fea0003800000 */
.L_x_5673:
        /* <DEDUP_REMOVED lines=16> */
.L_x_5679:
[----:B------:R-:W-:Y:S05]  /*1b10*/  BSYNC B2 ;  /* 0x0000000000027941 */ /* 0x000fea0003800000 */
.L_x_5678:
        /* <DEDUP_REMOVED lines=43> */
.L_x_5677:
[----:B------:R-:W-:Y:S05]  /*1dd0*/  BSYNC B1 ;  /* 0x0000000000017941 */ /* 0x000fea0003800000 */
.L_x_5676:
[----:B------:R-:W0:Y:S01]  /*1de0*/  I2F.U32 R131, R166 ;  /* 0x000000a600837306 */ /* 0x000e220000201000 */
[----:B------:R-:W-:Y:S01]  /*1df0*/  HADD2.F32 R60, -RZ, R60.H1_H1 ;  /* 0x3000003cff3c7230 */ /* 0x000fe20000004100 */
[----:B------:R-:W-:Y:S01]  /*1e00*/  LOP3.LUT R38, R38, 0xfffffffd, RZ, 0xc0, !PT ;  /* 0xfffffffd26267812 */ /* 0x000fe200078ec0ff */
[----:B------:R-:W-:Y:S01]  /*1e10*/  @P0 HADD2.F32 R168, -RZ, R56.H1_H1 ;  /* 0x30000038ffa80230 */ /* 0x000fe20000004100 */
        /* <DEDUP_REMOVED lines=19> */
.L_x_5681:
[----:B------:R-:W-:Y:S02]  /*1f50*/  IMAD.MOV.U32 R166, RZ, RZ, R136 ;  /* 0x000000ffffa67224 */ /* 0x000fe400078e0088 */
.L_x_5682:
[----:B------:R-:W-:Y:S05]  /*1f60*/  BSYNC B1 ;  /* 0x0000000000017941 */ /* 0x000fea0003800000 */
.L_x_5680:
        /* <DEDUP_REMOVED lines=16> */
.L_x_5686:
[----:B------:R-:W-:Y:S05]  /*2070*/  BSYNC B2 ;  /* 0x0000000000027941 */ /* 0x000fea0003800000 */
.L_x_5685:
        /* <DEDUP_REMOVED lines=43> */
.L_x_5684:
[----:B------:R-:W-:Y:S05]  /*2330*/  BSYNC B1 ;  /* 0x0000000000017941 */ /* 0x000fea0003800000 */
.L_x_5683:
[----:B------:R-:W0:Y:S01]  /*2340*/  I2F.U32 R131, R166 ;  /* 0x000000a600837306 */ /* 0x000e220000201000 */
[----:B------:R-:W-:Y:S01]  /*2350*/  HADD2.F32 R130, -RZ, R61.H0_H0 ;  /* 0x2000003dff827230 */ /* 0x000fe20000004100 */
[----:B------:R-:W-:Y:S01]  /*2360*/  ISETP.NE.AND P2, PT, R60, 0x1, PT ;  /* 0x000000013c00780c */ /* 0x000fe20003f45270 */
        /* <DEDUP_REMOVED lines=18> */
.L_x_5688:
[----:B------:R-:W-:Y:S02]  /*2490*/  IMAD.MOV.U32 R166, RZ, RZ, R136 ;  /* 0x000000ffffa67224 */ /* 0x000fe400078e0088 */
.L_x_5689:
[----:B------:R-:W-:Y:S05]  /*24a0*/  BSYNC B1 ;  /* 0x0000000000017941 */ /* 0x000fea0003800000 */
.L_x_5687:
        /* <DEDUP_REMOVED lines=16> */
.L_x_5693:
[----:B------:R-:W-:Y:S05]  /*25b0*/  BSYNC B2 ;  /* 0x0000000000027941 */ /* 0x000fea0003800000 */
.L_x_5692:
        /* <DEDUP_REMOVED lines=43> */
.L_x_5691:
[----:B------:R-:W-:Y:S05]  /*2870*/  BSYNC B1 ;  /* 0x0000000000017941 */ /* 0x000fea0003800000 */
.L_x_5690:
[----:B------:R-:W0:Y:S01]  /*2880*/  I2F.U32 R131, R166 ;  /* 0x000000a600837306 */ /* 0x000e220000201000 */
[----:B------:R-:W-:Y:S01]  /*2890*/  HADD2.F32 R60, -RZ, R61.H1_H1 ;  /* 0x3000003dff3c7230 */ /* 0x000fe20000004100 */
[----:B------:R-:W-:Y:S01]  /*28a0*/  ISETP.NE.AND P3, PT, R130, 0x1, PT ;  /* 0x000000018200780c */ /* 0x000fe20003f65270 */
        /* <DEDUP_REMOVED lines=18> */
.L_x_5695:
[----:B------:R-:W-:Y:S02]  /*29d0*/  IMAD.MOV.U32 R169, RZ, RZ, R136 ;  /* 0x000000ffffa97224 */ /* 0x000fe400078e0088 */
.L_x_5696:
[----:B------:R-:W-:Y:S05]  /*29e0*/  BSYNC B1 ;  /* 0x0000000000017941 */ /* 0x000fea0003800000 */
.L_x_5694:
        /* <DEDUP_REMOVED lines=16> */
.L_x_5700:
[----:B------:R-:W-:Y:S05]  /*2af0*/  BSYNC B2 ;  /* 0x0000000000027941 */ /* 0x000fea0003800000 */
.L_x_5699:
        /* <DEDUP_REMOVED lines=43> */
.L_x_5698:
[----:B------:R-:W-:Y:S05]  /*2db0*/  BSYNC B1 ;  /* 0x0000000000017941 */ /* 0x000fea0003800000 */
.L_x_5697:
        /* <DEDUP_REMOVED lines=21> */
.L_x_5702:
[----:B------:R-:W-:Y:S02]  /*2f10*/  IMAD.MOV.U32 R171, RZ, RZ, R136 ;  /* 0x000000ffffab7224 */ /* 0x000fe400078e0088 */
.L_x_5703:
[----:B------:R-:W-:Y:S05]  /*2f20*/  BSYNC B1 ;  /* 0x0000000000017941 */ /* 0x000fea0003800000 */
.L_x_5701:
        /* <DEDUP_REMOVED lines=16> */
.L_x_5707:
[----:B------:R-:W-:Y:S05]  /*3030*/  BSYNC B2 ;  /* 0x0000000000027941 */ /* 0x000fea0003800000 */
.L_x_5706:
        /* <DEDUP_REMOVED lines=43> */
.L_x_5705:
[----:B------:R-:W-:Y:S05]  /*32f0*/  BSYNC B1 ;  /* 0x0000000000017941 */ /* 0x000fea0003800000 */
.L_x_5704:
        /* <DEDUP_REMOVED lines=21> */
.L_x_5709:
[----:B------:R-:W-:Y:S02]  /*3450*/  MOV R188, R136 ;  /* 0x0000008800bc7202 */ /* 0x000fe40000000f00 */
.L_x_5710:
[----:B------:R-:W-:Y:S05]  /*3460*/  BSYNC B1 ;  /* 0x0000000000017941 */ /* 0x000fea0003800000 */
.L_x_5708:
        /* <DEDUP_REMOVED lines=16> */
.L_x_5714:
[----:B------:R-:W-:Y:S05]  /*3570*/  BSYNC B2 ;  /* 0x0000000000027941 */ /* 0x000fea0003800000 */
.L_x_5713:
        /* <DEDUP_REMOVED lines=9> */
[----:B------:R-:W-:Y:S01]  /*3610*/  IMAD.WIDE.U32 R140, R62, -0x2daee0ad, RZ ;  /* 0xd2511f533e8c7825 */ /* 0x000fe200078e00ff */
[----:B------:R-:W-:-:S03]  /*3620*/  HFMA2.MMA R62, -RZ, RZ, 0, 0 ;  /* 0x00000000ff3e7435 */ /* 0x000fc600000001ff */
        /* <DEDUP_REMOVED lines=32> */
.L_x_5712:
[----:B------:R-:W-:Y:S05]  /*3830*/  BSYNC B1 ;  /* 0x0000000000017941 */ /* 0x000fea0003800000 */
.L_x_5711:
[----:B------:R-:W0:Y:S01]  /*3840*/  I2F.U32 R61, R188 ;  /* 0x000000bc003d7306 */ /* 0x000e220000201000 */
[----:B------:R-:W-:Y:S01]  /*3850*/  HADD2.F32 R60, -RZ, R63.H0_H0 ;  /* 0x2000003fff3c7230 */ /* 0x000fe20000004100 */
[C---:B------:R-:W-:Y:S01]  /*3860*/  ISETP.NE.AND P6, PT, R62.reuse, 0x1, PT ;  /* 0x000000013e00780c */ /* 0x040fe20003fc5270 */
[----:B------:R-:W-:Y:S01]  /*3870*/  @P0 HADD2.F32 R130, -RZ, R59.H0_H0 ;  /* 0x2000003bff820230 */ /* 0x000fe20000004100 */
[----:B------:R-:W-:Y:S01]  /*3880*/  BSSY B1, `(.L_x_5715) ;  /* 0x0000012000017945 */ /* 0x000fe20003800000 */
[----:B------:R-:W-:Y:S01]  /*3890*/  IADD3 R139, R62, 0x1, RZ ;  /* 0x000000013e8b7810 */ /* 0x000fe20007ffe0ff */
[----:B------:R-:W-:-:S04]  /*38a0*/  FMUL.FTZ R60, R60, R195 ;  /* 0x000000c33c3c7220 */ /* 0x000fc80000410000 */
[----:B------:R-:W-:Y:S02]  /*38b0*/  FMUL.FTZ R60, R60, c[0x0][0x1e8] ;  /* 0x00007a003c3c7a20 */ /* 0x000fe40000410000 */
[----:B0-----:R-:W-:-:S05]  /*38c0*/  FFMA.FTZ R61, R61, R184, 1.1641532182693481445e-10 ;  /* 0x2f0000003d3d7423 */ /* 0x001fca00000100b8 */
        /* <DEDUP_REMOVED lines=12> */
.L_x_5716:
[----:B------:R-:W-:Y:S02]  /*3990*/  IMAD.MOV.U32 R188, RZ, RZ, R136 ;  /* 0x000000ffffbc7224 */ /* 0x000fe400078e0088 */
.L_x_5717:
[----:B------:R-:W-:Y:S05]  /*39a0*/  BSYNC B1 ;  /* 0x0000000000017941 */ /* 0x000fea0003800000 */
.L_x_5715:
        /* <DEDUP_REMOVED lines=18> */
.L_x_5721:
[----:B------:R-:W-:Y:S05]  /*3ad0*/  BSYNC B2 ;  /* 0x0000000000027941 */ /* 0x000fea0003800000 */
.L_x_5720:
        /* <DEDUP_REMOVED lines=43> */
.L_x_5719:
[----:B------:R-:W-:Y:S05]  /*3d90*/  BSYNC B1 ;  /* 0x0000000000017941 */ /* 0x000fea0003800000 */
.L_x_5718:
[----:B------:R-:W0:Y:S01]  /*3da0*/  I2F.U32 R61, R188 ;  /* 0x000000bc003d7306 */ /* 0x000e220000201000 */
[----:B------:R-:W-:Y:S01]  /*3db0*/  HADD2.F32 R60, -RZ, R63.H1_H1 ;  /* 0x3000003fff3c7230 */ /* 0x000fe20000004100 */
[----:B------:R-:W-:Y:S01]  /*3dc0*/  SEL R62, RZ, 0x100, P4 ;  /* 0x00000100ff3e7807 */ /* 0x000fe20002000000 */
[----:B------:R-:W-:Y:S01]  /*3dd0*/  @P0 HADD2.F32 R63, -RZ, R59.H1_H1 ;  /* 0x3000003bff3f0230 */ /* 0x000fe20000004100 */
[----:B------:R-:W-:Y:S02]  /*3de0*/  SEL R131, RZ, 0x10000, P5 ;  /* 0x00010000ff837807 */ /* 0x000fe40002800000 */
        /* <DEDUP_REMOVED lines=8> */
[----:B------:R-:W-:Y:S01]  /*3e70*/  IADD3 R196, R135, 0x20, RZ ;  /* 0x0000002087c47810 */ /* 0x000fe20007ffe0ff */
[----:B0-----:R-:W-:Y:S02]  /*3e80*/  FFMA.FTZ R61, R61, R184, 1.1641532182693481445e-10 ;  /* 0x2f0000003d3d7423 */ /* 0x001fe400000100b8 */
[----:B------:R-:W-:-:S03]  /*3e90*/  IMAD.WIDE.U32 R190, R190, 0x100, RZ ;  /* 0x00000100bebe7825 */ /* 0x000fc600078e00ff */
[----:B------:R-:W-:-:S04]  /*3ea0*/  FSETP.GTU.FTZ.AND P4, PT, R61, c[0x0][0x1e4], PT ;  /* 0x000079003d007a0b */ /* 0x000fc80003f9c000 */
[----:B------:R-:W-:Y:S02]  /*3eb0*/  FSEL R184, R60, RZ, !P4 ;  /* 0x000000ff3cb87208 */ /* 0x000fe40006000000 */
[----:B------:R-:W-:Y:S02]  /*3ec0*/  SEL R60, RZ, 0x1, P2 ;  /* 0x00000001ff3c7807 */ /* 0x000fe40001000000 */
[----:B------:R-:W-:Y:S01]  /*3ed0*/  SEL R130, RZ, 0x1000000, P4 ;  /* 0x01000000ff827807 */ /* 0x000fe20002000000 */
[----:B------:R-:W-:Y:S01]  /*3ee0*/  @P0 FADD.FTZ R184, R63, R184 ;  /* 0x000000b83fb80221 */ /* 0x000fe20000010000 */
[C---:B------:R-:W-:Y:S01]  /*3ef0*/  LEA R188, P0, R135.reuse, c[0x0][0x188], 0x4 ;  /* 0x0000620087bc7a11 */ /* 0x040fe200078020ff */
[----:B------:R-:W-:Y:S01]  /*3f00*/  IMAD.WIDE.U32 R60, R60, 0x1000000, RZ ;  /* 0x010000003c3c7825 */ /* 0x000fe200078e00ff */
[----:B------:R-:W-:Y:S02]  /*3f10*/  SEL R63, RZ, 0x1, P6 ;  /* 0x00000001ff3f7807 */ /* 0x000fe40003000000 */
[----:B------:R-:W-:-:S02]  /*3f20*/  LEA.HI.X R189, R135, c[0x0][0x18c], RZ, 0x4, P0 ;  /* 0x0000630087bd7a11 */ /* 0x000fc400000f24ff */
[----:B------:R-:W-:Y:S02]  /*3f30*/  LOP3.LUT R190, R190, R60, R192, 0xfe, !PT ;  /* 0x0000003cbebe7212 */ /* 0x000fe400078efec0 */
[----:B------:R-:W-:Y:S02]  /*3f40*/  LOP3.LUT R60, R62, R130, R131, 0xfe, !PT ;  /* 0x000000823e3c7212 */ /* 0x000fe400078efe83 */
[----:B------:R-:W-:Y:S02]  /*3f50*/  LEA R130, P0, R135, c[0x0][0x190], 0x3 ;  /* 0x0000640087827a11 */ /* 0x000fe400078018ff */
[----:B------:R-:W-:Y:S02]  /*3f60*/  LOP3.LUT R197, R61, R60, R197, 0xfe, !PT ;  /* 0x0000003c3dc57212 */ /* 0x000fe400078efec5 */
[----:B------:R-:W-:Y:S02]  /*3f70*/  LOP3.LUT R190, R190, R63, RZ, 0xfc, !PT ;  /* 0x0000003fbebe7212 */ /* 0x000fe400078efcff */
[----:B------:R-:W-:-:S02]  /*3f80*/  F2FP.PACK_AB R62, R169, R166 ;  /* 0x000000a6a93e723e */ /* 0x000fc400000000ff */
[----:B------:R-:W-:Y:S02]  /*3f90*/  F2FP.PACK_AB R61, R168, R151 ;  /* 0x00000097a83d723e */ /* 0x000fe400000000ff */
[----:B------:R-:W-:Y:S02]  /*3fa0*/  F2FP.PACK_AB R60, R153, R134 ;  /* 0x00000086993c723e */ /* 0x000fe400000000ff */
[----:B------:R-:W-:Y:S02]  /*3fb0*/  F2FP.PACK_AB R63, R184, R171 ;  /* 0x000000abb83f723e */ /* 0x000fe400000000ff */
[----:B------:R-:W-:Y:S02]  /*3fc0*/  LEA.HI.X R131, R135, c[0x0][0x194], RZ, 0x3, P0 ;  /* 0x0000650087837a11 */ /* 0x000fe400000f1cff */
[----:B------:R-:W-:Y:S01]  /*3fd0*/  LOP3.LUT R191, R191, R197, R193, 0xfe, !PT ;  /* 0x000000c5bfbf7212 */ /* 0x000fe200078efec1 */
[----:B------:R0:W-:Y:S04]  /*3fe0*/  STG.E.128 [R188.64], R60 ;  /* 0x0000003cbc007986 */ /* 0x0001e8000c101d04 */
[----:B------:R0:W-:Y:S02]  /*3ff0*/  STG.E.64 [R130.64], R190 ;  /* 0x000000be82007986 */ /* 0x0001e4000c101b04 */
.L_x_5665:
[----:B------:R-:W-:Y:S05]  /*4000*/  BSYNC B0 ;  /* 0x0000000000007941 */ /* 0x000fea0003800000 */
.L_x_5664:
[----:B------:R-:W-:Y:S01]  /*4010*/  LOP3.LUT P0, RZ, R38, 0x100, RZ, 0xc0, !PT ;  /* 0x0000010026ff7812 */ /* 0x000fe2000780c0ff */
[----:B------:R-:W-:-:S12]  /*4020*/  BSSY B0, `(.L_x_5722) ;  /* 0x00002ce000007945 */ /* 0x000fd80003800000 */
[----:B------:R-:W-:Y:S05]  /*4030*/  @!P0 BRA `(.L_x_5723) ;  /* 0x00002cc000008947 */ /* 0x000fea0003800000 */
[----:B------:R-:W-:Y:S02]  /*4040*/  ISETP.NE.U32.AND P0, PT, RZ, c[0x0][0x180], PT ;  /* 0x00006000ff007a0c */ /* 0x000fe40003f05070 */
[----:B0-----:R-:W-:Y:S02]  /*4050*/  MOV R61, 0x10 ;  /* 0x00000010003d7802 */ /* 0x001fe40000000f00 */
[----:B------:R-:W-:-:S03]  /*4060*/  ISETP.NE.AND.EX P0, PT, RZ, c[0x0][0x184], PT, P0 ;  /* 0x00006100ff007a0c */ /* 0x000fc60003f05300 */
[----:B------:R-:W-:-:S06]  /*4070*/  IMAD.WIDE.U32 R60, R196, R61, c[0x0][0x170] ;  /* 0x00005c00c43c7625 */ /* 0x000fcc00078e003d */
[----:B------:R-:W5:Y:S04]  /*4080*/  LDG.E.128 R60, [R60.64] ;  /* 0x000000043c3c7981 */ /* 0x000f68000c1e1d00 */
        /* <DEDUP_REMOVED lines=15> */
.L_x_5725:
[----:B0-----:R-:W-:Y:S02]  /*4180*/  IMAD.MOV.U32 R152, RZ, RZ, R136 ;  /* 0x000000ffff987224 */ /* 0x001fe400078e0088 */
.L_x_5726:
[----:B------:R-:W-:Y:S05]  /*4190*/  BSYNC B1 ;  /* 0x0000000000017941 */ /* 0x000fea0003800000 */
.L_x_5724:
        /* <DEDUP_REMOVED lines=16> */
.L_x_5730:
[----:B------:R-:W-:Y:S05]  /*42a0*/  BSYNC B2 ;  /* 0x0000000000027941 */ /* 0x000fea0003800000 */
.L_x_5729:
        /* <DEDUP_REMOVED lines=43> */
.L_x_5728:
[----:B------:R-:W-:Y:S05]  /*4560*/  BSYNC B1 ;  /* 0x0000000000017941 */ /* 0x000fea0003800000 */
.L_x_5727:
[----:B------:R-:W0:Y:S01]  /*4570*/  I2F.U32 R131, R152 ;  /* 0x0000009800837306 */ /* 0x000e220000201000 */
[----:B------:R-:W-:Y:S01]  /*4580*/  HFMA2.MMA R186, -RZ, RZ, 0.1171875, 0 ;  /* 0x2f800000ffba7435 */ /* 0x000fe200000001ff */
        /* <DEDUP_REMOVED lines=22> */
.L_x_5732:
[----:B------:R-:W-:Y:S02]  /*46f0*/  IMAD.MOV.U32 R163, RZ, RZ, R136 ;  /* 0x000000ffffa37224 */ /* 0x000fe400078e0088 */
.L_x_5733:
[----:B------:R-:W-:Y:S05]  /*4700*/  BSYNC B1 ;  /* 0x0000000000017941 */ /* 0x000fea0003800000 */
.L_x_5731:
        /* <DEDUP_REMOVED lines=16> */
.L_x_5737:
[----:B------:R-:W-:Y:S05]  /*4810*/  BSYNC B2 ;  /* 0x0000000000027941 */ /* 0x000fea0003800000 */
.L_x_5736:
        /* <DEDUP_REMOVED lines=43> */
.L_x_5735:
[----:B------:R-:W-:Y:S05]  /*4ad0*/  BSYNC B1 ;  /* 0x0000000000017941 */ /* 0x000fea0003800000 */
.L_x_5734:
        /* <DEDUP_REMOVED lines=23> */
.L_x_5739:
[----:B------:R-:W-:Y:S02]  /*4c50*/  IMAD.MOV.U32 R163, RZ, RZ, R136 ;  /* 0x000000ffffa37224 */ /* 0x000fe400078e0088 */
.L_x_5740:
[----:B------:R-:W-:Y:S05]  /*4c60*/  BSYNC B1 ;  /* 0x0000000000017941 */ /* 0x000fea0003800000 */
.L_x_5738:
        /* <DEDUP_REMOVED lines=16> */
.L_x_5744:
[----:B------:R-:W-:Y:S05]  /*4d70*/  BSYNC B2 ;  /* 0x0000000000027941 */ /* 0x000fea0003800000 */
.L_x_5743:
        /* <DEDUP_REMOVED lines=43> */
.L_x_5742:
[----:B------:R-:W-:Y:S05]  /*5030*/  BSYNC B1 ;  /* 0x0000000000017941 */ /* 0x000fea0003800000 */
.L_x_5741:
        /* <DEDUP_REMOVED lines=21> */
.L_x_5746:
[----:B------:R-:W-:Y:S02]  /*5190*/  IMAD.MOV.U32 R163, RZ, RZ, R136 ;  /* 0x000000ffffa37224 */ /* 0x000fe400078e0088 */
.L_x_5747:
[----:B------:R-:W-:Y:S05]  /*51a0*/  BSYNC B1 ;  /* 0x0000000000017941 */ /* 0x000fea0003800000 */
.L_x_5745:
        /* <DEDUP_REMOVED lines=16> */
.L_x_5751:
[----:B------:R-:W-:Y:S05]  /*52b0*/  BSYNC B2 ;  /* 0x0000000000027941 */ /* 0x000fea0003800000 */
.L_x_5750:
        /* <DEDUP_REMOVED lines=43> */
.L_x_5749:
[----:B------:R-:W-:Y:S05]  /*5570*/  BSYNC B1 ;  /* 0x0000000000017941 */ /* 0x000fea0003800000 */
.L_x_5748:
        /* <DEDUP_REMOVED lines=21> */
.L_x_5753:
[----:B------:R-:W-:Y:S02]  /*56d0*/  IMAD.MOV.U32 R172, RZ, RZ, R136 ;  /* 0x000000ffffac7224 */ /* 0x000fe400078e0088 */
.L_x_5754:
[----:B------:R-:W-:Y:S05]  /*56e0*/  BSYNC B1 ;  /* 0x0000000000017941 */ /* 0x000fea0003800000 */
.L_x_5752:
        /* <DEDUP_REMOVED lines=16> */
.L_x_5758:
[----:B------:R-:W-:Y:S05]  /*57f0*/  BSYNC B2 ;  /* 0x0000000000027941 */ /* 0x000fea0003800000 */
.L_x_5757:
        /* <DEDUP_REMOVED lines=43> */
.L_x_5756:
[----:B------:R-:W-:Y:S05]  /*5ab0*/  BSYNC B1 ;  /* 0x0000000000017941 */ /* 0x000fea0003800000 */
.L_x_5755:
        /* <DEDUP_REMOVED lines=21> */
.L_x_5760:
[----:B------:R-:W-:Y:S02]  /*5c10*/  MOV R173, R136 ;  /* 0x0000008800ad7202 */ /* 0x000fe40000000f00 */
.L_x_5761:
[----:B------:R-:W-:Y:S05]  /*5c20*/  BSYNC B1 ;  /* 0x0000000000017941 */ /* 0x000fea0003800000 */
.L_x_5759:
        /* <DEDUP_REMOVED lines=16> */
.L_x_5765:
[----:B------:R-:W-:Y:S05]  /*5d30*/  BSYNC B2 ;  /* 0x0000000000027941 */ /* 0x000fea0003800000 */
.L_x_5764:
        /* <DEDUP_REMOVED lines=43> */
.L_x_5763:
[----:B------:R-:W-:Y:S05]  /*5ff0*/  BSYNC B1 ;  /* 0x0000000000017941 */ /* 0x000fea0003800000 */
.L_x_5762:
[----:B------:R-:W0:Y:S01]  /*6000*/  I2F.U32 R131, R173 ;  /* 0x000000ad00837306 */ /* 0x000e220000201000 */
[----:B------:R-:W-:Y:S01]  /*6010*/  HADD2.F32 R62, -RZ, R62.H1_H1 ;  /* 0x3000003eff3e7230 */ /* 0x000fe20000004100 */
[C---:B------:R-:W-:Y:S01]  /*6020*/  ISETP.NE.AND P5, PT, R61.reuse, 0x1, PT ;  /* 0x000000013d00780c */ /* 0x040fe20003fa5270 */
[----:B------:R-:W-:Y:S01]  /*6030*/  @P0 HADD2.F32 R139, -RZ, R58.H1_H1 ;  /* 0x3000003aff8b0230 */ /* 0x000fe20000004100 */
        /* <DEDUP_REMOVED lines=17> */
.L_x_5767:
[----:B------:R-:W-:Y:S02]  /*6150*/  IMAD.MOV.U32 R62, RZ, RZ, R136 ;  /* 0x000000ffff3e7224 */ /* 0x000fe400078e0088 */
.L_x_5768:
[----:B------:R-:W-:Y:S05]  /*6160*/  BSYNC B1 ;  /* 0x0000000000017941 */ /* 0x000fea0003800000 */
.L_x_5766:
        /* <DEDUP_REMOVED lines=16> */
.L_x_5772:
[----:B------:R-:W-:Y:S05]  /*6270*/  BSYNC B2 ;  /* 0x0000000000027941 */ /* 0x000fea0003800000 */
.L_x_5771:
        /* <DEDUP_REMOVED lines=43> */
.L_x_5770:
[----:B------:R-:W-:Y:S05]  /*6530*/  BSYNC B1 ;  /* 0x0000000000017941 */ /* 0x000fea0003800000 */
.L_x_5769:
        /* <DEDUP_REMOVED lines=21> */
.L_x_5774:
[----:B------:R-:W-:Y:S02]  /*6690*/  IMAD.MOV.U32 R62, RZ, RZ, R136 ;  /* 0x000000ffff3e7224 */ /* 0x000fe400078e0088 */
.L_x_5775:
[----:B------:R-:W-:Y:S05]  /*66a0*/  BSYNC B1 ;  /* 0x0000000000017941 */ /* 0x000fea0003800000 */
.L_x_5773:
        /* <DEDUP_REMOVED lines=18> */
.L_x_5779:
[----:B------:R-:W-:Y:S05]  /*67d0*/  BSYNC B2 ;  /* 0x0000000000027941 */ /* 0x000fea0003800000 */
.L_x_5778:
        /* <DEDUP_REMOVED lines=43> */
.L_x_5777:
[----:B------:R-:W-:Y:S05]  /*6a90*/  BSYNC B1 ;  /* 0x0000000000017941 */ /* 0x000fea0003800000 */
.L_x_5776:
        /* <DEDUP_REMOVED lines=12> */
[----:B------:R-:W-:-:S03]  /*6b60*/  SEL R197, RZ, 0x1, P3 ;  /* 0x00000001ffc57807 */ /* 0x000fc60001800000 */
[----:B0-----:R-:W-:Y:S02]  /*6b70*/  FFMA.FTZ R61, R61, R186, 1.1641532182693481445e-10 ;  /* 0x2f0000003d3d7423 */ /* 0x001fe400000100ba */
[----:B------:R-:W-:-:S03]  /*6b80*/  IMAD.WIDE.U32 R190, R190, 0x100, RZ ;  /* 0x00000100bebe7825 */ /* 0x000fc600078e00ff */
[----:B------:R-:W-:-:S04]  /*6b90*/  FSETP.GTU.FTZ.AND P4, PT, R61, c[0x0][0x1e4], PT ;  /* 0x000079003d007a0b */ /* 0x000fc80003f9c000 */
[----:B------:R-:W-:Y:S02]  /*6ba0*/  FSEL R186, R60, RZ, !P4 ;  /* 0x000000ff3cba7208 */ /* 0x000fe40006000000 */
[----:B------:R-:W-:Y:S02]  /*6bb0*/  SEL R60, RZ, 0x1, P2 ;  /* 0x00000001ff3c7807 */ /* 0x000fe40001000000 */
[----:B------:R-:W-:Y:S01]  /*6bc0*/  SEL R62, RZ, 0x1000000, P4 ;  /* 0x01000000ff3e7807 */ /* 0x000fe20002000000 */
[----:B------:R-:W-:Y:S01]  /*6bd0*/  @P0 FADD.FTZ R186, R63, R186 ;  /* 0x000000ba3fba0221 */ /* 0x000fe20000010000 */
[----:B------:R-:W-:Y:S01]  /*6be0*/  LEA R188, P0, R196, c[0x0][0x188], 0x4 ;  /* 0x00006200c4bc7a11 */ /* 0x000fe200078020ff */
        /* <DEDUP_REMOVED lines=12> */
[C---:B------:R-:W-:Y:S02]  /*6cb0*/  LEA.HI.X R131, R196.reuse, c[0x0][0x194], RZ, 0x3, P0 ;  /* 0x00006500c4837a11 */ /* 0x040fe400000f1cff */
[----:B------:R-:W-:Y:S01]  /*6cc0*/  LOP3.LUT R191, R191, R197, R193, 0xfe, !PT ;  /* 0x000000c5bfbf7212 */ /* 0x000fe200078efec1 */
[----:B------:R0:W-:Y:S01]  /*6cd0*/  STG.E.128 [R188.64], R60 ;  /* 0x0000003cbc007986 */ /* 0x0001e2000c101d04 */
[----:B------:R-:W-:-:S03]  /*6ce0*/  IADD3 R196, R196, 0x20, RZ ;  /* 0x00000020c4c47810 */ /* 0x000fc60007ffe0ff */
[----:B------:R0:W-:Y:S04]  /*6cf0*/  STG.E.64 [R130.64], R190 ;  /* 0x000000be82007986 */ /* 0x0001e8000c101b04 */
.L_x_5723:
[----:B------:R-:W-:Y:S05]  /*6d00*/  BSYNC B0 ;  /* 0x0000000000007941 */ /* 0x000fea0003800000 */
.L_x_5722:
        /* <DEDUP_REMOVED lines=23> */
.L_x_5783:
[----:B0-----:R-:W-:Y:S02]  /*6e80*/  IMAD.MOV.U32 R149, RZ, RZ, R136 ;  /* 0x000000ffff957224 */ /* 0x001fe400078e0088 */
.L_x_5784:
[----:B------:R-:W-:Y:S05]  /*6e90*/  BSYNC B1 ;  /* 0x0000000000017941 */ /* 0x000fea0003800000 */
.L_x_5782:
        /* <DEDUP_REMOVED lines=16> */
.L_x_5788:
[----:B------:R-:W-:Y:S05]  /*6fa0*/  BSYNC B2 ;  /* 0x0000000000027941 */ /* 0x000fea0003800000 */
.L_x_5787:
        /* <DEDUP_REMOVED lines=43> */
.L_x_5786:
[----:B------:R-:W-:Y:S05]  /*7260*/  BSYNC B1 ;  /* 0x0000000000017941 */ /* 0x000fea0003800000 */
.L_x_5785:
        /* <DEDUP_REMOVED lines=24> */
.L_x_5790:
[----:B------:R-:W-:Y:S02]  /*73f0*/  IMAD.MOV.U32 R162, RZ, RZ, R136 ;  /* 0x000000ffffa27224 */ /* 0x000fe400078e0088 */
.L_x_5791:
[----:B------:R-:W-:Y:S05]  /*7400*/  BSYNC B1 ;  /* 0x0000000000017941 */ /* 0x000fea0003800000 */
.L_x_5789:
        /* <DEDUP_REMOVED lines=16> */
.L_x_5795:
[----:B------:R-:W-:Y:S05]  /*7510*/  BSYNC B2 ;  /* 0x0000000000027941 */ /* 0x000fea0003800000 */
.L_x_5794:
        /* <DEDUP_REMOVED lines=43> */
.L_x_5793:
[----:B------:R-:W-:Y:S05]  /*77d0*/  BSYNC B1 ;  /* 0x0000000000017941 */ /* 0x000fea0003800000 */
.L_x_5792:
        /* <DEDUP_REMOVED lines=23> */
.L_x_5797:
[----:B------:R-:W-:Y:S02]  /*7950*/  IMAD.MOV.U32 R162, RZ, RZ, R136 ;  /* 0x000000ffffa27224 */ /* 0x000fe400078e0088 */
.L_x_5798:
[----:B------:R-:W-:Y:S05]  /*7960*/  BSYNC B1 ;  /* 0x0000000000017941 */ /* 0x000fea0003800000 */
.L_x_5796:
        /* <DEDUP_REMOVED lines=16> */
.L_x_5802:
[----:B------:R-:W-:Y:S05]  /*7a70*/  BSYNC B2 ;  /* 0x0000000000027941 */ /* 0x000fea0003800000 */
.L_x_5801:
        /* <DEDUP_REMOVED lines=43> */
.L_x_5800:
[----:B------:R-:W-:Y:S05]  /*7d30*/  BSYNC B1 ;  /* 0x0000000000017941 */ /* 0x000fea0003800000 */
.L_x_5799:
        /* <DEDUP_REMOVED lines=21> */
.L_x_5804:
[----:B------:R-:W-:Y:S02]  /*7e90*/  IMAD.MOV.U32 R162, RZ, RZ, R136 ;  /* 0x000000ffffa27224 */ /* 0x000fe400078e0088 */
.L_x_5805:
[----:B------:R-:W-:Y:S05]  /*7ea0*/  BSYNC B1 ;  /* 0x0000000000017941 */ /* 0x000fea0003800000 */
.L_x_5803:
        /* <DEDUP_REMOVED lines=16> */
.L_x_5809:
[----:B------:R-:W-:Y:S05]  /*7fb0*/  BSYNC B2 ;  /* 0x0000000000027941 */ /* 0x000fea0003800000 */
.L_x_5808:
        /* <DEDUP_REMOVED lines=43> */
.L_x_5807:
[----:B------:R-:W-:Y:S05]  /*8270*/  BSYNC B1 ;  /* 0x0000000000017941 */ /* 0x000fea0003800000 */
.L_x_5806:
        /* <DEDUP_REMOVED lines=21> */
.L_x_5811:
[----:B------:R-:W-:Y:S02]  /*83d0*/  MOV R174, R136 ;  /* 0x0000008800ae7202 */ /* 0x000fe40000000f00 */
.L_x_5812:
[----:B------:R-:W-:Y:S05]  /*83e0*/  BSYNC B1 ;  /* 0x0000000000017941 */ /* 0x000fea0003800000 */
.L_x_5810:
        /* <DEDUP_REMOVED lines=16> */
.L_x_5816:
[----:B------:R-:W-:Y:S05]  /*84f0*/  BSYNC B2 ;  /* 0x0000000000027941 */ /* 0x000fea0003800000 */
.L_x_5815:
        /* <DEDUP_REMOVED lines=43> */
.L_x_5814:
[----:B------:R-:W-:Y:S05]  /*87b0*/  BSYNC B1 ;  /* 0x0000000000017941 */ /* 0x000fea0003800000 */
.L_x_5813:
        /* <DEDUP_REMOVED lines=21> */
.L_x_5818:
[----:B------:R-:W-:Y:S02]  /*8910*/  IMAD.MOV.U32 R174, RZ, RZ, R136 ;  /* 0x000000ffffae7224 */ /* 0x000fe400078e0088 */
.L_x_5819:
[----:B------:R-:W-:Y:S05]  /*8920*/  BSYNC B1 ;  /* 0x0000000000017941 */ /* 0x000fea0003800000 */
.L_x_5817:
        /* <DEDUP_REMOVED lines=16> */
.L_x_5823:
[----:B------:R-:W-:Y:S05]  /*8a30*/  BSYNC B2 ;  /* 0x0000000000027941 */ /* 0x000fea0003800000 */
.L_x_5822:
        /* <DEDUP_REMOVED lines=43> */
.L_x_5821:
[----:B------:R-:W-:Y:S05]  /*8cf0*/  BSYNC B1 ;  /* 0x0000000000017941 */ /* 0x000fea0003800000 */
.L_x_5820:
        /* <DEDUP_REMOVED lines=21> */
.L_x_5825:
[----:B------:R-:W-:Y:S02]  /*8e50*/  IMAD.MOV.U32 R62, RZ, RZ, R136 ;  /* 0x000000ffff3e7224 */ /* 0x000fe400078e0088 */
.L_x_5826:
[----:B------:R-:W-:Y:S05]  /*8e60*/  BSYNC B1 ;  /* 0x0000000000017941 */ /* 0x000fea0003800000 */
.L_x_5824:
        /* <DEDUP_REMOVED lines=16> */
.L_x_5830:
[----:B------:R-:W-:Y:S05]  /*8f70*/  BSYNC B2 ;  /* 0x0000000000027941 */ /* 0x000fea0003800000 */
.L_x_5829:
        /* <DEDUP_REMOVED lines=43> */
.L_x_5828:
[----:B------:R-:W-:Y:S05]  /*9230*/  BSYNC B1 ;  /* 0x0000000000017941 */ /* 0x000fea0003800000 */
.L_x_5827:
        /* <DEDUP_REMOVED lines=21> */
.L_x_5832:
[----:B------:R-:W-:Y:S02]  /*9390*/  IMAD.MOV.U32 R62, RZ, RZ, R136 ;  /* 0x000000ffff3e7224 */ /* 0x000fe400078e0088 */
.L_x_5833:
[----:B------:R-:W-:Y:S05]  /*93a0*/  BSYNC B1 ;  /* 0x0000000000017941 */ /* 0x000fea0003800000 */
.L_x_5831:
        /* <DEDUP_REMOVED lines=18> */
.L_x_5837:
[----:B------:R-:W-:Y:S05]  /*94d0*/  BSYNC B2 ;  /* 0x0000000000027941 */ /* 0x000fea0003800000 */
.L_x_5836:
        /* <DEDUP_REMOVED lines=43> */
.L_x_5835:
[----:B------:R-:W-:Y:S05]  /*9790*/  BSYNC B1 ;  /* 0x0000000000017941 */ /* 0x000fea0003800000 */
.L_x_5834:
        /* <DEDUP_REMOVED lines=9> */
[----:B------:R-:W-:-:S02]  /*9830*/  LOP3.LUT P6, RZ, R38, 0x4, RZ, 0xc0, !PT ;  /* 0x0000000426ff7812 */ /* 0x000fc400078cc0ff */
[----:B------:R-:W-:Y:S01]  /*9840*/  SEL R197, RZ, 0x1, P3 ;  /* 0x00000001ffc57807 */ /* 0x000fe20001800000 */
[----:B------:R-:W-:Y:S01]  /*9850*/  IMAD.WIDE.U32 R192, R192, 0x10000, RZ ;  /* 0x00010000c0c07825 */ /* 0x000fe200078e00ff */
[----:B------:R-:W-:-:S03]  /*9860*/  SEL R63, RZ, 0x1, P6 ;  /* 0x00000001ff3f7807 */ /* 0x000fc60003000000 */
[----:B0-----:R-:W-:-:S05]  /*9870*/  FFMA.FTZ R60, R60, R183, 1.1641532182693481445e-10 ;  /* 0x2f0000003c3c7423 */ /* 0x001fca00000100b7 */
[----:B------:R-:W-:Y:S02]  /*9880*/  FSETP.GTU.FTZ.AND P4, PT, R60, c[0x0][0x1e4], PT ;  /* 0x000079003c007a0b */ /* 0x000fe40003f9c000 */
[----:B------:R-:W-:Y:S02]  /*9890*/  SEL R60, RZ, 0x1, P2 ;  /* 0x00000001ff3c7807 */ /* 0x000fe40001000000 */
[----:B------:R-:W-:Y:S02]  /*98a0*/  FSEL R183, R130, RZ, !P4 ;  /* 0x000000ff82b77208 */ /* 0x000fe40006000000 */
[----:B------:R-:W-:Y:S01]  /*98b0*/  SEL R62, RZ, 0x1000000, P4 ;  /* 0x01000000ff3e7807 */ /* 0x000fe20002000000 */
[----:B------:R-:W-:-:S04]  /*98c0*/  IMAD.WIDE.U32 R60, R60, 0x1000000, RZ ;  /* 0x010000003c3c7825 */ /* 0x000fc800078e00ff */
[----:B------:R-:W-:Y:S01]  /*98d0*/  @P0 FADD.FTZ R183, R190, R183 ;  /* 0x000000b7beb70221 */ /* 0x000fe20000010000 */
[----:B------:R-:W-:-:S05]  /*98e0*/  SEL R190, RZ, 0x1, P5 ;  /* 0x00000001ffbe7807 */ /* 0x000fca0002800000 */
[----:B------:R-:W-:-:S05]  /*98f0*/  IMAD.WIDE.U32 R190, R190, 0x100, RZ ;  /* 0x00000100bebe7825 */ /* 0x000fca00078e00ff */
[----:B------:R-:W-:Y:S02]  /*9900*/  LOP3.LUT R190, R190, R60, R192, 0xfe, !PT ;  /* 0x0000003cbebe7212 */ /* 0x000fe400078efec0 */
[----:B------:R-:W-:Y:S02]  /*9910*/  LOP3.LUT R60, R131, R62, R188, 0xfe, !PT ;  /* 0x0000003e833c7212 */ /* 0x000fe400078efebc */
[C---:B------:R-:W-:Y:S02]  /*9920*/  LEA R188, P0, R196.reuse, c[0x0][0x188], 0x4 ;  /* 0x00006200c4bc7a11 */ /* 0x040fe400078020ff */
[----:B------:R-:W-:Y:S02]  /*9930*/  LOP3.LUT R197, R61, R60, R197, 0xfe, !PT ;  /* 0x0000003c3dc57212 */ /* 0x000fe400078efec5 */
[C---:B------:R-:W-:Y:S02]  /*9940*/  LEA.HI.X R189, R196.reuse, c[0x0][0x18c], RZ, 0x4, P0 ;  /* 0x00006300c4bd7a11 */ /* 0x040fe400000f24ff */
[----:B------:R-:W-:-:S02]  /*9950*/  LEA R130, P0, R196, c[0x0][0x190], 0x3 ;  /* 0x00006400c4827a11 */ /* 0x000fc400078018ff */
[----:B------:R-:W-:Y:S02]  /*9960*/  LOP3.LUT R190, R190, R63, RZ, 0xfc, !PT ;  /* 0x0000003fbebe7212 */ /* 0x000fe400078efcff */
[----:B------:R-:W-:Y:S02]  /*9970*/  F2FP.PACK_AB R62, R175, R162 ;  /* 0x000000a2af3e723e */ /* 0x000fe400000000ff */
[----:B------:R-:W-:Y:S02]  /*9980*/  F2FP.PACK_AB R61, R164, R147 ;  /* 0x00000093a43d723e */ /* 0x000fe400000000ff */
[----:B------:R-:W-:Y:S02]  /*9990*/  F2FP.PACK_AB R60, R149, R132 ;  /* 0x00000084953c723e */ /* 0x000fe400000000ff */
[----:B------:R-:W-:Y:S02]  /*99a0*/  F2FP.PACK_AB R63, R183, R174 ;  /* 0x000000aeb73f723e */ /* 0x000fe400000000ff */
[----:B------:R-:W-:-:S02]  /*99b0*/  LEA.HI.X R131, R196, c[0x0][0x194], RZ, 0x3, P0 ;  /* 0x00006500c4837a11 */ /* 0x000fc400000f1cff */
[----:B------:R-:W-:Y:S01]  /*99c0*/  LOP3.LUT R191, R191, R197, R193, 0xfe, !PT ;  /* 0x000000c5bfbf7212 */ /* 0x000fe200078efec1 */
[----:B------:R0:W-:Y:S01]  /*99d0*/  STG.E.128 [R188.64], R60 ;  /* 0x0000003cbc007986 */ /* 0x0001e2000c101d04 */
[----:B------:R-:W-:-:S03]  /*99e0*/  IADD3 R196, R196, 0x20, RZ ;  /* 0x00000020c4c47810 */ /* 0x000fc60007ffe0ff */
[----:B------:R0:W-:Y:S04]  /*99f0*/  STG.E.64 [R130.64], R190 ;  /* 0x000000be82007986 */ /* 0x0001e8000c101b04 */
.L_x_5781:
[----:B------:R-:W-:Y:S05]  /*9a00*/  BSYNC B0 ;  /* 0x0000000000007941 */ /* 0x000fea0003800000 */
.L_x_5780:
        /* <DEDUP_REMOVED lines=23> */
.L_x_5841:
[----:B0-----:R-:W-:Y:S02]  /*9b80*/  IMAD.MOV.U32 R148, RZ, RZ, R136 ;  /* 0x000000ffff947224 */ /* 0x001fe400078e0088 */
.L_x_5842:
[----:B------:R-:W-:Y:S05]  /*9b90*/  BSYNC B1 ;  /* 0x0000000000017941 */ /* 0x000fea0003800000 */
.L_x_5840:
        /* <DEDUP_REMOVED lines=16> */
.L_x_5846:
[----:B------:R-:W-:Y:S05]  /*9ca0*/  BSYNC B2 ;  /* 0x0000000000027941 */ /* 0x000fea0003800000 */
.L_x_5845:
        /* <DEDUP_REMOVED lines=43> */
.L_x_5844:
[----:B------:R-:W-:Y:S05]  /*9f60*/  BSYNC B1 ;  /* 0x0000000000017941 */ /* 0x000fea0003800000 */
.L_x_5843:
        /* <DEDUP_REMOVED lines=24> */
.L_x_5848:
[----:B------:R-:W-:Y:S02]  /*a0f0*/  IMAD.MOV.U32 R176, RZ, RZ, R136 ;  /* 0x000000ffffb07224 */ /* 0x000fe400078e0088 */
.L_x_5849:
[----:B------:R-:W-:Y:S05]  /*a100*/  BSYNC B1 ;  /* 0x0000000000017941 */ /* 0x000fea0003800000 */
.L_x_5847:
        /* <DEDUP_REMOVED lines=16> */
.L_x_5853:
[----:B------:R-:W-:Y:S05]  /*a210*/  BSYNC B2 ;  /* 0x0000000000027941 */ /* 0x000fea0003800000 */
.L_x_5852:
        /* <DEDUP_REMOVED lines=43> */
.L_x_5851:
[----:B------:R-:W-:Y:S05]  /*a4d0*/  BSYNC B1 ;  /* 0x0000000000017941 */ /* 0x000fea0003800000 */
.L_x_5850:
        /* <DEDUP_REMOVED lines=23> */
.L_x_5855:
[----:B------:R-:W-:Y:S02]  /*a650*/  IMAD.MOV.U32 R176, RZ, RZ, R136 ;  /* 0x000000ffffb07224 */ /* 0x000fe400078e0088 */
.L_x_5856:
[----:B------:R-:W-:Y:S05]  /*a660*/  BSYNC B1 ;  /* 0x0000000000017941 */ /* 0x000fea0003800000 */
.L_x_5854:
        /* <DEDUP_REMOVED lines=16> */
.L_x_5860:
[----:B------:R-:W-:Y:S05]  /*a770*/  BSYNC B2 ;  /* 0x0000000000027941 */ /* 0x000fea0003800000 */
.L_x_5859:
        /* <DEDUP_REMOVED lines=42> */
[----:B------:R-:W-:Y:S02]  /*aa20*/  LOP3.LUT R141, R139, R130, R120, 0x96, !PT ;  /* 0x000000828b8d7212 */ /* 0x000fe400078e9678 */
.L_x_5858:
[----:B------:R-:W-:Y:S05]  /*aa30*/  BSYNC B1 ;  /* 0x0000000000017941 */ /* 0x000fea0003800000 */
.L_x_5857:
        /* <DEDUP_REMOVED lines=21> */
.L_x_5862:
[----:B------:R-:W-:Y:S02]  /*ab90*/  IMAD.MOV.U32 R176, RZ, RZ, R136 ;  /* 0x000000ffffb07224 */ /* 0x000fe400078e0088 */
.L_x_5863:
[----:B------:R-:W-:Y:S05]  /*aba0*/  BSYNC B1 ;  /* 0x0000000000017941 */ /* 0x000fea0003800000 */
.L_x_5861:
        /* <DEDUP_REMOVED lines=16> */
.L_x_5867:
[----:B------:R-:W-:Y:S05]  /*acb0*/  BSYNC B2 ;  /* 0x0000000000027941 */ /* 0x000fea0003800000 */
.L_x_5866:
        /* <DEDUP_REMOVED lines=43> */
.L_x_5865:
[----:B------:R-:W-:Y:S05]  /*af70*/  BSYNC B1 ;  /* 0x0000000000017941 */ /* 0x000fea0003800000 */
.L_x_5864:
        /* <DEDUP_REMOVED lines=21> */
.L_x_5869:
[----:B------:R-:W-:Y:S02]  /*b0d0*/  IMAD.MOV.U32 R176, RZ, RZ, R136 ;  /* 0x000000ffffb07224 */ /* 0x000fe400078e0088 */
.L_x_5870:
[----:B------:R-:W-:Y:S05]  /*b0e0*/  BSYNC B1 ;  /* 0x0000000000017941 */ /* 0x000fea0003800000 */
.L_x_5868:
        /* <DEDUP_REMOVED lines=16> */
.L_x_5874:
[----:B------:R-:W-:Y:S05]  /*b1f0*/  BSYNC B2 ;  /* 0x0000000000027941 */ /* 0x000fea0003800000 */
.L_x_5873:
        /* <DEDUP_REMOVED lines=43> */
.L_x_5872:
[----:B------:R-:W-:Y:S05]  /*b4b0*/  BSYNC B1 ;  /* 0x0000000000017941 */ /* 0x000fea0003800000 */
.L_x_5871:
        /* <DEDUP_REMOVED lines=21> */
.L_x_5876:
[----:B------:R-:W-:Y:S02]  /*b610*/  IMAD.MOV.U32 R176, RZ, RZ, R136 ;  /* 0x000000ffffb07224 */ /* 0x000fe400078e0088 */
.L_x_5877:
[----:B------:R-:W-:Y:S05]  /*b620*/  BSYNC B1 ;  /* 0x0000000000017941 */ /* 0x000fea0003800000 */
.L_x_5875:
        /* <DEDUP_REMOVED lines=16> */
.L_x_5881:
[----:B------:R-:W-:Y:S05]  /*b730*/  BSYNC B2 ;  /* 0x0000000000027941 */ /* 0x000fea0003800000 */
.L_x_5880:
        /* <DEDUP_REMOVED lines=43> */
.L_x_5879:
[----:B------:R-:W-:Y:S05]  /*b9f0*/  BSYNC B1 ;  /* 0x0000000000017941 */ /* 0x000fea0003800000 */
.L_x_5878:
        /* <DEDUP_REMOVED lines=21> */
.L_x_5883:
[----:B------:R-:W-:Y:S02]  /*bb50*/  MOV R62, R136 ;  /* 0x00000088003e7202 */ /* 0x000fe40000000f00 */
.L_x_5884:
[----:B------:R-:W-:Y:S05]  /*bb60*/  BSYNC B1 ;  /* 0x0000000000017941 */ /* 0x000fea0003800000 */
.L_x_5882:
        /* <DEDUP_REMOVED lines=16> */
.L_x_5888:
[----:B------:R-:W-:Y:S05]  /*bc70*/  BSYNC B2 ;  /* 0x0000000000027941 */ /* 0x000fea0003800000 */
.L_x_5887:
        /* <DEDUP_REMOVED lines=43> */
.L_x_5886:
[----:B------:R-:W-:Y:S05]  /*bf30*/  BSYNC B1 ;  /* 0x0000000000017941 */ /* 0x000fea0003800000 */
.L_x_5885:
        /* <DEDUP_REMOVED lines=21> */
.L_x_5890:
[----:B------:R-:W-:Y:S02]  /*c090*/  IMAD.MOV.U32 R62, RZ, RZ, R136 ;  /* 0x000000ffff3e7224 */ /* 0x000fe400078e0088 */
.L_x_5891:
[----:B------:R-:W-:Y:S05]  /*c0a0*/  BSYNC B1 ;  /* 0x0000000000017941 */ /* 0x000fea0003800000 */
.L_x_5889:
        /* <DEDUP_REMOVED lines=18> */
.L_x_5895:
[----:B------:R-:W-:Y:S05]  /*c1d0*/  BSYNC B2 ;  /* 0x0000000000027941 */ /* 0x000fea0003800000 */
.L_x_5894:
        /* <DEDUP_REMOVED lines=43> */
.L_x_5893:
[----:B------:R-:W-:Y:S05]  /*c490*/  BSYNC B1 ;  /* 0x0000000000017941 */ /* 0x000fea0003800000 */
.L_x_5892:
        /* <DEDUP_REMOVED lines=38> */
.L_x_5839:
[----:B------:R-:W-:Y:S05]  /*c700*/  BSYNC B0 ;  /* 0x0000000000007941 */ /* 0x000fea0003800000 */
.L_x_5838:
        /* <DEDUP_REMOVED lines=23> */
.L_x_5899:
[----:B0-----:R-:W-:Y:S02]  /*c880*/  IMAD.MOV.U32 R158, RZ, RZ, R136 ;  /* 0x000000ffff9e7224 */ /* 0x001fe400078e0088 */
.L_x_5900:
[----:B------:R-:W-:Y:S05]  /*c890*/  BSYNC B1 ;  /* 0x0000000000017941 */ /* 0x000fea0003800000 */
.L_x_5898:
        /* <DEDUP_REMOVED lines=16> */
.L_x_5904:
[----:B------:R-:W-:Y:S05]  /*c9a0*/  BSYNC B2 ;  /* 0x0000000000027941 */ /* 0x000fea0003800000 */
.L_x_5903:
        /* <DEDUP_REMOVED lines=42> */
[----:B------:R-:W-:-:S05]  /*cc50*/  LOP3.LUT R141, R139, R130, R120, 0x96, !PT ;  /* 0x000000828b8d7212 */ /* 0x000fca00078e9678 */
.L_x_5902:
[----:B------:R-:W-:Y:S05]  /*cc60*/  BSYNC B1 ;  /* 0x0000000000017941 */ /* 0x000fea0003800000 */
.L_x_5901:
        /* <DEDUP_REMOVED lines=24> */
.L_x_5906:
[----:B------:R-:W-:Y:S02]  /*cdf0*/  IMAD.MOV.U32 R158, RZ, RZ, R136 ;  /* 0x000000ffff9e7224 */ /* 0x000fe400078e0088 */
.L_x_5907:
[----:B------:R-:W-:Y:S05]  /*ce00*/  BSYNC B1 ;  /* 0x0000000000017941 */ /* 0x000fea0003800000 */
.L_x_5905:
        /* <DEDUP_REMOVED lines=16> */
.L_x_5911:
[----:B------:R-:W-:Y:S05]  /*cf10*/  BSYNC B2 ;  /* 0x0000000000027941 */ /* 0x000fea0003800000 */
.L_x_5910:
        /* <DEDUP_REMOVED lines=43> */
.L_x_5909:
[----:B------:R-:W-:Y:S05]  /*d1d0*/  BSYNC B1 ;  /* 0x0000000000017941 */ /* 0x000fea0003800000 */
.L_x_5908:
        /* <DEDUP_REMOVED lines=23> */
.L_x_5913:
[----:B------:R-:W-:Y:S02]  /*d350*/  IMAD.MOV.U32 R178, RZ, RZ, R136 ;  /* 0x000000ffffb27224 */ /* 0x000fe400078e0088 */
.L_x_5914:
[----:B------:R-:W-:Y:S05]  /*d360*/  BSYNC B1 ;  /* 0x0000000000017941 */ /* 0x000fea0003800000 */
.L_x_5912:
        /* <DEDUP_REMOVED lines=16> */
.L_x_5918:
[----:B------:R-:W-:Y:S05]  /*d470*/  BSYNC B2 ;  /* 0x0000000000027941 */ /* 0x000fea0003800000 */
.L_x_5917:
        /* <DEDUP_REMOVED lines=43> */
.L_x_5916:
[----:B------:R-:W-:Y:S05]  /*d730*/  BSYNC B1 ;  /* 0x0000000000017941 */ /* 0x000fea0003800000 */
.L_x_5915:
        /* <DEDUP_REMOVED lines=21> */
.L_x_5920:
[----:B------:R-:W-:Y:S02]  /*d890*/  IMAD.MOV.U32 R178, RZ, RZ, R136 ;  /* 0x000000ffffb27224 */ /* 0x000fe400078e0088 */
.L_x_5921:
[----:B------:R-:W-:Y:S05]  /*d8a0*/  BSYNC B1 ;  /* 0x0000000000017941 */ /* 0x000fea0003800000 */
.L_x_5919:
        /* <DEDUP_REMOVED lines=16> */
.L_x_5925:
[----:B------:R-:W-:Y:S05]  /*d9b0*/  BSYNC B2 ;  /* 0x0000000000027941 */ /* 0x000fea0003800000 */
.L_x_5924:
        /* <DEDUP_REMOVED lines=43> */
.L_x_5923:
[----:B------:R-:W-:Y:S05]  /*dc70*/  BSYNC B1 ;  /* 0x0000000000017941 */ /* 0x000fea0003800000 */
.L_x_5922:
        /* <DEDUP_REMOVED lines=21> */
.L_x_5927:
[----:B------:R-:W-:Y:S02]  /*ddd0*/  MOV R178, R136 ;  /* 0x0000008800b27202 */ /* 0x000fe40000000f00 */
.L_x_5928:
[----:B------:R-:W-:Y:S05]  /*dde0*/  BSYNC B1 ;  /* 0x0000000000017941 */ /* 0x000fea0003800000 */
.L_x_5926:
        /* <DEDUP_REMOVED lines=16> */
.L_x_5932:
[----:B------:R-:W-:Y:S05]  /*def0*/  BSYNC B2 ;  /* 0x0000000000027941 */ /* 0x000fea0003800000 */
.L_x_5931:
        /* <DEDUP_REMOVED lines=43> */
.L_x_5930:
[----:B------:R-:W-:Y:S05]  /*e1b0*/  BSYNC B1 ;  /* 0x0000000000017941 */ /* 0x000fea0003800000 */
.L_x_5929:
        /* <DEDUP_REMOVED lines=21> */
.L_x_5934:
[----:B------:R-:W-:Y:S02]  /*e310*/  IMAD.MOV.U32 R178, RZ, RZ, R136 ;  /* 0x000000ffffb27224 */ /* 0x000fe400078e0088 */
.L_x_5935:
[----:B------:R-:W-:Y:S05]  /*e320*/  BSYNC B1 ;  /* 0x0000000000017941 */ /* 0x000fea0003800000 */
.L_x_5933:
        /* <DEDUP_REMOVED lines=16> */
.L_x_5939:
[----:B------:R-:W-:Y:S05]  /*e430*/  BSYNC B2 ;  /* 0x0000000000027941 */ /* 0x000fea0003800000 */
.L_x_5938:
        /* <DEDUP_REMOVED lines=43> */
.L_x_5937:
[----:B------:R-:W-:Y:S05]  /*e6f0*/  BSYNC B1 ;  /* 0x0000000000017941 */ /* 0x000fea0003800000 */
.L_x_5936:
        /* <DEDUP_REMOVED lines=21> */
.L_x_5941:
[----:B------:R-:W-:Y:S02]  /*e850*/  IMAD.MOV.U32 R62, RZ, RZ, R136 ;  /* 0x000000ffff3e7224 */ /* 0x000fe400078e0088 */
.L_x_5942:
[----:B------:R-:W-:Y:S05]  /*e860*/  BSYNC B1 ;  /* 0x0000000000017941 */ /* 0x000fea0003800000 */
.L_x_5940:
        /* <DEDUP_REMOVED lines=16> */
.L_x_5946:
[----:B------:R-:W-:Y:S05]  /*e970*/  BSYNC B2 ;  /* 0x0000000000027941 */ /* 0x000fea0003800000 */
.L_x_5945:
        /* <DEDUP_REMOVED lines=43> */
.L_x_5944:
[----:B------:R-:W-:Y:S05]  /*ec30*/  BSYNC B1 ;  /* 0x0000000000017941 */ /* 0x000fea0003800000 */
.L_x_5943:
        /* <DEDUP_REMOVED lines=21> */
.L_x_5948:
[----:B------:R-:W-:Y:S02]  /*ed90*/  IMAD.MOV.U32 R62, RZ, RZ, R136 ;  /* 0x000000ffff3e7224 */ /* 0x000fe400078e0088 */
.L_x_5949:
[----:B------:R-:W-:Y:S05]  /*eda0*/  BSYNC B1 ;  /* 0x0000000000017941 */ /* 0x000fea0003800000 */
.L_x_5947:
        /* <DEDUP_REMOVED lines=18> */
.L_x_5953:
[----:B------:R-:W-:Y:S05]  /*eed0*/  BSYNC B2 ;  /* 0x0000000000027941 */ /* 0x000fea0003800000 */
.L_x_5952:
        /* <DEDUP_REMOVED lines=43> */
.L_x_5951:
[----:B------:R-:W-:Y:S05]  /*f190*/  BSYNC B1 ;  /* 0x0000000000017941 */ /* 0x000fea0003800000 */
.L_x_5950:
        /* <DEDUP_REMOVED lines=38> */
.L_x_5897:
[----:B------:R-:W-:Y:S05]  /*f400*/  BSYNC B0 ;  /* 0x0000000000007941 */ /* 0x000fea0003800000 */
.L_x_5896:
        /* <DEDUP_REMOVED lines=23> */
.L_x_5957:
[----:B0-----:R-:W-:Y:S02]  /*f580*/  IMAD.MOV.U32 R167, RZ, RZ, R136 ;  /* 0x000000ffffa77224 */ /* 0x001fe400078e0088 */
.L_x_5958:
[----:B------:R-:W-:Y:S05]  /*f590*/  BSYNC B1 ;  /* 0x0000000000017941 */ /* 0x000fea0003800000 */
.L_x_5956:
        /* <DEDUP_REMOVED lines=16> */
.L_x_5962:
[----:B------:R-:W-:Y:S05]  /*f6a0*/  BSYNC B2 ;  /* 0x0000000000027941 */ /* 0x000fea0003800000 */
.L_x_5961:
        /* <DEDUP_REMOVED lines=43> */
.L_x_5960:
[----:B------:R-:W-:Y:S05]  /*f960*/  BSYNC B1 ;  /* 0x0000000000017941 */ /* 0x000fea0003800000 */
.L_x_5959:
        /* <DEDUP_REMOVED lines=24> */
.L_x_5964:
[----:B------:R-:W-:Y:S02]  /*faf0*/  IMAD.MOV.U32 R167, RZ, RZ, R136 ;  /* 0x000000ffffa77224 */ /* 0x000fe400078e0088 */
.L_x_5965:
[----:B------:R-:W-:Y:S05]  /*fb00*/  BSYNC B1 ;  /* 0x0000000000017941 */ /* 0x000fea0003800000 */
.L_x_5963:
        /* <DEDUP_REMOVED lines=16> */
.L_x_5969:
[----:B------:R-:W-:Y:S05]  /*fc10*/  BSYNC B2 ;  /* 0x0000000000027941 */ /* 0x000fea0003800000 */
.L_x_5968:
        /* <DEDUP_REMOVED lines=43> */
.L_x_5967:
[----:B------:R-:W-:Y:S05]  /*fed0*/  BSYNC B1 ;  /* 0x0000000000017941 */ /* 0x000fea0003800000 */
.L_x_5966:
        /* <DEDUP_REMOVED lines=23> */
.L_x_5971:
[----:B------:R-:W-:Y:S02]  /*10050*/  MOV R167, R136 ;  /* 0x0000008800a77202 */ /* 0x000fe40000000f00 */
.L_x_5972:
[----:B------:R-:W-:Y:S05]  /*10060*/  BSYNC B1 ;  /* 0x0000000000017941 */ /* 0x000fea0003800000 */
.L_x_5970:
        /* <DEDUP_REMOVED lines=16> */
.L_x_5976:
[----:B------:R-:W-:Y:S05]  /*10170*/  BSYNC B2 ;  /* 0x0000000000027941 */ /* 0x000fea0003800000 */
.L_x_5975:
        /* <DEDUP_REMOVED lines=43> */
.L_x_5974:
[----:B------:R-:W-:Y:S05]  /*10430*/  BSYNC B1 ;  /* 0x0000000000017941 */ /* 0x000fea0003800000 */
.L_x_5973:
        /* <DEDUP_REMOVED lines=21> */
.L_x_5978:
[----:B------:R-:W-:Y:S02]  /*10590*/  IMAD.MOV.U32 R167, RZ, RZ, R136 ;  /* 0x000000ffffa77224 */ /* 0x000fe400078e0088 */
.L_x_5979:
[----:B------:R-:W-:Y:S05]  /*105a0*/  BSYNC B1 ;  /* 0x0000000000017941 */ /* 0x000fea0003800000 */
.L_x_5977:
        /* <DEDUP_REMOVED lines=16> */
.L_x_5983:
[----:B------:R-:W-:Y:S05]  /*106b0*/  BSYNC B2 ;  /* 0x0000000000027941 */ /* 0x000fea0003800000 */
.L_x_5982:
        /* <DEDUP_REMOVED lines=43> */
.L_x_5981:
[----:B------:R-:W-:Y:S05]  /*10970*/  BSYNC B1 ;  /* 0x0000000000017941 */ /* 0x000fea0003800000 */
.L_x_5980:
        /* <DEDUP_REMOVED lines=21> */
.L_x_5985:
[----:B------:R-:W-:Y:S02]  /*10ad0*/  IMAD.MOV.U32 R180, RZ, RZ, R136 ;  /* 0x000000ffffb47224 */ /* 0x000fe400078e0088 */
.L_x_5986:
[----:B------:R-:W-:Y:S05]  /*10ae0*/  BSYNC B1 ;  /* 0x0000000000017941 */ /* 0x000fea0003800000 */
.L_x_5984:
        /* <DEDUP_REMOVED lines=16> */
.L_x_5990:
[----:B------:R-:W-:Y:S05]  /*10bf0*/  BSYNC B2 ;  /* 0x0000000000027941 */ /* 0x000fea0003800000 */
.L_x_5989:
        /* <DEDUP_REMOVED lines=43> */
.L_x_5988:
[----:B------:R-:W-:Y:S05]  /*10eb0*/  BSYNC B1 ;  /* 0x0000000000017941 */ /* 0x000fea0003800000 */
.L_x_5987:
        /* <DEDUP_REMOVED lines=21> */
.L_x_5992:
[----:B------:R-:W-:Y:S02]  /*11010*/  IMAD.MOV.U32 R181, RZ, RZ, R136 ;  /* 0x000000ffffb57224 */ /* 0x000fe400078e0088 */
.L_x_5993:
[----:B------:R-:W-:Y:S05]  /*11020*/  BSYNC B1 ;  /* 0x0000000000017941 */ /* 0x000fea0003800000 */
.L_x_5991:
        /* <DEDUP_REMOVED lines=16> */
.L_x_5997:
[----:B------:R-:W-:Y:S05]  /*11130*/  BSYNC B2 ;  /* 0x0000000000027941 */ /* 0x000fea0003800000 */
.L_x_5996:
        /* <DEDUP_REMOVED lines=43> */
.L_x_5995:
[----:B------:R-:W-:Y:S05]  /*113f0*/  BSYNC B1 ;  /* 0x0000000000017941 */ /* 0x000fea0003800000 */
.L_x_5994:
        /* <DEDUP_REMOVED lines=21> */
.L_x_5999:
[----:B------:R-:W-:Y:S02]  /*11550*/  MOV R62, R136 ;  /* 0x00000088003e7202 */ /* 0x000fe40000000f00 */
.L_x_6000:
[----:B------:R-:W-:Y:S05]  /*11560*/  BSYNC B1 ;  /* 0x0000000000017941 */ /* 0x000fea0003800000 */
.L_x_5998:
        /* <DEDUP_REMOVED lines=16> */
.L_x_6004:
[----:B------:R-:W-:Y:S05]  /*11670*/  BSYNC B2 ;  /* 0x0000000000027941 */ /* 0x000fea0003800000 */
.L_x_6003:
        /* <DEDUP_REMOVED lines=43> */
.L_x_6002:
[----:B------:R-:W-:Y:S05]  /*11930*/  BSYNC B1 ;  /* 0x0000000000017941 */ /* 0x000fea0003800000 */
.L_x_6001:
        /* <DEDUP_REMOVED lines=21> */
.L_x_6006:
[----:B------:R-:W-:Y:S02]  /*11a90*/  IMAD.MOV.U32 R62, RZ, RZ, R136 ;  /* 0x000000ffff3e7224 */ /* 0x000fe400078e0088 */
.L_x_6007:
[----:B------:R-:W-:Y:S05]  /*11aa0*/  BSYNC B1 ;  /* 0x0000000000017941 */ /* 0x000fea0003800000 */
.L_x_6005:
        /* <DEDUP_REMOVED lines=18> */
.L_x_6011:
[----:B------:R-:W-:Y:S05]  /*11bd0*/  BSYNC B2 ;  /* 0x0000000000027941 */ /* 0x000fea0003800000 */
.L_x_6010:
        /* <DEDUP_REMOVED lines=43> */
.L_x_6009:
[----:B------:R-:W-:Y:S05]  /*11e90*/  BSYNC B1 ;  /* 0x0000000000017941 */ /* 0x000fea0003800000 */
.L_x_6008:
        /* <DEDUP_REMOVED lines=37> */
.L_x_5955:
[----:B------:R-:W-:Y:S05]  /*120f0*/  BSYNC B0 ;  /* 0x0000000000007941 */ /* 0x000fea0003800000 */
.L_x_5954:
        /* <DEDUP_REMOVED lines=58> */
.L_x_6028:
        /* <DEDUP_REMOVED lines=118> */
.L_x_6029:
[----:B------:R-:W-:Y:S01]  /*12c00*/  FMUL.FTZ R60, R131, R131 ;  /* 0x00000083833c7220 */ /* 0x000fe20000410000 */
[----:B------:R-:W-:Y:S01]  /*12c10*/  ISETP.NE.AND P0, PT, RZ, UR6, PT ;  /* 0x00000006ff007c0c */ /* 0x000fe2000bf05270 */
[----:B-1----:R-:W-:Y:S01]  /*12c20*/  FADD.FTZ R189, R189, R130 ;  /* 0x00000082bdbd7221 */ /* 0x002fe20000010000 */
[----:B------:R-:W-:Y:S01]  /*12c30*/  @!P5 MOV R62, 0x4 ;  /* 0x00000004003ed802 */ /* 0x000fe20000000f00 */
[----:B------:R-:W-:Y:S01]  /*12c40*/  BSSY B0, `(.L_x_6014) ;  /* 0x000002e000007945 */ /* 0x000fe20003800000 */
[----:B------:R-:W-:Y:S01]  /*12c50*/  FSEL R61, R60, RZ, P0 ;  /* 0x000000ff3c3d7208 */ /* 0x000fe20000000000 */
[----:B------:R-:W-:Y:S01]  /*12c60*/  IMAD.MOV.U32 R60, RZ, RZ, c[0x0][0x1e0] ;  /* 0x00007800ff3c7624 */ /* 0x000fe200078e00ff */
[----:B------:R-:W-:Y:S01]  /*12c70*/  LOP3.LUT P1, RZ, R38, 0x8, RZ, 0xc0, !PT ;  /* 0x0000000826ff7812 */ /* 0x000fe2000782c0ff */
        /* <DEDUP_REMOVED lines=37> */
[----:B------:R-:W-:-:S03]  /*12ed0*/  IMAD.MOV.U32 R190, RZ, RZ, 0x10 ;  /* 0x00000010ffbe7424 */ /* 0x000fc600078e00ff */
[----:B------:R-:W-:Y:S01]  /*12ee0*/  F2FP.PACK_AB R63, R191, R196 ;  /* 0x000000c4bf3f723e */ /* 0x000fe200000000ff */
[C---:B------:R-:W-:Y:S01]  /*12ef0*/  IMAD.WIDE.U32 R130, R135.reuse, R190, c[0x0][0x208] ;  /* 0x0000820087827625 */ /* 0x040fe200078e00be */
[----:B------:R-:W-:-:S04]  /*12f00*/  IADD3 R135, R135, 0x20, RZ ;  /* 0x0000002087877810 */ /* 0x000fc80007ffe0ff */
[----:B------:R0:W-:Y:S03]  /*12f10*/  STG.E.128 [R130.64], R60 ;  /* 0x0000003c82007986 */ /* 0x0001e6000c101d04 */
.L_x_6015:
[----:B------:R-:W-:Y:S05]  /*12f20*/  BSYNC B0 ;  /* 0x0000000000007941 */ /* 0x000fea0003800000 */
.L_x_6014:
        /* <DEDUP_REMOVED lines=35> */
.L_x_6017:
[----:B------:R-:W-:Y:S05]  /*13160*/  BSYNC B0 ;  /* 0x0000000000007941 */ /* 0x000fea0003800000 */
.L_x_6016:
        /* <DEDUP_REMOVED lines=13> */
[----:B------:R-:W-:Y:S02]  /*13240*/  FMUL.FTZ R62, R189, R62 ;  /* 0x0000003ebd3e7220 */ /* 0x000fe40000410000 */
        /* <DEDUP_REMOVED lines=21> */
.L_x_6019:
[----:B------:R-:W-:Y:S05]  /*133a0*/  BSYNC B0 ;  /* 0x0000000000007941 */ /* 0x000fea0003800000 */
.L_x_6018:
        /* <DEDUP_REMOVED lines=35> */
.L_x_6021:
[----:B------:R-:W-:Y:S05]  /*135e0*/  BSYNC B0 ;  /* 0x0000000000007941 */ /* 0x000fea0003800000 */
.L_x_6020:
        /* <DEDUP_REMOVED lines=35> */
.L_x_6023:
[----:B------:R-:W-:Y:S05]  /*13820*/  BSYNC B0 ;  /* 0x0000000000007941 */ /* 0x000fea0003800000 */
.L_x_6022:
        /* <DEDUP_REMOVED lines=25> */
[----:B------:R-:W-:Y:S02]  /*139c0*/  FFMA.FTZ R188, R123, R188, R142 ;  /* 0x000000bc7bbc7223 */ /* 0x000fe4000001008e */
[----:B------:R-:W-:Y:S02]  /*139d0*/  FFMA.FTZ R189, R119, R194, R128 ;  /* 0x000000c277bd7223 */ /* 0x000fe40000010080 */
[----:B------:R-:W-:Y:S01]  /*139e0*/  FFMA.FTZ R190, R117, R190, R126 ;  /* 0x000000be75be7223 */ /* 0x000fe2000001007e */
[----:B------:R-:W-:Y:S01]  /*139f0*/  F2FP.PACK_AB R63, R188, R63 ;  /* 0x0000003fbc3f723e */ /* 0x000fe200000000ff */
[----:B------:R-:W-:Y:S01]  /*13a00*/  IMAD.MOV.U32 R130, RZ, RZ, 0x10 ;  /* 0x00000010ff827424 */ /* 0x000fe200078e00ff */
[----:B------:R-:W-:-:S02]  /*13a10*/  F2FP.PACK_AB R62, R189, R192 ;  /* 0x000000c0bd3e723e */ /* 0x000fc400000000ff */
[----:B------:R-:W-:Y:S01]  /*13a20*/  F2FP.PACK_AB R61, R190, R61 ;  /* 0x0000003dbe3d723e */ /* 0x000fe200000000ff */
[----:B------:R-:W-:-:S05]  /*13a30*/  IMAD.WIDE.U32 R130, R135, R130, c[0x0][0x208] ;  /* 0x0000820087827625 */ /* 0x000fca00078e0082 */
[----:B------:R0:W-:Y:S02]  /*13a40*/  STG.E.128 [R130.64], R60 ;  /* 0x0000003c82007986 */ /* 0x0001e4000c101d04 */
.L_x_6025:
[----:B------:R-:W-:Y:S05]  /*13a50*/  BSYNC B0 ;  /* 0x0000000000007941 */ /* 0x000fea0003800000 */
.L_x_6024:
[----:B01----:R-:W-:-:S05]  /*13a60*/  MOV R60, 0x4 ;  /* 0x00000004003c7802 */ /* 0x003fca0000000f00 */
[----:B------:R-:W-:-:S05]  /*13a70*/  IMAD R37, R60, c[0x0][0x160], R37 ;  /* 0x000058003c257a24 */ /* 0x000fca00078e0225 */
[----:B------:R-:W-:-:S13]  /*13a80*/  ISETP.GE.AND P0, PT, R37, c[0x0][0x164], PT ;  /* 0x0000590025007a0c */ /* 0x000fda0003f06270 */
[----:B------:R-:W-:Y:S01]  /*13a90*/  @P0 CALL.REL.NOINC `(.L_x_6026) ;  /* 0x0000001000000944 */ /* 0x000fe20003c00000 */
[----:B------:R-:W-:Y:S05]  /*13aa0*/  BRA `(.L_x_6027) ;  /* 0xfffed78000007947 */ /* 0x000fea000383ffff */
.L_x_6026:
[----:B------:R-:W-:Y:S05]  /*13ab0*/  EXIT ;  /* 0x000000000000794d */ /* 0x000fea0003800000 */
.L_x_6012:
[----:B------:R-:W-:Y:S01]  /*13ac0*/  IMAD.MOV.U32 R189, RZ, RZ, 0x1 ;  /* 0x00000001ffbd7424 */ /* 0x000fe200078e00ff */
[----:B------:R-:W-:Y:S01]  /*13ad0*/  MOV R60, 0x13b10 ;  /* 0x00013b10003c7802 */ /* 0x000fe20000000f00 */
[----:B------:R-:W-:Y:S02]  /*13ae0*/  IMAD.MOV.U32 R63, RZ, RZ, 0x1f ;  /* 0x0000001fff3f7424 */ /* 0x000fe400078e00ff */
[----:B------:R-:W-:Y:S02]  /*13af0*/  IMAD.MOV.U32 R188, RZ, RZ, -0x1 ;  /* 0xffffffffffbc7424 */ /* 0x000fe400078e00ff */
[----:B------:R-:W-:Y:S05]  /*13b00*/  CALL.REL.NOINC `($__internal_24_$__cuda_sm70_shflsync_bfly_p) ;  /* 0x000009d000007944 */ /* 0x000fea0003c00000 */
[----:B-1----:R-:W-:Y:S01]  /*13b10*/  MOV R61, R189 ;  /* 0x000000bd003d7202 */ /* 0x002fe20000000f00 */
[----:B0-----:R-:W-:Y:S05]  /*13b20*/  BRA `(.L_x_6028) ;  /* 0xffffe97000007947 */ /* 0x001fea000383ffff */
.L_x_6013:
[----:B0-----:R-:W-:Y:S01]  /*13b30*/  IMAD.MOV.U32 R62, RZ, RZ, R190 ;  /* 0x000000ffff3e7224 */ /* 0x001fe200078e00be */
[----:B------:R-:W-:Y:S01]  /*13b40*/  MOV R188, 0xffffffff ;  /* 0xffffffff00bc7802 */ /* 0x000fe20000000f00 */
[----:B------:R-:W-:Y:S01]  /*13b50*/  IMAD.MOV.U32 R189, RZ, RZ, 0x2 ;  /* 0x00000002ffbd7424 */ /* 0x000fe200078e00ff */
[----:B------:R-:W-:Y:S01]  /*13b60*/  MOV R60, 0x13b90 ;  /* 0x00013b90003c7802 */ /* 0x000fe20000000f00 */
[----:B------:R-:W-:Y:S02]  /*13b70*/  IMAD.MOV.U32 R63, RZ, RZ, 0x1f ;  /* 0x0000001fff3f7424 */ /* 0x000fe400078e00ff */
[----:B------:R-:W-:Y:S05]  /*13b80*/  CALL.REL.NOINC `($__internal_24_$__cuda_sm70_shflsync_bfly_p) ;  /* 0x0000095000007944 */ /* 0x000fea0003c00000 */
[----:B01----:R-:W-:Y:S01]  /*13b90*/  FADD.FTZ R62, R190, R189 ;  /* 0x000000bdbe3e7221 */ /* 0x003fe20000010000 */
[----:B------:R-:W-:Y:S01]  /*13ba0*/  MOV R60, 0x13bf0 ;  /* 0x00013bf0003c7802 */ /* 0x000fe20000000f00 */
[----:B------:R-:W-:-:S02]  /*13bb0*/  IMAD.MOV.U32 R189, RZ, RZ, 0x4 ;  /* 0x00000004ffbd7424 */ /* 0x000fc400078e00ff */
[----:B------:R-:W-:Y:S02]  /*13bc0*/  IMAD.MOV.U32 R63, RZ, RZ, 0x1f ;  /* 0x0000001fff3f7424 */ /* 0x000fe400078e00ff */
[----:B------:R-:W-:Y:S02]  /*13bd0*/  IMAD.MOV.U32 R188, RZ, RZ, -0x1 ;  /* 0xffffffffffbc7424 */ /* 0x000fe400078e00ff */
[----:B------:R-:W-:Y:S05]  /*13be0*/  CALL.REL.NOINC `($__internal_24_$__cuda_sm70_shflsync_bfly_p) ;  /* 0x000008f000007944 */ /* 0x000fea0003c00000 */
[----:B01----:R-:W-:Y:S01]  /*13bf0*/  FADD.FTZ R62, R62, R189 ;  /* 0x000000bd3e3e7221 */ /* 0x003fe20000010000 */
[----:B------:R-:W-:Y:S01]  /*13c00*/  HFMA2.MMA R189, -RZ, RZ, 0, 4.76837158203125e-07 ;  /* 0x00000008ffbd7435 */ /* 0x000fe200000001ff */
[----:B------:R-:W-:Y:S01]  /*13c10*/  IMAD.MOV.U32 R63, RZ, RZ, 0x1f ;  /* 0x0000001fff3f7424 */ /* 0x000fe200078e00ff */
[----:B------:R-:W-:Y:S01]  /*13c20*/  MOV R60, 0x13c50 ;  /* 0x00013c50003c7802 */ /* 0x000fe20000000f00 */
[----:B------:R-:W-:-:S03]  /*13c30*/  IMAD.MOV.U32 R188, RZ, RZ, -0x1 ;  /* 0xffffffffffbc7424 */ /* 0x000fc600078e00ff */
[----:B------:R-:W-:Y:S05]  /*13c40*/  CALL.REL.NOINC `($__internal_24_$__cuda_sm70_shflsync_bfly_p) ;  /* 0x0000089000007944 */ /* 0x000fea0003c00000 */
[----:B01----:R-:W-:Y:S01]  /*13c50*/  FADD.FTZ R62, R62, R189 ;  /* 0x000000bd3e3e7221 */ /* 0x003fe20000010000 */
[----:B------:R-:W-:Y:S01]  /*13c60*/  MOV R63, 0x1f ;  /* 0x0000001f003f7802 */ /* 0x000fe20000000f00 */
[----:B------:R-:W-:Y:S01]  /*13c70*/  IMAD.MOV.U32 R189, RZ, RZ, 0x10 ;  /* 0x00000010ffbd7424 */ /* 0x000fe200078e00ff */
[----:B------:R-:W-:Y:S01]  /*13c80*/  MOV R60, 0x13cb0 ;  /* 0x00013cb0003c7802 */ /* 0x000fe20000000f00 */
[----:B------:R-:W-:-:S02]  /*13c90*/  IMAD.MOV.U32 R188, RZ, RZ, -0x1 ;  /* 0xffffffffffbc7424 */ /* 0x000fc400078e00ff */
[----:B------:R-:W-:Y:S05]  /*13ca0*/  CALL.REL.NOINC `($__internal_24_$__cuda_sm70_shflsync_bfly_p) ;  /* 0x0000083000007944 */ /* 0x000fea0003c00000 */
[----:B-1----:R-:W-:Y:S01]  /*13cb0*/  FADD.FTZ R131, R62, R189 ;  /* 0x000000bd3e837221 */ /* 0x002fe20000010000 */
[----:B------:R-:W-:Y:S01]  /*13cc0*/  LOP3.LUT P6, RZ, R38, 0x8, RZ, 0xc0, !PT ;  /* 0x0000000826ff7812 */ /* 0x000fe200078cc0ff */
[----:B------:R-:W-:Y:S01]  /*13cd0*/  IMAD.MOV.U32 R189, RZ, RZ, 0x1 ;  /* 0x00000001ffbd7424 */ /* 0x000fe200078e00ff */
[----:B0-----:R-:W-:Y:S01]  /*13ce0*/  MOV R188, 0xffffffff ;  /* 0xffffffff00bc7802 */ /* 0x001fe20000000f00 */
        /* <DEDUP_REMOVED lines=100> */
[----:B------:R-:W-:Y:S05]  /*14330*/  CALL.REL.NOINC `($__internal_24_$__cuda_sm70_shflsync_bfly_p) ;  /* 0x000001a000007944 */ /* 0x000fea0003c00000 */
[----:B01----:R-:W-:Y:S01]  /*14340*/  FADD.FTZ R62, R62, R189 ;  /* 0x000000bd3e3e7221 */ /* 0x003fe20000010000 */
[----:B------:R-:W-:Y:S01]  /*14350*/  MOV R60, 0x143a0 ;  /* 0x000143a0003c7802 */ /* 0x000fe20000000f00 */
[----:B------:R-:W-:Y:S02]  /*14360*/  IMAD.MOV.U32 R189, RZ, RZ, 0x2 ;  /* 0x00000002ffbd7424 */ /* 0x000fe400078e00ff */
[----:B------:R-:W-:Y:S02]  /*14370*/  IMAD.MOV.U32 R63, RZ, RZ, 0x1f ;  /* 0x0000001fff3f7424 */ /* 0x000fe400078e00ff */
[----:B------:R-:W-:Y:S02]  /*14380*/  IMAD.MOV.U32 R188, RZ, RZ, -0x1 ;  /* 0xffffffffffbc7424 */ /* 0x000fe400078e00ff */
[----:B------:R-:W-:Y:S05]  /*14390*/  CALL.REL.NOINC `($__internal_24_$__cuda_sm70_shflsync_bfly_p) ;  /* 0x0000014000007944 */ /* 0x000fea0003c00000 */
[----:B01----:R-:W-:Y:S01]  /*143a0*/  FADD.FTZ R62, R62, R189 ;  /* 0x000000bd3e3e7221 */ /* 0x003fe20000010000 */
[----:B------:R-:W-:Y:S01]  /*143b0*/  HFMA2.MMA R189, -RZ, RZ, 0, 2.384185791015625e-07 ;  /* 0x00000004ffbd7435 */ /* 0x000fe200000001ff */
        /* <DEDUP_REMOVED lines=11> */
[----:B0-----:R-:W-:Y:S01]  /*14470*/  MOV R188, 0xffffffff ;  /* 0xffffffff00bc7802 */ /* 0x001fe20000000f00 */
[----:B------:R-:W-:Y:S01]  /*14480*/  IMAD.MOV.U32 R189, RZ, RZ, 0x10 ;  /* 0x00000010ffbd7424 */ /* 0x000fe200078e00ff */
[----:B------:R-:W-:Y:S01]  /*14490*/  MOV R60, 0x144d0 ;  /* 0x000144d0003c7802 */ /* 0x000fe20000000f00 */
[----:B------:R-:W-:-:S02]  /*144a0*/  IMAD.MOV.U32 R63, RZ, RZ, 0x1f ;  /* 0x0000001fff3f7424 */ /* 0x000fc400078e00ff */
[----:B------:R-:W-:Y:S02]  /*144b0*/  IMAD.MOV.U32 R62, RZ, RZ, R130 ;  /* 0x000000ffff3e7224 */ /* 0x000fe400078e0082 */
[----:B------:R-:W-:Y:S05]  /*144c0*/  CALL.REL.NOINC `($__internal_24_$__cuda_sm70_shflsync_bfly_p) ;  /* 0x0000001000007944 */ /* 0x000fea0003c00000 */
[----:B01----:R-:W-:Y:S05]  /*144d0*/  BRA `(.L_x_6029) ;  /* 0xffffe72000007947 */ /* 0x003fea000383ffff */
        .weak           $__internal_24_$__cuda_sm70_shflsync_bfly_p
        .type           $__internal_24_$__cuda_sm70_shflsync_bfly_p,@function
        .size           $__internal_24_$__cuda_sm70_shflsync_bfly_p,(.L_x_43084 - $__internal_24_$__cuda_sm70_shflsync_bfly_p)
$__internal_24_$__cuda_sm70_shflsync_bfly_p:
[----:B------:R-:W-:Y:S01]  /*144e0*/  IMAD.MOV.U32 R61, RZ, RZ, 0x0 ;  /* 0x00000000ff3d7424 */ /* 0x000fe200078e00ff */
[----:B------:R-:W-:Y:S04]  /*144f0*/  WARPSYNC R188 ;  /* 0x000000bc00007348 */ /* 0x000fe80003800000 */
[----:B------:R0:W1:Y:S01]  /*14500*/  SHFL.BFLY PT, R189, R62, R189, R63 ;  /* 0x0c0000bd3ebd7389 */ /* 0x00006200000e003f */
[----:B------:R-:W-:Y:S05]  /*14510*/  RET.REL.NODEC R60 `(_ZN10layer_norm13ln_fwd_kernelINS_13Kernel_traitsI6__halfS2_S2_S2_fjLj1536ELj1ELj4ELj1ELj16ENS_18Kernel_traits_baseILj1536ES2_S2_S2_S2_fjLj128EEEEELb1ELb0ELb0ELb0EEEvNS_9FwdParamsE) ;  /* 0xfffebae03c007950 */ /* 0x000fea0003c3ffff */
.L_x_6030:
        /* <DEDUP_REMOVED lines=14> */
.L_x_43084:


//--------------------- .text._ZN10layer_norm13ln_fwd_kernelINS_13Kernel_traitsI6__halfS2_S2_S2_fjLj1536ELj1ELj4ELj1ELj16ENS_18Kernel_traits_baseILj1536ES2_S2_S2_S2_fjLj128EEEEELb1ELb0ELb0ELb1EEEvNS_9FwdParamsE --------------------------
	.section	.text._ZN10layer_norm13ln_fwd_kernelINS_13Kernel_traitsI6__halfS2_S2_S2_fjLj1536ELj1ELj4ELj1ELj16ENS_18Kernel_traits_baseILj1536ES2_S2_S2_S2_fjLj128EEEEELb1ELb0ELb0ELb1EEEvNS_9FwdParamsE,"ax",@progbits
	.sectioninfo	@"SHI_REGISTERS=159"
	.align	128
        .global         _ZN10layer_norm13ln_fwd_kernelINS_13Kernel_traitsI6__halfS2_S2_S2_fjLj1536ELj1ELj4ELj1ELj16ENS_18Kernel_traits_baseILj1536ES2_S2_S2_S2_fjLj128EEEEELb1ELb0ELb0ELb1EEEvNS_9FwdParamsE
        .type           _ZN10layer_norm13ln_fwd_kernelINS_13Kernel_traitsI6__halfS2_S2_S2_fjLj1536ELj1ELj4ELj1ELj16ENS_18Kernel_traits_baseILj1536ES2_S2_S2_S2_fjLj128EEEEELb1ELb0ELb0ELb1EEEvNS_9FwdParamsE,@function
        .size           _ZN10layer_norm13ln_fwd_kernelINS_13Kernel_traitsI6__halfS2_S2_S2_fjLj1536ELj1ELj4ELj1ELj16ENS_18Kernel_traits_baseILj1536ES2_S2_S2_S2_fjLj128EEEEELb1ELb0ELb0ELb1EEEvNS_9FwdParamsE,(.L_x_43085 - _ZN10layer_norm13ln_fwd_kernelINS_13Kernel_traitsI6__halfS2_S2_S2_fjLj1536ELj1ELj4ELj1ELj16ENS_18Kernel_traits_baseILj1536ES2_S2_S2_S2_fjLj128EEEEELb1ELb0ELb0ELb1EEEvNS_9FwdParamsE)
        .other          _ZN10layer_norm13ln_fwd_kernelINS_13Kernel_traitsI6__halfS2_S2_S2_fjLj1536ELj1ELj4ELj1ELj16ENS_18Kernel_traits_baseILj1536ES2_S2_S2_S2_fjLj128EEEEELb1ELb0ELb0ELb1EEEvNS_9FwdParamsE,@"STO_CUDA_ENTRY STV_DEFAULT"
_ZN10layer_norm13ln_fwd_kernelINS_13Kernel_traitsI6__halfS2_S2_S2_fjLj1536ELj1ELj4ELj1ELj16ENS_18Kernel_traits_baseILj1536ES2_S2_S2_S2_fjLj128EEEEELb1ELb0ELb0ELb1EEEvNS_9FwdParamsE:
.text._ZN10layer_norm13ln_fwd_kernelINS_13Kernel_traitsI6__halfS2_S2_S2_fjLj1536ELj1ELj4ELj1ELj16ENS_18Kernel_traits_baseILj1536ES2_S2_S2_S2_fjLj128EEEEELb1ELb0ELb0ELb1EEEvNS_9FwdParamsE:
[----:B------:R-:W-:Y:S02]  /*0000*/  IMAD.MOV.U32 R1, RZ, RZ, c[0x0][0x28] ;  /* 0x00000a00ff017624 */ /* 0x000fe400078e00ff */
[----:B------:R-:W-:Y:S02]  /*0010*/  ULDC.U8 UR4, c[0x0][0x244] ;  /* 0x0000910000047ab9 */ /* 0x000fe40000000000 */
[----:B------:R-:W-:Y:S01]  /*0020*/  ISETP.NE.AND P1, PT, RZ, UR4, PT ;  /* 0x00000004ff007c0c */ /* 0x000fe2000bf25270 */
[----:B------:R-:W-:Y:S02]  /*0030*/  ULDC.64 UR4, c[0x0][0x230] ;  /* 0x00008c0000047ab9 */ /* 0x000fe40000000a00 */
[----:B------:R-:W-:Y:S01]  /*0040*/  IMAD.U32 R2, RZ, RZ, UR4 ;  /* 0x00000004ff027e24 */ /* 0x000fe2000f8e00ff */
[----:B------:R-:W-:Y:S01]  /*0050*/  MOV R3, UR5 ;  /* 0x0000000500037c02 */ /* 0x000fe20008000f00 */
[----:B------:R-:W-:Y:S01]  /*0060*/  IMAD.MOV.U32 R68, RZ, RZ, c[0x0][0x238] ;  /* 0x00008e00ff447624 */ /* 0x000fe200078e00ff */
[----:B------:R-:W-:Y:S01]  /*0070*/  ULDC.64 UR6, c[0x0][0x118] ;  /* 0x0000460000067ab9 */ /* 0x000fe20000000a00 */
[----:B------:R-:W-:-:S06]  /*0080*/  IMAD.MOV.U32 R69, RZ, RZ, c[0x0][0x23c] ;  /* 0x00008f00ff457624 */ /* 0x000fcc00078e00ff */
[----:B------:R-:W2:Y:S01]  /*0090*/  @P1 LDG.E.64 R2, [R2.64] ;  /* 0x0000000602021981 */ /* 0x000ea2000c1e1b00 */
[----:B------:R-:W-:Y:S01]  /*00a0*/  @P1 MOV R4, R68 ;  /* 0x0000004400041202 */ /* 0x000fe20000000f00 */
[----:B------:R-:W-:-:S06]  /*00b0*/  @P1 IMAD.MOV.U32 R5, RZ, RZ, R69 ;  /* 0x000000ffff051224 */ /* 0x000fcc00078e0045 */
[----:B------:R-:W3:Y:S01]  /*00c0*/  @P1 LDG.E.64 R4, [R4.64] ;  /* 0x0000000604041981 */ /* 0x000ee2000c1e1b00 */
[----:B------:R-:W-:-:S03]  /*00d0*/  ISETP.NE.U32.AND P0, PT, RZ, c[0x0][0x218], PT ;  /* 0x00008600ff007a0c */ /* 0x000fc60003f05070 */
[----:B------:R-:W0:Y:S01]  /*00e0*/  S2R R26, SR_TID.X ;  /* 0x00000000001a7919 */ /* 0x000e220000002100 */
[----:B------:R-:W-:-:S03]  /*00f0*/  ISETP.NE.AND.EX P0, PT, RZ, c[0x0][0x21c], PT, P0 ;  /* 0x00008700ff007a0c */ /* 0x000fc60003f05300 */
[----:B------:R-:W1:Y:S01]  /*0100*/  S2R R21, SR_CTAID.X ;  /* 0x0000000000157919 */ /* 0x000e620000002500 */
[----:B0-----:R-:W-:Y:S02]  /*0110*/  IMAD.SHL.U32 R0, R26, 0x10, RZ ;  /* 0x000000101a007824 */ /* 0x001fe400078e00ff */
[----:B-1----:R-:W-:-:S03]  /*0120*/  IMAD R102, R21, c[0x0][0x0], R26 ;  /* 0x0000000015667a24 */ /* 0x002fc600078e021a */
[----:B------:R-:W-:Y:S01]  /*0130*/  LOP3.LUT R0, R0, 0x1f0, RZ, 0xc0, !PT ;  /* 0x000001f000007812 */ /* 0x000fe200078ec0ff */
[----:B------:R-:W-:Y:S01]  /*0140*/  IMAD.WIDE.U32 R14, R102, -0x326172a9, RZ ;  /* 0xcd9e8d57660e7825 */ /* 0x000fe200078e00ff */
[----:B------:R-:W-:-:S05]  /*0150*/  SHF.R.U32.HI R26, RZ, 0x5, R26 ;  /* 0x00000005ff1a7819 */ /* 0x000fca000001161a */
[----:B------:R-:W-:Y:S01]  /*0160*/  IMAD R26, R21, 0x4, R26 ;  /* 0x00000004151a7824 */ /* 0x000fe200078e021a */
[----:B--2---:R0:W1:Y:S08]  /*0170*/  @P1 R2UR UR4, R2 ;  /* 0x00000000020413c2 */ /* 0x00407000000e0000 */
[----:B------:R0:W2:Y:S01]  /*0180*/  @P1 R2UR UR5, R3 ;  /* 0x00000000030513c2 */ /* 0x0000a200000e0000 */
[----:B---3--:R-:W-:-:S04]  /*0190*/  @P1 IADD3 R68, P2, R4, c[0x0][0x240], RZ ;  /* 0x0000900004441a10 */ /* 0x008fc80007f5e0ff */
[----:B------:R-:W-:Y:S02]  /*01a0*/  @P1 IADD3.X R69, RZ, R5, RZ, P2, !PT ;  /* 0x00000005ff451210 */ /* 0x000fe400017fe4ff */
[----:B------:R-:W-:Y:S02]  /*01b0*/  IADD3 R12, P1, R0, c[0x0][0x218], RZ ;  /* 0x00008600000c7a10 */ /* 0x000fe40007f3e0ff */
[--C-:B------:R-:W-:Y:S02]  /*01c0*/  SHF.R.U64 R101, R68, 0x2, R69.reuse ;  /* 0x0000000244657819 */ /* 0x100fe40000001245 */
[----:B------:R-:W-:Y:S01]  /*01d0*/  SHF.R.U32.HI R99, RZ, 0x2, R69 ;  /* 0x00000002ff637819 */ /* 0x000fe20000011645 */
[----:B------:R-:W-:Y:S02]  /*01e0*/  IMAD.X R13, RZ, RZ, c[0x0][0x21c], P1 ;  /* 0x00008700ff0d7624 */ /* 0x000fe400008e06ff */
[----:B0-----:R-:W-:Y:S01]  /*01f0*/  IMAD.WIDE.U32 R2, R101, -0x2daee0ad, RZ ;  /* 0xd2511f5365027825 */ /* 0x001fe200078e00ff */
[----:B-1----:R-:W-:Y:S01]  /*0200*/  LOP3.LUT R16, R15, UR4, R99, 0x96, !PT ;  /* 0x000000040f107c12 */ /* 0x002fe2000f8e9663 */
[----:B------:R-:W-:-:S02]  /*0210*/  UIADD3 UR9, UR4, -0x61c88647, URZ ;  /* 0x9e3779b904097890 */ /* 0x000fc4000fffe03f */
[----:B--2---:R-:W-:Y:S01]  /*0220*/  UIADD3 UR10, UR5, -0x4498517b, URZ ;  /* 0xbb67ae85050a7890 */ /* 0x004fe2000fffe03f */
[----:B------:R-:W-:Y:S01]  /*0230*/  LOP3.LUT R18, R3, UR5, RZ, 0x3c, !PT ;  /* 0x0000000503127c12 */ /* 0x000fe2000f8e3cff */
        /* <DEDUP_REMOVED lines=9> */
[----:B------:R-:W-:-:S02]  /*02d0*/  UIADD3 UR15, UR4, 0x78dde6e4, URZ ;  /* 0x78dde6e4040f7890 */ /* 0x000fc4000fffe03f */
[----:B------:R-:W-:Y:S01]  /*02e0*/  UIADD3 UR16, UR5, -0x126145ec, URZ ;  /* 0xed9eba1405107890 */ /* 0x000fe2000fffe03f */
[----:B------:R-:W-:Y:S01]  /*02f0*/  IMAD.WIDE.U32 R2, R2, -0x2daee0ad, RZ ;  /* 0xd2511f5302027825 */ /* 0x000fe200078e00ff */
[----:B------:R-:W-:Y:S01]  /*0300*/  LOP3.LUT R17, R15, UR11, R18, 0x96, !PT ;  /* 0x0000000b0f117c12 */ /* 0x000fe2000f8e9612 */
[----:B------:R-:W-:Y:S02]  /*0310*/  UIADD3 UR18, UR5, -0x56f99767, URZ ;  /* 0xa906689905127890 */ /* 0x000fe4000fffe03f */
[----:B------:R-:W-:Y:S01]  /*0320*/  UIADD3 UR17, UR4, 0x1715609d, URZ ;  /* 0x1715609d04117890 */ /* 0x000fe2000fffe03f */
[----:B------:R-:W-:Y:S01]  /*0330*/  LOP3.LUT R18, R3, UR12, R16, 0x96, !PT ;  /* 0x0000000c03127c12 */ /* 0x000fe2000f8e9610 */
[----:B------:R-:W-:Y:S01]  /*0340*/  IMAD.WIDE.U32 R16, R17, -0x2daee0ad, RZ ;  /* 0xd2511f5311107825 */ /* 0x000fe200078e00ff */
[----:B------:R-:W-:Y:S02]  /*0350*/  UIADD3 UR19, UR4, -0x4ab325aa, URZ ;  /* 0xb54cda5604137890 */ /* 0x000fe4000fffe03f */
[----:B------:R-:W-:Y:S01]  /*0360*/  UIADD3 UR20, UR5, 0x646e171e, URZ ;  /* 0x646e171e05147890 */ /* 0x000fe2000fffe03f */
[----:B------:R-:W-:Y:S01]  /*0370*/  IMAD.WIDE.U32 R18, R18, -0x326172a9, RZ ;  /* 0xcd9e8d5712127825 */ /* 0x000fe200078e00ff */
[----:B------:R-:W-:Y:S01]  /*0380*/  LOP3.LUT R15, R17, UR14, R2, 0x96, !PT ;  /* 0x0000000e110f7c12 */ /* 0x000fe2000f8e9602 */
[----:B------:R-:W-:Y:S01]  /*0390*/  UIADD3 UR21, UR4, 0x5384540f, URZ ;  /* 0x5384540f04157890 */ /* 0x000fe2000fffe03f */
[----:B------:R-:W-:Y:S01]  /*03a0*/  ISETP.GE.AND P1, PT, R26, c[0x0][0x164], PT ;  /* 0x000059001a007a0c */ /* 0x000fe20003f26270 */
[----:B------:R-:W-:Y:S01]  /*03b0*/  UIADD3 UR22, UR5, 0x1fd5c5a3, URZ ;  /* 0x1fd5c5a305167890 */ /* 0x000fe2000fffe03f */
[----:B------:R-:W-:Y:S01]  /*03c0*/  LOP3.LUT R2, R19, UR13, R14, 0x96, !PT ;  /* 0x0000000d13027c12 */ /* 0x000fe2000f8e960e */
[----:B------:R-:W-:Y:S01]  /*03d0*/  IMAD.WIDE.U32 R14, R15, -0x326172a9, RZ ;  /* 0xcd9e8d570f0e7825 */ /* 0x000fe200078e00ff */
[----:B------:R0:W5:Y:S03]  /*03e0*/  @P0 LDG.E.128 R8, [R12.64] ;  /* 0x000000060c080981 */ /* 0x000166000c1e1d00 */
[----:B------:R-:W-:Y:S01]  /*03f0*/  IMAD.WIDE.U32 R2, R2, -0x2daee0ad, RZ ;  /* 0xd2511f5302027825 */ /* 0x000fe200078e00ff */
[----:B------:R-:W-:Y:S01]  /*0400*/  LOP3.LUT R17, R15, UR15, R18, 0x96, !PT ;  /* 0x0000000f0f117c12 */ /* 0x000fe2000f8e9612 */
[----:B------:R0:W5:Y:S03]  /*0410*/  @P0 LDG.E.128 R4, [R12.64+0x200] ;  /* 0x000200060c040981 */ /* 0x000166000c1e1d00 */
[----:B------:R-:W-:Y:S01]  /*0420*/  LOP3.LUT R18, R3, UR16, R16, 0x96, !PT ;  /* 0x0000001003127c12 */ /* 0x000fe2000f8e9610 */
[----:B------:R-:W-:Y:S01]  /*0430*/  IMAD.WIDE.U32 R16, R17, -0x2daee0ad, RZ ;  /* 0xd2511f5311107825 */ /* 0x000fe200078e00ff */
[----:B------:R0:W5:Y:S03]  /*0440*/  @P0 LDG.E.128 R28, [R12.64+0x400] ;  /* 0x000400060c1c0981 */ /* 0x000166000c1e1d00 */
        /* <DEDUP_REMOVED lines=8> */
[----:B------:R0:W5:Y:S01]  /*04d0*/  @P0 LDG.E.128 R56, [R12.64+0xa00] ;  /* 0x000a00060c380981 */ /* 0x000162000c1e1d00 */
[----:B------:R-:W-:-:S02]  /*04e0*/  UIADD3 UR23, UR4, -0xe443238, URZ ;  /* 0xf1bbcdc804177890 */ /* 0x000fc4000fffe03f */
[----:B------:R-:W-:Y:S01]  /*04f0*/  LOP3.LUT R18, R3, UR20, R16, 0x96, !PT ;  /* 0x0000001403127c12 */ /* 0x000fe2000f8e9610 */
[----:B------:R-:W-:Y:S01]  /*0500*/  IMAD.WIDE.U32 R16, R17, -0x2daee0ad, RZ ;  /* 0xd2511f5311107825 */ /* 0x000fe200078e00ff */
[----:B------:R-:W-:-:S03]  /*0510*/  UIADD3 UR24, UR5, -0x24c28bd8, URZ ;  /* 0xdb3d742805187890 */ /* 0x000fc6000fffe03f */
[----:B------:R-:W-:Y:S01]  /*0520*/  IMAD.WIDE.U32 R18, R18, -0x326172a9, RZ ;  /* 0xcd9e8d5712127825 */ /* 0x000fe200078e00ff */
[----:B------:R-:W-:Y:S02]  /*0530*/  LOP3.LUT R104, R17, UR22, R2, 0x96, !PT ;  /* 0x0000001611687c12 */ /* 0x000fe4000f8e9602 */
[----:B------:R-:W-:Y:S02]  /*0540*/  IADD3 R2, P2, R0, c[0x0][0x1b0], RZ ;  /* 0x00006c0000027a10 */ /* 0x000fe40007f5e0ff */
[----:B------:R-:W-:Y:S01]  /*0550*/  LOP3.LUT R103, R19, UR21, R14, 0x96, !PT ;  /* 0x0000001513677c12 */ /* 0x000fe2000f8e960e */
[----:B------:R-:W-:Y:S01]  /*0560*/  IMAD.HI.U32 R15, R104, -0x326172a9, RZ ;  /* 0xcd9e8d57680f7827 */ /* 0x000fe200078e00ff */
[----:B------:R-:W-:-:S03]  /*0570*/  IADD3.X R3, RZ, c[0x0][0x1b4], RZ, P2, !PT ;  /* 0x00006d00ff037a10 */ /* 0x000fc600017fe4ff */
[----:B0-----:R-:W-:Y:S01]  /*0580*/  IMAD.HI.U32 R13, R103, -0x2daee0ad, RZ ;  /* 0xd2511f53670d7827 */ /* 0x001fe200078e00ff */
[----:B------:R-:W-:-:S04]  /*0590*/  LOP3.LUT R98, R15, UR23, R18, 0x96, !PT ;  /* 0x000000170f627c12 */ /* 0x000fc8000f8e9612 */
        /* <DEDUP_REMOVED lines=14> */
[--C-:B------:R-:W-:Y:S01]  /*0680*/  HADD2.F32 R89, -RZ, R56.reuse.H0_H0 ;  /* 0x20000038ff597230 */ /* 0x100fe20000004100 */
[----:B------:R-:W-:Y:S01]  /*0690*/  UIADD3 UR25, UR4, -0x700cb87f, URZ ;  /* 0x8ff3478104197890 */ /* 0x000fe2000fffe03f */
[----:B------:R-:W-:Y:S01]  /*06a0*/  HADD2.F32 R92, -RZ, R56.H1_H1 ;  /* 0x30000038ff5c7230 */ /* 0x000fe20000004100 */
[----:B------:R-:W-:Y:S01]  /*06b0*/  UIADD3 UR26, UR5, -0x695add53, URZ ;  /* 0x96a522ad051a7890 */ /* 0x000fe2000fffe03f */
[--C-:B------:R-:W-:Y:S01]  /*06c0*/  HADD2.F32 R91, -RZ, R57.reuse.H0_H0 ;  /* 0x20000039ff5b7230 */ /* 0x100fe20000004100 */
[----:B------:R-:W-:Y:S01]  /*06d0*/  IMAD R103, R103, -0x2daee0ad, RZ ;  /* 0xd2511f5367677824 */ /* 0x000fe200078e02ff */
[----:B------:R-:W-:Y:S01]  /*06e0*/  HADD2.F32 R94, -RZ, R57.H1_H1 ;  /* 0x30000039ff5e7230 */ /* 0x000fe20000004100 */
[----:B------:R-:W-:Y:S01]  /*06f0*/  IMAD R104, R104, -0x326172a9, RZ ;  /* 0xcd9e8d5768687824 */ /* 0x000fe200078e02ff */
[----:B------:R0:W5:Y:S01]  /*0700*/  LDG.E.128 R52, [R2.64] ;  /* 0x0000000602347981 */ /* 0x000162000c1e1d00 */
[----:B------:R-:W-:Y:S01]  /*0710*/  IMAD.HI.U32 R57, R100, -0x326172a9, RZ ;  /* 0xcd9e8d5764397827 */ /* 0x000fe200078e00ff */
[----:B------:R-:W-:-:S02]  /*0720*/  HADD2.F32 R21, -RZ, R10.H0_H0 ;  /* 0x2000000aff157230 */ /* 0x000fc40000004100 */
[----:B------:R0:W5:Y:S01]  /*0730*/  LDG.E.128 R48, [R2.64+0x200] ;  /* 0x0002000602307981 */ /* 0x000162000c1e1d00 */
[----:B------:R-:W-:Y:S01]  /*0740*/  IMAD.HI.U32 R56, R98, -0x2daee0ad, RZ ;  /* 0xd2511f5362387827 */ /* 0x000fe200078e00ff */
[----:B------:R-:W-:Y:S01]  /*0750*/  HADD2.F32 R20, -RZ, R10.H1_H1 ;  /* 0x3000000aff147230 */ /* 0x000fe20000004100 */
[----:B------:R-:W-:Y:S01]  /*0760*/  BSSY B0, `(.L_x_6031) ;  /* 0x00012ad000007945 */ /* 0x000fe20003800000 */
        /* <DEDUP_REMOVED lines=12> */
[----:B------:R-:W-:Y:S01]  /*0830*/  LOP3.LUT R104, R57, UR25, R104, 0x96, !PT ;  /* 0x0000001939687c12 */ /* 0x000fe2000f8e9668 */
[--C-:B------:R-:W-:Y:S01]  /*0840*/  HADD2.F32 R15, -RZ, R5.reuse.H0_H0 ;  /* 0x20000005ff0f7230 */ /* 0x100fe20000004100 */
[----:B------:R-:W-:Y:S01]  /*0850*/  LOP3.LUT R103, R56, UR26, R103, 0x96, !PT ;  /* 0x0000001a38677c12 */ /* 0x000fe2000f8e9667 */
[----:B------:R-:W-:Y:S01]  /*0860*/  HADD2.F32 R14, -RZ, R5.H1_H1 ;  /* 0x30000005ff0e7230 */ /* 0x000fe20000004100 */
[----:B------:R-:W-:Y:S01]  /*0870*/  LOP3.LUT R141, R68, 0x3, RZ, 0xc0, !PT ;  /* 0x00000003448d7812 */ /* 0x000fe200078ec0ff */
[--C-:B------:R-:W-:Y:S01]  /*0880*/  HADD2.F32 R13, -RZ, R6.reuse.H0_H0 ;  /* 0x20000006ff0d7230 */ /* 0x100fe20000004100 */
[----:B------:R-:W-:Y:S01]  /*0890*/  IMAD R100, R100, -0x326172a9, RZ ;  /* 0xcd9e8d5764647824 */ /* 0x000fe200078e02ff */
[----:B------:R-:W-:Y:S01]  /*08a0*/  HADD2.F32 R12, -RZ, R6.H1_H1 ;  /* 0x30000006ff0c7230 */ /* 0x000fe20000004100 */
[----:B------:R-:W-:Y:S01]  /*08b0*/  IMAD R98, R98, -0x2daee0ad, RZ ;  /* 0xd2511f5362627824 */ /* 0x000fe200078e02ff */
[--C-:B------:R-:W-:Y:S01]  /*08c0*/  HADD2.F32 R11, -RZ, R7.reuse.H0_H0 ;  /* 0x20000007ff0b7230 */ /* 0x100fe20000004100 */
[----:B------:R-:W-:Y:S01]  /*08d0*/  IMAD.MOV.U32 R97, RZ, RZ, RZ ;  /* 0x000000ffff617224 */ /* 0x000fe200078e00ff */
[----:B------:R-:W-:Y:S01]  /*08e0*/  HADD2.F32 R10, -RZ, R7.H1_H1 ;  /* 0x30000007ff0a7230 */ /* 0x000fe20000004100 */
[----:B------:R-:W-:Y:S01]  /*08f0*/  ULDC.U8 UR8, c[0x0][0x1f0] ;  /* 0x00007c0000087ab9 */ /* 0x000fe20000000000 */
        /* <DEDUP_REMOVED lines=28> */
.L_x_6371:
[----:B------:R-:W0:Y:S01]  /*0ac0*/  S2R R68, SR_TID.X ;  /* 0x0000000000447919 */ /* 0x000e220000002100 */
[----:B------:R-:W-:Y:S01]  /*0ad0*/  ISETP.NE.U32.AND P1, PT, RZ, c[0x0][0x1c0], PT ;  /* 0x00007000ff007a0c */ /* 0x000fe20003f25070 */
[----:B------:R-:W-:Y:S01]  /*0ae0*/  IMAD R60, R26, c[0x0][0x168], RZ ;  /* 0x00005a001a3c7a24 */ /* 0x000fe200078e02ff */
[----:B------:R-:W-:Y:S01]  /*0af0*/  ISETP.NE.U32.AND P0, PT, RZ, c[0x0][0x180], PT ;  /* 0x00006000ff007a0c */ /* 0x000fe20003f05070 */
[----:B------:R-:W-:Y:S01]  /*0b00*/  HFMA2.MMA R109, -RZ, RZ, 0, 9.5367431640625e-07 ;  /* 0x00000010ff6d7435 */ /* 0x000fe200000001ff */
[----:B------:R-:W-:Y:S02]  /*0b10*/  ISETP.NE.AND.EX P1, PT, RZ, c[0x0][0x1c4], PT, P1 ;  /* 0x00007100ff007a0c */ /* 0x000fe40003f25310 */
[----:B------:R-:W-:-:S02]  /*0b20*/  SHF.R.S32.HI R61, RZ, 0x1f, R60 ;  /* 0x0000001fff3d7819 */ /* 0x000fc4000001143c */
        /* <DEDUP_REMOVED lines=12> */
[----:B------:R-:W-:Y:S01]  /*0bf0*/  BSSY B1, `(.L_x_6032) ;  /* 0x000000e000017945 */ /* 0x000fe20003800000 */
[----:B------:R-:W-:Y:S01]  /*0c00*/  IMAD.MOV.U32 R108, RZ, RZ, 0x3f800000 ;  /* 0x3f800000ff6c7424 */ /* 0x000fe200078e00ff */
[----:B------:R-:W-:Y:S01]  /*0c10*/  IADD3 R70, R141, 0x1, RZ ;  /* 0x000000018d467810 */ /* 0x000fe20007ffe0ff */
[----:B--2---:R-:W-:-:S09]  /*0c20*/  @P1 HADD2.F32 R108, -RZ, R64.H0_H0 ;  /* 0x20000040ff6c1230 */ /* 0x004fd20000004100 */
        /* <DEDUP_REMOVED lines=9> */
.L_x_6033:
[----:B0-----:R-:W-:Y:S02]  /*0cc0*/  IMAD.MOV.U32 R74, RZ, RZ, R100 ;  /* 0x000000ffff4a7224 */ /* 0x001fe400078e0064 */
.L_x_6034:
[----:B------:R-:W-:Y:S05]  /*0cd0*/  BSYNC B1 ;  /* 0x0000000000017941 */ /* 0x000fea0003800000 */
.L_x_6032:
        /* <DEDUP_REMOVED lines=16> */
.L_x_6038:
[----:B------:R-:W-:Y:S05]  /*0de0*/  BSYNC B2 ;  /* 0x0000000000027941 */ /* 0x000fea0003800000 */
.L_x_6037:
        /* <DEDUP_REMOVED lines=39> */
[----:B------:R-:W-:Y:S02]  /*1060*/  MOV R100, R70 ;  /* 0x0000004600647202 */ /* 0x000fe40000000f00 */
[----:B------:R-:W-:Y:S01]  /*1070*/  LOP3.LUT R104, R71, UR25, R72, 0x96, !PT ;  /* 0x0000001947687c12 */ /* 0x000fe2000f8e9648 */
[----:B------:R-:W-:Y:S01]  /*1080*/  IMAD.MOV.U32 R98, RZ, RZ, R64 ;  /* 0x000000ffff627224 */ /* 0x000fe200078e0040 */
[----:B------:R-:W-:Y:S01]  /*1090*/  LOP3.LUT R103, R65, UR26, R66, 0x96, !PT ;  /* 0x0000001a41677c12 */ /* 0x000fe2000f8e9642 */
[----:B------:R-:W-:Y:S02]  /*10a0*/  IMAD.MOV.U32 R70, RZ, RZ, RZ ;  /* 0x000000ffff467224 */ /* 0x000fe400078e00ff */
.L_x_6036:
[----:B------:R-:W-:Y:S05]  /*10b0*/  BSYNC B1 ;  /* 0x0000000000017941 */ /* 0x000fea0003800000 */
.L_x_6035:
[----:B------:R-:W0:Y:S01]  /*10c0*/  I2F.U32 R64, R74 ;  /* 0x0000004a00407306 */ /* 0x000e220000201000 */
[----:B------:R-:W-:Y:S01]  /*10d0*/  HFMA2.MMA R107, -RZ, RZ, 0.1171875, 0 ;  /* 0x2f800000ff6b7435 */ /* 0x000fe200000001ff */
[----:B-----5:R-:W-:Y:S01]  /*10e0*/  HADD2.F32 R65, -RZ, R60.H0_H0 ;  /* 0x2000003cff417230 */ /* 0x020fe20000004100 */
[----:B------:R-:W-:Y:S01]  /*10f0*/  ISETP.NE.AND P1, PT, R70, 0x1, PT ;  /* 0x000000014600780c */ /* 0x000fe20003f25270 */
[----:B------:R-:W-:Y:S03]  /*1100*/  BSSY B1, `(.L_x_6039) ;  /* 0x0000014000017945 */ /* 0x000fe60003800000 */
[----:B------:R-:W-:-:S04]  /*1110*/  FMUL.FTZ R65, R65, R108 ;  /* 0x0000006c41417220 */ /* 0x000fc80000410000 */
[----:B------:R-:W-:Y:S02]  /*1120*/  FMUL.FTZ R65, R65, c[0x0][0x1e8] ;  /* 0x00007a0041417a20 */ /* 0x000fe40000410000 */
[----:B0-----:R-:W-:-:S05]  /*1130*/  FFMA.FTZ R64, R64, R107, 1.1641532182693481445e-10 ;  /* 0x2f00000040407423 */ /* 0x001fca000001006b */
[----:B------:R-:W-:Y:S01]  /*1140*/  FSETP.GTU.FTZ.AND P2, PT, R64, c[0x0][0x1e4], PT ;  /* 0x0000790040007a0b */ /* 0x000fe20003f5c000 */
[----:B------:R-:W-:-:S03]  /*1150*/  @P0 HADD2.F32 R64, -RZ, R56.H0_H0 ;  /* 0x20000038ff400230 */ /* 0x000fc60000004100 */
        /* <DEDUP_REMOVED lines=13> */
.L_x_6040:
[----:B------:R-:W-:Y:S02]  /*1230*/  IMAD.MOV.U32 R76, RZ, RZ, R100 ;  /* 0x000000ffff4c7224 */ /* 0x000fe400078e0064 */
.L_x_6041:
[----:B------:R-:W-:Y:S05]  /*1240*/  BSYNC B1 ;  /* 0x0000000000017941 */ /* 0x000fea0003800000 */
.L_x_6039:
        /* <DEDUP_REMOVED lines=16> */
.L_x_6045:
[----:B------:R-:W-:Y:S05]  /*1350*/  BSYNC B2 ;  /* 0x0000000000027941 */ /* 0x000fea0003800000 */
.L_x_6044:
        /* <DEDUP_REMOVED lines=43> */
[----:B------:R-:W-:Y:S02]  /*1610*/  MOV R98, R66 ;  /* 0x0000004200627202 */ /* 0x000fe40000000f00 */
.L_x_6043:
[----:B------:R-:W-:Y:S05]  /*1620*/  BSYNC B1 ;  /* 0x0000000000017941 */ /* 0x000fea0003800000 */
.L_x_6042:
        /* <DEDUP_REMOVED lines=10> */
[----:B------:R-:W-:Y:S02]  /*16d0*/  FSEL R70, R67, RZ, !P2 ;  /* 0x000000ff43467208 */ /* 0x000fe40005000000 */
[----:B------:R-:W-:-:S03]  /*16e0*/  P2R R79, PR, RZ, 0x4 ;  /* 0x00000004ff4f7803 */ /* 0x000fc60000000000 */
        /* <DEDUP_REMOVED lines=10> */
.L_x_6047:
[----:B------:R-:W-:Y:S02]  /*1790*/  IMAD.MOV.U32 R76, RZ, RZ, R100 ;  /* 0x000000ffff4c7224 */ /* 0x000fe400078e0064 */
.L_x_6048:
[----:B------:R-:W-:Y:S05]  /*17a0*/  BSYNC B1 ;  /* 0x0000000000017941 */ /* 0x000fea0003800000 */
.L_x_6046:
        /* <DEDUP_REMOVED lines=16> */
.L_x_6052:
[----:B------:R-:W-:Y:S05]  /*18b0*/  BSYNC B2 ;  /* 0x0000000000027941 */ /* 0x000fea0003800000 */
.L_x_6051:
        /* <DEDUP_REMOVED lines=44> */
.L_x_6050:
[----:B------:R-:W-:Y:S05]  /*1b80*/  BSYNC B1 ;  /* 0x0000000000017941 */ /* 0x000fea0003800000 */
.L_x_6049:
[----:B------:R-:W0:Y:S01]  /*1b90*/  I2F.U32 R64, R76 ;  /* 0x0000004c00407306 */ /* 0x000e220000201000 */
[----:B------:R-:W-:Y:S01]  /*1ba0*/  HADD2.F32 R65, -RZ, R61.H0_H0 ;  /* 0x2000003dff417230 */ /* 0x000fe20000004100 */
        /* <DEDUP_REMOVED lines=19> */
.L_x_6054:
[----:B------:R-:W-:Y:S02]  /*1ce0*/  MOV R76, R100 ;  /* 0x00000064004c7202 */ /* 0x000fe40000000f00 */
.L_x_6055:
[----:B------:R-:W-:Y:S05]  /*1cf0*/  BSYNC B1 ;  /* 0x0000000000017941 */ /* 0x000fea0003800000 */
.L_x_6053:
        /* <DEDUP_REMOVED lines=16> */
.L_x_6059:
[----:B------:R-:W-:Y:S05]  /*1e00*/  BSYNC B2 ;  /* 0x0000000000027941 */ /* 0x000fea0003800000 */
.L_x_6058:
        /* <DEDUP_REMOVED lines=44> */
.L_x_6057:
[----:B------:R-:W-:Y:S05]  /*20d0*/  BSYNC B1 ;  /* 0x0000000000017941 */ /* 0x000fea0003800000 */
.L_x_6056:
        /* <DEDUP_REMOVED lines=21> */
.L_x_6061:
[----:B------:R-:W-:Y:S02]  /*2230*/  IMAD.MOV.U32 R75, RZ, RZ, R100 ;  /* 0x000000ffff4b7224 */ /* 0x000fe400078e0064 */
.L_x_6062:
[----:B------:R-:W-:Y:S05]  /*2240*/  BSYNC B1 ;  /* 0x0000000000017941 */ /* 0x000fea0003800000 */
.L_x_6060:
        /* <DEDUP_REMOVED lines=16> */
.L_x_6066:
[----:B------:R-:W-:Y:S05]  /*2350*/  BSYNC B2 ;  /* 0x0000000000027941 */ /* 0x000fea0003800000 */
.L_x_6065:
        /* <DEDUP_REMOVED lines=44> */
.L_x_6064:
[----:B------:R-:W-:Y:S05]  /*2620*/  BSYNC B1 ;  /* 0x0000000000017941 */ /* 0x000fea0003800000 */
.L_x_6063:
        /* <DEDUP_REMOVED lines=21> */
.L_x_6068:
[----:B------:R-:W-:Y:S02]  /*2780*/  IMAD.MOV.U32 R73, RZ, RZ, R100 ;  /* 0x000000ffff497224 */ /* 0x000fe400078e0064 */
.L_x_6069:
[----:B------:R-:W-:Y:S05]  /*2790*/  BSYNC B1 ;  /* 0x0000000000017941 */ /* 0x000fea0003800000 */
.L_x_6067:
        /* <DEDUP_REMOVED lines=16> */
.L_x_6073:
[----:B------:R-:W-:Y:S05]  /*28a0*/  BSYNC B2 ;  /* 0x0000000000027941 */ /* 0x000fea0003800000 */
.L_x_6072:
        /* <DEDUP_REMOVED lines=44> */
.L_x_6071:
[----:B------:R-:W-:Y:S05]  /*2b70*/  BSYNC B1 ;  /* 0x0000000000017941 */ /* 0x000fea0003800000 */
.L_x_6070:
[----:B------:R-:W0:Y:S01]  /*2b80*/  I2F.U32 R60, R73 ;  /* 0x00000049003c7306 */ /* 0x000e220000201000 */
[----:B------:R-:W-:Y:S01]  /*2b90*/  HADD2.F32 R65, -RZ, R62.H1_H1 ;  /* 0x3000003eff417230 */ /* 0x000fe20000004100 */
[C---:B------:R-:W-:Y:S01]  /*2ba0*/  ISETP.NE.AND P5, PT, R61.reuse, 0x1, PT ;  /* 0x000000013d00780c */ /* 0x040fe20003fa5270 */
[----:B------:R-:W-:Y:S01]  /*2bb0*/  BSSY B1, `(.L_x_6074) ;  /* 0x0000013000017945 */ /* 0x000fe20003800000 */
[----:B------:R-:W-:-:S02]  /*2bc0*/  IADD3 R62, R61, 0x1, RZ ;  /* 0x000000013d3e7810 */ /* 0x000fc40007ffe0ff */
[----:B------:R-:W-:-:S04]  /*2bd0*/  FMUL.FTZ R65, R65, R108 ;  /* 0x0000006c41417220 */ /* 0x000fc80000410000 */
[----:B------:R-:W-:Y:S02]  /*2be0*/  FMUL.FTZ R65, R65, c[0x0][0x1e8] ;  /* 0x00007a0041417a20 */ /* 0x000fe40000410000 */
[----:B0-----:R-:W-:-:S05]  /*2bf0*/  FFMA.FTZ R60, R60, R107, 1.1641532182693481445e-10 ;  /* 0x2f0000003c3c7423 */ /* 0x001fca000001006b */
[----:B------:R-:W-:Y:S01]  /*2c00*/  FSETP.GTU.FTZ.AND P4, PT, R60, c[0x0][0x1e4], PT ;  /* 0x000079003c007a0b */ /* 0x000fe20003f9c000 */
[----:B------:R-:W-:-:S03]  /*2c10*/  @P0 HADD2.F32 R60, -RZ, R58.H1_H1 ;  /* 0x3000003aff3c0230 */ /* 0x000fc60000004100 */
        /* <DEDUP_REMOVED lines=11> */
.L_x_6075:
[----:B------:R-:W-:Y:S02]  /*2cd0*/  MOV R110, R100 ;  /* 0x00000064006e7202 */ /* 0x000fe40000000f00 */
.L_x_6076:
[----:B------:R-:W-:Y:S05]  /*2ce0*/  BSYNC B1 ;  /* 0x0000000000017941 */ /* 0x000fea0003800000 */
.L_x_6074:
        /* <DEDUP_REMOVED lines=16> */
.L_x_6080:
[----:B------:R-:W-:Y:S05]  /*2df0*/  BSYNC B2 ;  /* 0x0000000000027941 */ /* 0x000fea0003800000 */
.L_x_6079:
        /* <DEDUP_REMOVED lines=44> */
.L_x_6078:
[----:B------:R-:W-:Y:S05]  /*30c0*/  BSYNC B1 ;  /* 0x0000000000017941 */ /* 0x000fea0003800000 */
.L_x_6077:
        /* <DEDUP_REMOVED lines=21> */
.L_x_6082:
[----:B------:R-:W-:Y:S02]  /*3220*/  IMAD.MOV.U32 R110, RZ, RZ, R100 ;  /* 0x000000ffff6e7224 */ /* 0x000fe400078e0064 */
.L_x_6083:
[----:B------:R-:W-:Y:S05]  /*3230*/  BSYNC B1 ;  /* 0x0000000000017941 */ /* 0x000fea0003800000 */
.L_x_6081:
        /* <DEDUP_REMOVED lines=18> */
.L_x_6087:
[----:B------:R-:W-:Y:S05]  /*3360*/  BSYNC B2 ;  /* 0x0000000000027941 */ /* 0x000fea0003800000 */
.L_x_6086:
        /* <DEDUP_REMOVED lines=44> */
.L_x_6085:
[----:B------:R-:W-:Y:S05]  /*3630*/  BSYNC B1 ;  /* 0x0000000000017941 */ /* 0x000fea0003800000 */
.L_x_6084:
[----:B------:R-:W0:Y:S01]  /*3640*/  I2F.U32 R60, R110 ;  /* 0x0000006e003c7306 */ /* 0x000e220000201000 */
[----:B------:R-:W-:Y:S01]  /*3650*/  SEL R64, RZ, 0x1, P2 ;  /* 0x00000001ff407807 */ /* 0x000fe20001000000 */
[----:B------:R-:W-:Y:S01]  /*3660*/  HADD2.F32 R63, -RZ, R63.H1_H1 ;  /* 0x3000003fff3f7230 */ /* 0x000fe20000004100 */
[----:B------:R-:W-:Y:S01]  /*3670*/  ISETP.NE.AND P2, PT, R79, RZ, PT ;  /* 0x000000ff4f00720c */ /* 0x000fe20003f45270 */
[----:B------:R-:W-:Y:S01]  /*3680*/  @P0 HADD2.F32 R67, -RZ, R59.H1_H1 ;  /* 0x3000003bff430230 */ /* 0x000fe20000004100 */
[----:B------:R-:W-:Y:S01]  /*3690*/  SEL R62, RZ, 0x1, P1 ;  /* 0x00000001ff3e7807 */ /* 0x000fe20000800000 */
[----:B------:R-:W-:Y:S01]  /*36a0*/  IMAD.WIDE.U32 R64, R64, 0x1000000, RZ ;  /* 0x0100000040407825 */ /* 0x000fe200078e00ff */
[----:B------:R-:W-:-:S02]  /*36b0*/  ISETP.NE.AND P6, PT, R78, RZ, PT ;  /* 0x000000ff4e00720c */ /* 0x000fc40003fc5270 */
[----:B------:R-:W-:Y:S01]  /*36c0*/  SEL R112, RZ, 0x10000, P5 ;  /* 0x00010000ff707807 */ /* 0x000fe20002800000 */
[----:B------:R-:W-:Y:S01]  /*36d0*/  FMUL.FTZ R66, R63, R108 ;  /* 0x0000006c3f427220 */ /* 0x000fe20000410000 */
[----:B------:R-:W-:Y:S01]  /*36e0*/  SEL R77, RZ, 0x100, P4 ;  /* 0x00000100ff4d7807 */ /* 0x000fe20002000000 */
[----:B------:R-:W-:Y:S01]  /*36f0*/  IMAD.WIDE.U32 R62, R62, 0x10000, RZ ;  /* 0x000100003e3e7825 */ /* 0x000fe200078e00ff */
[----:B------:R-:W-:Y:S02]  /*3700*/  SEL R79, RZ, 0x1, P6 ;  /* 0x00000001ff4f7807 */ /* 0x000fe40003000000 */
[----:B------:R-:W-:Y:S01]  /*3710*/  IADD3 R120, R106, 0x20, RZ ;  /* 0x000000206a787810 */ /* 0x000fe20007ffe0ff */
[----:B0-----:R-:W-:Y:S02]  /*3720*/  FFMA.FTZ R60, R60, R107, 1.1641532182693481445e-10 ;  /* 0x2f0000003c3c7423 */ /* 0x001fe4000001006b */
        /* <DEDUP_REMOVED lines=8> */
[----:B------:R-:W-:Y:S01]  /*37b0*/  F2FP.PACK_AB R66, R75, R72 ;  /* 0x000000484b42723e */ /* 0x000fe200000000ff */
[----:B------:R-:W-:Y:S01]  /*37c0*/  @P0 FADD.FTZ R76, R76, R67 ;  /* 0x000000434c4c0221 */ /* 0x000fe20000010000 */
[----:B------:R-:W-:Y:S01]  /*37d0*/  LOP3.LUT R78, R60, R64, R62, 0xfe, !PT ;  /* 0x000000403c4e7212 */ /* 0x000fe200078efe3e */
[----:B------:R-:W-:Y:S01]  /*37e0*/  @P0 IMAD.WIDE.U32 R110, R120, R109, c[0x0][0x180] ;  /* 0x00006000786e0625 */ /* 0x000fe200078e006d */
[----:B------:R-:W-:-:S02]  /*37f0*/  SEL R64, RZ, 0x1, P3 ;  /* 0x00000001ff407807 */ /* 0x000fc40001800000 */
[----:B------:R-:W-:Y:S02]  /*3800*/  LOP3.LUT R78, R78, R79, RZ, 0xfc, !PT ;  /* 0x0000004f4e4e7212 */ /* 0x000fe400078efcff */
[----:B------:R-:W-:Y:S01]  /*3810*/  LOP3.LUT R79, R65, R77, R64, 0xfe, !PT ;  /* 0x0000004d414f7212 */ /* 0x000fe200078efe40 */
[----:B------:R-:W-:Y:S01]  /*3820*/  IMAD.MOV.U32 R77, RZ, RZ, 0x8 ;  /* 0x00000008ff4d7424 */ /* 0x000fe200078e00ff */
[----:B------:R-:W-:Y:S02]  /*3830*/  F2FP.PACK_AB R65, R74, R71 ;  /* 0x000000474a41723e */ /* 0x000fe400000000ff */
[----:B------:R-:W-:Y:S01]  /*3840*/  F2FP.PACK_AB R64, R70, R69 ;  /* 0x000000454640723e */ /* 0x000fe200000000ff */
[----:B------:R-:W-:Y:S01]  /*3850*/  IMAD.WIDE.U32 R112, R106, R77, c[0x0][0x190] ;  /* 0x000064006a707625 */ /* 0x000fe200078e004d */
[----:B------:R-:W-:Y:S02]  /*3860*/  F2FP.PACK_AB R67, R76, R73 ;  /* 0x000000494c43723e */ /* 0x000fe400000000ff */
        /* <DEDUP_REMOVED lines=18> */
.L_x_6089:
[----:B0-----:R-:W-:Y:S02]  /*3990*/  MOV R112, R100 ;  /* 0x0000006400707202 */ /* 0x001fe40000000f00 */
.L_x_6090:
[----:B------:R-:W-:Y:S05]  /*39a0*/  BSYNC B1 ;  /* 0x0000000000017941 */ /* 0x000fea0003800000 */
.L_x_6088:
        /* <DEDUP_REMOVED lines=16> */
.L_x_6094:
[----:B------:R-:W-:Y:S05]  /*3ab0*/  BSYNC B2 ;  /* 0x0000000000027941 */ /* 0x000fea0003800000 */
.L_x_6093:
        /* <DEDUP_REMOVED lines=44> */
.L_x_6092:
[----:B------:R-:W-:Y:S05]  /*3d80*/  BSYNC B1 ;  /* 0x0000000000017941 */ /* 0x000fea0003800000 */
.L_x_6091:
[----:B------:R-:W0:Y:S01]  /*3d90*/  I2F.U32 R64, R112 ;  /* 0x0000007000407306 */ /* 0x000e220000201000 */
[----:B-----5:R-:W-:Y:S01]  /*3da0*/  HADD2.F32 R65, -RZ, R60.H0_H0 ;  /* 0x2000003cff417230 */ /* 0x020fe20000004100 */
        /* <DEDUP_REMOVED lines=20> */
.L_x_6096:
[----:B------:R-:W-:Y:S02]  /*3ef0*/  IMAD.MOV.U32 R111, RZ, RZ, R100 ;  /* 0x000000ffff6f7224 */ /* 0x000fe400078e0064 */
.L_x_6097:
[----:B------:R-:W-:Y:S05]  /*3f00*/  BSYNC B1 ;  /* 0x0000000000017941 */ /* 0x000fea0003800000 */
.L_x_6095:
        /* <DEDUP_REMOVED lines=16> */
.L_x_6101:
[----:B------:R-:W-:Y:S05]  /*4010*/  BSYNC B2 ;  /* 0x0000000000027941 */ /* 0x000fea0003800000 */
.L_x_6100:
        /* <DEDUP_REMOVED lines=44> */
.L_x_6099:
[----:B------:R-:W-:Y:S05]  /*42e0*/  BSYNC B1 ;  /* 0x0000000000017941 */ /* 0x000fea0003800000 */
.L_x_6098:
        /* <DEDUP_REMOVED lines=22> */
.L_x_6103:
[----:B------:R-:W-:Y:S02]  /*4450*/  IMAD.MOV.U32 R60, RZ, RZ, R100 ;  /* 0x000000ffff3c7224 */ /* 0x000fe400078e0064 */
.L_x_6104:
[----:B------:R-:W-:Y:S05]  /*4460*/  BSYNC B1 ;  /* 0x0000000000017941 */ /* 0x000fea0003800000 */
.L_x_6102:
        /* <DEDUP_REMOVED lines=16> */
.L_x_6108:
[----:B------:R-:W-:Y:S05]  /*4570*/  BSYNC B2 ;  /* 0x0000000000027941 */ /* 0x000fea0003800000 */
.L_x_6107:
        /* <DEDUP_REMOVED lines=44> */
.L_x_6106:
[----:B------:R-:W-:Y:S05]  /*4840*/  BSYNC B1 ;  /* 0x0000000000017941 */ /* 0x000fea0003800000 */
.L_x_6105:
        /* <DEDUP_REMOVED lines=21> */
.L_x_6110:
[----:B------:R-:W-:Y:S02]  /*49a0*/  MOV R60, R100 ;  /* 0x00000064003c7202 */ /* 0x000fe40000000f00 */
.L_x_6111:
[----:B------:R-:W-:Y:S05]  /*49b0*/  BSYNC B1 ;  /* 0x0000000000017941 */ /* 0x000fea0003800000 */
.L_x_6109:
        /* <DEDUP_REMOVED lines=16> */
.L_x_6115:
[----:B------:R-:W-:Y:S05]  /*4ac0*/  BSYNC B2 ;  /* 0x0000000000027941 */ /* 0x000fea0003800000 */
.L_x_6114:
        /* <DEDUP_REMOVED lines=44> */
.L_x_6113:
[----:B------:R-:W-:Y:S05]  /*4d90*/  BSYNC B1 ;  /* 0x0000000000017941 */ /* 0x000fea0003800000 */
.L_x_6112:
        /* <DEDUP_REMOVED lines=21> */
.L_x_6117:
[----:B------:R-:W-:Y:S02]  /*4ef0*/  IMAD.MOV.U32 R115, RZ, RZ, R100 ;  /* 0x000000ffff737224 */ /* 0x000fe400078e0064 */
.L_x_6118:
[----:B------:R-:W-:Y:S05]  /*4f00*/  BSYNC B1 ;  /* 0x0000000000017941 */ /* 0x000fea0003800000 */
.L_x_6116:
        /* <DEDUP_REMOVED lines=16> */
.L_x_6122:
[----:B------:R-:W-:Y:S05]  /*5010*/  BSYNC B2 ;  /* 0x0000000000027941 */ /* 0x000fea0003800000 */
.L_x_6121:
        /* <DEDUP_REMOVED lines=44> */
.L_x_6120:
[----:B------:R-:W-:Y:S05]  /*52e0*/  BSYNC B1 ;  /* 0x0000000000017941 */ /* 0x000fea0003800000 */
.L_x_6119:
        /* <DEDUP_REMOVED lines=21> */
.L_x_6124:
[----:B------:R-:W-:Y:S02]  /*5440*/  IMAD.MOV.U32 R115, RZ, RZ, R100 ;  /* 0x000000ffff737224 */ /* 0x000fe400078e0064 */
.L_x_6125:
[----:B------:R-:W-:Y:S05]  /*5450*/  BSYNC B1 ;  /* 0x0000000000017941 */ /* 0x000fea0003800000 */
.L_x_6123:
        /* <DEDUP_REMOVED lines=16> */
.L_x_6129:
[----:B------:R-:W-:Y:S05]  /*5560*/  BSYNC B2 ;  /* 0x0000000000027941 */ /* 0x000fea0003800000 */
.L_x_6128:
        /* <DEDUP_REMOVED lines=44> */
.L_x_6127:
[----:B------:R-:W-:Y:S05]  /*5830*/  BSYNC B1 ;  /* 0x0000000000017941 */ /* 0x000fea0003800000 */
.L_x_6126:
        /* <DEDUP_REMOVED lines=21> */
.L_x_6131:
[----:B------:R-:W-:Y:S02]  /*5990*/  MOV R62, R100 ;  /* 0x00000064003e7202 */ /* 0x000fe40000000f00 */
.L_x_6132:
[----:B------:R-:W-:Y:S05]  /*59a0*/  BSYNC B1 ;  /* 0x0000000000017941 */ /* 0x000fea0003800000 */
.L_x_6130:
        /* <DEDUP_REMOVED lines=16> */
.L_x_6136:
[----:B------:R-:W-:Y:S05]  /*5ab0*/  BSYNC B2 ;  /* 0x0000000000027941 */ /* 0x000fea0003800000 */
.L_x_6135:
        /* <DEDUP_REMOVED lines=44> */
.L_x_6134:
[----:B------:R-:W-:Y:S05]  /*5d80*/  BSYNC B1 ;  /* 0x0000000000017941 */ /* 0x000fea0003800000 */
.L_x_6133:
        /* <DEDUP_REMOVED lines=21> */
.L_x_6138:
[----:B------:R-:W-:Y:S02]  /*5ee0*/  IMAD.MOV.U32 R119, RZ, RZ, R100 ;  /* 0x000000ffff777224 */ /* 0x000fe400078e0064 */
.L_x_6139:
[----:B------:R-:W-:Y:S05]  /*5ef0*/  BSYNC B1 ;  /* 0x0000000000017941 */ /* 0x000fea0003800000 */
.L_x_6137:
        /* <DEDUP_REMOVED lines=18> */
.L_x_6143:
[----:B------:R-:W-:Y:S05]  /*6020*/  BSYNC B2 ;  /* 0x0000000000027941 */ /* 0x000fea0003800000 */
.L_x_6142:
        /* <DEDUP_REMOVED lines=44> */
.L_x_6141:
[----:B------:R-:W-:Y:S05]  /*62f0*/  BSYNC B1 ;  /* 0x0000000000017941 */ /* 0x000fea0003800000 */
.L_x_6140:
        /* <DEDUP_REMOVED lines=26> */
[----:B------:R-:W-:Y:S01]  /*64a0*/  IMAD.WIDE.U32 R120, R120, R77, c[0x0][0x190] ;  /* 0x0000640078787625 */ /* 0x000fe200078e004d */
[----:B------:R-:W-:-:S02]  /*64b0*/  SEL R64, RZ, 0x1, P3 ;  /* 0x00000001ff407807 */ /* 0x000fc40001800000 */
[----:B------:R-:W-:Y:S01]  /*64c0*/  LOP3.LUT R78, R78, R79, RZ, 0xfc, !PT ;  /* 0x0000004f4e4e7212 */ /* 0x000fe200078efcff */
[----:B------:R-:W-:Y:S01]  /*64d0*/  @P0 IMAD.WIDE.U32 R118, R130, R109, c[0x0][0x180] ;  /* 0x0000600082760625 */ /* 0x000fe200078e006d */
[----:B------:R-:W-:Y:S02]  /*64e0*/  LOP3.LUT R79, R65, R67, R64, 0xfe, !PT ;  /* 0x00000043414f7212 */ /* 0x000fe400078efe40 */
[----:B------:R-:W-:Y:S02]  /*64f0*/  F2FP.PACK_AB R65, R114, R111 ;  /* 0x0000006f7241723e */ /* 0x000fe400000000ff */
[----:B------:R-:W-:Y:S02]  /*6500*/  F2FP.PACK_AB R64, R113, R110 ;  /* 0x0000006e7140723e */ /* 0x000fe400000000ff */
        /* <DEDUP_REMOVED lines=19> */
.L_x_6145:
[----:B0-----:R-:W-:Y:S02]  /*6640*/  IMAD.MOV.U32 R120, RZ, RZ, R100 ;  /* 0x000000ffff787224 */ /* 0x001fe400078e0064 */
.L_x_6146:
[----:B------:R-:W-:Y:S05]  /*6650*/  BSYNC B1 ;  /* 0x0000000000017941 */ /* 0x000fea0003800000 */
.L_x_6144:
        /* <DEDUP_REMOVED lines=16> */
.L_x_6150:
[----:B------:R-:W-:Y:S05]  /*6760*/  BSYNC B2 ;  /* 0x0000000000027941 */ /* 0x000fea0003800000 */
.L_x_6149:
        /* <DEDUP_REMOVED lines=44> */
.L_x_6148:
[----:B------:R-:W-:Y:S05]  /*6a30*/  BSYNC B1 ;  /* 0x0000000000017941 */ /* 0x000fea0003800000 */
.L_x_6147:
        /* <DEDUP_REMOVED lines=22> */
.L_x_6152:
[----:B------:R-:W-:Y:S02]  /*6ba0*/  MOV R123, R100 ;  /* 0x00000064007b7202 */ /* 0x000fe40000000f00 */
.L_x_6153:
[----:B------:R-:W-:Y:S05]  /*6bb0*/  BSYNC B1 ;  /* 0x0000000000017941 */ /* 0x000fea0003800000 */
.L_x_6151:
        /* <DEDUP_REMOVED lines=16> */
.L_x_6157:
[----:B------:R-:W-:Y:S05]  /*6cc0*/  BSYNC B2 ;  /* 0x0000000000027941 */ /* 0x000fea0003800000 */
.L_x_6156:
        /* <DEDUP_REMOVED lines=44> */
.L_x_6155:
[----:B------:R-:W-:Y:S05]  /*6f90*/  BSYNC B1 ;  /* 0x0000000000017941 */ /* 0x000fea0003800000 */
.L_x_6154:
        /* <DEDUP_REMOVED lines=22> */
.L_x_6159:
[----:B------:R-:W-:Y:S02]  /*7100*/  IMAD.MOV.U32 R60, RZ, RZ, R100 ;  /* 0x000000ffff3c7224 */ /* 0x000fe400078e0064 */
.L_x_6160:
[----:B------:R-:W-:Y:S05]  /*7110*/  BSYNC B1 ;  /* 0x0000000000017941 */ /* 0x000fea0003800000 */
.L_x_6158:
        /* <DEDUP_REMOVED lines=16> */
.L_x_6164:
[----:B------:R-:W-:Y:S05]  /*7220*/  BSYNC B2 ;  /* 0x0000000000027941 */ /* 0x000fea0003800000 */
.L_x_6163:
        /* <DEDUP_REMOVED lines=44> */
.L_x_6162:
[----:B------:R-:W-:Y:S05]  /*74f0*/  BSYNC B1 ;  /* 0x0000000000017941 */ /* 0x000fea0003800000 */
.L_x_6161:
        /* <DEDUP_REMOVED lines=21> */
.L_x_6166:
[----:B------:R-:W-:Y:S02]  /*7650*/  IMAD.MOV.U32 R60, RZ, RZ, R100 ;  /* 0x000000ffff3c7224 */ /* 0x000fe400078e0064 */
.L_x_6167:
[----:B------:R-:W-:Y:S05]  /*7660*/  BSYNC B1 ;  /* 0x0000000000017941 */ /* 0x000fea0003800000 */
.L_x_6165:
        /* <DEDUP_REMOVED lines=16> */
.L_x_6171:
[----:B------:R-:W-:Y:S05]  /*7770*/  BSYNC B2 ;  /* 0x0000000000027941 */ /* 0x000fea0003800000 */
.L_x_6170:
        /* <DEDUP_REMOVED lines=44> */
.L_x_6169:
[----:B------:R-:W-:Y:S05]  /*7a40*/  BSYNC B1 ;  /* 0x0000000000017941 */ /* 0x000fea0003800000 */
.L_x_6168:
        /* <DEDUP_REMOVED lines=21> */
.L_x_6173:
[----:B------:R-:W-:Y:S02]  /*7ba0*/  MOV R124, R100 ;  /* 0x00000064007c7202 */ /* 0x000fe40000000f00 */
.L_x_6174:
[----:B------:R-:W-:Y:S05]  /*7bb0*/  BSYNC B1 ;  /* 0x0000000000017941 */ /* 0x000fea0003800000 */
.L_x_6172:
        /* <DEDUP_REMOVED lines=16> */
.L_x_6178:
[----:B------:R-:W-:Y:S05]  /*7cc0*/  BSYNC B2 ;  /* 0x0000000000027941 */ /* 0x000fea0003800000 */
.L_x_6177:
        /* <DEDUP_REMOVED lines=44> */
.L_x_6176:
[----:B------:R-:W-:Y:S05]  /*7f90*/  BSYNC B1 ;  /* 0x0000000000017941 */ /* 0x000fea0003800000 */
.L_x_6175:
        /* <DEDUP_REMOVED lines=21> */
.L_x_6180:
[----:B------:R-:W-:Y:S02]  /*80f0*/  IMAD.MOV.U32 R124, RZ, RZ, R100 ;  /* 0x000000ffff7c7224 */ /* 0x000fe400078e0064 */
.L_x_6181:
[----:B------:R-:W-:Y:S05]  /*8100*/  BSYNC B1 ;  /* 0x0000000000017941 */ /* 0x000fea0003800000 */
.L_x_6179:
        /* <DEDUP_REMOVED lines=16> */
.L_x_6185:
[----:B------:R-:W-:Y:S05]  /*8210*/  BSYNC B2 ;  /* 0x0000000000027941 */ /* 0x000fea0003800000 */
.L_x_6184:
        /* <DEDUP_REMOVED lines=44> */
.L_x_6183:
[----:B------:R-:W-:Y:S05]  /*84e0*/  BSYNC B1 ;  /* 0x0000000000017941 */ /* 0x000fea0003800000 */
.L_x_6182:
        /* <DEDUP_REMOVED lines=21> */
.L_x_6187:
[----:B------:R-:W-:Y:S02]  /*8640*/  IMAD.MOV.U32 R62, RZ, RZ, R100 ;  /* 0x000000ffff3e7224 */ /* 0x000fe400078e0064 */
.L_x_6188:
[----:B------:R-:W-:Y:S05]  /*8650*/  BSYNC B1 ;  /* 0x0000000000017941 */ /* 0x000fea0003800000 */
.L_x_6186:
        /* <DEDUP_REMOVED lines=16> */
.L_x_6192:
[----:B------:R-:W-:Y:S05]  /*8760*/  BSYNC B2 ;  /* 0x0000000000027941 */ /* 0x000fea0003800000 */
.L_x_6191:
        /* <DEDUP_REMOVED lines=44> */
.L_x_6190:
[----:B------:R-:W-:Y:S05]  /*8a30*/  BSYNC B1 ;  /* 0x0000000000017941 */ /* 0x000fea0003800000 */
.L_x_6189:
        /* <DEDUP_REMOVED lines=21> */
.L_x_6194:
[----:B------:R-:W-:Y:S02]  /*8b90*/  MOV R128, R100 ;  /* 0x0000006400807202 */ /* 0x000fe40000000f00 */
.L_x_6195:
[----:B------:R-:W-:Y:S05]  /*8ba0*/  BSYNC B1 ;  /* 0x0000000000017941 */ /* 0x000fea0003800000 */
.L_x_6193:
        /* <DEDUP_REMOVED lines=18> */
.L_x_6199:
[----:B------:R-:W-:Y:S05]  /*8cd0*/  BSYNC B2 ;  /* 0x0000000000027941 */ /* 0x000fea0003800000 */
.L_x_6198:
        /* <DEDUP_REMOVED lines=44> */
.L_x_6197:
[----:B------:R-:W-:Y:S05]  /*8fa0*/  BSYNC B1 ;  /* 0x0000000000017941 */ /* 0x000fea0003800000 */
.L_x_6196:
[----:B------:R-:W0:Y:S01]  /*8fb0*/  I2F.U32 R60, R128 ;  /* 0x00000080003c7306 */ /* 0x000e220000201000 */
[----:B------:R-:W-:Y:S01]  /*8fc0*/  SEL R64, RZ, 0x1, P2 ;  /* 0x00000001ff407807 */ /* 0x000fe20001000000 */
[----:B------:R-:W-:Y:S01]  /*8fd0*/  HADD2.F32 R63, -RZ, R63.H1_H1 ;  /* 0x3000003fff3f7230 */ /* 0x000fe20000004100 */
[----:B------:R-:W-:Y:S01]  /*8fe0*/  ISETP.NE.AND P2, PT, R125, RZ, PT ;  /* 0x000000ff7d00720c */ /* 0x000fe20003f45270 */
[----:B------:R-:W-:Y:S01]  /*8ff0*/  @P0 HADD2.F32 R132, -RZ, R59.H1_H1 ;  /* 0x3000003bff840230 */ /* 0x000fe20000004100 */
[----:B------:R-:W-:Y:S01]  /*9000*/  SEL R62, RZ, 0x1, P1 ;  /* 0x00000001ff3e7807 */ /* 0x000fe20000800000 */
[----:B------:R-:W-:Y:S01]  /*9010*/  IMAD.WIDE.U32 R64, R64, 0x1000000, RZ ;  /* 0x0100000040407825 */ /* 0x000fe200078e00ff */
[----:B------:R-:W-:Y:S02]  /*9020*/  ISETP.NE.AND P6, PT, R118, RZ, PT ;  /* 0x000000ff7600720c */ /* 0x000fe40003fc5270 */
[----:B------:R-:W-:Y:S01]  /*9030*/  SEL R118, RZ, 0x10000, P5 ;  /* 0x00010000ff767807 */ /* 0x000fe20002800000 */
[----:B------:R-:W-:Y:S01]  /*9040*/  FMUL.FTZ R66, R63, R108 ;  /* 0x0000006c3f427220 */ /* 0x000fe20000410000 */
[----:B------:R-:W-:Y:S01]  /*9050*/  SEL R67, RZ, 0x100, P4 ;  /* 0x00000100ff437807 */ /* 0x000fe20002000000 */
[----:B------:R-:W-:Y:S01]  /*9060*/  IMAD.WIDE.U32 R62, R62, 0x10000, RZ ;  /* 0x000100003e3e7825 */ /* 0x000fe200078e00ff */
[----:B------:R-:W-:-:S02]  /*9070*/  SEL R79, RZ, 0x1, P6 ;  /* 0x00000001ff4f7807 */ /* 0x000fc40003000000 */
[----:B------:R-:W-:Y:S01]  /*9080*/  IADD3 R138, R106, 0x60, RZ ;  /* 0x000000606a8a7810 */ /* 0x000fe20007ffe0ff */
[----:B0-----:R-:W-:Y:S02]  /*9090*/  FFMA.FTZ R60, R60, R107, 1.1641532182693481445e-10 ;  /* 0x2f0000003c3c7423 */ /* 0x001fe4000001006b */
[----:B------:R-:W-:-:S03]  /*90a0*/  FMUL.FTZ R66, R66, c[0x0][0x1e8] ;  /* 0x00007a0042427a20 */ /* 0x000fc60000410000 */
[----:B------:R-:W-:Y:S02]  /*90b0*/  FSETP.GTU.FTZ.AND P1, PT, R60, c[0x0][0x1e4], PT ;  /* 0x000079003c007a0b */ /* 0x000fe40003f3c000 */
        /* <DEDUP_REMOVED lines=11> */
[----:B------:R-:W-:Y:S01]  /*9170*/  IMAD.WIDE.U32 R130, R130, R77, c[0x0][0x190] ;  /* 0x0000640082827625 */ /* 0x000fe200078e004d */
[----:B------:R-:W-:Y:S02]  /*9180*/  LOP3.LUT R79, R65, R67, R64, 0xfe, !PT ;  /* 0x00000043414f7212 */ /* 0x000fe400078efe40 */
[----:B------:R-:W-:Y:S01]  /*9190*/  F2FP.PACK_AB R65, R123, R120 ;  /* 0x000000787b41723e */ /* 0x000fe200000000ff */
[----:B------:R-:W-:Y:S01]  /*91a0*/  @P0 IMAD.WIDE.U32 R128, R138, R109, c[0x0][0x180] ;  /* 0x000060008a800625 */ /* 0x000fe200078e006d */
        /* <DEDUP_REMOVED lines=20> */
.L_x_6201:
[----:B0-----:R-:W-:Y:S02]  /*92f0*/  IMAD.MOV.U32 R118, RZ, RZ, R100 ;  /* 0x000000ffff767224 */ /* 0x001fe400078e0064 */
.L_x_6202:
[----:B------:R-:W-:Y:S05]  /*9300*/  BSYNC B1 ;  /* 0x0000000000017941 */ /* 0x000fea0003800000 */
.L_x_6200:
        /* <DEDUP_REMOVED lines=16> */
.L_x_6206:
[----:B------:R-:W-:Y:S05]  /*9410*/  BSYNC B2 ;  /* 0x0000000000027941 */ /* 0x000fea0003800000 */
.L_x_6205:
        /* <DEDUP_REMOVED lines=44> */
.L_x_6204:
[----:B------:R-:W-:Y:S05]  /*96e0*/  BSYNC B1 ;  /* 0x0000000000017941 */ /* 0x000fea0003800000 */
.L_x_6203:
        /* <DEDUP_REMOVED lines=22> */
.L_x_6208:
[----:B------:R-:W-:Y:S02]  /*9850*/  IMAD.MOV.U32 R131, RZ, RZ, R100 ;  /* 0x000000ffff837224 */ /* 0x000fe400078e0064 */
.L_x_6209:
[----:B------:R-:W-:Y:S05]  /*9860*/  BSYNC B1 ;  /* 0x0000000000017941 */ /* 0x000fea0003800000 */
.L_x_6207:
        /* <DEDUP_REMOVED lines=16> */
.L_x_6213:
[----:B------:R-:W-:Y:S05]  /*9970*/  BSYNC B2 ;  /* 0x0000000000027941 */ /* 0x000fea0003800000 */
.L_x_6212:
        /* <DEDUP_REMOVED lines=44> */
.L_x_6211:
[----:B------:R-:W-:Y:S05]  /*9c40*/  BSYNC B1 ;  /* 0x0000000000017941 */ /* 0x000fea0003800000 */
.L_x_6210:
        /* <DEDUP_REMOVED lines=22> */
.L_x_6215:
[----:B------:R-:W-:Y:S02]  /*9db0*/  MOV R60, R100 ;  /* 0x00000064003c7202 */ /* 0x000fe40000000f00 */
.L_x_6216:
[----:B------:R-:W-:Y:S05]  /*9dc0*/  BSYNC B1 ;  /* 0x0000000000017941 */ /* 0x000fea0003800000 */
.L_x_6214:
        /* <DEDUP_REMOVED lines=16> */
.L_x_6220:
[----:B------:R-:W-:Y:S05]  /*9ed0*/  BSYNC B2 ;  /* 0x0000000000027941 */ /* 0x000fea0003800000 */
.L_x_6219:
        /* <DEDUP_REMOVED lines=44> */
.L_x_6218:
[----:B------:R-:W-:Y:S05]  /*a1a0*/  BSYNC B1 ;  /* 0x0000000000017941 */ /* 0x000fea0003800000 */
.L_x_6217:
        /* <DEDUP_REMOVED lines=21> */
.L_x_6222:
[----:B------:R-:W-:Y:S02]  /*a300*/  IMAD.MOV.U32 R60, RZ, RZ, R100 ;  /* 0x000000ffff3c7224 */ /* 0x000fe400078e0064 */
.L_x_6223:
[----:B------:R-:W-:Y:S05]  /*a310*/  BSYNC B1 ;  /* 0x0000000000017941 */ /* 0x000fea0003800000 */
.L_x_6221:
        /* <DEDUP_REMOVED lines=16> */
.L_x_6227:
[----:B------:R-:W-:Y:S05]  /*a420*/  BSYNC B2 ;  /* 0x0000000000027941 */ /* 0x000fea0003800000 */
.L_x_6226:
        /* <DEDUP_REMOVED lines=44> */
.L_x_6225:
[----:B------:R-:W-:Y:S05]  /*a6f0*/  BSYNC B1 ;  /* 0x0000000000017941 */ /* 0x000fea0003800000 */
.L_x_6224:
        /* <DEDUP_REMOVED lines=21> */
.L_x_6229:
[----:B------:R-:W-:Y:S02]  /*a850*/  IMAD.MOV.U32 R132, RZ, RZ, R100 ;  /* 0x000000ffff847224 */ /* 0x000fe400078e0064 */
.L_x_6230:
[----:B------:R-:W-:Y:S05]  /*a860*/  BSYNC B1 ;  /* 0x0000000000017941 */ /* 0x000fea0003800000 */
.L_x_6228:
        /* <DEDUP_REMOVED lines=16> */
.L_x_6234:
[----:B------:R-:W-:Y:S05]  /*a970*/  BSYNC B2 ;  /* 0x0000000000027941 */ /* 0x000fea0003800000 */
.L_x_6233:
        /* <DEDUP_REMOVED lines=44> */
.L_x_6232:
[----:B------:R-:W-:Y:S05]  /*ac40*/  BSYNC B1 ;  /* 0x0000000000017941 */ /* 0x000fea0003800000 */
.L_x_6231:
        /* <DEDUP_REMOVED lines=21> */
.L_x_6236:
[----:B------:R-:W-:Y:S02]  /*ada0*/  MOV R132, R100 ;  /* 0x0000006400847202 */ /* 0x000fe40000000f00 */
.L_x_6237:
[----:B------:R-:W-:Y:S05]  /*adb0*/  BSYNC B1 ;  /* 0x0000000000017941 */ /* 0x000fea0003800000 */
.L_x_6235:
        /* <DEDUP_REMOVED lines=16> */
.L_x_6241:
[----:B------:R-:W-:Y:S05]  /*aec0*/  BSYNC B2 ;  /* 0x0000000000027941 */ /* 0x000fea0003800000 */
.L_x_6240:
        /* <DEDUP_REMOVED lines=44> */
.L_x_6239:
[----:B------:R-:W-:Y:S05]  /*b190*/  BSYNC B1 ;  /* 0x0000000000017941 */ /* 0x000fea0003800000 */
.L_x_6238:
        /* <DEDUP_REMOVED lines=21> */
.L_x_6243:
[----:B------:R-:W-:Y:S02]  /*b2f0*/  IMAD.MOV.U32 R62, RZ, RZ, R100 ;  /* 0x000000ffff3e7224 */ /* 0x000fe400078e0064 */
.L_x_6244:
[----:B------:R-:W-:Y:S05]  /*b300*/  BSYNC B1 ;  /* 0x0000000000017941 */ /* 0x000fea0003800000 */
.L_x_6242:
        /* <DEDUP_REMOVED lines=16> */
.L_x_6248:
[----:B------:R-:W-:Y:S05]  /*b410*/  BSYNC B2 ;  /* 0x0000000000027941 */ /* 0x000fea0003800000 */
.L_x_6247:
        /* <DEDUP_REMOVED lines=44> */
.L_x_6246:
[----:B------:R-:W-:Y:S05]  /*b6e0*/  BSYNC B1 ;  /* 0x0000000000017941 */ /* 0x000fea0003800000 */
.L_x_6245:
        /* <DEDUP_REMOVED lines=21> */
.L_x_6250:
[----:B------:R-:W-:Y:S02]  /*b840*/  IMAD.MOV.U32 R135, RZ, RZ, R100 ;  /* 0x000000ffff877224 */ /* 0x000fe400078e0064 */
.L_x_6251:
[----:B------:R-:W-:Y:S05]  /*b850*/  BSYNC B1 ;  /* 0x0000000000017941 */ /* 0x000fea0003800000 */
.L_x_6249:
        /* <DEDUP_REMOVED lines=18> */
.L_x_6255:
[----:B------:R-:W-:Y:S05]  /*b980*/  BSYNC B2 ;  /* 0x0000000000027941 */ /* 0x000fea0003800000 */
.L_x_6254:
        /* <DEDUP_REMOVED lines=44> */
.L_x_6253:
[----:B------:R-:W-:Y:S05]  /*bc50*/  BSYNC B1 ;  /* 0x0000000000017941 */ /* 0x000fea0003800000 */
.L_x_6252:
        /* <DEDUP_REMOVED lines=18> */
[----:B------:R-:W-:Y:S01]  /*bd80*/  SEL R60, RZ, 0x1, P2 ;  /* 0x00000001ff3c7807 */ /* 0x000fe20001000000 */
[----:B------:R-:W-:Y:S01]  /*bd90*/  IMAD.WIDE.U32 R138, R138, R77, c[0x0][0x190] ;  /* 0x000064008a8a7625 */ /* 0x000fe200078e004d */
        /* <DEDUP_REMOVED lines=32> */
.L_x_6257:
[----:B0-----:R-:W-:Y:S02]  /*bfa0*/  MOV R118, R100 ;  /* 0x0000006400767202 */ /* 0x001fe40000000f00 */
.L_x_6258:
[----:B------:R-:W-:Y:S05]  /*bfb0*/  BSYNC B1 ;  /* 0x0000000000017941 */ /* 0x000fea0003800000 */
.L_x_6256:
        /* <DEDUP_REMOVED lines=16> */
.L_x_6262:
[----:B------:R-:W-:Y:S05]  /*c0c0*/  BSYNC B2 ;  /* 0x0000000000027941 */ /* 0x000fea0003800000 */
.L_x_6261:
        /* <DEDUP_REMOVED lines=44> */
.L_x_6260:
[----:B------:R-:W-:Y:S05]  /*c390*/  BSYNC B1 ;  /* 0x0000000000017941 */ /* 0x000fea0003800000 */
.L_x_6259:
        /* <DEDUP_REMOVED lines=22> */
.L_x_6264:
[----:B------:R-:W-:Y:S02]  /*c500*/  IMAD.MOV.U32 R139, RZ, RZ, R100 ;  /* 0x000000ffff8b7224 */ /* 0x000fe400078e0064 */
.L_x_6265:
[----:B------:R-:W-:Y:S05]  /*c510*/  BSYNC B1 ;  /* 0x0000000000017941 */ /* 0x000fea0003800000 */
.L_x_6263:
        /* <DEDUP_REMOVED lines=16> */
.L_x_6269:
[----:B------:R-:W-:Y:S05]  /*c620*/  BSYNC B2 ;  /* 0x0000000000027941 */ /* 0x000fea0003800000 */
.L_x_6268:
        /* <DEDUP_REMOVED lines=44> */
.L_x_6267:
[----:B------:R-:W-:Y:S05]  /*c8f0*/  BSYNC B1 ;  /* 0x0000000000017941 */ /* 0x000fea0003800000 */
.L_x_6266:
        /* <DEDUP_REMOVED lines=22> */
.L_x_6271:
[----:B------:R-:W-:Y:S02]  /*ca60*/  IMAD.MOV.U32 R60, RZ, RZ, R100 ;  /* 0x000000ffff3c7224 */ /* 0x000fe400078e0064 */
.L_x_6272:
[----:B------:R-:W-:Y:S05]  /*ca70*/  BSYNC B1 ;  /* 0x0000000000017941 */ /* 0x000fea0003800000 */
.L_x_6270:
        /* <DEDUP_REMOVED lines=16> */
.L_x_6276:
[----:B------:R-:W-:Y:S05]  /*cb80*/  BSYNC B2 ;  /* 0x0000000000027941 */ /* 0x000fea0003800000 */
.L_x_6275:
        /* <DEDUP_REMOVED lines=44> */
.L_x_6274:
[----:B------:R-:W-:Y:S05]  /*ce50*/  BSYNC B1 ;  /* 0x0000000000017941 */ /* 0x000fea0003800000 */
.L_x_6273:
        /* <DEDUP_REMOVED lines=21> */
.L_x_6278:
[----:B------:R-:W-:Y:S02]  /*cfb0*/  MOV R60, R100 ;  /* 0x00000064003c7202 */ /* 0x000fe40000000f00 */
.L_x_6279:
[----:B------:R-:W-:Y:S05]  /*cfc0*/  BSYNC B1 ;  /* 0x0000000000017941 */ /* 0x000fea0003800000 */
.L_x_6277:
        /* <DEDUP_REMOVED lines=16> */
.L_x_6283:
[----:B------:R-:W-:Y:S05]  /*d0d0*/  BSYNC B2 ;  /* 0x0000000000027941 */ /* 0x000fea0003800000 */
.L_x_6282:
        /* <DEDUP_REMOVED lines=44> */
.L_x_6281:
[----:B------:R-:W-:Y:S05]  /*d3a0*/  BSYNC B1 ;  /* 0x0000000000017941 */ /* 0x000fea0003800000 */
.L_x_6280:
        /* <DEDUP_REMOVED lines=21> */
.L_x_6285:
[----:B------:R-:W-:Y:S02]  /*d500*/  IMAD.MOV.U32 R140, RZ, RZ, R100 ;  /* 0x000000ffff8c7224 */ /* 0x000fe400078e0064 */
.L_x_6286:
[----:B------:R-:W-:Y:S05]  /*d510*/  BSYNC B1 ;  /* 0x0000000000017941 */ /* 0x000fea0003800000 */
.L_x_6284:
        /* <DEDUP_REMOVED lines=16> */
.L_x_6290:
[----:B------:R-:W-:Y:S05]  /*d620*/  BSYNC B2 ;  /* 0x0000000000027941 */ /* 0x000fea0003800000 */
.L_x_6289:
        /* <DEDUP_REMOVED lines=43> */
[----:B------:R-:W-:-:S06]  /*d8e0*/  HFMA2.MMA R61, -RZ, RZ, 0, 0 ;  /* 0x00000000ff3d7435 */ /* 0x000fcc00000001ff */
.L_x_6288:
[----:B------:R-:W-:Y:S05]  /*d8f0*/  BSYNC B1 ;  /* 0x0000000000017941 */ /* 0x000fea0003800000 */
.L_x_6287:
        /* <DEDUP_REMOVED lines=21> */
.L_x_6292:
[----:B------:R-:W-:Y:S02]  /*da50*/  MOV R140, R100 ;  /* 0x00000064008c7202 */ /* 0x000fe40000000f00 */
.L_x_6293:
[----:B------:R-:W-:Y:S05]  /*da60*/  BSYNC B1 ;  /* 0x0000000000017941 */ /* 0x000fea0003800000 */
.L_x_6291:
        /* <DEDUP_REMOVED lines=16> */
.L_x_6297:
[----:B------:R-:W-:Y:S05]  /*db70*/  BSYNC B2 ;  /* 0x0000000000027941 */ /* 0x000fea0003800000 */
.L_x_6296:
        /* <DEDUP_REMOVED lines=42> */
[----:B------:R-:W-:Y:S01]  /*de20*/  HFMA2.MMA R60, -RZ, RZ, 0, 0 ;  /* 0x00000000ff3c7435 */ /* 0x000fe200000001ff */
[----:B------:R-:W-:-:S05]  /*de30*/  LOP3.LUT R103, R61, UR26, R64, 0x96, !PT ;  /* 0x0000001a3d677c12 */ /* 0x000fca000f8e9640 */
.L_x_6295:
[----:B------:R-:W-:Y:S05]  /*de40*/  BSYNC B1 ;  /* 0x0000000000017941 */ /* 0x000fea0003800000 */
.L_x_6294:
        /* <DEDUP_REMOVED lines=21> */
.L_x_6299:
[----:B------:R-:W-:Y:S02]  /*dfa0*/  MOV R62, R100 ;  /* 0x00000064003e7202 */ /* 0x000fe40000000f00 */
.L_x_6300:
[----:B------:R-:W-:Y:S05]  /*dfb0*/  BSYNC B1 ;  /* 0x0000000000017941 */ /* 0x000fea0003800000 */
.L_x_6298:
        /* <DEDUP_REMOVED lines=16> */
.L_x_6304:
[----:B------:R-:W-:Y:S05]  /*e0c0*/  BSYNC B2 ;  /* 0x0000000000027941 */ /* 0x000fea0003800000 */
.L_x_6303:
        /* <DEDUP_REMOVED lines=44> */
.L_x_6302:
[----:B------:R-:W-:Y:S05]  /*e390*/  BSYNC B1 ;  /* 0x0000000000017941 */ /* 0x000fea0003800000 */
.L_x_6301:
        /* <DEDUP_REMOVED lines=21> */
.L_x_6306:
[----:B------:R-:W-:Y:S02]  /*e4f0*/  MOV R143, R100 ;  /* 0x00000064008f7202 */ /* 0x000fe40000000f00 */
.L_x_6307:
[----:B------:R-:W-:Y:S05]  /*e500*/  BSYNC B1 ;  /* 0x0000000000017941 */ /* 0x000fea0003800000 */
.L_x_6305:
        /* <DEDUP_REMOVED lines=18> */
.L_x_6311:
[----:B------:R-:W-:Y:S05]  /*e630*/  BSYNC B2 ;  /* 0x0000000000027941 */ /* 0x000fea0003800000 */
.L_x_6310:
        /* <DEDUP_REMOVED lines=44> */
.L_x_6309:
[----:B------:R-:W-:Y:S05]  /*e900*/  BSYNC B1 ;  /* 0x0000000000017941 */ /* 0x000fea0003800000 */
.L_x_6308:
        /* <DEDUP_REMOVED lines=12> */
[----:B------:R-:W-:-:S03]  /*e9d0*/  SEL R79, RZ, 0x1, P6 ;  /* 0x00000001ff4f7807 */ /* 0x000fc60003000000 */
[----:B0-----:R-:W-:Y:S02]  /*e9e0*/  FFMA.FTZ R60, R60, R107, 1.1641532182693481445e-10 ;  /* 0x2f0000003c3c7423 */ /* 0x001fe4000001006b */
[----:B------:R-:W-:Y:S02]  /*e9f0*/  FMUL.FTZ R66, R66, c[0x0][0x1e8] ;  /* 0x00007a0042427a20 */ /* 0x000fe40000410000 */
[----:B------:R-:W-:Y:S01]  /*ea00*/  IMAD.WIDE.U32 R148, R146, R109, c[0x0][0x188] ;  /* 0x0000620092947625 */ /* 0x000fe200078e006d */
[----:B------:R-:W-:Y:S02]  /*ea10*/  FSETP.GTU.FTZ.AND P1, PT, R60, c[0x0][0x1e4], PT ;  /* 0x000079003c007a0b */ /* 0x000fe40003f3c000 */
[----:B------:R-:W-:Y:S01]  /*ea20*/  SEL R60, RZ, 0x1, P2 ;  /* 0x00000001ff3c7807 */ /* 0x000fe20001000000 */
[----:B------:R-:W-:Y:S01]  /*ea30*/  IMAD.WIDE.U32 R146, R146, R77, c[0x0][0x190] ;  /* 0x0000640092927625 */ /* 0x000fe200078e004d */
[----:B------:R-:W-:Y:S02]  /*ea40*/  SEL R141, RZ, 0x1000000, P1 ;  /* 0x01000000ff8d7807 */ /* 0x000fe40000800000 */
[----:B------:R-:W-:Y:S01]  /*ea50*/  FSEL R143, R66, RZ, !P1 ;  /* 0x000000ff428f7208 */ /* 0x000fe20004800000 */
[----:B------:R-:W-:Y:S01]  /*ea60*/  IMAD.WIDE.U32 R60, R60, 0x100, RZ ;  /* 0x000001003c3c7825 */ /* 0x000fe200078e00ff */
[----:B------:R-:W-:-:S02]  /*ea70*/  LOP3.LUT R67, R67, R141, R118, 0xfe, !PT ;  /* 0x0000008d43437212 */ /* 0x000fc400078efe76 */
[----:B------:R-:W-:Y:S01]  /*ea80*/  IADD3 R118, R106, 0xa0, RZ ;  /* 0x000000a06a767810 */ /* 0x000fe20007ffe0ff */
[----:B------:R-:W-:Y:S01]  /*ea90*/  @P0 FADD.FTZ R143, R144, R143 ;  /* 0x0000008f908f0221 */ /* 0x000fe20000010000 */
[----:B------:R-:W-:Y:S02]  /*eaa0*/  LOP3.LUT R78, R60, R64, R62, 0xfe, !PT ;  /* 0x000000403c4e7212 */ /* 0x000fe400078efe3e */
[----:B------:R-:W-:Y:S01]  /*eab0*/  SEL R64, RZ, 0x1, P3 ;  /* 0x00000001ff407807 */ /* 0x000fe20001800000 */
[----:B------:R-:W-:Y:S01]  /*eac0*/  @P0 IMAD.WIDE.U32 R144, R109, R118, c[0x0][0x180] ;  /* 0x000060006d900625 */ /* 0x000fe200078e0076 */
[----:B------:R-:W-:Y:S02]  /*ead0*/  LOP3.LUT R78, R78, R79, RZ, 0xfc, !PT ;  /* 0x0000004f4e4e7212 */ /* 0x000fe400078efcff */
[----:B------:R-:W-:Y:S02]  /*eae0*/  LOP3.LUT R79, R65, R67, R64, 0xfe, !PT ;  /* 0x00000043414f7212 */ /* 0x000fe400078efe40 */
[----:B------:R-:W-:-:S02]  /*eaf0*/  F2FP.PACK_AB R66, R142, R139 ;  /* 0x0000008b8e42723e */ /* 0x000fc400000000ff */
[----:B------:R-:W-:Y:S02]  /*eb00*/  F2FP.PACK_AB R65, R137, R136 ;  /* 0x000000888941723e */ /* 0x000fe400000000ff */
[----:B------:R-:W-:Y:S02]  /*eb10*/  F2FP.PACK_AB R64, R138, R135 ;  /* 0x000000878a40723e */ /* 0x000fe400000000ff */
[----:B------:R-:W-:Y:S02]  /*eb20*/  F2FP.PACK_AB R67, R143, R140 ;  /* 0x0000008c8f43723e */ /* 0x000fe400000000ff */
        /* <DEDUP_REMOVED lines=18> */
.L_x_6313:
[----:B0-----:R-:W-:Y:S02]  /*ec50*/  MOV R141, R100 ;  /* 0x00000064008d7202 */ /* 0x001fe40000000f00 */
.L_x_6314:
[----:B------:R-:W-:Y:S05]  /*ec60*/  BSYNC B1 ;  /* 0x0000000000017941 */ /* 0x000fea0003800000 */
.L_x_6312:
        /* <DEDUP_REMOVED lines=16> */
.L_x_6318:
[----:B------:R-:W-:Y:S05]  /*ed70*/  BSYNC B2 ;  /* 0x0000000000027941 */ /* 0x000fea0003800000 */
.L_x_6317:
        /* <DEDUP_REMOVED lines=44> */
.L_x_6316:
[----:B------:R-:W-:Y:S05]  /*f040*/  BSYNC B1 ;  /* 0x0000000000017941 */ /* 0x000fea0003800000 */
.L_x_6315:
        /* <DEDUP_REMOVED lines=22> */
.L_x_6320:
[----:B------:R-:W-:Y:S02]  /*f1b0*/  MOV R141, R100 ;  /* 0x00000064008d7202 */ /* 0x000fe40000000f00 */
.L_x_6321:
[----:B------:R-:W-:Y:S05]  /*f1c0*/  BSYNC B1 ;  /* 0x0000000000017941 */ /* 0x000fea0003800000 */
.L_x_6319:
        /* <DEDUP_REMOVED lines=16> */
.L_x_6325:
[----:B------:R-:W-:Y:S05]  /*f2d0*/  BSYNC B2 ;  /* 0x0000000000027941 */ /* 0x000fea0003800000 */
.L_x_6324:
        /* <DEDUP_REMOVED lines=44> */
.L_x_6323:
[----:B------:R-:W-:Y:S05]  /*f5a0*/  BSYNC B1 ;  /* 0x0000000000017941 */ /* 0x000fea0003800000 */
.L_x_6322:
        /* <DEDUP_REMOVED lines=22> */
.L_x_6327:
[----:B------:R-:W-:Y:S02]  /*f710*/  MOV R60, R100 ;  /* 0x00000064003c7202 */ /* 0x000fe40000000f00 */
.L_x_6328:
[----:B------:R-:W-:Y:S05]  /*f720*/  BSYNC B1 ;  /* 0x0000000000017941 */ /* 0x000fea0003800000 */
.L_x_6326:
        /* <DEDUP_REMOVED lines=16> */
.L_x_6332:
[----:B------:R-:W-:Y:S05]  /*f830*/  BSYNC B2 ;  /* 0x0000000000027941 */ /* 0x000fea0003800000 */
.L_x_6331:
        /* <DEDUP_REMOVED lines=44> */
.L_x_6330:
[----:B------:R-:W-:Y:S05]  /*fb00*/  BSYNC B1 ;  /* 0x0000000000017941 */ /* 0x000fea0003800000 */
.L_x_6329:
        /* <DEDUP_REMOVED lines=21> */
.L_x_6334:
[----:B------:R-:W-:Y:S02]  /*fc60*/  MOV R60, R100 ;  /* 0x00000064003c7202 */ /* 0x000fe40000000f00 */
.L_x_6335:
[----:B------:R-:W-:Y:S05]  /*fc70*/  BSYNC B1 ;  /* 0x0000000000017941 */ /* 0x000fea0003800000 */
.L_x_6333:
        /* <DEDUP_REMOVED lines=16> */
.L_x_6339:
[----:B------:R-:W-:Y:S05]  /*fd80*/  BSYNC B2 ;  /* 0x0000000000027941 */ /* 0x000fea0003800000 */
.L_x_6338:
        /* <DEDUP_REMOVED lines=44> */
.L_x_6337:
[----:B------:R-:W-:Y:S05]  /*10050*/  BSYNC B1 ;  /* 0x0000000000017941 */ /* 0x000fea0003800000 */
.L_x_6336:
        /* <DEDUP_REMOVED lines=21> */
.L_x_6341:
[----:B------:R-:W-:Y:S02]  /*101b0*/  MOV R141, R100 ;  /* 0x00000064008d7202 */ /* 0x000fe40000000f00 */
.L_x_6342:
[----:B------:R-:W-:Y:S05]  /*101c0*/  BSYNC B1 ;  /* 0x0000000000017941 */ /* 0x000fea0003800000 */
.L_x_6340:
        /* <DEDUP_REMOVED lines=16> */
.L_x_6346:
[----:B------:R-:W-:Y:S05]  /*102d0*/  BSYNC B2 ;  /* 0x0000000000027941 */ /* 0x000fea0003800000 */
.L_x_6345:
        /* <DEDUP_REMOVED lines=44> */
.L_x_6344:
[----:B------:R-:W-:Y:S05]  /*105a0*/  BSYNC B1 ;  /* 0x0000000000017941 */ /* 0x000fea0003800000 */
.L_x_6343:
        /* <DEDUP_REMOVED lines=21> */
.L_x_6348:
[----:B------:R-:W-:Y:S02]  /*10700*/  MOV R141, R100 ;  /* 0x00000064008d7202 */ /* 0x000fe40000000f00 */
.L_x_6349:
[----:B------:R-:W-:Y:S05]  /*10710*/  BSYNC B1 ;  /* 0x0000000000017941 */ /* 0x000fea0003800000 */
.L_x_6347:
        /* <DEDUP_REMOVED lines=16> */
.L_x_6353:
[----:B------:R-:W-:Y:S05]  /*10820*/  BSYNC B2 ;  /* 0x0000000000027941 */ /* 0x000fea0003800000 */
.L_x_6352:
        /* <DEDUP_REMOVED lines=44> */
.L_x_6351:
[----:B------:R-:W-:Y:S05]  /*10af0*/  BSYNC B1 ;  /* 0x0000000000017941 */ /* 0x000fea0003800000 */
.L_x_6350:
        /* <DEDUP_REMOVED lines=21> */
.L_x_6355:
[----:B------:R-:W-:Y:S02]  /*10c50*/  MOV R62, R100 ;  /* 0x00000064003e7202 */ /* 0x000fe40000000f00 */
.L_x_6356:
[----:B------:R-:W-:Y:S05]  /*10c60*/  BSYNC B1 ;  /* 0x0000000000017941 */ /* 0x000fea0003800000 */
.L_x_6354:
        /* <DEDUP_REMOVED lines=16> */
.L_x_6360:
[----:B------:R-:W-:Y:S05]  /*10d70*/  BSYNC B2 ;  /* 0x0000000000027941 */ /* 0x000fea0003800000 */
.L_x_6359:
        /* <DEDUP_REMOVED lines=44> */
.L_x_6358:
[----:B------:R-:W-:Y:S05]  /*11040*/  BSYNC B1 ;  /* 0x0000000000017941 */ /* 0x000fea0003800000 */
.L_x_6357:
        /* <DEDUP_REMOVED lines=21> */
.L_x_6362:
[----:B------:R-:W-:Y:S02]  /*111a0*/  MOV R62, R100 ;  /* 0x00000064003e7202 */ /* 0x000fe40000000f00 */
.L_x_6363:
[----:B------:R-:W-:Y:S05]  /*111b0*/  BSYNC B1 ;  /* 0x0000000000017941 */ /* 0x000fea0003800000 */
.L_x_6361:
        /* <DEDUP_REMOVED lines=18> */
.L_x_6367:
[----:B------:R-:W-:Y:S05]  /*112e0*/  BSYNC B2 ;  /* 0x0000000000027941 */ /* 0x000fea0003800000 */
.L_x_6366:
        /* <DEDUP_REMOVED lines=44> */
.L_x_6365:
[----:B------:R-:W-:Y:S05]  /*115b0*/  BSYNC B1 ;  /* 0x0000000000017941 */ /* 0x000fea0003800000 */
.L_x_6364:
[----:B------:R-:W-:Y:S01]  /*115c0*/  FADD.FTZ R61, RZ, R69 ;  /* 0x00000045ff3d7221 */ /* 0x000fe20000010000 */
[----:B------:R-:W0:Y:S01]  /*115d0*/  I2F.U32 R62, R62 ;  /* 0x0000003e003e7306 */ /* 0x000e220000201000 */
[----:B------:R-:W-:Y:S01]  /*115e0*/  SEL R65, RZ, 0x100, P4 ;  /* 0x00000100ff417807 */ /* 0x000fe20002000000 */
[----:B------:R-:W-:Y:S01]  /*115f0*/  HADD2.F32 R63, -RZ, R63.H1_H1 ;  /* 0x3000003fff3f7230 */ /* 0x000fe20000004100 */
[----:B------:R-:W-:Y:S01]  /*11600*/  FADD.FTZ R64, R61, R70 ;  /* 0x000000463d407221 */ /* 0x000fe20000010000 */
[----:B------:R-:W-:-:S02]  /*11610*/  SEL R60, RZ, 0x10000, P5 ;  /* 0x00010000ff3c7807 */ /* 0x000fc40002800000 */
[----:B------:R-:W-:Y:S01]  /*11620*/  ISETP.NE.AND P5, PT, R152, RZ, PT ;  /* 0x000000ff9800720c */ /* 0x000fe20003fa5270 */
[----:B------:R-:W-:Y:S01]  /*11630*/  FADD.FTZ R61, R64, R71 ;  /* 0x00000047403d7221 */ /* 0x000fe20000010000 */
[----:B------:R-:W-:Y:S01]  /*11640*/  SEL R79, RZ, 0x1, P3 ;  /* 0x00000001ff4f7807 */ /* 0x000fe20001800000 */
[----:B------:R-:W-:Y:S01]  /*11650*/  FMUL.FTZ R63, R63, R108 ;  /* 0x0000006c3f3f7220 */ /* 0x000fe20000410000 */
[----:B------:R-:W-:Y:S01]  /*11660*/  ISETP.NE.AND P6, PT, R150, RZ, PT ;  /* 0x000000ff9600720c */ /* 0x000fe20003fc5270 */
[----:B------:R-:W-:Y:S02]  /*11670*/  FADD.FTZ R61, R61, R74 ;  /* 0x0000004a3d3d7221 */ /* 0x000fe40000010000 */
[----:B------:R-:W-:Y:S02]  /*11680*/  FMUL.FTZ R108, R63, c[0x0][0x1e8] ;  /* 0x00007a003f6c7a20 */ /* 0x000fe40000410000 */
[----:B------:R-:W-:Y:S02]  /*11690*/  FADD.FTZ R64, R61, R72 ;  /* 0x000000483d407221 */ /* 0x000fe40000010000 */
[----:B0-----:R-:W-:Y:S01]  /*116a0*/  FFMA.FTZ R107, R62, R107, 1.1641532182693481445e-10 ;  /* 0x2f0000003e6b7423 */ /* 0x001fe2000001006b */
[----:B------:R-:W-:Y:S01]  /*116b0*/  SEL R62, RZ, 0x1, P2 ;  /* 0x00000001ff3e7807 */ /* 0x000fe20001000000 */
[----:B------:R-:W-:-:S03]  /*116c0*/  FADD.FTZ R64, R64, R75 ;  /* 0x0000004b40407221 */ /* 0x000fc60000010000 */
[----:B------:R-:W-:Y:S01]  /*116d0*/  FSETP.GTU.FTZ.AND P4, PT, R107, c[0x0][0x1e4], PT ;  /* 0x000079006b007a0b */ /* 0x000fe20003f9c000 */
[----:B------:R-:W-:Y:S01]  /*116e0*/  FADD.FTZ R61, R64, R73 ;  /* 0x00000049403d7221 */ /* 0x000fe20000010000 */
[----:B------:R-:W-:Y:S01]  /*116f0*/  @P0 HADD2.F32 R107, -RZ, R59.H1_H1 ;  /* 0x3000003bff6b0230 */ /* 0x000fe20000004100 */
[----:B------:R-:W-:Y:S01]  /*11700*/  IMAD.WIDE.U32 R62, R62, 0x1000000, RZ ;  /* 0x010000003e3e7825 */ /* 0x000fe200078e00ff */
[----:B------:R-:W-:Y:S02]  /*11710*/  SEL R78, RZ, 0x1000000, P4 ;  /* 0x01000000ff4e7807 */ /* 0x000fe40002000000 */
[----:B------:R-:W-:Y:S01]  /*11720*/  FSEL R108, R108, RZ, !P4 ;  /* 0x000000ff6c6c7208 */ /* 0x000fe20006000000 */
[----:B------:R-:W-:Y:S01]  /*11730*/  FADD.FTZ R61, R61, R76 ;  /* 0x0000004c3d3d7221 */ /* 0x000fe20000010000 */
[----:B------:R-:W-:-:S03]  /*11740*/  LOP3.LUT R78, R65, R78, R60, 0xfe, !PT ;  /* 0x0000004e414e7212 */ /* 0x000fc600078efe3c */
[----:B------:R-:W-:Y:S01]  /*11750*/  FADD.FTZ R64, R61, R110 ;  /* 0x0000006e3d407221 */ /* 0x000fe20000010000 */
[----:B------:R-:W-:Y:S01]  /*11760*/  LOP3.LUT R63, R63, R78, R79, 0xfe, !PT ;  /* 0x0000004e3f3f7212 */ /* 0x000fe200078efe4f */
[----:B------:R-:W-:Y:S01]  /*11770*/  @P0 FADD.FTZ R108, R107, R108 ;  /* 0x0000006c6b6c0221 */ /* 0x000fe20000010000 */
        /* <DEDUP_REMOVED lines=25> */
[----:B------:R-:W-:-:S03]  /*11910*/  SEL R64, RZ, 0x1, P5 ;  /* 0x00000001ff407807 */ /* 0x000fc60002800000 */
[----:B------:R-:W-:Y:S02]  /*11920*/  FADD.FTZ R61, R61, R138 ;  /* 0x0000008a3d3d7221 */ /* 0x000fe40000010000 */
[----:B------:R-:W-:-:S04]  /*11930*/  IMAD.WIDE.U32 R64, R64, 0x100, RZ ;  /* 0x0000010040407825 */ /* 0x000fc800078e00ff */
[----:B------:R-:W-:-:S04]  /*11940*/  FADD.FTZ R60, R61, R136 ;  /* 0x000000883d3c7221 */ /* 0x000fc80000010000 */
[----:B------:R-:W-:Y:S01]  /*11950*/  FADD.FTZ R66, R60, R137 ;  /* 0x000000893c427221 */ /* 0x000fe20000010000 */
[----:B------:R-:W-:Y:S02]  /*11960*/  SEL R60, RZ, 0x1, P1 ;  /* 0x00000001ff3c7807 */ /* 0x000fe40000800000 */
[----:B------:R-:W-:Y:S01]  /*11970*/  ISETP.NE.AND P1, PT, R68, RZ, PT ;  /* 0x000000ff4400720c */ /* 0x000fe20003f25270 */
[----:B------:R-:W-:Y:S02]  /*11980*/  FADD.FTZ R67, R66, R139 ;  /* 0x0000008b42437221 */ /* 0x000fe40000010000 */
[----:B------:R-:W-:-:S04]  /*11990*/  IMAD.WIDE.U32 R60, R60, 0x10000, RZ ;  /* 0x000100003c3c7825 */ /* 0x000fc800078e00ff */
[----:B------:R-:W-:Y:S01]  /*119a0*/  FADD.FTZ R67, R67, R142 ;  /* 0x0000008e43437221 */ /* 0x000fe20000010000 */
[----:B------:R-:W-:Y:S02]  /*119b0*/  LOP3.LUT R65, R65, R63, R61, 0xfe, !PT ;  /* 0x0000003f41417212 */ /* 0x000fe400078efe3d */
[----:B------:R-:W-:Y:S01]  /*119c0*/  LOP3.LUT R78, R64, R62, R60, 0xfe, !PT ;  /* 0x0000003e404e7212 */ /* 0x000fe200078efe3c */
[----:B------:R-:W-:Y:S01]  /*119d0*/  FADD.FTZ R66, R67, R140 ;  /* 0x0000008c43427221 */ /* 0x000fe20000010000 */
[----:B------:R-:W-:Y:S02]  /*119e0*/  F2FP.PACK_AB R62, R151, R146 ;  /* 0x00000092973e723e */ /* 0x000fe400000000ff */
[----:B------:R-:W-:Y:S01]  /*119f0*/  F2FP.PACK_AB R60, R147, R144 ;  /* 0x00000090933c723e */ /* 0x000fe200000000ff */
[----:B------:R-:W-:Y:S01]  /*11a00*/  FADD.FTZ R61, R66, R143 ;  /* 0x0000008f423d7221 */ /* 0x000fe20000010000 */
[----:B------:R-:W-:Y:S01]  /*11a10*/  F2FP.PACK_AB R63, R108, R149 ;  /* 0x000000956c3f723e */ /* 0x000fe200000000ff */
[----:B------:R-:W-:-:S04]  /*11a20*/  IMAD.WIDE.U32 R66, R118, R109, c[0x0][0x188] ;  /* 0x0000620076427625 */ /* 0x000fc800078e006d */
[----:B------:R-:W-:Y:S01]  /*11a30*/  FADD.FTZ R64, R61, R144 ;  /* 0x000000903d407221 */ /* 0x000fe20000010000 */
[----:B------:R-:W-:-:S03]  /*11a40*/  F2FP.PACK_AB R61, R148, R145 ;  /* 0x00000091943d723e */ /* 0x000fc600000000ff */
[----:B------:R-:W-:Y:S01]  /*11a50*/  FADD.FTZ R150, R64, R147 ;  /* 0x0000009340967221 */ /* 0x000fe20000010000 */
[----:B------:R-:W-:Y:S01]  /*11a60*/  LOP3.LUT R64, R78, R79, RZ, 0xfc, !PT ;  /* 0x0000004f4e407212 */ /* 0x000fe200078efcff */
        /* <DEDUP_REMOVED lines=11> */
.L_x_6372:
        /* <DEDUP_REMOVED lines=116> */
.L_x_6373:
[----:B------:R-:W-:Y:S01]  /*12260*/  FMUL.FTZ R60, R67, R67 ;  /* 0x00000043433c7220 */ /* 0x000fe20000410000 */
[----:B------:R-:W-:Y:S01]  /*12270*/  ISETP.NE.AND P0, PT, RZ, UR8, PT ;  /* 0x00000008ff007c0c */ /* 0x000fe2000bf05270 */
[----:B--2---:R-:W-:Y:S01]  /*12280*/  FADD.FTZ R64, R64, R65 ;  /* 0x0000004140407221 */ /* 0x004fe20000010000 */
[----:B------:R-:W-:Y:S01]  /*12290*/  MOV R61, c[0x0][0x1e0] ;  /* 0x00007800003d7a02 */ /* 0x000fe20000000f00 */
[----:B------:R-:W-:Y:S01]  /*122a0*/  IMAD.MOV.U32 R107, RZ, RZ, 0x4 ;  /* 0x00000004ff6b7424 */ /* 0x000fe200078e00ff */
[----:B------:R-:W-:-:S03]  /*122b0*/  FSEL R60, R60, RZ, P0 ;  /* 0x000000ff3c3c7208 */ /* 0x000fc60000000000 */
        /* <DEDUP_REMOVED lines=43> */
[----:B-1----:R-:W-:-:S02]  /*12570*/  FADD.FTZ R62, -R64, R137 ;  /* 0x00000089403e7221 */ /* 0x002fc40000010100 */
[C---:B------:R-:W-:Y:S02]  /*12580*/  FADD.FTZ R66, -R64.reuse, R139 ;  /* 0x0000008b40427221 */ /* 0x040fe40000010100 */
[C---:B------:R-:W-:Y:S02]  /*12590*/  FADD.FTZ R142, -R64.reuse, R142 ;  /* 0x0000008e408e7221 */ /* 0x040fe40000010100 */
[C---:B------:R-:W-:Y:S02]  /*125a0*/  FADD.FTZ R140, -R64.reuse, R140 ;  /* 0x0000008c408c7221 */ /* 0x040fe40000010100 */
[C---:B------:R-:W-:Y:S01]  /*125b0*/  FADD.FTZ R68, -R64.reuse, R143 ;  /* 0x0000008f40447221 */ /* 0x040fe20000010100 */
[----:B------:R-:W-:Y:S01]  /*125c0*/  HADD2.F32 R143, -RZ, R49.H1_H1 ;  /* 0x30000031ff8f7230 */ /* 0x000fe20000004100 */
[C---:B------:R-:W-:Y:S02]  /*125d0*/  FADD.FTZ R144, -R64.reuse, R144 ;  /* 0x0000009040907221 */ /* 0x040fe40000010100 */
[----:B------:R-:W-:-:S02]  /*125e0*/  FADD.FTZ R78, -R64, R147 ;  /* 0x00000093404e7221 */ /* 0x000fc40000010100 */
[C---:B------:R-:W-:Y:S01]  /*125f0*/  FADD.FTZ R150, -R64.reuse, R145 ;  /* 0x0000009140967221 */ /* 0x040fe20000010100 */
[----:B------:R-:W-:Y:S01]  /*12600*/  HADD2.F32 R145, -RZ, R35.H1_H1 ;  /* 0x30000023ff917230 */ /* 0x000fe20000004100 */
[C---:B------:R-:W-:Y:S02]  /*12610*/  FADD.FTZ R148, -R64.reuse, R148 ;  /* 0x0000009440947221 */ /* 0x040fe40000010100 */
[C---:B------:R-:W-:Y:S02]  /*12620*/  FADD.FTZ R146, -R64.reuse, R146 ;  /* 0x0000009240927221 */ /* 0x040fe40000010100 */
[C---:B------:R-:W-:Y:S02]  /*12630*/  FADD.FTZ R152, -R64.reuse, R151 ;  /* 0x0000009740987221 */ /* 0x040fe40000010100 */
[C---:B------:R-:W-:Y:S02]  /*12640*/  FADD.FTZ R154, -R64.reuse, R149 ;  /* 0x00000095409a7221 */ /* 0x040fe40000010100 */
[----:B------:R-:W-:Y:S01]  /*12650*/  FADD.FTZ R64, -R64, R108 ;  /* 0x0000006c40407221 */ /* 0x000fe20000010100 */
[----:B------:R-:W-:Y:S01]  /*12660*/  HADD2.F32 R108, -RZ, R55.H0_H0 ;  /* 0x20000037ff6c7230 */ /* 0x000fe20000004100 */
        /* <DEDUP_REMOVED lines=23> */
[C---:B------:R-:W-:Y:S01]  /*127e0*/  FMUL.FTZ R79, R65.reuse, R126 ;  /* 0x0000007e414f7220 */ /* 0x040fe20000410000 */
[----:B------:R-:W-:Y:S01]  /*127f0*/  HADD2.F32 R126, -RZ, R38.H0_H0 ;  /* 0x20000026ff7e7230 */ /* 0x000fe20000004100 */
        /* <DEDUP_REMOVED lines=12> */
[----:B------:R-:W-:Y:S01]  /*128c0*/  HADD2.F32 R62, -RZ, R55.H1_H1 ;  /* 0x30000037ff3e7230 */ /* 0x000fe20000004100 */
        /* <DEDUP_REMOVED lines=9> */
[C---:B------:R-:W-:Y:S02]  /*12960*/  FMUL.FTZ R137, R65.reuse, R148 ;  /* 0x0000009441897220 */ /* 0x040fe40000410000 */
[C---:B------:R-:W-:Y:S02]  /*12970*/  FMUL.FTZ R146, R65.reuse, R146 ;  /* 0x0000009241927220 */ /* 0x040fe40000410000 */
[C---:B------:R-:W-:Y:S02]  /*12980*/  FMUL.FTZ R139, R65.reuse, R152 ;  /* 0x00000098418b7220 */ /* 0x040fe40000410000 */
[C---:B------:R-:W-:Y:S02]  /*12990*/  FMUL.FTZ R154, R65.reuse, R154 ;  /* 0x0000009a419a7220 */ /* 0x040fe40000410000 */
[----:B------:R-:W-:Y:S01]  /*129a0*/  FMUL.FTZ R64, R65, R64 ;  /* 0x0000004041407220 */ /* 0x000fe20000410000 */
[--C-:B------:R-:W-:Y:S01]  /*129b0*/  HADD2.F32 R65, -RZ, R54.reuse.H0_H0 ;  /* 0x20000036ff417230 */ /* 0x100fe20000004100 */
[----:B------:R-:W-:Y:S01]  /*129c0*/  FFMA.FTZ R73, R73, R108, R19 ;  /* 0x0000006c49497223 */ /* 0x000fe20000010013 */
[----:B------:R-:W-:Y:S01]  /*129d0*/  HADD2.F32 R108, -RZ, R54.H1_H1 ;  /* 0x30000036ff6c7230 */ /* 0x000fe20000004100 */
[----:B------:R-:W-:Y:S01]  /*129e0*/  FFMA.FTZ R70, R70, R68, R23 ;  /* 0x0000004446467223 */ /* 0x000fe20000010017 */
[----:B------:R-:W-:Y:S01]  /*129f0*/  HADD2.F32 R68, -RZ, R52.H0_H0 ;  /* 0x20000034ff447230 */ /* 0x000fe20000004100 */
[----:B------:R-:W-:-:S02]  /*12a00*/  FFMA.FTZ R72, R72, R65, R21 ;  /* 0x0000004148487223 */ /* 0x000fc40000010015 */
[----:B------:R-:W-:Y:S01]  /*12a10*/  FFMA.FTZ R65, R75, R108, R20 ;  /* 0x0000006c4b417223 */ /* 0x000fe20000010014 */
[--C-:B------:R-:W-:Y:S01]  /*12a20*/  HADD2.F32 R75, -RZ, R51.reuse.H0_H0 ;  /* 0x20000033ff4b7230 */ /* 0x100fe20000004100 */
        /* <DEDUP_REMOVED lines=11> */
[----:B------:R-:W-:Y:S01]  /*12ae0*/  HADD2.F32 R74, -RZ, R45.H0_H0 ;  /* 0x2000002dff4a7230 */ /* 0x000fe20000004100 */
[----:B------:R-:W-:Y:S01]  /*12af0*/  FFMA.FTZ R117, R117, R75, R12 ;  /* 0x0000004b75757223 */ /* 0x000fe2000001000c */
[----:B------:R-:W-:Y:S01]  /*12b00*/  HADD2.F32 R75, -RZ, R46.H1_H1 ;  /* 0x3000002eff4b7230 */ /* 0x000fe20000004100 */
        /* <DEDUP_REMOVED lines=13> */
[--C-:B------:R-:W-:Y:S01]  /*12be0*/  HADD2.F32 R75, -RZ, R41.reuse.H0_H0 ;  /* 0x20000029ff4b7230 */ /* 0x100fe20000004100 */
[----:B------:R-:W-:Y:S01]  /*12bf0*/  FFMA.FTZ R62, R69, R62, R18 ;  /* 0x0000003e453e7223 */ /* 0x000fe20000010012 */
[----:B------:R-:W-:Y:S01]  /*12c00*/  HADD2.F32 R69, -RZ, R52.H1_H1 ;  /* 0x30000034ff457230 */ /* 0x000fe20000004100 */
[----:B------:R-:W-:Y:S01]  /*12c10*/  FFMA.FTZ R60, R125, R60, R2 ;  /* 0x0000003c7d3c7223 */ /* 0x000fe20000010002 */
[----:B------:R-:W-:Y:S01]  /*12c20*/  HADD2.F32 R125, -RZ, R44.H1_H1 ;  /* 0x3000002cff7d7230 */ /* 0x000fe20000004100 */
[----:B------:R-:W-:Y:S01]  /*12c30*/  FFMA.FTZ R112, R76, R112, R9 ;  /* 0x000000704c707223 */ /* 0x000fe20000010009 */
[----:B------:R-:W-:Y:S01]  /*12c40*/  HADD2.F32 R76, -RZ, R41.H1_H1 ;  /* 0x30000029ff4c7230 */ /* 0x000fe20000004100 */
        /* <DEDUP_REMOVED lines=35> */
[----:B------:R-:W-:Y:S01]  /*12e80*/  F2FP.PACK_AB R77, R143, R108 ;  /* 0x0000006c8f4d723e */ /* 0x000fe200000000ff */
[----:B------:R-:W-:Y:S01]  /*12e90*/  FFMA.FTZ R137, R137, R74, R94 ;  /* 0x0000004a89897223 */ /* 0x000fe2000001005e */
[----:B------:R-:W-:Y:S01]  /*12ea0*/  F2FP.PACK_AB R78, R117, R78 ;  /* 0x0000004e754e723e */ /* 0x000fe200000000ff */
[----:B------:R-:W-:Y:S01]  /*12eb0*/  IMAD.MOV.U32 R117, RZ, RZ, 0x10 ;  /* 0x00000010ff757424 */ /* 0x000fe200078e00ff */
[C---:B------:R-:W-:Y:S01]  /*12ec0*/  LEA R68, P0, R106.reuse, c[0x0][0x208], 0x4 ;  /* 0x000082006a447a11 */ /* 0x040fe200078020ff */
[----:B------:R-:W-:Y:S01]  /*12ed0*/  HADD2.F32 R66, -RZ, R36.H0_H0 ;  /* 0x20000024ff427230 */ /* 0x000fe20000004100 */
[----:B------:R-:W-:Y:S01]  /*12ee0*/  IADD3 R108, R106, 0x20, RZ ;  /* 0x000000206a6c7810 */ /* 0x000fe20007ffe0ff */
[----:B------:R-:W-:Y:S01]  /*12ef0*/  FFMA.FTZ R146, R146, R75, R93 ;  /* 0x0000004b92927223 */ /* 0x000fe2000001005d */
[----:B------:R-:W-:Y:S01]  /*12f00*/  F2FP.PACK_AB R74, R65, R72 ;  /* 0x00000048414a723e */ /* 0x000fe200000000ff */
[----:B------:R-:W-:Y:S01]  /*12f10*/  FFMA.FTZ R124, R109, R124, R28 ;  /* 0x0000007c6d7c7223 */ /* 0x000fe2000001001c */
[----:B------:R-:W-:Y:S01]  /*12f20*/  F2FP.PACK_AB R75, R62, R73 ;  /* 0x000000493e4b723e */ /* 0x000fe200000000ff */
[----:B------:R-:W-:Y:S01]  /*12f30*/  FFMA.FTZ R139, R139, R76, R96 ;  /* 0x0000004c8b8b7223 */ /* 0x000fe20000010060 */
[----:B------:R-:W-:Y:S01]  /*12f40*/  F2FP.PACK_AB R72, R69, R156 ;  /* 0x0000009c4548723e */ /* 0x000fe200000000ff */
[----:B------:R-:W-:Y:S01]  /*12f50*/  IMAD.WIDE.U32 R108, R108, R117, c[0x0][0x208] ;  /* 0x000082006c6c7625 */ /* 0x000fe200078e0075 */
[----:B------:R-:W-:Y:S01]  /*12f60*/  F2FP.PACK_AB R73, R67, R70 ;  /* 0x000000464349723e */ /* 0x000fe200000000ff */
[--C-:B------:R-:W-:Y:S01]  /*12f70*/  HADD2.F32 R62, -RZ, R32.reuse.H0_H0 ;  /* 0x20000020ff3e7230 */ /* 0x100fe20000004100 */
[----:B------:R-:W-:Y:S01]  /*12f80*/  LEA.HI.X R69, R106, c[0x0][0x20c], RZ, 0x4, P0 ;  /* 0x000083006a457a11 */ /* 0x000fe200000f24ff */
[----:B------:R-:W-:Y:S01]  /*12f90*/  FFMA.FTZ R122, R122, R66, R81 ;  /* 0x000000427a7a7223 */ /* 0x000fe20000010051 */
[----:B------:R-:W-:Y:S01]  /*12fa0*/  F2FP.PACK_AB R76, R113, R110 ;  /* 0x0000006e714c723e */ /* 0x000fe200000000ff */
[----:B------:R-:W-:Y:S01]  /*12fb0*/  FFMA.FTZ R145, R64, R145, R105 ;  /* 0x0000009140917223 */ /* 0x000fe20000010069 */
[----:B------:R-:W-:Y:S01]  /*12fc0*/  HADD2.F32 R66, -RZ, R33.H0_H0 ;  /* 0x20000021ff427230 */ /* 0x000fe20000004100 */
[----:B------:R-:W-:Y:S01]  /*12fd0*/  STG.E.128 [R68.64], R72 ;  /* 0x0000004844007986 */ /* 0x000fe2000c101d06 */
[----:B------:R-:W-:Y:S01]  /*12fe0*/  HADD2.F32 R64, -RZ, R32.H1_H1 ;  /* 0x30000020ff407230 */ /* 0x000fe20000004100 */
[----:B------:R-:W-:Y:S01]  /*12ff0*/  IADD3 R110, R106, 0x40, RZ ;  /* 0x000000406a6e7810 */ /* 0x000fe20007ffe0ff */
[----:B------:R-:W-:Y:S01]  /*13000*/  FFMA.FTZ R144, R144, R62, R89 ;  /* 0x0000003e90907223 */ /* 0x000fe20000010059 */
[----:B------:R0:W-:Y:S01]  /*13010*/  STG.E.128 [R108.64], R76 ;  /* 0x0000004c6c007986 */ /* 0x0001e2000c101d06 */
[----:B------:R-:W-:Y:S01]  /*13020*/  FFMA.FTZ R150, R150, R66, R91 ;  /* 0x0000004296967223 */ /* 0x000fe2000001005b */
[----:B------:R-:W-:Y:S01]  /*13030*/  F2FP.PACK_AB R63, R60, R63 ;  /* 0x0000003f3c3f723e */ /* 0x000fe200000000ff */
[----:B------:R-:W-:Y:S01]  /*13040*/  FFMA.FTZ R115, R115, R64, R92 ;  /* 0x0000004073737223 */ /* 0x000fe2000001005c */
[----:B------:R-:W-:Y:S01]  /*13050*/  F2FP.PACK_AB R62, R61, R114 ;  /* 0x000000723d3e723e */ /* 0x000fe200000000ff */
[----:B------:R-:W-:Y:S01]  /*13060*/  IMAD R26, R107, c[0x0][0x160], R26 ;  /* 0x000058006b1a7a24 */ /* 0x000fe200078e021a */
[----:B------:R-:W-:Y:S01]  /*13070*/  F2FP.PACK_AB R66, R111, R116 ;  /* 0x000000746f42723e */ /* 0x000fe200000000ff */
[----:B------:R-:W-:Y:S01]  /*13080*/  IMAD.WIDE.U32 R110, R110, R117, c[0x0][0x208] ;  /* 0x000082006e6e7625 */ /* 0x000fe200078e0075 */
[----:B------:R-:W-:-:S02]  /*13090*/  F2FP.PACK_AB R61, R123, R120 ;  /* 0x000000787b3d723e */ /* 0x000fc400000000ff */
[----:B------:R-:W-:Y:S02]  /*130a0*/  F2FP.PACK_AB R60, R125, R112 ;  /* 0x000000707d3c723e */ /* 0x000fe400000000ff */
[----:B------:R-:W-:Y:S02]  /*130b0*/  F2FP.PACK_AB R67, R133, R132 ;  /* 0x000000848543723e */ /* 0x000fe400000000ff */
[----:B------:R-:W-:Y:S01]  /*130c0*/  F2FP.PACK_AB R65, R131, R128 ;  /* 0x000000808341723e */ /* 0x000fe200000000ff */
[----:B------:R1:W-:Y:S01]  /*130d0*/  STG.E.128 [R110.64], R60 ;  /* 0x0000003c6e007986 */ /* 0x0003e2000c101d06 */
[----:B------:R-:W-:Y:S02]  /*130e0*/  F2FP.PACK_AB R64, R124, R127 ;  /* 0x0000007f7c40723e */ /* 0x000fe400000000ff */
[C---:B0-----:R-:W-:Y:S02]  /*130f0*/  IADD3 R108, R106.reuse, 0x60, RZ ;  /* 0x000000606a6c7810 */ /* 0x041fe40007ffe0ff */
[----:B------:R-:W-:-:S02]  /*13100*/  IADD3 R78, R106, 0x80, RZ ;  /* 0x000000806a4e7810 */ /* 0x000fc40007ffe0ff */
[----:B------:R-:W-:Y:S01]  /*13110*/  LEA R76, P0, R118, c[0x0][0x208], 0x4 ;  /* 0x00008200764c7a11 */ /* 0x000fe200078020ff */
[-C--:B------:R-:W-:Y:S01]  /*13120*/  IMAD.WIDE.U32 R108, R108, R117.reuse, c[0x0][0x208] ;  /* 0x000082006c6c7625 */ /* 0x080fe200078e0075 */
[----:B------:R-:W-:Y:S02]  /*13130*/  F2FP.PACK_AB R71, R135, R140 ;  /* 0x0000008c8747723e */ /* 0x000fe400000000ff */
[----:B------:R-:W-:Y:S01]  /*13140*/  F2FP.PACK_AB R70, R129, R126 ;  /* 0x0000007e8146723e */ /* 0x000fe200000000ff */
[----:B------:R-:W-:Y:S01]  /*13150*/  IMAD.WIDE.U32 R78, R78, R117, c[0x0][0x208] ;  /* 0x000082004e4e7625 */ /* 0x000fe200078e0075 */
[----:B------:R-:W-:Y:S01]  /*13160*/  F2FP.PACK_AB R69, R121, R136 ;  /* 0x000000887945723e */ /* 0x000fe200000000ff */
[----:B------:R1:W-:Y:S01]  /*13170*/  STG.E.128 [R108.64], R64 ;  /* 0x000000406c007986 */ /* 0x0003e2000c101d06 */
[----:B------:R-:W-:Y:S02]  /*13180*/  F2FP.PACK_AB R68, R119, R122 ;  /* 0x0000007a7744723e */ /* 0x000fe400000000ff */
[----:B------:R-:W-:-:S02]  /*13190*/  F2FP.PACK_AB R75, R145, R154 ;  /* 0x0000009a914b723e */ /* 0x000fc400000000ff */
[----:B------:R-:W-:Y:S01]  /*131a0*/  F2FP.PACK_AB R74, R139, R146 ;  /* 0x000000928b4a723e */ /* 0x000fe200000000ff */
[----:B------:R1:W-:Y:S01]  /*131b0*/  STG.E.128 [R78.64], R68 ;  /* 0x000000444e007986 */ /* 0x0003e2000c101d06 */
[----:B------:R-:W-:Y:S02]  /*131c0*/  F2FP.PACK_AB R73, R137, R150 ;  /* 0x000000968949723e */ /* 0x000fe400000000ff */
[----:B------:R-:W-:Y:S02]  /*131d0*/  LEA.HI.X R77, R118, c[0x0][0x20c], RZ, 0x4, P0 ;  /* 0x00008300764d7a11 */ /* 0x000fe400000f24ff */
[----:B------:R-:W-:Y:S02]  /*131e0*/  F2FP.PACK_AB R72, R115, R144 ;  /* 0x000000907348723e */ /* 0x000fe400000000ff */
[----:B------:R-:W-:-:S03]  /*131f0*/  ISETP.GE.AND P0, PT, R26, c[0x0][0x164], PT ;  /* 0x000059001a007a0c */ /* 0x000fc60003f06270 */
[----:B------:R1:W-:Y:S10]  /*13200*/  STG.E.128 [R76.64], R72 ;  /* 0x000000484c007986 */ /* 0x0003f4000c101d06 */
[----:B-1----:R-:W-:Y:S01]  /*13210*/  @P0 CALL.REL.NOINC `(.L_x_6370) ;  /* 0x0000001000000944 */ /* 0x002fe20003c00000 */
[----:B------:R-:W-:Y:S05]  /*13220*/  BRA `(.L_x_6371) ;  /* 0xfffed89000007947 */ /* 0x000fea000383ffff */
.L_x_6370:
[----:B------:R-:W-:Y:S05]  /*13230*/  BSYNC B0 ;  /* 0x0000000000007941 */ /* 0x000fea0003800000 */
.L_x_6031:
[----:B------:R-:W-:Y:S05]  /*13240*/  EXIT ;  /* 0x000000000000794d */ /* 0x000fea0003800000 */
.L_x_6368:
[----:B0-----:R-:W-:Y:S01]  /*13250*/  HFMA2.MMA R62, -RZ, RZ, 0, 1.847743988037109375e-06 ;  /* 0x0000001fff3e7435 */ /* 0x001fe200000001ff */
[----:B------:R-:W-:Y:S01]  /*13260*/  MOV R65, R77 ;  /* 0x0000004d00417202 */ /* 0x000fe20000000f00 */
[----:B------:R-:W-:Y:S01]  /*13270*/  IMAD.MOV.U32 R64, RZ, RZ, 0x1 ;  /* 0x00000001ff407424 */ /* 0x000fe200078e00ff */
[----:B------:R-:W-:Y:S01]  /*13280*/  MOV R60, 0x132b0 ;  /* 0x000132b0003c7802 */ /* 0x000fe20000000f00 */
[----:B------:R-:W-:-:S02]  /*13290*/  IMAD.MOV.U32 R63, RZ, RZ, -0x1 ;  /* 0xffffffffff3f7424 */ /* 0x000fc400078e00ff */
[----:B------:R-:W-:Y:S05]  /*132a0*/  CALL.REL.NOINC `($__internal_25_$__cuda_sm70_shflsync_bfly_p) ;  /* 0x0000099000007944 */ /* 0x000fea0003c00000 */
[----:B-1----:R-:W-:Y:S01]  /*132b0*/  MOV R60, R64 ;  /* 0x00000040003c7202 */ /* 0x002fe20000000f00 */
[----:B0-----:R-:W-:Y:S05]  /*132c0*/  BRA `(.L_x_6372) ;  /* 0xffffe85000007947 */ /* 0x001fea000383ffff */
.L_x_6369:
[----:B------:R-:W-:Y:S01]  /*132d0*/  HFMA2.MMA R62, -RZ, RZ, 0, 1.847743988037109375e-06 ;  /* 0x0000001fff3e7435 */ /* 0x000fe200000001ff */
[----:B------:R-:W-:Y:S01]  /*132e0*/  IMAD.MOV.U32 R64, RZ, RZ, 0x2 ;  /* 0x00000002ff407424 */ /* 0x000fe200078e00ff */
[----:B------:R-:W-:Y:S01]  /*132f0*/  MOV R60, 0x13320 ;  /* 0x00013320003c7802 */ /* 0x000fe20000000f00 */
[----:B------:R-:W-:-:S03]  /*13300*/  IMAD.MOV.U32 R63, RZ, RZ, -0x1 ;  /* 0xffffffffff3f7424 */ /* 0x000fc600078e00ff */
[----:B0-----:R-:W-:Y:S05]  /*13310*/  CALL.REL.NOINC `($__internal_25_$__cuda_sm70_shflsync_bfly_p) ;  /* 0x0000092000007944 */ /* 0x001fea0003c00000 */
[----:B01----:R-:W-:Y:S01]  /*13320*/  FADD.FTZ R65, R65, R64 ;  /* 0x0000004041417221 */ /* 0x003fe20000010000 */
[----:B------:R-:W-:Y:S01]  /*13330*/  MOV R64, 0x4 ;  /* 0x0000000400407802 */ /* 0x000fe20000000f00 */
[----:B------:R-:W-:Y:S01]  /*13340*/  IMAD.MOV.U32 R62, RZ, RZ, 0x1f ;  /* 0x0000001fff3e7424 */ /* 0x000fe200078e00ff */
[----:B------:R-:W-:-:S02]  /*13350*/  MOV R63, 0xffffffff ;  /* 0xffffffff003f7802 */ /* 0x000fc40000000f00 */
[----:B------:R-:W-:Y:S02]  /*13360*/  MOV R60, 0x13380 ;  /* 0x00013380003c7802 */ /* 0x000fe40000000f00 */
[----:B------:R-:W-:Y:S05]  /*13370*/  CALL.REL.NOINC `($__internal_25_$__cuda_sm70_shflsync_bfly_p) ;  /* 0x000008c000007944 */ /* 0x000fea0003c00000 */
[----:B0-----:R-:W-:Y:S01]  /*13380*/  HFMA2.MMA R62, -RZ, RZ, 0, 1.847743988037109375e-06 ;  /* 0x0000001fff3e7435 */ /* 0x001fe200000001ff */
[----:B-1----:R-:W-:Y:S01]  /*13390*/  FADD.FTZ R65, R65, R64 ;  /* 0x0000004041417221 */ /* 0x002fe20000010000 */
[----:B------:R-:W-:Y:S01]  /*133a0*/  MOV R60, 0x133e0 ;  /* 0x000133e0003c7802 */ /* 0x000fe20000000f00 */
[----:B------:R-:W-:Y:S02]  /*133b0*/  IMAD.MOV.U32 R64, RZ, RZ, 0x8 ;  /* 0x00000008ff407424 */ /* 0x000fe400078e00ff */
[----:B------:R-:W-:Y:S02]  /*133c0*/  IMAD.MOV.U32 R63, RZ, RZ, -0x1 ;  /* 0xffffffffff3f7424 */ /* 0x000fe400078e00ff */
[----:B------:R-:W-:Y:S05]  /*133d0*/  CALL.REL.NOINC `($__internal_25_$__cuda_sm70_shflsync_bfly_p) ;  /* 0x0000086000007944 */ /* 0x000fea0003c00000 */
[----:B01----:R-:W-:Y:S01]  /*133e0*/  FADD.FTZ R65, R65, R64 ;  /* 0x0000004041417221 */ /* 0x003fe20000010000 */
[----:B------:R-:W-:Y:S01]  /*133f0*/  MOV R64, 0x10 ;  /* 0x0000001000407802 */ /* 0x000fe20000000f00 */
[----:B------:R-:W-:Y:S01]  /*13400*/  IMAD.MOV.U32 R62, RZ, RZ, 0x1f ;  /* 0x0000001fff3e7424 */ /* 0x000fe200078e00ff */
[----:B------:R-:W-:Y:S02]  /*13410*/  MOV R63, 0xffffffff ;  /* 0xffffffff003f7802 */ /* 0x000fe40000000f00 */
[----:B------:R-:W-:-:S02]  /*13420*/  MOV R60, 0x13440 ;  /* 0x00013440003c7802 */ /* 0x000fc40000000f00 */
[----:B------:R-:W-:Y:S05]  /*13430*/  CALL.REL.NOINC `($__internal_25_$__cuda_sm70_shflsync_bfly_p) ;  /* 0x0000080000007944 */ /* 0x000fea0003c00000 */
[----:B-1----:R-:W-:Y:S01]  /*13440*/  FADD.FTZ R64, R65, R64 ;  /* 0x0000004041407221 */ /* 0x002fe20000010000 */
[----:B0-----:R-:W-:-:S03]  /*13450*/  HFMA2.MMA R62, -RZ, RZ, 0, 1.847743988037109375e-06 ;  /* 0x0000001fff3e7435 */ /* 0x001fc600000001ff */
        /* <DEDUP_REMOVED lines=100> */
[----:B------:R-:W-:Y:S05]  /*13aa0*/  CALL.REL.NOINC `($__internal_25_$__cuda_sm70_shflsync_bfly_p) ;  /* 0x0000019000007944 */ /* 0x000fea0003c00000 */
[----:B01----:R-:W-:Y:S01]  /*13ab0*/  FADD.FTZ R65, R65, R64 ;  /* 0x0000004041417221 */ /* 0x003fe20000010000 */
[----:B------:R-:W-:Y:S01]  /*13ac0*/  MOV R64, 0x2 ;  /* 0x0000000200407802 */ /* 0x000fe20000000f00 */
[----:B------:R-:W-:Y:S01]  /*13ad0*/  IMAD.MOV.U32 R62, RZ, RZ, 0x1f ;  /* 0x0000001fff3e7424 */ /* 0x000fe200078e00ff */
[----:B------:R-:W-:Y:S02]  /*13ae0*/  MOV R63, 0xffffffff ;  /* 0xffffffff003f7802 */ /* 0x000fe40000000f00 */
[----:B------:R-:W-:-:S02]  /*13af0*/  MOV R60, 0x13b10 ;  /* 0x00013b10003c7802 */ /* 0x000fc40000000f00 */
[----:B------:R-:W-:Y:S05]  /*13b00*/  CALL.REL.NOINC `($__internal_25_$__cuda_sm70_shflsync_bfly_p) ;  /* 0x0000013000007944 */ /* 0x000fea0003c00000 */
[----:B0-----:R-:W-:Y:S01]  /*13b10*/  HFMA2.MMA R62, -RZ, RZ, 0, 1.847743988037109375e-06 ;  /* 0x0000001fff3e7435 */ /* 0x001fe200000001ff */
[----:B-1----:R-:W-:Y:S01]  /*13b20*/  FADD.FTZ R65, R65, R64 ;  /* 0x0000004041417221 */ /* 0x002fe20000010000 */
[----:B------:R-:W-:Y:S01]  /*13b30*/  MOV R60, 0x13b70 ;  /* 0x00013b70003c7802 */ /* 0x000fe20000000f00 */
[----:B------:R-:W-:-:S02]  /*13b40*/  IMAD.MOV.U32 R64, RZ, RZ, 0x4 ;  /* 0x00000004ff407424 */ /* 0x000fc400078e00ff */
[----:B------:R-:W-:Y:S02]  /*13b50*/  IMAD.MOV.U32 R63, RZ, RZ, -0x1 ;  /* 0xffffffffff3f7424 */ /* 0x000fe400078e00ff */
[----:B------:R-:W-:Y:S05]  /*13b60*/  CALL.REL.NOINC `($__internal_25_$__cuda_sm70_shflsync_bfly_p) ;  /* 0x000000d000007944 */ /* 0x000fea0003c00000 */
[----:B01----:R-:W-:Y:S01]  /*13b70*/  FADD.FTZ R65, R65, R64 ;  /* 0x0000004041417221 */ /* 0x003fe20000010000 */
[----:B------:R-:W-:Y:S01]  /*13b80*/  MOV R64, 0x8 ;  /* 0x0000000800407802 */ /* 0x000fe20000000f00 */
[----:B------:R-:W-:Y:S01]  /*13b90*/  IMAD.MOV.U32 R62, RZ, RZ, 0x1f ;  /* 0x0000001fff3e7424 */ /* 0x000fe200078e00ff */
[----:B------:R-:W-:Y:S02]  /*13ba0*/  MOV R63, 0xffffffff ;  /* 0xffffffff003f7802 */ /* 0x000fe40000000f00 */
[----:B------:R-:W-:Y:S02]  /*13bb0*/  MOV R60, 0x13bd0 ;  /* 0x00013bd0003c7802 */ /* 0x000fe40000000f00 */
[----:B------:R-:W-:Y:S05]  /*13bc0*/  CALL.REL.NOINC `($__internal_25_$__cuda_sm70_shflsync_bfly_p) ;  /* 0x0000007000007944 */ /* 0x000fea0003c00000 */
[----:B0-----:R-:W-:Y:S01]  /*13bd0*/  HFMA2.MMA R62, -RZ, RZ, 0, 1.847743988037109375e-06 ;  /* 0x0000001fff3e7435 */ /* 0x001fe200000001ff */
[----:B-1----:R-:W-:Y:S01]  /*13be0*/  FADD.FTZ R65, R65, R64 ;  /* 0x0000004041417221 */ /* 0x002fe20000010000 */
[----:B------:R-:W-:Y:S01]  /*13bf0*/  MOV R60, 0x13c30 ;  /* 0x00013c30003c7802 */ /* 0x000fe20000000f00 */
[----:B------:R-:W-:Y:S02]  /*13c00*/  IMAD.MOV.U32 R64, RZ, RZ, 0x10 ;  /* 0x00000010ff407424 */ /* 0x000fe400078e00ff */
[----:B------:R-:W-:-:S02]  /*13c10*/  IMAD.MOV.U32 R63, RZ, RZ, -0x1 ;  /* 0xffffffffff3f7424 */ /* 0x000fc400078e00ff */
[----:B------:R-:W-:Y:S05]  /*13c20*/  CALL.REL.NOINC `($__internal_25_$__cuda_sm70_shflsync_bfly_p) ;  /* 0x0000001000007944 */ /* 0x000fea0003c00000 */
[----:B01----:R-:W-:Y:S05]  /*13c30*/  BRA `(.L_x_6373) ;  /* 0xffffe62000007947 */ /* 0x003fea000383ffff */
        .weak           $__internal_25_$__cuda_sm70_shflsync_bfly_p
        .type           $__internal_25_$__cuda_sm70_shflsync_bfly_p,@function
        .size           $__internal_25_$__cuda_sm70_shflsync_bfly_p,(.L_x_43085 - $__internal_25_$__cuda_sm70_shflsync_bfly_p)
$__internal_25_$__cuda_sm70_shflsync_bfly_p:
[----:B------:R-:W-:Y:S01]  /*13c40*/  MOV R61, 0x0 ;  /* 0x00000000003d7802 */ /* 0x000fe20000000f00 */
[----:B------:R-:W-:Y:S04]  /*13c50*/  WARPSYNC R63 ;  /* 0x0000003f00007348 */ /* 0x000fe80003800000 */
[----:B------:R0:W1:Y:S01]  /*13c60*/  SHFL.BFLY PT, R64, R65, R64, R62 ;  /* 0x0c00004041407389 */ /* 0x00006200000e003e */
[----:B------:R-:W-:Y:S05]  /*13c70*/  RET.REL.NODEC R60 `(_ZN10layer_norm13ln_fwd_kernelINS_13Kernel_traitsI6__halfS2_S2_S2_fjLj1536ELj1ELj4ELj1ELj16ENS_18Kernel_traits_baseILj1536ES2_S2_S2_S2_fjLj128EEEEELb1ELb0ELb0ELb1EEEvNS_9FwdParamsE) ;  /* 0xfffec3803c007950 */ /* 0x000fea0003c3ffff */
.L_x_6374:
        /* <DEDUP_REMOVED lines=16> */
.L_x_43085:


//--------------------- .text._ZN10layer_norm13ln_fwd_kernelINS_13Kernel_traitsI6__halfS2_S2_S2_fjLj1536ELj1ELj4ELj1ELj16ENS_18Kernel_traits_baseILj1536ES2_S2_S2_S2_fjLj128EEEEELb1ELb0ELb1ELb0EEEvNS_9FwdParamsE --------------------------
	.section	.text._ZN10layer_norm13ln_fwd_kernelINS_13Kernel_traitsI6__halfS2_S2_S2_fjLj1536ELj1ELj4ELj1ELj16ENS_18Kernel_traits_baseILj1536ES2_S2_S2_S2_fjLj128EEEEELb1ELb0ELb1ELb0EEEvNS_9FwdParamsE,"ax",@progbits
	.sectioninfo	@"SHI_REGISTERS=215"
	.align	128
        .global         _ZN10layer_norm13ln_fwd_kernelINS_13Kernel_traitsI6__halfS2_S2_S2_fjLj1536ELj1ELj4ELj1ELj16ENS_18Kernel_traits_baseILj1536ES2_S2_S2_S2_fjLj128EEEEELb1ELb0ELb1ELb0EEEvNS_9FwdParamsE
        .type           _ZN10layer_norm13ln_fwd_kernelINS_13Kernel_traitsI6__halfS2_S2_S2_fjLj1536ELj1ELj4ELj1ELj16ENS_18Kernel_traits_baseILj1536ES2_S2_S2_S2_fjLj128EEEEELb1ELb0ELb1ELb0EEEvNS_9FwdParamsE,@function
        .size           _ZN10layer_norm13ln_fwd_kernelINS_13Kernel_traitsI6__halfS2_S2_S2_fjLj1536ELj1ELj4ELj1ELj16ENS_18Kernel_traits_baseILj1536ES2_S2_S2_S2_fjLj128EEEEELb1ELb0ELb1ELb0EEEvNS_9FwdParamsE,(.L_x_43086 - _ZN10layer_norm13ln_fwd_kernelINS_13Kernel_traitsI6__halfS2_S2_S2_fjLj1536ELj1ELj4ELj1ELj16ENS_18Kernel_traits_baseILj1536ES2_S2_S2_S2_fjLj128EEEEELb1ELb0ELb1ELb0EEEvNS_9FwdParamsE)
        .other          _ZN10layer_norm13ln_fwd_kernelINS_13Kernel_traitsI6__halfS2_S2_S2_fjLj1536ELj1ELj4ELj1ELj16ENS_18Kernel_traits_baseILj1536ES2_S2_S2_S2_fjLj128EEEEELb1ELb0ELb1ELb0EEEvNS_9FwdParamsE,@"STO_CUDA_ENTRY STV_DEFAULT"
_ZN10layer_norm13ln_fwd_kernelINS_13Kernel_traitsI6__halfS2_S2_S2_fjLj1536ELj1ELj4ELj1ELj16ENS_18Kernel_traits_baseILj1536ES2_S2_S2_S2_fjLj128EEEEELb1ELb0ELb1ELb0EEEvNS_9FwdParamsE:
.text._ZN10layer_norm13ln_fwd_kernelINS_13Kernel_traitsI6__halfS2_S2_S2_fjLj1536ELj1ELj4ELj1ELj16ENS_18Kernel_traits_baseILj1536ES2_S2_S2_S2_fjLj128EEEEELb1ELb0ELb1ELb0EEEvNS_9FwdParamsE:
[----:B------:R-:W-:Y:S02]  /*0000*/  IMAD.MOV.U32 R1, RZ, RZ, c[0x0][0x28] ;  /* 0x00000a00ff017624 */ /* 0x000fe400078e00ff */
[----:B------:R-:W-:Y:S01]  /*0010*/  ULDC.U8 UR4, c[0x0][0x244] ;  /* 0x0000910000047ab9 */ /* 0x000fe20000000000 */
[----:B------:R-:W-:Y:S01]  /*0020*/  MOV R143, c[0x0][0x23c] ;  /* 0x00008f00008f7a02 */ /* 0x000fe20000000f00 */
[----:B------:R-:W-:Y:S01]  /*0030*/  IMAD.MOV.U32 R142, RZ, RZ, c[0x0][0x238] ;  /* 0x00008e00ff8e7624 */ /* 0x000fe200078e00ff */
[----:B------:R-:W-:Y:S01]  /*0040*/  ISETP.NE.AND P0, PT, RZ, UR4, PT ;  /* 0x00000004ff007c0c */ /* 0x000fe2000bf05270 */
[----:B------:R-:W-:-:S12]  /*0050*/  ULDC.64 UR4, c[0x0][0x118] ;  /* 0x0000460000047ab9 */ /* 0x000fd80000000a00 */
[----:B------:R-:W-:Y:S02]  /*0060*/  @P0 IMAD.MOV.U32 R2, RZ, RZ, R142 ;  /* 0x000000ffff020224 */ /* 0x000fe400078e008e */
[----:B------:R-:W-:-:S06]  /*0070*/  @P0 IMAD.MOV.U32 R3, RZ, RZ, R143 ;  /* 0x000000ffff030224 */ /* 0x000fcc00078e008f */
[----:B------:R-:W2:Y:S01]  /*0080*/  @P0 LDG.E.64 R2, [R2.64] ;  /* 0x0000000402020981 */ /* 0x000ea2000c1e1b00 */
[----:B------:R-:W-:Y:S01]  /*0090*/  MOV R100, c[0x0][0x230] ;  /* 0x00008c0000647a02 */ /* 0x000fe20000000f00 */
[----:B------:R-:W-:-:S06]  /*00a0*/  IMAD.MOV.U32 R101, RZ, RZ, c[0x0][0x234] ;  /* 0x00008d00ff657624 */ /* 0x000fcc00078e00ff */
[----:B------:R-:W3:Y:S01]  /*00b0*/  @P0 LDG.E.64 R100, [R100.64] ;  /* 0x0000000464640981 */ /* 0x000ee2000c1e1b00 */
[----:B------:R-:W-:Y:S01]  /*00c0*/  MOV R0, c[0x0][0x168] ;  /* 0x00005a0000007a02 */ /* 0x000fe20000000f00 */
[----:B------:R-:W-:Y:S02]  /*00d0*/  BSSY B0, `(.L_x_6375) ;  /* 0x000003d000007945 */ /* 0x000fe40003800000 */
[----:B------:R-:W0:Y:S01]  /*00e0*/  S2R R39, SR_TID.X ;  /* 0x0000000000277919 */ /* 0x000e220000002100 */
[----:B------:R-:W-:-:S03]  /*00f0*/  SHF.R.S32.HI R0, RZ, 0x1f, R0 ;  /* 0x0000001fff007819 */ /* 0x000fc60000011400 */
[----:B------:R-:W1:Y:S01]  /*0100*/  S2R R24, SR_CTAID.X ;  /* 0x0000000000187919 */ /* 0x000e620000002500 */
[----:B------:R-:W-:Y:S02]  /*0110*/  LEA.HI R0, R0, c[0x0][0x168], RZ, 0x3 ;  /* 0x00005a0000007a11 */ /* 0x000fe400078f18ff */
[----:B0-----:R-:W-:Y:S01]  /*0120*/  LOP3.LUT R56, R39, 0x1f, RZ, 0xc0, !PT ;  /* 0x0000001f27387812 */ /* 0x001fe200078ec0ff */
[--C-:B-1----:R-:W-:Y:S01]  /*0130*/  IMAD R52, R24, c[0x0][0x0], R39.reuse ;  /* 0x0000000018347a24 */ /* 0x102fe200078e0227 */
[----:B------:R-:W-:-:S03]  /*0140*/  SHF.R.U32.HI R39, RZ, 0x5, R39 ;  /* 0x00000005ff277819 */ /* 0x000fc60000011627 */
[----:B------:R-:W-:Y:S01]  /*0150*/  IMAD.WIDE.U32 R4, R52, -0x326172a9, RZ ;  /* 0xcd9e8d5734047825 */ /* 0x000fe200078e00ff */
[----:B--2---:R-:W-:-:S05]  /*0160*/  @P0 IADD3 R142, P1, R2, c[0x0][0x240], RZ ;  /* 0x00009000028e0a10 */ /* 0x004fca0007f3e0ff */
[----:B------:R-:W-:Y:S01]  /*0170*/  @P0 IMAD.X R143, RZ, RZ, R3, P1 ;  /* 0x000000ffff8f0224 */ /* 0x000fe200008e0603 */
[----:B---3--:R-:W-:-:S04]  /*0180*/  IADD3 R49, R101, -0x4498517b, RZ ;  /* 0xbb67ae8565317810 */ /* 0x008fc80007ffe0ff */
[--C-:B------:R-:W-:Y:S02]  /*0190*/  SHF.R.U32.HI R51, RZ, 0x2, R143.reuse ;  /* 0x00000002ff337819 */ /* 0x100fe4000001168f */
[----:B------:R-:W-:Y:S02]  /*01a0*/  SHF.R.U64 R50, R142, 0x2, R143 ;  /* 0x000000028e327819 */ /* 0x000fe4000000128f */
[----:B------:R-:W-:Y:S02]  /*01b0*/  LOP3.LUT R6, R5, R51, R100, 0x96, !PT ;  /* 0x0000003305067212 */ /* 0x000fe400078e9664 */
[----:B------:R-:W-:Y:S01]  /*01c0*/  IADD3 R48, R100, -0x61c88647, RZ ;  /* 0x9e3779b964307810 */ /* 0x000fe20007ffe0ff */
[----:B------:R-:W-:Y:S01]  /*01d0*/  IMAD.WIDE.U32 R2, R50, -0x2daee0ad, RZ ;  /* 0xd2511f5332027825 */ /* 0x000fe200078e00ff */
[----:B------:R-:W-:Y:S02]  /*01e0*/  IADD3 R47, R100, 0x3c6ef372, RZ ;  /* 0x3c6ef372642f7810 */ /* 0x000fe40007ffe0ff */
[----:B------:R-:W-:Y:S01]  /*01f0*/  LOP3.LUT R5, R56, 0x1f, RZ, 0x3c, !PT ;  /* 0x0000001f38057812 */ /* 0x000fe200078e3cff */
[----:B------:R-:W-:Y:S01]  /*0200*/  IMAD.WIDE.U32 R6, R6, -0x2daee0ad, RZ ;  /* 0xd2511f5306067825 */ /* 0x000fe200078e00ff */
[----:B------:R-:W-:-:S02]  /*0210*/  LOP3.LUT R3, R3, R101, RZ, 0x3c, !PT ;  /* 0x0000006503037212 */ /* 0x000fc400078e3cff */
[----:B------:R-:W-:Y:S02]  /*0220*/  LEA.HI.SX32 R44, R0, R5, 0x1d ;  /* 0x00000005002c7211 */ /* 0x000fe400078feaff */
[----:B------:R-:W-:Y:S01]  /*0230*/  LOP3.LUT R8, R7, R2, R49, 0x96, !PT ;  /* 0x0000000207087212 */ /* 0x000fe200078e9631 */
[----:B------:R-:W-:Y:S01]  /*0240*/  IMAD.WIDE.U32 R2, R3, -0x326172a9, RZ ;  /* 0xcd9e8d5703027825 */ /* 0x000fe200078e00ff */
[----:B------:R-:W-:Y:S02]  /*0250*/  LOP3.LUT P6, RZ, R44, 0xffffffe0, RZ, 0xc0, !PT ;  /* 0xffffffe02cff7812 */ /* 0x000fe400078cc0ff */
[----:B------:R-:W-:Y:S01]  /*0260*/  IADD3 R46, R101, 0x76cf5d0a, RZ ;  /* 0x76cf5d0a652e7810 */ /* 0x000fe20007ffe0ff */
[----:B------:R-:W-:Y:S01]  /*0270*/  IMAD.WIDE.U32 R8, R8, -0x326172a9, RZ ;  /* 0xcd9e8d5708087825 */ /* 0x000fe200078e00ff */
[----:B------:R-:W-:Y:S02]  /*0280*/  LOP3.LUT R3, R3, R48, R4, 0x96, !PT ;  /* 0x0000003003037212 */ /* 0x000fe400078e9604 */
[----:B------:R-:W-:-:S02]  /*0290*/  IADD3 R45, R101, 0x32370b8f, RZ ;  /* 0x32370b8f652d7810 */ /* 0x000fc40007ffe0ff */
[----:B------:R-:W-:Y:S01]  /*02a0*/  LOP3.LUT R16, R9, R2, R47, 0x96, !PT ;  /* 0x0000000209107212 */ /* 0x000fe200078e962f */
[----:B------:R-:W-:Y:S01]  /*02b0*/  IMAD.WIDE.U32 R2, R3, -0x2daee0ad, RZ ;  /* 0xd2511f5303027825 */ /* 0x000fe200078e00ff */
[C---:B------:R-:W-:Y:S02]  /*02c0*/  IADD3 R43, R100.reuse, -0x255992d5, RZ ;  /* 0xdaa66d2b642b7810 */ /* 0x040fe40007ffe0ff */
[----:B------:R-:W-:Y:S01]  /*02d0*/  IADD3 R42, R100, 0x78dde6e4, RZ ;  /* 0x78dde6e4642a7810 */ /* 0x000fe20007ffe0ff */
[----:B------:R-:W-:Y:S01]  /*02e0*/  IMAD.WIDE.U32 R16, R16, -0x2daee0ad, RZ ;  /* 0xd2511f5310107825 */ /* 0x000fe200078e00ff */
[----:B------:R-:W-:Y:S02]  /*02f0*/  LOP3.LUT R4, R3, R6, R46, 0x96, !PT ;  /* 0x0000000603047212 */ /* 0x000fe400078e962e */
[----:B------:R-:W-:Y:S02]  /*0300*/  ISETP.GE.U32.AND P5, PT, R44, 0x40, PT ;  /* 0x000000402c00780c */ /* 0x000fe40003fa6070 */
[----:B------:R-:W-:Y:S01]  /*0310*/  LOP3.LUT R20, R17, R2, R45, 0x96, !PT ;  /* 0x0000000211147212 */ /* 0x000fe200078e962d */
[----:B------:R-:W-:Y:S01]  /*0320*/  IMAD.WIDE.U32 R4, R4, -0x326172a9, RZ ;  /* 0xcd9e8d5704047825 */ /* 0x000fe200078e00ff */
[----:B------:R-:W-:-:S02]  /*0330*/  ISETP.GE.U32.AND P4, PT, R44, 0x60, PT ;  /* 0x000000602c00780c */ /* 0x000fc40003f86070 */
[----:B------:R-:W-:Y:S01]  /*0340*/  ISETP.GE.U32.AND P3, PT, R44, 0x80, PT ;  /* 0x000000802c00780c */ /* 0x000fe20003f66070 */
[----:B------:R-:W-:Y:S01]  /*0350*/  IMAD.WIDE.U32 R20, R20, -0x326172a9, RZ ;  /* 0xcd9e8d5714147825 */ /* 0x000fe200078e00ff */
[----:B------:R-:W-:Y:S02]  /*0360*/  ISETP.GE.U32.AND P2, PT, R44, 0xa0, PT ;  /* 0x000000a02c00780c */ /* 0x000fe40003f46070 */
[----:B------:R-:W-:Y:S02]  /*0370*/  P2R R2, PR, RZ, 0x20 ;  /* 0x00000020ff027803 */ /* 0x000fe40000000000 */
[----:B------:R-:W-:Y:S02]  /*0380*/  P2R R0, PR, RZ, 0x10 ;  /* 0x00000010ff007803 */ /* 0x000fe40000000000 */
[----:B------:R-:W-:Y:S02]  /*0390*/  P2R R53, PR, RZ, 0x8 ;  /* 0x00000008ff357803 */ /* 0x000fe40000000000 */
[----:B------:R-:W-:-:S02]  /*03a0*/  LOP3.LUT R3, R5, R8, R43, 0x96, !PT ;  /* 0x0000000805037212 */ /* 0x000fc400078e962b */
        /* <DEDUP_REMOVED lines=15> */
.L_x_6376:
[----:B0-----:R-:W-:Y:S05]  /*04a0*/  BSYNC B0 ;  /* 0x0000000000007941 */ /* 0x001fea0003800000 */
.L_x_6375:
        /* <DEDUP_REMOVED lines=13> */
.L_x_6378:
[----:B0-----:R-:W-:Y:S05]  /*0580*/  BSYNC B0 ;  /* 0x0000000000007941 */ /* 0x001fea0003800000 */
.L_x_6377:
        /* <DEDUP_REMOVED lines=13> */
.L_x_6380:
[----:B0-----:R-:W-:Y:S05]  /*0660*/  BSYNC B0 ;  /* 0x0000000000007941 */ /* 0x001fea0003800000 */
.L_x_6379:
        /* <DEDUP_REMOVED lines=13> */
.L_x_6382:
[----:B0-----:R-:W-:Y:S05]  /*0740*/  BSYNC B0 ;  /* 0x0000000000007941 */ /* 0x001fea0003800000 */
.L_x_6381:
        /* <DEDUP_REMOVED lines=13> */
.L_x_6384:
[----:B0-----:R-:W-:Y:S05]  /*0820*/  BSYNC B0 ;  /* 0x0000000000007941 */ /* 0x001fea0003800000 */
.L_x_6383:
[----:B------:R-:W-:Y:S01]  /*0830*/  ISETP.GE.U32.AND P5, PT, R44, 0xc0, PT ;  /* 0x000000c02c00780c */ /* 0x000fe20003fa6070 */
[----:B------:R-:W-:Y:S01]  /*0840*/  IMAD.WIDE.U32 R18, R3, -0x2daee0ad, RZ ;  /* 0xd2511f5303127825 */ /* 0x000fe200078e00ff */
[----:B------:R-:W-:Y:S01]  /*0850*/  IADD3 R40, R101, -0x56f99767, RZ ;  /* 0xa906689965287810 */ /* 0x000fe20007ffe0ff */
[----:B------:R-:W-:Y:S01]  /*0860*/  BSSY B0, `(.L_x_6385) ;  /* 0x0000010000007945 */ /* 0x000fe20003800000 */
[----:B------:R-:W-:Y:S01]  /*0870*/  LEA R39, R24, R39, 0x2 ;  /* 0x0000002718277211 */ /* 0x000fe200078e10ff */
[----:B------:R-:W-:Y:S01]  /*0880*/  IMAD.WIDE.U32 R22, R22, -0x2daee0ad, RZ ;  /* 0xd2511f5316167825 */ /* 0x000fe200078e00ff */
[----:B------:R-:W-:-:S04]  /*0890*/  LOP3.LUT R3, R19, R16, R41, 0x96, !PT ;  /* 0x0000001013037212 */ /* 0x000fc800078e9629 */
[----:B------:R-:W-:-:S03]  /*08a0*/  LOP3.LUT R118, R23, R18, R40, 0x96, !PT ;  /* 0x0000001217767212 */ /* 0x000fc600078e9628 */
        /* <DEDUP_REMOVED lines=11> */
.L_x_6386:
[----:B0-----:R-:W-:Y:S05]  /*0960*/  BSYNC B0 ;  /* 0x0000000000007941 */ /* 0x001fea0003800000 */
.L_x_6385:
        /* <DEDUP_REMOVED lines=11> */
[--C-:B-----5:R-:W-:Y:S01]  /*0a20*/  HADD2.F32 R103, -RZ, R79.reuse.H0_H0 ;  /* 0x2000004fff677230 */ /* 0x120fe20000004100 */
[C---:B------:R-:W-:Y:S01]  /*0a30*/  IADD3 R113, R101.reuse, 0x1fd5c5a3, RZ ;  /* 0x1fd5c5a365717810 */ /* 0x040fe20007ffe0ff */
[----:B------:R-:W-:Y:S01]  /*0a40*/  HADD2.F32 R104, -RZ, R79.H1_H1 ;  /* 0x3000004fff687230 */ /* 0x000fe20000004100 */
[C---:B------:R-:W-:Y:S01]  /*0a50*/  IADD3 R111, R100.reuse, 0x5384540f, RZ ;  /* 0x5384540f646f7810 */ /* 0x040fe20007ffe0ff */
[--C-:B------:R-:W-:Y:S01]  /*0a60*/  HADD2.F32 R79, -RZ, R64.reuse.H0_H0 ;  /* 0x20000040ff4f7230 */ /* 0x100fe20000004100 */
[C---:B------:R-:W-:Y:S01]  /*0a70*/  IADD3 R119, R101.reuse, -0x24c28bd8, RZ ;  /* 0xdb3d742865777810 */ /* 0x040fe20007ffe0ff */
[----:B------:R-:W-:Y:S01]  /*0a80*/  HADD2.F32 R106, -RZ, R64.H1_H1 ;  /* 0x30000040ff6a7230 */ /* 0x000fe20000004100 */
[----:B------:R-:W-:Y:S01]  /*0a90*/  IADD3 R129, R100, -0x700cb87f, RZ ;  /* 0x8ff3478164817810 */ /* 0x000fe20007ffe0ff */
[--C-:B------:R-:W-:Y:S01]  /*0aa0*/  HADD2.F32 R105, -RZ, R65.reuse.H0_H0 ;  /* 0x20000041ff697230 */ /* 0x100fe20000004100 */
[----:B------:R-:W-:Y:S01]  /*0ab0*/  IADD3 R127, R101, -0x695add53, RZ ;  /* 0x96a522ad657f7810 */ /* 0x000fe20007ffe0ff */
[----:B------:R-:W-:Y:S01]  /*0ac0*/  HADD2.F32 R108, -RZ, R65.H1_H1 ;  /* 0x30000041ff6c7230 */ /* 0x000fe20000004100 */
[----:B------:R-:W-:Y:S01]  /*0ad0*/  IMAD.WIDE.U32 R64, R116, -0x2daee0ad, RZ ;  /* 0xd2511f5374407825 */ /* 0x000fe200078e00ff */
[--C-:B------:R-:W-:Y:S01]  /*0ae0*/  HADD2.F32 R107, -RZ, R66.reuse.H0_H0 ;  /* 0x20000042ff6b7230 */ /* 0x100fe20000004100 */
[----:B------:R-:W-:Y:S01]  /*0af0*/  LOP3.LUT R142, R142, 0x3, RZ, 0xc0, !PT ;  /* 0x000000038e8e7812 */ /* 0x000fe200078ec0ff */
[----:B------:R-:W-:Y:S01]  /*0b00*/  HADD2.F32 R110, -RZ, R66.H1_H1 ;  /* 0x30000042ff6e7230 */ /* 0x000fe20000004100 */
[----:B------:R-:W-:Y:S01]  /*0b10*/  IMAD.MOV.U32 R143, RZ, RZ, RZ ;  /* 0x000000ffff8f7224 */ /* 0x000fe200078e00ff */
[--C-:B------:R-:W-:Y:S01]  /*0b20*/  HADD2.F32 R109, -RZ, R67.reuse.H0_H0 ;  /* 0x20000043ff6d7230 */ /* 0x100fe20000004100 */
[----:B------:R-:W-:Y:S01]  /*0b30*/  LOP3.LUT R140, R65, R120, R113, 0x96, !PT ;  /* 0x00000078418c7212 */ /* 0x000fe200078e9671 */
[----:B------:R-:W-:Y:S01]  /*0b40*/  HADD2.F32 R114, -RZ, R67.H1_H1 ;  /* 0x30000043ff727230 */ /* 0x000fe20000004100 */
[----:B------:R-:W-:Y:S01]  /*0b50*/  IMAD.WIDE.U32 R66, R117, -0x326172a9, RZ ;  /* 0xcd9e8d5775427825 */ /* 0x000fe200078e00ff */
[--C-:B------:R-:W-:Y:S01]  /*0b60*/  HADD2.F32 R116, -RZ, R70.reuse.H0_H0 ;  /* 0x20000046ff747230 */ /* 0x100fe20000004100 */
[----:B------:R-:W-:Y:S01]  /*0b70*/  ULDC.U8 UR6, c[0x0][0x1f0] ;  /* 0x00007c0000067ab9 */ /* 0x000fe20000000000 */
[----:B------:R-:W-:-:S02]  /*0b80*/  HADD2.F32 R117, -RZ, R70.H1_H1 ;  /* 0x30000046ff757230 */ /* 0x000fc40000004100 */
[----:B------:R-:W-:Y:S01]  /*0b90*/  LOP3.LUT R138, R67, R118, R111, 0x96, !PT ;  /* 0x00000076438a7212 */ /* 0x000fe200078e966f */
[--C-:B------:R-:W-:Y:S01]  /*0ba0*/  HADD2.F32 R70, -RZ, R71.reuse.H0_H0 ;  /* 0x20000047ff467230 */ /* 0x100fe20000004100 */
[----:B------:R-:W-:Y:S01]  /*0bb0*/  IADD3 R118, R100, -0xe443238, RZ ;  /* 0xf1bbcdc864767810 */ /* 0x000fe20007ffe0ff */
[----:B------:R-:W-:Y:S02]  /*0bc0*/  HADD2.F32 R121, -RZ, R71.H1_H1 ;  /* 0x30000047ff797230 */ /* 0x000fe40000004100 */
[--C-:B------:R-:W-:Y:S02]  /*0bd0*/  HADD2.F32 R71, -RZ, R56.reuse.H0_H0 ;  /* 0x20000038ff477230 */ /* 0x100fe40000004100 */
[----:B------:R-:W-:Y:S01]  /*0be0*/  HADD2.F32 R122, -RZ, R56.H1_H1 ;  /* 0x30000038ff7a7230 */ /* 0x000fe20000004100 */
[----:B------:R-:W-:Y:S01]  /*0bf0*/  IMAD.HI.U32 R56, R138, -0x2daee0ad, RZ ;  /* 0xd2511f538a387827 */ /* 0x000fe200078e00ff */
[--C-:B------:R-:W-:Y:S02]  /*0c00*/  HADD2.F32 R120, -RZ, R57.reuse.H0_H0 ;  /* 0x20000039ff787230 */ /* 0x100fe40000004100 */
[----:B------:R-:W-:Y:S01]  /*0c10*/  HADD2.F32 R124, -RZ, R57.H1_H1 ;  /* 0x30000039ff7c7230 */ /* 0x000fe20000004100 */
[----:B------:R-:W-:Y:S01]  /*0c20*/  IMAD.HI.U32 R57, R140, -0x326172a9, RZ ;  /* 0xcd9e8d578c397827 */ /* 0x000fe200078e00ff */
[----:B------:R-:W-:Y:S01]  /*0c30*/  LOP3.LUT R64, R56, R64, R119, 0x96, !PT ;  /* 0x0000004038407212 */ /* 0x000fe200078e9677 */
[----:B------:R-:W-:-:S02]  /*0c40*/  HADD2.F32 R34, -RZ, R12.H0_H0 ;  /* 0x2000000cff227230 */ /* 0x000fc40000004100 */
        /* <DEDUP_REMOVED lines=8> */
[----:B------:R-:W-:Y:S02]  /*0cd0*/  HADD2.F32 R31, -RZ, R14.H1_H1 ;  /* 0x3000000eff1f7230 */ /* 0x000fe40000004100 */
[--C-:B------:R-:W-:Y:S01]  /*0ce0*/  HADD2.F32 R28, -RZ, R15.reuse.H0_H0 ;  /* 0x2000000fff1c7230 */ /* 0x100fe20000004100 */
[----:B------:R-:W-:Y:S01]  /*0cf0*/  IMAD.HI.U32 R57, R64, -0x326172a9, RZ ;  /* 0xcd9e8d5740397827 */ /* 0x000fe200078e00ff */
[----:B------:R-:W-:Y:S01]  /*0d00*/  HADD2.F32 R29, -RZ, R15.H1_H1 ;  /* 0x3000000fff1d7230 */ /* 0x000fe20000004100 */
[----:B------:R-:W-:Y:S01]  /*0d10*/  LOP3.LUT R138, R56, R138, R127, 0x96, !PT ;  /* 0x0000008a388a7212 */ /* 0x000fe200078e967f */
[--C-:B------:R-:W-:Y:S01]  /*0d20*/  HADD2.F32 R23, -RZ, R10.reuse.H0_H0 ;  /* 0x2000000aff177230 */ /* 0x100fe20000004100 */
[----:B------:R-:W-:Y:S01]  /*0d30*/  IMAD R144, R66, -0x2daee0ad, RZ ;  /* 0xd2511f5342907824 */ /* 0x000fe200078e02ff */
[----:B------:R-:W-:Y:S01]  /*0d40*/  HADD2.F32 R22, -RZ, R10.H1_H1 ;  /* 0x3000000aff167230 */ /* 0x000fe20000004100 */
[----:B------:R-:W-:Y:S01]  /*0d50*/  LOP3.LUT R140, R57, R140, R129, 0x96, !PT ;  /* 0x0000008c398c7212 */ /* 0x000fe200078e9681 */
        /* <DEDUP_REMOVED lines=69> */
.L_x_6904:
[----:B------:R-:W-:-:S10]  /*11b0*/  HFMA2.MMA R64, -RZ, RZ, 0, 2.384185791015625e-07 ;  /* 0x00000004ff407435 */ /* 0x000fd400000001ff */
        /* <DEDUP_REMOVED lines=34> */
[----:B------:R-:W-:Y:S01]  /*13e0*/  MOV R64, R142 ;  /* 0x0000008e00407202 */ /* 0x000fe20000000f00 */
[----:B-----5:R-:W-:Y:S01]  /*13f0*/  HADD2.F32 R145, -RZ, R60.H0_H0 ;  /* 0x2000003cff917230 */ /* 0x020fe20000004100 */
[----:B------:R-:W-:Y:S05]  /*1400*/  BRA `(.L_x_6391) ;  /* 0x0000055000007947 */ /* 0x000fea0003800000 */
.L_x_6390:
        /* <DEDUP_REMOVED lines=12> */
.L_x_6393:
[----:B------:R-:W-:Y:S02]  /*14d0*/  IMAD.MOV.U32 R148, RZ, RZ, R146 ;  /* 0x000000ffff947224 */ /* 0x000fe400078e0092 */
.L_x_6394:
[----:B------:R-:W-:Y:S05]  /*14e0*/  BSYNC B2 ;  /* 0x0000000000027941 */ /* 0x000fea0003800000 */
.L_x_6392:
        /* <DEDUP_REMOVED lines=16> */
.L_x_6398:
[----:B------:R-:W-:Y:S05]  /*15f0*/  BSYNC B3 ;  /* 0x0000000000037941 */ /* 0x000fea0003800000 */
.L_x_6397:
        /* <DEDUP_REMOVED lines=42> */
.L_x_6396:
[----:B------:R-:W-:Y:S05]  /*18a0*/  BSYNC B2 ;  /* 0x0000000000027941 */ /* 0x000fea0003800000 */
.L_x_6395:
[----:B------:R-:W0:Y:S01]  /*18b0*/  I2F.U32 R65, R148 ;  /* 0x0000009400417306 */ /* 0x000e220000201000 */
[----:B------:R-:W-:Y:S01]  /*18c0*/  HFMA2.MMA R132, -RZ, RZ, 0.1171875, 0 ;  /* 0x2f800000ff847435 */ /* 0x000fe200000001ff */
[----:B-----5:R-:W-:-:S05]  /*18d0*/  HADD2.F32 R66, -RZ, R56.H0_H0 ;  /* 0x20000038ff427230 */ /* 0x020fca0000004100 */
[----:B------:R-:W-:-:S04]  /*18e0*/  FMUL.FTZ R66, R66, c[0x0][0x1ec] ;  /* 0x00007b0042427a20 */ /* 0x000fc80000410000 */
[----:B------:R-:W-:Y:S02]  /*18f0*/  FMUL.FTZ R66, R66, c[0x0][0x1e8] ;  /* 0x00007a0042427a20 */ /* 0x000fe40000410000 */
[----:B0-----:R-:W-:-:S05]  /*1900*/  FFMA.FTZ R65, R65, R132, 1.1641532182693481445e-10 ;  /* 0x2f00000041417423 */ /* 0x001fca0000010084 */
[----:B------:R-:W-:-:S04]  /*1910*/  FSETP.GTU.FTZ.AND P3, PT, R65, c[0x0][0x1e4], PT ;  /* 0x0000790041007a0b */ /* 0x000fc80003f7c000 */
[----:B------:R-:W-:Y:S01]  /*1920*/  FSEL R145, R66, RZ, !P3 ;  /* 0x000000ff42917208 */ /* 0x000fe20005800000 */
[----:B------:R-:W-:Y:S01]  /*1930*/  @P1 HADD2.F32 R66, -RZ, R60.H0_H0 ;  /* 0x2000003cff421230 */ /* 0x000fe20000004100 */
[----:B------:R-:W-:-:S04]  /*1940*/  SEL R147, RZ, 0x1, P3 ;  /* 0x00000001ff937807 */ /* 0x000fc80001800000 */
[----:B------:R-:W-:Y:S02]  /*1950*/  @P1 FADD.FTZ R145, R66, R145 ;  /* 0x0000009142911221 */ /* 0x000fe40000010000 */
.L_x_6391:
[----:B------:R-:W-:Y:S05]  /*1960*/  BSYNC B1 ;  /* 0x0000000000017941 */ /* 0x000fea0003800000 */
.L_x_6389:
[----:B------:R-:W-:Y:S01]  /*1970*/  BSSY B1, `(.L_x_6399) ;  /* 0x000005f000017945 */ /* 0x000fe20003800000 */
[----:B------:R-:W-:Y:S05]  /*1980*/  @P2 BRA `(.L_x_6400) ;  /* 0x0000006000002947 */ /* 0x000fea0003800000 */
[----:B------:R-:W-:Y:S02]  /*1990*/  IMAD.MOV.U32 R148, RZ, RZ, RZ ;  /* 0x000000ffff947224 */ /* 0x000fe400078e00ff */
[----:B------:R-:W-:Y:S01]  /*19a0*/  IMAD.MOV.U32 R65, RZ, RZ, R64 ;  /* 0x000000ffff417224 */ /* 0x000fe200078e0040 */
[----:B------:R-:W-:Y:S05]  /*19b0*/  @!P1 BRA `(.L_x_6401) ;  /* 0x000005a000009947 */ /* 0x000fea0003800000 */
[----:B------:R-:W-:Y:S01]  /*19c0*/  MOV R65, R64 ;  /* 0x0000004000417202 */ /* 0x000fe20000000f00 */
[----:B-----5:R-:W-:Y:S01]  /*19d0*/  HADD2.F32 R148, -RZ, R60.H1_H1 ;  /* 0x3000003cff947230 */ /* 0x020fe20000004100 */
[----:B------:R-:W-:Y:S05]  /*19e0*/  BRA `(.L_x_6401) ;  /* 0x0000057000007947 */ /* 0x000fea0003800000 */
.L_x_6400:
        /* <DEDUP_REMOVED lines=12> */
.L_x_6403:
[----:B------:R-:W-:Y:S02]  /*1ab0*/  IMAD.MOV.U32 R142, RZ, RZ, R146 ;  /* 0x000000ffff8e7224 */ /* 0x000fe400078e0092 */
.L_x_6404:
[----:B------:R-:W-:Y:S05]  /*1ac0*/  BSYNC B2 ;  /* 0x0000000000027941 */ /* 0x000fea0003800000 */
.L_x_6402:
        /* <DEDUP_REMOVED lines=16> */
.L_x_6408:
[----:B------:R-:W-:Y:S05]  /*1bd0*/  BSYNC B3 ;  /* 0x0000000000037941 */ /* 0x000fea0003800000 */
.L_x_6407:
        /* <DEDUP_REMOVED lines=44> */
.L_x_6406:
[----:B------:R-:W-:Y:S05]  /*1ea0*/  BSYNC B2 ;  /* 0x0000000000027941 */ /* 0x000fea0003800000 */
.L_x_6405:
[----:B------:R-:W0:Y:S01]  /*1eb0*/  I2F.U32 R64, R142 ;  /* 0x0000008e00407306 */ /* 0x000e220000201000 */
[----:B-----5:R-:W-:Y:S01]  /*1ec0*/  HADD2.F32 R66, -RZ, R56.H1_H1 ;  /* 0x30000038ff427230 */ /* 0x020fe20000004100 */
[----:B------:R-:W-:-:S04]  /*1ed0*/  IMAD.MOV.U32 R67, RZ, RZ, 0x2f800000 ;  /* 0x2f800000ff437424 */ /* 0x000fc800078e00ff */
[----:B------:R-:W-:-:S04]  /*1ee0*/  FMUL.FTZ R66, R66, c[0x0][0x1ec] ;  /* 0x00007b0042427a20 */ /* 0x000fc80000410000 */
[----:B------:R-:W-:Y:S02]  /*1ef0*/  FMUL.FTZ R66, R66, c[0x0][0x1e8] ;  /* 0x00007a0042427a20 */ /* 0x000fe40000410000 */
[----:B0-----:R-:W-:Y:S01]  /*1f00*/  FFMA.FTZ R64, R64, R67, 1.1641532182693481445e-10 ;  /* 0x2f00000040407423 */ /* 0x001fe20000010043 */
[----:B------:R-:W-:-:S04]  /*1f10*/  @P1 HADD2.F32 R67, -RZ, R60.H1_H1 ;  /* 0x3000003cff431230 */ /* 0x000fc80000004100 */
[----:B------:R-:W-:-:S04]  /*1f20*/  FSETP.GTU.FTZ.AND P3, PT, R64, c[0x0][0x1e4], PT ;  /* 0x0000790040007a0b */ /* 0x000fc80003f7c000 */
[----:B------:R-:W-:Y:S02]  /*1f30*/  FSEL R148, R66, RZ, !P3 ;  /* 0x000000ff42947208 */ /* 0x000fe40005800000 */
[----:B------:R-:W-:-:S03]  /*1f40*/  SEL R149, RZ, 0x1, P3 ;  /* 0x00000001ff957807 */ /* 0x000fc60001800000 */
[----:B------:R-:W-:Y:S02]  /*1f50*/  @P1 FADD.FTZ R148, R67, R148 ;  /* 0x0000009443941221 */ /* 0x000fe40000010000 */
.L_x_6401:
[----:B------:R-:W-:Y:S05]  /*1f60*/  BSYNC B1 ;  /* 0x0000000000017941 */ /* 0x000fea0003800000 */
.L_x_6399:
[----:B------:R-:W-:Y:S01]  /*1f70*/  BSSY B1, `(.L_x_6409) ;  /* 0x000005f000017945 */ /* 0x000fe20003800000 */
[----:B------:R-:W-:Y:S05]  /*1f80*/  @P2 BRA `(.L_x_6410) ;  /* 0x0000006000002947 */ /* 0x000fea0003800000 */
[----:B------:R-:W-:Y:S01]  /*1f90*/  HFMA2.MMA R150, -RZ, RZ, 0, 0 ;  /* 0x00000000ff967435 */ /* 0x000fe200000001ff */
[----:B------:R-:W-:Y:S01]  /*1fa0*/  IMAD.MOV.U32 R64, RZ, RZ, R65 ;  /* 0x000000ffff407224 */ /* 0x000fe200078e0041 */
[----:B------:R-:W-:Y:S05]  /*1fb0*/  @!P1 BRA `(.L_x_6411) ;  /* 0x000005a000009947 */ /* 0x000fea0003800000 */
[----:B------:R-:W-:Y:S01]  /*1fc0*/  IMAD.MOV.U32 R64, RZ, RZ, R65 ;  /* 0x000000ffff407224 */ /* 0x000fe200078e0041 */
[----:B-----5:R-:W-:Y:S01]  /*1fd0*/  HADD2.F32 R150, -RZ, R61.H0_H0 ;  /* 0x2000003dff967230 */ /* 0x020fe20000004100 */
[----:B------:R-:W-:Y:S05]  /*1fe0*/  BRA `(.L_x_6411) ;  /* 0x0000057000007947 */ /* 0x000fea0003800000 */
.L_x_6410:
        /* <DEDUP_REMOVED lines=12> */
.L_x_6413:
[----:B------:R-:W-:Y:S02]  /*20b0*/  MOV R142, R146 ;  /* 0x00000092008e7202 */ /* 0x000fe40000000f00 */
.L_x_6414:
[----:B------:R-:W-:Y:S05]  /*20c0*/  BSYNC B2 ;  /* 0x0000000000027941 */ /* 0x000fea0003800000 */
.L_x_6412:
        /* <DEDUP_REMOVED lines=16> */
.L_x_6418:
[----:B------:R-:W-:Y:S05]  /*21d0*/  BSYNC B3 ;  /* 0x0000000000037941 */ /* 0x000fea0003800000 */
.L_x_6417:
        /* <DEDUP_REMOVED lines=44> */
.L_x_6416:
[----:B------:R-:W-:Y:S05]  /*24a0*/  BSYNC B2 ;  /* 0x0000000000027941 */ /* 0x000fea0003800000 */
.L_x_6415:
[----:B------:R-:W0:Y:S01]  /*24b0*/  I2F.U32 R65, R142 ;  /* 0x0000008e00417306 */ /* 0x000e220000201000 */
[----:B-----5:R-:W-:Y:S01]  /*24c0*/  HADD2.F32 R66, -RZ, R57.H0_H0 ;  /* 0x20000039ff427230 */ /* 0x020fe20000004100 */
[----:B------:R-:W-:-:S04]  /*24d0*/  IMAD.MOV.U32 R132, RZ, RZ, 0x2f800000 ;  /* 0x2f800000ff847424 */ /* 0x000fc800078e00ff */
[----:B------:R-:W-:-:S04]  /*24e0*/  FMUL.FTZ R66, R66, c[0x0][0x1ec] ;  /* 0x00007b0042427a20 */ /* 0x000fc80000410000 */
[----:B------:R-:W-:Y:S02]  /*24f0*/  FMUL.FTZ R66, R66, c[0x0][0x1e8] ;  /* 0x00007a0042427a20 */ /* 0x000fe40000410000 */
[----:B0-----:R-:W-:-:S05]  /*2500*/  FFMA.FTZ R65, R65, R132, 1.1641532182693481445e-10 ;  /* 0x2f00000041417423 */ /* 0x001fca0000010084 */
[----:B------:R-:W-:Y:S01]  /*2510*/  FSETP.GTU.FTZ.AND P3, PT, R65, c[0x0][0x1e4], PT ;  /* 0x0000790041007a0b */ /* 0x000fe20003f7c000 */
[----:B------:R-:W-:-:S03]  /*2520*/  @P1 HADD2.F32 R65, -RZ, R61.H0_H0 ;  /* 0x2000003dff411230 */ /* 0x000fc60000004100 */
[----:B------:R-:W-:Y:S02]  /*2530*/  FSEL R150, R66, RZ, !P3 ;  /* 0x000000ff42967208 */ /* 0x000fe40005800000 */
[----:B------:R-:W-:-:S03]  /*2540*/  SEL R151, RZ, 0x1, P3 ;  /* 0x00000001ff977807 */ /* 0x000fc60001800000 */
[----:B------:R-:W-:Y:S02]  /*2550*/  @P1 FADD.FTZ R150, R65, R150 ;  /* 0x0000009641961221 */ /* 0x000fe40000010000 */
.L_x_6411:
[----:B------:R-:W-:Y:S05]  /*2560*/  BSYNC B1 ;  /* 0x0000000000017941 */ /* 0x000fea0003800000 */
.L_x_6409:
[----:B------:R-:W-:Y:S01]  /*2570*/  BSSY B1, `(.L_x_6419) ;  /* 0x000005f000017945 */ /* 0x000fe20003800000 */
[----:B------:R-:W-:Y:S05]  /*2580*/  @P2 BRA `(.L_x_6420) ;  /* 0x0000006000002947 */ /* 0x000fea0003800000 */
[----:B------:R-:W-:Y:S01]  /*2590*/  IMAD.MOV.U32 R153, RZ, RZ, RZ ;  /* 0x000000ffff997224 */ /* 0x000fe200078e00ff */
[----:B------:R-:W-:Y:S01]  /*25a0*/  MOV R65, R64 ;  /* 0x0000004000417202 */ /* 0x000fe20000000f00 */
[----:B------:R-:W-:Y:S05]  /*25b0*/  @!P1 BRA `(.L_x_6421) ;  /* 0x000005a000009947 */ /* 0x000fea0003800000 */
[----:B------:R-:W-:Y:S01]  /*25c0*/  IMAD.MOV.U32 R65, RZ, RZ, R64 ;  /* 0x000000ffff417224 */ /* 0x000fe200078e0040 */
[----:B-----5:R-:W-:Y:S01]  /*25d0*/  HADD2.F32 R153, -RZ, R61.H1_H1 ;  /* 0x3000003dff997230 */ /* 0x020fe20000004100 */
[----:B------:R-:W-:Y:S05]  /*25e0*/  BRA `(.L_x_6421) ;  /* 0x0000057000007947 */ /* 0x000fea0003800000 */
.L_x_6420:
        /* <DEDUP_REMOVED lines=12> */
.L_x_6423:
[----:B------:R-:W-:Y:S02]  /*26b0*/  IMAD.MOV.U32 R142, RZ, RZ, R146 ;  /* 0x000000ffff8e7224 */ /* 0x000fe400078e0092 */
.L_x_6424:
[----:B------:R-:W-:Y:S05]  /*26c0*/  BSYNC B2 ;  /* 0x0000000000027941 */ /* 0x000fea0003800000 */
.L_x_6422:
        /* <DEDUP_REMOVED lines=16> */
.L_x_6428:
[----:B------:R-:W-:Y:S05]  /*27d0*/  BSYNC B3 ;  /* 0x0000000000037941 */ /* 0x000fea0003800000 */
.L_x_6427:
        /* <DEDUP_REMOVED lines=44> */
.L_x_6426:
[----:B------:R-:W-:Y:S05]  /*2aa0*/  BSYNC B2 ;  /* 0x0000000000027941 */ /* 0x000fea0003800000 */
.L_x_6425:
[----:B------:R-:W0:Y:S01]  /*2ab0*/  I2F.U32 R64, R142 ;  /* 0x0000008e00407306 */ /* 0x000e220000201000 */
[----:B------:R-:W-:Y:S01]  /*2ac0*/  HFMA2.MMA R67, -RZ, RZ, 0.1171875, 0 ;  /* 0x2f800000ff437435 */ /* 0x000fe200000001ff */
[----:B-----5:R-:W-:-:S05]  /*2ad0*/  HADD2.F32 R66, -RZ, R57.H1_H1 ;  /* 0x30000039ff427230 */ /* 0x020fca0000004100 */
[----:B------:R-:W-:-:S04]  /*2ae0*/  FMUL.FTZ R66, R66, c[0x0][0x1ec] ;  /* 0x00007b0042427a20 */ /* 0x000fc80000410000 */
[----:B------:R-:W-:Y:S02]  /*2af0*/  FMUL.FTZ R66, R66, c[0x0][0x1e8] ;  /* 0x00007a0042427a20 */ /* 0x000fe40000410000 */
[----:B0-----:R-:W-:-:S05]  /*2b00*/  FFMA.FTZ R64, R64, R67, 1.1641532182693481445e-10 ;  /* 0x2f00000040407423 */ /* 0x001fca0000010043 */
[----:B------:R-:W-:Y:S01]  /*2b10*/  FSETP.GTU.FTZ.AND P3, PT, R64, c[0x0][0x1e4], PT ;  /* 0x0000790040007a0b */ /* 0x000fe20003f7c000 */
[----:B------:R-:W-:-:S03]  /*2b20*/  @P1 HADD2.F32 R64, -RZ, R61.H1_H1 ;  /* 0x3000003dff401230 */ /* 0x000fc60000004100 */
[----:B------:R-:W-:Y:S02]  /*2b30*/  FSEL R153, R66, RZ, !P3 ;  /* 0x000000ff42997208 */ /* 0x000fe40005800000 */
[----:B------:R-:W-:-:S03]  /*2b40*/  SEL R152, RZ, 0x1, P3 ;  /* 0x00000001ff987807 */ /* 0x000fc60001800000 */
[----:B------:R-:W-:Y:S02]  /*2b50*/  @P1 FADD.FTZ R153, R64, R153 ;  /* 0x0000009940991221 */ /* 0x000fe40000010000 */
.L_x_6421:
[----:B------:R-:W-:Y:S05]  /*2b60*/  BSYNC B1 ;  /* 0x0000000000017941 */ /* 0x000fea0003800000 */
.L_x_6419:
[----:B------:R-:W-:Y:S01]  /*2b70*/  BSSY B1, `(.L_x_6429) ;  /* 0x000005f000017945 */ /* 0x000fe20003800000 */
[----:B------:R-:W-:Y:S05]  /*2b80*/  @P2 BRA `(.L_x_6430) ;  /* 0x0000006000002947 */ /* 0x000fea0003800000 */
[----:B------:R-:W-:Y:S02]  /*2b90*/  IMAD.MOV.U32 R154, RZ, RZ, RZ ;  /* 0x000000ffff9a7224 */ /* 0x000fe400078e00ff */
[----:B------:R-:W-:Y:S01]  /*2ba0*/  IMAD.MOV.U32 R64, RZ, RZ, R65 ;  /* 0x000000ffff407224 */ /* 0x000fe200078e0041 */
[----:B------:R-:W-:Y:S05]  /*2bb0*/  @!P1 BRA `(.L_x_6431) ;  /* 0x000005a000009947 */ /* 0x000fea0003800000 */
[----:B------:R-:W-:Y:S01]  /*2bc0*/  MOV R64, R65 ;  /* 0x0000004100407202 */ /* 0x000fe20000000f00 */
[----:B-----5:R-:W-:Y:S01]  /*2bd0*/  HADD2.F32 R154, -RZ, R62.H0_H0 ;  /* 0x2000003eff9a7230 */ /* 0x020fe20000004100 */
[----:B------:R-:W-:Y:S05]  /*2be0*/  BRA `(.L_x_6431) ;  /* 0x0000057000007947 */ /* 0x000fea0003800000 */
.L_x_6430:
        /* <DEDUP_REMOVED lines=12> */
.L_x_6433:
[----:B------:R-:W-:Y:S02]  /*2cb0*/  IMAD.MOV.U32 R142, RZ, RZ, R146 ;  /* 0x000000ffff8e7224 */ /* 0x000fe400078e0092 */
.L_x_6434:
[----:B------:R-:W-:Y:S05]  /*2cc0*/  BSYNC B2 ;  /* 0x0000000000027941 */ /* 0x000fea0003800000 */
.L_x_6432:
        /* <DEDUP_REMOVED lines=16> */
.L_x_6438:
[----:B------:R-:W-:Y:S05]  /*2dd0*/  BSYNC B3 ;  /* 0x0000000000037941 */ /* 0x000fea0003800000 */
.L_x_6437:
        /* <DEDUP_REMOVED lines=44> */
.L_x_6436:
[----:B------:R-:W-:Y:S05]  /*30a0*/  BSYNC B2 ;  /* 0x0000000000027941 */ /* 0x000fea0003800000 */
.L_x_6435:
        /* <DEDUP_REMOVED lines=11> */
.L_x_6431:
[----:B------:R-:W-:Y:S05]  /*3160*/  BSYNC B1 ;  /* 0x0000000000017941 */ /* 0x000fea0003800000 */
.L_x_6429:
[----:B------:R-:W-:Y:S01]  /*3170*/  BSSY B1, `(.L_x_6439) ;  /* 0x000005f000017945 */ /* 0x000fe20003800000 */
[----:B------:R-:W-:Y:S05]  /*3180*/  @P2 BRA `(.L_x_6440) ;  /* 0x0000006000002947 */ /* 0x000fea0003800000 */
[----:B------:R-:W-:Y:S01]  /*3190*/  HFMA2.MMA R157, -RZ, RZ, 0, 0 ;  /* 0x00000000ff9d7435 */ /* 0x000fe200000001ff */
[----:B------:R-:W-:Y:S01]  /*31a0*/  IMAD.MOV.U32 R65, RZ, RZ, R64 ;  /* 0x000000ffff417224 */ /* 0x000fe200078e0040 */
[----:B------:R-:W-:Y:S05]  /*31b0*/  @!P1 BRA `(.L_x_6441) ;  /* 0x000005a000009947 */ /* 0x000fea0003800000 */
[----:B------:R-:W-:Y:S01]  /*31c0*/  IMAD.MOV.U32 R65, RZ, RZ, R64 ;  /* 0x000000ffff417224 */ /* 0x000fe200078e0040 */
[----:B-----5:R-:W-:Y:S01]  /*31d0*/  HADD2.F32 R157, -RZ, R62.H1_H1 ;  /* 0x3000003eff9d7230 */ /* 0x020fe20000004100 */
[----:B------:R-:W-:Y:S05]  /*31e0*/  BRA `(.L_x_6441) ;  /* 0x0000057000007947 */ /* 0x000fea0003800000 */
.L_x_6440:
        /* <DEDUP_REMOVED lines=12> */
.L_x_6443:
[----:B------:R-:W-:Y:S02]  /*32b0*/  MOV R142, R146 ;  /* 0x00000092008e7202 */ /* 0x000fe40000000f00 */
.L_x_6444:
[----:B------:R-:W-:Y:S05]  /*32c0*/  BSYNC B2 ;  /* 0x0000000000027941 */ /* 0x000fea0003800000 */
.L_x_6442:
        /* <DEDUP_REMOVED lines=16> */
.L_x_6448:
[----:B------:R-:W-:Y:S05]  /*33d0*/  BSYNC B3 ;  /* 0x0000000000037941 */ /* 0x000fea0003800000 */
.L_x_6447:
        /* <DEDUP_REMOVED lines=44> */
.L_x_6446:
[----:B------:R-:W-:Y:S05]  /*36a0*/  BSYNC B2 ;  /* 0x0000000000027941 */ /* 0x000fea0003800000 */
.L_x_6445:
[----:B------:R-:W0:Y:S01]  /*36b0*/  I2F.U32 R64, R142 ;  /* 0x0000008e00407306 */ /* 0x000e220000201000 */
[----:B-----5:R-:W-:Y:S01]  /*36c0*/  HADD2.F32 R66, -RZ, R58.H1_H1 ;  /* 0x3000003aff427230 */ /* 0x020fe20000004100 */
[----:B------:R-:W-:-:S04]  /*36d0*/  IMAD.MOV.U32 R67, RZ, RZ, 0x2f800000 ;  /* 0x2f800000ff437424 */ /* 0x000fc800078e00ff */
        /* <DEDUP_REMOVED lines=8> */
.L_x_6441:
[----:B------:R-:W-:Y:S05]  /*3760*/  BSYNC B1 ;  /* 0x0000000000017941 */ /* 0x000fea0003800000 */
.L_x_6439:
[----:B------:R-:W-:Y:S01]  /*3770*/  BSSY B1, `(.L_x_6449) ;  /* 0x000005f000017945 */ /* 0x000fe20003800000 */
[----:B------:R-:W-:Y:S05]  /*3780*/  @P2 BRA `(.L_x_6450) ;  /* 0x0000006000002947 */ /* 0x000fea0003800000 */
[----:B------:R-:W-:Y:S01]  /*3790*/  IMAD.MOV.U32 R158, RZ, RZ, RZ ;  /* 0x000000ffff9e7224 */ /* 0x000fe200078e00ff */
[----:B------:R-:W-:Y:S01]  /*37a0*/  MOV R64, R65 ;  /* 0x0000004100407202 */ /* 0x000fe20000000f00 */
[----:B------:R-:W-:Y:S05]  /*37b0*/  @!P1 BRA `(.L_x_6451) ;  /* 0x000005a000009947 */ /* 0x000fea0003800000 */
[----:B------:R-:W-:Y:S01]  /*37c0*/  IMAD.MOV.U32 R64, RZ, RZ, R65 ;  /* 0x000000ffff407224 */ /* 0x000fe200078e0041 */
[----:B-----5:R-:W-:Y:S01]  /*37d0*/  HADD2.F32 R158, -RZ, R63.H0_H0 ;  /* 0x2000003fff9e7230 */ /* 0x020fe20000004100 */
[----:B------:R-:W-:Y:S05]  /*37e0*/  BRA `(.L_x_6451) ;  /* 0x0000057000007947 */ /* 0x000fea0003800000 */
.L_x_6450:
        /* <DEDUP_REMOVED lines=12> */
.L_x_6453:
[----:B------:R-:W-:Y:S02]  /*38b0*/  IMAD.MOV.U32 R142, RZ, RZ, R146 ;  /* 0x000000ffff8e7224 */ /* 0x000fe400078e0092 */
.L_x_6454:
[----:B------:R-:W-:Y:S05]  /*38c0*/  BSYNC B2 ;  /* 0x0000000000027941 */ /* 0x000fea0003800000 */
.L_x_6452:
        /* <DEDUP_REMOVED lines=16> */
.L_x_6458:
[----:B------:R-:W-:Y:S05]  /*39d0*/  BSYNC B3 ;  /* 0x0000000000037941 */ /* 0x000fea0003800000 */
.L_x_6457:
        /* <DEDUP_REMOVED lines=44> */
.L_x_6456:
[----:B------:R-:W-:Y:S05]  /*3ca0*/  BSYNC B2 ;  /* 0x0000000000027941 */ /* 0x000fea0003800000 */
.L_x_6455:
[----:B------:R-:W0:Y:S01]  /*3cb0*/  I2F.U32 R65, R142 ;  /* 0x0000008e00417306 */ /* 0x000e220000201000 */
[----:B------:R-:W-:Y:S01]  /*3cc0*/  HFMA2.MMA R132, -RZ, RZ, 0.1171875, 0 ;  /* 0x2f800000ff847435 */ /* 0x000fe200000001ff */
[----:B-----5:R-:W-:-:S05]  /*3cd0*/  HADD2.F32 R66, -RZ, R59.H0_H0 ;  /* 0x2000003bff427230 */ /* 0x020fca0000004100 */
        /* <DEDUP_REMOVED lines=8> */
.L_x_6451:
[----:B------:R-:W-:Y:S05]  /*3d60*/  BSYNC B1 ;  /* 0x0000000000017941 */ /* 0x000fea0003800000 */
.L_x_6449:
        /* <DEDUP_REMOVED lines=8> */
.L_x_6460:
        /* <DEDUP_REMOVED lines=12> */
.L_x_6463:
[----:B------:R-:W-:Y:S02]  /*3eb0*/  IMAD.MOV.U32 R208, RZ, RZ, R146 ;  /* 0x000000ffffd07224 */ /* 0x000fe400078e0092 */
.L_x_6464:
[----:B------:R-:W-:Y:S05]  /*3ec0*/  BSYNC B2 ;  /* 0x0000000000027941 */ /* 0x000fea0003800000 */
.L_x_6462:
        /* <DEDUP_REMOVED lines=16> */
.L_x_6468:
[----:B------:R-:W-:Y:S05]  /*3fd0*/  BSYNC B3 ;  /* 0x0000000000037941 */ /* 0x000fea0003800000 */
.L_x_6467:
        /* <DEDUP_REMOVED lines=44> */
.L_x_6466:
[----:B------:R-:W-:Y:S05]  /*42a0*/  BSYNC B2 ;  /* 0x0000000000027941 */ /* 0x000fea0003800000 */
.L_x_6465:
        /* <DEDUP_REMOVED lines=11> */
.L_x_6461:
[----:B------:R-:W-:Y:S05]  /*4360*/  BSYNC B1 ;  /* 0x0000000000017941 */ /* 0x000fea0003800000 */
.L_x_6459:
[----:B------:R-:W-:Y:S01]  /*4370*/  HFMA2.MMA R132, -RZ, RZ, 0, 9.5367431640625e-07 ;  /* 0x00000010ff847435 */ /* 0x000fe200000001ff */
[----:B------:R-:W-:Y:S01]  /*4380*/  F2FP.PACK_AB R67, R161, R158 ;  /* 0x0000009ea143723e */ /* 0x000fe200000000ff */
[----:B------:R-:W-:Y:S01]  /*4390*/  BSSY B1, `(.L_x_6469) ;  /* 0x000001b000017945 */ /* 0x000fe20003800000 */
[----:B------:R-:W-:Y:S02]  /*43a0*/  F2FP.PACK_AB R66, R157, R154 ;  /* 0x0000009a9d42723e */ /* 0x000fe400000000ff */
[----:B------:R-:W-:Y:S02]  /*43b0*/  F2FP.PACK_AB R65, R153, R150 ;  /* 0x000000969941723e */ /* 0x000fe400000000ff */
[----:B------:R-:W-:-:S03]  /*43c0*/  F2FP.PACK_AB R64, R148, R145 ;  /* 0x000000919440723e */ /* 0x000fc600000000ff */
[----:B------:R-:W-:-:S05]  /*43d0*/  IMAD.WIDE.U32 R132, R205, R132, c[0x0][0x188] ;  /* 0x00006200cd847625 */ /* 0x000fca00078e0084 */
[----:B------:R0:W-:Y:S01]  /*43e0*/  STG.E.128 [R132.64], R64 ;  /* 0x0000004084007986 */ /* 0x0001e2000c101d04 */
[----:B------:R-:W-:Y:S05]  /*43f0*/  @!P0 BRA `(.L_x_6470) ;  /* 0x0000014000008947 */ /* 0x000fea0003800000 */
[----:B0-----:R-:W-:Y:S01]  /*4400*/  IMAD.U32 R65, R159, 0x10000, RZ ;  /* 0x000100009f417824 */ /* 0x001fe200078e00ff */
[----:B------:R-:W-:Y:S01]  /*4410*/  LOP3.LUT R64, R160, 0xffff, RZ, 0xc0, !PT ;  /* 0x0000ffffa0407812 */ /* 0x000fe200078ec0ff */
[----:B------:R-:W-:Y:S01]  /*4420*/  IMAD.MOV.U32 R211, RZ, RZ, 0x8 ;  /* 0x00000008ffd37424 */ /* 0x000fe200078e00ff */
        /* <DEDUP_REMOVED lines=17> */
.L_x_6470:
[----:B------:R-:W-:Y:S05]  /*4540*/  BSYNC B1 ;  /* 0x0000000000017941 */ /* 0x000fea0003800000 */
.L_x_6469:
[----:B------:R-:W-:Y:S02]  /*4550*/  IADD3 R205, R205, 0x20, RZ ;  /* 0x00000020cdcd7810 */ /* 0x000fe40007ffe0ff */
[----:B------:R-:W-:Y:S02]  /*4560*/  IADD3 R204, R204, 0x20, RZ ;  /* 0x00000020cccc7810 */ /* 0x000fe40007ffe0ff */
.L_x_6388:
[----:B-1----:R-:W-:Y:S05]  /*4570*/  BSYNC B0 ;  /* 0x0000000000007941 */ /* 0x002fea0003800000 */
.L_x_6387:
[----:B------:R-:W-:Y:S01]  /*4580*/  ISETP.NE.AND P1, PT, R2, RZ, PT ;  /* 0x000000ff0200720c */ /* 0x000fe20003f25270 */
        /* <DEDUP_REMOVED lines=17> */
[----:B-----5:R-:W-:Y:S01]  /*46a0*/  HADD2.F32 R162, -RZ, R60.H0_H0 ;  /* 0x2000003cffa27230 */ /* 0x020fe20000004100 */
[----:B------:R-:W-:Y:S05]  /*46b0*/  BRA `(.L_x_6475) ;  /* 0x0000056000007947 */ /* 0x000fea0003800000 */
.L_x_6474:
[C---:B0-----:R-:W-:Y:S01]  /*46c0*/  ISETP.NE.AND P3, PT, R142.reuse, 0x1, PT ;  /* 0x000000018e00780c */ /* 0x041fe20003f65270 */
        /* <DEDUP_REMOVED lines=11> */
.L_x_6477:
[----:B------:R-:W-:Y:S02]  /*4780*/  IMAD.MOV.U32 R163, RZ, RZ, R146 ;  /* 0x000000ffffa37224 */ /* 0x000fe400078e0092 */
.L_x_6478:
[----:B------:R-:W-:Y:S05]  /*4790*/  BSYNC B2 ;  /* 0x0000000000027941 */ /* 0x000fea0003800000 */
.L_x_6476:
        /* <DEDUP_REMOVED lines=16> */
.L_x_6482:
[----:B------:R-:W-:Y:S05]  /*48a0*/  BSYNC B3 ;  /* 0x0000000000037941 */ /* 0x000fea0003800000 */
.L_x_6481:
        /* <DEDUP_REMOVED lines=40> */
[----:B------:R-:W-:Y:S01]  /*4b30*/  MOV R144, R64 ;  /* 0x0000004000907202 */ /* 0x000fe20000000f00 */
[----:B------:R-:W-:Y:S01]  /*4b40*/  IMAD.MOV.U32 R64, RZ, RZ, RZ ;  /* 0x000000ffff407224 */ /* 0x000fe200078e00ff */
[----:B------:R-:W-:Y:S02]  /*4b50*/  LOP3.LUT R138, R65, R66, R127, 0x96, !PT ;  /* 0x00000042418a7212 */ /* 0x000fe400078e967f */
.L_x_6480:
[----:B------:R-:W-:Y:S05]  /*4b60*/  BSYNC B2 ;  /* 0x0000000000027941 */ /* 0x000fea0003800000 */
.L_x_6479:
        /* <DEDUP_REMOVED lines=11> */
.L_x_6475:
[----:B------:R-:W-:Y:S05]  /*4c20*/  BSYNC B1 ;  /* 0x0000000000017941 */ /* 0x000fea0003800000 */
.L_x_6473:
        /* <DEDUP_REMOVED lines=8> */
.L_x_6484:
        /* <DEDUP_REMOVED lines=12> */
.L_x_6487:
[----:B------:R-:W-:Y:S02]  /*4d70*/  MOV R142, R146 ;  /* 0x00000092008e7202 */ /* 0x000fe40000000f00 */
.L_x_6488:
[----:B------:R-:W-:Y:S05]  /*4d80*/  BSYNC B2 ;  /* 0x0000000000027941 */ /* 0x000fea0003800000 */
.L_x_6486:
        /* <DEDUP_REMOVED lines=16> */
.L_x_6492:
[----:B------:R-:W-:Y:S05]  /*4e90*/  BSYNC B3 ;  /* 0x0000000000037941 */ /* 0x000fea0003800000 */
.L_x_6491:
        /* <DEDUP_REMOVED lines=44> */
.L_x_6490:
[----:B------:R-:W-:Y:S05]  /*5160*/  BSYNC B2 ;  /* 0x0000000000027941 */ /* 0x000fea0003800000 */
.L_x_6489:
        /* <DEDUP_REMOVED lines=11> */
.L_x_6485:
[----:B------:R-:W-:Y:S05]  /*5220*/  BSYNC B1 ;  /* 0x0000000000017941 */ /* 0x000fea0003800000 */
.L_x_6483:
        /* <DEDUP_REMOVED lines=8> */
.L_x_6494:
        /* <DEDUP_REMOVED lines=12> */
.L_x_6497:
[----:B------:R-:W-:Y:S02]  /*5370*/  IMAD.MOV.U32 R142, RZ, RZ, R146 ;  /* 0x000000ffff8e7224 */ /* 0x000fe400078e0092 */
.L_x_6498:
[----:B------:R-:W-:Y:S05]  /*5380*/  BSYNC B2 ;  /* 0x0000000000027941 */ /* 0x000fea0003800000 */
.L_x_6496:
        /* <DEDUP_REMOVED lines=16> */
.L_x_6502:
[----:B------:R-:W-:Y:S05]  /*5490*/  BSYNC B3 ;  /* 0x0000000000037941 */ /* 0x000fea0003800000 */
.L_x_6501:
        /* <DEDUP_REMOVED lines=44> */
.L_x_6500:
[----:B------:R-:W-:Y:S05]  /*5760*/  BSYNC B2 ;  /* 0x0000000000027941 */ /* 0x000fea0003800000 */
.L_x_6499:
        /* <DEDUP_REMOVED lines=11> */
.L_x_6495:
[----:B------:R-:W-:Y:S05]  /*5820*/  BSYNC B1 ;  /* 0x0000000000017941 */ /* 0x000fea0003800000 */
.L_x_6493:
        /* <DEDUP_REMOVED lines=8> */
.L_x_6504:
        /* <DEDUP_REMOVED lines=12> */
.L_x_6507:
[----:B------:R-:W-:Y:S02]  /*5970*/  IMAD.MOV.U32 R142, RZ, RZ, R146 ;  /* 0x000000ffff8e7224 */ /* 0x000fe400078e0092 */
.L_x_6508:
[----:B------:R-:W-:Y:S05]  /*5980*/  BSYNC B2 ;  /* 0x0000000000027941 */ /* 0x000fea0003800000 */
.L_x_6506:
        /* <DEDUP_REMOVED lines=16> */
.L_x_6512:
[----:B------:R-:W-:Y:S05]  /*5a90*/  BSYNC B3 ;  /* 0x0000000000037941 */ /* 0x000fea0003800000 */
.L_x_6511:
        /* <DEDUP_REMOVED lines=44> */
.L_x_6510:
[----:B------:R-:W-:Y:S05]  /*5d60*/  BSYNC B2 ;  /* 0x0000000000027941 */ /* 0x000fea0003800000 */
.L_x_6509:
        /* <DEDUP_REMOVED lines=11> */
.L_x_6505:
[----:B------:R-:W-:Y:S05]  /*5e20*/  BSYNC B1 ;  /* 0x0000000000017941 */ /* 0x000fea0003800000 */
.L_x_6503:
        /* <DEDUP_REMOVED lines=8> */
.L_x_6514:
        /* <DEDUP_REMOVED lines=12> */
.L_x_6517:
[----:B------:R-:W-:Y:S02]  /*5f70*/  MOV R142, R146 ;  /* 0x00000092008e7202 */ /* 0x000fe40000000f00 */
.L_x_6518:
[----:B------:R-:W-:Y:S05]  /*5f80*/  BSYNC B2 ;  /* 0x0000000000027941 */ /* 0x000fea0003800000 */
.L_x_6516:
        /* <DEDUP_REMOVED lines=16> */
.L_x_6522:
[----:B------:R-:W-:Y:S05]  /*6090*/  BSYNC B3 ;  /* 0x0000000000037941 */ /* 0x000fea0003800000 */
.L_x_6521:
        /* <DEDUP_REMOVED lines=44> */
.L_x_6520:
[----:B------:R-:W-:Y:S05]  /*6360*/  BSYNC B2 ;  /* 0x0000000000027941 */ /* 0x000fea0003800000 */
.L_x_6519:
        /* <DEDUP_REMOVED lines=11> */
.L_x_6515:
[----:B------:R-:W-:Y:S05]  /*6420*/  BSYNC B1 ;  /* 0x0000000000017941 */ /* 0x000fea0003800000 */
.L_x_6513:
        /* <DEDUP_REMOVED lines=8> */
.L_x_6524:
        /* <DEDUP_REMOVED lines=12> */
.L_x_6527:
[----:B------:R-:W-:Y:S02]  /*6570*/  IMAD.MOV.U32 R142, RZ, RZ, R146 ;  /* 0x000000ffff8e7224 */ /* 0x000fe400078e0092 */
.L_x_6528:
[----:B------:R-:W-:Y:S05]  /*6580*/  BSYNC B2 ;  /* 0x0000000000027941 */ /* 0x000fea0003800000 */
.L_x_6526:
        /* <DEDUP_REMOVED lines=16> */
.L_x_6532:
[----:B------:R-:W-:Y:S05]  /*6690*/  BSYNC B3 ;  /* 0x0000000000037941 */ /* 0x000fea0003800000 */
.L_x_6531:
        /* <DEDUP_REMOVED lines=44> */
.L_x_6530:
[----:B------:R-:W-:Y:S05]  /*6960*/  BSYNC B2 ;  /* 0x0000000000027941 */ /* 0x000fea0003800000 */
.L_x_6529:
        /* <DEDUP_REMOVED lines=11> */
.L_x_6525:
[----:B------:R-:W-:Y:S05]  /*6a20*/  BSYNC B1 ;  /* 0x0000000000017941 */ /* 0x000fea0003800000 */
.L_x_6523:
        /* <DEDUP_REMOVED lines=8> */
.L_x_6534:
        /* <DEDUP_REMOVED lines=12> */
.L_x_6537:
[----:B------:R-:W-:Y:S02]  /*6b70*/  IMAD.MOV.U32 R142, RZ, RZ, R146 ;  /* 0x000000ffff8e7224 */ /* 0x000fe400078e0092 */
.L_x_6538:
[----:B------:R-:W-:Y:S05]  /*6b80*/  BSYNC B2 ;  /* 0x0000000000027941 */ /* 0x000fea0003800000 */
.L_x_6536:
        /* <DEDUP_REMOVED lines=16> */
.L_x_6542:
[----:B------:R-:W-:Y:S05]  /*6c90*/  BSYNC B3 ;  /* 0x0000000000037941 */ /* 0x000fea0003800000 */
.L_x_6541:
        /* <DEDUP_REMOVED lines=44> */
.L_x_6540:
[----:B------:R-:W-:Y:S05]  /*6f60*/  BSYNC B2 ;  /* 0x0000000000027941 */ /* 0x000fea0003800000 */
.L_x_6539:
        /* <DEDUP_REMOVED lines=11> */
.L_x_6535:
[----:B------:R-:W-:Y:S05]  /*7020*/  BSYNC B1 ;  /* 0x0000000000017941 */ /* 0x000fea0003800000 */
.L_x_6533:
        /* <DEDUP_REMOVED lines=8> */
.L_x_6544:
        /* <DEDUP_REMOVED lines=12> */
.L_x_6547:
[----:B------:R-:W-:Y:S02]  /*7170*/  MOV R160, R146 ;  /* 0x0000009200a07202 */ /* 0x000fe40000000f00 */
.L_x_6548:
[----:B------:R-:W-:Y:S05]  /*7180*/  BSYNC B2 ;  /* 0x0000000000027941 */ /* 0x000fea0003800000 */
.L_x_6546:
        /* <DEDUP_REMOVED lines=16> */
.L_x_6552:
[----:B------:R-:W-:Y:S05]  /*7290*/  BSYNC B3 ;  /* 0x0000000000037941 */ /* 0x000fea0003800000 */
.L_x_6551:
        /* <DEDUP_REMOVED lines=44> */
.L_x_6550:
[----:B------:R-:W-:Y:S05]  /*7560*/  BSYNC B2 ;  /* 0x0000000000027941 */ /* 0x000fea0003800000 */
.L_x_6549:
[----:B------:R-:W0:Y:S01]  /*7570*/  I2F.U32 R64, R160 ;  /* 0x000000a000407306 */ /* 0x000e220000201000 */
[----:B-----5:R-:W-:Y:S01]  /*7580*/  HADD2.F32 R66, -RZ, R59.H1_H1 ;  /* 0x3000003bff427230 */ /* 0x020fe20000004100 */
[----:B------:R-:W-:-:S04]  /*7590*/  IMAD.MOV.U32 R65, RZ, RZ, 0x2f800000 ;  /* 0x2f800000ff417424 */ /* 0x000fc800078e00ff */
[----:B------:R-:W-:-:S04]  /*75a0*/  FMUL.FTZ R66, R66, c[0x0][0x1ec] ;  /* 0x00007b0042427a20 */ /* 0x000fc80000410000 */
[----:B------:R-:W-:Y:S02]  /*75b0*/  FMUL.FTZ R66, R66, c[0x0][0x1e8] ;  /* 0x00007a0042427a20 */ /* 0x000fe40000410000 */
[----:B0-----:R-:W-:-:S05]  /*75c0*/  FFMA.FTZ R64, R64, R65, 1.1641532182693481445e-10 ;  /* 0x2f00000040407423 */ /* 0x001fca0000010041 */
[----:B------:R-:W-:-:S04]  /*75d0*/  FSETP.GTU.FTZ.AND P2, PT, R64, c[0x0][0x1e4], PT ;  /* 0x0000790040007a0b */ /* 0x000fc80003f5c000 */
[----:B------:R-:W-:Y:S01]  /*75e0*/  FSEL R169, R66, RZ, !P2 ;  /* 0x000000ff42a97208 */ /* 0x000fe20005000000 */
[----:B------:R-:W-:Y:S01]  /*75f0*/  @P1 HADD2.F32 R66, -RZ, R63.H1_H1 ;  /* 0x3000003fff421230 */ /* 0x000fe20000004100 */
[----:B------:R-:W-:-:S04]  /*7600*/  SEL R64, RZ, 0x1, P2 ;  /* 0x00000001ff407807 */ /* 0x000fc80001000000 */
[----:B------:R-:W-:Y:S01]  /*7610*/  @P1 FADD.FTZ R169, R66, R169 ;  /* 0x000000a942a91221 */ /* 0x000fe20000010000 */
[----:B------:R-:W-:Y:S02]  /*7620*/  PRMT R160, R64, 0x7610, R160 ;  /* 0x0000761040a07816 */ /* 0x000fe400000000a0 */
.L_x_6545:
[----:B------:R-:W-:Y:S05]  /*7630*/  BSYNC B1 ;  /* 0x0000000000017941 */ /* 0x000fea0003800000 */
.L_x_6543:
[----:B------:R-:W-:Y:S01]  /*7640*/  IMAD.MOV.U32 R132, RZ, RZ, 0x10 ;  /* 0x00000010ff847424 */ /* 0x000fe200078e00ff */
[----:B------:R-:W-:Y:S01]  /*7650*/  F2FP.PACK_AB R67, R169, R168 ;  /* 0x000000a8a943723e */ /* 0x000fe200000000ff */
[----:B------:R-:W-:Y:S01]  /*7660*/  BSSY B1, `(.L_x_6553) ;  /* 0x000001b000017945 */ /* 0x000fe20003800000 */
[----:B------:R-:W-:Y:S01]  /*7670*/  F2FP.PACK_AB R66, R167, R166 ;  /* 0x000000a6a742723e */ /* 0x000fe200000000ff */
[----:B------:R-:W-:Y:S01]  /*7680*/  IMAD.WIDE.U32 R132, R205, R132, c[0x0][0x188] ;  /* 0x00006200cd847625 */ /* 0x000fe200078e0084 */
[----:B------:R-:W-:Y:S02]  /*7690*/  F2FP.PACK_AB R65, R165, R164 ;  /* 0x000000a4a541723e */ /* 0x000fe400000000ff */
[----:B------:R-:W-:-:S05]  /*76a0*/  F2FP.PACK_AB R64, R163, R162 ;  /* 0x000000a2a340723e */ /* 0x000fca00000000ff */
[----:B------:R0:W-:Y:S01]  /*76b0*/  STG.E.128 [R132.64], R64 ;  /* 0x0000004084007986 */ /* 0x0001e2000c101d04 */
        /* <DEDUP_REMOVED lines=21> */
.L_x_6554:
[----:B------:R-:W-:Y:S05]  /*7810*/  BSYNC B1 ;  /* 0x0000000000017941 */ /* 0x000fea0003800000 */
.L_x_6553:
[----:B------:R-:W-:Y:S02]  /*7820*/  IADD3 R205, R205, 0x20, RZ ;  /* 0x00000020cdcd7810 */ /* 0x000fe40007ffe0ff */
[----:B------:R-:W-:Y:S02]  /*7830*/  IADD3 R204, R204, 0x20, RZ ;  /* 0x00000020cccc7810 */ /* 0x000fe40007ffe0ff */
.L_x_6472:
[----:B------:R-:W-:Y:S05]  /*7840*/  BSYNC B0 ;  /* 0x0000000000007941 */ /* 0x000fea0003800000 */
.L_x_6471:
        /* <DEDUP_REMOVED lines=20> */
.L_x_6558:
        /* <DEDUP_REMOVED lines=12> */
.L_x_6561:
[----:B------:R-:W-:Y:S02]  /*7a50*/  IMAD.MOV.U32 R171, RZ, RZ, R146 ;  /* 0x000000ffffab7224 */ /* 0x000fe400078e0092 */
.L_x_6562:
[----:B------:R-:W-:Y:S05]  /*7a60*/  BSYNC B2 ;  /* 0x0000000000027941 */ /* 0x000fea0003800000 */
.L_x_6560:
        /* <DEDUP_REMOVED lines=16> */
.L_x_6566:
[----:B------:R-:W-:Y:S05]  /*7b70*/  BSYNC B3 ;  /* 0x0000000000037941 */ /* 0x000fea0003800000 */
.L_x_6565:
        /* <DEDUP_REMOVED lines=43> */
.L_x_6564:
[----:B------:R-:W-:Y:S05]  /*7e30*/  BSYNC B2 ;  /* 0x0000000000027941 */ /* 0x000fea0003800000 */
.L_x_6563:
        /* <DEDUP_REMOVED lines=11> */
.L_x_6559:
[----:B------:R-:W-:Y:S05]  /*7ef0*/  BSYNC B1 ;  /* 0x0000000000017941 */ /* 0x000fea0003800000 */
.L_x_6557:
        /* <DEDUP_REMOVED lines=8> */
.L_x_6568:
        /* <DEDUP_REMOVED lines=12> */
.L_x_6571:
[----:B------:R-:W-:Y:S02]  /*8040*/  IMAD.MOV.U32 R142, RZ, RZ, R146 ;  /* 0x000000ffff8e7224 */ /* 0x000fe400078e0092 */
.L_x_6572:
[----:B------:R-:W-:Y:S05]  /*8050*/  BSYNC B2 ;  /* 0x0000000000027941 */ /* 0x000fea0003800000 */
.L_x_6570:
        /* <DEDUP_REMOVED lines=16> */
.L_x_6576:
[----:B------:R-:W-:Y:S05]  /*8160*/  BSYNC B3 ;  /* 0x0000000000037941 */ /* 0x000fea0003800000 */
.L_x_6575:
        /* <DEDUP_REMOVED lines=44> */
.L_x_6574:
[----:B------:R-:W-:Y:S05]  /*8430*/  BSYNC B2 ;  /* 0x0000000000027941 */ /* 0x000fea0003800000 */
.L_x_6573:
        /* <DEDUP_REMOVED lines=11> */
.L_x_6569:
[----:B------:R-:W-:Y:S05]  /*84f0*/  BSYNC B1 ;  /* 0x0000000000017941 */ /* 0x000fea0003800000 */
.L_x_6567:
        /* <DEDUP_REMOVED lines=8> */
.L_x_6578:
        /* <DEDUP_REMOVED lines=12> */
.L_x_6581:
[----:B------:R-:W-:Y:S02]  /*8640*/  IMAD.MOV.U32 R142, RZ, RZ, R146 ;  /* 0x000000ffff8e7224 */ /* 0x000fe400078e0092 */
.L_x_6582:
[----:B------:R-:W-:Y:S05]  /*8650*/  BSYNC B2 ;  /* 0x0000000000027941 */ /* 0x000fea0003800000 */
.L_x_6580:
        /* <DEDUP_REMOVED lines=16> */
.L_x_6586:
[----:B------:R-:W-:Y:S05]  /*8760*/  BSYNC B3 ;  /* 0x0000000000037941 */ /* 0x000fea0003800000 */
.L_x_6585:
        /* <DEDUP_REMOVED lines=44> */
.L_x_6584:
[----:B------:R-:W-:Y:S05]  /*8a30*/  BSYNC B2 ;  /* 0x0000000000027941 */ /* 0x000fea0003800000 */
.L_x_6583:
        /* <DEDUP_REMOVED lines=11> */
.L_x_6579:
[----:B------:R-:W-:Y:S05]  /*8af0*/  BSYNC B1 ;  /* 0x0000000000017941 */ /* 0x000fea0003800000 */
.L_x_6577:
        /* <DEDUP_REMOVED lines=8> */
.L_x_6588:
        /* <DEDUP_REMOVED lines=12> */
.L_x_6591:
[----:B------:R-:W-:Y:S02]  /*8c40*/  MOV R142, R146 ;  /* 0x00000092008e7202 */ /* 0x000fe40000000f00 */
.L_x_6592:
[----:B------:R-:W-:Y:S05]  /*8c50*/  BSYNC B2 ;  /* 0x0000000000027941 */ /* 0x000fea0003800000 */
.L_x_6590:
        /* <DEDUP_REMOVED lines=16> */
.L_x_6596:
[----:B------:R-:W-:Y:S05]  /*8d60*/  BSYNC B3 ;  /* 0x0000000000037941 */ /* 0x000fea0003800000 */
.L_x_6595:
        /* <DEDUP_REMOVED lines=44> */
.L_x_6594:
[----:B------:R-:W-:Y:S05]  /*9030*/  BSYNC B2 ;  /* 0x0000000000027941 */ /* 0x000fea0003800000 */
.L_x_6593:
        /* <DEDUP_REMOVED lines=11> */
.L_x_6589:
[----:B------:R-:W-:Y:S05]  /*90f0*/  BSYNC B1 ;  /* 0x0000000000017941 */ /* 0x000fea0003800000 */
.L_x_6587:
        /* <DEDUP_REMOVED lines=8> */
.L_x_6598:
        /* <DEDUP_REMOVED lines=12> */
.L_x_6601:
[----:B------:R-:W-:Y:S02]  /*9240*/  IMAD.MOV.U32 R142, RZ, RZ, R146 ;  /* 0x000000ffff8e7224 */ /* 0x000fe400078e0092 */
.L_x_6602:
[----:B------:R-:W-:Y:S05]  /*9250*/  BSYNC B2 ;  /* 0x0000000000027941 */ /* 0x000fea0003800000 */
.L_x_6600:
        /* <DEDUP_REMOVED lines=16> */
.L_x_6606:
[----:B------:R-:W-:Y:S05]  /*9360*/  BSYNC B3 ;  /* 0x0000000000037941 */ /* 0x000fea0003800000 */
.L_x_6605:
        /* <DEDUP_REMOVED lines=44> */
.L_x_6604:
[----:B------:R-:W-:Y:S05]  /*9630*/  BSYNC B2 ;  /* 0x0000000000027941 */ /* 0x000fea0003800000 */
.L_x_6603:
        /* <DEDUP_REMOVED lines=11> */
.L_x_6599:
[----:B------:R-:W-:Y:S05]  /*96f0*/  BSYNC B1 ;  /* 0x0000000000017941 */ /* 0x000fea0003800000 */
.L_x_6597:
        /* <DEDUP_REMOVED lines=8> */
.L_x_6608:
        /* <DEDUP_REMOVED lines=12> */
.L_x_6611:
[----:B------:R-:W-:Y:S02]  /*9840*/  IMAD.MOV.U32 R142, RZ, RZ, R146 ;  /* 0x000000ffff8e7224 */ /* 0x000fe400078e0092 */
.L_x_6612:
[----:B------:R-:W-:Y:S05]  /*9850*/  BSYNC B2 ;  /* 0x0000000000027941 */ /* 0x000fea0003800000 */
.L_x_6610:
        /* <DEDUP_REMOVED lines=16> */
.L_x_6616:
[----:B------:R-:W-:Y:S05]  /*9960*/  BSYNC B3 ;  /* 0x0000000000037941 */ /* 0x000fea0003800000 */
.L_x_6615:
        /* <DEDUP_REMOVED lines=44> */
.L_x_6614:
[----:B------:R-:W-:Y:S05]  /*9c30*/  BSYNC B2 ;  /* 0x0000000000027941 */ /* 0x000fea0003800000 */
.L_x_6613:
        /* <DEDUP_REMOVED lines=11> */
.L_x_6609:
[----:B------:R-:W-:Y:S05]  /*9cf0*/  BSYNC B1 ;  /* 0x0000000000017941 */ /* 0x000fea0003800000 */
.L_x_6607:
        /* <DEDUP_REMOVED lines=8> */
.L_x_6618:
        /* <DEDUP_REMOVED lines=12> */
.L_x_6621:
[----:B------:R-:W-:Y:S02]  /*9e40*/  MOV R142, R146 ;  /* 0x00000092008e7202 */ /* 0x000fe40000000f00 */
.L_x_6622:
[----:B------:R-:W-:Y:S05]  /*9e50*/  BSYNC B2 ;  /* 0x0000000000027941 */ /* 0x000fea0003800000 */
.L_x_6620:
        /* <DEDUP_REMOVED lines=16> */
.L_x_6626:
[----:B------:R-:W-:Y:S05]  /*9f60*/  BSYNC B3 ;  /* 0x0000000000037941 */ /* 0x000fea0003800000 */
.L_x_6625:
        /* <DEDUP_REMOVED lines=44> */
.L_x_6624:
[----:B------:R-:W-:Y:S05]  /*a230*/  BSYNC B2 ;  /* 0x0000000000027941 */ /* 0x000fea0003800000 */
.L_x_6623:
        /* <DEDUP_REMOVED lines=11> */
.L_x_6619:
[----:B------:R-:W-:Y:S05]  /*a2f0*/  BSYNC B1 ;  /* 0x0000000000017941 */ /* 0x000fea0003800000 */
.L_x_6617:
        /* <DEDUP_REMOVED lines=8> */
.L_x_6628:
        /* <DEDUP_REMOVED lines=12> */
.L_x_6631:
[----:B------:R-:W-:Y:S02]  /*a440*/  IMAD.MOV.U32 R160, RZ, RZ, R146 ;  /* 0x000000ffffa07224 */ /* 0x000fe400078e0092 */
.L_x_6632:
[----:B------:R-:W-:Y:S05]  /*a450*/  BSYNC B2 ;  /* 0x0000000000027941 */ /* 0x000fea0003800000 */
.L_x_6630:
        /* <DEDUP_REMOVED lines=16> */
.L_x_6636:
[----:B------:R-:W-:Y:S05]  /*a560*/  BSYNC B3 ;  /* 0x0000000000037941 */ /* 0x000fea0003800000 */
.L_x_6635:
        /* <DEDUP_REMOVED lines=44> */
.L_x_6634:
[----:B------:R-:W-:Y:S05]  /*a830*/  BSYNC B2 ;  /* 0x0000000000027941 */ /* 0x000fea0003800000 */
.L_x_6633:
[----:B------:R-:W0:Y:S01]  /*a840*/  I2F.U32 R64, R160 ;  /* 0x000000a000407306 */ /* 0x000e220000201000 */
[----:B------:R-:W-:Y:S01]  /*a850*/  HFMA2.MMA R65, -RZ, RZ, 0.1171875, 0 ;  /* 0x2f800000ff417435 */ /* 0x000fe200000001ff */
[----:B-----5:R-:W-:-:S05]  /*a860*/  HADD2.F32 R66, -RZ, R59.H1_H1 ;  /* 0x3000003bff427230 */ /* 0x020fca0000004100 */
        /* <DEDUP_REMOVED lines=9> */
.L_x_6629:
[----:B------:R-:W-:Y:S05]  /*a900*/  BSYNC B1 ;  /* 0x0000000000017941 */ /* 0x000fea0003800000 */
.L_x_6627:
        /* <DEDUP_REMOVED lines=19> */
[----:B------:R-:W-:Y:S01]  /*aa40*/  IMAD.WIDE.U32 R66, R66, 0x10000, RZ ;  /* 0x0001000042427825 */ /* 0x000fe200078e00ff */
[----:B------:R-:W-:Y:S02]  /*aa50*/  MOV R211, 0x8 ;  /* 0x0000000800d37802 */ /* 0x000fe40000000f00 */
        /* <DEDUP_REMOVED lines=8> */
.L_x_6638:
[----:B------:R-:W-:Y:S05]  /*aae0*/  BSYNC B1 ;  /* 0x0000000000017941 */ /* 0x000fea0003800000 */
.L_x_6637:
[----:B------:R-:W-:Y:S02]  /*aaf0*/  IADD3 R205, R205, 0x20, RZ ;  /* 0x00000020cdcd7810 */ /* 0x000fe40007ffe0ff */
[----:B------:R-:W-:Y:S02]  /*ab00*/  IADD3 R204, R204, 0x20, RZ ;  /* 0x00000020cccc7810 */ /* 0x000fe40007ffe0ff */
.L_x_6556:
[----:B------:R-:W-:Y:S05]  /*ab10*/  BSYNC B0 ;  /* 0x0000000000007941 */ /* 0x000fea0003800000 */
.L_x_6555:
        /* <DEDUP_REMOVED lines=18> */
[----:B-----5:R-:W-:Y:S01]  /*ac40*/  HADD2.F32 R178, -RZ, R60.H0_H0 ;  /* 0x2000003cffb27230 */ /* 0x020fe20000004100 */
[----:B------:R-:W-:Y:S05]  /*ac50*/  BRA `(.L_x_6643) ;  /* 0x0000056000007947 */ /* 0x000fea0003800000 */
.L_x_6642:
        /* <DEDUP_REMOVED lines=12> */
.L_x_6645:
[----:B------:R-:W-:Y:S02]  /*ad20*/  MOV R179, R146 ;  /* 0x0000009200b37202 */ /* 0x000fe40000000f00 */
.L_x_6646:
[----:B------:R-:W-:Y:S05]  /*ad30*/  BSYNC B2 ;  /* 0x0000000000027941 */ /* 0x000fea0003800000 */
.L_x_6644:
        /* <DEDUP_REMOVED lines=16> */
.L_x_6650:
[----:B------:R-:W-:Y:S05]  /*ae40*/  BSYNC B3 ;  /* 0x0000000000037941 */ /* 0x000fea0003800000 */
.L_x_6649:
        /* <DEDUP_REMOVED lines=43> */
.L_x_6648:
[----:B------:R-:W-:Y:S05]  /*b100*/  BSYNC B2 ;  /* 0x0000000000027941 */ /* 0x000fea0003800000 */
.L_x_6647:
        /* <DEDUP_REMOVED lines=11> */
.L_x_6643:
[----:B------:R-:W-:Y:S05]  /*b1c0*/  BSYNC B1 ;  /* 0x0000000000017941 */ /* 0x000fea0003800000 */
.L_x_6641:
        /* <DEDUP_REMOVED lines=8> */
.L_x_6652:
        /* <DEDUP_REMOVED lines=12> */
.L_x_6655:
[----:B------:R-:W-:Y:S02]  /*b310*/  IMAD.MOV.U32 R142, RZ, RZ, R146 ;  /* 0x000000ffff8e7224 */ /* 0x000fe400078e0092 */
.L_x_6656:
[----:B------:R-:W-:Y:S05]  /*b320*/  BSYNC B2 ;  /* 0x0000000000027941 */ /* 0x000fea0003800000 */
.L_x_6654:
        /* <DEDUP_REMOVED lines=16> */
.L_x_6660:
[----:B------:R-:W-:Y:S05]  /*b430*/  BSYNC B3 ;  /* 0x0000000000037941 */ /* 0x000fea0003800000 */
.L_x_6659:
        /* <DEDUP_REMOVED lines=44> */
.L_x_6658:
[----:B------:R-:W-:Y:S05]  /*b700*/  BSYNC B2 ;  /* 0x0000000000027941 */ /* 0x000fea0003800000 */
.L_x_6657:
        /* <DEDUP_REMOVED lines=11> */
.L_x_6653:
[----:B------:R-:W-:Y:S05]  /*b7c0*/  BSYNC B1 ;  /* 0x0000000000017941 */ /* 0x000fea0003800000 */
.L_x_6651:
        /* <DEDUP_REMOVED lines=8> */
.L_x_6662:
        /* <DEDUP_REMOVED lines=12> */
.L_x_6665:
[----:B------:R-:W-:Y:S02]  /*b910*/  MOV R142, R146 ;  /* 0x00000092008e7202 */ /* 0x000fe40000000f00 */
.L_x_6666:
[----:B------:R-:W-:Y:S05]  /*b920*/  BSYNC B2 ;  /* 0x0000000000027941 */ /* 0x000fea0003800000 */
.L_x_6664:
        /* <DEDUP_REMOVED lines=16> */
.L_x_6670:
[----:B------:R-:W-:Y:S05]  /*ba30*/  BSYNC B3 ;  /* 0x0000000000037941 */ /* 0x000fea0003800000 */
.L_x_6669:
        /* <DEDUP_REMOVED lines=44> */
.L_x_6668:
[----:B------:R-:W-:Y:S05]  /*bd00*/  BSYNC B2 ;  /* 0x0000000000027941 */ /* 0x000fea0003800000 */
.L_x_6667:
        /* <DEDUP_REMOVED lines=11> */
.L_x_6663:
[----:B------:R-:W-:Y:S05]  /*bdc0*/  BSYNC B1 ;  /* 0x0000000000017941 */ /* 0x000fea0003800000 */
.L_x_6661:
        /* <DEDUP_REMOVED lines=8> */
.L_x_6672:
        /* <DEDUP_REMOVED lines=12> */
.L_x_6675:
[----:B------:R-:W-:Y:S02]  /*bf10*/  IMAD.MOV.U32 R142, RZ, RZ, R146 ;  /* 0x000000ffff8e7224 */ /* 0x000fe400078e0092 */
.L_x_6676:
[----:B------:R-:W-:Y:S05]  /*bf20*/  BSYNC B2 ;  /* 0x0000000000027941 */ /* 0x000fea0003800000 */
.L_x_6674:
        /* <DEDUP_REMOVED lines=16> */
.L_x_6680:
[----:B------:R-:W-:Y:S05]  /*c030*/  BSYNC B3 ;  /* 0x0000000000037941 */ /* 0x000fea0003800000 */
.L_x_6679:
        /* <DEDUP_REMOVED lines=44> */
.L_x_6678:
[----:B------:R-:W-:Y:S05]  /*c300*/  BSYNC B2 ;  /* 0x0000000000027941 */ /* 0x000fea0003800000 */
.L_x_6677:
        /* <DEDUP_REMOVED lines=11> */
.L_x_6673:
[----:B------:R-:W-:Y:S05]  /*c3c0*/  BSYNC B1 ;  /* 0x0000000000017941 */ /* 0x000fea0003800000 */
.L_x_6671:
        /* <DEDUP_REMOVED lines=8> */
.L_x_6682:
        /* <DEDUP_REMOVED lines=12> */
.L_x_6685:
[----:B------:R-:W-:Y:S02]  /*c510*/  IMAD.MOV.U32 R142, RZ, RZ, R146 ;  /* 0x000000ffff8e7224 */ /* 0x000fe400078e0092 */
.L_x_6686:
[----:B------:R-:W-:Y:S05]  /*c520*/  BSYNC B2 ;  /* 0x0000000000027941 */ /* 0x000fea0003800000 */
.L_x_6684:
        /* <DEDUP_REMOVED lines=16> */
.L_x_6690:
[----:B------:R-:W-:Y:S05]  /*c630*/  BSYNC B3 ;  /* 0x0000000000037941 */ /* 0x000fea0003800000 */
.L_x_6689:
        /* <DEDUP_REMOVED lines=44> */
.L_x_6688:
[----:B------:R-:W-:Y:S05]  /*c900*/  BSYNC B2 ;  /* 0x0000000000027941 */ /* 0x000fea0003800000 */
.L_x_6687:
        /* <DEDUP_REMOVED lines=11> */
.L_x_6683:
[----:B------:R-:W-:Y:S05]  /*c9c0*/  BSYNC B1 ;  /* 0x0000000000017941 */ /* 0x000fea0003800000 */
.L_x_6681:
        /* <DEDUP_REMOVED lines=8> */
.L_x_6692:
        /* <DEDUP_REMOVED lines=12> */
.L_x_6695:
[----:B------:R-:W-:Y:S02]  /*cb10*/  MOV R142, R146 ;  /* 0x00000092008e7202 */ /* 0x000fe40000000f00 */
.L_x_6696:
[----:B------:R-:W-:Y:S05]  /*cb20*/  BSYNC B2 ;  /* 0x0000000000027941 */ /* 0x000fea0003800000 */
.L_x_6694:
        /* <DEDUP_REMOVED lines=16> */
.L_x_6700:
[----:B------:R-:W-:Y:S05]  /*cc30*/  BSYNC B3 ;  /* 0x0000000000037941 */ /* 0x000fea0003800000 */
.L_x_6699:
        /* <DEDUP_REMOVED lines=44> */
.L_x_6698:
[----:B------:R-:W-:Y:S05]  /*cf00*/  BSYNC B2 ;  /* 0x0000000000027941 */ /* 0x000fea0003800000 */
.L_x_6697:
        /* <DEDUP_REMOVED lines=11> */
.L_x_6693:
[----:B------:R-:W-:Y:S05]  /*cfc0*/  BSYNC B1 ;  /* 0x0000000000017941 */ /* 0x000fea0003800000 */
.L_x_6691:
        /* <DEDUP_REMOVED lines=8> */
.L_x_6702:
        /* <DEDUP_REMOVED lines=12> */
.L_x_6705:
[----:B------:R-:W-:Y:S02]  /*d110*/  IMAD.MOV.U32 R142, RZ, RZ, R146 ;  /* 0x000000ffff8e7224 */ /* 0x000fe400078e0092 */
.L_x_6706:
[----:B------:R-:W-:Y:S05]  /*d120*/  BSYNC B2 ;  /* 0x0000000000027941 */ /* 0x000fea0003800000 */
.L_x_6704:
        /* <DEDUP_REMOVED lines=16> */
.L_x_6710:
[----:B------:R-:W-:Y:S05]  /*d230*/  BSYNC B3 ;  /* 0x0000000000037941 */ /* 0x000fea0003800000 */
.L_x_6709:
        /* <DEDUP_REMOVED lines=44> */
.L_x_6708:
[----:B------:R-:W-:Y:S05]  /*d500*/  BSYNC B2 ;  /* 0x0000000000027941 */ /* 0x000fea0003800000 */
.L_x_6707:
        /* <DEDUP_REMOVED lines=11> */
.L_x_6703:
[----:B------:R-:W-:Y:S05]  /*d5c0*/  BSYNC B1 ;  /* 0x0000000000017941 */ /* 0x000fea0003800000 */
.L_x_6701:
        /* <DEDUP_REMOVED lines=8> */
.L_x_6712:
        /* <DEDUP_REMOVED lines=12> */
.L_x_6715:
[----:B------:R-:W-:Y:S02]  /*d710*/  IMAD.MOV.U32 R160, RZ, RZ, R146 ;  /* 0x000000ffffa07224 */ /* 0x000fe400078e0092 */
.L_x_6716:
[----:B------:R-:W-:Y:S05]  /*d720*/  BSYNC B2 ;  /* 0x0000000000027941 */ /* 0x000fea0003800000 */
.L_x_6714:
        /* <DEDUP_REMOVED lines=16> */
.L_x_6720:
[----:B------:R-:W-:Y:S05]  /*d830*/  BSYNC B3 ;  /* 0x0000000000037941 */ /* 0x000fea0003800000 */
.L_x_6719:
        /* <DEDUP_REMOVED lines=44> */
.L_x_6718:
[----:B------:R-:W-:Y:S05]  /*db00*/  BSYNC B2 ;  /* 0x0000000000027941 */ /* 0x000fea0003800000 */
.L_x_6717:
        /* <DEDUP_REMOVED lines=12> */
.L_x_6713:
[----:B------:R-:W-:Y:S05]  /*dbd0*/  BSYNC B1 ;  /* 0x0000000000017941 */ /* 0x000fea0003800000 */
.L_x_6711:
        /* <DEDUP_REMOVED lines=29> */
.L_x_6722:
[----:B------:R-:W-:Y:S05]  /*ddb0*/  BSYNC B1 ;  /* 0x0000000000017941 */ /* 0x000fea0003800000 */
.L_x_6721:
[----:B------:R-:W-:Y:S02]  /*ddc0*/  IADD3 R205, R205, 0x20, RZ ;  /* 0x00000020cdcd7810 */ /* 0x000fe40007ffe0ff */
[----:B------:R-:W-:Y:S02]  /*ddd0*/  IADD3 R204, R204, 0x20, RZ ;  /* 0x00000020cccc7810 */ /* 0x000fe40007ffe0ff */
.L_x_6640:
[----:B------:R-:W-:Y:S05]  /*dde0*/  BSYNC B0 ;  /* 0x0000000000007941 */ /* 0x000fea0003800000 */
.L_x_6639:
        /* <DEDUP_REMOVED lines=20> */
.L_x_6726:
        /* <DEDUP_REMOVED lines=12> */
.L_x_6729:
[----:B------:R-:W-:Y:S02]  /*dff0*/  IMAD.MOV.U32 R187, RZ, RZ, R146 ;  /* 0x000000ffffbb7224 */ /* 0x000fe400078e0092 */
.L_x_6730:
[----:B------:R-:W-:Y:S05]  /*e000*/  BSYNC B2 ;  /* 0x0000000000027941 */ /* 0x000fea0003800000 */
.L_x_6728:
        /* <DEDUP_REMOVED lines=16> */
.L_x_6734:
[----:B------:R-:W-:Y:S05]  /*e110*/  BSYNC B3 ;  /* 0x0000000000037941 */ /* 0x000fea0003800000 */
.L_x_6733:
        /* <DEDUP_REMOVED lines=43> */
.L_x_6732:
[----:B------:R-:W-:Y:S05]  /*e3d0*/  BSYNC B2 ;  /* 0x0000000000027941 */ /* 0x000fea0003800000 */
.L_x_6731:
        /* <DEDUP_REMOVED lines=11> */
.L_x_6727:
[----:B------:R-:W-:Y:S05]  /*e490*/  BSYNC B1 ;  /* 0x0000000000017941 */ /* 0x000fea0003800000 */
.L_x_6725:
        /* <DEDUP_REMOVED lines=8> */
.L_x_6736:
        /* <DEDUP_REMOVED lines=12> */
.L_x_6739:
[----:B------:R-:W-:Y:S02]  /*e5e0*/  MOV R142, R146 ;  /* 0x00000092008e7202 */ /* 0x000fe40000000f00 */
.L_x_6740:
[----:B------:R-:W-:Y:S05]  /*e5f0*/  BSYNC B2 ;  /* 0x0000000000027941 */ /* 0x000fea0003800000 */
.L_x_6738:
        /* <DEDUP_REMOVED lines=16> */
.L_x_6744:
[----:B------:R-:W-:Y:S05]  /*e700*/  BSYNC B3 ;  /* 0x0000000000037941 */ /* 0x000fea0003800000 */
.L_x_6743:
        /* <DEDUP_REMOVED lines=44> */
.L_x_6742:
[----:B------:R-:W-:Y:S05]  /*e9d0*/  BSYNC B2 ;  /* 0x0000000000027941 */ /* 0x000fea0003800000 */
.L_x_6741:
        /* <DEDUP_REMOVED lines=11> */
.L_x_6737:
[----:B------:R-:W-:Y:S05]  /*ea90*/  BSYNC B1 ;  /* 0x0000000000017941 */ /* 0x000fea0003800000 */
.L_x_6735:
        /* <DEDUP_REMOVED lines=8> */
.L_x_6746:
        /* <DEDUP_REMOVED lines=12> */
.L_x_6749:
[----:B------:R-:W-:Y:S02]  /*ebe0*/  IMAD.MOV.U32 R142, RZ, RZ, R146 ;  /* 0x000000ffff8e7224 */ /* 0x000fe400078e0092 */
.L_x_6750:
[----:B------:R-:W-:Y:S05]  /*ebf0*/  BSYNC B2 ;  /* 0x0000000000027941 */ /* 0x000fea0003800000 */
.L_x_6748:
        /* <DEDUP_REMOVED lines=16> */
.L_x_6754:
[----:B------:R-:W-:Y:S05]  /*ed00*/  BSYNC B3 ;  /* 0x0000000000037941 */ /* 0x000fea0003800000 */
.L_x_6753:
        /* <DEDUP_REMOVED lines=44> */
.L_x_6752:
[----:B------:R-:W-:Y:S05]  /*efd0*/  BSYNC B2 ;  /* 0x0000000000027941 */ /* 0x000fea0003800000 */
.L_x_6751:
        /* <DEDUP_REMOVED lines=11> */
.L_x_6747:
[----:B------:R-:W-:Y:S05]  /*f090*/  BSYNC B1 ;  /* 0x0000000000017941 */ /* 0x000fea0003800000 */
.L_x_6745:
        /* <DEDUP_REMOVED lines=8> */
.L_x_6756:
        /* <DEDUP_REMOVED lines=12> */
.L_x_6759:
[----:B------:R-:W-:Y:S02]  /*f1e0*/  IMAD.MOV.U32 R142, RZ, RZ, R146 ;  /* 0x000000ffff8e7224 */ /* 0x000fe400078e0092 */
.L_x_6760:
[----:B------:R-:W-:Y:S05]  /*f1f0*/  BSYNC B2 ;  /* 0x0000000000027941 */ /* 0x000fea0003800000 */
.L_x_6758:
        /* <DEDUP_REMOVED lines=16> */
.L_x_6764:
[----:B------:R-:W-:Y:S05]  /*f300*/  BSYNC B3 ;  /* 0x0000000000037941 */ /* 0x000fea0003800000 */
.L_x_6763:
        /* <DEDUP_REMOVED lines=44> */
.L_x_6762:
[----:B------:R-:W-:Y:S05]  /*f5d0*/  BSYNC B2 ;  /* 0x0000000000027941 */ /* 0x000fea0003800000 */
.L_x_6761:
        /* <DEDUP_REMOVED lines=11> */
.L_x_6757:
[----:B------:R-:W-:Y:S05]  /*f690*/  BSYNC B1 ;  /* 0x0000000000017941 */ /* 0x000fea0003800000 */
.L_x_6755:
        /* <DEDUP_REMOVED lines=8> */
.L_x_6766:
        /* <DEDUP_REMOVED lines=12> */
.L_x_6769:
[----:B------:R-:W-:Y:S02]  /*f7e0*/  MOV R142, R146 ;  /* 0x00000092008e7202 */ /* 0x000fe40000000f00 */
.L_x_6770:
[----:B------:R-:W-:Y:S05]  /*f7f0*/  BSYNC B2 ;  /* 0x0000000000027941 */ /* 0x000fea0003800000 */
.L_x_6768:
        /* <DEDUP_REMOVED lines=16> */
.L_x_6774:
[----:B------:R-:W-:Y:S05]  /*f900*/  BSYNC B3 ;  /* 0x0000000000037941 */ /* 0x000fea0003800000 */
.L_x_6773:
        /* <DEDUP_REMOVED lines=44> */
.L_x_6772:
[----:B------:R-:W-:Y:S05]  /*fbd0*/  BSYNC B2 ;  /* 0x0000000000027941 */ /* 0x000fea0003800000 */
.L_x_6771:
        /* <DEDUP_REMOVED lines=11> */
.L_x_6767:
[----:B------:R-:W-:Y:S05]  /*fc90*/  BSYNC B1 ;  /* 0x0000000000017941 */ /* 0x000fea0003800000 */
.L_x_6765:
        /* <DEDUP_REMOVED lines=8> */
.L_x_6776:
        /* <DEDUP_REMOVED lines=12> */
.L_x_6779:
[----:B------:R-:W-:Y:S02]  /*fde0*/  IMAD.MOV.U32 R142, RZ, RZ, R146 ;  /* 0x000000ffff8e7224 */ /* 0x000fe400078e0092 */
.L_x_6780:
[----:B------:R-:W-:Y:S05]  /*fdf0*/  BSYNC B2 ;  /* 0x0000000000027941 */ /* 0x000fea0003800000 */
.L_x_6778:
        /* <DEDUP_REMOVED lines=16> */
.L_x_6784:
[----:B------:R-:W-:Y:S05]  /*ff00*/  BSYNC B3 ;  /* 0x0000000000037941 */ /* 0x000fea0003800000 */
.L_x_6783:
        /* <DEDUP_REMOVED lines=44> */
.L_x_6782:
[----:B------:R-:W-:Y:S05]  /*101d0*/  BSYNC B2 ;  /* 0x0000000000027941 */ /* 0x000fea0003800000 */
.L_x_6781:
        /* <DEDUP_REMOVED lines=11> */
.L_x_6777:
[----:B------:R-:W-:Y:S05]  /*10290*/  BSYNC B1 ;  /* 0x0000000000017941 */ /* 0x000fea0003800000 */
.L_x_6775:
        /* <DEDUP_REMOVED lines=8> */
.L_x_6786:
        /* <DEDUP_REMOVED lines=12> */
.L_x_6789:
[----:B------:R-:W-:Y:S02]  /*103e0*/  IMAD.MOV.U32 R142, RZ, RZ, R146 ;  /* 0x000000ffff8e7224 */ /* 0x000fe400078e0092 */
.L_x_6790:
[----:B------:R-:W-:Y:S05]  /*103f0*/  BSYNC B2 ;  /* 0x0000000000027941 */ /* 0x000fea0003800000 */
.L_x_6788:
        /* <DEDUP_REMOVED lines=16> */
.L_x_6794:
[----:B------:R-:W-:Y:S05]  /*10500*/  BSYNC B3 ;  /* 0x0000000000037941 */ /* 0x000fea0003800000 */
.L_x_6793:
        /* <DEDUP_REMOVED lines=44> */
.L_x_6792:
[----:B------:R-:W-:Y:S05]  /*107d0*/  BSYNC B2 ;  /* 0x0000000000027941 */ /* 0x000fea0003800000 */
.L_x_6791:
        /* <DEDUP_REMOVED lines=11> */
.L_x_6787:
[----:B------:R-:W-:Y:S05]  /*10890*/  BSYNC B1 ;  /* 0x0000000000017941 */ /* 0x000fea0003800000 */
.L_x_6785:
        /* <DEDUP_REMOVED lines=8> */
.L_x_6796:
        /* <DEDUP_REMOVED lines=12> */
.L_x_6799:
[----:B------:R-:W-:Y:S02]  /*109e0*/  MOV R160, R146 ;  /* 0x0000009200a07202 */ /* 0x000fe40000000f00 */
.L_x_6800:
[----:B------:R-:W-:Y:S05]  /*109f0*/  BSYNC B2 ;  /* 0x0000000000027941 */ /* 0x000fea0003800000 */
.L_x_6798:
        /* <DEDUP_REMOVED lines=16> */
.L_x_6804:
[----:B------:R-:W-:Y:S05]  /*10b00*/  BSYNC B3 ;  /* 0x0000000000037941 */ /* 0x000fea0003800000 */
.L_x_6803:
        /* <DEDUP_REMOVED lines=44> */
.L_x_6802:
[----:B------:R-:W-:Y:S05]  /*10dd0*/  BSYNC B2 ;  /* 0x0000000000027941 */ /* 0x000fea0003800000 */
.L_x_6801:
        /* <DEDUP_REMOVED lines=12> */
.L_x_6797:
[----:B------:R-:W-:Y:S05]  /*10ea0*/  BSYNC B1 ;  /* 0x0000000000017941 */ /* 0x000fea0003800000 */
.L_x_6795:
        /* <DEDUP_REMOVED lines=29> */
.L_x_6806:
[----:B------:R-:W-:Y:S05]  /*11080*/  BSYNC B1 ;  /* 0x0000000000017941 */ /* 0x000fea0003800000 */
.L_x_6805:
[----:B------:R-:W-:Y:S02]  /*11090*/  IADD3 R205, R205, 0x20, RZ ;  /* 0x00000020cdcd7810 */ /* 0x000fe40007ffe0ff */
[----:B------:R-:W-:Y:S02]  /*110a0*/  IADD3 R204, R204, 0x20, RZ ;  /* 0x00000020cccc7810 */ /* 0x000fe40007ffe0ff */
.L_x_6724:
[----:B------:R-:W-:Y:S05]  /*110b0*/  BSYNC B0 ;  /* 0x0000000000007941 */ /* 0x000fea0003800000 */
.L_x_6723:
[----:B------:R-:W-:Y:S01]  /*110c0*/  BSSY B0, `(.L_x_6807) ;  /* 0x0000327000007945 */ /* 0x000fe20003800000 */
        /* <DEDUP_REMOVED lines=18> */
.L_x_6810:
        /* <DEDUP_REMOVED lines=12> */
.L_x_6813:
[----:B------:R-:W-:Y:S02]  /*112b0*/  IMAD.MOV.U32 R195, RZ, RZ, R146 ;  /* 0x000000ffffc37224 */ /* 0x000fe400078e0092 */
.L_x_6814:
[----:B------:R-:W-:Y:S05]  /*112c0*/  BSYNC B2 ;  /* 0x0000000000027941 */ /* 0x000fea0003800000 */
.L_x_6812:
        /* <DEDUP_REMOVED lines=16> */
.L_x_6818:
[----:B------:R-:W-:Y:S05]  /*113d0*/  BSYNC B3 ;  /* 0x0000000000037941 */ /* 0x000fea0003800000 */
.L_x_6817:
        /* <DEDUP_REMOVED lines=43> */
.L_x_6816:
[----:B------:R-:W-:Y:S05]  /*11690*/  BSYNC B2 ;  /* 0x0000000000027941 */ /* 0x000fea0003800000 */
.L_x_6815:
        /* <DEDUP_REMOVED lines=11> */
.L_x_6811:
[----:B------:R-:W-:Y:S05]  /*11750*/  BSYNC B1 ;  /* 0x0000000000017941 */ /* 0x000fea0003800000 */
.L_x_6809:
        /* <DEDUP_REMOVED lines=8> */
.L_x_6820:
        /* <DEDUP_REMOVED lines=12> */
.L_x_6823:
[----:B------:R-:W-:Y:S02]  /*118a0*/  IMAD.MOV.U32 R142, RZ, RZ, R146 ;  /* 0x000000ffff8e7224 */ /* 0x000fe400078e0092 */
.L_x_6824:
[----:B------:R-:W-:Y:S05]  /*118b0*/  BSYNC B2 ;  /* 0x0000000000027941 */ /* 0x000fea0003800000 */
.L_x_6822:
        /* <DEDUP_REMOVED lines=16> */
.L_x_6828:
[----:B------:R-:W-:Y:S05]  /*119c0*/  BSYNC B3 ;  /* 0x0000000000037941 */ /* 0x000fea0003800000 */
.L_x_6827:
        /* <DEDUP_REMOVED lines=44> */
.L_x_6826:
[----:B------:R-:W-:Y:S05]  /*11c90*/  BSYNC B2 ;  /* 0x0000000000027941 */ /* 0x000fea0003800000 */
.L_x_6825:
        /* <DEDUP_REMOVED lines=11> */
.L_x_6821:
[----:B------:R-:W-:Y:S05]  /*11d50*/  BSYNC B1 ;  /* 0x0000000000017941 */ /* 0x000fea0003800000 */
.L_x_6819:
        /* <DEDUP_REMOVED lines=8> */
.L_x_6830:
        /* <DEDUP_REMOVED lines=12> */
.L_x_6833:
[----:B------:R-:W-:Y:S02]  /*11ea0*/  IMAD.MOV.U32 R142, RZ, RZ, R146 ;  /* 0x000000ffff8e7224 */ /* 0x000fe400078e0092 */
.L_x_6834:
[----:B------:R-:W-:Y:S05]  /*11eb0*/  BSYNC B2 ;  /* 0x0000000000027941 */ /* 0x000fea0003800000 */
.L_x_6832:
        /* <DEDUP_REMOVED lines=16> */
.L_x_6838:
[----:B------:R-:W-:Y:S05]  /*11fc0*/  BSYNC B3 ;  /* 0x0000000000037941 */ /* 0x000fea0003800000 */
.L_x_6837:
        /* <DEDUP_REMOVED lines=44> */
.L_x_6836:
[----:B------:R-:W-:Y:S05]  /*12290*/  BSYNC B2 ;  /* 0x0000000000027941 */ /* 0x000fea0003800000 */
.L_x_6835:
        /* <DEDUP_REMOVED lines=11> */
.L_x_6831:
[----:B------:R-:W-:Y:S05]  /*12350*/  BSYNC B1 ;  /* 0x0000000000017941 */ /* 0x000fea0003800000 */
.L_x_6829:
        /* <DEDUP_REMOVED lines=8> */
.L_x_6840:
        /* <DEDUP_REMOVED lines=12> */
.L_x_6843:
[----:B------:R-:W-:Y:S02]  /*124a0*/  MOV R142, R146 ;  /* 0x00000092008e7202 */ /* 0x000fe40000000f00 */
.L_x_6844:
[----:B------:R-:W-:Y:S05]  /*124b0*/  BSYNC B2 ;  /* 0x0000000000027941 */ /* 0x000fea0003800000 */
.L_x_6842:
        /* <DEDUP_REMOVED lines=16> */
.L_x_6848:
[----:B------:R-:W-:Y:S05]  /*125c0*/  BSYNC B3 ;  /* 0x0000000000037941 */ /* 0x000fea0003800000 */
.L_x_6847:
        /* <DEDUP_REMOVED lines=44> */
.L_x_6846:
[----:B------:R-:W-:Y:S05]  /*12890*/  BSYNC B2 ;  /* 0x0000000000027941 */ /* 0x000fea0003800000 */
.L_x_6845:
        /* <DEDUP_REMOVED lines=11> */
.L_x_6841:
[----:B------:R-:W-:Y:S05]  /*12950*/  BSYNC B1 ;  /* 0x0000000000017941 */ /* 0x000fea0003800000 */
.L_x_6839:
        /* <DEDUP_REMOVED lines=8> */
.L_x_6850:
        /* <DEDUP_REMOVED lines=12> */
.L_x_6853:
[----:B------:R-:W-:Y:S02]  /*12aa0*/  IMAD.MOV.U32 R142, RZ, RZ, R146 ;  /* 0x000000ffff8e7224 */ /* 0x000fe400078e0092 */
.L_x_6854:
[----:B------:R-:W-:Y:S05]  /*12ab0*/  BSYNC B2 ;  /* 0x0000000000027941 */ /* 0x000fea0003800000 */
.L_x_6852:
        /* <DEDUP_REMOVED lines=16> */
.L_x_6858:
[----:B------:R-:W-:Y:S05]  /*12bc0*/  BSYNC B3 ;  /* 0x0000000000037941 */ /* 0x000fea0003800000 */
.L_x_6857:
        /* <DEDUP_REMOVED lines=44> */
.L_x_6856:
[----:B------:R-:W-:Y:S05]  /*12e90*/  BSYNC B2 ;  /* 0x0000000000027941 */ /* 0x000fea0003800000 */
.L_x_6855:
        /* <DEDUP_REMOVED lines=11> */
.L_x_6851:
[----:B------:R-:W-:Y:S05]  /*12f50*/  BSYNC B1 ;  /* 0x0000000000017941 */ /* 0x000fea0003800000 */
.L_x_6849:
        /* <DEDUP_REMOVED lines=8> */
.L_x_6860:
        /* <DEDUP_REMOVED lines=12> */
.L_x_6863:
[----:B------:R-:W-:Y:S02]  /*130a0*/  IMAD.MOV.U32 R142, RZ, RZ, R146 ;  /* 0x000000ffff8e7224 */ /* 0x000fe400078e0092 */
.L_x_6864:
[----:B------:R-:W-:Y:S05]  /*130b0*/  BSYNC B2 ;  /* 0x0000000000027941 */ /* 0x000fea0003800000 */
.L_x_6862:
        /* <DEDUP_REMOVED lines=16> */
.L_x_6868:
[----:B------:R-:W-:Y:S05]  /*131c0*/  BSYNC B3 ;  /* 0x0000000000037941 */ /* 0x000fea0003800000 */
.L_x_6867:
        /* <DEDUP_REMOVED lines=44> */
.L_x_6866:
[----:B------:R-:W-:Y:S05]  /*13490*/  BSYNC B2 ;  /* 0x0000000000027941 */ /* 0x000fea0003800000 */
.L_x_6865:
        /* <DEDUP_REMOVED lines=11> */
.L_x_6861:
[----:B------:R-:W-:Y:S05]  /*13550*/  BSYNC B1 ;  /* 0x0000000000017941 */ /* 0x000fea0003800000 */
.L_x_6859:
        /* <DEDUP_REMOVED lines=8> */
.L_x_6870:
        /* <DEDUP_REMOVED lines=12> */
.L_x_6873:
[----:B------:R-:W-:Y:S02]  /*136a0*/  MOV R142, R146 ;  /* 0x00000092008e7202 */ /* 0x000fe40000000f00 */
.L_x_6874:
[----:B------:R-:W-:Y:S05]  /*136b0*/  BSYNC B2 ;  /* 0x0000000000027941 */ /* 0x000fea0003800000 */
.L_x_6872:
        /* <DEDUP_REMOVED lines=16> */
.L_x_6878:
[----:B------:R-:W-:Y:S05]  /*137c0*/  BSYNC B3 ;  /* 0x0000000000037941 */ /* 0x000fea0003800000 */
.L_x_6877:
        /* <DEDUP_REMOVED lines=44> */
.L_x_6876:
[----:B------:R-:W-:Y:S05]  /*13a90*/  BSYNC B2 ;  /* 0x0000000000027941 */ /* 0x000fea0003800000 */
.L_x_6875:
        /* <DEDUP_REMOVED lines=11> */
.L_x_6871:
[----:B------:R-:W-:Y:S05]  /*13b50*/  BSYNC B1 ;  /* 0x0000000000017941 */ /* 0x000fea0003800000 */
.L_x_6869:
        /* <DEDUP_REMOVED lines=8> */
.L_x_6880:
        /* <DEDUP_REMOVED lines=12> */
.L_x_6883:
[----:B------:R-:W-:Y:S02]  /*13ca0*/  IMAD.MOV.U32 R160, RZ, RZ, R146 ;  /* 0x000000ffffa07224 */ /* 0x000fe400078e0092 */
.L_x_6884:
[----:B------:R-:W-:Y:S05]  /*13cb0*/  BSYNC B2 ;  /* 0x0000000000027941 */ /* 0x000fea0003800000 */
.L_x_6882:
        /* <DEDUP_REMOVED lines=16> */
.L_x_6888:
[----:B------:R-:W-:Y:S05]  /*13dc0*/  BSYNC B3 ;  /* 0x0000000000037941 */ /* 0x000fea0003800000 */
.L_x_6887:
        /* <DEDUP_REMOVED lines=44> */
.L_x_6886:
[----:B------:R-:W-:Y:S05]  /*14090*/  BSYNC B2 ;  /* 0x0000000000027941 */ /* 0x000fea0003800000 */
.L_x_6885:
        /* <DEDUP_REMOVED lines=12> */
.L_x_6881:
[----:B------:R-:W-:Y:S05]  /*14160*/  BSYNC B1 ;  /* 0x0000000000017941 */ /* 0x000fea0003800000 */
.L_x_6879:
[----:B------:R-:W-:Y:S01]  /*14170*/  IMAD.MOV.U32 R132, RZ, RZ, 0x10 ;  /* 0x00000010ff847424 */ /* 0x000fe200078e00ff */
[----:B------:R-:W-:Y:S02]  /*14180*/  F2FP.PACK_AB R67, R201, R200 ;  /* 0x000000c8c943723e */ /* 0x000fe400000000ff */
        /* <DEDUP_REMOVED lines=26> */
.L_x_6808:
[----:B------:R-:W-:Y:S05]  /*14330*/  BSYNC B0 ;  /* 0x0000000000007941 */ /* 0x000fea0003800000 */
.L_x_6807:
        /* <DEDUP_REMOVED lines=60> */
.L_x_6905:
        /* <DEDUP_REMOVED lines=117> */
.L_x_6906:
        /* <DEDUP_REMOVED lines=59> */
.L_x_6894:
[----:B------:R-:W-:Y:S05]  /*15200*/  BSYNC B1 ;  /* 0x0000000000017941 */ /* 0x000fea0003800000 */
.L_x_6893:
[----:B------:R-:W-:Y:S01]  /*15210*/  ISETP.NE.AND P0, PT, R2, RZ, PT ;  /* 0x000000ff0200720c */ /* 0x000fe20003f05270 */
[----:B------:R-:W-:-:S12]  /*15220*/  BSSY B1, `(.L_x_6895) ;  /* 0x0000022000017945 */ /* 0x000fd80003800000 */
[----:B------:R-:W-:Y:S05]  /*15230*/  @!P0 BRA `(.L_x_6896) ;  /* 0x0000020000008947 */ /* 0x000fea0003800000 */
[--C-:B0-----:R-:W-:Y:S01]  /*15240*/  FADD.FTZ R64, R162, -R203.reuse ;  /* 0x800000cba2407221 */ /* 0x101fe20000010000 */
        /* <DEDUP_REMOVED lines=31> */
.L_x_6896:
[----:B------:R-:W-:Y:S05]  /*15440*/  BSYNC B1 ;  /* 0x0000000000017941 */ /* 0x000fea0003800000 */
.L_x_6895:
        /* <DEDUP_REMOVED lines=35> */
.L_x_6898:
[----:B------:R-:W-:Y:S05]  /*15680*/  BSYNC B1 ;  /* 0x0000000000017941 */ /* 0x000fea0003800000 */
.L_x_6897:
        /* <DEDUP_REMOVED lines=35> */
.L_x_6900:
[----:B------:R-:W-:Y:S05]  /*158c0*/  BSYNC B1 ;  /* 0x0000000000017941 */ /* 0x000fea0003800000 */
.L_x_6899:
        /* <DEDUP_REMOVED lines=35> */
.L_x_6902:
[----:B------:R-:W-:Y:S05]  /*15b00*/  BSYNC B1 ;  /* 0x0000000000017941 */ /* 0x000fea0003800000 */
.L_x_6901:
        /* <DEDUP_REMOVED lines=32> */
.L_x_6892:
[----:B0-----:R-:W-:Y:S05]  /*15d10*/  BSYNC B0 ;  /* 0x0000000000007941 */ /* 0x001fea0003800000 */
.L_x_6891:
[----:B------:R-:W-:-:S05]  /*15d20*/  IMAD.MOV.U32 R64, RZ, RZ, c[0x0][0x160] ;  /* 0x00005800ff407624 */ /* 0x000fca00078e00ff */
[----:B------:R-:W-:-:S04]  /*15d30*/  LEA R39, R64, R39, 0x2 ;  /* 0x0000002740277211 */ /* 0x000fc800078e10ff */
[----:B------:R-:W-:-:S13]  /*15d40*/  ISETP.GE.AND P0, PT, R39, c[0x0][0x164], PT ;  /* 0x0000590027007a0c */ /* 0x000fda0003f06270 */
[----:B------:R-:W-:Y:S01]  /*15d50*/  @P0 CALL.REL.NOINC `(.L_x_6903) ;  /* 0x0000001000000944 */ /* 0x000fe20003c00000 */
[----:B------:R-:W-:Y:S05]  /*15d60*/  BRA `(.L_x_6904) ;  /* 0xfffeb44000007947 */ /* 0x000fea000383ffff */
.L_x_6903:
[----:B------:R-:W-:Y:S05]  /*15d70*/  EXIT ;  /* 0x000000000000794d */ /* 0x000fea0003800000 */
.L_x_6889:
[----:B------:R-:W-:Y:S01]  /*15d80*/  HFMA2.MMA R204, -RZ, RZ, 0, 1.847743988037109375e-06 ;  /* 0x0000001fffcc7435 */ /* 0x000fe200000001ff */
[----:B------:R-:W-:Y:S01]  /*15d90*/  IMAD.MOV.U32 R66, RZ, RZ, R67 ;  /* 0x000000ffff427224 */ /* 0x000fe200078e0043 */
[----:B------:R-:W-:Y:S01]  /*15da0*/  MOV R64, 0x15de0 ;  /* 0x00015de000407802 */ /* 0x000fe20000000f00 */
[----:B------:R-:W-:Y:S02]  /*15db0*/  IMAD.MOV.U32 R205, RZ, RZ, 0x1 ;  /* 0x00000001ffcd7424 */ /* 0x000fe400078e00ff */
[----:B------:R-:W-:Y:S02]  /*15dc0*/  IMAD.MOV.U32 R207, RZ, RZ, -0x1 ;  /* 0xffffffffffcf7424 */ /* 0x000fe400078e00ff */
[----:B-----5:R-:W-:Y:S05]  /*15dd0*/  CALL.REL.NOINC `($__internal_26_$__cuda_sm70_shflsync_bfly_p) ;  /* 0x000009c000007944 */ /* 0x020fea0003c00000 */
[----:B-1----:R-:W-:Y:S01]  /*15de0*/  IMAD.MOV.U32 R64, RZ, RZ, R205 ;  /* 0x000000ffff407224 */ /* 0x002fe200078e00cd */
[----:B0-----:R-:W-:Y:S05]  /*15df0*/  BRA `(.L_x_6905) ;  /* 0xffffe90000007947 */ /* 0x001fea000383ffff */
.L_x_6890:
[----:B------:R-:W-:Y:S01]  /*15e00*/  MOV R66, R208 ;  /* 0x000000d000427202 */ /* 0x000fe20000000f00 */
[----:B------:R-:W-:Y:S01]  /*15e10*/  IMAD.MOV.U32 R205, RZ, RZ, 0x2 ;  /* 0x00000002ffcd7424 */ /* 0x000fe200078e00ff */
[----:B------:R-:W-:Y:S01]  /*15e20*/  MOV R207, 0xffffffff ;  /* 0xffffffff00cf7802 */ /* 0x000fe20000000f00 */
[----:B------:R-:W-:Y:S01]  /*15e30*/  IMAD.MOV.U32 R204, RZ, RZ, 0x1f ;  /* 0x0000001fffcc7424 */ /* 0x000fe200078e00ff */
[----:B------:R-:W-:-:S02]  /*15e40*/  MOV R64, 0x15e60 ;  /* 0x00015e6000407802 */ /* 0x000fc40000000f00 */
[----:B0----5:R-:W-:Y:S05]  /*15e50*/  CALL.REL.NOINC `($__internal_26_$__cuda_sm70_shflsync_bfly_p) ;  /* 0x0000094000007944 */ /* 0x021fea0003c00000 */
[----:B01----:R-:W-:Y:S01]  /*15e60*/  FADD.FTZ R66, R208, R205 ;  /* 0x000000cdd0427221 */ /* 0x003fe20000010000 */
[----:B------:R-:W-:Y:S01]  /*15e70*/  MOV R207, 0xffffffff ;  /* 0xffffffff00cf7802 */ /* 0x000fe20000000f00 */
[----:B------:R-:W-:Y:S01]  /*15e80*/  IMAD.MOV.U32 R205, RZ, RZ, 0x4 ;  /* 0x00000004ffcd7424 */ /* 0x000fe200078e00ff */
[----:B------:R-:W-:Y:S01]  /*15e90*/  MOV R64, 0x15ec0 ;  /* 0x00015ec000407802 */ /* 0x000fe20000000f00 */
[----:B------:R-:W-:-:S02]  /*15ea0*/  IMAD.MOV.U32 R204, RZ, RZ, 0x1f ;  /* 0x0000001fffcc7424 */ /* 0x000fc400078e00ff */
[----:B------:R-:W-:Y:S05]  /*15eb0*/  CALL.REL.NOINC `($__internal_26_$__cuda_sm70_shflsync_bfly_p) ;  /* 0x000008e000007944 */ /* 0x000fea0003c00000 */
[----:B01----:R-:W-:Y:S01]  /*15ec0*/  FADD.FTZ R66, R66, R205 ;  /* 0x000000cd42427221 */ /* 0x003fe20000010000 */
[----:B------:R-:W-:Y:S01]  /*15ed0*/  MOV R207, 0xffffffff ;  /* 0xffffffff00cf7802 */ /* 0x000fe20000000f00 */
[----:B------:R-:W-:Y:S01]  /*15ee0*/  IMAD.MOV.U32 R205, RZ, RZ, 0x8 ;  /* 0x00000008ffcd7424 */ /* 0x000fe200078e00ff */
[----:B------:R-:W-:Y:S01]  /*15ef0*/  MOV R64, 0x15f20 ;  /* 0x00015f2000407802 */ /* 0x000fe20000000f00 */
[----:B------:R-:W-:-:S02]  /*15f00*/  IMAD.MOV.U32 R204, RZ, RZ, 0x1f ;  /* 0x0000001fffcc7424 */ /* 0x000fc400078e00ff */
[----:B------:R-:W-:Y:S05]  /*15f10*/  CALL.REL.NOINC `($__internal_26_$__cuda_sm70_shflsync_bfly_p) ;  /* 0x0000088000007944 */ /* 0x000fea0003c00000 */
[----:B0-----:R-:W-:Y:S01]  /*15f20*/  HFMA2.MMA R204, -RZ, RZ, 0, 1.847743988037109375e-06 ;  /* 0x0000001fffcc7435 */ /* 0x001fe200000001ff */
[----:B-1----:R-:W-:Y:S01]  /*15f30*/  FADD.FTZ R66, R66, R205 ;  /* 0x000000cd42427221 */ /* 0x002fe20000010000 */
[----:B------:R-:W-:Y:S01]  /*15f40*/  MOV R64, 0x15f80 ;  /* 0x00015f8000407802 */ /* 0x000fe20000000f00 */
[----:B------:R-:W-:-:S02]  /*15f50*/  IMAD.MOV.U32 R205, RZ, RZ, 0x10 ;  /* 0x00000010ffcd7424 */ /* 0x000fc400078e00ff */
[----:B------:R-:W-:Y:S02]  /*15f60*/  IMAD.MOV.U32 R207, RZ, RZ, -0x1 ;  /* 0xffffffffffcf7424 */ /* 0x000fe400078e00ff */
[----:B------:R-:W-:Y:S05]  /*15f70*/  CALL.REL.NOINC `($__internal_26_$__cuda_sm70_shflsync_bfly_p) ;  /* 0x0000082000007944 */ /* 0x000fea0003c00000 */
[----:B-1----:R-:W-:Y:S01]  /*15f80*/  FADD.FTZ R133, R66, R205 ;  /* 0x000000cd42857221 */ /* 0x002fe20000010000 */
[----:B------:R-:W-:Y:S01]  /*15f90*/  MOV R205, 0x1 ;  /* 0x0000000100cd7802 */ /* 0x000fe20000000f00 */
[----:B0-----:R-:W-:Y:S01]  /*15fa0*/  IMAD.MOV.U32 R204, RZ, RZ, 0x1f ;  /* 0x0000001fffcc7424 */ /* 0x001fe200078e00ff */
[----:B------:R-:W-:Y:S01]  /*15fb0*/  MOV R207, 0xffffffff ;  /* 0xffffffff00cf7802 */ /* 0x000fe20000000f00 */
        /* <DEDUP_REMOVED lines=99> */
[----:B------:R-:W-:Y:S05]  /*165f0*/  CALL.REL.NOINC `($__internal_26_$__cuda_sm70_shflsync_bfly_p) ;  /* 0x000001a000007944 */ /* 0x000fea0003c00000 */
[----:B0-----:R-:W-:Y:S01]  /*16600*/  HFMA2.MMA R204, -RZ, RZ, 0, 1.847743988037109375e-06 ;  /* 0x0000001fffcc7435 */ /* 0x001fe200000001ff */
[----:B-1----:R-:W-:Y:S01]  /*16610*/  FADD.FTZ R66, R66, R205 ;  /* 0x000000cd42427221 */ /* 0x002fe20000010000 */
[----:B------:R-:W-:Y:S01]  /*16620*/  MOV R64, 0x16660 ;  /* 0x0001666000407802 */ /* 0x000fe20000000f00 */
[----:B------:R-:W-:Y:S02]  /*16630*/  IMAD.MOV.U32 R205, RZ, RZ, 0x2 ;  /* 0x00000002ffcd7424 */ /* 0x000fe400078e00ff */
[----:B------:R-:W-:Y:S02]  /*16640*/  IMAD.MOV.U32 R207, RZ, RZ, -0x1 ;  /* 0xffffffffffcf7424 */ /* 0x000fe400078e00ff */
[----:B------:R-:W-:Y:S05]  /*16650*/  CALL.REL.NOINC `($__internal_26_$__cuda_sm70_shflsync_bfly_p) ;  /* 0x0000014000007944 */ /* 0x000fea0003c00000 */
[----:B01----:R-:W-:Y:S01]  /*16660*/  FADD.FTZ R66, R66, R205 ;  /* 0x000000cd42427221 */ /* 0x003fe20000010000 */
[----:B------:R-:W-:Y:S01]  /*16670*/  MOV R205, 0x4 ;  /* 0x0000000400cd7802 */ /* 0x000fe20000000f00 */
[----:B------:R-:W-:Y:S01]  /*16680*/  IMAD.MOV.U32 R204, RZ, RZ, 0x1f ;  /* 0x0000001fffcc7424 */ /* 0x000fe200078e00ff */
[----:B------:R-:W-:Y:S02]  /*16690*/  MOV R207, 0xffffffff ;  /* 0xffffffff00cf7802 */ /* 0x000fe40000000f00 */
[----:B------:R-:W-:-:S02]  /*166a0*/  MOV R64, 0x166c0 ;  /* 0x000166c000407802 */ /* 0x000fc40000000f00 */
        /* <DEDUP_REMOVED lines=11> */
[----:B------:R-:W-:Y:S01]  /*16760*/  IMAD.MOV.U32 R66, RZ, RZ, R132 ;  /* 0x000000ffff427224 */ /* 0x000fe200078e0084 */
[----:B------:R-:W-:Y:S02]  /*16770*/  MOV R64, 0x16790 ;  /* 0x0001679000407802 */ /* 0x000fe40000000f00 */
[----:B------:R-:W-:Y:S05]  /*16780*/  CALL.REL.NOINC `($__internal_26_$__cuda_sm70_shflsync_bfly_p) ;  /* 0x0000001000007944 */ /* 0x000fea0003c00000 */
[----:B01----:R-:W-:Y:S05]  /*16790*/  BRA `(.L_x_6906) ;  /* 0xffffe6b000007947 */ /* 0x003fea000383ffff */
        .weak           $__internal_26_$__cuda_sm70_shflsync_bfly_p
        .type           $__internal_26_$__cuda_sm70_shflsync_bfly_p,@function
        .size           $__internal_26_$__cuda_sm70_shflsync_bfly_p,(.L_x_43086 - $__internal_26_$__cuda_sm70_shflsync_bfly_p)
$__internal_26_$__cuda_sm70_shflsync_bfly_p:
[----:B------:R-:W-:Y:S01]  /*167a0*/  HFMA2.MMA R65, -RZ, RZ, 0, 0 ;  /* 0x00000000ff417435 */ /* 0x000fe200000001ff */
[----:B------:R-:W-:Y:S04]  /*167b0*/  WARPSYNC R207 ;  /* 0x000000cf00007348 */ /* 0x000fe80003800000 */
[----:B------:R0:W1:Y:S01]  /*167c0*/  SHFL.BFLY PT, R205, R66, R205, R204 ;  /* 0x0c0000cd42cd7389 */ /* 0x00006200000e00cc */
[----:B------:R-:W-:Y:S05]  /*167d0*/  RET.REL.NODEC R64 `(_ZN10layer_norm13ln_fwd_kernelINS_13Kernel_traitsI6__halfS2_S2_S2_fjLj1536ELj1ELj4ELj1ELj16ENS_18Kernel_traits_baseILj1536ES2_S2_S2_S2_fjLj128EEEEELb1ELb0ELb1ELb0EEEvNS_9FwdParamsE) ;  /* 0xfffe982040007950 */ /* 0x000fea0003c3ffff */
.L_x_6907:
        /* <DEDUP_REMOVED lines=10> */
.L_x_43086:


//--------------------- .text._ZN10layer_norm13ln_fwd_kernelINS_13Kernel_traitsI6__halfS2_S2_S2_fjLj1536ELj1ELj4ELj1ELj16ENS_18Kernel_traits_baseILj1536ES2_S2_S2_S2_fjLj128EEEEELb1ELb0ELb1ELb1EEEvNS_9FwdParamsE --------------------------
	.section	.text._ZN10layer_norm13ln_fwd_kernelINS_13Kernel_traitsI6__halfS2_S2_S2_fjLj1536ELj1ELj4ELj1ELj16ENS_18Kernel_traits_baseILj1536ES2_S2_S2_S2_fjLj128EEEEELb1ELb0ELb1ELb1EEEvNS_9FwdParamsE,"ax",@progbits
	.sectioninfo	@"SHI_REGISTERS=168"
	.align	128
        .global         _ZN10layer_norm13ln_fwd_kernelINS_13Kernel_traitsI6__halfS2_S2_S2_fjLj1536ELj1ELj4ELj1ELj16ENS_18Kernel_traits_baseILj1536ES2_S2_S2_S2_fjLj128EEEEELb1ELb0ELb1ELb1EEEvNS_9FwdParamsE
        .type           _ZN10layer_norm13ln_fwd_kernelINS_13Kernel_traitsI6__halfS2_S2_S2_fjLj1536ELj1ELj4ELj1ELj16ENS_18Kernel_traits_baseILj1536ES2_S2_S2_S2_fjLj128EEEEELb1ELb0ELb1ELb1EEEvNS_9FwdParamsE,@function
        .size           _ZN10layer_norm13ln_fwd_kernelINS_13Kernel_traitsI6__halfS2_S2_S2_fjLj1536ELj1ELj4ELj1ELj16ENS_18Kernel_traits_baseILj1536ES2_S2_S2_S2_fjLj128EEEEELb1ELb0ELb1ELb1EEEvNS_9FwdParamsE,(.L_x_43087 - _ZN10layer_norm13ln_fwd_kernelINS_13Kernel_traitsI6__halfS2_S2_S2_fjLj1536ELj1ELj4ELj1ELj16ENS_18Kernel_traits_baseILj1536ES2_S2_S2_S2_fjLj128EEEEELb1ELb0ELb1ELb1EEEvNS_9FwdParamsE)
        .other          _ZN10layer_norm13ln_fwd_kernelINS_13Kernel_traitsI6__halfS2_S2_S2_fjLj1536ELj1ELj4ELj1ELj16ENS_18Kernel_traits_baseILj1536ES2_S2_S2_S2_fjLj128EEEEELb1ELb0ELb1ELb1EEEvNS_9FwdParamsE,@"STO_CUDA_ENTRY STV_DEFAULT"
_ZN10layer_norm13ln_fwd_kernelINS_13Kernel_traitsI6__halfS2_S2_S2_fjLj1536ELj1ELj4ELj1ELj16ENS_18Kernel_traits_baseILj1536ES2_S2_S2_S2_fjLj128EEEEELb1ELb0ELb1ELb1EEEvNS_9FwdParamsE:
.text._ZN10layer_norm13ln_fwd_kernelINS_13Kernel_traitsI6__halfS2_S2_S2_fjLj1536ELj1ELj4ELj1ELj16ENS_18Kernel_traits_baseILj1536ES2_S2_S2_S2_fjLj128EEEEELb1ELb0ELb1ELb1EEEvNS_9FwdParamsE:
        /* <DEDUP_REMOVED lines=121> */
[----:B------:R-:W-:Y:S01]  /*0790*/  HADD2.F32 R18, -RZ, R11.H1_H1 ;  /* 0x3000000bff127230 */ /* 0x000fe20000004100 */
[----:B------:R-:W-:Y:S01]  /*07a0*/  LOP3.LUT R116, R53, UR25, R116, 0x96, !PT ;  /* 0x0000001935747c12 */ /* 0x000fe2000f8e9674 */
[--C-:B------:R-:W-:Y:S01]  /*07b0*/  HADD2.F32 R25, -RZ, R8.reuse.H0_H0 ;  /* 0x20000008ff197230 */ /* 0x100fe20000004100 */
[----:B------:R0:W5:Y:S01]  /*07c0*/  LDG.E.128 R36, [R2.64+0x600] ;  /* 0x0006000602247981 */ /* 0x000162000c1e1d00 */
[----:B------:R-:W-:Y:S01]  /*07d0*/  HADD2.F32 R24, -RZ, R8.H1_H1 ;  /* 0x30000008ff187230 */ /* 0x000fe20000004100 */
[----:B------:R-:W-:Y:S01]  /*07e0*/  LOP3.LUT R115, R52, UR26, R115, 0x96, !PT ;  /* 0x0000001a34737c12 */ /* 0x000fe2000f8e9673 */
[--C-:B------:R-:W-:Y:S01]  /*07f0*/  HADD2.F32 R23, -RZ, R9.reuse.H0_H0 ;  /* 0x20000009ff177230 */ /* 0x100fe20000004100 */
[----:B------:R0:W5:Y:S01]  /*0800*/  LDG.E.128 R32, [R2.64+0x800] ;  /* 0x0008000602207981 */ /* 0x000162000c1e1d00 */
[----:B------:R-:W-:Y:S01]  /*0810*/  HADD2.F32 R22, -RZ, R9.H1_H1 ;  /* 0x30000009ff167230 */ /* 0x000fe20000004100 */
[----:B------:R-:W-:Y:S01]  /*0820*/  LOP3.LUT R118, R118, 0x3, RZ, 0xc0, !PT ;  /* 0x0000000376767812 */ /* 0x000fe200078ec0ff */
[--C-:B------:R-:W-:Y:S01]  /*0830*/  HADD2.F32 R17, -RZ, R4.reuse.H0_H0 ;  /* 0x20000004ff117230 */ /* 0x100fe20000004100 */
[----:B------:R0:W5:Y:S01]  /*0840*/  LDG.E.128 R28, [R2.64+0xa00] ;  /* 0x000a0006021c7981 */ /* 0x000162000c1e1d00 */
[----:B------:R-:W-:Y:S01]  /*0850*/  HADD2.F32 R16, -RZ, R4.H1_H1 ;  /* 0x30000004ff107230 */ /* 0x000fe20000004100 */
[----:B------:R-:W-:Y:S01]  /*0860*/  IMAD R112, R112, -0x326172a9, RZ ;  /* 0xcd9e8d5770707824 */ /* 0x000fe200078e02ff */
[--C-:B------:R-:W-:Y:S01]  /*0870*/  HADD2.F32 R15, -RZ, R5.reuse.H0_H0 ;  /* 0x20000005ff0f7230 */ /* 0x100fe20000004100 */
[----:B------:R-:W-:Y:S01]  /*0880*/  IMAD R110, R110, -0x2daee0ad, RZ ;  /* 0xd2511f536e6e7824 */ /* 0x000fe200078e02ff */
[----:B------:R-:W-:Y:S01]  /*0890*/  HADD2.F32 R14, -RZ, R5.H1_H1 ;  /* 0x30000005ff0e7230 */ /* 0x000fe20000004100 */
[----:B------:R-:W-:Y:S01]  /*08a0*/  IMAD.MOV.U32 R109, RZ, RZ, RZ ;  /* 0x000000ffff6d7224 */ /* 0x000fe200078e00ff */
[--C-:B------:R-:W-:Y:S01]  /*08b0*/  HADD2.F32 R13, -RZ, R6.reuse.H0_H0 ;  /* 0x20000006ff0d7230 */ /* 0x100fe20000004100 */
[----:B------:R-:W-:Y:S01]  /*08c0*/  ULDC.U8 UR8, c[0x0][0x1f0] ;  /* 0x00007c0000087ab9 */ /* 0x000fe20000000000 */
        /* <DEDUP_REMOVED lines=9> */
[--C-:B0-----:R-:W-:Y:S02]  /*0960*/  HADD2.F32 R3, -RZ, R67.reuse.H0_H0 ;  /* 0x20000043ff037230 */ /* 0x101fe40000004100 */
        /* <DEDUP_REMOVED lines=21> */
.L_x_7406:
        /* <DEDUP_REMOVED lines=31> */
[----:B------:R-:W-:Y:S01]  /*0cb0*/  IMAD.MOV.U32 R60, RZ, RZ, R118 ;  /* 0x000000ffff3c7224 */ /* 0x000fe200078e0076 */
[----:B------:R-:W-:Y:S05]  /*0cc0*/  @!P0 BRA `(.L_x_6911) ;  /* 0x000005a000008947 */ /* 0x000fea0003800000 */
[----:B------:R-:W-:Y:S01]  /*0cd0*/  IMAD.MOV.U32 R60, RZ, RZ, R118 ;  /* 0x000000ffff3c7224 */ /* 0x000fe200078e0076 */
[----:B-----5:R-:W-:Y:S01]  /*0ce0*/  HADD2.F32 R71, -RZ, R52.H0_H0 ;  /* 0x20000034ff477230 */ /* 0x020fe20000004100 */
[----:B------:R-:W-:Y:S05]  /*0cf0*/  BRA `(.L_x_6911) ;  /* 0x0000057000007947 */ /* 0x000fea0003800000 */
.L_x_6910:
        /* <DEDUP_REMOVED lines=12> */
.L_x_6913:
[----:B------:R-:W-:Y:S02]  /*0dc0*/  MOV R68, R112 ;  /* 0x0000007000447202 */ /* 0x000fe40000000f00 */
.L_x_6914:
[----:B------:R-:W-:Y:S05]  /*0dd0*/  BSYNC B2 ;  /* 0x0000000000027941 */ /* 0x000fea0003800000 */
.L_x_6912:
        /* <DEDUP_REMOVED lines=16> */
.L_x_6918:
[----:B------:R-:W-:Y:S05]  /*0ee0*/  BSYNC B3 ;  /* 0x0000000000037941 */ /* 0x000fea0003800000 */
.L_x_6917:
        /* <DEDUP_REMOVED lines=44> */
.L_x_6916:
[----:B------:R-:W-:Y:S05]  /*11b0*/  BSYNC B2 ;  /* 0x0000000000027941 */ /* 0x000fea0003800000 */
.L_x_6915:
[----:B------:R-:W0:Y:S01]  /*11c0*/  I2F.U32 R61, R68 ;  /* 0x00000044003d7306 */ /* 0x000e220000201000 */
[----:B-----5:R-:W-:Y:S01]  /*11d0*/  HADD2.F32 R62, -RZ, R56.H0_H0 ;  /* 0x20000038ff3e7230 */ /* 0x020fe20000004100 */
[----:B------:R-:W-:-:S04]  /*11e0*/  IMAD.MOV.U32 R64, RZ, RZ, 0x2f800000 ;  /* 0x2f800000ff407424 */ /* 0x000fc800078e00ff */
[----:B------:R-:W-:-:S04]  /*11f0*/  FMUL.FTZ R62, R62, c[0x0][0x1ec] ;  /* 0x00007b003e3e7a20 */ /* 0x000fc80000410000 */
[----:B------:R-:W-:Y:S02]  /*1200*/  FMUL.FTZ R62, R62, c[0x0][0x1e8] ;  /* 0x00007a003e3e7a20 */ /* 0x000fe40000410000 */
[----:B0-----:R-:W-:Y:S01]  /*1210*/  FFMA.FTZ R61, R61, R64, 1.1641532182693481445e-10 ;  /* 0x2f0000003d3d7423 */ /* 0x001fe20000010040 */
[----:B------:R-:W-:-:S04]  /*1220*/  @P0 HADD2.F32 R64, -RZ, R52.H0_H0 ;  /* 0x20000034ff400230 */ /* 0x000fc80000004100 */
[----:B------:R-:W-:-:S04]  /*1230*/  FSETP.GTU.FTZ.AND P3, PT, R61, c[0x0][0x1e4], PT ;  /* 0x000079003d007a0b */ /* 0x000fc80003f7c000 */
[----:B------:R-:W-:Y:S02]  /*1240*/  FSEL R71, R62, RZ, !P3 ;  /* 0x000000ff3e477208 */ /* 0x000fe40005800000 */
[----:B------:R-:W-:-:S03]  /*1250*/  SEL R108, RZ, 0x1, P3 ;  /* 0x00000001ff6c7807 */ /* 0x000fc60001800000 */
[----:B------:R-:W-:Y:S02]  /*1260*/  @P0 FADD.FTZ R71, R71, R64 ;  /* 0x0000004047470221 */ /* 0x000fe40000010000 */
.L_x_6911:
[----:B------:R-:W-:Y:S05]  /*1270*/  BSYNC B1 ;  /* 0x0000000000017941 */ /* 0x000fea0003800000 */
.L_x_6909:
        /* <DEDUP_REMOVED lines=8> */
.L_x_6920:
        /* <DEDUP_REMOVED lines=12> */
.L_x_6923:
[----:B------:R-:W-:Y:S02]  /*13c0*/  IMAD.MOV.U32 R68, RZ, RZ, R112 ;  /* 0x000000ffff447224 */ /* 0x000fe400078e0070 */
.L_x_6924:
[----:B------:R-:W-:Y:S05]  /*13d0*/  BSYNC B2 ;  /* 0x0000000000027941 */ /* 0x000fea0003800000 */
.L_x_6922:
        /* <DEDUP_REMOVED lines=16> */
.L_x_6928:
[----:B------:R-:W-:Y:S05]  /*14e0*/  BSYNC B3 ;  /* 0x0000000000037941 */ /* 0x000fea0003800000 */
.L_x_6927:
        /* <DEDUP_REMOVED lines=44> */
.L_x_6926:
[----:B------:R-:W-:Y:S05]  /*17b0*/  BSYNC B2 ;  /* 0x0000000000027941 */ /* 0x000fea0003800000 */
.L_x_6925:
[----:B------:R-:W0:Y:S01]  /*17c0*/  I2F.U32 R60, R68 ;  /* 0x00000044003c7306 */ /* 0x000e220000201000 */
[----:B------:R-:W-:Y:S01]  /*17d0*/  HFMA2.MMA R63, -RZ, RZ, 0.1171875, 0 ;  /* 0x2f800000ff3f7435 */ /* 0x000fe200000001ff */
[----:B-----5:R-:W-:-:S05]  /*17e0*/  HADD2.F32 R62, -RZ, R56.H1_H1 ;  /* 0x30000038ff3e7230 */ /* 0x020fca0000004100 */
        /* <DEDUP_REMOVED lines=8> */
.L_x_6921:
[----:B------:R-:W-:Y:S05]  /*1870*/  BSYNC B1 ;  /* 0x0000000000017941 */ /* 0x000fea0003800000 */
.L_x_6919:
        /* <DEDUP_REMOVED lines=8> */
.L_x_6930:
        /* <DEDUP_REMOVED lines=12> */
.L_x_6933:
[----:B------:R-:W-:Y:S02]  /*19c0*/  IMAD.MOV.U32 R68, RZ, RZ, R112 ;  /* 0x000000ffff447224 */ /* 0x000fe400078e0070 */
.L_x_6934:
[----:B------:R-:W-:Y:S05]  /*19d0*/  BSYNC B2 ;  /* 0x0000000000027941 */ /* 0x000fea0003800000 */
.L_x_6932:
        /* <DEDUP_REMOVED lines=16> */
.L_x_6938:
[----:B------:R-:W-:Y:S05]  /*1ae0*/  BSYNC B3 ;  /* 0x0000000000037941 */ /* 0x000fea0003800000 */
.L_x_6937:
        /* <DEDUP_REMOVED lines=44> */
.L_x_6936:
[----:B------:R-:W-:Y:S05]  /*1db0*/  BSYNC B2 ;  /* 0x0000000000027941 */ /* 0x000fea0003800000 */
.L_x_6935:
        /* <DEDUP_REMOVED lines=11> */
.L_x_6931:
[----:B------:R-:W-:Y:S05]  /*1e70*/  BSYNC B1 ;  /* 0x0000000000017941 */ /* 0x000fea0003800000 */
.L_x_6929:
        /* <DEDUP_REMOVED lines=8> */
.L_x_6940:
        /* <DEDUP_REMOVED lines=12> */
.L_x_6943:
[----:B------:R-:W-:Y:S02]  /*1fc0*/  MOV R75, R112 ;  /* 0x00000070004b7202 */ /* 0x000fe40000000f00 */
.L_x_6944:
[----:B------:R-:W-:Y:S05]  /*1fd0*/  BSYNC B2 ;  /* 0x0000000000027941 */ /* 0x000fea0003800000 */
.L_x_6942:
        /* <DEDUP_REMOVED lines=16> */
.L_x_6948:
[----:B------:R-:W-:Y:S05]  /*20e0*/  BSYNC B3 ;  /* 0x0000000000037941 */ /* 0x000fea0003800000 */
.L_x_6947:
        /* <DEDUP_REMOVED lines=44> */
.L_x_6946:
[----:B------:R-:W-:Y:S05]  /*23b0*/  BSYNC B2 ;  /* 0x0000000000027941 */ /* 0x000fea0003800000 */
.L_x_6945:
        /* <DEDUP_REMOVED lines=11> */
.L_x_6941:
[----:B------:R-:W-:Y:S05]  /*2470*/  BSYNC B1 ;  /* 0x0000000000017941 */ /* 0x000fea0003800000 */
.L_x_6939:
        /* <DEDUP_REMOVED lines=8> */
.L_x_6950:
        /* <DEDUP_REMOVED lines=12> */
.L_x_6953:
[----:B------:R-:W-:Y:S02]  /*25c0*/  IMAD.MOV.U32 R75, RZ, RZ, R112 ;  /* 0x000000ffff4b7224 */ /* 0x000fe400078e0070 */
.L_x_6954:
[----:B------:R-:W-:Y:S05]  /*25d0*/  BSYNC B2 ;  /* 0x0000000000027941 */ /* 0x000fea0003800000 */
.L_x_6952:
        /* <DEDUP_REMOVED lines=16> */
.L_x_6958:
[----:B------:R-:W-:Y:S05]  /*26e0*/  BSYNC B3 ;  /* 0x0000000000037941 */ /* 0x000fea0003800000 */
.L_x_6957:
        /* <DEDUP_REMOVED lines=44> */
.L_x_6956:
[----:B------:R-:W-:Y:S05]  /*29b0*/  BSYNC B2 ;  /* 0x0000000000027941 */ /* 0x000fea0003800000 */
.L_x_6955:
[----:B------:R-:W0:Y:S01]  /*29c0*/  I2F.U32 R61, R75 ;  /* 0x0000004b003d7306 */ /* 0x000e220000201000 */
[----:B------:R-:W-:Y:S01]  /*29d0*/  HFMA2.MMA R64, -RZ, RZ, 0.1171875, 0 ;  /* 0x2f800000ff407435 */ /* 0x000fe200000001ff */
[----:B-----5:R-:W-:-:S05]  /*29e0*/  HADD2.F32 R62, -RZ, R58.H0_H0 ;  /* 0x2000003aff3e7230 */ /* 0x020fca0000004100 */
        /* <DEDUP_REMOVED lines=8> */
.L_x_6951:
[----:B------:R-:W-:Y:S05]  /*2a70*/  BSYNC B1 ;  /* 0x0000000000017941 */ /* 0x000fea0003800000 */
.L_x_6949:
        /* <DEDUP_REMOVED lines=8> */
.L_x_6960:
        /* <DEDUP_REMOVED lines=12> */
.L_x_6963:
[----:B------:R-:W-:Y:S02]  /*2bc0*/  IMAD.MOV.U32 R75, RZ, RZ, R112 ;  /* 0x000000ffff4b7224 */ /* 0x000fe400078e0070 */
.L_x_6964:
[----:B------:R-:W-:Y:S05]  /*2bd0*/  BSYNC B2 ;  /* 0x0000000000027941 */ /* 0x000fea0003800000 */
.L_x_6962:
        /* <DEDUP_REMOVED lines=16> */
.L_x_6968:
[----:B------:R-:W-:Y:S05]  /*2ce0*/  BSYNC B3 ;  /* 0x0000000000037941 */ /* 0x000fea0003800000 */
.L_x_6967:
        /* <DEDUP_REMOVED lines=44> */
.L_x_6966:
[----:B------:R-:W-:Y:S05]  /*2fb0*/  BSYNC B2 ;  /* 0x0000000000027941 */ /* 0x000fea0003800000 */
.L_x_6965:
        /* <DEDUP_REMOVED lines=11> */
.L_x_6961:
[----:B------:R-:W-:Y:S05]  /*3070*/  BSYNC B1 ;  /* 0x0000000000017941 */ /* 0x000fea0003800000 */
.L_x_6959:
        /* <DEDUP_REMOVED lines=8> */
.L_x_6970:
        /* <DEDUP_REMOVED lines=12> */
.L_x_6973:
[----:B------:R-:W-:Y:S02]  /*31c0*/  MOV R75, R112 ;  /* 0x00000070004b7202 */ /* 0x000fe40000000f00 */
.L_x_6974:
[----:B------:R-:W-:Y:S05]  /*31d0*/  BSYNC B2 ;  /* 0x0000000000027941 */ /* 0x000fea0003800000 */
.L_x_6972:
        /* <DEDUP_REMOVED lines=16> */
.L_x_6978:
[----:B------:R-:W-:Y:S05]  /*32e0*/  BSYNC B3 ;  /* 0x0000000000037941 */ /* 0x000fea0003800000 */
.L_x_6977:
        /* <DEDUP_REMOVED lines=44> */
.L_x_6976:
[----:B------:R-:W-:Y:S05]  /*35b0*/  BSYNC B2 ;  /* 0x0000000000027941 */ /* 0x000fea0003800000 */
.L_x_6975:
        /* <DEDUP_REMOVED lines=11> */
.L_x_6971:
[----:B------:R-:W-:Y:S05]  /*3670*/  BSYNC B1 ;  /* 0x0000000000017941 */ /* 0x000fea0003800000 */
.L_x_6969:
        /* <DEDUP_REMOVED lines=8> */
.L_x_6980:
        /* <DEDUP_REMOVED lines=12> */
.L_x_6983:
[----:B------:R-:W-:Y:S02]  /*37c0*/  IMAD.MOV.U32 R75, RZ, RZ, R112 ;  /* 0x000000ffff4b7224 */ /* 0x000fe400078e0070 */
.L_x_6984:
[----:B------:R-:W-:Y:S05]  /*37d0*/  BSYNC B2 ;  /* 0x0000000000027941 */ /* 0x000fea0003800000 */
.L_x_6982:
        /* <DEDUP_REMOVED lines=16> */
.L_x_6988:
[----:B------:R-:W-:Y:S05]  /*38e0*/  BSYNC B3 ;  /* 0x0000000000037941 */ /* 0x000fea0003800000 */
.L_x_6987:
        /* <DEDUP_REMOVED lines=44> */
.L_x_6986:
[----:B------:R-:W-:Y:S05]  /*3bb0*/  BSYNC B2 ;  /* 0x0000000000027941 */ /* 0x000fea0003800000 */
.L_x_6985:
        /* <DEDUP_REMOVED lines=11> */
.L_x_6981:
[----:B------:R-:W-:Y:S05]  /*3c70*/  BSYNC B1 ;  /* 0x0000000000017941 */ /* 0x000fea0003800000 */
.L_x_6979:
[----:B------:R-:W-:Y:S01]  /*3c80*/  IMAD.MOV.U32 R121, RZ, RZ, 0x10 ;  /* 0x00000010ff797424 */ /* 0x000fe200078e00ff */
[----:B------:R-:W-:Y:S01]  /*3c90*/  F2FP.PACK_AB R63, R64, R65 ;  /* 0x00000041403f723e */ /* 0x000fe200000000ff */
[----:B------:R-:W-:Y:S01]  /*3ca0*/  BSSY B1, `(.L_x_6989) ;  /* 0x000001f000017945 */ /* 0x000fe20003800000 */
[----:B------:R-:W-:Y:S01]  /*3cb0*/  F2FP.PACK_AB R62, R66, R67 ;  /* 0x00000043423e723e */ /* 0x000fe200000000ff */
[----:B------:R-:W-:Y:S01]  /*3cc0*/  IMAD.WIDE.U32 R118, R160, R121, c[0x0][0x188] ;  /* 0x00006200a0767625 */ /* 0x000fe200078e0079 */
[----:B------:R-:W-:Y:S02]  /*3cd0*/  F2FP.PACK_AB R61, R68, R69 ;  /* 0x00000045443d723e */ /* 0x000fe400000000ff */
[----:B------:R-:W-:Y:S02]  /*3ce0*/  F2FP.PACK_AB R60, R70, R71 ;  /* 0x00000047463c723e */ /* 0x000fe400000000ff */
[----:B------:R-:W-:Y:S02]  /*3cf0*/  IADD3 R130, R158, 0x20, RZ ;  /* 0x000000209e827810 */ /* 0x000fe40007ffe0ff */
        /* <DEDUP_REMOVED lines=25> */
.L_x_6990:
[----:B------:R-:W-:Y:S05]  /*3e90*/  BSYNC B1 ;  /* 0x0000000000017941 */ /* 0x000fea0003800000 */
.L_x_6989:
[----:B-----5:R1:W5:Y:S04]  /*3ea0*/  @P1 LDG.E.128 R56, [R78.64] ;  /* 0x000000064e381981 */ /* 0x020368000c1e1d00 */
[----:B------:R1:W5:Y:S01]  /*3eb0*/  @P0 LDG.E.128 R52, [R76.64] ;  /* 0x000000064c340981 */ /* 0x000362000c1e1d00 */
[----:B------:R-:W-:Y:S01]  /*3ec0*/  BSSY B1, `(.L_x_6991) ;  /* 0x000005f000017945 */ /* 0x000fe20003800000 */
[----:B------:R-:W-:Y:S05]  /*3ed0*/  @P2 BRA `(.L_x_6992) ;  /* 0x0000006000002947 */ /* 0x000fea0003800000 */
[----:B------:R-:W-:Y:S02]  /*3ee0*/  IMAD.MOV.U32 R122, RZ, RZ, RZ ;  /* 0x000000ffff7a7224 */ /* 0x000fe400078e00ff */
[----:B0-----:R-:W-:Y:S01]  /*3ef0*/  IMAD.MOV.U32 R60, RZ, RZ, R120 ;  /* 0x000000ffff3c7224 */ /* 0x001fe200078e0078 */
[----:B------:R-:W-:Y:S05]  /*3f00*/  @!P0 BRA `(.L_x_6993) ;  /* 0x000005a000008947 */ /* 0x000fea0003800000 */
[----:B------:R-:W-:Y:S01]  /*3f10*/  MOV R60, R120 ;  /* 0x00000078003c7202 */ /* 0x000fe20000000f00 */
[----:B-----5:R-:W-:Y:S01]  /*3f20*/  HADD2.F32 R122, -RZ, R52.H0_H0 ;  /* 0x20000034ff7a7230 */ /* 0x020fe20000004100 */
[----:B------:R-:W-:Y:S05]  /*3f30*/  BRA `(.L_x_6993) ;  /* 0x0000057000007947 */ /* 0x000fea0003800000 */
.L_x_6992:
        /* <DEDUP_REMOVED lines=12> */
.L_x_6995:
[----:B------:R-:W-:Y:S02]  /*4000*/  IMAD.MOV.U32 R75, RZ, RZ, R112 ;  /* 0x000000ffff4b7224 */ /* 0x000fe400078e0070 */
.L_x_6996:
[----:B------:R-:W-:Y:S05]  /*4010*/  BSYNC B2 ;  /* 0x0000000000027941 */ /* 0x000fea0003800000 */
.L_x_6994:
        /* <DEDUP_REMOVED lines=16> */
.L_x_7000:
[----:B------:R-:W-:Y:S05]  /*4120*/  BSYNC B3 ;  /* 0x0000000000037941 */ /* 0x000fea0003800000 */
.L_x_6999:
[----:B------:R-:W-:Y:S01]  /*4130*/  IMAD.HI.U32 R60, R114, -0x326172a9, RZ ;  /* 0xcd9e8d57723c7827 */ /* 0x000fe200078e00ff */
[----:B------:R-:W-:-:S03]  /*4140*/  LOP3.LUT R61, R62, UR5, R109, 0x96, !PT ;  /* 0x000000053e3d7c12 */ /* 0x000fc6000f8e966d */
[----:B------:R-:W-:Y:S01]  /*4150*/  IMAD R63, R114, -0x326172a9, RZ ;  /* 0xcd9e8d57723f7824 */ /* 0x000fe200078e02ff */
[----:B-1----:R-:W-:Y:S01]  /*4160*/  LOP3.LUT R76, R60, UR4, R111, 0x96, !PT ;  /* 0x000000043c4c7c12 */ /* 0x002fe2000f8e966f */
        /* <DEDUP_REMOVED lines=40> */
.L_x_6998:
[----:B------:R-:W-:Y:S05]  /*43f0*/  BSYNC B2 ;  /* 0x0000000000027941 */ /* 0x000fea0003800000 */
.L_x_6997:
        /* <DEDUP_REMOVED lines=11> */
.L_x_6993:
[----:B------:R-:W-:Y:S05]  /*44b0*/  BSYNC B1 ;  /* 0x0000000000017941 */ /* 0x000fea0003800000 */
.L_x_6991:
        /* <DEDUP_REMOVED lines=8> */
.L_x_7002:
        /* <DEDUP_REMOVED lines=12> */
.L_x_7005:
[----:B------:R-:W-:Y:S02]  /*4600*/  MOV R75, R112 ;  /* 0x00000070004b7202 */ /* 0x000fe40000000f00 */
.L_x_7006:
[----:B------:R-:W-:Y:S05]  /*4610*/  BSYNC B2 ;  /* 0x0000000000027941 */ /* 0x000fea0003800000 */
.L_x_7004:
        /* <DEDUP_REMOVED lines=16> */
.L_x_7010:
[----:B------:R-:W-:Y:S05]  /*4720*/  BSYNC B3 ;  /* 0x0000000000037941 */ /* 0x000fea0003800000 */
.L_x_7009:
        /* <DEDUP_REMOVED lines=44> */
.L_x_7008:
[----:B------:R-:W-:Y:S05]  /*49f0*/  BSYNC B2 ;  /* 0x0000000000027941 */ /* 0x000fea0003800000 */
.L_x_7007:
        /* <DEDUP_REMOVED lines=11> */
.L_x_7003:
[----:B------:R-:W-:Y:S05]  /*4ab0*/  BSYNC B1 ;  /* 0x0000000000017941 */ /* 0x000fea0003800000 */
.L_x_7001:
        /* <DEDUP_REMOVED lines=8> */
.L_x_7012:
        /* <DEDUP_REMOVED lines=12> */
.L_x_7015:
[----:B------:R-:W-:Y:S02]  /*4c00*/  IMAD.MOV.U32 R75, RZ, RZ, R112 ;  /* 0x000000ffff4b7224 */ /* 0x000fe400078e0070 */
.L_x_7016:
[----:B------:R-:W-:Y:S05]  /*4c10*/  BSYNC B2 ;  /* 0x0000000000027941 */ /* 0x000fea0003800000 */
.L_x_7014:
        /* <DEDUP_REMOVED lines=16> */
.L_x_7020:
[----:B------:R-:W-:Y:S05]  /*4d20*/  BSYNC B3 ;  /* 0x0000000000037941 */ /* 0x000fea0003800000 */
.L_x_7019:
        /* <DEDUP_REMOVED lines=44> */
.L_x_7018:
[----:B------:R-:W-:Y:S05]  /*4ff0*/  BSYNC B2 ;  /* 0x0000000000027941 */ /* 0x000fea0003800000 */
.L_x_7017:
        /* <DEDUP_REMOVED lines=11> */
.L_x_7013:
[----:B------:R-:W-:Y:S05]  /*50b0*/  BSYNC B1 ;  /* 0x0000000000017941 */ /* 0x000fea0003800000 */
.L_x_7011:
[----:B------:R-:W-:Y:S01]  /*50c0*/  BSSY B1, `(.L_x_7021) ;  /* 0x000005f000017945 */ /* 0x000fe20003800000 */
[----:B------:R-:W-:Y:S05]  /*50d0*/  @P2 BRA `(.L_x_7022) ;  /* 0x0000006000002947 */ /* 0x000fea0003800000 */
[----:B-1----:R-:W-:Y:S02]  /*50e0*/  IMAD.MOV.U32 R79, RZ, RZ, RZ ;  /* 0x000000ffff4f7224 */ /* 0x002fe400078e00ff */
[----:B------:R-:W-:Y:S01]  /*50f0*/  IMAD.MOV.U32 R61, RZ, RZ, R60 ;  /* 0x000000ffff3d7224 */ /* 0x000fe200078e003c */
[----:B------:R-:W-:Y:S05]  /*5100*/  @!P0 BRA `(.L_x_7023) ;  /* 0x000005a000008947 */ /* 0x000fea0003800000 */
[----:B------:R-:W-:Y:S01]  /*5110*/  MOV R61, R60 ;  /* 0x0000003c003d7202 */ /* 0x000fe20000000f00 */
[----:B-----5:R-:W-:Y:S01]  /*5120*/  HADD2.F32 R79, -RZ, R53.H1_H1 ;  /* 0x30000035ff4f7230 */ /* 0x020fe20000004100 */
[----:B------:R-:W-:Y:S05]  /*5130*/  BRA `(.L_x_7023) ;  /* 0x0000057000007947 */ /* 0x000fea0003800000 */
.L_x_7022:
        /* <DEDUP_REMOVED lines=12> */
.L_x_7025:
[----:B------:R-:W-:Y:S02]  /*5200*/  IMAD.MOV.U32 R75, RZ, RZ, R112 ;  /* 0x000000ffff4b7224 */ /* 0x000fe400078e0070 */
.L_x_7026:
[----:B------:R-:W-:Y:S05]  /*5210*/  BSYNC B2 ;  /* 0x0000000000027941 */ /* 0x000fea0003800000 */
.L_x_7024:
        /* <DEDUP_REMOVED lines=16> */
.L_x_7030:
[----:B------:R-:W-:Y:S05]  /*5320*/  BSYNC B3 ;  /* 0x0000000000037941 */ /* 0x000fea0003800000 */
.L_x_7029:
        /* <DEDUP_REMOVED lines=44> */
.L_x_7028:
[----:B------:R-:W-:Y:S05]  /*55f0*/  BSYNC B2 ;  /* 0x0000000000027941 */ /* 0x000fea0003800000 */
.L_x_7027:
        /* <DEDUP_REMOVED lines=8> */
[----:B-1----:R-:W-:Y:S02]  /*5680*/  FSEL R79, R62, RZ, !P3 ;  /* 0x000000ff3e4f7208 */ /* 0x002fe40005800000 */
[----:B------:R-:W-:-:S03]  /*5690*/  SEL R105, RZ, 0x1, P3 ;  /* 0x00000001ff697807 */ /* 0x000fc60001800000 */
[----:B------:R-:W-:Y:S02]  /*56a0*/  @P0 FADD.FTZ R79, R60, R79 ;  /* 0x0000004f3c4f0221 */ /* 0x000fe40000010000 */
.L_x_7023:
[----:B------:R-:W-:Y:S05]  /*56b0*/  BSYNC B1 ;  /* 0x0000000000017941 */ /* 0x000fea0003800000 */
.L_x_7021:
        /* <DEDUP_REMOVED lines=8> */
.L_x_7032:
        /* <DEDUP_REMOVED lines=12> */
.L_x_7035:
[----:B------:R-:W-:Y:S02]  /*5800*/  MOV R75, R112 ;  /* 0x00000070004b7202 */ /* 0x000fe40000000f00 */
.L_x_7036:
[----:B------:R-:W-:Y:S05]  /*5810*/  BSYNC B2 ;  /* 0x0000000000027941 */ /* 0x000fea0003800000 */
.L_x_7034:
        /* <DEDUP_REMOVED lines=16> */
.L_x_7040:
[----:B------:R-:W-:Y:S05]  /*5920*/  BSYNC B3 ;  /* 0x0000000000037941 */ /* 0x000fea0003800000 */
.L_x_7039:
        /* <DEDUP_REMOVED lines=44> */
.L_x_7038:
[----:B------:R-:W-:Y:S05]  /*5bf0*/  BSYNC B2 ;  /* 0x0000000000027941 */ /* 0x000fea0003800000 */
.L_x_7037:
        /* <DEDUP_REMOVED lines=11> */
.L_x_7033:
[----:B------:R-:W-:Y:S05]  /*5cb0*/  BSYNC B1 ;  /* 0x0000000000017941 */ /* 0x000fea0003800000 */
.L_x_7031:
        /* <DEDUP_REMOVED lines=8> */
.L_x_7042:
        /* <DEDUP_REMOVED lines=12> */
.L_x_7045:
[----:B------:R-:W-:Y:S02]  /*5e00*/  IMAD.MOV.U32 R75, RZ, RZ, R112 ;  /* 0x000000ffff4b7224 */ /* 0x000fe400078e0070 */
.L_x_7046:
[----:B------:R-:W-:Y:S05]  /*5e10*/  BSYNC B2 ;  /* 0x0000000000027941 */ /* 0x000fea0003800000 */
.L_x_7044:
        /* <DEDUP_REMOVED lines=16> */
.L_x_7050:
[----:B------:R-:W-:Y:S05]  /*5f20*/  BSYNC B3 ;  /* 0x0000000000037941 */ /* 0x000fea0003800000 */
.L_x_7049:
        /* <DEDUP_REMOVED lines=44> */
.L_x_7048:
[----:B------:R-:W-:Y:S05]  /*61f0*/  BSYNC B2 ;  /* 0x0000000000027941 */ /* 0x000fea0003800000 */
.L_x_7047:
        /* <DEDUP_REMOVED lines=11> */
.L_x_7043:
[----:B------:R-:W-:Y:S05]  /*62b0*/  BSYNC B1 ;  /* 0x0000000000017941 */ /* 0x000fea0003800000 */
.L_x_7041:
        /* <DEDUP_REMOVED lines=8> */
.L_x_7052:
        /* <DEDUP_REMOVED lines=12> */
.L_x_7055:
[----:B------:R-:W-:Y:S02]  /*6400*/  IMAD.MOV.U32 R75, RZ, RZ, R112 ;  /* 0x000000ffff4b7224 */ /* 0x000fe400078e0070 */
.L_x_7056:
[----:B------:R-:W-:Y:S05]  /*6410*/  BSYNC B2 ;  /* 0x0000000000027941 */ /* 0x000fea0003800000 */
.L_x_7054:
        /* <DEDUP_REMOVED lines=16> */
.L_x_7060:
[----:B------:R-:W-:Y:S05]  /*6520*/  BSYNC B3 ;  /* 0x0000000000037941 */ /* 0x000fea0003800000 */
.L_x_7059:
        /* <DEDUP_REMOVED lines=44> */
.L_x_7058:
[----:B------:R-:W-:Y:S05]  /*67f0*/  BSYNC B2 ;  /* 0x0000000000027941 */ /* 0x000fea0003800000 */
.L_x_7057:
        /* <DEDUP_REMOVED lines=11> */
.L_x_7053:
[----:B------:R-:W-:Y:S05]  /*68b0*/  BSYNC B1 ;  /* 0x0000000000017941 */ /* 0x000fea0003800000 */
.L_x_7051:
        /* <DEDUP_REMOVED lines=8> */
.L_x_7062:
        /* <DEDUP_REMOVED lines=12> */
.L_x_7065:
[----:B------:R-:W-:Y:S02]  /*6a00*/  MOV R101, R112 ;  /* 0x0000007000657202 */ /* 0x000fe40000000f00 */
.L_x_7066:
[----:B------:R-:W-:Y:S05]  /*6a10*/  BSYNC B2 ;  /* 0x0000000000027941 */ /* 0x000fea0003800000 */
.L_x_7064:
        /* <DEDUP_REMOVED lines=16> */
.L_x_7070:
[----:B------:R-:W-:Y:S05]  /*6b20*/  BSYNC B3 ;  /* 0x0000000000037941 */ /* 0x000fea0003800000 */
.L_x_7069:
        /* <DEDUP_REMOVED lines=44> */
.L_x_7068:
[----:B------:R-:W-:Y:S05]  /*6df0*/  BSYNC B2 ;  /* 0x0000000000027941 */ /* 0x000fea0003800000 */
.L_x_7067:
[----:B------:R-:W0:Y:S01]  /*6e00*/  I2F.U32 R60, R101 ;  /* 0x00000065003c7306 */ /* 0x000e220000201000 */
[----:B-----5:R-:W-:Y:S01]  /*6e10*/  HADD2.F32 R62, -RZ, R59.H1_H1 ;  /* 0x3000003bff3e7230 */ /* 0x020fe20000004100 */
[----:B------:R-:W-:Y:S01]  /*6e20*/  IMAD.MOV.U32 R61, RZ, RZ, 0x2f800000 ;  /* 0x2f800000ff3d7424 */ /* 0x000fe200078e00ff */
[----:B------:R-:W-:-:S03]  /*6e30*/  @P0 HADD2.F32 R118, -RZ, R55.H1_H1 ;  /* 0x30000037ff760230 */ /* 0x000fc60000004100 */
        /* <DEDUP_REMOVED lines=8> */
.L_x_7063:
[----:B------:R-:W-:Y:S05]  /*6ec0*/  BSYNC B1 ;  /* 0x0000000000017941 */ /* 0x000fea0003800000 */
.L_x_7061:
[----:B------:R-:W-:Y:S01]  /*6ed0*/  IMAD.WIDE.U32 R128, R128, R121, c[0x0][0x188] ;  /* 0x0000620080807625 */ /* 0x000fe200078e0079 */
[----:B------:R-:W-:Y:S01]  /*6ee0*/  F2FP.PACK_AB R63, R75, R76 ;  /* 0x0000004c4b3f723e */ /* 0x000fe200000000ff */
[----:B------:R-:W-:Y:S01]  /*6ef0*/  BSSY B1, `(.L_x_7071) ;  /* 0x000001e000017945 */ /* 0x000fe20003800000 */
[----:B------:R-:W-:Y:S02]  /*6f00*/  F2FP.PACK_AB R62, R77, R78 ;  /* 0x0000004e4d3e723e */ /* 0x000fe400000000ff */
[----:B------:R-:W-:Y:S02]  /*6f10*/  F2FP.PACK_AB R61, R79, R120 ;  /* 0x000000784f3d723e */ /* 0x000fe400000000ff */
[----:B------:R-:W-:Y:S02]  /*6f20*/  F2FP.PACK_AB R60, R119, R122 ;  /* 0x0000007a773c723e */ /* 0x000fe400000000ff */
        /* <DEDUP_REMOVED lines=26> */
.L_x_7072:
[----:B------:R-:W-:Y:S05]  /*70d0*/  BSYNC B1 ;  /* 0x0000000000017941 */ /* 0x000fea0003800000 */
.L_x_7071:
        /* <DEDUP_REMOVED lines=10> */
.L_x_7074:
        /* <DEDUP_REMOVED lines=12> */
.L_x_7077:
[----:B------:R-:W-:Y:S02]  /*7240*/  IMAD.MOV.U32 R108, RZ, RZ, R112 ;  /* 0x000000ffff6c7224 */ /* 0x000fe400078e0070 */
.L_x_7078:
[----:B------:R-:W-:Y:S05]  /*7250*/  BSYNC B2 ;  /* 0x0000000000027941 */ /* 0x000fea0003800000 */
.L_x_7076:
        /* <DEDUP_REMOVED lines=16> */
.L_x_7082:
[----:B------:R-:W-:Y:S05]  /*7360*/  BSYNC B3 ;  /* 0x0000000000037941 */ /* 0x000fea0003800000 */
.L_x_7081:
[----:B------:R-:W-:Y:S01]  /*7370*/  IMAD.HI.U32 R60, R114, -0x326172a9, RZ ;  /* 0xcd9e8d57723c7827 */ /* 0x000fe200078e00ff */
[----:B------:R-:W-:-:S03]  /*7380*/  LOP3.LUT R61, R62, UR5, R109, 0x96, !PT ;  /* 0x000000053e3d7c12 */ /* 0x000fc6000f8e966d */
[----:B------:R-:W-:Y:S01]  /*7390*/  IMAD R63, R114, -0x326172a9, RZ ;  /* 0xcd9e8d57723f7824 */ /* 0x000fe200078e02ff */
[----:B-1----:R-:W-:Y:S01]  /*73a0*/  LOP3.LUT R124, R60, UR4, R111, 0x96, !PT ;  /* 0x000000043c7c7c12 */ /* 0x002fe2000f8e966f */
        /* <DEDUP_REMOVED lines=40> */
.L_x_7080:
[----:B------:R-:W-:Y:S05]  /*7630*/  BSYNC B2 ;  /* 0x0000000000027941 */ /* 0x000fea0003800000 */
.L_x_7079:
[----:B------:R-:W0:Y:S01]  /*7640*/  I2F.U32 R61, R108 ;  /* 0x0000006c003d7306 */ /* 0x000e220000201000 */
[----:B-----5:R-:W-:Y:S01]  /*7650*/  HADD2.F32 R63, -RZ, R56.H0_H0 ;  /* 0x20000038ff3f7230 */ /* 0x020fe20000004100 */
[----:B------:R-:W-:Y:S01]  /*7660*/  IMAD.MOV.U32 R62, RZ, RZ, 0x2f800000 ;  /* 0x2f800000ff3e7424 */ /* 0x000fe200078e00ff */
[----:B------:R-:W-:-:S03]  /*7670*/  @P0 HADD2.F32 R123, -RZ, R52.H0_H0 ;  /* 0x20000034ff7b0230 */ /* 0x000fc60000004100 */
        /* <DEDUP_REMOVED lines=8> */
.L_x_7075:
[----:B------:R-:W-:Y:S05]  /*7700*/  BSYNC B1 ;  /* 0x0000000000017941 */ /* 0x000fea0003800000 */
.L_x_7073:
        /* <DEDUP_REMOVED lines=8> */
.L_x_7084:
        /* <DEDUP_REMOVED lines=12> */
.L_x_7087:
[----:B------:R-:W-:Y:S02]  /*7850*/  MOV R107, R112 ;  /* 0x00000070006b7202 */ /* 0x000fe40000000f00 */
.L_x_7088:
[----:B------:R-:W-:Y:S05]  /*7860*/  BSYNC B2 ;  /* 0x0000000000027941 */ /* 0x000fea0003800000 */
.L_x_7086:
        /* <DEDUP_REMOVED lines=16> */
.L_x_7092:
[----:B------:R-:W-:Y:S05]  /*7970*/  BSYNC B3 ;  /* 0x0000000000037941 */ /* 0x000fea0003800000 */
.L_x_7091:
        /* <DEDUP_REMOVED lines=44> */
.L_x_7090:
[----:B------:R-:W-:Y:S05]  /*7c40*/  BSYNC B2 ;  /* 0x0000000000027941 */ /* 0x000fea0003800000 */
.L_x_7089:
[----:B------:R-:W0:Y:S01]  /*7c50*/  I2F.U32 R60, R107 ;  /* 0x0000006b003c7306 */ /* 0x000e220000201000 */
[----:B-----5:R-:W-:Y:S01]  /*7c60*/  HADD2.F32 R62, -RZ, R56.H1_H1 ;  /* 0x30000038ff3e7230 */ /* 0x020fe20000004100 */
[----:B------:R-:W-:Y:S01]  /*7c70*/  IMAD.MOV.U32 R63, RZ, RZ, 0x2f800000 ;  /* 0x2f800000ff3f7424 */ /* 0x000fe200078e00ff */
[----:B-1----:R-:W-:-:S03]  /*7c80*/  @P0 HADD2.F32 R124, -RZ, R52.H1_H1 ;  /* 0x30000034ff7c0230 */ /* 0x002fc60000004100 */
        /* <DEDUP_REMOVED lines=8> */
.L_x_7085:
[----:B------:R-:W-:Y:S05]  /*7d10*/  BSYNC B1 ;  /* 0x0000000000017941 */ /* 0x000fea0003800000 */
.L_x_7083:
        /* <DEDUP_REMOVED lines=8> */
.L_x_7094:
        /* <DEDUP_REMOVED lines=12> */
.L_x_7097:
[----:B------:R-:W-:Y:S02]  /*7e60*/  IMAD.MOV.U32 R106, RZ, RZ, R112 ;  /* 0x000000ffff6a7224 */ /* 0x000fe400078e0070 */
.L_x_7098:
[----:B------:R-:W-:Y:S05]  /*7e70*/  BSYNC B2 ;  /* 0x0000000000027941 */ /* 0x000fea0003800000 */
.L_x_7096:
        /* <DEDUP_REMOVED lines=16> */
.L_x_7102:
[----:B------:R-:W-:Y:S05]  /*7f80*/  BSYNC B3 ;  /* 0x0000000000037941 */ /* 0x000fea0003800000 */
.L_x_7101:
        /* <DEDUP_REMOVED lines=44> */
.L_x_7100:
[----:B------:R-:W-:Y:S05]  /*8250*/  BSYNC B2 ;  /* 0x0000000000027941 */ /* 0x000fea0003800000 */
.L_x_7099:
[----:B------:R-:W0:Y:S01]  /*8260*/  I2F.U32 R61, R106 ;  /* 0x0000006a003d7306 */ /* 0x000e220000201000 */
[----:B------:R-:W-:Y:S01]  /*8270*/  HFMA2.MMA R62, -RZ, RZ, 0.1171875, 0 ;  /* 0x2f800000ff3e7435 */ /* 0x000fe200000001ff */
[----:B-----5:R-:W-:Y:S02]  /*8280*/  HADD2.F32 R63, -RZ, R57.H0_H0 ;  /* 0x20000039ff3f7230 */ /* 0x020fe40000004100 */
        /* <DEDUP_REMOVED lines=9> */
.L_x_7095:
[----:B------:R-:W-:Y:S05]  /*8320*/  BSYNC B1 ;  /* 0x0000000000017941 */ /* 0x000fea0003800000 */
.L_x_7093:
        /* <DEDUP_REMOVED lines=8> */
.L_x_7104:
        /* <DEDUP_REMOVED lines=12> */
.L_x_7107:
[----:B------:R-:W-:Y:S02]  /*8470*/  IMAD.MOV.U32 R105, RZ, RZ, R112 ;  /* 0x000000ffff697224 */ /* 0x000fe400078e0070 */
.L_x_7108:
[----:B------:R-:W-:Y:S05]  /*8480*/  BSYNC B2 ;  /* 0x0000000000027941 */ /* 0x000fea0003800000 */
.L_x_7106:
        /* <DEDUP_REMOVED lines=16> */
.L_x_7112:
[----:B------:R-:W-:Y:S05]  /*8590*/  BSYNC B3 ;  /* 0x0000000000037941 */ /* 0x000fea0003800000 */
.L_x_7111:
        /* <DEDUP_REMOVED lines=44> */
.L_x_7110:
[----:B------:R-:W-:Y:S05]  /*8860*/  BSYNC B2 ;  /* 0x0000000000027941 */ /* 0x000fea0003800000 */
.L_x_7109:
        /* <DEDUP_REMOVED lines=12> */
.L_x_7105:
[----:B------:R-:W-:Y:S05]  /*8930*/  BSYNC B1 ;  /* 0x0000000000017941 */ /* 0x000fea0003800000 */
.L_x_7103:
        /* <DEDUP_REMOVED lines=8> */
.L_x_7114:
        /* <DEDUP_REMOVED lines=12> */
.L_x_7117:
[----:B------:R-:W-:Y:S02]  /*8a80*/  MOV R104, R112 ;  /* 0x0000007000687202 */ /* 0x000fe40000000f00 */
.L_x_7118:
[----:B------:R-:W-:Y:S05]  /*8a90*/  BSYNC B2 ;  /* 0x0000000000027941 */ /* 0x000fea0003800000 */
.L_x_7116:
        /* <DEDUP_REMOVED lines=16> */
.L_x_7122:
[----:B------:R-:W-:Y:S05]  /*8ba0*/  BSYNC B3 ;  /* 0x0000000000037941 */ /* 0x000fea0003800000 */
.L_x_7121:
        /* <DEDUP_REMOVED lines=44> */
.L_x_7120:
[----:B------:R-:W-:Y:S05]  /*8e70*/  BSYNC B2 ;  /* 0x0000000000027941 */ /* 0x000fea0003800000 */
.L_x_7119:
        /* <DEDUP_REMOVED lines=12> */
.L_x_7115:
[----:B------:R-:W-:Y:S05]  /*8f40*/  BSYNC B1 ;  /* 0x0000000000017941 */ /* 0x000fea0003800000 */
.L_x_7113:
        /* <DEDUP_REMOVED lines=8> */
.L_x_7124:
        /* <DEDUP_REMOVED lines=12> */
.L_x_7127:
[----:B------:R-:W-:Y:S02]  /*9090*/  IMAD.MOV.U32 R103, RZ, RZ, R112 ;  /* 0x000000ffff677224 */ /* 0x000fe400078e0070 */
.L_x_7128:
[----:B------:R-:W-:Y:S05]  /*90a0*/  BSYNC B2 ;  /* 0x0000000000027941 */ /* 0x000fea0003800000 */
.L_x_7126:
        /* <DEDUP_REMOVED lines=16> */
.L_x_7132:
[----:B------:R-:W-:Y:S05]  /*91b0*/  BSYNC B3 ;  /* 0x0000000000037941 */ /* 0x000fea0003800000 */
.L_x_7131:
        /* <DEDUP_REMOVED lines=44> */
.L_x_7130:
[----:B------:R-:W-:Y:S05]  /*9480*/  BSYNC B2 ;  /* 0x0000000000027941 */ /* 0x000fea0003800000 */
.L_x_7129:
[----:B------:R-:W0:Y:S01]  /*9490*/  I2F.U32 R60, R103 ;  /* 0x00000067003c7306 */ /* 0x000e220000201000 */
[----:B------:R-:W-:Y:S01]  /*94a0*/  HFMA2.MMA R63, -RZ, RZ, 0.1171875, 0 ;  /* 0x2f800000ff3f7435 */ /* 0x000fe200000001ff */
[----:B-----5:R-:W-:Y:S02]  /*94b0*/  HADD2.F32 R62, -RZ, R58.H1_H1 ;  /* 0x3000003aff3e7230 */ /* 0x020fe40000004100 */
        /* <DEDUP_REMOVED lines=9> */
.L_x_7125:
[----:B------:R-:W-:Y:S05]  /*9550*/  BSYNC B1 ;  /* 0x0000000000017941 */ /* 0x000fea0003800000 */
.L_x_7123:
        /* <DEDUP_REMOVED lines=8> */
.L_x_7134:
        /* <DEDUP_REMOVED lines=12> */
.L_x_7137:
[----:B------:R-:W-:Y:S02]  /*96a0*/  IMAD.MOV.U32 R102, RZ, RZ, R112 ;  /* 0x000000ffff667224 */ /* 0x000fe400078e0070 */
.L_x_7138:
[----:B------:R-:W-:Y:S05]  /*96b0*/  BSYNC B2 ;  /* 0x0000000000027941 */ /* 0x000fea0003800000 */
.L_x_7136:
        /* <DEDUP_REMOVED lines=16> */
.L_x_7142:
[----:B------:R-:W-:Y:S05]  /*97c0*/  BSYNC B3 ;  /* 0x0000000000037941 */ /* 0x000fea0003800000 */
.L_x_7141:
        /* <DEDUP_REMOVED lines=44> */
.L_x_7140:
[----:B------:R-:W-:Y:S05]  /*9a90*/  BSYNC B2 ;  /* 0x0000000000027941 */ /* 0x000fea0003800000 */
.L_x_7139:
        /* <DEDUP_REMOVED lines=12> */
.L_x_7135:
[----:B------:R-:W-:Y:S05]  /*9b60*/  BSYNC B1 ;  /* 0x0000000000017941 */ /* 0x000fea0003800000 */
.L_x_7133:
        /* <DEDUP_REMOVED lines=8> */
.L_x_7144:
        /* <DEDUP_REMOVED lines=12> */
.L_x_7147:
[----:B------:R-:W-:Y:S02]  /*9cb0*/  MOV R101, R112 ;  /* 0x0000007000657202 */ /* 0x000fe40000000f00 */
.L_x_7148:
[----:B------:R-:W-:Y:S05]  /*9cc0*/  BSYNC B2 ;  /* 0x0000000000027941 */ /* 0x000fea0003800000 */
.L_x_7146:
        /* <DEDUP_REMOVED lines=16> */
.L_x_7152:
[----:B------:R-:W-:Y:S05]  /*9dd0*/  BSYNC B3 ;  /* 0x0000000000037941 */ /* 0x000fea0003800000 */
.L_x_7151:
        /* <DEDUP_REMOVED lines=44> */
.L_x_7150:
[----:B------:R-:W-:Y:S05]  /*a0a0*/  BSYNC B2 ;  /* 0x0000000000027941 */ /* 0x000fea0003800000 */
.L_x_7149:
        /* <DEDUP_REMOVED lines=12> */
.L_x_7145:
[----:B------:R-:W-:Y:S05]  /*a170*/  BSYNC B1 ;  /* 0x0000000000017941 */ /* 0x000fea0003800000 */
.L_x_7143:
        /* <DEDUP_REMOVED lines=32> */
.L_x_7154:
[----:B------:R-:W-:Y:S05]  /*a380*/  BSYNC B1 ;  /* 0x0000000000017941 */ /* 0x000fea0003800000 */
.L_x_7153:
[----:B-----5:R1:W5:Y:S04]  /*a390*/  @P1 LDG.E.128 R56, [R134.64] ;  /* 0x0000000686381981 */ /* 0x020368000c1e1d00 */
[----:B------:R1:W5:Y:S01]  /*a3a0*/  @P0 LDG.E.128 R52, [R132.64] ;  /* 0x0000000684340981 */ /* 0x000362000c1e1d00 */
[----:B------:R-:W-:Y:S01]  /*a3b0*/  BSSY B1, `(.L_x_7155) ;  /* 0x0000060000017945 */ /* 0x000fe20003800000 */
[----:B------:R-:W-:Y:S05]  /*a3c0*/  @P2 BRA `(.L_x_7156) ;  /* 0x0000006000002947 */ /* 0x000fea0003800000 */
[----:B0-----:R-:W-:Y:S02]  /*a3d0*/  IMAD.MOV.U32 R137, RZ, RZ, RZ ;  /* 0x000000ffff897224 */ /* 0x001fe400078e00ff */
[----:B------:R-:W-:Y:S01]  /*a3e0*/  IMAD.MOV.U32 R60, RZ, RZ, R131 ;  /* 0x000000ffff3c7224 */ /* 0x000fe200078e0083 */
[----:B------:R-:W-:Y:S05]  /*a3f0*/  @!P0 BRA `(.L_x_7157) ;  /* 0x000005b000008947 */ /* 0x000fea0003800000 */
[----:B------:R-:W-:Y:S01]  /*a400*/  MOV R60, R131 ;  /* 0x00000083003c7202 */ /* 0x000fe20000000f00 */
[----:B-----5:R-:W-:Y:S01]  /*a410*/  HADD2.F32 R137, -RZ, R52.H0_H0 ;  /* 0x20000034ff897230 */ /* 0x020fe20000004100 */
[----:B------:R-:W-:Y:S05]  /*a420*/  BRA `(.L_x_7157) ;  /* 0x0000058000007947 */ /* 0x000fea0003800000 */
.L_x_7156:
        /* <DEDUP_REMOVED lines=12> */
.L_x_7159:
[----:B------:R-:W-:Y:S02]  /*a4f0*/  IMAD.MOV.U32 R108, RZ, RZ, R112 ;  /* 0x000000ffff6c7224 */ /* 0x000fe400078e0070 */
.L_x_7160:
[----:B------:R-:W-:Y:S05]  /*a500*/  BSYNC B2 ;  /* 0x0000000000027941 */ /* 0x000fea0003800000 */
.L_x_7158:
        /* <DEDUP_REMOVED lines=16> */
.L_x_7164:
[----:B------:R-:W-:Y:S05]  /*a610*/  BSYNC B3 ;  /* 0x0000000000037941 */ /* 0x000fea0003800000 */
.L_x_7163:
        /* <DEDUP_REMOVED lines=44> */
.L_x_7162:
[----:B------:R-:W-:Y:S05]  /*a8e0*/  BSYNC B2 ;  /* 0x0000000000027941 */ /* 0x000fea0003800000 */
.L_x_7161:
        /* <DEDUP_REMOVED lines=10> */
[----:B------:R-:W-:Y:S01]  /*a990*/  @P0 FADD.FTZ R137, R62, R137 ;  /* 0x000000893e890221 */ /* 0x000fe20000010000 */
[----:B------:R-:W-:Y:S02]  /*a9a0*/  PRMT R108, R61, 0x7610, R108 ;  /* 0x000076103d6c7816 */ /* 0x000fe4000000006c */
.L_x_7157:
[----:B------:R-:W-:Y:S05]  /*a9b0*/  BSYNC B1 ;  /* 0x0000000000017941 */ /* 0x000fea0003800000 */
.L_x_7155:
        /* <DEDUP_REMOVED lines=8> */
.L_x_7166:
        /* <DEDUP_REMOVED lines=12> */
.L_x_7169:
[----:B------:R-:W-:Y:S02]  /*ab00*/  MOV R107, R112 ;  /* 0x00000070006b7202 */ /* 0x000fe40000000f00 */
.L_x_7170:
[----:B------:R-:W-:Y:S05]  /*ab10*/  BSYNC B2 ;  /* 0x0000000000027941 */ /* 0x000fea0003800000 */
.L_x_7168:
        /* <DEDUP_REMOVED lines=16> */
.L_x_7174:
[----:B------:R-:W-:Y:S05]  /*ac20*/  BSYNC B3 ;  /* 0x0000000000037941 */ /* 0x000fea0003800000 */
.L_x_7173:
        /* <DEDUP_REMOVED lines=44> */
.L_x_7172:
[----:B------:R-:W-:Y:S05]  /*aef0*/  BSYNC B2 ;  /* 0x0000000000027941 */ /* 0x000fea0003800000 */
.L_x_7171:
        /* <DEDUP_REMOVED lines=10> */
[----:B------:R-:W-:Y:S01]  /*afa0*/  @P0 FADD.FTZ R138, R63, R138 ;  /* 0x0000008a3f8a0221 */ /* 0x000fe20000010000 */
[----:B------:R-:W-:Y:S02]  /*afb0*/  PRMT R107, R60, 0x7610, R107 ;  /* 0x000076103c6b7816 */ /* 0x000fe4000000006b */
.L_x_7167:
[----:B------:R-:W-:Y:S05]  /*afc0*/  BSYNC B1 ;  /* 0x0000000000017941 */ /* 0x000fea0003800000 */
.L_x_7165:
[----:B------:R-:W-:Y:S01]  /*afd0*/  BSSY B1, `(.L_x_7175) ;  /* 0x0000060000017945 */ /* 0x000fe20003800000 */
[----:B------:R-:W-:Y:S05]  /*afe0*/  @P2 BRA `(.L_x_7176) ;  /* 0x0000006000002947 */ /* 0x000fea0003800000 */
[----:B-1----:R-:W-:Y:S01]  /*aff0*/  IMAD.MOV.U32 R134, RZ, RZ, RZ ;  /* 0x000000ffff867224 */ /* 0x002fe200078e00ff */
[----:B------:R-:W-:Y:S01]  /*b000*/  MOV R60, R61 ;  /* 0x0000003d003c7202 */ /* 0x000fe20000000f00 */
[----:B------:R-:W-:Y:S05]  /*b010*/  @!P0 BRA `(.L_x_7177) ;  /* 0x000005b000008947 */ /* 0x000fea0003800000 */
[----:B------:R-:W-:Y:S01]  /*b020*/  IMAD.MOV.U32 R60, RZ, RZ, R61 ;  /* 0x000000ffff3c7224 */ /* 0x000fe200078e003d */
[----:B-----5:R-:W-:Y:S01]  /*b030*/  HADD2.F32 R134, -RZ, R53.H0_H0 ;  /* 0x20000035ff867230 */ /* 0x020fe20000004100 */
[----:B------:R-:W-:Y:S05]  /*b040*/  BRA `(.L_x_7177) ;  /* 0x0000058000007947 */ /* 0x000fea0003800000 */
.L_x_7176:
        /* <DEDUP_REMOVED lines=12> */
.L_x_7179:
[----:B------:R-:W-:Y:S02]  /*b110*/  IMAD.MOV.U32 R106, RZ, RZ, R112 ;  /* 0x000000ffff6a7224 */ /* 0x000fe400078e0070 */
.L_x_7180:
[----:B------:R-:W-:Y:S05]  /*b120*/  BSYNC B2 ;  /* 0x0000000000027941 */ /* 0x000fea0003800000 */
.L_x_7178:
        /* <DEDUP_REMOVED lines=16> */
.L_x_7184:
[----:B------:R-:W-:Y:S05]  /*b230*/  BSYNC B3 ;  /* 0x0000000000037941 */ /* 0x000fea0003800000 */
.L_x_7183:
        /* <DEDUP_REMOVED lines=44> */
.L_x_7182:
[----:B------:R-:W-:Y:S05]  /*b500*/  BSYNC B2 ;  /* 0x0000000000027941 */ /* 0x000fea0003800000 */
.L_x_7181:
        /* <DEDUP_REMOVED lines=8> */
[----:B-1----:R-:W-:Y:S02]  /*b590*/  FSEL R134, R63, RZ, !P3 ;  /* 0x000000ff3f867208 */ /* 0x002fe40005800000 */
[----:B------:R-:W-:-:S03]  /*b5a0*/  SEL R61, RZ, 0x1, P3 ;  /* 0x00000001ff3d7807 */ /* 0x000fc60001800000 */
[----:B------:R-:W-:Y:S01]  /*b5b0*/  @P0 FADD.FTZ R134, R131, R134 ;  /* 0x0000008683860221 */ /* 0x000fe20000010000 */
[----:B------:R-:W-:Y:S02]  /*b5c0*/  PRMT R106, R61, 0x7610, R106 ;  /* 0x000076103d6a7816 */ /* 0x000fe4000000006a */
.L_x_7177:
[----:B------:R-:W-:Y:S05]  /*b5d0*/  BSYNC B1 ;  /* 0x0000000000017941 */ /* 0x000fea0003800000 */
.L_x_7175:
        /* <DEDUP_REMOVED lines=8> */
.L_x_7186:
        /* <DEDUP_REMOVED lines=12> */
.L_x_7189:
[----:B------:R-:W-:Y:S02]  /*b720*/  IMAD.MOV.U32 R105, RZ, RZ, R112 ;  /* 0x000000ffff697224 */ /* 0x000fe400078e0070 */
.L_x_7190:
[----:B------:R-:W-:Y:S05]  /*b730*/  BSYNC B2 ;  /* 0x0000000000027941 */ /* 0x000fea0003800000 */
.L_x_7188:
        /* <DEDUP_REMOVED lines=16> */
.L_x_7194:
[----:B------:R-:W-:Y:S05]  /*b840*/  BSYNC B3 ;  /* 0x0000000000037941 */ /* 0x000fea0003800000 */
.L_x_7193:
        /* <DEDUP_REMOVED lines=44> */
.L_x_7192:
[----:B------:R-:W-:Y:S05]  /*bb10*/  BSYNC B2 ;  /* 0x0000000000027941 */ /* 0x000fea0003800000 */
.L_x_7191:
        /* <DEDUP_REMOVED lines=12> */
.L_x_7187:
[----:B------:R-:W-:Y:S05]  /*bbe0*/  BSYNC B1 ;  /* 0x0000000000017941 */ /* 0x000fea0003800000 */
.L_x_7185:
        /* <DEDUP_REMOVED lines=8> */
.L_x_7196:
        /* <DEDUP_REMOVED lines=12> */
.L_x_7199:
[----:B------:R-:W-:Y:S02]  /*bd30*/  MOV R104, R112 ;  /* 0x0000007000687202 */ /* 0x000fe40000000f00 */
.L_x_7200:
[----:B------:R-:W-:Y:S05]  /*bd40*/  BSYNC B2 ;  /* 0x0000000000027941 */ /* 0x000fea0003800000 */
.L_x_7198:
        /* <DEDUP_REMOVED lines=16> */
.L_x_7204:
[----:B------:R-:W-:Y:S05]  /*be50*/  BSYNC B3 ;  /* 0x0000000000037941 */ /* 0x000fea0003800000 */
.L_x_7203:
        /* <DEDUP_REMOVED lines=44> */
.L_x_7202:
[----:B------:R-:W-:Y:S05]  /*c120*/  BSYNC B2 ;  /* 0x0000000000027941 */ /* 0x000fea0003800000 */
.L_x_7201:
        /* <DEDUP_REMOVED lines=12> */
.L_x_7197:
[----:B------:R-:W-:Y:S05]  /*c1f0*/  BSYNC B1 ;  /* 0x0000000000017941 */ /* 0x000fea0003800000 */
.L_x_7195:
        /* <DEDUP_REMOVED lines=8> */
.L_x_7206:
        /* <DEDUP_REMOVED lines=12> */
.L_x_7209:
[----:B------:R-:W-:Y:S02]  /*c340*/  IMAD.MOV.U32 R103, RZ, RZ, R112 ;  /* 0x000000ffff677224 */ /* 0x000fe400078e0070 */
.L_x_7210:
[----:B------:R-:W-:Y:S05]  /*c350*/  BSYNC B2 ;  /* 0x0000000000027941 */ /* 0x000fea0003800000 */
.L_x_7208:
        /* <DEDUP_REMOVED lines=16> */
.L_x_7214:
[----:B------:R-:W-:Y:S05]  /*c460*/  BSYNC B3 ;  /* 0x0000000000037941 */ /* 0x000fea0003800000 */
.L_x_7213:
        /* <DEDUP_REMOVED lines=44> */
.L_x_7212:
[----:B------:R-:W-:Y:S05]  /*c730*/  BSYNC B2 ;  /* 0x0000000000027941 */ /* 0x000fea0003800000 */
.L_x_7211:
        /* <DEDUP_REMOVED lines=12> */
.L_x_7207:
[----:B------:R-:W-:Y:S05]  /*c800*/  BSYNC B1 ;  /* 0x0000000000017941 */ /* 0x000fea0003800000 */
.L_x_7205:
        /* <DEDUP_REMOVED lines=8> */
.L_x_7216:
        /* <DEDUP_REMOVED lines=12> */
.L_x_7219:
[----:B------:R-:W-:Y:S02]  /*c950*/  IMAD.MOV.U32 R102, RZ, RZ, R112 ;  /* 0x000000ffff667224 */ /* 0x000fe400078e0070 */
.L_x_7220:
[----:B------:R-:W-:Y:S05]  /*c960*/  BSYNC B2 ;  /* 0x0000000000027941 */ /* 0x000fea0003800000 */
.L_x_7218:
        /* <DEDUP_REMOVED lines=16> */
.L_x_7224:
[----:B------:R-:W-:Y:S05]  /*ca70*/  BSYNC B3 ;  /* 0x0000000000037941 */ /* 0x000fea0003800000 */
.L_x_7223:
        /* <DEDUP_REMOVED lines=44> */
.L_x_7222:
[----:B------:R-:W-:Y:S05]  /*cd40*/  BSYNC B2 ;  /* 0x0000000000027941 */ /* 0x000fea0003800000 */
.L_x_7221:
        /* <DEDUP_REMOVED lines=12> */
.L_x_7217:
[----:B------:R-:W-:Y:S05]  /*ce10*/  BSYNC B1 ;  /* 0x0000000000017941 */ /* 0x000fea0003800000 */
.L_x_7215:
        /* <DEDUP_REMOVED lines=8> */
.L_x_7226:
        /* <DEDUP_REMOVED lines=12> */
.L_x_7229:
[----:B------:R-:W-:Y:S02]  /*cf60*/  MOV R101, R112 ;  /* 0x0000007000657202 */ /* 0x000fe40000000f00 */
.L_x_7230:
[----:B------:R-:W-:Y:S05]  /*cf70*/  BSYNC B2 ;  /* 0x0000000000027941 */ /* 0x000fea0003800000 */
.L_x_7228:
        /* <DEDUP_REMOVED lines=16> */
.L_x_7234:
[----:B------:R-:W-:Y:S05]  /*d080*/  BSYNC B3 ;  /* 0x0000000000037941 */ /* 0x000fea0003800000 */
.L_x_7233:
        /* <DEDUP_REMOVED lines=44> */
.L_x_7232:
[----:B------:R-:W-:Y:S05]  /*d350*/  BSYNC B2 ;  /* 0x0000000000027941 */ /* 0x000fea0003800000 */
.L_x_7231:
        /* <DEDUP_REMOVED lines=12> */
.L_x_7227:
[----:B------:R-:W-:Y:S05]  /*d420*/  BSYNC B1 ;  /* 0x0000000000017941 */ /* 0x000fea0003800000 */
.L_x_7225:
        /* <DEDUP_REMOVED lines=25> */
[----:B------:R-:W-:Y:S02]  /*d5c0*/  LOP3.LUT R147, R63, R147, R145, 0xfe, !PT ;  /* 0x000000933f937212 */ /* 0x000fe400078efe91 */
[----:B------:R-:W-:Y:S02]  /*d5d0*/  MOV R145, 0x8 ;  /* 0x0000000800917802 */ /* 0x000fe40000000f00 */
[----:B------:R-:W-:Y:S02]  /*d5e0*/  LOP3.LUT R63, R60, R144, R62, 0xfe, !PT ;  /* 0x000000903c3f7212 */ /* 0x000fe400078efe3e */
[----:B------:R-:W-:Y:S02]  /*d5f0*/  LOP3.LUT R61, R147, R61, RZ, 0xfc, !PT ;  /* 0x0000003d933d7212 */ /* 0x000fe400078efcff */
[----:B------:R-:W-:Y:S01]  /*d600*/  LOP3.LUT R60, R63, 0xff, R108, 0xf8, !PT ;  /* 0x000000ff3f3c7812 */ /* 0x000fe200078ef86c */
[----:B------:R-:W-:-:S05]  /*d610*/  IMAD.WIDE.U32 R62, R146, R145, c[0x0][0x190] ;  /* 0x00006400923e7625 */ /* 0x000fca00078e0091 */
[----:B------:R0:W-:Y:S02]  /*d620*/  STG.E.64 [R62.64], R60 ;  /* 0x0000003c3e007986 */ /* 0x0001e4000c101b06 */
.L_x_7236:
[----:B------:R-:W-:Y:S05]  /*d630*/  BSYNC B1 ;  /* 0x0000000000017941 */ /* 0x000fea0003800000 */
.L_x_7235:
        /* <DEDUP_REMOVED lines=10> */
.L_x_7238:
        /* <DEDUP_REMOVED lines=12> */
.L_x_7241:
[----:B------:R-:W-:Y:S02]  /*d7a0*/  IMAD.MOV.U32 R108, RZ, RZ, R112 ;  /* 0x000000ffff6c7224 */ /* 0x000fe400078e0070 */
.L_x_7242:
[----:B------:R-:W-:Y:S05]  /*d7b0*/  BSYNC B2 ;  /* 0x0000000000027941 */ /* 0x000fea0003800000 */
.L_x_7240:
        /* <DEDUP_REMOVED lines=16> */
.L_x_7246:
[----:B------:R-:W-:Y:S05]  /*d8c0*/  BSYNC B3 ;  /* 0x0000000000037941 */ /* 0x000fea0003800000 */
.L_x_7245:
        /* <DEDUP_REMOVED lines=44> */
.L_x_7244:
[----:B------:R-:W-:Y:S05]  /*db90*/  BSYNC B2 ;  /* 0x0000000000027941 */ /* 0x000fea0003800000 */
.L_x_7243:
        /* <DEDUP_REMOVED lines=12> */
.L_x_7239:
[----:B------:R-:W-:Y:S05]  /*dc60*/  BSYNC B1 ;  /* 0x0000000000017941 */ /* 0x000fea0003800000 */
.L_x_7237:
[----:B------:R-:W-:Y:S01]  /*dc70*/  BSSY B1, `(.L_x_7247) ;  /* 0x0000060000017945 */ /* 0x000fe20003800000 */
[----:B------:R-:W-:Y:S05]  /*dc80*/  @P2 BRA `(.L_x_7248) ;  /* 0x0000006000002947 */ /* 0x000fea0003800000 */
[----:B-1----:R-:W-:Y:S01]  /*dc90*/  HFMA2.MMA R141, -RZ, RZ, 0, 0 ;  /* 0x00000000ff8d7435 */ /* 0x002fe200000001ff */
[----:B------:R-:W-:Y:S01]  /*dca0*/  IMAD.MOV.U32 R61, RZ, RZ, R60 ;  /* 0x000000ffff3d7224 */ /* 0x000fe200078e003c */
[----:B------:R-:W-:Y:S05]  /*dcb0*/  @!P0 BRA `(.L_x_7249) ;  /* 0x000005b000008947 */ /* 0x000fea0003800000 */
[----:B------:R-:W-:Y:S01]  /*dcc0*/  IMAD.MOV.U32 R61, RZ, RZ, R60 ;  /* 0x000000ffff3d7224 */ /* 0x000fe200078e003c */
[----:B-----5:R-:W-:Y:S01]  /*dcd0*/  HADD2.F32 R141, -RZ, R52.H1_H1 ;  /* 0x30000034ff8d7230 */ /* 0x020fe20000004100 */
[----:B------:R-:W-:Y:S05]  /*dce0*/  BRA `(.L_x_7249) ;  /* 0x0000058000007947 */ /* 0x000fea0003800000 */
.L_x_7248:
        /* <DEDUP_REMOVED lines=12> */
.L_x_7251:
[----:B------:R-:W-:Y:S02]  /*ddb0*/  MOV R107, R112 ;  /* 0x00000070006b7202 */ /* 0x000fe40000000f00 */
.L_x_7252:
[----:B------:R-:W-:Y:S05]  /*ddc0*/  BSYNC B2 ;  /* 0x0000000000027941 */ /* 0x000fea0003800000 */
.L_x_7250:
        /* <DEDUP_REMOVED lines=16> */
.L_x_7256:
[----:B------:R-:W-:Y:S05]  /*ded0*/  BSYNC B3 ;  /* 0x0000000000037941 */ /* 0x000fea0003800000 */
.L_x_7255:
        /* <DEDUP_REMOVED lines=44> */
.L_x_7254:
[----:B------:R-:W-:Y:S05]  /*e1a0*/  BSYNC B2 ;  /* 0x0000000000027941 */ /* 0x000fea0003800000 */
.L_x_7253:
        /* <DEDUP_REMOVED lines=12> */
.L_x_7249:
[----:B------:R-:W-:Y:S05]  /*e270*/  BSYNC B1 ;  /* 0x0000000000017941 */ /* 0x000fea0003800000 */
.L_x_7247:
        /* <DEDUP_REMOVED lines=8> */
.L_x_7258:
        /* <DEDUP_REMOVED lines=12> */
.L_x_7261:
[----:B------:R-:W-:Y:S02]  /*e3c0*/  IMAD.MOV.U32 R106, RZ, RZ, R112 ;  /* 0x000000ffff6a7224 */ /* 0x000fe400078e0070 */
.L_x_7262:
[----:B------:R-:W-:Y:S05]  /*e3d0*/  BSYNC B2 ;  /* 0x0000000000027941 */ /* 0x000fea0003800000 */
.L_x_7260:
        /* <DEDUP_REMOVED lines=16> */
.L_x_7266:
[----:B------:R-:W-:Y:S05]  /*e4e0*/  BSYNC B3 ;  /* 0x0000000000037941 */ /* 0x000fea0003800000 */
.L_x_7265:
        /* <DEDUP_REMOVED lines=44> */
.L_x_7264:
[----:B------:R-:W-:Y:S05]  /*e7b0*/  BSYNC B2 ;  /* 0x0000000000027941 */ /* 0x000fea0003800000 */
.L_x_7263:
        /* <DEDUP_REMOVED lines=12> */
.L_x_7259:
[----:B------:R-:W-:Y:S05]  /*e880*/  BSYNC B1 ;  /* 0x0000000000017941 */ /* 0x000fea0003800000 */
.L_x_7257:
        /* <DEDUP_REMOVED lines=8> */
.L_x_7268:
        /* <DEDUP_REMOVED lines=12> */
.L_x_7271:
[----:B------:R-:W-:Y:S02]  /*e9d0*/  IMAD.MOV.U32 R105, RZ, RZ, R112 ;  /* 0x000000ffff697224 */ /* 0x000fe400078e0070 */
.L_x_7272:
[----:B------:R-:W-:Y:S05]  /*e9e0*/  BSYNC B2 ;  /* 0x0000000000027941 */ /* 0x000fea0003800000 */
.L_x_7270:
        /* <DEDUP_REMOVED lines=16> */
.L_x_7276:
[----:B------:R-:W-:Y:S05]  /*eaf0*/  BSYNC B3 ;  /* 0x0000000000037941 */ /* 0x000fea0003800000 */
.L_x_7275:
        /* <DEDUP_REMOVED lines=44> */
.L_x_7274:
[----:B------:R-:W-:Y:S05]  /*edc0*/  BSYNC B2 ;  /* 0x0000000000027941 */ /* 0x000fea0003800000 */
.L_x_7273:
        /* <DEDUP_REMOVED lines=12> */
.L_x_7269:
[----:B------:R-:W-:Y:S05]  /*ee90*/  BSYNC B1 ;  /* 0x0000000000017941 */ /* 0x000fea0003800000 */
.L_x_7267:
        /* <DEDUP_REMOVED lines=8> */
.L_x_7278:
        /* <DEDUP_REMOVED lines=12> */
.L_x_7281:
[----:B------:R-:W-:Y:S02]  /*efe0*/  MOV R104, R112 ;  /* 0x0000007000687202 */ /* 0x000fe40000000f00 */
.L_x_7282:
[----:B------:R-:W-:Y:S05]  /*eff0*/  BSYNC B2 ;  /* 0x0000000000027941 */ /* 0x000fea0003800000 */
.L_x_7280:
        /* <DEDUP_REMOVED lines=16> */
.L_x_7286:
[----:B------:R-:W-:Y:S05]  /*f100*/  BSYNC B3 ;  /* 0x0000000000037941 */ /* 0x000fea0003800000 */
.L_x_7285:
        /* <DEDUP_REMOVED lines=44> */
.L_x_7284:
[----:B------:R-:W-:Y:S05]  /*f3d0*/  BSYNC B2 ;  /* 0x0000000000027941 */ /* 0x000fea0003800000 */
.L_x_7283:
        /* <DEDUP_REMOVED lines=12> */
.L_x_7279:
[----:B------:R-:W-:Y:S05]  /*f4a0*/  BSYNC B1 ;  /* 0x0000000000017941 */ /* 0x000fea0003800000 */
.L_x_7277:
        /* <DEDUP_REMOVED lines=8> */
.L_x_7288:
        /* <DEDUP_REMOVED lines=12> */
.L_x_7291:
[----:B------:R-:W-:Y:S02]  /*f5f0*/  IMAD.MOV.U32 R103, RZ, RZ, R112 ;  /* 0x000000ffff677224 */ /* 0x000fe400078e0070 */
.L_x_7292:
[----:B------:R-:W-:Y:S05]  /*f600*/  BSYNC B2 ;  /* 0x0000000000027941 */ /* 0x000fea0003800000 */
.L_x_7290:
        /* <DEDUP_REMOVED lines=16> */
.L_x_7296:
[----:B------:R-:W-:Y:S05]  /*f710*/  BSYNC B3 ;  /* 0x0000000000037941 */ /* 0x000fea0003800000 */
.L_x_7295:
        /* <DEDUP_REMOVED lines=44> */
.L_x_7294:
[----:B------:R-:W-:Y:S05]  /*f9e0*/  BSYNC B2 ;  /* 0x0000000000027941 */ /* 0x000fea0003800000 */
.L_x_7293:
        /* <DEDUP_REMOVED lines=12> */
.L_x_7289:
[----:B------:R-:W-:Y:S05]  /*fab0*/  BSYNC B1 ;  /* 0x0000000000017941 */ /* 0x000fea0003800000 */
.L_x_7287:
        /* <DEDUP_REMOVED lines=8> */
.L_x_7298:
        /* <DEDUP_REMOVED lines=12> */
.L_x_7301:
[----:B------:R-:W-:Y:S02]  /*fc00*/  IMAD.MOV.U32 R102, RZ, RZ, R112 ;  /* 0x000000ffff667224 */ /* 0x000fe400078e0070 */
.L_x_7302:
[----:B------:R-:W-:Y:S05]  /*fc10*/  BSYNC B2 ;  /* 0x0000000000027941 */ /* 0x000fea0003800000 */
.L_x_7300:
        /* <DEDUP_REMOVED lines=16> */
.L_x_7306:
[----:B------:R-:W-:Y:S05]  /*fd20*/  BSYNC B3 ;  /* 0x0000000000037941 */ /* 0x000fea0003800000 */
.L_x_7305:
        /* <DEDUP_REMOVED lines=44> */
.L_x_7304:
[----:B------:R-:W-:Y:S05]  /*fff0*/  BSYNC B2 ;  /* 0x0000000000027941 */ /* 0x000fea0003800000 */
.L_x_7303:
        /* <DEDUP_REMOVED lines=12> */
.L_x_7299:
[----:B------:R-:W-:Y:S05]  /*100c0*/  BSYNC B1 ;  /* 0x0000000000017941 */ /* 0x000fea0003800000 */
.L_x_7297:
[----:B------:R-:W-:Y:S01]  /*100d0*/  BSSY B1, `(.L_x_7307) ;  /* 0x0000060000017945 */ /* 0x000fe20003800000 */
[----:B------:R-:W-:Y:S05]  /*100e0*/  @P2 BRA `(.L_x_7308) ;  /* 0x0000006000002947 */ /* 0x000fea0003800000 */
[----:B------:R-:W-:Y:S01]  /*100f0*/  MOV R145, RZ ;  /* 0x000000ff00917202 */ /* 0x000fe20000000f00 */
[----:B------:R-:W-:Y:S01]  /*10100*/  IMAD.MOV.U32 R147, RZ, RZ, R60 ;  /* 0x000000ffff937224 */ /* 0x000fe200078e003c */
[----:B------:R-:W-:Y:S05]  /*10110*/  @!P0 BRA `(.L_x_7309) ;  /* 0x000005b000008947 */ /* 0x000fea0003800000 */
[----:B------:R-:W-:Y:S01]  /*10120*/  MOV R147, R60 ;  /* 0x0000003c00937202 */ /* 0x000fe20000000f00 */
[----:B-----5:R-:W-:Y:S01]  /*10130*/  HADD2.F32 R145, -RZ, R55.H1_H1 ;  /* 0x30000037ff917230 */ /* 0x020fe20000004100 */
[----:B------:R-:W-:Y:S05]  /*10140*/  BRA `(.L_x_7309) ;  /* 0x0000058000007947 */ /* 0x000fea0003800000 */
.L_x_7308:
        /* <DEDUP_REMOVED lines=12> */
.L_x_7311:
[----:B------:R-:W-:Y:S02]  /*10210*/  MOV R101, R112 ;  /* 0x0000007000657202 */ /* 0x000fe40000000f00 */
.L_x_7312:
[----:B------:R-:W-:Y:S05]  /*10220*/  BSYNC B2 ;  /* 0x0000000000027941 */ /* 0x000fea0003800000 */
.L_x_7310:
        /* <DEDUP_REMOVED lines=16> */
.L_x_7316:
[----:B------:R-:W-:Y:S05]  /*10330*/  BSYNC B3 ;  /* 0x0000000000037941 */ /* 0x000fea0003800000 */
.L_x_7315:
        /* <DEDUP_REMOVED lines=44> */
.L_x_7314:
[----:B------:R-:W-:Y:S05]  /*10600*/  BSYNC B2 ;  /* 0x0000000000027941 */ /* 0x000fea0003800000 */
.L_x_7313:
        /* <DEDUP_REMOVED lines=12> */
.L_x_7309:
[----:B------:R-:W-:Y:S05]  /*106d0*/  BSYNC B1 ;  /* 0x0000000000017941 */ /* 0x000fea0003800000 */
.L_x_7307:
        /* <DEDUP_REMOVED lines=12> */
[----:B0-----:R-:W-:Y:S02]  /*107a0*/  SHF.L.U32 R60, R102, 0x10, RZ ;  /* 0x00000010663c7819 */ /* 0x001fe400000006ff */
[----:B------:R-:W-:Y:S02]  /*107b0*/  LOP3.LUT R148, R105, 0xff, RZ, 0xc0, !PT ;  /* 0x000000ff69947812 */ /* 0x000fe400078ec0ff */
[----:B------:R-:W-:Y:S02]  /*107c0*/  LOP3.LUT R61, R60, 0xff0000, RZ, 0xc0, !PT ;  /* 0x00ff00003c3d7812 */ /* 0x000fe400078ec0ff */
[----:B------:R-:W-:Y:S01]  /*107d0*/  LOP3.LUT R60, R101, 0xffff, RZ, 0xc0, !PT ;  /* 0x0000ffff653c7812 */ /* 0x000fe200078ec0ff */
[----:B------:R-:W-:Y:S01]  /*107e0*/  IMAD.WIDE.U32 R148, R148, 0x1000000, RZ ;  /* 0x0100000094947825 */ /* 0x000fe200078e00ff */
[----:B------:R-:W-:Y:S02]  /*107f0*/  LOP3.LUT R62, R106, 0xff, RZ, 0xc0, !PT ;  /* 0x000000ff6a3e7812 */ /* 0x000fe400078ec0ff */
[----:B------:R-:W-:-:S02]  /*10800*/  PRMT R60, R61, 0x4210, R60 ;  /* 0x000042103d3c7816 */ /* 0x000fc4000000003c */
[----:B------:R-:W-:Y:S01]  /*10810*/  PRMT R61, R103, 0x7104, RZ ;  /* 0x00007104673d7816 */ /* 0x000fe200000000ff */
[----:B------:R-:W-:-:S03]  /*10820*/  IMAD.WIDE.U32 R62, R62, 0x10000, RZ ;  /* 0x000100003e3e7825 */ /* 0x000fc600078e00ff */
[----:B------:R-:W-:Y:S02]  /*10830*/  LOP3.LUT R61, R60, 0xff00, R61, 0xf8, !PT ;  /* 0x0000ff003c3d7812 */ /* 0x000fe400078ef83d */
[----:B------:R-:W-:Y:S02]  /*10840*/  LOP3.LUT R60, R107, 0xff, RZ, 0xc0, !PT ;  /* 0x000000ff6b3c7812 */ /* 0x000fe400078ec0ff */
        /* <DEDUP_REMOVED lines=9> */
.L_x_7318:
[----:B------:R-:W-:Y:S05]  /*108e0*/  BSYNC B1 ;  /* 0x0000000000017941 */ /* 0x000fea0003800000 */
.L_x_7317:
[----:B-----5:R1:W5:Y:S04]  /*108f0*/  @P1 LDG.E.128 R56, [R152.64] ;  /* 0x0000000698381981 */ /* 0x020368000c1e1d00 */
[----:B------:R1:W5:Y:S01]  /*10900*/  @P0 LDG.E.128 R52, [R150.64] ;  /* 0x0000000696340981 */ /* 0x000362000c1e1d00 */
[----:B------:R-:W-:Y:S01]  /*10910*/  BSSY B1, `(.L_x_7319) ;  /* 0x0000060000017945 */ /* 0x000fe20003800000 */
[----:B------:R-:W-:Y:S05]  /*10920*/  @P2 BRA `(.L_x_7320) ;  /* 0x0000006000002947 */ /* 0x000fea0003800000 */
[----:B-1----:R-:W-:Y:S01]  /*10930*/  MOV R151, RZ ;  /* 0x000000ff00977202 */ /* 0x002fe20000000f00 */
[----:B0-----:R-:W-:Y:S01]  /*10940*/  IMAD.MOV.U32 R60, RZ, RZ, R147 ;  /* 0x000000ffff3c7224 */ /* 0x001fe200078e0093 */
[----:B------:R-:W-:Y:S05]  /*10950*/  @!P0 BRA `(.L_x_7321) ;  /* 0x000005b000008947 */ /* 0x000fea0003800000 */
[----:B------:R-:W-:Y:S01]  /*10960*/  MOV R60, R147 ;  /* 0x00000093003c7202 */ /* 0x000fe20000000f00 */
[----:B-----5:R-:W-:Y:S01]  /*10970*/  HADD2.F32 R151, -RZ, R52.H0_H0 ;  /* 0x20000034ff977230 */ /* 0x020fe20000004100 */
[----:B------:R-:W-:Y:S05]  /*10980*/  BRA `(.L_x_7321) ;  /* 0x0000058000007947 */ /* 0x000fea0003800000 */
.L_x_7320:
        /* <DEDUP_REMOVED lines=12> */
.L_x_7323:
[----:B------:R-:W-:Y:S02]  /*10a50*/  MOV R108, R112 ;  /* 0x00000070006c7202 */ /* 0x000fe40000000f00 */
.L_x_7324:
[----:B------:R-:W-:Y:S05]  /*10a60*/  BSYNC B2 ;  /* 0x0000000000027941 */ /* 0x000fea0003800000 */
.L_x_7322:
        /* <DEDUP_REMOVED lines=16> */
.L_x_7328:
[----:B------:R-:W-:Y:S05]  /*10b70*/  BSYNC B3 ;  /* 0x0000000000037941 */ /* 0x000fea0003800000 */
.L_x_7327:
        /* <DEDUP_REMOVED lines=44> */
.L_x_7326:
[----:B------:R-:W-:Y:S05]  /*10e40*/  BSYNC B2 ;  /* 0x0000000000027941 */ /* 0x000fea0003800000 */
.L_x_7325:
        /* <DEDUP_REMOVED lines=8> */
[----:B-1----:R-:W-:Y:S02]  /*10ed0*/  FSEL R151, R63, RZ, !P3 ;  /* 0x000000ff3f977208 */ /* 0x002fe40005800000 */
[----:B------:R-:W-:-:S03]  /*10ee0*/  SEL R61, RZ, 0x1, P3 ;  /* 0x00000001ff3d7807 */ /* 0x000fc60001800000 */
[----:B------:R-:W-:Y:S01]  /*10ef0*/  @P0 FADD.FTZ R151, R62, R151 ;  /* 0x000000973e970221 */ /* 0x000fe20000010000 */
[----:B------:R-:W-:Y:S02]  /*10f00*/  PRMT R108, R61, 0x7610, R108 ;  /* 0x000076103d6c7816 */ /* 0x000fe4000000006c */
.L_x_7321:
[----:B------:R-:W-:Y:S05]  /*10f10*/  BSYNC B1 ;  /* 0x0000000000017941 */ /* 0x000fea0003800000 */
.L_x_7319:
        /* <DEDUP_REMOVED lines=8> */
.L_x_7330:
        /* <DEDUP_REMOVED lines=12> */
.L_x_7333:
[----:B------:R-:W-:Y:S02]  /*11060*/  MOV R107, R112 ;  /* 0x00000070006b7202 */ /* 0x000fe40000000f00 */
.L_x_7334:
[----:B------:R-:W-:Y:S05]  /*11070*/  BSYNC B2 ;  /* 0x0000000000027941 */ /* 0x000fea0003800000 */
.L_x_7332:
        /* <DEDUP_REMOVED lines=16> */
.L_x_7338:
[----:B------:R-:W-:Y:S05]  /*11180*/  BSYNC B3 ;  /* 0x0000000000037941 */ /* 0x000fea0003800000 */
.L_x_7337:
        /* <DEDUP_REMOVED lines=44> */
.L_x_7336:
[----:B------:R-:W-:Y:S05]  /*11450*/  BSYNC B2 ;  /* 0x0000000000027941 */ /* 0x000fea0003800000 */
.L_x_7335:
        /* <DEDUP_REMOVED lines=12> */
.L_x_7331:
[----:B------:R-:W-:Y:S05]  /*11520*/  BSYNC B1 ;  /* 0x0000000000017941 */ /* 0x000fea0003800000 */
.L_x_7329:
[----:B------:R-:W-:Y:S01]  /*11530*/  BSSY B1, `(.L_x_7339) ;  /* 0x0000060000017945 */ /* 0x000fe20003800000 */
[----:B------:R-:W-:Y:S05]  /*11540*/  @P2 BRA `(.L_x_7340) ;  /* 0x0000006000002947 */ /* 0x000fea0003800000 */
[----:B------:R-:W-:Y:S01]  /*11550*/  MOV R152, RZ ;  /* 0x000000ff00987202 */ /* 0x000fe20000000f00 */
[----:B------:R-:W-:Y:S01]  /*11560*/  IMAD.MOV.U32 R60, RZ, RZ, R61 ;  /* 0x000000ffff3c7224 */ /* 0x000fe200078e003d */
[----:B------:R-:W-:Y:S05]  /*11570*/  @!P0 BRA `(.L_x_7341) ;  /* 0x000005b000008947 */ /* 0x000fea0003800000 */
[----:B------:R-:W-:Y:S01]  /*11580*/  MOV R60, R61 ;  /* 0x0000003d003c7202 */ /* 0x000fe20000000f00 */
[----:B-----5:R-:W-:Y:S01]  /*11590*/  HADD2.F32 R152, -RZ, R53.H0_H0 ;  /* 0x20000035ff987230 */ /* 0x020fe20000004100 */
[----:B------:R-:W-:Y:S05]  /*115a0*/  BRA `(.L_x_7341) ;  /* 0x0000058000007947 */ /* 0x000fea0003800000 */
.L_x_7340:
        /* <DEDUP_REMOVED lines=12> */
.L_x_7343:
[----:B------:R-:W-:Y:S02]  /*11670*/  MOV R106, R112 ;  /* 0x00000070006a7202 */ /* 0x000fe40000000f00 */
.L_x_7344:
[----:B------:R-:W-:Y:S05]  /*11680*/  BSYNC B2 ;  /* 0x0000000000027941 */ /* 0x000fea0003800000 */
.L_x_7342:
        /* <DEDUP_REMOVED lines=16> */
.L_x_7348:
[----:B------:R-:W-:Y:S05]  /*11790*/  BSYNC B3 ;  /* 0x0000000000037941 */ /* 0x000fea0003800000 */
.L_x_7347:
        /* <DEDUP_REMOVED lines=44> */
.L_x_7346:
[----:B------:R-:W-:Y:S05]  /*11a60*/  BSYNC B2 ;  /* 0x0000000000027941 */ /* 0x000fea0003800000 */
.L_x_7345:
        /* <DEDUP_REMOVED lines=12> */
.L_x_7341:
[----:B------:R-:W-:Y:S05]  /*11b30*/  BSYNC B1 ;  /* 0x0000000000017941 */ /* 0x000fea0003800000 */
.L_x_7339:
        /* <DEDUP_REMOVED lines=8> */
.L_x_7350:
        /* <DEDUP_REMOVED lines=12> */
.L_x_7353:
[----:B------:R-:W-:Y:S02]  /*11c80*/  MOV R105, R112 ;  /* 0x0000007000697202 */ /* 0x000fe40000000f00 */
.L_x_7354:
[----:B------:R-:W-:Y:S05]  /*11c90*/  BSYNC B2 ;  /* 0x0000000000027941 */ /* 0x000fea0003800000 */
.L_x_7352:
        /* <DEDUP_REMOVED lines=16> */
.L_x_7358:
[----:B------:R-:W-:Y:S05]  /*11da0*/  BSYNC B3 ;  /* 0x0000000000037941 */ /* 0x000fea0003800000 */
.L_x_7357:
        /* <DEDUP_REMOVED lines=44> */
.L_x_7356:
[----:B------:R-:W-:Y:S05]  /*12070*/  BSYNC B2 ;  /* 0x0000000000027941 */ /* 0x000fea0003800000 */
.L_x_7355:
        /* <DEDUP_REMOVED lines=12> */
.L_x_7351:
[----:B------:R-:W-:Y:S05]  /*12140*/  BSYNC B1 ;  /* 0x0000000000017941 */ /* 0x000fea0003800000 */
.L_x_7349:
        /* <DEDUP_REMOVED lines=8> */
.L_x_7360:
        /* <DEDUP_REMOVED lines=12> */
.L_x_7363:
[----:B------:R-:W-:Y:S02]  /*12290*/  MOV R104, R112 ;  /* 0x0000007000687202 */ /* 0x000fe40000000f00 */
.L_x_7364:
[----:B------:R-:W-:Y:S05]  /*122a0*/  BSYNC B2 ;  /* 0x0000000000027941 */ /* 0x000fea0003800000 */
.L_x_7362:
        /* <DEDUP_REMOVED lines=16> */
.L_x_7368:
[----:B------:R-:W-:Y:S05]  /*123b0*/  BSYNC B3 ;  /* 0x0000000000037941 */ /* 0x000fea0003800000 */
.L_x_7367:
        /* <DEDUP_REMOVED lines=44> */
.L_x_7366:
[----:B------:R-:W-:Y:S05]  /*12680*/  BSYNC B2 ;  /* 0x0000000000027941 */ /* 0x000fea0003800000 */
.L_x_7365:
        /* <DEDUP_REMOVED lines=12> */
.L_x_7361:
[----:B------:R-:W-:Y:S05]  /*12750*/  BSYNC B1 ;  /* 0x0000000000017941 */ /* 0x000fea0003800000 */
.L_x_7359:
        /* <DEDUP_REMOVED lines=8> */
.L_x_7370:
        /* <DEDUP_REMOVED lines=12> */
.L_x_7373:
[----:B------:R-:W-:Y:S02]  /*128a0*/  MOV R103, R112 ;  /* 0x0000007000677202 */ /* 0x000fe40000000f00 */
.L_x_7374:
[----:B------:R-:W-:Y:S05]  /*128b0*/  BSYNC B2 ;  /* 0x0000000000027941 */ /* 0x000fea0003800000 */
.L_x_7372:
        /* <DEDUP_REMOVED lines=16> */
.L_x_7378:
[----:B------:R-:W-:Y:S05]  /*129c0*/  BSYNC B3 ;  /* 0x0000000000037941 */ /* 0x000fea0003800000 */
.L_x_7377:
        /* <DEDUP_REMOVED lines=39> */
[----:B------:R-:W-:Y:S01]  /*12c40*/  IMAD.WIDE.U32 R60, R61, -0x2daee0ad, RZ ;  /* 0xd2511f533d3c7825 */ /* 0x000fe200078e00ff */
[----:B------:R-:W-:-:S03]  /*12c50*/  MOV R112, R148 ;  /* 0x0000009400707202 */ /* 0x000fc60000000f00 */
[----:B------:R-:W-:Y:S01]  /*12c60*/  IMAD.MOV.U32 R110, RZ, RZ, R60 ;  /* 0x000000ffff6e7224 */ /* 0x000fe200078e003c */
[----:B------:R-:W-:Y:S01]  /*12c70*/  LOP3.LUT R115, R61, UR26, R62, 0x96, !PT ;  /* 0x0000001a3d737c12 */ /* 0x000fe2000f8e963e */
[----:B------:R-:W-:-:S06]  /*12c80*/  HFMA2.MMA R61, -RZ, RZ, 0, 0 ;  /* 0x00000000ff3d7435 */ /* 0x000fcc00000001ff */
.L_x_7376:
[----:B------:R-:W-:Y:S05]  /*12c90*/  BSYNC B2 ;  /* 0x0000000000027941 */ /* 0x000fea0003800000 */
.L_x_7375:
        /* <DEDUP_REMOVED lines=12> */
.L_x_7371:
[----:B------:R-:W-:Y:S05]  /*12d60*/  BSYNC B1 ;  /* 0x0000000000017941 */ /* 0x000fea0003800000 */
.L_x_7369:
        /* <DEDUP_REMOVED lines=8> */
.L_x_7380:
        /* <DEDUP_REMOVED lines=12> */
.L_x_7383:
[----:B------:R-:W-:Y:S02]  /*12eb0*/  MOV R102, R112 ;  /* 0x0000007000667202 */ /* 0x000fe40000000f00 */
.L_x_7384:
[----:B------:R-:W-:Y:S05]  /*12ec0*/  BSYNC B2 ;  /* 0x0000000000027941 */ /* 0x000fea0003800000 */
.L_x_7382:
        /* <DEDUP_REMOVED lines=16> */
.L_x_7388:
[----:B------:R-:W-:Y:S05]  /*12fd0*/  BSYNC B3 ;  /* 0x0000000000037941 */ /* 0x000fea0003800000 */
.L_x_7387:
[----:B------:R-:W-:Y:S01]  /*12fe0*/  LOP3.LUT R60, R60, UR5, R109, 0x96, !PT ;  /* 0x000000053c3c7c12 */ /* 0x000fe2000f8e966d */
[----:B------:R-:W-:-:S04]  /*12ff0*/  IMAD.HI.U32 R62, R114, -0x326172a9, RZ ;  /* 0xcd9e8d57723e7827 */ /* 0x000fc800078e00ff */
[----:B------:R-:W-:Y:S01]  /*13000*/  IMAD R63, R114, -0x326172a9, RZ ;  /* 0xcd9e8d57723f7824 */ /* 0x000fe200078e02ff */
[----:B------:R-:W-:Y:S01]  /*13010*/  LOP3.LUT R62, R62, UR4, R111, 0x96, !PT ;  /* 0x000000043e3e7c12 */ /* 0x000fe2000f8e966f */
[----:B------:R-:W-:-:S04]  /*13020*/  IMAD.WIDE.U32 R60, R60, -0x326172a9, RZ ;  /* 0xcd9e8d573c3c7825 */ /* 0x000fc800078e00ff */
[----:B------:R-:W-:Y:S01]  /*13030*/  IMAD.WIDE.U32 R154, R62, -0x2daee0ad, RZ ;  /* 0xd2511f533e9a7825 */ /* 0x000fe200078e00ff */
[----:B------:R-:W-:-:S03]  /*13040*/  LOP3.LUT R63, R61, UR9, R63, 0x96, !PT ;  /* 0x000000093d3f7c12 */ /* 0x000fc6000f8e963f */
[----:B------:R-:W-:Y:S02]  /*13050*/  IMAD R61, R113, -0x2daee0ad, RZ ;  /* 0xd2511f53713d7824 */ /* 0x000fe400078e02ff */
[----:B------:R-:W-:-:S03]  /*13060*/  IMAD.WIDE.U32 R62, R63, -0x2daee0ad, RZ ;  /* 0xd2511f533f3e7825 */ /* 0x000fc600078e00ff */
[----:B------:R-:W-:Y:S02]  /*13070*/  LOP3.LUT R61, R155, UR10, R61, 0x96, !PT ;  /* 0x0000000a9b3d7c12 */ /* 0x000fe4000f8e963d */
[----:B------:R-:W-:-:S03]  /*13080*/  LOP3.LUT R63, R63, UR12, R154, 0x96, !PT ;  /* 0x0000000c3f3f7c12 */ /* 0x000fc6000f8e969a */
        /* <DEDUP_REMOVED lines=31> */
[----:B------:R-:W-:Y:S01]  /*13280*/  HFMA2.MMA R60, -RZ, RZ, 0, 0 ;  /* 0x00000000ff3c7435 */ /* 0x000fe200000001ff */
[----:B------:R-:W-:-:S05]  /*13290*/  LOP3.LUT R115, R61, UR26, R62, 0x96, !PT ;  /* 0x0000001a3d737c12 */ /* 0x000fca000f8e963e */
.L_x_7386:
[----:B------:R-:W-:Y:S05]  /*132a0*/  BSYNC B2 ;  /* 0x0000000000027941 */ /* 0x000fea0003800000 */
.L_x_7385:
[----:B------:R-:W0:Y:S01]  /*132b0*/  I2F.U32 R61, R102 ;  /* 0x00000066003d7306 */ /* 0x000e220000201000 */
[----:B------:R-:W-:-:S04]  /*132c0*/  IMAD.MOV.U32 R62, RZ, RZ, 0x2f800000 ;  /* 0x2f800000ff3e7424 */ /* 0x000fc800078e00ff */
[----:B0-----:R-:W-:Y:S01]  /*132d0*/  FFMA.FTZ R61, R61, R62, 1.1641532182693481445e-10 ;  /* 0x2f0000003d3d7423 */ /* 0x001fe2000001003e */
[----:B-----5:R-:W-:-:S04]  /*132e0*/  HADD2.F32 R62, -RZ, R59.H0_H0 ;  /* 0x2000003bff3e7230 */ /* 0x020fc80000004100 */
[----:B------:R-:W-:Y:S01]  /*132f0*/  FSETP.GTU.FTZ.AND P3, PT, R61, c[0x0][0x1e4], PT ;  /* 0x000079003d007a0b */ /* 0x000fe20003f7c000 */
[----:B------:R-:W-:Y:S01]  /*13300*/  FMUL.FTZ R62, R62, c[0x0][0x1ec] ;  /* 0x00007b003e3e7a20 */ /* 0x000fe20000410000 */
[----:B------:R-:W-:-:S03]  /*13310*/  @P0 HADD2.F32 R61, -RZ, R55.H0_H0 ;  /* 0x20000037ff3d0230 */ /* 0x000fc60000004100 */
[----:B------:R-:W-:-:S05]  /*13320*/  FMUL.FTZ R62, R62, c[0x0][0x1e8] ;  /* 0x00007a003e3e7a20 */ /* 0x000fca0000410000 */
[----:B------:R-:W-:-:S05]  /*13330*/  FSEL R154, R62, RZ, !P3 ;  /* 0x000000ff3e9a7208 */ /* 0x000fca0005800000 */
[----:B------:R-:W-:Y:S01]  /*13340*/  @P0 FADD.FTZ R154, R61, R154 ;  /* 0x0000009a3d9a0221 */ /* 0x000fe20000010000 */
[----:B------:R-:W-:-:S04]  /*13350*/  SEL R61, RZ, 0x1, P3 ;  /* 0x00000001ff3d7807 */ /* 0x000fc80001800000 */
[----:B------:R-:W-:Y:S02]  /*13360*/  PRMT R102, R61, 0x7610, R102 ;  /* 0x000076103d667816 */ /* 0x000fe40000000066 */
.L_x_7381:
[----:B------:R-:W-:Y:S05]  /*13370*/  BSYNC B1 ;  /* 0x0000000000017941 */ /* 0x000fea0003800000 */
.L_x_7379:
        /* <DEDUP_REMOVED lines=8> */
.L_x_7390:
        /* <DEDUP_REMOVED lines=12> */
.L_x_7393:
[----:B------:R-:W-:Y:S02]  /*134c0*/  MOV R101, R112 ;  /* 0x0000007000657202 */ /* 0x000fe40000000f00 */
.L_x_7394:
[----:B------:R-:W-:Y:S05]  /*134d0*/  BSYNC B2 ;  /* 0x0000000000027941 */ /* 0x000fea0003800000 */
.L_x_7392:
        /* <DEDUP_REMOVED lines=16> */
.L_x_7398:
[----:B------:R-:W-:Y:S05]  /*135e0*/  BSYNC B3 ;  /* 0x0000000000037941 */ /* 0x000fea0003800000 */
.L_x_7397:
[----:B------:R-:W-:Y:S01]  /*135f0*/  LOP3.LUT R60, R60, UR5, R109, 0x96, !PT ;  /* 0x000000053c3c7c12 */ /* 0x000fe2000f8e966d */
[----:B------:R-:W-:Y:S01]  /*13600*/  IMAD.HI.U32 R62, R114, -0x326172a9, RZ ;  /* 0xcd9e8d57723e7827 */ /* 0x000fe200078e00ff */
[----:B------:R-:W-:-:S03]  /*13610*/  HFMA2.MMA R118, -RZ, RZ, 0, 0 ;  /* 0x00000000ff767435 */ /* 0x000fc600000001ff */
        /* <DEDUP_REMOVED lines=40> */
[----:B------:R-:W-:Y:S02]  /*138a0*/  LOP3.LUT R115, R61, UR26, R62, 0x96, !PT ;  /* 0x0000001a3d737c12 */ /* 0x000fe4000f8e963e */
.L_x_7396:
[----:B------:R-:W-:Y:S05]  /*138b0*/  BSYNC B2 ;  /* 0x0000000000027941 */ /* 0x000fea0003800000 */
.L_x_7395:
[----:B------:R-:W0:Y:S01]  /*138c0*/  I2F.U32 R60, R101 ;  /* 0x00000065003c7306 */ /* 0x000e220000201000 */
[----:B------:R-:W-:-:S04]  /*138d0*/  IMAD.MOV.U32 R61, RZ, RZ, 0x2f800000 ;  /* 0x2f800000ff3d7424 */ /* 0x000fc800078e00ff */
[----:B0-----:R-:W-:Y:S01]  /*138e0*/  FFMA.FTZ R60, R60, R61, 1.1641532182693481445e-10 ;  /* 0x2f0000003c3c7423 */ /* 0x001fe2000001003d */
[----:B-----5:R-:W-:-:S04]  /*138f0*/  HADD2.F32 R61, -RZ, R59.H1_H1 ;  /* 0x3000003bff3d7230 */ /* 0x020fc80000004100 */
[----:B------:R-:W-:Y:S01]  /*13900*/  FSETP.GTU.FTZ.AND P2, PT, R60, c[0x0][0x1e4], PT ;  /* 0x000079003c007a0b */ /* 0x000fe20003f5c000 */
[----:B------:R-:W-:Y:S01]  /*13910*/  FMUL.FTZ R61, R61, c[0x0][0x1ec] ;  /* 0x00007b003d3d7a20 */ /* 0x000fe20000410000 */
[----:B------:R-:W-:-:S03]  /*13920*/  @P0 HADD2.F32 R60, -RZ, R55.H1_H1 ;  /* 0x30000037ff3c0230 */ /* 0x000fc60000004100 */
[----:B------:R-:W-:-:S05]  /*13930*/  FMUL.FTZ R61, R61, c[0x0][0x1e8] ;  /* 0x00007a003d3d7a20 */ /* 0x000fca0000410000 */
[----:B------:R-:W-:-:S05]  /*13940*/  FSEL R149, R61, RZ, !P2 ;  /* 0x000000ff3d957208 */ /* 0x000fca0005000000 */
[----:B------:R-:W-:Y:S01]  /*13950*/  @P0 FADD.FTZ R149, R60, R149 ;  /* 0x000000953c950221 */ /* 0x000fe20000010000 */
[----:B------:R-:W-:-:S04]  /*13960*/  SEL R60, RZ, 0x1, P2 ;  /* 0x00000001ff3c7807 */ /* 0x000fc80001000000 */
[----:B------:R-:W-:Y:S02]  /*13970*/  PRMT R101, R60, 0x7610, R101 ;  /* 0x000076103c657816 */ /* 0x000fe40000000065 */
.L_x_7391:
[----:B------:R-:W-:Y:S05]  /*13980*/  BSYNC B1 ;  /* 0x0000000000017941 */ /* 0x000fea0003800000 */
.L_x_7389:
[----:B------:R-:W-:Y:S01]  /*13990*/  IMAD.WIDE.U32 R156, R160, R121, c[0x0][0x188] ;  /* 0x00006200a09c7625 */ /* 0x000fe200078e0079 */
[----:B------:R-:W-:Y:S01]  /*139a0*/  F2FP.PACK_AB R63, R149, R154 ;  /* 0x0000009a953f723e */ /* 0x000fe200000000ff */
[----:B------:R-:W-:Y:S01]  /*139b0*/  BSSY B1, `(.L_x_7399) ;  /* 0x0000047000017945 */ /* 0x000fe20003800000 */
[----:B------:R-:W-:Y:S01]  /*139c0*/  F2FP.PACK_AB R62, R148, R153 ;  /* 0x00000099943e723e */ /* 0x000fe200000000ff */
[----:B------:R-:W-:Y:S01]  /*139d0*/  FADD.FTZ R121, RZ, R71 ;  /* 0x00000047ff797221 */ /* 0x000fe20000010000 */
[----:B------:R-:W-:Y:S02]  /*139e0*/  F2FP.PACK_AB R61, R147, R152 ;  /* 0x00000098933d723e */ /* 0x000fe400000000ff */
[----:B------:R-:W-:Y:S01]  /*139f0*/  F2FP.PACK_AB R60, R150, R151 ;  /* 0x00000097963c723e */ /* 0x000fe200000000ff */
        /* <DEDUP_REMOVED lines=46> */
[----:B------:R-:W-:Y:S02]  /*13ce0*/  SHF.L.U32 R60, R102, 0x10, RZ ;  /* 0x00000010663c7819 */ /* 0x000fe400000006ff */
        /* <DEDUP_REMOVED lines=19> */
.L_x_7400:
[----:B------:R-:W-:Y:S05]  /*13e20*/  BSYNC B1 ;  /* 0x0000000000017941 */ /* 0x000fea0003800000 */
.L_x_7399:
[----:B------:R-:W-:Y:S01]  /*13e30*/  FADD.FTZ R121, R121, R148 ;  /* 0x0000009479797221 */ /* 0x000fe20000010000 */
[----:B------:R-:W-:-:S03]  /*13e40*/  LOP3.LUT P0, RZ, R74, 0x1f, RZ, 0xc0, !PT ;  /* 0x0000001f4aff7812 */ /* 0x000fc6000780c0ff */
[----:B0-----:R-:W-:-:S04]  /*13e50*/  FADD.FTZ R60, R121, R154 ;  /* 0x0000009a793c7221 */ /* 0x001fc80000010000 */
[----:B------:R-:W-:Y:S01]  /*13e60*/  FADD.FTZ R155, R60, R149 ;  /* 0x000000953c9b7221 */ /* 0x000fe20000010000 */
[----:B------:R-:W-:Y:S05]  /*13e70*/  BRA.DIV ~URZ, `(.L_x_7401) ;  /* 0x000017f27f007947 */ /* 0x000fea000b800000 */
[----:B------:R0:W1:Y:S02]  /*13e80*/  SHFL.BFLY PT, R62, R155, 0x1, 0x1f ;  /* 0x0c201f009b3e7f89 */ /* 0x00006400000e0000 */
.L_x_7407:
        /* <DEDUP_REMOVED lines=116> */
.L_x_7408:
        /* <DEDUP_REMOVED lines=23> */
[----:B------:R-:W-:Y:S02]  /*14740*/  FADD.FTZ R143, -R61, R143 ;  /* 0x0000008f3d8f7221 */ /* 0x000fe40000010100 */
[----:B------:R-:W-:-:S02]  /*14750*/  IMAD R72, R72, c[0x0][0x168], RZ ;  /* 0x00005a0048487a24 */ /* 0x000fc400078e02ff */
        /* <DEDUP_REMOVED lines=8> */
[----:B------:R-:W-:Y:S02]  /*147e0*/  FMUL.FTZ R68, R60, R65 ;  /* 0x000000413c447220 */ /* 0x000fe40000410000 */
        /* <DEDUP_REMOVED lines=34> */
[C---:B------:R-:W-:Y:S02]  /*14a10*/  FMUL.FTZ R66, R60.reuse, R67 ;  /* 0x000000433c427220 */ /* 0x040fe40000410000 */
[C---:B------:R-:W-:Y:S02]  /*14a20*/  FMUL.FTZ R65, R60.reuse, R138 ;  /* 0x0000008a3c417220 */ /* 0x040fe40000410000 */
[----:B------:R-:W-:Y:S01]  /*14a30*/  FADD.FTZ R61, -R61, R149 ;  /* 0x000000953d3d7221 */ /* 0x000fe20000010100 */
[----:B------:R-:W-:Y:S01]  /*14a40*/  HADD2.F32 R149, -RZ, R31.H1_H1 ;  /* 0x3000001fff957230 */ /* 0x000fe20000004100 */
[C---:B------:R-:W-:Y:S02]  /*14a50*/  FMUL.FTZ R67, R60.reuse, R136 ;  /* 0x000000883c437220 */ /* 0x040fe40000410000 */
[C---:B------:R-:W-:Y:S01]  /*14a60*/  FMUL.FTZ R138, R60.reuse, R143 ;  /* 0x0000008f3c8a7220 */ /* 0x040fe20000410000 */
[----:B------:R-:W-:Y:S01]  /*14a70*/  SHF.R.S32.HI R143, RZ, 0x1f, R72 ;  /* 0x0000001fff8f7819 */ /* 0x000fe20000011448 */
[----:B------:R-:W-:-:S02]  /*14a80*/  FMUL.FTZ R64, R60, R69 ;  /* 0x000000453c407220 */ /* 0x000fc40000410000 */
[C---:B------:R-:W-:Y:S01]  /*14a90*/  FMUL.FTZ R136, R60.reuse, R133 ;  /* 0x000000853c887220 */ /* 0x040fe20000410000 */
[----:B------:R-:W-:Y:S01]  /*14aa0*/  LEA.HI R72, R143, R72, RZ, 0x3 ;  /* 0x000000488f487211 */ /* 0x000fe200078f18ff */
[C---:B------:R-:W-:Y:S01]  /*14ab0*/  FMUL.FTZ R62, R60.reuse, R71 ;  /* 0x000000473c3e7220 */ /* 0x040fe20000410000 */
[----:B------:R-:W-:Y:S01]  /*14ac0*/  HADD2.F32 R143, -RZ, R51.H0_H0 ;  /* 0x20000033ff8f7230 */ /* 0x000fe20000004100 */
        /* <DEDUP_REMOVED lines=37> */
[C---:B------:R-:W-:Y:S02]  /*14d20*/  FMUL.FTZ R140, R60.reuse, R153 ;  /* 0x000000993c8c7220 */ /* 0x040fe40000410000 */
[C---:B------:R-:W-:Y:S01]  /*14d30*/  FMUL.FTZ R135, R60.reuse, R148 ;  /* 0x000000943c877220 */ /* 0x040fe20000410000 */
[----:B------:R-:W-:Y:S01]  /*14d40*/  HADD2.F32 R148, -RZ, R51.H1_H1 ;  /* 0x30000033ff947230 */ /* 0x000fe20000004100 */
[C---:B------:R-:W-:Y:S02]  /*14d50*/  FMUL.FTZ R154, R60.reuse, R154 ;  /* 0x0000009a3c9a7220 */ /* 0x040fe40000410000 */
[----:B------:R-:W-:Y:S01]  /*14d60*/  FMUL.FTZ R60, R60, R61 ;  /* 0x0000003d3c3c7220 */ /* 0x000fe20000410000 */
[--C-:B------:R-:W-:Y:S01]  /*14d70*/  HADD2.F32 R61, -RZ, R50.reuse.H0_H0 ;  /* 0x20000032ff3d7230 */ /* 0x100fe20000004100 */
[----:B------:R-:W-:Y:S01]  /*14d80*/  FFMA.FTZ R68, R68, R143, R19 ;  /* 0x0000008f44447223 */ /* 0x000fe20000010013 */
[--C-:B------:R-:W-:Y:S01]  /*14d90*/  HADD2.F32 R143, -RZ, R49.reuse.H1_H1 ;  /* 0x30000031ff8f7230 */ /* 0x100fe20000004100 */
        /* <DEDUP_REMOVED lines=9> */
[----:B------:R-:W-:Y:S01]  /*14e30*/  HADD2.F32 R61, -RZ, R48.H0_H0 ;  /* 0x20000030ff3d7230 */ /* 0x000fe20000004100 */
[----:B------:R-:W-:Y:S01]  /*14e40*/  FFMA.FTZ R149, R60, R149, R117 ;  /* 0x000000953c957223 */ /* 0x000fe20000010075 */
[----:B------:R-:W-:Y:S01]  /*14e50*/  HADD2.F32 R60, -RZ, R30.H0_H0 ;  /* 0x2000001eff3c7230 */ /* 0x000fe20000004100 */
[----:B------:R-:W-:Y:S01]  /*14e60*/  FFMA.FTZ R151, R135, R151, R100 ;  /* 0x0000009787977223 */ /* 0x000fe20000010064 */
[----:B------:R-:W-:Y:S01]  /*14e70*/  F2FP.PACK_AB R73, R73, R64 ;  /* 0x000000404949723e */ /* 0x000fe200000000ff */
[----:B------:R-:W-:Y:S01]  /*14e80*/  FFMA.FTZ R62, R62, R61, R25 ;  /* 0x0000003d3e3e7223 */ /* 0x000fe20000010019 */
[----:B------:R-:W-:Y:S01]  /*14e90*/  HADD2.F32 R64, -RZ, R29.H1_H1 ;  /* 0x3000001dff407230 */ /* 0x000fe20000004100 */
[----:B------:R-:W-:Y:S01]  /*14ea0*/  FFMA.FTZ R61, R63, R143, R24 ;  /* 0x0000008f3f3d7223 */ /* 0x000fe20000010018 */
[--C-:B------:R-:W-:Y:S01]  /*14eb0*/  HADD2.F32 R143, -RZ, R46.reuse.H0_H0 ;  /* 0x2000002eff8f7230 */ /* 0x100fe20000004100 */
[----:B------:R-:W-:Y:S01]  /*14ec0*/  FFMA.FTZ R63, R120, R148, R11 ;  /* 0x00000094783f7223 */ /* 0x000fe2000001000b */
[----:B------:R-:W-:Y:S01]  /*14ed0*/  HADD2.F32 R148, -RZ, R46.H1_H1 ;  /* 0x3000002eff947230 */ /* 0x000fe20000004100 */
[----:B------:R-:W-:Y:S01]  /*14ee0*/  FFMA.FTZ R140, R140, R60, R97 ;  /* 0x0000003c8c8c7223 */ /* 0x000fe20000010061 */
[----:B------:R-:W-:Y:S01]  /*14ef0*/  HADD2.F32 R120, -RZ, R47.H1_H1 ;  /* 0x3000002fff787230 */ /* 0x000fe20000004100 */
[----:B------:R-:W-:Y:S01]  /*14f00*/  FFMA.FTZ R78, R78, R143, R13 ;  /* 0x0000008f4e4e7223 */ /* 0x000fe2000001000d */
[--C-:B------:R-:W-:Y:S01]  /*14f10*/  HADD2.F32 R143, -RZ, R45.reuse.H0_H0 ;  /* 0x2000002dff8f7230 */ /* 0x100fe20000004100 */
[----:B------:R-:W-:Y:S01]  /*14f20*/  FFMA.FTZ R77, R77, R148, R12 ;  /* 0x000000944d4d7223 */ /* 0x000fe2000001000c */
[----:B------:R-:W-:Y:S01]  /*14f30*/  HADD2.F32 R148, -RZ, R45.H1_H1 ;  /* 0x3000002dff947230 */ /* 0x000fe20000004100 */
[----:B------:R-:W-:Y:S01]  /*14f40*/  FFMA.FTZ R120, R75, R120, R10 ;  /* 0x000000784b787223 */ /* 0x000fe2000001000a */
[--C-:B------:R-:W-:Y:S01]  /*14f50*/  HADD2.F32 R75, -RZ, R44.reuse.H0_H0 ;  /* 0x2000002cff4b7230 */ /* 0x100fe20000004100 */
        /* <DEDUP_REMOVED lines=23> */
[--C-:B------:R-:W-:Y:S01]  /*150d0*/  HADD2.F32 R75, -RZ, R38.reuse.H0_H0 ;  /* 0x20000026ff4b7230 */ /* 0x100fe20000004100 */
[----:B------:R-:W-:Y:S01]  /*150e0*/  FFMA.FTZ R136, R136, R143, R83 ;  /* 0x0000008f88887223 */ /* 0x000fe20000010053 */
[----:B------:R-:W-:Y:S01]  /*150f0*/  HADD2.F32 R143, -RZ, R38.H1_H1 ;  /* 0x30000026ff8f7230 */ /* 0x000fe20000004100 */
[----:B------:R-:W-:Y:S01]  /*15100*/  FFMA.FTZ R69, R69, R148, R86 ;  /* 0x0000009445457223 */ /* 0x000fe20000010056 */
[--C-:B------:R-:W-:Y:S01]  /*15110*/  HADD2.F32 R148, -RZ, R37.reuse.H1_H1 ;  /* 0x30000025ff947230 */ /* 0x100fe20000004100 */
        /* <DEDUP_REMOVED lines=26> */
[----:B------:R-:W-:Y:S01]  /*152c0*/  IMAD.MOV.U32 R150, RZ, RZ, 0x10 ;  /* 0x00000010ff967424 */ /* 0x000fe200078e00ff */
[----:B------:R-:W-:Y:S01]  /*152d0*/  F2FP.PACK_AB R63, R120, R63 ;  /* 0x0000003f783f723e */ /* 0x000fe200000000ff */
[----:B------:R-:W-:Y:S01]  /*152e0*/  FFMA.FTZ R141, R141, R65, R88 ;  /* 0x000000418d8d7223 */ /* 0x000fe20000010058 */
[----:B------:R-:W-:Y:S01]  /*152f0*/  LOP3.LUT R65, R74, 0x1f, RZ, 0xc0, !PT ;  /* 0x0000001f4a417812 */ /* 0x000fe200078ec0ff */
[----:B------:R-:W-:Y:S01]  /*15300*/  FFMA.FTZ R154, R154, R67, R99 ;  /* 0x000000439a9a7223 */ /* 0x000fe20000010063 */
[----:B------:R-:W-:Y:S01]  /*15310*/  F2FP.PACK_AB R74, R121, R66 ;  /* 0x00000042794a723e */ /* 0x000fe200000000ff */
[----:B------:R-:W-:Y:S01]  /*15320*/  FFMA.FTZ R139, R139, R75, R90 ;  /* 0x0000004b8b8b7223 */ /* 0x000fe2000001005a */
[----:B------:R-:W-:Y:S01]  /*15330*/  LEA.HI.SX32 R135, R72, R65, 0x1d ;  /* 0x0000004148877211 */ /* 0x000fe200078feaff */
[----:B------:R-:W-:Y:S01]  /*15340*/  FFMA.FTZ R147, R147, R64, R98 ;  /* 0x0000004093937223 */ /* 0x000fe20000010062 */
[----:B------:R-:W-:Y:S01]  /*15350*/  F2FP.PACK_AB R72, R61, R62 ;  /* 0x0000003e3d48723e */ /* 0x000fe200000000ff */
[----:B------:R-:W-:Y:S01]  /*15360*/  HADD2.F32 R61, -RZ, R28.H1_H1 ;  /* 0x3000001cff3d7230 */ /* 0x000fe20000004100 */
[----:B------:R-:W-:Y:S01]  /*15370*/  F2FP.PACK_AB R65, R127, R128 ;  /* 0x000000807f41723e */ /* 0x000fe200000000ff */
[----:B------:R-:W-:Y:S01]  /*15380*/  HADD2.F32 R62, -RZ, R29.H0_H0 ;  /* 0x2000001dff3e7230 */ /* 0x000fe20000004100 */
[----:B------:R-:W-:Y:S01]  /*15390*/  F2FP.PACK_AB R66, R125, R126 ;  /* 0x0000007e7d42723e */ /* 0x000fe200000000ff */
[C---:B------:R-:W-:Y:S01]  /*153a0*/  IMAD.WIDE.U32 R156, R135.reuse, R150, c[0x0][0x208] ;  /* 0x00008200879c7625 */ /* 0x040fe200078e0096 */
[----:B------:R-:W-:-:S02]  /*153b0*/  IADD3 R127, R135, 0x20, RZ ;  /* 0x00000020877f7810 */ /* 0x000fc40007ffe0ff */
[----:B------:R-:W-:Y:S01]  /*153c0*/  F2FP.PACK_AB R67, R123, R124 ;  /* 0x0000007c7b43723e */ /* 0x000fe200000000ff */
[----:B------:R-:W-:Y:S01]  /*153d0*/  FFMA.FTZ R121, R71, R61, R96 ;  /* 0x0000003d47797223 */ /* 0x000fe20000010060 */
[----:B------:R-:W-:Y:S01]  /*153e0*/  F2FP.PACK_AB R61, R79, R76 ;  /* 0x0000004c4f3d723e */ /* 0x000fe200000000ff */
[----:B------:R-:W-:Y:S01]  /*153f0*/  FFMA.FTZ R152, R152, R62, R95 ;  /* 0x0000003e98987223 */ /* 0x000fe2000001005f */
[----:B------:R-:W-:Y:S01]  /*15400*/  IADD3 R125, R135, 0x40, RZ ;  /* 0x00000040877d7810 */ /* 0x000fe20007ffe0ff */
[----:B------:R-:W-:Y:S01]  /*15410*/  IMAD.WIDE.U32 R126, R127, R150, c[0x0][0x208] ;  /* 0x000082007f7e7625 */ /* 0x000fe200078e0096 */
[----:B------:R-:W-:Y:S02]  /*15420*/  F2FP.PACK_AB R75, R155, R68 ;  /* 0x000000449b4b723e */ /* 0x000fe400000000ff */
[----:B------:R-:W-:Y:S01]  /*15430*/  F2FP.PACK_AB R62, R77, R78 ;  /* 0x0000004e4d3e723e */ /* 0x000fe200000000ff */
[----:B------:R-:W-:Y:S01]  /*15440*/  IMAD.WIDE.U32 R124, R125, R150, c[0x0][0x208] ;  /* 0x000082007d7c7625 */ /* 0x000fe200078e0096 */
[----:B------:R-:W-:Y:S01]  /*15450*/  F2FP.PACK_AB R76, R121, R132 ;  /* 0x00000084794c723e */ /* 0x000fe200000000ff */
[----:B------:R0:W-:Y:S01]  /*15460*/  STG.E.128 [R156.64], R72 ;  /* 0x000000489c007986 */ /* 0x0001e2000c101d06 */
[----:B------:R-:W-:-:S02]  /*15470*/  IADD3 R123, R135, 0x60, RZ ;  /* 0x00000060877b7810 */ /* 0x000fc40007ffe0ff */
[----:B------:R-:W-:Y:S02]  /*15480*/  F2FP.PACK_AB R78, R151, R140 ;  /* 0x0000008c974e723e */ /* 0x000fe400000000ff */
[C---:B------:R-:W-:Y:S02]  /*15490*/  IADD3 R121, R135.reuse, 0x80, RZ ;  /* 0x0000008087797810 */ /* 0x040fe40007ffe0ff */
[----:B------:R-:W-:Y:S02]  /*154a0*/  IADD3 R151, R135, 0xa0, RZ ;  /* 0x000000a087977810 */ /* 0x000fe40007ffe0ff */
[----:B------:R-:W-:Y:S01]  /*154b0*/  F2FP.PACK_AB R60, R119, R70 ;  /* 0x00000046773c723e */ /* 0x000fe200000000ff */
[----:B------:R-:W-:Y:S01]  /*154c0*/  IMAD.WIDE.U32 R120, R121, R150, c[0x0][0x208] ;  /* 0x0000820079787625 */ /* 0x000fe200078e0096 */
[----:B------:R-:W-:Y:S02]  /*154d0*/  F2FP.PACK_AB R64, R129, R122 ;  /* 0x0000007a8140723e */ /* 0x000fe400000000ff */
[----:B------:R-:W-:Y:S01]  /*154e0*/  F2FP.PACK_AB R71, R69, R136 ;  /* 0x000000884547723e */ /* 0x000fe200000000ff */
[----:B------:R-:W-:Y:S01]  /*154f0*/  IMAD.WIDE.U32 R122, R123, R150, c[0x0][0x208] ;  /* 0x000082007b7a7625 */ /* 0x000fe200078e0096 */
[----:B------:R-:W-:Y:S01]  /*15500*/  F2FP.PACK_AB R70, R143, R130 ;  /* 0x000000828f46723e */ /* 0x000fe200000000ff */
[----:B------:R1:W-:Y:S01]  /*15510*/  STG.E.128 [R126.64], R60 ;  /* 0x0000003c7e007986 */ /* 0x0003e2000c101d06 */
[----:B------:R-:W-:Y:S01]  /*15520*/  F2FP.PACK_AB R69, R131, R134 ;  /* 0x000000868345723e */ /* 0x000fe200000000ff */
[----:B------:R-:W-:Y:S01]  /*15530*/  IMAD.WIDE.U32 R150, R151, R150, c[0x0][0x208] ;  /* 0x0000820097967625 */ /* 0x000fe200078e0096 */
[----:B------:R-:W-:Y:S01]  /*15540*/  F2FP.PACK_AB R68, R148, R137 ;  /* 0x000000899444723e */ /* 0x000fe200000000ff */
[----:B------:R1:W-:Y:S01]  /*15550*/  STG.E.128 [R124.64], R64 ;  /* 0x000000407c007986 */ /* 0x0003e2000c101d06 */
[----:B0-----:R-:W-:-:S02]  /*15560*/  F2FP.PACK_AB R75, R145, R144 ;  /* 0x00000090914b723e */ /* 0x001fc400000000ff */
[----:B------:R-:W-:Y:S01]  /*15570*/  F2FP.PACK_AB R74, R133, R138 ;  /* 0x0000008a854a723e */ /* 0x000fe200000000ff */
[----:B------:R1:W-:Y:S01]  /*15580*/  STG.E.128 [R122.64], R68 ;  /* 0x000000447a007986 */ /* 0x0003e2000c101d06 */
[----:B------:R-:W-:Y:S02]  /*15590*/  F2FP.PACK_AB R73, R139, R142 ;  /* 0x0000008e8b49723e */ /* 0x000fe400000000ff */
[----:B------:R-:W-:Y:S02]  /*155a0*/  F2FP.PACK_AB R72, R141, R146 ;  /* 0x000000928d48723e */ /* 0x000fe400000000ff */
[----:B------:R-:W-:Y:S02]  /*155b0*/  F2FP.PACK_AB R79, R149, R154 ;  /* 0x0000009a954f723e */ /* 0x000fe400000000ff */
[----:B------:R-:W-:Y:S01]  /*155c0*/  F2FP.PACK_AB R77, R147, R152 ;  /* 0x00000098934d723e */ /* 0x000fe200000000ff */
[----:B------:R1:W-:Y:S04]  /*155d0*/  STG.E.128 [R120.64], R72 ;  /* 0x0000004878007986 */ /* 0x0003e8000c101d06 */
[----:B------:R1:W-:Y:S02]  /*155e0*/  STG.E.128 [R150.64], R76 ;  /* 0x0000004c96007986 */ /* 0x0003e4000c101d06 */
.L_x_7404:
[----:B0-----:R-:W-:Y:S05]  /*155f0*/  BSYNC B1 ;  /* 0x0000000000017941 */ /* 0x001fea0003800000 */
.L_x_7403:
[----:B-1----:R-:W-:-:S05]  /*15600*/  MOV R61, c[0x0][0x160] ;  /* 0x00005800003d7a02 */ /* 0x002fca0000000f00 */
[----:B------:R-:W-:-:S05]  /*15610*/  IMAD R26, R61, 0x4, R26 ;  /* 0x000000043d1a7824 */ /* 0x000fca00078e021a */
[----:B------:R-:W-:-:S13]  /*15620*/  ISETP.GE.AND P0, PT, R26, c[0x0][0x164], PT ;  /* 0x000059001a007a0c */ /* 0x000fda0003f06270 */
[----:B-----5:R-:W-:Y:S01]  /*15630*/  @P0 CALL.REL.NOINC `(.L_x_7405) ;  /* 0x0000001000000944 */ /* 0x020fe20003c00000 */
[----:B------:R-:W-:Y:S05]  /*15640*/  BRA `(.L_x_7406) ;  /* 0xfffeb47000007947 */ /* 0x000fea000383ffff */
.L_x_7405:
[----:B------:R-:W-:Y:S05]  /*15650*/  BSYNC B0 ;  /* 0x0000000000007941 */ /* 0x000fea0003800000 */
.L_x_6908:
[----:B------:R-:W-:Y:S05]  /*15660*/  EXIT ;  /* 0x000000000000794d */ /* 0x000fea0003800000 */
.L_x_7401:
[----:B------:R-:W-:Y:S01]  /*15670*/  HFMA2.MMA R62, -RZ, RZ, 0, 5.9604644775390625e-08 ;  /* 0x00000001ff3e7435 */ /* 0x000fe200000001ff */
[----:B------:R-:W-:Y:S01]  /*15680*/  IMAD.MOV.U32 R63, RZ, RZ, 0x1f ;  /* 0x0000001fff3f7424 */ /* 0x000fe200078e00ff */
[----:B------:R-:W-:Y:S02]  /*15690*/  MOV R156, 0xffffffff ;  /* 0xffffffff009c7802 */ /* 0x000fe40000000f00 */
[----:B------:R-:W-:Y:S02]  /*156a0*/  MOV R60, 0x156c0 ;  /* 0x000156c0003c7802 */ /* 0x000fe40000000f00 */
[----:B-----5:R-:W-:Y:S05]  /*156b0*/  CALL.REL.NOINC `($__internal_27_$__cuda_sm70_shflsync_bfly_p) ;  /* 0x0000098000007944 */ /* 0x020fea0003c00000 */
[----:B01----:R-:W-:Y:S05]  /*156c0*/  BRA `(.L_x_7407) ;  /* 0xffffe7c000007947 */ /* 0x003fea000383ffff */
.L_x_7402:
[----:B------:R-:W-:Y:S01]  /*156d0*/  HFMA2.MMA R63, -RZ, RZ, 0, 1.847743988037109375e-06 ;  /* 0x0000001fff3f7435 */ /* 0x000fe200000001ff */
[----:B------:R-:W-:Y:S01]  /*156e0*/  IMAD.MOV.U32 R62, RZ, RZ, 0x2 ;  /* 0x00000002ff3e7424 */ /* 0x000fe200078e00ff */
[----:B------:R-:W-:Y:S01]  /*156f0*/  MOV R60, 0x15720 ;  /* 0x00015720003c7802 */ /* 0x000fe20000000f00 */
[----:B------:R-:W-:-:S03]  /*15700*/  IMAD.MOV.U32 R156, RZ, RZ, -0x1 ;  /* 0xffffffffff9c7424 */ /* 0x000fc600078e00ff */
[----:B-----5:R-:W-:Y:S05]  /*15710*/  CALL.REL.NOINC `($__internal_27_$__cuda_sm70_shflsync_bfly_p) ;  /* 0x0000092000007944 */ /* 0x020fea0003c00000 */
[----:B01----:R-:W-:Y:S01]  /*15720*/  FADD.FTZ R155, R155, R62 ;  /* 0x0000003e9b9b7221 */ /* 0x003fe20000010000 */
[----:B------:R-:W-:Y:S01]  /*15730*/  MOV R62, 0x4 ;  /* 0x00000004003e7802 */ /* 0x000fe20000000f00 */
[----:B------:R-:W-:Y:S01]  /*15740*/  IMAD.MOV.U32 R63, RZ, RZ, 0x1f ;  /* 0x0000001fff3f7424 */ /* 0x000fe200078e00ff */
[----:B------:R-:W-:-:S02]  /*15750*/  MOV R156, 0xffffffff ;  /* 0xffffffff009c7802 */ /* 0x000fc40000000f00 */
[----:B------:R-:W-:Y:S02]  /*15760*/  MOV R60, 0x15780 ;  /* 0x00015780003c7802 */ /* 0x000fe40000000f00 */
[----:B------:R-:W-:Y:S05]  /*15770*/  CALL.REL.NOINC `($__internal_27_$__cuda_sm70_shflsync_bfly_p) ;  /* 0x000008c000007944 */ /* 0x000fea0003c00000 */
[----:B0-----:R-:W-:Y:S01]  /*15780*/  HFMA2.MMA R63, -RZ, RZ, 0, 1.847743988037109375e-06 ;  /* 0x0000001fff3f7435 */ /* 0x001fe200000001ff */
[----:B-1----:R-:W-:Y:S01]  /*15790*/  FADD.FTZ R155, R155, R62 ;  /* 0x0000003e9b9b7221 */ /* 0x002fe20000010000 */
[----:B------:R-:W-:Y:S01]  /*157a0*/  MOV R60, 0x157e0 ;  /* 0x000157e0003c7802 */ /* 0x000fe20000000f00 */
[----:B------:R-:W-:Y:S02]  /*157b0*/  IMAD.MOV.U32 R62, RZ, RZ, 0x8 ;  /* 0x00000008ff3e7424 */ /* 0x000fe400078e00ff */
[----:B------:R-:W-:Y:S02]  /*157c0*/  IMAD.MOV.U32 R156, RZ, RZ, -0x1 ;  /* 0xffffffffff9c7424 */ /* 0x000fe400078e00ff */
[----:B------:R-:W-:Y:S05]  /*157d0*/  CALL.REL.NOINC `($__internal_27_$__cuda_sm70_shflsync_bfly_p) ;  /* 0x0000086000007944 */ /* 0x000fea0003c00000 */
[----:B01----:R-:W-:Y:S01]  /*157e0*/  FADD.FTZ R155, R155, R62 ;  /* 0x0000003e9b9b7221 */ /* 0x003fe20000010000 */
[----:B------:R-:W-:Y:S01]  /*157f0*/  MOV R62, 0x10 ;  /* 0x00000010003e7802 */ /* 0x000fe20000000f00 */
[----:B------:R-:W-:Y:S01]  /*15800*/  IMAD.MOV.U32 R63, RZ, RZ, 0x1f ;  /* 0x0000001fff3f7424 */ /* 0x000fe200078e00ff */
[----:B------:R-:W-:Y:S02]  /*15810*/  MOV R156, 0xffffffff ;  /* 0xffffffff009c7802 */ /* 0x000fe40000000f00 */
[----:B------:R-:W-:-:S02]  /*15820*/  MOV R60, 0x15840 ;  /* 0x00015840003c7802 */ /* 0x000fc40000000f00 */
[----:B------:R-:W-:Y:S05]  /*15830*/  CALL.REL.NOINC `($__internal_27_$__cuda_sm70_shflsync_bfly_p) ;  /* 0x0000080000007944 */ /* 0x000fea0003c00000 */
[----:B-1----:R-:W-:Y:S01]  /*15840*/  FADD.FTZ R62, R155, R62 ;  /* 0x0000003e9b3e7221 */ /* 0x002fe20000010000 */
[----:B0-----:R-:W-:Y:S01]  /*15850*/  HFMA2.MMA R63, -RZ, RZ, 0, 1.847743988037109375e-06 ;  /* 0x0000001fff3f7435 */ /* 0x001fe200000001ff */
[----:B------:R-:W-:-:S02]  /*15860*/  IMAD.MOV.U32 R156, RZ, RZ, -0x1 ;  /* 0xffffffffff9c7424 */ /* 0x000fc400078e00ff */
[----:B------:R-:W-:Y:S02]  /*15870*/  FMUL.FTZ R121, R62, c[0x0][0x1e0] ;  /* 0x000078003e797a20 */ /* 0x000fe40000410000 */
        /* <DEDUP_REMOVED lines=98> */
[----:B------:R-:W-:Y:S05]  /*15ea0*/  CALL.REL.NOINC `($__internal_27_$__cuda_sm70_shflsync_bfly_p) ;  /* 0x0000019000007944 */ /* 0x000fea0003c00000 */
[----:B01----:R-:W-:Y:S01]  /*15eb0*/  FADD.FTZ R155, R155, R62 ;  /* 0x0000003e9b9b7221 */ /* 0x003fe20000010000 */
[----:B------:R-:W-:Y:S01]  /*15ec0*/  MOV R62, 0x2 ;  /* 0x00000002003e7802 */ /* 0x000fe20000000f00 */
[----:B------:R-:W-:Y:S01]  /*15ed0*/  IMAD.MOV.U32 R63, RZ, RZ, 0x1f ;  /* 0x0000001fff3f7424 */ /* 0x000fe200078e00ff */
[----:B------:R-:W-:Y:S02]  /*15ee0*/  MOV R156, 0xffffffff ;  /* 0xffffffff009c7802 */ /* 0x000fe40000000f00 */
[----:B------:R-:W-:Y:S02]  /*15ef0*/  MOV R60, 0x15f10 ;  /* 0x00015f10003c7802 */ /* 0x000fe40000000f00 */
[----:B------:R-:W-:Y:S05]  /*15f00*/  CALL.REL.NOINC `($__internal_27_$__cuda_sm70_shflsync_bfly_p) ;  /* 0x0000013000007944 */ /* 0x000fea0003c00000 */
[----:B0-----:R-:W-:Y:S01]  /*15f10*/  HFMA2.MMA R63, -RZ, RZ, 0, 1.847743988037109375e-06 ;  /* 0x0000001fff3f7435 */ /* 0x001fe200000001ff */
[----:B-1----:R-:W-:Y:S01]  /*15f20*/  FADD.FTZ R155, R155, R62 ;  /* 0x0000003e9b9b7221 */ /* 0x002fe20000010000 */
[----:B------:R-:W-:Y:S01]  /*15f30*/  MOV R60, 0x15f70 ;  /* 0x00015f70003c7802 */ /* 0x000fe20000000f00 */
[----:B------:R-:W-:Y:S02]  /*15f40*/  IMAD.MOV.U32 R62, RZ, RZ, 0x4 ;  /* 0x00000004ff3e7424 */ /* 0x000fe400078e00ff */
[----:B------:R-:W-:-:S02]  /*15f50*/  IMAD.MOV.U32 R156, RZ, RZ, -0x1 ;  /* 0xffffffffff9c7424 */ /* 0x000fc400078e00ff */
[----:B------:R-:W-:Y:S05]  /*15f60*/  CALL.REL.NOINC `($__internal_27_$__cuda_sm70_shflsync_bfly_p) ;  /* 0x000000d000007944 */ /* 0x000fea0003c00000 */
        /* <DEDUP_REMOVED lines=12> */
[----:B01----:R-:W-:Y:S05]  /*16030*/  BRA `(.L_x_7408) ;  /* 0xffffe59000007947 */ /* 0x003fea000383ffff */
        .weak           $__internal_27_$__cuda_sm70_shflsync_bfly_p
        .type           $__internal_27_$__cuda_sm70_shflsync_bfly_p,@function
        .size           $__internal_27_$__cuda_sm70_shflsync_bfly_p,(.L_x_43087 - $__internal_27_$__cuda_sm70_shflsync_bfly_p)
$__internal_27_$__cuda_sm70_shflsync_bfly_p:
[----:B------:R-:W-:Y:S01]  /*16040*/  MOV R61, 0x0 ;  /* 0x00000000003d7802 */ /* 0x000fe20000000f00 */
[----:B------:R-:W-:Y:S04]  /*16050*/  WARPSYNC R156 ;  /* 0x0000009c00007348 */ /* 0x000fe80003800000 */
[----:B------:R0:W1:Y:S01]  /*16060*/  SHFL.BFLY PT, R62, R155, R62, R63 ;  /* 0x0c00003e9b3e7389 */ /* 0x00006200000e003f */
[----:B------:R-:W-:Y:S05]  /*16070*/  RET.REL.NODEC R60 `(_ZN10layer_norm13ln_fwd_kernelINS_13Kernel_traitsI6__halfS2_S2_S2_fjLj1536ELj1ELj4ELj1ELj16ENS_18Kernel_traits_baseILj1536ES2_S2_S2_S2_fjLj128EEEEELb1ELb0ELb1ELb1EEEvNS_9FwdParamsE) ;  /* 0xfffe9f803c007950 */ /* 0x000fea0003c3ffff */
.L_x_7409:
        /* <DEDUP_REMOVED lines=16> */
.L_x_43087:


//--------------------- .text._ZN10layer_norm13ln_fwd_kernelINS_13Kernel_traitsI6__halfS2_S2_S2_fjLj1536ELj1ELj4ELj1ELj16ENS_18Kernel_traits_baseILj1536ES2_S2_S2_S2_fjLj128EEEEELb1ELb1ELb0ELb0EEEvNS_9FwdParamsE --------------------------
	.section	.text._ZN10layer_norm13ln_fwd_kernelINS_13Kernel_traitsI6__halfS2_S2_S2_fjLj1536ELj1ELj4ELj1ELj16ENS_18Kernel_traits_baseILj1536ES2_S2_S2_S2_fjLj128EEEEELb1ELb1ELb0ELb0EEEvNS_9FwdParamsE,"ax",@progbits
	.sectioninfo	@"SHI_REGISTERS=228"
	.align	128
        .global         _ZN10layer_norm13ln_fwd_kernelINS_13Kernel_traitsI6__halfS2_S2_S2_fjLj1536ELj1ELj4ELj1ELj16ENS_18Kernel_traits_baseILj1536ES2_S2_S2_S2_fjLj128EEEEELb1ELb1ELb0ELb0EEEvNS_9FwdParamsE
        .type           _ZN10layer_norm13ln_fwd_kernelINS_13Kernel_traitsI6__halfS2_S2_S2_fjLj1536ELj1ELj4ELj1ELj16ENS_18Kernel_traits_baseILj1536ES2_S2_S2_S2_fjLj128EEEEELb1ELb1ELb0ELb0EEEvNS_9FwdParamsE,@function
        .size           _ZN10layer_norm13ln_fwd_kernelINS_13Kernel_traitsI6__halfS2_S2_S2_fjLj1536ELj1ELj4ELj1ELj16ENS_18Kernel_traits_baseILj1536ES2_S2_S2_S2_fjLj128EEEEELb1ELb1ELb0ELb0EEEvNS_9FwdParamsE,(.L_x_43088 - _ZN10layer_norm13ln_fwd_kernelINS_13Kernel_traitsI6__halfS2_S2_S2_fjLj1536ELj1ELj4ELj1ELj16ENS_18Kernel_traits_baseILj1536ES2_S2_S2_S2_fjLj128EEEEELb1ELb1ELb0ELb0EEEvNS_9FwdParamsE)
        .other          _ZN10layer_norm13ln_fwd_kernelINS_13Kernel_traitsI6__halfS2_S2_S2_fjLj1536ELj1ELj4ELj1ELj16ENS_18Kernel_traits_baseILj1536ES2_S2_S2_S2_fjLj128EEEEELb1ELb1ELb0ELb0EEEvNS_9FwdParamsE,@"STO_CUDA_ENTRY STV_DEFAULT"
_ZN10layer_norm13ln_fwd_kernelINS_13Kernel_traitsI6__halfS2_S2_S2_fjLj1536ELj1ELj4ELj1ELj16ENS_18Kernel_traits_baseILj1536ES2_S2_S2_S2_fjLj128EEEEELb1ELb1ELb0ELb0EEEvNS_9FwdParamsE:
.text._ZN10layer_norm13ln_fwd_kernelINS_13Kernel_traitsI6__halfS2_S2_S2_fjLj1536ELj1ELj4ELj1ELj16ENS_18Kernel_traits_baseILj1536ES2_S2_S2_S2_fjLj128EEEEELb1ELb1ELb0ELb0EEEvNS_9FwdParamsE:
[----:B------:R-:W-:Y:S02]  /*0000*/  IMAD.MOV.U32 R1, RZ, RZ, c[0x0][0x28] ;  /* 0x00000a00ff017624 */ /* 0x000fe400078e00ff */
[----:B------:R-:W-:Y:S02]  /*0010*/  ULDC.U8 UR4, c[0x0][0x244] ;  /* 0x0000910000047ab9 */ /* 0x000fe40000000000 */
[----:B------:R-:W-:Y:S01]  /*0020*/  ISETP.NE.AND P0, PT, RZ, UR4, PT ;  /* 0x00000004ff007c0c */ /* 0x000fe2000bf05270 */
[----:B------:R-:W-:Y:S02]  /*0030*/  ULDC.64 UR4, c[0x0][0x230] ;  /* 0x00008c0000047ab9 */ /* 0x000fe40000000a00 */
[----:B------:R-:W-:Y:S01]  /*0040*/  IMAD.U32 R2, RZ, RZ, UR4 ;  /* 0x00000004ff027e24 */ /* 0x000fe2000f8e00ff */
[----:B------:R-:W-:Y:S01]  /*0050*/  ULDC.64 UR6, c[0x0][0x118] ;  /* 0x0000460000067ab9 */ /* 0x000fe20000000a00 */
[----:B------:R-:W-:Y:S01]  /*0060*/  IMAD.U32 R3, RZ, RZ, UR5 ;  /* 0x00000005ff037e24 */ /* 0x000fe2000f8e00ff */
[----:B------:R-:W-:Y:S01]  /*0070*/  MOV R158, c[0x0][0x238] ;  /* 0x00008e00009e7a02 */ /* 0x000fe20000000f00 */
[----:B------:R-:W-:-:S06]  /*0080*/  IMAD.MOV.U32 R159, RZ, RZ, c[0x0][0x23c] ;  /* 0x00008f00ff9f7624 */ /* 0x000fcc00078e00ff */
        /* <DEDUP_REMOVED lines=13> */
[----:B---3--:R-:W-:-:S04]  /*0160*/  @P0 IADD3 R158, P1, R4, c[0x0][0x240], RZ ;  /* 0x00009000049e0a10 */ /* 0x008fc80007f3e0ff */
[----:B------:R-:W-:-:S04]  /*0170*/  @P0 IADD3.X R159, RZ, R5, RZ, P1, !PT ;  /* 0x00000005ff9f0210 */ /* 0x000fc80000ffe4ff */
        /* <DEDUP_REMOVED lines=83> */
.L_x_7411:
[----:B0-----:R-:W-:Y:S05]  /*06b0*/  BSYNC B0 ;  /* 0x0000000000007941 */ /* 0x001fea0003800000 */
.L_x_7410:
        /* <DEDUP_REMOVED lines=16> */
.L_x_7413:
[----:B0-----:R-:W-:Y:S05]  /*07c0*/  BSYNC B0 ;  /* 0x0000000000007941 */ /* 0x001fea0003800000 */
.L_x_7412:
        /* <DEDUP_REMOVED lines=16> */
.L_x_7415:
[----:B0-----:R-:W-:Y:S05]  /*08d0*/  BSYNC B0 ;  /* 0x0000000000007941 */ /* 0x001fea0003800000 */
.L_x_7414:
        /* <DEDUP_REMOVED lines=16> */
.L_x_7417:
[----:B0-----:R-:W-:Y:S05]  /*09e0*/  BSYNC B0 ;  /* 0x0000000000007941 */ /* 0x001fea0003800000 */
.L_x_7416:
        /* <DEDUP_REMOVED lines=16> */
.L_x_7419:
[----:B0-----:R-:W-:Y:S05]  /*0af0*/  BSYNC B0 ;  /* 0x0000000000007941 */ /* 0x001fea0003800000 */
.L_x_7418:
        /* <DEDUP_REMOVED lines=24> */
.L_x_7421:
[----:B0-----:R-:W-:Y:S05]  /*0c80*/  BSYNC B0 ;  /* 0x0000000000007941 */ /* 0x001fea0003800000 */
.L_x_7420:
[----:B------:R-:W-:Y:S02]  /*0c90*/  ISETP.GE.AND P0, PT, R42, c[0x0][0x164], PT ;  /* 0x000059002a007a0c */ /* 0x000fe40003f06270 */
[----:B------:R-:W-:Y:S02]  /*0ca0*/  LOP3.LUT R162, R27, UR23, R20, 0x96, !PT ;  /* 0x000000171ba27c12 */ /* 0x000fe4000f8e9614 */
[----:B------:R-:W-:-:S09]  /*0cb0*/  LOP3.LUT R164, R25, UR24, R2, 0x96, !PT ;  /* 0x0000001819a47c12 */ /* 0x000fd2000f8e9602 */
[----:B------:R-:W-:Y:S05]  /*0cc0*/  @P0 EXIT ;  /* 0x000000000000094d */ /* 0x000fea0003800000 */
[--C-:B-----5:R-:W-:Y:S01]  /*0cd0*/  HADD2.F32 R37, -RZ, R18.reuse.H0_H0 ;  /* 0x20000012ff257230 */ /* 0x120fe20000004100 */
[----:B------:R-:W-:Y:S01]  /*0ce0*/  IMAD R163, R156, -0x2daee0ad, RZ ;  /* 0xd2511f539ca37824 */ /* 0x000fe200078e02ff */
[----:B------:R-:W-:Y:S01]  /*0cf0*/  HADD2.F32 R36, -RZ, R18.H1_H1 ;  /* 0x30000012ff247230 */ /* 0x000fe20000004100 */
[----:B------:R-:W-:Y:S01]  /*0d00*/  IMAD R165, R155, -0x326172a9, RZ ;  /* 0xcd9e8d579ba57824 */ /* 0x000fe200078e02ff */
[--C-:B------:R-:W-:Y:S01]  /*0d10*/  HADD2.F32 R35, -RZ, R19.reuse.H0_H0 ;  /* 0x20000013ff237230 */ /* 0x100fe20000004100 */
[----:B------:R-:W-:Y:S01]  /*0d20*/  BSSY B0, `(.L_x_7422) ;  /* 0x000131f000007945 */ /* 0x000fe20003800000 */
[----:B------:R-:W-:Y:S01]  /*0d30*/  HADD2.F32 R34, -RZ, R19.H1_H1 ;  /* 0x30000013ff227230 */ /* 0x000fe20000004100 */
[----:B------:R-:W-:Y:S01]  /*0d40*/  LOP3.LUT R161, R158, 0x3, RZ, 0xc0, !PT ;  /* 0x000000039ea17812 */ /* 0x000fe200078ec0ff */
        /* <DEDUP_REMOVED lines=50> */
[----:B------:R-:W-:Y:S01]  /*1070*/  IMAD.HI.U32 R56, R162, -0x2daee0ad, RZ ;  /* 0xd2511f53a2387827 */ /* 0x000fe200078e00ff */
[--C-:B------:R-:W-:Y:S02]  /*1080*/  HADD2.F32 R146, -RZ, R58.reuse.H0_H0 ;  /* 0x2000003aff927230 */ /* 0x100fe40000004100 */
[----:B------:R-:W-:Y:S01]  /*1090*/  HADD2.F32 R149, -RZ, R58.H1_H1 ;  /* 0x3000003aff957230 */ /* 0x000fe20000004100 */
[----:B------:R-:W-:Y:S01]  /*10a0*/  IMAD.HI.U32 R58, R164, -0x326172a9, RZ ;  /* 0xcd9e8d57a43a7827 */ /* 0x000fe200078e00ff */
[--C-:B------:R-:W-:Y:S01]  /*10b0*/  HADD2.F32 R102, -RZ, R88.reuse.H0_H0 ;  /* 0x20000058ff667230 */ /* 0x100fe20000004100 */
[----:B------:R-:W-:Y:S01]  /*10c0*/  LOP3.LUT R163, R56, UR26, R163, 0x96, !PT ;  /* 0x0000001a38a37c12 */ /* 0x000fe2000f8e96a3 */
[----:B------:R-:W-:Y:S01]  /*10d0*/  HADD2.F32 R103, -RZ, R88.H1_H1 ;  /* 0x30000058ff677230 */ /* 0x000fe20000004100 */
[----:B------:R-:W-:Y:S01]  /*10e0*/  IMAD R164, R164, -0x326172a9, RZ ;  /* 0xcd9e8d57a4a47824 */ /* 0x000fe200078e02ff */
[--C-:B------:R-:W-:Y:S01]  /*10f0*/  HADD2.F32 R94, -RZ, R80.reuse.H0_H0 ;  /* 0x20000050ff5e7230 */ /* 0x100fe20000004100 */
[----:B------:R-:W-:Y:S01]  /*1100*/  LOP3.LUT R165, R58, UR25, R165, 0x96, !PT ;  /* 0x000000193aa57c12 */ /* 0x000fe2000f8e96a5 */
[----:B------:R-:W-:Y:S01]  /*1110*/  HADD2.F32 R95, -RZ, R80.H1_H1 ;  /* 0x30000050ff5f7230 */ /* 0x000fe20000004100 */
[----:B------:R-:W-:Y:S01]  /*1120*/  IMAD R162, R162, -0x2daee0ad, RZ ;  /* 0xd2511f53a2a27824 */ /* 0x000fe200078e02ff */
        /* <DEDUP_REMOVED lines=86> */
.L_x_7786:
        /* <DEDUP_REMOVED lines=37> */
.L_x_7426:
[----:B0-----:R-:W-:Y:S02]  /*18e0*/  IMAD.MOV.U32 R184, RZ, RZ, R164 ;  /* 0x000000ffffb87224 */ /* 0x001fe400078e00a4 */
.L_x_7427:
[----:B------:R-:W-:Y:S05]  /*18f0*/  BSYNC B2 ;  /* 0x0000000000027941 */ /* 0x000fea0003800000 */
.L_x_7425:
        /* <DEDUP_REMOVED lines=16> */
.L_x_7431:
[----:B------:R-:W-:Y:S05]  /*1a00*/  BSYNC B3 ;  /* 0x0000000000037941 */ /* 0x000fea0003800000 */
.L_x_7430:
        /* <DEDUP_REMOVED lines=41> */
[----:B------:R-:W-:Y:S02]  /*1ca0*/  LOP3.LUT R163, R163, UR26, R172, 0x96, !PT ;  /* 0x0000001aa3a37c12 */ /* 0x000fe4000f8e96ac */
.L_x_7429:
[----:B------:R-:W-:Y:S05]  /*1cb0*/  BSYNC B2 ;  /* 0x0000000000027941 */ /* 0x000fea0003800000 */
.L_x_7428:
[----:B------:R-:W0:Y:S01]  /*1cc0*/  I2F.U32 R158, R184 ;  /* 0x000000b8009e7306 */ /* 0x000e220000201000 */
[----:B------:R-:W-:Y:S01]  /*1cd0*/  IMAD.MOV.U32 R209, RZ, RZ, 0x2f800000 ;  /* 0x2f800000ffd17424 */ /* 0x000fe200078e00ff */
[----:B-----5:R-:W-:Y:S01]  /*1ce0*/  HADD2.F32 R161, -RZ, R60.H0_H0 ;  /* 0x2000003cffa17230 */ /* 0x020fe20000004100 */
[----:B------:R-:W-:Y:S01]  /*1cf0*/  LOP3.LUT R43, R43, 0xfffffffb, RZ, 0xc0, !PT ;  /* 0xfffffffb2b2b7812 */ /* 0x000fe200078ec0ff */
[----:B------:R-:W-:Y:S01]  /*1d00*/  BSSY B2, `(.L_x_7432) ;  /* 0x0000016000027945 */ /* 0x000fe20003800000 */
[----:B------:R-:W-:Y:S02]  /*1d10*/  IADD3 R172, R187, 0x1, RZ ;  /* 0x00000001bbac7810 */ /* 0x000fe40007ffe0ff */
[----:B------:R-:W-:-:S04]  /*1d20*/  FMUL.FTZ R161, R161, R214 ;  /* 0x000000d6a1a17220 */ /* 0x000fc80000410000 */
[----:B------:R-:W-:Y:S02]  /*1d30*/  FMUL.FTZ R161, R161, c[0x0][0x1e8] ;  /* 0x00007a00a1a17a20 */ /* 0x000fe40000410000 */
[----:B0-----:R-:W-:-:S05]  /*1d40*/  FFMA.FTZ R158, R158, R209, 1.1641532182693481445e-10 ;  /* 0x2f0000009e9e7423 */ /* 0x001fca00000100d1 */
[----:B------:R-:W-:-:S04]  /*1d50*/  FSETP.GTU.FTZ.AND P1, PT, R158, c[0x0][0x1e4], PT ;  /* 0x000079009e007a0b */ /* 0x000fc80003f3c000 */
[----:B------:R-:W-:Y:S01]  /*1d60*/  FSEL R158, R161, RZ, !P1 ;  /* 0x000000ffa19e7208 */ /* 0x000fe20004800000 */
[----:B------:R-:W-:-:S04]  /*1d70*/  @P0 HADD2.F32 R161, -RZ, R56.H0_H0 ;  /* 0x20000038ffa10230 */ /* 0x000fc80000004100 */
        /* <DEDUP_REMOVED lines=13> */
.L_x_7433:
[----:B------:R-:W-:Y:S02]  /*1e50*/  IMAD.MOV.U32 R161, RZ, RZ, R164 ;  /* 0x000000ffffa17224 */ /* 0x000fe400078e00a4 */
.L_x_7434:
[----:B------:R-:W-:Y:S05]  /*1e60*/  BSYNC B2 ;  /* 0x0000000000027941 */ /* 0x000fea0003800000 */
.L_x_7432:
        /* <DEDUP_REMOVED lines=16> */
.L_x_7438:
[----:B------:R-:W-:Y:S05]  /*1f70*/  BSYNC B3 ;  /* 0x0000000000037941 */ /* 0x000fea0003800000 */
.L_x_7437:
        /* <DEDUP_REMOVED lines=41> */
[----:B------:R-:W-:Y:S02]  /*2210*/  IMAD.MOV.U32 R172, RZ, RZ, RZ ;  /* 0x000000ffffac7224 */ /* 0x000fe400078e00ff */
.L_x_7436:
[----:B------:R-:W-:Y:S05]  /*2220*/  BSYNC B2 ;  /* 0x0000000000027941 */ /* 0x000fea0003800000 */
.L_x_7435:
        /* <DEDUP_REMOVED lines=24> */
.L_x_7440:
[----:B------:R-:W-:Y:S02]  /*23b0*/  IMAD.MOV.U32 R60, RZ, RZ, R164 ;  /* 0x000000ffff3c7224 */ /* 0x000fe400078e00a4 */
.L_x_7441:
[----:B------:R-:W-:Y:S05]  /*23c0*/  BSYNC B2 ;  /* 0x0000000000027941 */ /* 0x000fea0003800000 */
.L_x_7439:
        /* <DEDUP_REMOVED lines=16> */
.L_x_7445:
[----:B------:R-:W-:Y:S05]  /*24d0*/  BSYNC B3 ;  /* 0x0000000000037941 */ /* 0x000fea0003800000 */
.L_x_7444:
        /* <DEDUP_REMOVED lines=42> */
.L_x_7443:
[----:B------:R-:W-:Y:S05]  /*2780*/  BSYNC B2 ;  /* 0x0000000000027941 */ /* 0x000fea0003800000 */
.L_x_7442:
[----:B------:R-:W0:Y:S01]  /*2790*/  I2F.U32 R60, R60 ;  /* 0x0000003c003c7306 */ /* 0x000e220000201000 */
[----:B------:R-:W-:Y:S01]  /*27a0*/  HADD2.F32 R187, -RZ, R61.H0_H0 ;  /* 0x2000003dffbb7230 */ /* 0x000fe20000004100 */
[C---:B------:R-:W-:Y:S01]  /*27b0*/  ISETP.NE.AND P2, PT, R184.reuse, 0x1, PT ;  /* 0x00000001b800780c */ /* 0x040fe20003f45270 */
[----:B------:R-:W-:Y:S01]  /*27c0*/  BSSY B2, `(.L_x_7446) ;  /* 0x0000014000027945 */ /* 0x000fe20003800000 */
[----:B------:R-:W-:Y:S02]  /*27d0*/  IADD3 R196, R184, 0x1, RZ ;  /* 0x00000001b8c47810 */ /* 0x000fe40007ffe0ff */
[----:B------:R-:W-:-:S04]  /*27e0*/  FMUL.FTZ R187, R187, R214 ;  /* 0x000000d6bbbb7220 */ /* 0x000fc80000410000 */
[----:B------:R-:W-:Y:S02]  /*27f0*/  FMUL.FTZ R187, R187, c[0x0][0x1e8] ;  /* 0x00007a00bbbb7a20 */ /* 0x000fe40000410000 */
[----:B0-----:R-:W-:-:S05]  /*2800*/  FFMA.FTZ R161, R60, R209, 1.1641532182693481445e-10 ;  /* 0x2f0000003ca17423 */ /* 0x001fca00000100d1 */
[----:B------:R-:W-:Y:S01]  /*2810*/  FSETP.GTU.FTZ.AND P1, PT, R161, c[0x0][0x1e4], PT ;  /* 0x00007900a1007a0b */ /* 0x000fe20003f3c000 */
[----:B------:R-:W-:-:S03]  /*2820*/  @P0 HADD2.F32 R161, -RZ, R57.H0_H0 ;  /* 0x20000039ffa10230 */ /* 0x000fc60000004100 */
        /* <DEDUP_REMOVED lines=12> */
.L_x_7447:
[----:B------:R-:W-:Y:S02]  /*28f0*/  IMAD.MOV.U32 R60, RZ, RZ, R164 ;  /* 0x000000ffff3c7224 */ /* 0x000fe400078e00a4 */
.L_x_7448:
[----:B------:R-:W-:Y:S05]  /*2900*/  BSYNC B2 ;  /* 0x0000000000027941 */ /* 0x000fea0003800000 */
.L_x_7446:
        /* <DEDUP_REMOVED lines=16> */
.L_x_7452:
[----:B------:R-:W-:Y:S05]  /*2a10*/  BSYNC B3 ;  /* 0x0000000000037941 */ /* 0x000fea0003800000 */
.L_x_7451:
        /* <DEDUP_REMOVED lines=42> */
.L_x_7450:
[----:B------:R-:W-:Y:S05]  /*2cc0*/  BSYNC B2 ;  /* 0x0000000000027941 */ /* 0x000fea0003800000 */
.L_x_7449:
        /* <DEDUP_REMOVED lines=22> */
.L_x_7454:
[----:B------:R-:W-:Y:S02]  /*2e30*/  IMAD.MOV.U32 R161, RZ, RZ, R164 ;  /* 0x000000ffffa17224 */ /* 0x000fe400078e00a4 */
.L_x_7455:
[----:B------:R-:W-:Y:S05]  /*2e40*/  BSYNC B2 ;  /* 0x0000000000027941 */ /* 0x000fea0003800000 */
.L_x_7453:
        /* <DEDUP_REMOVED lines=16> */
.L_x_7459:
[----:B------:R-:W-:Y:S05]  /*2f50*/  BSYNC B3 ;  /* 0x0000000000037941 */ /* 0x000fea0003800000 */
.L_x_7458:
        /* <DEDUP_REMOVED lines=40> */
[----:B------:R-:W-:-:S04]  /*31e0*/  LOP3.LUT R165, R165, UR25, R196, 0x96, !PT ;  /* 0x00000019a5a57c12 */ /* 0x000fc8000f8e96c4 */
[----:B------:R-:W-:Y:S02]  /*31f0*/  LOP3.LUT R163, R163, UR26, R60, 0x96, !PT ;  /* 0x0000001aa3a37c12 */ /* 0x000fe4000f8e963c */
.L_x_7457:
[----:B------:R-:W-:Y:S05]  /*3200*/  BSYNC B2 ;  /* 0x0000000000027941 */ /* 0x000fea0003800000 */
.L_x_7456:
[----:B------:R-:W0:Y:S01]  /*3210*/  I2F.U32 R60, R161 ;  /* 0x000000a1003c7306 */ /* 0x000e220000201000 */
[----:B------:R-:W-:Y:S01]  /*3220*/  HADD2.F32 R197, -RZ, R62.H0_H0 ;  /* 0x2000003effc57230 */ /* 0x000fe20000004100 */
[----:B------:R-:W-:Y:S01]  /*3230*/  ISETP.NE.AND P4, PT, R61, 0x1, PT ;  /* 0x000000013d00780c */ /* 0x000fe20003f85270 */
[----:B------:R-:W-:Y:S03]  /*3240*/  BSSY B2, `(.L_x_7460) ;  /* 0x0000014000027945 */ /* 0x000fe60003800000 */
[----:B------:R-:W-:-:S04]  /*3250*/  FMUL.FTZ R197, R197, R214 ;  /* 0x000000d6c5c57220 */ /* 0x000fc80000410000 */
[----:B------:R-:W-:Y:S02]  /*3260*/  FMUL.FTZ R197, R197, c[0x0][0x1e8] ;  /* 0x00007a00c5c57a20 */ /* 0x000fe40000410000 */
[----:B0-----:R-:W-:-:S05]  /*3270*/  FFMA.FTZ R60, R60, R209, 1.1641532182693481445e-10 ;  /* 0x2f0000003c3c7423 */ /* 0x001fca00000100d1 */
[----:B------:R-:W-:Y:S02]  /*3280*/  FSETP.GTU.FTZ.AND P3, PT, R60, c[0x0][0x1e4], PT ;  /* 0x000079003c007a0b */ /* 0x000fe40003f7c000 */
[----:B------:R-:W-:Y:S02]  /*3290*/  IADD3 R60, R61, 0x1, RZ ;  /* 0x000000013d3c7810 */ /* 0x000fe40007ffe0ff */
[----:B------:R-:W-:Y:S01]  /*32a0*/  FSEL R184, R197, RZ, !P3 ;  /* 0x000000ffc5b87208 */ /* 0x000fe20005800000 */
[----:B------:R-:W-:-:S04]  /*32b0*/  @P0 HADD2.F32 R197, -RZ, R58.H0_H0 ;  /* 0x2000003affc50230 */ /* 0x000fc80000004100 */
        /* <DEDUP_REMOVED lines=11> */
.L_x_7461:
[----:B------:R-:W-:Y:S02]  /*3370*/  IMAD.MOV.U32 R161, RZ, RZ, R164 ;  /* 0x000000ffffa17224 */ /* 0x000fe400078e00a4 */
.L_x_7462:
[----:B------:R-:W-:Y:S05]  /*3380*/  BSYNC B2 ;  /* 0x0000000000027941 */ /* 0x000fea0003800000 */
.L_x_7460:
        /* <DEDUP_REMOVED lines=16> */
.L_x_7466:
[----:B------:R-:W-:Y:S05]  /*3490*/  BSYNC B3 ;  /* 0x0000000000037941 */ /* 0x000fea0003800000 */
.L_x_7465:
        /* <DEDUP_REMOVED lines=42> */
.L_x_7464:
[----:B------:R-:W-:Y:S05]  /*3740*/  BSYNC B2 ;  /* 0x0000000000027941 */ /* 0x000fea0003800000 */
.L_x_7463:
        /* <DEDUP_REMOVED lines=22> */
.L_x_7468:
[----:B------:R-:W-:Y:S02]  /*38b0*/  IMAD.MOV.U32 R62, RZ, RZ, R164 ;  /* 0x000000ffff3e7224 */ /* 0x000fe400078e00a4 */
.L_x_7469:
[----:B------:R-:W-:Y:S05]  /*38c0*/  BSYNC B2 ;  /* 0x0000000000027941 */ /* 0x000fea0003800000 */
.L_x_7467:
        /* <DEDUP_REMOVED lines=16> */
.L_x_7473:
[----:B------:R-:W-:Y:S05]  /*39d0*/  BSYNC B3 ;  /* 0x0000000000037941 */ /* 0x000fea0003800000 */
.L_x_7472:
        /* <DEDUP_REMOVED lines=42> */
.L_x_7471:
[----:B------:R-:W-:Y:S05]  /*3c80*/  BSYNC B2 ;  /* 0x0000000000027941 */ /* 0x000fea0003800000 */
.L_x_7470:
        /* <DEDUP_REMOVED lines=22> */
.L_x_7475:
[----:B------:R-:W-:Y:S02]  /*3df0*/  IMAD.MOV.U32 R62, RZ, RZ, R164 ;  /* 0x000000ffff3e7224 */ /* 0x000fe400078e00a4 */
.L_x_7476:
[----:B------:R-:W-:Y:S05]  /*3e00*/  BSYNC B2 ;  /* 0x0000000000027941 */ /* 0x000fea0003800000 */
.L_x_7474:
        /* <DEDUP_REMOVED lines=18> */
.L_x_7480:
[----:B------:R-:W-:Y:S05]  /*3f30*/  BSYNC B3 ;  /* 0x0000000000037941 */ /* 0x000fea0003800000 */
.L_x_7479:
        /* <DEDUP_REMOVED lines=42> */
.L_x_7478:
[----:B------:R-:W-:Y:S05]  /*41e0*/  BSYNC B2 ;  /* 0x0000000000027941 */ /* 0x000fea0003800000 */
.L_x_7477:
[----:B------:R-:W0:Y:S01]  /*41f0*/  I2F.U32 R60, R62 ;  /* 0x0000003e003c7306 */ /* 0x000e220000201000 */
[----:B------:R-:W-:Y:S01]  /*4200*/  HADD2.F32 R63, -RZ, R63.H1_H1 ;  /* 0x3000003fff3f7230 */ /* 0x000fe20000004100 */
[----:B------:R-:W-:Y:S02]  /*4210*/  SEL R218, RZ, 0x100, P4 ;  /* 0x00000100ffda7807 */ /* 0x000fe40002000000 */
        /* <DEDUP_REMOVED lines=11> */
[----:B------:R-:W-:Y:S01]  /*42d0*/  FSETP.GTU.FTZ.AND P4, PT, R60, c[0x0][0x1e4], PT ;  /* 0x000079003c007a0b */ /* 0x000fe20003f9c000 */
[----:B------:R-:W-:-:S03]  /*42e0*/  @P0 HADD2.F32 R60, -RZ, R59.H1_H1 ;  /* 0x3000003bff3c0230 */ /* 0x000fc60000004100 */
[----:B------:R-:W-:Y:S02]  /*42f0*/  FSEL R63, R63, RZ, !P4 ;  /* 0x000000ff3f3f7208 */ /* 0x000fe40006000000 */
[----:B------:R-:W-:-:S03]  /*4300*/  SEL R62, RZ, 0x1000000, P4 ;  /* 0x01000000ff3e7807 */ /* 0x000fc60002000000 */
[----:B------:R-:W-:Y:S01]  /*4310*/  FMUL.FTZ R209, R34, R63 ;  /* 0x0000003f22d17220 */ /* 0x000fe20000410000 */
[----:B------:R-:W-:-:S03]  /*4320*/  SEL R63, RZ, 0x1, P6 ;  /* 0x00000001ff3f7807 */ /* 0x000fc60003000000 */
        /* <DEDUP_REMOVED lines=16> */
[----:B------:R0:W-:Y:S01]  /*4430*/  STG.E.128 [R220.64], R60 ;  /* 0x0000003cdc007986 */ /* 0x0001e2000c101d06 */
[----:B------:R-:W-:-:S03]  /*4440*/  IADD3 R216, R159, 0x20, RZ ;  /* 0x000000209fd87810 */ /* 0x000fc60007ffe0ff */
[----:B------:R0:W-:Y:S04]  /*4450*/  STG.E.64 [R218.64], R222 ;  /* 0x000000deda007986 */ /* 0x0001e8000c101b06 */
.L_x_7424:
[----:B------:R-:W-:Y:S05]  /*4460*/  BSYNC B1 ;  /* 0x0000000000017941 */ /* 0x000fea0003800000 */
.L_x_7423:
        /* <DEDUP_REMOVED lines=23> */
.L_x_7484:
[----:B0-----:R-:W-:Y:S02]  /*45e0*/  IMAD.MOV.U32 R185, RZ, RZ, R164 ;  /* 0x000000ffffb97224 */ /* 0x001fe400078e00a4 */
.L_x_7485:
[----:B------:R-:W-:Y:S05]  /*45f0*/  BSYNC B2 ;  /* 0x0000000000027941 */ /* 0x000fea0003800000 */
.L_x_7483:
        /* <DEDUP_REMOVED lines=16> */
.L_x_7489:
[----:B------:R-:W-:Y:S05]  /*4700*/  BSYNC B3 ;  /* 0x0000000000037941 */ /* 0x000fea0003800000 */
.L_x_7488:
        /* <DEDUP_REMOVED lines=42> */
.L_x_7487:
[----:B------:R-:W-:Y:S05]  /*49b0*/  BSYNC B2 ;  /* 0x0000000000027941 */ /* 0x000fea0003800000 */
.L_x_7486:
[----:B------:R-:W0:Y:S01]  /*49c0*/  I2F.U32 R166, R185 ;  /* 0x000000b900a67306 */ /* 0x000e220000201000 */
[----:B------:R-:W-:Y:S01]  /*49d0*/  HFMA2.MMA R211, -RZ, RZ, 0.1171875, 0 ;  /* 0x2f800000ffd37435 */ /* 0x000fe200000001ff */
        /* <DEDUP_REMOVED lines=23> */
.L_x_7491:
[----:B------:R-:W-:Y:S02]  /*4b50*/  MOV R161, R164 ;  /* 0x000000a400a17202 */ /* 0x000fe40000000f00 */
.L_x_7492:
[----:B------:R-:W-:Y:S05]  /*4b60*/  BSYNC B2 ;  /* 0x0000000000027941 */ /* 0x000fea0003800000 */
.L_x_7490:
        /* <DEDUP_REMOVED lines=16> */
.L_x_7496:
[----:B------:R-:W-:Y:S05]  /*4c70*/  BSYNC B3 ;  /* 0x0000000000037941 */ /* 0x000fea0003800000 */
.L_x_7495:
        /* <DEDUP_REMOVED lines=41> */
[----:B------:R-:W-:Y:S02]  /*4f10*/  MOV R174, RZ ;  /* 0x000000ff00ae7202 */ /* 0x000fe40000000f00 */
.L_x_7494:
[----:B------:R-:W-:Y:S05]  /*4f20*/  BSYNC B2 ;  /* 0x0000000000027941 */ /* 0x000fea0003800000 */
.L_x_7493:
[----:B------:R-:W0:Y:S01]  /*4f30*/  I2F.U32 R186, R161 ;  /* 0x000000a100ba7306 */ /* 0x000e220000201000 */
[----:B------:R-:W-:Y:S01]  /*4f40*/  HADD2.F32 R175, -RZ, R60.H1_H1 ;  /* 0x3000003cffaf7230 */ /* 0x000fe20000004100 */
[----:B------:R-:W-:Y:S01]  /*4f50*/  LOP3.LUT R43, R43, 0xfffffffd, RZ, 0xc0, !PT ;  /* 0xfffffffd2b2b7812 */ /* 0x000fe200078ec0ff */
        /* <DEDUP_REMOVED lines=21> */
.L_x_7498:
[----:B------:R-:W-:Y:S02]  /*50b0*/  MOV R60, R164 ;  /* 0x000000a4003c7202 */ /* 0x000fe40000000f00 */
.L_x_7499:
[----:B------:R-:W-:Y:S05]  /*50c0*/  BSYNC B2 ;  /* 0x0000000000027941 */ /* 0x000fea0003800000 */
.L_x_7497:
        /* <DEDUP_REMOVED lines=16> */
.L_x_7503:
[----:B------:R-:W-:Y:S05]  /*51d0*/  BSYNC B3 ;  /* 0x0000000000037941 */ /* 0x000fea0003800000 */
.L_x_7502:
        /* <DEDUP_REMOVED lines=9> */
[----:B------:R-:W-:Y:S01]  /*5270*/  LOP3.LUT R161, R165, UR10, R161, 0x96, !PT ;  /* 0x0000000aa5a17c12 */ /* 0x000fe2000f8e96a1 */
[----:B------:R-:W-:-:S03]  /*5280*/  HFMA2.MMA R185, -RZ, RZ, 0, 0 ;  /* 0x00000000ffb97435 */ /* 0x000fc600000001ff */
        /* <DEDUP_REMOVED lines=31> */
.L_x_7501:
[----:B------:R-:W-:Y:S05]  /*5480*/  BSYNC B2 ;  /* 0x0000000000027941 */ /* 0x000fea0003800000 */
.L_x_7500:
        /* <DEDUP_REMOVED lines=22> */
.L_x_7505:
[----:B------:R-:W-:Y:S02]  /*55f0*/  MOV R60, R164 ;  /* 0x000000a4003c7202 */ /* 0x000fe40000000f00 */
.L_x_7506:
[----:B------:R-:W-:Y:S05]  /*5600*/  BSYNC B2 ;  /* 0x0000000000027941 */ /* 0x000fea0003800000 */
.L_x_7504:
        /* <DEDUP_REMOVED lines=16> */
.L_x_7510:
[----:B------:R-:W-:Y:S05]  /*5710*/  BSYNC B3 ;  /* 0x0000000000037941 */ /* 0x000fea0003800000 */
.L_x_7509:
        /* <DEDUP_REMOVED lines=42> */
.L_x_7508:
[----:B------:R-:W-:Y:S05]  /*59c0*/  BSYNC B2 ;  /* 0x0000000000027941 */ /* 0x000fea0003800000 */
.L_x_7507:
        /* <DEDUP_REMOVED lines=22> */
.L_x_7512:
[----:B------:R-:W-:Y:S02]  /*5b30*/  MOV R161, R164 ;  /* 0x000000a400a17202 */ /* 0x000fe40000000f00 */
.L_x_7513:
[----:B------:R-:W-:Y:S05]  /*5b40*/  BSYNC B2 ;  /* 0x0000000000027941 */ /* 0x000fea0003800000 */
.L_x_7511:
        /* <DEDUP_REMOVED lines=16> */
.L_x_7517:
[----:B------:R-:W-:Y:S05]  /*5c50*/  BSYNC B3 ;  /* 0x0000000000037941 */ /* 0x000fea0003800000 */
.L_x_7516:
        /* <DEDUP_REMOVED lines=40> */
[----:B------:R-:W-:-:S04]  /*5ee0*/  LOP3.LUT R165, R165, UR25, R198, 0x96, !PT ;  /* 0x00000019a5a57c12 */ /* 0x000fc8000f8e96c6 */
[----:B------:R-:W-:Y:S02]  /*5ef0*/  LOP3.LUT R163, R163, UR26, R60, 0x96, !PT ;  /* 0x0000001aa3a37c12 */ /* 0x000fe4000f8e963c */
.L_x_7515:
[----:B------:R-:W-:Y:S05]  /*5f00*/  BSYNC B2 ;  /* 0x0000000000027941 */ /* 0x000fea0003800000 */
.L_x_7514:
        /* <DEDUP_REMOVED lines=22> */
.L_x_7519:
[----:B------:R-:W-:Y:S02]  /*6070*/  MOV R161, R164 ;  /* 0x000000a400a17202 */ /* 0x000fe40000000f00 */
.L_x_7520:
[----:B------:R-:W-:Y:S05]  /*6080*/  BSYNC B2 ;  /* 0x0000000000027941 */ /* 0x000fea0003800000 */
.L_x_7518:
        /* <DEDUP_REMOVED lines=16> */
.L_x_7524:
[----:B------:R-:W-:Y:S05]  /*6190*/  BSYNC B3 ;  /* 0x0000000000037941 */ /* 0x000fea0003800000 */
.L_x_7523:
        /* <DEDUP_REMOVED lines=41> */
[----:B------:R-:W-:-:S06]  /*6430*/  HFMA2.MMA R60, -RZ, RZ, 0, 0 ;  /* 0x00000000ff3c7435 */ /* 0x000fcc00000001ff */
.L_x_7522:
[----:B------:R-:W-:Y:S05]  /*6440*/  BSYNC B2 ;  /* 0x0000000000027941 */ /* 0x000fea0003800000 */
.L_x_7521:
        /* <DEDUP_REMOVED lines=22> */
.L_x_7526:
[----:B------:R-:W-:Y:S02]  /*65b0*/  MOV R62, R164 ;  /* 0x000000a4003e7202 */ /* 0x000fe40000000f00 */
.L_x_7527:
[----:B------:R-:W-:Y:S05]  /*65c0*/  BSYNC B2 ;  /* 0x0000000000027941 */ /* 0x000fea0003800000 */
.L_x_7525:
        /* <DEDUP_REMOVED lines=16> */
.L_x_7531:
[----:B------:R-:W-:Y:S05]  /*66d0*/  BSYNC B3 ;  /* 0x0000000000037941 */ /* 0x000fea0003800000 */
.L_x_7530:
        /* <DEDUP_REMOVED lines=42> */
.L_x_7529:
[----:B------:R-:W-:Y:S05]  /*6980*/  BSYNC B2 ;  /* 0x0000000000027941 */ /* 0x000fea0003800000 */
.L_x_7528:
        /* <DEDUP_REMOVED lines=22> */
.L_x_7533:
[----:B------:R-:W-:Y:S02]  /*6af0*/  MOV R62, R164 ;  /* 0x000000a4003e7202 */ /* 0x000fe40000000f00 */
.L_x_7534:
[----:B------:R-:W-:Y:S05]  /*6b00*/  BSYNC B2 ;  /* 0x0000000000027941 */ /* 0x000fea0003800000 */
.L_x_7532:
        /* <DEDUP_REMOVED lines=18> */
.L_x_7538:
[----:B------:R-:W-:Y:S05]  /*6c30*/  BSYNC B3 ;  /* 0x0000000000037941 */ /* 0x000fea0003800000 */
.L_x_7537:
        /* <DEDUP_REMOVED lines=42> */
.L_x_7536:
[----:B------:R-:W-:Y:S05]  /*6ee0*/  BSYNC B2 ;  /* 0x0000000000027941 */ /* 0x000fea0003800000 */
.L_x_7535:
        /* <DEDUP_REMOVED lines=39> */
.L_x_7482:
[----:B------:R-:W-:Y:S05]  /*7160*/  BSYNC B1 ;  /* 0x0000000000017941 */ /* 0x000fea0003800000 */
.L_x_7481:
        /* <DEDUP_REMOVED lines=23> */
.L_x_7542:
[----:B0-----:R-:W-:Y:S02]  /*72e0*/  IMAD.MOV.U32 R200, RZ, RZ, R164 ;  /* 0x000000ffffc87224 */ /* 0x001fe400078e00a4 */
.L_x_7543:
[----:B------:R-:W-:Y:S05]  /*72f0*/  BSYNC B2 ;  /* 0x0000000000027941 */ /* 0x000fea0003800000 */
.L_x_7541:
        /* <DEDUP_REMOVED lines=16> */
.L_x_7547:
[----:B------:R-:W-:Y:S05]  /*7400*/  BSYNC B3 ;  /* 0x0000000000037941 */ /* 0x000fea0003800000 */
.L_x_7546:
        /* <DEDUP_REMOVED lines=41> */
[----:B------:R-:W-:Y:S02]  /*76a0*/  LOP3.LUT R163, R163, UR26, R176, 0x96, !PT ;  /* 0x0000001aa3a37c12 */ /* 0x000fe4000f8e96b0 */
.L_x_7545:
[----:B------:R-:W-:Y:S05]  /*76b0*/  BSYNC B2 ;  /* 0x0000000000027941 */ /* 0x000fea0003800000 */
.L_x_7544:
        /* <DEDUP_REMOVED lines=25> */
.L_x_7549:
[----:B------:R-:W-:Y:S02]  /*7850*/  IMAD.MOV.U32 R161, RZ, RZ, R164 ;  /* 0x000000ffffa17224 */ /* 0x000fe400078e00a4 */
.L_x_7550:
[----:B------:R-:W-:Y:S05]  /*7860*/  BSYNC B2 ;  /* 0x0000000000027941 */ /* 0x000fea0003800000 */
.L_x_7548:
        /* <DEDUP_REMOVED lines=16> */
.L_x_7554:
[----:B------:R-:W-:Y:S05]  /*7970*/  BSYNC B3 ;  /* 0x0000000000037941 */ /* 0x000fea0003800000 */
.L_x_7553:
        /* <DEDUP_REMOVED lines=42> */
.L_x_7552:
[----:B------:R-:W-:Y:S05]  /*7c20*/  BSYNC B2 ;  /* 0x0000000000027941 */ /* 0x000fea0003800000 */
.L_x_7551:
        /* <DEDUP_REMOVED lines=24> */
.L_x_7556:
[----:B------:R-:W-:Y:S02]  /*7db0*/  IMAD.MOV.U32 R60, RZ, RZ, R164 ;  /* 0x000000ffff3c7224 */ /* 0x000fe400078e00a4 */
.L_x_7557:
[----:B------:R-:W-:Y:S05]  /*7dc0*/  BSYNC B2 ;  /* 0x0000000000027941 */ /* 0x000fea0003800000 */
.L_x_7555:
        /* <DEDUP_REMOVED lines=16> */
.L_x_7561:
[----:B------:R-:W-:Y:S05]  /*7ed0*/  BSYNC B3 ;  /* 0x0000000000037941 */ /* 0x000fea0003800000 */
.L_x_7560:
        /* <DEDUP_REMOVED lines=42> */
.L_x_7559:
[----:B------:R-:W-:Y:S05]  /*8180*/  BSYNC B2 ;  /* 0x0000000000027941 */ /* 0x000fea0003800000 */
.L_x_7558:
        /* <DEDUP_REMOVED lines=22> */
.L_x_7563:
[----:B------:R-:W-:Y:S02]  /*82f0*/  IMAD.MOV.U32 R60, RZ, RZ, R164 ;  /* 0x000000ffff3c7224 */ /* 0x000fe400078e00a4 */
.L_x_7564:
[----:B------:R-:W-:Y:S05]  /*8300*/  BSYNC B2 ;  /* 0x0000000000027941 */ /* 0x000fea0003800000 */
.L_x_7562:
        /* <DEDUP_REMOVED lines=16> */
.L_x_7568:
[----:B------:R-:W-:Y:S05]  /*8410*/  BSYNC B3 ;  /* 0x0000000000037941 */ /* 0x000fea0003800000 */
.L_x_7567:
        /* <DEDUP_REMOVED lines=42> */
.L_x_7566:
[----:B------:R-:W-:Y:S05]  /*86c0*/  BSYNC B2 ;  /* 0x0000000000027941 */ /* 0x000fea0003800000 */
.L_x_7565:
        /* <DEDUP_REMOVED lines=22> */
.L_x_7570:
[----:B------:R-:W-:Y:S02]  /*8830*/  IMAD.MOV.U32 R161, RZ, RZ, R164 ;  /* 0x000000ffffa17224 */ /* 0x000fe400078e00a4 */
.L_x_7571:
[----:B------:R-:W-:Y:S05]  /*8840*/  BSYNC B2 ;  /* 0x0000000000027941 */ /* 0x000fea0003800000 */
.L_x_7569:
        /* <DEDUP_REMOVED lines=16> */
.L_x_7575:
[----:B------:R-:W-:Y:S05]  /*8950*/  BSYNC B3 ;  /* 0x0000000000037941 */ /* 0x000fea0003800000 */
.L_x_7574:
        /* <DEDUP_REMOVED lines=42> */
.L_x_7573:
[----:B------:R-:W-:Y:S05]  /*8c00*/  BSYNC B2 ;  /* 0x0000000000027941 */ /* 0x000fea0003800000 */
.L_x_7572:
        /* <DEDUP_REMOVED lines=22> */
.L_x_7577:
[----:B------:R-:W-:Y:S02]  /*8d70*/  IMAD.MOV.U32 R161, RZ, RZ, R164 ;  /* 0x000000ffffa17224 */ /* 0x000fe400078e00a4 */
.L_x_7578:
[----:B------:R-:W-:Y:S05]  /*8d80*/  BSYNC B2 ;  /* 0x0000000000027941 */ /* 0x000fea0003800000 */
.L_x_7576:
        /* <DEDUP_REMOVED lines=16> */
.L_x_7582:
[----:B------:R-:W-:Y:S05]  /*8e90*/  BSYNC B3 ;  /* 0x0000000000037941 */ /* 0x000fea0003800000 */
.L_x_7581:
        /* <DEDUP_REMOVED lines=42> */
.L_x_7580:
[----:B------:R-:W-:Y:S05]  /*9140*/  BSYNC B2 ;  /* 0x0000000000027941 */ /* 0x000fea0003800000 */
.L_x_7579:
        /* <DEDUP_REMOVED lines=22> */
.L_x_7584:
[----:B------:R-:W-:Y:S02]  /*92b0*/  IMAD.MOV.U32 R62, RZ, RZ, R164 ;  /* 0x000000ffff3e7224 */ /* 0x000fe400078e00a4 */
.L_x_7585:
[----:B------:R-:W-:Y:S05]  /*92c0*/  BSYNC B2 ;  /* 0x0000000000027941 */ /* 0x000fea0003800000 */
.L_x_7583:
        /* <DEDUP_REMOVED lines=16> */
.L_x_7589:
[----:B------:R-:W-:Y:S05]  /*93d0*/  BSYNC B3 ;  /* 0x0000000000037941 */ /* 0x000fea0003800000 */
.L_x_7588:
        /* <DEDUP_REMOVED lines=42> */
.L_x_7587:
[----:B------:R-:W-:Y:S05]  /*9680*/  BSYNC B2 ;  /* 0x0000000000027941 */ /* 0x000fea0003800000 */
.L_x_7586:
        /* <DEDUP_REMOVED lines=22> */
.L_x_7591:
[----:B------:R-:W-:Y:S02]  /*97f0*/  IMAD.MOV.U32 R62, RZ, RZ, R164 ;  /* 0x000000ffff3e7224 */ /* 0x000fe400078e00a4 */
.L_x_7592:
[----:B------:R-:W-:Y:S05]  /*9800*/  BSYNC B2 ;  /* 0x0000000000027941 */ /* 0x000fea0003800000 */
.L_x_7590:
        /* <DEDUP_REMOVED lines=18> */
.L_x_7596:
[----:B------:R-:W-:Y:S05]  /*9930*/  BSYNC B3 ;  /* 0x0000000000037941 */ /* 0x000fea0003800000 */
.L_x_7595:
        /* <DEDUP_REMOVED lines=42> */
.L_x_7594:
[----:B------:R-:W-:Y:S05]  /*9be0*/  BSYNC B2 ;  /* 0x0000000000027941 */ /* 0x000fea0003800000 */
.L_x_7593:
        /* <DEDUP_REMOVED lines=39> */
.L_x_7540:
[----:B------:R-:W-:Y:S05]  /*9e60*/  BSYNC B1 ;  /* 0x0000000000017941 */ /* 0x000fea0003800000 */
.L_x_7539:
        /* <DEDUP_REMOVED lines=23> */
.L_x_7600:
[----:B0-----:R-:W-:Y:S02]  /*9fe0*/  IMAD.MOV.U32 R202, RZ, RZ, R164 ;  /* 0x000000ffffca7224 */ /* 0x001fe400078e00a4 */
.L_x_7601:
[----:B------:R-:W-:Y:S05]  /*9ff0*/  BSYNC B2 ;  /* 0x0000000000027941 */ /* 0x000fea0003800000 */
.L_x_7599:
        /* <DEDUP_REMOVED lines=16> */
.L_x_7605:
[----:B------:R-:W-:Y:S05]  /*a100*/  BSYNC B3 ;  /* 0x0000000000037941 */ /* 0x000fea0003800000 */
.L_x_7604:
        /* <DEDUP_REMOVED lines=42> */
.L_x_7603:
[----:B------:R-:W-:Y:S05]  /*a3b0*/  BSYNC B2 ;  /* 0x0000000000027941 */ /* 0x000fea0003800000 */
.L_x_7602:
[----:B------:R-:W0:Y:S01]  /*a3c0*/  I2F.U32 R161, R202 ;  /* 0x000000ca00a17306 */ /* 0x000e220000201000 */
[----:B------:R-:W-:Y:S01]  /*a3d0*/  HFMA2.MMA R208, -RZ, RZ, 0.1171875, 0 ;  /* 0x2f800000ffd07435 */ /* 0x000fe200000001ff */
[----:B-----5:R-:W-:Y:S01]  /*a3e0*/  HADD2.F32 R169, -RZ, R60.H0_H0 ;  /* 0x2000003cffa97230 */ /* 0x020fe20000004100 */
[----:B------:R-:W-:Y:S01]  /*a3f0*/  LOP3.LUT R43, R43, 0xfffffffb, RZ, 0xc0, !PT ;  /* 0xfffffffb2b2b7812 */ /* 0x000fe200078ec0ff */
        /* <DEDUP_REMOVED lines=21> */
.L_x_7607:
[----:B------:R-:W-:Y:S02]  /*a550*/  MOV R161, R164 ;  /* 0x000000a400a17202 */ /* 0x000fe40000000f00 */
.L_x_7608:
[----:B------:R-:W-:Y:S05]  /*a560*/  BSYNC B2 ;  /* 0x0000000000027941 */ /* 0x000fea0003800000 */
.L_x_7606:
        /* <DEDUP_REMOVED lines=16> */
.L_x_7612:
[----:B------:R-:W-:Y:S05]  /*a670*/  BSYNC B3 ;  /* 0x0000000000037941 */ /* 0x000fea0003800000 */
.L_x_7611:
        /* <DEDUP_REMOVED lines=36> */
[----:B------:R-:W-:Y:S02]  /*a8c0*/  MOV R179, RZ ;  /* 0x000000ff00b37202 */ /* 0x000fe40000000f00 */
[----:B------:R-:W-:Y:S01]  /*a8d0*/  LOP3.LUT R162, R191, UR23, R162, 0x96, !PT ;  /* 0x00000017bfa27c12 */ /* 0x000fe2000f8e96a2 */
[----:B------:R-:W-:-:S04]  /*a8e0*/  IMAD.WIDE.U32 R164, R164, -0x326172a9, RZ ;  /* 0xcd9e8d57a4a47825 */ /* 0x000fc800078e00ff */
[----:B------:R-:W-:Y:S01]  /*a8f0*/  IMAD.WIDE.U32 R162, R162, -0x2daee0ad, RZ ;  /* 0xd2511f53a2a27825 */ /* 0x000fe200078e00ff */
[----:B------:R-:W-:-:S04]  /*a900*/  LOP3.LUT R165, R165, UR25, R190, 0x96, !PT ;  /* 0x00000019a5a57c12 */ /* 0x000fc8000f8e96be */
[----:B------:R-:W-:Y:S02]  /*a910*/  LOP3.LUT R163, R163, UR26, R178, 0x96, !PT ;  /* 0x0000001aa3a37c12 */ /* 0x000fe4000f8e96b2 */
.L_x_7610:
[----:B------:R-:W-:Y:S05]  /*a920*/  BSYNC B2 ;  /* 0x0000000000027941 */ /* 0x000fea0003800000 */
.L_x_7609:
        /* <DEDUP_REMOVED lines=24> */
.L_x_7614:
[----:B------:R-:W-:Y:S02]  /*aab0*/  MOV R60, R164 ;  /* 0x000000a4003c7202 */ /* 0x000fe40000000f00 */
.L_x_7615:
[----:B------:R-:W-:Y:S05]  /*aac0*/  BSYNC B2 ;  /* 0x0000000000027941 */ /* 0x000fea0003800000 */
.L_x_7613:
        /* <DEDUP_REMOVED lines=16> */
.L_x_7619:
[----:B------:R-:W-:Y:S05]  /*abd0*/  BSYNC B3 ;  /* 0x0000000000037941 */ /* 0x000fea0003800000 */
.L_x_7618:
        /* <DEDUP_REMOVED lines=42> */
.L_x_7617:
[----:B------:R-:W-:Y:S05]  /*ae80*/  BSYNC B2 ;  /* 0x0000000000027941 */ /* 0x000fea0003800000 */
.L_x_7616:
        /* <DEDUP_REMOVED lines=22> */
.L_x_7621:
[----:B------:R-:W-:Y:S02]  /*aff0*/  MOV R60, R164 ;  /* 0x000000a4003c7202 */ /* 0x000fe40000000f00 */
.L_x_7622:
[----:B------:R-:W-:Y:S05]  /*b000*/  BSYNC B2 ;  /* 0x0000000000027941 */ /* 0x000fea0003800000 */
.L_x_7620:
        /* <DEDUP_REMOVED lines=16> */
.L_x_7626:
[----:B------:R-:W-:Y:S05]  /*b110*/  BSYNC B3 ;  /* 0x0000000000037941 */ /* 0x000fea0003800000 */
.L_x_7625:
        /* <DEDUP_REMOVED lines=42> */
.L_x_7624:
[----:B------:R-:W-:Y:S05]  /*b3c0*/  BSYNC B2 ;  /* 0x0000000000027941 */ /* 0x000fea0003800000 */
.L_x_7623:
[----:B------:R-:W0:Y:S01]  /*b3d0*/  I2F.U32 R161, R60 ;  /* 0x0000003c00a17306 */ /* 0x000e220000201000 */
[----:B------:R-:W-:Y:S01]  /*b3e0*/  HADD2.F32 R61, -RZ, R61.H1_H1 ;  /* 0x3000003dff3d7230 */ /* 0x000fe20000004100 */
[----:B------:R-:W-:Y:S01]  /*b3f0*/  ISETP.NE.AND P3, PT, R191, 0x1, PT ;  /* 0x00000001bf00780c */ /* 0x000fe20003f65270 */
[----:B------:R-:W-:Y:S03]  /*b400*/  BSSY B2, `(.L_x_7627) ;  /* 0x0000014000027945 */ /* 0x000fe60003800000 */
[----:B------:R-:W-:-:S04]  /*b410*/  FMUL.FTZ R61, R61, R214 ;  /* 0x000000d63d3d7220 */ /* 0x000fc80000410000 */
[----:B------:R-:W-:Y:S02]  /*b420*/  FMUL.FTZ R61, R61, c[0x0][0x1e8] ;  /* 0x00007a003d3d7a20 */ /* 0x000fe40000410000 */
[----:B0-----:R-:W-:-:S05]  /*b430*/  FFMA.FTZ R161, R161, R208, 1.1641532182693481445e-10 ;  /* 0x2f000000a1a17423 */ /* 0x001fca00000100d0 */
[----:B------:R-:W-:Y:S01]  /*b440*/  FSETP.GTU.FTZ.AND P2, PT, R161, c[0x0][0x1e4], PT ;  /* 0x00007900a1007a0b */ /* 0x000fe20003f5c000 */
[----:B------:R-:W-:-:S03]  /*b450*/  @P0 HADD2.F32 R161, -RZ, R57.H1_H1 ;  /* 0x30000039ffa10230 */ /* 0x000fc60000004100 */
        /* <DEDUP_REMOVED lines=13> */
.L_x_7628:
[----:B------:R-:W-:Y:S02]  /*b530*/  MOV R161, R164 ;  /* 0x000000a400a17202 */ /* 0x000fe40000000f00 */
.L_x_7629:
[----:B------:R-:W-:Y:S05]  /*b540*/  BSYNC B2 ;  /* 0x0000000000027941 */ /* 0x000fea0003800000 */
.L_x_7627:
        /* <DEDUP_REMOVED lines=16> */
.L_x_7633:
[----:B------:R-:W-:Y:S05]  /*b650*/  BSYNC B3 ;  /* 0x0000000000037941 */ /* 0x000fea0003800000 */
.L_x_7632:
        /* <DEDUP_REMOVED lines=42> */
.L_x_7631:
[----:B------:R-:W-:Y:S05]  /*b900*/  BSYNC B2 ;  /* 0x0000000000027941 */ /* 0x000fea0003800000 */
.L_x_7630:
        /* <DEDUP_REMOVED lines=22> */
.L_x_7635:
[----:B------:R-:W-:Y:S02]  /*ba70*/  MOV R161, R164 ;  /* 0x000000a400a17202 */ /* 0x000fe40000000f00 */
.L_x_7636:
[----:B------:R-:W-:Y:S05]  /*ba80*/  BSYNC B2 ;  /* 0x0000000000027941 */ /* 0x000fea0003800000 */
.L_x_7634:
        /* <DEDUP_REMOVED lines=16> */
.L_x_7640:
[----:B------:R-:W-:Y:S05]  /*bb90*/  BSYNC B3 ;  /* 0x0000000000037941 */ /* 0x000fea0003800000 */
.L_x_7639:
        /* <DEDUP_REMOVED lines=42> */
.L_x_7638:
[----:B------:R-:W-:Y:S05]  /*be40*/  BSYNC B2 ;  /* 0x0000000000027941 */ /* 0x000fea0003800000 */
.L_x_7637:
        /* <DEDUP_REMOVED lines=22> */
.L_x_7642:
[----:B------:R-:W-:Y:S02]  /*bfb0*/  MOV R62, R164 ;  /* 0x000000a4003e7202 */ /* 0x000fe40000000f00 */
.L_x_7643:
[----:B------:R-:W-:Y:S05]  /*bfc0*/  BSYNC B2 ;  /* 0x0000000000027941 */ /* 0x000fea0003800000 */
.L_x_7641:
        /* <DEDUP_REMOVED lines=16> */
.L_x_7647:
[----:B------:R-:W-:Y:S05]  /*c0d0*/  BSYNC B3 ;  /* 0x0000000000037941 */ /* 0x000fea0003800000 */
.L_x_7646:
        /* <DEDUP_REMOVED lines=42> */
.L_x_7645:
[----:B------:R-:W-:Y:S05]  /*c380*/  BSYNC B2 ;  /* 0x0000000000027941 */ /* 0x000fea0003800000 */
.L_x_7644:
        /* <DEDUP_REMOVED lines=22> */
.L_x_7649:
[----:B------:R-:W-:Y:S02]  /*c4f0*/  MOV R62, R164 ;  /* 0x000000a4003e7202 */ /* 0x000fe40000000f00 */
.L_x_7650:
[----:B------:R-:W-:Y:S05]  /*c500*/  BSYNC B2 ;  /* 0x0000000000027941 */ /* 0x000fea0003800000 */
.L_x_7648:
        /* <DEDUP_REMOVED lines=18> */
.L_x_7654:
[----:B------:R-:W-:Y:S05]  /*c630*/  BSYNC B3 ;  /* 0x0000000000037941 */ /* 0x000fea0003800000 */
.L_x_7653:
        /* <DEDUP_REMOVED lines=42> */
.L_x_7652:
[----:B------:R-:W-:Y:S05]  /*c8e0*/  BSYNC B2 ;  /* 0x0000000000027941 */ /* 0x000fea0003800000 */
.L_x_7651:
        /* <DEDUP_REMOVED lines=9> */
[----:B------:R-:W-:Y:S02]  /*c980*/  SEL R222, RZ, 0x1, P5 ;  /* 0x00000001ffde7807 */ /* 0x000fe40002800000 */
[----:B------:R-:W-:Y:S01]  /*c990*/  LOP3.LUT P6, RZ, R43, 0x4, RZ, 0xc0, !PT ;  /* 0x000000042bff7812 */ /* 0x000fe200078cc0ff */
[----:B0-----:R-:W-:Y:S01]  /*c9a0*/  FFMA.FTZ R61, R61, R208, 1.1641532182693481445e-10 ;  /* 0x2f0000003d3d7423 */ /* 0x001fe200000100d0 */
[----:B------:R-:W-:Y:S01]  /*c9b0*/  SEL R217, RZ, 0x1, P3 ;  /* 0x00000001ffd97807 */ /* 0x000fe20001800000 */
[----:B------:R-:W-:-:S03]  /*c9c0*/  IMAD.WIDE.U32 R224, R224, 0x10000, RZ ;  /* 0x00010000e0e07825 */ /* 0x000fc600078e00ff */
[----:B------:R-:W-:Y:S01]  /*c9d0*/  FSETP.GTU.FTZ.AND P4, PT, R61, c[0x0][0x1e4], PT ;  /* 0x000079003d007a0b */ /* 0x000fe20003f9c000 */
[----:B------:R-:W-:Y:S01]  /*c9e0*/  @P0 HADD2.F32 R61, -RZ, R59.H1_H1 ;  /* 0x3000003bff3d0230 */ /* 0x000fe20000004100 */
[----:B------:R-:W-:Y:S02]  /*c9f0*/  IMAD.WIDE.U32 R222, R222, 0x100, RZ ;  /* 0x00000100dede7825 */ /* 0x000fe400078e00ff */
        /* <DEDUP_REMOVED lines=13> */
[----:B------:R-:W-:Y:S02]  /*cad0*/  F2FP.PACK_AB R62, R202, R191 ;  /* 0x000000bfca3e723e */ /* 0x000fe400000000ff */
        /* <DEDUP_REMOVED lines=8> */
.L_x_7598:
[----:B------:R-:W-:Y:S05]  /*cb60*/  BSYNC B1 ;  /* 0x0000000000017941 */ /* 0x000fea0003800000 */
.L_x_7597:
        /* <DEDUP_REMOVED lines=23> */
.L_x_7658:
[----:B0-----:R-:W-:Y:S02]  /*cce0*/  IMAD.MOV.U32 R204, RZ, RZ, R164 ;  /* 0x000000ffffcc7224 */ /* 0x001fe400078e00a4 */
.L_x_7659:
[----:B------:R-:W-:Y:S05]  /*ccf0*/  BSYNC B2 ;  /* 0x0000000000027941 */ /* 0x000fea0003800000 */
.L_x_7657:
        /* <DEDUP_REMOVED lines=16> */
.L_x_7663:
[----:B------:R-:W-:Y:S05]  /*ce00*/  BSYNC B3 ;  /* 0x0000000000037941 */ /* 0x000fea0003800000 */
.L_x_7662:
        /* <DEDUP_REMOVED lines=42> */
.L_x_7661:
[----:B------:R-:W-:Y:S05]  /*d0b0*/  BSYNC B2 ;  /* 0x0000000000027941 */ /* 0x000fea0003800000 */
.L_x_7660:
        /* <DEDUP_REMOVED lines=25> */
.L_x_7665:
[----:B------:R-:W-:Y:S02]  /*d250*/  IMAD.MOV.U32 R161, RZ, RZ, R164 ;  /* 0x000000ffffa17224 */ /* 0x000fe400078e00a4 */
.L_x_7666:
[----:B------:R-:W-:Y:S05]  /*d260*/  BSYNC B2 ;  /* 0x0000000000027941 */ /* 0x000fea0003800000 */
.L_x_7664:
        /* <DEDUP_REMOVED lines=16> */
.L_x_7670:
[----:B------:R-:W-:Y:S05]  /*d370*/  BSYNC B3 ;  /* 0x0000000000037941 */ /* 0x000fea0003800000 */
.L_x_7669:
        /* <DEDUP_REMOVED lines=42> */
.L_x_7668:
[----:B------:R-:W-:Y:S05]  /*d620*/  BSYNC B2 ;  /* 0x0000000000027941 */ /* 0x000fea0003800000 */
.L_x_7667:
        /* <DEDUP_REMOVED lines=24> */
.L_x_7672:
[----:B------:R-:W-:Y:S02]  /*d7b0*/  IMAD.MOV.U32 R60, RZ, RZ, R164 ;  /* 0x000000ffff3c7224 */ /* 0x000fe400078e00a4 */
.L_x_7673:
[----:B------:R-:W-:Y:S05]  /*d7c0*/  BSYNC B2 ;  /* 0x0000000000027941 */ /* 0x000fea0003800000 */
.L_x_7671:
        /* <DEDUP_REMOVED lines=16> */
.L_x_7677:
[----:B------:R-:W-:Y:S05]  /*d8d0*/  BSYNC B3 ;  /* 0x0000000000037941 */ /* 0x000fea0003800000 */
.L_x_7676:
        /* <DEDUP_REMOVED lines=42> */
.L_x_7675:
[----:B------:R-:W-:Y:S05]  /*db80*/  BSYNC B2 ;  /* 0x0000000000027941 */ /* 0x000fea0003800000 */
.L_x_7674:
        /* <DEDUP_REMOVED lines=22> */
.L_x_7679:
[----:B------:R-:W-:Y:S02]  /*dcf0*/  IMAD.MOV.U32 R60, RZ, RZ, R164 ;  /* 0x000000ffff3c7224 */ /* 0x000fe400078e00a4 */
.L_x_7680:
[----:B------:R-:W-:Y:S05]  /*dd00*/  BSYNC B2 ;  /* 0x0000000000027941 */ /* 0x000fea0003800000 */
.L_x_7678:
        /* <DEDUP_REMOVED lines=16> */
.L_x_7684:
[----:B------:R-:W-:Y:S05]  /*de10*/  BSYNC B3 ;  /* 0x0000000000037941 */ /* 0x000fea0003800000 */
.L_x_7683:
        /* <DEDUP_REMOVED lines=42> */
.L_x_7682:
[----:B------:R-:W-:Y:S05]  /*e0c0*/  BSYNC B2 ;  /* 0x0000000000027941 */ /* 0x000fea0003800000 */
.L_x_7681:
        /* <DEDUP_REMOVED lines=22> */
.L_x_7686:
[----:B------:R-:W-:Y:S02]  /*e230*/  IMAD.MOV.U32 R161, RZ, RZ, R164 ;  /* 0x000000ffffa17224 */ /* 0x000fe400078e00a4 */
.L_x_7687:
[----:B------:R-:W-:Y:S05]  /*e240*/  BSYNC B2 ;  /* 0x0000000000027941 */ /* 0x000fea0003800000 */
.L_x_7685:
        /* <DEDUP_REMOVED lines=16> */
.L_x_7691:
[----:B------:R-:W-:Y:S05]  /*e350*/  BSYNC B3 ;  /* 0x0000000000037941 */ /* 0x000fea0003800000 */
.L_x_7690:
        /* <DEDUP_REMOVED lines=42> */
.L_x_7689:
[----:B------:R-:W-:Y:S05]  /*e600*/  BSYNC B2 ;  /* 0x0000000000027941 */ /* 0x000fea0003800000 */
.L_x_7688:
        /* <DEDUP_REMOVED lines=22> */
.L_x_7693:
[----:B------:R-:W-:Y:S02]  /*e770*/  IMAD.MOV.U32 R161, RZ, RZ, R164 ;  /* 0x000000ffffa17224 */ /* 0x000fe400078e00a4 */
.L_x_7694:
[----:B------:R-:W-:Y:S05]  /*e780*/  BSYNC B2 ;  /* 0x0000000000027941 */ /* 0x000fea0003800000 */
.L_x_7692:
        /* <DEDUP_REMOVED lines=16> */
.L_x_7698:
[----:B------:R-:W-:Y:S05]  /*e890*/  BSYNC B3 ;  /* 0x0000000000037941 */ /* 0x000fea0003800000 */
.L_x_7697:
        /* <DEDUP_REMOVED lines=42> */
.L_x_7696:
[----:B------:R-:W-:Y:S05]  /*eb40*/  BSYNC B2 ;  /* 0x0000000000027941 */ /* 0x000fea0003800000 */
.L_x_7695:
        /* <DEDUP_REMOVED lines=22> */
.L_x_7700:
[----:B------:R-:W-:Y:S02]  /*ecb0*/  IMAD.MOV.U32 R62, RZ, RZ, R164 ;  /* 0x000000ffff3e7224 */ /* 0x000fe400078e00a4 */
.L_x_7701:
[----:B------:R-:W-:Y:S05]  /*ecc0*/  BSYNC B2 ;  /* 0x0000000000027941 */ /* 0x000fea0003800000 */
.L_x_7699:
        /* <DEDUP_REMOVED lines=16> */
.L_x_7705:
[----:B------:R-:W-:Y:S05]  /*edd0*/  BSYNC B3 ;  /* 0x0000000000037941 */ /* 0x000fea0003800000 */
.L_x_7704:
        /* <DEDUP_REMOVED lines=42> */
.L_x_7703:
[----:B------:R-:W-:Y:S05]  /*f080*/  BSYNC B2 ;  /* 0x0000000000027941 */ /* 0x000fea0003800000 */
.L_x_7702:
        /* <DEDUP_REMOVED lines=22> */
.L_x_7707:
[----:B------:R-:W-:Y:S02]  /*f1f0*/  IMAD.MOV.U32 R62, RZ, RZ, R164 ;  /* 0x000000ffff3e7224 */ /* 0x000fe400078e00a4 */
.L_x_7708:
[----:B------:R-:W-:Y:S05]  /*f200*/  BSYNC B2 ;  /* 0x0000000000027941 */ /* 0x000fea0003800000 */
.L_x_7706:
        /* <DEDUP_REMOVED lines=18> */
.L_x_7712:
[----:B------:R-:W-:Y:S05]  /*f330*/  BSYNC B3 ;  /* 0x0000000000037941 */ /* 0x000fea0003800000 */
.L_x_7711:
        /* <DEDUP_REMOVED lines=42> */
.L_x_7710:
[----:B------:R-:W-:Y:S05]  /*f5e0*/  BSYNC B2 ;  /* 0x0000000000027941 */ /* 0x000fea0003800000 */
.L_x_7709:
        /* <DEDUP_REMOVED lines=39> */
.L_x_7656:
[----:B------:R-:W-:Y:S05]  /*f860*/  BSYNC B1 ;  /* 0x0000000000017941 */ /* 0x000fea0003800000 */
.L_x_7655:
        /* <DEDUP_REMOVED lines=23> */
.L_x_7716:
[----:B0-----:R-:W-:Y:S02]  /*f9e0*/  IMAD.MOV.U32 R206, RZ, RZ, R164 ;  /* 0x000000ffffce7224 */ /* 0x001fe400078e00a4 */
.L_x_7717:
[----:B------:R-:W-:Y:S05]  /*f9f0*/  BSYNC B2 ;  /* 0x0000000000027941 */ /* 0x000fea0003800000 */
.L_x_7715:
        /* <DEDUP_REMOVED lines=16> */
.L_x_7721:
[----:B------:R-:W-:Y:S05]  /*fb00*/  BSYNC B3 ;  /* 0x0000000000037941 */ /* 0x000fea0003800000 */
.L_x_7720:
        /* <DEDUP_REMOVED lines=42> */
.L_x_7719:
[----:B------:R-:W-:Y:S05]  /*fdb0*/  BSYNC B2 ;  /* 0x0000000000027941 */ /* 0x000fea0003800000 */
.L_x_7718:
        /* <DEDUP_REMOVED lines=25> */
.L_x_7723:
[----:B------:R-:W-:Y:S02]  /*ff50*/  MOV R161, R164 ;  /* 0x000000a400a17202 */ /* 0x000fe40000000f00 */
.L_x_7724:
[----:B------:R-:W-:Y:S05]  /*ff60*/  BSYNC B2 ;  /* 0x0000000000027941 */ /* 0x000fea0003800000 */
.L_x_7722:
        /* <DEDUP_REMOVED lines=16> */
.L_x_7728:
[----:B------:R-:W-:Y:S05]  /*10070*/  BSYNC B3 ;  /* 0x0000000000037941 */ /* 0x000fea0003800000 */
.L_x_7727:
        /* <DEDUP_REMOVED lines=42> */
.L_x_7726:
[----:B------:R-:W-:Y:S05]  /*10320*/  BSYNC B2 ;  /* 0x0000000000027941 */ /* 0x000fea0003800000 */
.L_x_7725:
[----:B------:R-:W0:Y:S01]  /*10330*/  I2F.U32 R161, R161 ;  /* 0x000000a100a17306 */ /* 0x000e220000201000 */
[----:B------:R-:W-:Y:S01]  /*10340*/  HADD2.F32 R195, -RZ, R60.H1_H1 ;  /* 0x3000003cffc37230 */ /* 0x000fe20000004100 */
        /* <DEDUP_REMOVED lines=8> */
[----:B------:R-:W-:-:S04]  /*103d0*/  @P0 HADD2.F32 R195, -RZ, R56.H1_H1 ;  /* 0x30000038ffc30230 */ /* 0x000fc80000004100 */
        /* <DEDUP_REMOVED lines=13> */
.L_x_7730:
[----:B------:R-:W-:Y:S02]  /*104b0*/  MOV R60, R164 ;  /* 0x000000a4003c7202 */ /* 0x000fe40000000f00 */
.L_x_7731:
[----:B------:R-:W-:Y:S05]  /*104c0*/  BSYNC B2 ;  /* 0x0000000000027941 */ /* 0x000fea0003800000 */
.L_x_7729:
        /* <DEDUP_REMOVED lines=16> */
.L_x_7735:
[----:B------:R-:W-:Y:S05]  /*105d0*/  BSYNC B3 ;  /* 0x0000000000037941 */ /* 0x000fea0003800000 */
.L_x_7734:
        /* <DEDUP_REMOVED lines=42> */
.L_x_7733:
[----:B------:R-:W-:Y:S05]  /*10880*/  BSYNC B2 ;  /* 0x0000000000027941 */ /* 0x000fea0003800000 */
.L_x_7732:
        /* <DEDUP_REMOVED lines=22> */
.L_x_7737:
[----:B------:R-:W-:Y:S02]  /*109f0*/  MOV R60, R164 ;  /* 0x000000a4003c7202 */ /* 0x000fe40000000f00 */
.L_x_7738:
[----:B------:R-:W-:Y:S05]  /*10a00*/  BSYNC B2 ;  /* 0x0000000000027941 */ /* 0x000fea0003800000 */
.L_x_7736:
        /* <DEDUP_REMOVED lines=16> */
.L_x_7742:
[----:B------:R-:W-:Y:S05]  /*10b10*/  BSYNC B3 ;  /* 0x0000000000037941 */ /* 0x000fea0003800000 */
.L_x_7741:
        /* <DEDUP_REMOVED lines=42> */
.L_x_7740:
[----:B------:R-:W-:Y:S05]  /*10dc0*/  BSYNC B2 ;  /* 0x0000000000027941 */ /* 0x000fea0003800000 */
.L_x_7739:
        /* <DEDUP_REMOVED lines=22> */
.L_x_7744:
[----:B------:R-:W-:Y:S02]  /*10f30*/  MOV R161, R164 ;  /* 0x000000a400a17202 */ /* 0x000fe40000000f00 */
.L_x_7745:
[----:B------:R-:W-:Y:S05]  /*10f40*/  BSYNC B2 ;  /* 0x0000000000027941 */ /* 0x000fea0003800000 */
.L_x_7743:
        /* <DEDUP_REMOVED lines=16> */
.L_x_7749:
[----:B------:R-:W-:Y:S05]  /*11050*/  BSYNC B3 ;  /* 0x0000000000037941 */ /* 0x000fea0003800000 */
.L_x_7748:
        /* <DEDUP_REMOVED lines=42> */
.L_x_7747:
[----:B------:R-:W-:Y:S05]  /*11300*/  BSYNC B2 ;  /* 0x0000000000027941 */ /* 0x000fea0003800000 */
.L_x_7746:
        /* <DEDUP_REMOVED lines=22> */
.L_x_7751:
[----:B------:R-:W-:Y:S02]  /*11470*/  MOV R161, R164 ;  /* 0x000000a400a17202 */ /* 0x000fe40000000f00 */
.L_x_7752:
[----:B------:R-:W-:Y:S05]  /*11480*/  BSYNC B2 ;  /* 0x0000000000027941 */ /* 0x000fea0003800000 */
.L_x_7750:
        /* <DEDUP_REMOVED lines=16> */
.L_x_7756:
[----:B------:R-:W-:Y:S05]  /*11590*/  BSYNC B3 ;  /* 0x0000000000037941 */ /* 0x000fea0003800000 */
.L_x_7755:
        /* <DEDUP_REMOVED lines=42> */
.L_x_7754:
[----:B------:R-:W-:Y:S05]  /*11840*/  BSYNC B2 ;  /* 0x0000000000027941 */ /* 0x000fea0003800000 */
.L_x_7753:
        /* <DEDUP_REMOVED lines=22> */
.L_x_7758:
[----:B------:R-:W-:Y:S02]  /*119b0*/  MOV R62, R164 ;  /* 0x000000a4003e7202 */ /* 0x000fe40000000f00 */
.L_x_7759:
[----:B------:R-:W-:Y:S05]  /*119c0*/  BSYNC B2 ;  /* 0x0000000000027941 */ /* 0x000fea0003800000 */
.L_x_7757:
        /* <DEDUP_REMOVED lines=16> */
.L_x_7763:
[----:B------:R-:W-:Y:S05]  /*11ad0*/  BSYNC B3 ;  /* 0x0000000000037941 */ /* 0x000fea0003800000 */
.L_x_7762:
        /* <DEDUP_REMOVED lines=42> */
.L_x_7761:
[----:B------:R-:W-:Y:S05]  /*11d80*/  BSYNC B2 ;  /* 0x0000000000027941 */ /* 0x000fea0003800000 */
.L_x_7760:
        /* <DEDUP_REMOVED lines=22> */
.L_x_7765:
[----:B------:R-:W-:Y:S02]  /*11ef0*/  MOV R62, R164 ;  /* 0x000000a4003e7202 */ /* 0x000fe40000000f00 */
.L_x_7766:
[----:B------:R-:W-:Y:S05]  /*11f00*/  BSYNC B2 ;  /* 0x0000000000027941 */ /* 0x000fea0003800000 */
.L_x_7764:
        /* <DEDUP_REMOVED lines=18> */
.L_x_7770:
[----:B------:R-:W-:Y:S05]  /*12030*/  BSYNC B3 ;  /* 0x0000000000037941 */ /* 0x000fea0003800000 */
.L_x_7769:
        /* <DEDUP_REMOVED lines=42> */
.L_x_7768:
[----:B------:R-:W-:Y:S05]  /*122e0*/  BSYNC B2 ;  /* 0x0000000000027941 */ /* 0x000fea0003800000 */
.L_x_7767:
        /* <DEDUP_REMOVED lines=18> */
[----:B------:R-:W-:Y:S02]  /*12410*/  SEL R62, RZ, 0x1000000, P4 ;  /* 0x01000000ff3e7807 */ /* 0x000fe40002000000 */
[----:B------:R-:W-:Y:S01]  /*12420*/  SEL R63, RZ, 0x1, P6 ;  /* 0x00000001ff3f7807 */ /* 0x000fe20003000000 */
[----:B------:R-:W-:-:S04]  /*12430*/  FMUL.FTZ R210, R55, R210 ;  /* 0x000000d237d27220 */ /* 0x000fc80000410000 */
        /* <DEDUP_REMOVED lines=13> */
[----:B------:R-:W-:Y:S02]  /*12510*/  LEA.HI.X R219, R216, c[0x0][0x194], RZ, 0x3, P0 ;  /* 0x00006500d8db7a11 */ /* 0x000fe400000f1cff */
[----:B------:R-:W-:Y:S01]  /*12520*/  LOP3.LUT R223, R223, R217, R225, 0xfe, !PT ;  /* 0x000000d9dfdf7212 */ /* 0x000fe200078efee1 */
[----:B------:R0:W-:Y:S04]  /*12530*/  STG.E.128 [R220.64], R60 ;  /* 0x0000003cdc007986 */ /* 0x0001e8000c101d06 */
[----:B------:R0:W-:Y:S02]  /*12540*/  STG.E.64 [R218.64], R222 ;  /* 0x000000deda007986 */ /* 0x0001e4000c101b06 */
.L_x_7714:
[----:B------:R-:W-:Y:S05]  /*12550*/  BSYNC B1 ;  /* 0x0000000000017941 */ /* 0x000fea0003800000 */
.L_x_7713:
        /* <DEDUP_REMOVED lines=58> */
.L_x_7787:
[----:B-1----:R-:W-:Y:S01]  /*12900*/  FADD.FTZ R214, R63, R60 ;  /* 0x0000003c3fd67221 */ /* 0x002fe20000010000 */
[----:B------:R-:W-:Y:S05]  /*12910*/  BRA.DIV ~URZ, `(.L_x_7772) ;  /* 0x000016927f007947 */ /* 0x000fea000b800000 */
[----:B------:R-:W1:Y:S01]  /*12920*/  SHFL.BFLY PT, R60, R214, 0x2, 0x1f ;  /* 0x0c401f00d63c7f89 */ /* 0x000e6200000e0000 */
[----:B------:R-:W-:Y:S01]  /*12930*/  LOP3.LUT P6, RZ, R43, 0x8, RZ, 0xc0, !PT ;  /* 0x000000082bff7812 */ /* 0x000fe200078cc0ff */
        /* <DEDUP_REMOVED lines=114> */
.L_x_7788:
        /* <DEDUP_REMOVED lines=50> */
.L_x_7774:
[----:B------:R-:W-:Y:S05]  /*13380*/  BSYNC B1 ;  /* 0x0000000000017941 */ /* 0x000fea0003800000 */
.L_x_7773:
        /* <DEDUP_REMOVED lines=35> */
.L_x_7776:
[----:B------:R-:W-:Y:S05]  /*135c0*/  BSYNC B1 ;  /* 0x0000000000017941 */ /* 0x000fea0003800000 */
.L_x_7775:
        /* <DEDUP_REMOVED lines=35> */
.L_x_7778:
[----:B------:R-:W-:Y:S05]  /*13800*/  BSYNC B1 ;  /* 0x0000000000017941 */ /* 0x000fea0003800000 */
.L_x_7777:
        /* <DEDUP_REMOVED lines=35> */
.L_x_7780:
[----:B------:R-:W-:Y:S05]  /*13a40*/  BSYNC B1 ;  /* 0x0000000000017941 */ /* 0x000fea0003800000 */
.L_x_7779:
[----:B------:R-:W-:Y:S01]  /*13a50*/  LOP3.LUT P0, RZ, R43, 0x20, RZ, 0xc0, !PT ;  /* 0x000000202bff7812 */ /* 0x000fe2000780c0ff */
[----:B------:R-:W-:-:S12]  /*13a60*/  BSSY B1, `(.L_x_7781) ;  /* 0x0000022000017945 */ /* 0x000fd80003800000 */
[----:B------:R-:W-:Y:S05]  /*13a70*/  @!P0 BRA `(.L_x_7782) ;  /* 0x0000020000008947 */ /* 0x000fea0003800000 */
[--C-:B0-----:R-:W-:Y:S02]  /*13a80*/  FADD.FTZ R216, R193, -R212.reuse ;  /* 0x800000d4c1d87221 */ /* 0x101fe40000010000 */
[--C-:B-1----:R-:W-:Y:S02]  /*13a90*/  FADD.FTZ R60, R170, -R212.reuse ;  /* 0x800000d4aa3c7221 */ /* 0x102fe40000010000 */
        /* <DEDUP_REMOVED lines=30> */
.L_x_7782:
[----:B------:R-:W-:Y:S05]  /*13c80*/  BSYNC B1 ;  /* 0x0000000000017941 */ /* 0x000fea0003800000 */
.L_x_7781:
        /* <DEDUP_REMOVED lines=23> */
[----:B------:R-:W-:Y:S01]  /*13e00*/  FFMA.FTZ R218, R146, R218, R155 ;  /* 0x000000da92da7223 */ /* 0x000fe2000001009b */
[----:B------:R-:W-:Y:S01]  /*13e10*/  F2FP.PACK_AB R61, R216, R61 ;  /* 0x0000003dd83d723e */ /* 0x000fe200000000ff */
[----:B------:R-:W-:Y:S01]  /*13e20*/  FFMA.FTZ R63, R148, R222, R157 ;  /* 0x000000de943f7223 */ /* 0x000fe2000001009d */
[----:B------:R-:W-:Y:S01]  /*13e30*/  F2FP.PACK_AB R60, R217, R60 ;  /* 0x0000003cd93c723e */ /* 0x000fe200000000ff */
[----:B------:R-:W-:Y:S02]  /*13e40*/  FFMA.FTZ R212, R150, R212, R167 ;  /* 0x000000d496d47223 */ /* 0x000fe400000100a7 */
[----:B------:R-:W-:-:S02]  /*13e50*/  FFMA.FTZ R219, R149, R220, R156 ;  /* 0x000000dc95db7223 */ /* 0x000fc4000001009c */
[----:B------:R-:W-:Y:S01]  /*13e60*/  IMAD.MOV.U32 R214, RZ, RZ, 0x10 ;  /* 0x00000010ffd67424 */ /* 0x000fe200078e00ff */
[----:B------:R-:W-:Y:S02]  /*13e70*/  F2FP.PACK_AB R63, R212, R63 ;  /* 0x0000003fd43f723e */ /* 0x000fe400000000ff */
[----:B------:R-:W-:Y:S01]  /*13e80*/  F2FP.PACK_AB R62, R219, R218 ;  /* 0x000000dadb3e723e */ /* 0x000fe200000000ff */
[----:B------:R-:W-:-:S05]  /*13e90*/  IMAD.WIDE.U32 R216, R159, R214, c[0x0][0x208] ;  /* 0x000082009fd87625 */ /* 0x000fca00078e00d6 */
[----:B------:R0:W-:Y:S02]  /*13ea0*/  STG.E.128 [R216.64], R60 ;  /* 0x0000003cd8007986 */ /* 0x0001e4000c101d06 */
.L_x_7784:
[----:B------:R-:W-:Y:S05]  /*13eb0*/  BSYNC B1 ;  /* 0x0000000000017941 */ /* 0x000fea0003800000 */
.L_x_7783:
[----:B01----:R-:W-:-:S04]  /*13ec0*/  IMAD.MOV.U32 R61, RZ, RZ, 0x4 ;  /* 0x00000004ff3d7424 */ /* 0x003fc800078e00ff */
[----:B------:R-:W-:-:S05]  /*13ed0*/  IMAD R42, R61, c[0x0][0x160], R42 ;  /* 0x000058003d2a7a24 */ /* 0x000fca00078e022a */
[----:B------:R-:W-:-:S13]  /*13ee0*/  ISETP.GE.AND P0, PT, R42, c[0x0][0x164], PT ;  /* 0x000059002a007a0c */ /* 0x000fda0003f06270 */
[----:B------:R-:W-:Y:S01]  /*13ef0*/  @P0 CALL.REL.NOINC `(.L_x_7785) ;  /* 0x0000001000000944 */ /* 0x000fe20003c00000 */
[----:B------:R-:W-:Y:S05]  /*13f00*/  BRA `(.L_x_7786) ;  /* 0xfffed78000007947 */ /* 0x000fea000383ffff */
.L_x_7785:
[----:B------:R-:W-:Y:S05]  /*13f10*/  BSYNC B0 ;  /* 0x0000000000007941 */ /* 0x000fea0003800000 */
.L_x_7422:
[----:B------:R-:W-:Y:S05]  /*13f20*/  EXIT ;  /* 0x000000000000794d */ /* 0x000fea0003800000 */
.L_x_7771:
[----:B------:R-:W-:Y:S01]  /*13f30*/  IMAD.MOV.U32 R62, RZ, RZ, R63 ;  /* 0x000000ffff3e7224 */ /* 0x000fe200078e003f */
[----:B------:R-:W-:Y:S01]  /*13f40*/  MOV R219, 0x1 ;  /* 0x0000000100db7802 */ /* 0x000fe20000000f00 */
[----:B------:R-:W-:Y:S01]  /*13f50*/  IMAD.MOV.U32 R212, RZ, RZ, 0x1f ;  /* 0x0000001fffd47424 */ /* 0x000fe200078e00ff */
[----:B------:R-:W-:Y:S01]  /*13f60*/  MOV R60, 0x13f90 ;  /* 0x00013f90003c7802 */ /* 0x000fe20000000f00 */
[----:B------:R-:W-:Y:S02]  /*13f70*/  IMAD.MOV.U32 R221, RZ, RZ, -0x1 ;  /* 0xffffffffffdd7424 */ /* 0x000fe400078e00ff */
[----:B------:R-:W-:Y:S05]  /*13f80*/  CALL.REL.NOINC `($__internal_28_$__cuda_sm70_shflsync_bfly_p) ;  /* 0x000009d000007944 */ /* 0x000fea0003c00000 */
[----:B-1----:R-:W-:Y:S01]  /*13f90*/  IMAD.MOV.U32 R60, RZ, RZ, R219 ;  /* 0x000000ffff3c7224 */ /* 0x002fe200078e00db */
[----:B0-----:R-:W-:Y:S05]  /*13fa0*/  BRA `(.L_x_7787) ;  /* 0xffffe95000007947 */ /* 0x001fea000383ffff */
.L_x_7772:
[----:B------:R-:W-:Y:S01]  /*13fb0*/  MOV R62, R214 ;  /* 0x000000d6003e7202 */ /* 0x000fe20000000f00 */
[----:B------:R-:W-:Y:S01]  /*13fc0*/  IMAD.MOV.U32 R219, RZ, RZ, 0x2 ;  /* 0x00000002ffdb7424 */ /* 0x000fe200078e00ff */
[----:B------:R-:W-:Y:S01]  /*13fd0*/  MOV R60, 0x14010 ;  /* 0x00014010003c7802 */ /* 0x000fe20000000f00 */
[----:B------:R-:W-:Y:S02]  /*13fe0*/  IMAD.MOV.U32 R212, RZ, RZ, 0x1f ;  /* 0x0000001fffd47424 */ /* 0x000fe400078e00ff */
[----:B------:R-:W-:-:S02]  /*13ff0*/  IMAD.MOV.U32 R221, RZ, RZ, -0x1 ;  /* 0xffffffffffdd7424 */ /* 0x000fc400078e00ff */
[----:B0-----:R-:W-:Y:S05]  /*14000*/  CALL.REL.NOINC `($__internal_28_$__cuda_sm70_shflsync_bfly_p) ;  /* 0x0000095000007944 */ /* 0x001fea0003c00000 */
[----:B01----:R-:W-:Y:S01]  /*14010*/  FADD.FTZ R62, R214, R219 ;  /* 0x000000dbd63e7221 */ /* 0x003fe20000010000 */
[----:B------:R-:W-:Y:S01]  /*14020*/  HFMA2.MMA R219, -RZ, RZ, 0, 2.384185791015625e-07 ;  /* 0x00000004ffdb7435 */ /* 0x000fe200000001ff */
[----:B------:R-:W-:Y:S01]  /*14030*/  IMAD.MOV.U32 R212, RZ, RZ, 0x1f ;  /* 0x0000001fffd47424 */ /* 0x000fe200078e00ff */
[----:B------:R-:W-:Y:S01]  /*14040*/  MOV R60, 0x14070 ;  /* 0x00014070003c7802 */ /* 0x000fe20000000f00 */
[----:B------:R-:W-:-:S03]  /*14050*/  IMAD.MOV.U32 R221, RZ, RZ, -0x1 ;  /* 0xffffffffffdd7424 */ /* 0x000fc600078e00ff */
[----:B------:R-:W-:Y:S05]  /*14060*/  CALL.REL.NOINC `($__internal_28_$__cuda_sm70_shflsync_bfly_p) ;  /* 0x000008f000007944 */ /* 0x000fea0003c00000 */
[----:B01----:R-:W-:Y:S01]  /*14070*/  FADD.FTZ R62, R62, R219 ;  /* 0x000000db3e3e7221 */ /* 0x003fe20000010000 */
[----:B------:R-:W-:Y:S01]  /*14080*/  MOV R219, 0x8 ;  /* 0x0000000800db7802 */ /* 0x000fe20000000f00 */
[----:B------:R-:W-:Y:S01]  /*14090*/  IMAD.MOV.U32 R212, RZ, RZ, 0x1f ;  /* 0x0000001fffd47424 */ /* 0x000fe200078e00ff */
[----:B------:R-:W-:Y:S01]  /*140a0*/  MOV R60, 0x140d0 ;  /* 0x000140d0003c7802 */ /* 0x000fe20000000f00 */
[----:B------:R-:W-:-:S02]  /*140b0*/  IMAD.MOV.U32 R221, RZ, RZ, -0x1 ;  /* 0xffffffffffdd7424 */ /* 0x000fc400078e00ff */
[----:B------:R-:W-:Y:S05]  /*140c0*/  CALL.REL.NOINC `($__internal_28_$__cuda_sm70_shflsync_bfly_p) ;  /* 0x0000089000007944 */ /* 0x000fea0003c00000 */
[----:B01----:R-:W-:Y:S01]  /*140d0*/  FADD.FTZ R62, R62, R219 ;  /* 0x000000db3e3e7221 */ /* 0x003fe20000010000 */
[----:B------:R-:W-:Y:S01]  /*140e0*/  HFMA2.MMA R219, -RZ, RZ, 0, 9.5367431640625e-07 ;  /* 0x00000010ffdb7435 */ /* 0x000fe200000001ff */
[----:B------:R-:W-:Y:S01]  /*140f0*/  IMAD.MOV.U32 R212, RZ, RZ, 0x1f ;  /* 0x0000001fffd47424 */ /* 0x000fe200078e00ff */
[----:B------:R-:W-:Y:S01]  /*14100*/  MOV R60, 0x14130 ;  /* 0x00014130003c7802 */ /* 0x000fe20000000f00 */
[----:B------:R-:W-:-:S03]  /*14110*/  IMAD.MOV.U32 R221, RZ, RZ, -0x1 ;  /* 0xffffffffffdd7424 */ /* 0x000fc600078e00ff */
[----:B------:R-:W-:Y:S05]  /*14120*/  CALL.REL.NOINC `($__internal_28_$__cuda_sm70_shflsync_bfly_p) ;  /* 0x0000083000007944 */ /* 0x000fea0003c00000 */
[----:B-1----:R-:W-:Y:S01]  /*14130*/  FADD.FTZ R217, R62, R219 ;  /* 0x000000db3ed97221 */ /* 0x002fe20000010000 */
[----:B------:R-:W-:Y:S01]  /*14140*/  LOP3.LUT P6, RZ, R43, 0x8, RZ, 0xc0, !PT ;  /* 0x000000082bff7812 */ /* 0x000fe200078cc0ff */
[----:B0-----:R-:W-:Y:S01]  /*14150*/  IMAD.MOV.U32 R221, RZ, RZ, -0x1 ;  /* 0xffffffffffdd7424 */ /* 0x001fe200078e00ff */
        /* <DEDUP_REMOVED lines=98> */
[----:B------:R-:W-:-:S02]  /*14780*/  IMAD.MOV.U32 R212, RZ, RZ, 0x1f ;  /* 0x0000001fffd47424 */ /* 0x000fc400078e00ff */
[----:B------:R-:W-:Y:S01]  /*14790*/  @P4 FFMA.FTZ R62, R60, R60, R61 ;  /* 0x0000003c3c3e4223 */ /* 0x000fe2000001003d */
[----:B------:R-:W-:Y:S02]  /*147a0*/  MOV R60, 0x147c0 ;  /* 0x000147c0003c7802 */ /* 0x000fe40000000f00 */
[----:B------:R-:W-:Y:S05]  /*147b0*/  CALL.REL.NOINC `($__internal_28_$__cuda_sm70_shflsync_bfly_p) ;  /* 0x000001a000007944 */ /* 0x000fea0003c00000 */
[----:B01----:R-:W-:Y:S01]  /*147c0*/  FADD.FTZ R62, R62, R219 ;  /* 0x000000db3e3e7221 */ /* 0x003fe20000010000 */
[----:B------:R-:W-:Y:S01]  /*147d0*/  HFMA2.MMA R219, -RZ, RZ, 0, 1.1920928955078125e-07 ;  /* 0x00000002ffdb7435 */ /* 0x000fe200000001ff */
        /* <DEDUP_REMOVED lines=8> */
[----:B------:R-:W-:Y:S02]  /*14860*/  IMAD.MOV.U32 R221, RZ, RZ, -0x1 ;  /* 0xffffffffffdd7424 */ /* 0x000fe400078e00ff */
[----:B------:R-:W-:Y:S05]  /*14870*/  CALL.REL.NOINC `($__internal_28_$__cuda_sm70_shflsync_bfly_p) ;  /* 0x000000e000007944 */ /* 0x000fea0003c00000 */
[----:B01----:R-:W-:Y:S01]  /*14880*/  FADD.FTZ R62, R62, R219 ;  /* 0x000000db3e3e7221 */ /* 0x003fe20000010000 */
[----:B------:R-:W-:Y:S01]  /*14890*/  HFMA2.MMA R219, -RZ, RZ, 0, 4.76837158203125e-07 ;  /* 0x00000008ffdb7435 */ /* 0x000fe200000001ff */
[----:B------:R-:W-:Y:S01]  /*148a0*/  IMAD.MOV.U32 R212, RZ, RZ, 0x1f ;  /* 0x0000001fffd47424 */ /* 0x000fe200078e00ff */
[----:B------:R-:W-:Y:S01]  /*148b0*/  MOV R60, 0x148e0 ;  /* 0x000148e0003c7802 */ /* 0x000fe20000000f00 */
[----:B------:R-:W-:-:S03]  /*148c0*/  IMAD.MOV.U32 R221, RZ, RZ, -0x1 ;  /* 0xffffffffffdd7424 */ /* 0x000fc600078e00ff */
[----:B------:R-:W-:Y:S05]  /*148d0*/  CALL.REL.NOINC `($__internal_28_$__cuda_sm70_shflsync_bfly_p) ;  /* 0x0000008000007944 */ /* 0x000fea0003c00000 */
[----:B-1----:R-:W-:Y:S01]  /*148e0*/  FADD.FTZ R214, R62, R219 ;  /* 0x000000db3ed67221 */ /* 0x002fe20000010000 */
[----:B------:R-:W-:Y:S01]  /*148f0*/  MOV R219, 0x10 ;  /* 0x0000001000db7802 */ /* 0x000fe20000000f00 */
[----:B0-----:R-:W-:Y:S01]  /*14900*/  IMAD.MOV.U32 R212, RZ, RZ, 0x1f ;  /* 0x0000001fffd47424 */ /* 0x001fe200078e00ff */
[----:B------:R-:W-:Y:S01]  /*14910*/  MOV R60, 0x14950 ;  /* 0x00014950003c7802 */ /* 0x000fe20000000f00 */
[----:B------:R-:W-:Y:S01]  /*14920*/  IMAD.MOV.U32 R221, RZ, RZ, -0x1 ;  /* 0xffffffffffdd7424 */ /* 0x000fe200078e00ff */
[----:B------:R-:W-:-:S02]  /*14930*/  MOV R62, R214 ;  /* 0x000000d6003e7202 */ /* 0x000fc40000000f00 */
[----:B------:R-:W-:Y:S05]  /*14940*/  CALL.REL.NOINC `($__internal_28_$__cuda_sm70_shflsync_bfly_p) ;  /* 0x0000001000007944 */ /* 0x000fea0003c00000 */
[----:B01----:R-:W-:Y:S05]  /*14950*/  BRA `(.L_x_7788) ;  /* 0xffffe70000007947 */ /* 0x003fea000383ffff */
        .weak           $__internal_28_$__cuda_sm70_shflsync_bfly_p
        .type           $__internal_28_$__cuda_sm70_shflsync_bfly_p,@function
        .size           $__internal_28_$__cuda_sm70_shflsync_bfly_p,(.L_x_43088 - $__internal_28_$__cuda_sm70_shflsync_bfly_p)
$__internal_28_$__cuda_sm70_shflsync_bfly_p:
[----:B------:R-:W-:Y:S01]  /*14960*/  IMAD.MOV.U32 R61, RZ, RZ, 0x0 ;  /* 0x00000000ff3d7424 */ /* 0x000fe200078e00ff */
[----:B------:R-:W-:Y:S04]  /*14970*/  WARPSYNC R221 ;  /* 0x000000dd00007348 */ /* 0x000fe80003800000 */
[----:B------:R0:W1:Y:S01]  /*14980*/  SHFL.BFLY PT, R219, R62, R219, R212 ;  /* 0x0c0000db3edb7389 */ /* 0x00006200000e00d4 */
[----:B------:R-:W-:Y:S05]  /*14990*/  RET.REL.NODEC R60 `(_ZN10layer_norm13ln_fwd_kernelINS_13Kernel_traitsI6__halfS2_S2_S2_fjLj1536ELj1ELj4ELj1ELj16ENS_18Kernel_traits_baseILj1536ES2_S2_S2_S2_fjLj128EEEEELb1ELb1ELb0ELb0EEEvNS_9FwdParamsE) ;  /* 0xfffeb6603c007950 */ /* 0x000fea0003c3ffff */
.L_x_7789:
        /* <DEDUP_REMOVED lines=14> */
.L_x_43088:


//--------------------- .text._ZN10layer_norm13ln_fwd_kernelINS_13Kernel_traitsI6__halfS2_S2_S2_fjLj1536ELj1ELj4ELj1ELj16ENS_18Kernel_traits_baseILj1536ES2_S2_S2_S2_fjLj128EEEEELb1ELb1ELb0ELb1EEEvNS_9FwdParamsE --------------------------
	.section	.text._ZN10layer_norm13ln_fwd_kernelINS_13Kernel_traitsI6__halfS2_S2_S2_fjLj1536ELj1ELj4ELj1ELj16ENS_18Kernel_traits_baseILj1536ES2_S2_S2_S2_fjLj128EEEEELb1ELb1ELb0ELb1EEEvNS_9FwdParamsE,"ax",@progbits
	.sectioninfo	@"SHI_REGISTERS=255"
	.align	128
        .global         _ZN10layer_norm13ln_fwd_kernelINS_13Kernel_traitsI6__halfS2_S2_S2_fjLj1536ELj1ELj4ELj1ELj16ENS_18Kernel_traits_baseILj1536ES2_S2_S2_S2_fjLj128EEEEELb1ELb1ELb0ELb1EEEvNS_9FwdParamsE
        .type           _ZN10layer_norm13ln_fwd_kernelINS_13Kernel_traitsI6__halfS2_S2_S2_fjLj1536ELj1ELj4ELj1ELj16ENS_18Kernel_traits_baseILj1536ES2_S2_S2_S2_fjLj128EEEEELb1ELb1ELb0ELb1EEEvNS_9FwdParamsE,@function
        .size           _ZN10layer_norm13ln_fwd_kernelINS_13Kernel_traitsI6__halfS2_S2_S2_fjLj1536ELj1ELj4ELj1ELj16ENS_18Kernel_traits_baseILj1536ES2_S2_S2_S2_fjLj128EEEEELb1ELb1ELb0ELb1EEEvNS_9FwdParamsE,(.L_x_43089 - _ZN10layer_norm13ln_fwd_kernelINS_13Kernel_traitsI6__halfS2_S2_S2_fjLj1536ELj1ELj4ELj1ELj16ENS_18Kernel_traits_baseILj1536ES2_S2_S2_S2_fjLj128EEEEELb1ELb1ELb0ELb1EEEvNS_9FwdParamsE)
        .other          _ZN10layer_norm13ln_fwd_kernelINS_13Kernel_traitsI6__halfS2_S2_S2_fjLj1536ELj1ELj4ELj1ELj16ENS_18Kernel_traits_baseILj1536ES2_S2_S2_S2_fjLj128EEEEELb1ELb1ELb0ELb1EEEvNS_9FwdParamsE,@"STO_CUDA_ENTRY STV_DEFAULT"
_ZN10layer_norm13ln_fwd_kernelINS_13Kernel_traitsI6__halfS2_S2_S2_fjLj1536ELj1ELj4ELj1ELj16ENS_18Kernel_traits_baseILj1536ES2_S2_S2_S2_fjLj128EEEEELb1ELb1ELb0ELb1EEEvNS_9FwdParamsE:
.text._ZN10layer_norm13ln_fwd_kernelINS_13Kernel_traitsI6__halfS2_S2_S2_fjLj1536ELj1ELj4ELj1ELj16ENS_18Kernel_traits_baseILj1536ES2_S2_S2_S2_fjLj128EEEEELb1ELb1ELb0ELb1EEEvNS_9FwdParamsE:
[----:B------:R-:W-:Y:S02]  /*0000*/  IMAD.MOV.U32 R1, RZ, RZ, c[0x0][0x28] ;  /* 0x00000a00ff017624 */ /* 0x000fe400078e00ff */
[----:B------:R-:W0:Y:S01]  /*0010*/  S2R R146, SR_TID.X ;  /* 0x0000000000927919 */ /* 0x000e220000002100 */
[----:B------:R-:W-:Y:S01]  /*0020*/  ISETP.NE.U32.AND P0, PT, RZ, c[0x0][0x218], PT ;  /* 0x00008600ff007a0c */ /* 0x000fe20003f05070 */
[----:B------:R-:W-:Y:S01]  /*0030*/  ULDC.U8 UR4, c[0x0][0x244] ;  /* 0x0000910000047ab9 */ /* 0x000fe20000000000 */
[----:B------:R-:W-:Y:S01]  /*0040*/  MOV R6, c[0x0][0x23c] ;  /* 0x00008f0000067a02 */ /* 0x000fe20000000f00 */
[----:B------:R-:W-:Y:S01]  /*0050*/  IMAD.MOV.U32 R199, RZ, RZ, c[0x0][0x238] ;  /* 0x00008e00ffc77624 */ /* 0x000fe200078e00ff */
[----:B------:R-:W-:Y:S01]  /*0060*/  ISETP.NE.AND P1, PT, RZ, UR4, PT ;  /* 0x00000004ff007c0c */ /* 0x000fe2000bf25270 */
[----:B------:R-:W-:Y:S01]  /*0070*/  IMAD.MOV.U32 R9, RZ, RZ, 0x10 ;  /* 0x00000010ff097424 */ /* 0x000fe200078e00ff */
[----:B------:R-:W-:Y:S01]  /*0080*/  ISETP.NE.AND.EX P0, PT, RZ, c[0x0][0x21c], PT, P0 ;  /* 0x00008700ff007a0c */ /* 0x000fe20003f05300 */
[----:B------:R-:W-:Y:S01]  /*0090*/  IMAD.MOV.U32 R127, RZ, RZ, c[0x0][0x234] ;  /* 0x00008d00ff7f7624 */ /* 0x000fe200078e00ff */
[----:B------:R-:W-:Y:S01]  /*00a0*/  MOV R126, c[0x0][0x230] ;  /* 0x00008c00007e7a02 */ /* 0x000fe20000000f00 */
[----:B------:R-:W-:-:S08]  /*00b0*/  ULDC.64 UR4, c[0x0][0x118] ;  /* 0x0000460000047ab9 */ /* 0x000fd00000000a00 */
        /* <DEDUP_REMOVED lines=13> */
[----:B-1----:R-:W-:-:S04]  /*0190*/  SHF.R.U32.HI R4, RZ, 0x5, R146 ;  /* 0x00000005ff047819 */ /* 0x002fc80000011692 */
[----:B0-----:R-:W-:-:S04]  /*01a0*/  LEA R148, R7, R4, 0x2 ;  /* 0x0000000407947211 */ /* 0x001fc800078e10ff */
[----:B------:R-:W-:-:S13]  /*01b0*/  ISETP.GE.AND P2, PT, R148, c[0x0][0x164], PT ;  /* 0x0000590094007a0c */ /* 0x000fda0003f46270 */
[----:B------:R-:W-:Y:S05]  /*01c0*/  @P2 EXIT ;  /* 0x000000000000294d */ /* 0x000fea0003800000 */
[----:B--2---:R-:W-:-:S05]  /*01d0*/  IMAD.SHL.U32 R2, R146, 0x10, RZ ;  /* 0x0000001092027824 */ /* 0x004fca00078e00ff */
[----:B------:R-:W-:-:S04]  /*01e0*/  LOP3.LUT R2, R2, 0x1f0, RZ, 0xc0, !PT ;  /* 0x000001f002027812 */ /* 0x000fc800078ec0ff */
[----:B------:R-:W-:-:S05]  /*01f0*/  IADD3 R104, P2, R2, c[0x0][0x1c8], RZ ;  /* 0x0000720002687a10 */ /* 0x000fca0007f5e0ff */
[----:B------:R-:W-:-:S06]  /*0200*/  IMAD.X R105, RZ, RZ, c[0x0][0x1cc], P2 ;  /* 0x00007300ff697624 */ /* 0x000fcc00010e06ff */
[----:B------:R-:W2:Y:S01]  /*0210*/  LDG.E.128 R104, [R104.64+0xa00] ;  /* 0x000a000468687981 */ /* 0x000ea2000c1e1d00 */
[C---:B------:R-:W-:Y:S01]  /*0220*/  LEA R2, P2, R0.reuse, c[0x0][0x1c8], 0x4 ;  /* 0x0000720000027a11 */ /* 0x040fe200078420ff */
[----:B------:R-:W-:-:S03]  /*0230*/  IMAD.WIDE.U32 R4, R0, R9, c[0x0][0x1b0] ;  /* 0x00006c0000047625 */ /* 0x000fc600078e0009 */
[----:B------:R-:W-:Y:S02]  /*0240*/  IADD3.X R3, RZ, c[0x0][0x1cc], RZ, P2, !PT ;  /* 0x00007300ff037a10 */ /* 0x000fe400017fe4ff */
[----:B-----5:R-:W-:Y:S01]  /*0250*/  @P1 IADD3 R199, P2, R10, c[0x0][0x240], RZ ;  /* 0x000090000ac71a10 */ /* 0x020fe20007f5e0ff */
[----:B------:R-:W-:Y:S01]  /*0260*/  IMAD R146, R7, c[0x0][0x0], R146 ;  /* 0x0000000007927a24 */ /* 0x000fe200078e0292 */
[----:B------:R0:W5:Y:S03]  /*0270*/  LDG.E.128 R68, [R4.64] ;  /* 0x0000000404447981 */ /* 0x000166000c1e1d00 */
[----:B------:R-:W-:Y:S01]  /*0280*/  @P1 IMAD.X R6, RZ, RZ, R11, P2 ;  /* 0x000000ffff061224 */ /* 0x000fe200010e060b */
[----:B------:R1:W5:Y:S04]  /*0290*/  LDG.E.128 R88, [R2.64] ;  /* 0x0000000402587981 */ /* 0x000368000c1e1d00 */
        /* <DEDUP_REMOVED lines=8> */
[----:B------:R1:W5:Y:S01]  /*0320*/  LDG.E.128 R76, [R2.64+0x600] ;  /* 0x00060004024c7981 */ /* 0x000362000c1e1d00 */
[----:B------:R-:W-:-:S03]  /*0330*/  IMAD.WIDE.U32 R10, R10, -0x2daee0ad, RZ ;  /* 0xd2511f530a0a7825 */ /* 0x000fc600078e00ff */
[----:B------:R1:W5:Y:S01]  /*0340*/  LDG.E.128 R72, [R2.64+0x800] ;  /* 0x0008000402487981 */ /* 0x000362000c1e1d00 */
[----:B------:R-:W-:-:S03]  /*0350*/  IMAD.WIDE.U32 R12, R12, -0x326172a9, RZ ;  /* 0xcd9e8d570c0c7825 */ /* 0x000fc600078e00ff */
[----:B------:R0:W5:Y:S04]  /*0360*/  LDG.E.128 R64, [R4.64+0x200] ;  /* 0x0002000404407981 */ /* 0x000168000c1e1d00 */
[----:B------:R0:W5:Y:S01]  /*0370*/  LDG.E.128 R60, [R4.64+0x400] ;  /* 0x00040004043c7981 */ /* 0x000162000c1e1d00 */
[----:B-1----:R-:W-:Y:S02]  /*0380*/  IADD3 R2, R127, -0x4498517b, RZ ;  /* 0xbb67ae857f027810 */ /* 0x002fe40007ffe0ff */
[----:B------:R-:W-:Y:S01]  /*0390*/  IADD3 R3, R126, -0x61c88647, RZ ;  /* 0x9e3779b97e037810 */ /* 0x000fe20007ffe0ff */
[----:B------:R0:W5:Y:S01]  /*03a0*/  LDG.E.128 R56, [R4.64+0x600] ;  /* 0x0006000404387981 */ /* 0x000162000c1e1d00 */
[----:B------:R-:W-:Y:S02]  /*03b0*/  LOP3.LUT R14, R11, R6, R2, 0x96, !PT ;  /* 0x000000060b0e7212 */ /* 0x000fe400078e9602 */
[----:B------:R-:W-:Y:S01]  /*03c0*/  LOP3.LUT R8, R13, R3, R8, 0x96, !PT ;  /* 0x000000030d087212 */ /* 0x000fe200078e9608 */
[----:B------:R0:W5:Y:S02]  /*03d0*/  LDG.E.128 R52, [R4.64+0x800] ;  /* 0x0008000404347981 */ /* 0x000164000c1e1d00 */
[----:B------:R-:W-:-:S02]  /*03e0*/  IMAD.WIDE.U32 R14, R14, -0x326172a9, RZ ;  /* 0xcd9e8d570e0e7825 */ /* 0x000fc400078e00ff */
[----:B------:R0:W5:Y:S02]  /*03f0*/  LDG.E.128 R48, [R4.64+0xa00] ;  /* 0x000a000404307981 */ /* 0x000164000c1e1d00 */
        /* <DEDUP_REMOVED lines=47> */
[--C-:B------:R-:W-:Y:S01]  /*06f0*/  HADD2.F32 R18, -RZ, R24.reuse.H0_H0 ;  /* 0x20000018ff127230 */ /* 0x100fe20000004100 */
[----:B------:R-:W-:Y:S01]  /*0700*/  @!P0 CS2R R92, SRZ ;  /* 0x00000000005c8805 */ /* 0x000fe2000001ff00 */
        /* <DEDUP_REMOVED lines=18> */
[----:B------:R-:W-:Y:S01]  /*0830*/  HADD2.F32 R37, -RZ, R41.H1_H1 ;  /* 0x30000029ff257230 */ /* 0x000fe20000004100 */
[----:B------:R-:W-:Y:S01]  /*0840*/  @!P0 CS2R R94, SRZ ;  /* 0x00000000005e8805 */ /* 0x000fe2000001ff00 */
[--C-:B------:R-:W-:Y:S01]  /*0850*/  HADD2.F32 R38, -RZ, R42.reuse.H0_H0 ;  /* 0x2000002aff267230 */ /* 0x100fe20000004100 */
[----:B------:R-:W-:Y:S01]  /*0860*/  @!P0 CS2R R100, SRZ ;  /* 0x0000000000648805 */ /* 0x000fe2000001ff00 */
[----:B------:R-:W-:Y:S01]  /*0870*/  HADD2.F32 R39, -RZ, R42.H1_H1 ;  /* 0x3000002aff277230 */ /* 0x000fe20000004100 */
[----:B------:R-:W-:Y:S01]  /*0880*/  @!P0 CS2R R102, SRZ ;  /* 0x0000000000668805 */ /* 0x000fe2000001ff00 */
[--C-:B------:R-:W-:Y:S01]  /*0890*/  HADD2.F32 R40, -RZ, R43.reuse.H0_H0 ;  /* 0x2000002bff287230 */ /* 0x100fe20000004100 */
[----:B------:R-:W-:Y:S01]  /*08a0*/  @!P0 CS2R R96, SRZ ;  /* 0x0000000000608805 */ /* 0x000fe2000001ff00 */
[----:B------:R-:W-:Y:S01]  /*08b0*/  HADD2.F32 R41, -RZ, R43.H1_H1 ;  /* 0x3000002bff297230 */ /* 0x000fe20000004100 */
[----:B------:R-:W-:Y:S01]  /*08c0*/  @!P0 CS2R R98, SRZ ;  /* 0x0000000000628805 */ /* 0x000fe2000001ff00 */
[--C-:B------:R-:W-:Y:S01]  /*08d0*/  HADD2.F32 R42, -RZ, R92.reuse.H0_H0 ;  /* 0x2000005cff2a7230 */ /* 0x100fe20000004100 */
[----:B------:R-:W-:Y:S01]  /*08e0*/  IMAD R158, R158, -0x326172a9, RZ ;  /* 0xcd9e8d579e9e7824 */ /* 0x000fe200078e02ff */
[----:B------:R-:W-:Y:S01]  /*08f0*/  HADD2.F32 R43, -RZ, R92.H1_H1 ;  /* 0x3000005cff2b7230 */ /* 0x000fe20000004100 */
[----:B------:R-:W-:Y:S01]  /*0900*/  IMAD R171, R171, -0x2daee0ad, RZ ;  /* 0xd2511f53abab7824 */ /* 0x000fe200078e02ff */
[--C-:B------:R-:W-:Y:S01]  /*0910*/  HADD2.F32 R44, -RZ, R93.reuse.H0_H0 ;  /* 0x2000005dff2c7230 */ /* 0x100fe20000004100 */
[----:B------:R-:W-:Y:S01]  /*0920*/  IMAD.HI.U32 R92, R180, -0x2daee0ad, RZ ;  /* 0xd2511f53b45c7827 */ /* 0x000fe200078e00ff */
[----:B------:R-:W-:Y:S01]  /*0930*/  HADD2.F32 R45, -RZ, R93.H1_H1 ;  /* 0x3000005dff2d7230 */ /* 0x000fe20000004100 */
[----:B------:R-:W-:-:S02]  /*0940*/  IADD3 R134, R127, -0x695add53, RZ ;  /* 0x96a522ad7f867810 */ /* 0x000fc40007ffe0ff */
[----:B------:R-:W-:Y:S01]  /*0950*/  IMAD.HI.U32 R93, R170, -0x326172a9, RZ ;  /* 0xcd9e8d57aa5d7827 */ /* 0x000fe200078e00ff */
[----:B------:R-:W-:Y:S01]  /*0960*/  IADD3 R135, R126, -0x700cb87f, RZ ;  /* 0x8ff347817e877810 */ /* 0x000fe20007ffe0ff */
[--C-:B------:R-:W-:Y:S01]  /*0970*/  HADD2.F32 R46, -RZ, R94.reuse.H0_H0 ;  /* 0x2000005eff2e7230 */ /* 0x100fe20000004100 */
[----:B------:R-:W-:Y:S01]  /*0980*/  LOP3.LUT R171, R92, R171, R134, 0x96, !PT ;  /* 0x000000ab5cab7212 */ /* 0x000fe200078e9686 */
[----:B------:R-:W-:Y:S01]  /*0990*/  HADD2.F32 R47, -RZ, R94.H1_H1 ;  /* 0x3000005eff2f7230 */ /* 0x000fe20000004100 */
[----:B------:R-:W-:Y:S01]  /*09a0*/  LOP3.LUT R158, R93, R158, R135, 0x96, !PT ;  /* 0x0000009e5d9e7212 */ /* 0x000fe200078e9687 */
[--C-:B------:R-:W-:Y:S01]  /*09b0*/  HADD2.F32 R112, -RZ, R95.reuse.H0_H0 ;  /* 0x2000005fff707230 */ /* 0x100fe20000004100 */
[----:B------:R-:W-:Y:S01]  /*09c0*/  LOP3.LUT R199, R199, 0x3, RZ, 0xc0, !PT ;  /* 0x00000003c7c77812 */ /* 0x000fe200078ec0ff */
[----:B------:R-:W-:Y:S01]  /*09d0*/  HADD2.F32 R113, -RZ, R95.H1_H1 ;  /* 0x3000005fff717230 */ /* 0x000fe20000004100 */
[----:B------:R-:W-:Y:S01]  /*09e0*/  IMAD.MOV.U32 R151, RZ, RZ, RZ ;  /* 0x000000ffff977224 */ /* 0x000fe200078e00ff */
[--C-:B------:R-:W-:Y:S01]  /*09f0*/  HADD2.F32 R114, -RZ, R100.reuse.H0_H0 ;  /* 0x20000064ff727230 */ /* 0x100fe20000004100 */
[----:B------:R-:W-:Y:S01]  /*0a00*/  IMAD R180, R180, -0x2daee0ad, RZ ;  /* 0xd2511f53b4b47824 */ /* 0x000fe200078e02ff */
        /* <DEDUP_REMOVED lines=16> */
[--C-:B--2---:R-:W-:Y:S02]  /*0b10*/  HADD2.F32 R138, -RZ, R104.reuse.H0_H0 ;  /* 0x20000068ff8a7230 */ /* 0x104fe40000004100 */
[----:B------:R-:W-:Y:S02]  /*0b20*/  HADD2.F32 R139, -RZ, R104.H1_H1 ;  /* 0x30000068ff8b7230 */ /* 0x000fe40000004100 */
[--C-:B------:R-:W-:Y:S02]  /*0b30*/  HADD2.F32 R140, -RZ, R105.reuse.H0_H0 ;  /* 0x20000069ff8c7230 */ /* 0x100fe40000004100 */
[----:B------:R-:W-:Y:S02]  /*0b40*/  HADD2.F32 R141, -RZ, R105.H1_H1 ;  /* 0x30000069ff8d7230 */ /* 0x000fe40000004100 */
[----:B------:R-:W-:-:S02]  /*0b50*/  HADD2.F32 R142, -RZ, R106.H0_H0 ;  /* 0x2000006aff8e7230 */ /* 0x000fc40000004100 */
[----:B------:R-:W-:Y:S02]  /*0b60*/  HADD2.F32 R143, -RZ, R106.H1_H1 ;  /* 0x3000006aff8f7230 */ /* 0x000fe40000004100 */
[--C-:B------:R-:W-:Y:S02]  /*0b70*/  HADD2.F32 R144, -RZ, R107.reuse.H0_H0 ;  /* 0x2000006bff907230 */ /* 0x100fe40000004100 */
[----:B------:R-:W-:Y:S02]  /*0b80*/  HADD2.F32 R145, -RZ, R107.H1_H1 ;  /* 0x3000006bff917230 */ /* 0x000fe40000004100 */
.L_x_8129:
[----:B------:R-:W-:Y:S01]  /*0b90*/  ISETP.NE.U32.AND P1, PT, RZ, c[0x0][0x1c0], PT ;  /* 0x00007000ff007a0c */ /* 0x000fe20003f25070 */
[----:B------:R-:W-:Y:S01]  /*0ba0*/  IMAD R96, R148, c[0x0][0x168], RZ ;  /* 0x00005a0094607a24 */ /* 0x000fe200078e02ff */
[----:B------:R-:W-:Y:S01]  /*0bb0*/  ISETP.NE.U32.AND P0, PT, RZ, c[0x0][0x180], PT ;  /* 0x00006000ff007a0c */ /* 0x000fe20003f05070 */
[----:B------:R-:W-:Y:S01]  /*0bc0*/  IMAD.MOV.U32 R119, RZ, RZ, 0x10 ;  /* 0x00000010ff777424 */ /* 0x000fe200078e00ff */
[----:B------:R-:W-:Y:S02]  /*0bd0*/  ISETP.NE.AND.EX P1, PT, RZ, c[0x0][0x1c4], PT, P1 ;  /* 0x00007100ff007a0c */ /* 0x000fe40003f25310 */
[----:B------:R-:W-:-:S02]  /*0be0*/  SHF.R.S32.HI R97, RZ, 0x1f, R96 ;  /* 0x0000001fff617819 */ /* 0x000fc40000011460 */
[----:B------:R-:W-:Y:S02]  /*0bf0*/  ISETP.NE.AND.EX P0, PT, RZ, c[0x0][0x184], PT, P0 ;  /* 0x00006100ff007a0c */ /* 0x000fe40003f05300 */
[----:B------:R-:W-:-:S04]  /*0c00*/  LEA.HI R97, R97, R96, RZ, 0x3 ;  /* 0x0000006061617211 */ /* 0x000fc800078f18ff */
[----:B------:R-:W-:-:S03]  /*0c10*/  LEA.HI.SX32 R152, R97, R0, 0x1d ;  /* 0x0000000061987211 */ /* 0x000fc600078feaff */
[----:B------:R-:W-:-:S05]  /*0c20*/  @P1 MOV R101, 0x2 ;  /* 0x0000000200651802 */ /* 0x000fca0000000f00 */
        /* <DEDUP_REMOVED lines=20> */
.L_x_7791:
[----:B0-----:R-:W-:Y:S02]  /*0d70*/  MOV R108, R170 ;  /* 0x000000aa006c7202 */ /* 0x001fe40000000f00 */
.L_x_7792:
[----:B------:R-:W-:Y:S05]  /*0d80*/  BSYNC B0 ;  /* 0x0000000000007941 */ /* 0x000fea0003800000 */
.L_x_7790:
        /* <DEDUP_REMOVED lines=16> */
.L_x_7796:
[----:B------:R-:W-:Y:S05]  /*0e90*/  BSYNC B1 ;  /* 0x0000000000017941 */ /* 0x000fea0003800000 */
.L_x_7795:
        /* <DEDUP_REMOVED lines=42> */
.L_x_7794:
[----:B------:R-:W-:Y:S05]  /*1140*/  BSYNC B0 ;  /* 0x0000000000007941 */ /* 0x000fea0003800000 */
.L_x_7793:
[----:B------:R-:W0:Y:S01]  /*1150*/  I2F.U32 R101, R108 ;  /* 0x0000006c00657306 */ /* 0x000e220000201000 */
[----:B------:R-:W-:Y:S01]  /*1160*/  IMAD.MOV.U32 R162, RZ, RZ, 0x2f800000 ;  /* 0x2f800000ffa27424 */ /* 0x000fe200078e00ff */
        /* <DEDUP_REMOVED lines=8> */
[----:B------:R-:W-:Y:S01]  /*11f0*/  FSETP.GTU.FTZ.AND P1, PT, R101, c[0x0][0x1e4], PT ;  /* 0x0000790065007a0b */ /* 0x000fe20003f3c000 */
[----:B------:R-:W-:-:S03]  /*1200*/  HADD2.F32 R101, -RZ, R88.H0_H0 ;  /* 0x20000058ff657230 */ /* 0x000fc60000004100 */
        /* <DEDUP_REMOVED lines=14> */
.L_x_7798:
[----:B------:R-:W-:Y:S02]  /*12f0*/  MOV R110, R170 ;  /* 0x000000aa006e7202 */ /* 0x000fe40000000f00 */
.L_x_7799:
[----:B------:R-:W-:Y:S05]  /*1300*/  BSYNC B0 ;  /* 0x0000000000007941 */ /* 0x000fea0003800000 */
.L_x_7797:
        /* <DEDUP_REMOVED lines=16> */
.L_x_7803:
[----:B------:R-:W-:Y:S05]  /*1410*/  BSYNC B1 ;  /* 0x0000000000017941 */ /* 0x000fea0003800000 */
.L_x_7802:
        /* <DEDUP_REMOVED lines=42> */
.L_x_7801:
[----:B------:R-:W-:Y:S05]  /*16c0*/  BSYNC B0 ;  /* 0x0000000000007941 */ /* 0x000fea0003800000 */
.L_x_7800:
[----:B------:R-:W0:Y:S01]  /*16d0*/  I2F.U32 R101, R110 ;  /* 0x0000006e00657306 */ /* 0x000e220000201000 */
[----:B------:R-:W-:Y:S01]  /*16e0*/  HADD2.F32 R96, -RZ, R96.H1_H1 ;  /* 0x30000060ff607230 */ /* 0x000fe20000004100 */
[----:B------:R-:W-:Y:S01]  /*16f0*/  LOP3.LUT R150, R150, 0xfffffffd, RZ, 0xc0, !PT ;  /* 0xfffffffd96967812 */ /* 0x000fe200078ec0ff */
[----:B------:R-:W-:Y:S01]  /*1700*/  HADD2.F32 R105, -RZ, R88.H1_H1 ;  /* 0x30000058ff697230 */ /* 0x000fe20000004100 */
[----:B------:R-:W-:Y:S01]  /*1710*/  BSSY B0, `(.L_x_7804) ;  /* 0x0000016000007945 */ /* 0x000fe20003800000 */
[----:B------:R-:W-:Y:S01]  /*1720*/  @P0 HADD2.F32 R100, -RZ, R92.H1_H1 ;  /* 0x3000005cff640230 */ /* 0x000fe20000004100 */
        /* <DEDUP_REMOVED lines=19> */
.L_x_7805:
[----:B------:R-:W-:Y:S02]  /*1860*/  IMAD.MOV.U32 R96, RZ, RZ, R170 ;  /* 0x000000ffff607224 */ /* 0x000fe400078e00aa */
.L_x_7806:
[----:B------:R-:W-:Y:S05]  /*1870*/  BSYNC B0 ;  /* 0x0000000000007941 */ /* 0x000fea0003800000 */
.L_x_7804:
        /* <DEDUP_REMOVED lines=16> */
.L_x_7810:
[----:B------:R-:W-:Y:S05]  /*1980*/  BSYNC B1 ;  /* 0x0000000000017941 */ /* 0x000fea0003800000 */
.L_x_7809:
        /* <DEDUP_REMOVED lines=42> */
.L_x_7808:
[----:B------:R-:W-:Y:S05]  /*1c30*/  BSYNC B0 ;  /* 0x0000000000007941 */ /* 0x000fea0003800000 */
.L_x_7807:
        /* <DEDUP_REMOVED lines=23> */
.L_x_7812:
[----:B------:R-:W-:Y:S02]  /*1db0*/  IMAD.MOV.U32 R96, RZ, RZ, R170 ;  /* 0x000000ffff607224 */ /* 0x000fe400078e00aa */
.L_x_7813:
[----:B------:R-:W-:Y:S05]  /*1dc0*/  BSYNC B0 ;  /* 0x0000000000007941 */ /* 0x000fea0003800000 */
.L_x_7811:
        /* <DEDUP_REMOVED lines=16> */
.L_x_7817:
[----:B------:R-:W-:Y:S05]  /*1ed0*/  BSYNC B1 ;  /* 0x0000000000017941 */ /* 0x000fea0003800000 */
.L_x_7816:
        /* <DEDUP_REMOVED lines=42> */
.L_x_7815:
[----:B------:R-:W-:Y:S05]  /*2180*/  BSYNC B0 ;  /* 0x0000000000007941 */ /* 0x000fea0003800000 */
.L_x_7814:
[----:B------:R-:W0:Y:S01]  /*2190*/  I2F.U32 R101, R96 ;  /* 0x0000006000657306 */ /* 0x000e220000201000 */
[----:B------:R-:W-:Y:S01]  /*21a0*/  HADD2.F32 R100, -RZ, R97.H1_H1 ;  /* 0x30000061ff647230 */ /* 0x000fe20000004100 */
[----:B------:R-:W-:Y:S01]  /*21b0*/  ISETP.NE.AND P3, PT, R110, 0x1, PT ;  /* 0x000000016e00780c */ /* 0x000fe20003f65270 */
[----:B------:R-:W-:Y:S01]  /*21c0*/  HADD2.F32 R109, -RZ, R89.H1_H1 ;  /* 0x30000059ff6d7230 */ /* 0x000fe20000004100 */
[----:B------:R-:W-:Y:S01]  /*21d0*/  BSSY B0, `(.L_x_7818) ;  /* 0x0000014000007945 */ /* 0x000fe20003800000 */
[----:B------:R-:W-:Y:S01]  /*21e0*/  @P0 HADD2.F32 R102, -RZ, R93.H1_H1 ;  /* 0x3000005dff660230 */ /* 0x000fe20000004100 */
        /* <DEDUP_REMOVED lines=17> */
.L_x_7819:
[----:B------:R-:W-:Y:S02]  /*2300*/  MOV R108, R170 ;  /* 0x000000aa006c7202 */ /* 0x000fe40000000f00 */
.L_x_7820:
[----:B------:R-:W-:Y:S05]  /*2310*/  BSYNC B0 ;  /* 0x0000000000007941 */ /* 0x000fea0003800000 */
.L_x_7818:
        /* <DEDUP_REMOVED lines=16> */
.L_x_7824:
[----:B------:R-:W-:Y:S05]  /*2420*/  BSYNC B1 ;  /* 0x0000000000017941 */ /* 0x000fea0003800000 */
.L_x_7823:
        /* <DEDUP_REMOVED lines=42> */
.L_x_7822:
[----:B------:R-:W-:Y:S05]  /*26d0*/  BSYNC B0 ;  /* 0x0000000000007941 */ /* 0x000fea0003800000 */
.L_x_7821:
[----:B------:R-:W0:Y:S01]  /*26e0*/  I2F.U32 R97, R108 ;  /* 0x0000006c00617306 */ /* 0x000e220000201000 */
[----:B------:R-:W-:Y:S01]  /*26f0*/  HADD2.F32 R96, -RZ, R98.H0_H0 ;  /* 0x20000062ff607230 */ /* 0x000fe20000004100 */
[C---:B------:R-:W-:Y:S01]  /*2700*/  ISETP.NE.AND P4, PT, R101.reuse, 0x1, PT ;  /* 0x000000016500780c */ /* 0x040fe20003f85270 */
[----:B------:R-:W-:Y:S01]  /*2710*/  HADD2.F32 R107, -RZ, R90.H0_H0 ;  /* 0x2000005aff6b7230 */ /* 0x000fe20000004100 */
[----:B------:R-:W-:Y:S01]  /*2720*/  BSSY B0, `(.L_x_7825) ;  /* 0x0000014000007945 */ /* 0x000fe20003800000 */
[----:B------:R-:W-:Y:S01]  /*2730*/  @P0 HADD2.F32 R100, -RZ, R94.H0_H0 ;  /* 0x2000005eff640230 */ /* 0x000fe20000004100 */
[----:B------:R-:W-:Y:S01]  /*2740*/  FMUL.FTZ R96, R96, R163 ;  /* 0x000000a360607220 */ /* 0x000fe20000410000 */
[----:B------:R-:W-:-:S03]  /*2750*/  IADD3 R102, R101, 0x1, RZ ;  /* 0x0000000165667810 */ /* 0x000fc60007ffe0ff */
        /* <DEDUP_REMOVED lines=15> */
.L_x_7826:
[----:B------:R-:W-:Y:S02]  /*2850*/  IMAD.MOV.U32 R108, RZ, RZ, R170 ;  /* 0x000000ffff6c7224 */ /* 0x000fe400078e00aa */
.L_x_7827:
[----:B------:R-:W-:Y:S05]  /*2860*/  BSYNC B0 ;  /* 0x0000000000007941 */ /* 0x000fea0003800000 */
.L_x_7825:
        /* <DEDUP_REMOVED lines=16> */
.L_x_7831:
[----:B------:R-:W-:Y:S05]  /*2970*/  BSYNC B1 ;  /* 0x0000000000017941 */ /* 0x000fea0003800000 */
.L_x_7830:
        /* <DEDUP_REMOVED lines=41> */
[----:B------:R-:W-:Y:S02]  /*2c10*/  LOP3.LUT R171, R181, R100, R134, 0x96, !PT ;  /* 0x00000064b5ab7212 */ /* 0x000fe400078e9686 */
.L_x_7829:
[----:B------:R-:W-:Y:S05]  /*2c20*/  BSYNC B0 ;  /* 0x0000000000007941 */ /* 0x000fea0003800000 */
.L_x_7828:
        /* <DEDUP_REMOVED lines=9> */
[----:B------:R-:W-:Y:S01]  /*2cc0*/  FSETP.GTU.FTZ.AND P4, PT, R97, c[0x0][0x1e4], PT ;  /* 0x0000790061007a0b */ /* 0x000fe20003f9c000 */
[----:B------:R-:W-:-:S03]  /*2cd0*/  HADD2.F32 R97, -RZ, R90.H1_H1 ;  /* 0x3000005aff617230 */ /* 0x000fc60000004100 */
        /* <DEDUP_REMOVED lines=12> */
.L_x_7833:
[----:B------:R-:W-:Y:S02]  /*2da0*/  IMAD.MOV.U32 R98, RZ, RZ, R170 ;  /* 0x000000ffff627224 */ /* 0x000fe400078e00aa */
.L_x_7834:
[----:B------:R-:W-:Y:S05]  /*2db0*/  BSYNC B0 ;  /* 0x0000000000007941 */ /* 0x000fea0003800000 */
.L_x_7832:
        /* <DEDUP_REMOVED lines=16> */
.L_x_7838:
[----:B------:R-:W-:Y:S05]  /*2ec0*/  BSYNC B1 ;  /* 0x0000000000017941 */ /* 0x000fea0003800000 */
.L_x_7837:
        /* <DEDUP_REMOVED lines=42> */
.L_x_7836:
[----:B------:R-:W-:Y:S05]  /*3170*/  BSYNC B0 ;  /* 0x0000000000007941 */ /* 0x000fea0003800000 */
.L_x_7835:
[----:B------:R-:W0:Y:S01]  /*3180*/  I2F.U32 R97, R98 ;  /* 0x0000006200617306 */ /* 0x000e220000201000 */
[----:B------:R-:W-:Y:S01]  /*3190*/  HADD2.F32 R100, -RZ, R99.H0_H0 ;  /* 0x20000063ff647230 */ /* 0x000fe20000004100 */
[C---:B------:R-:W-:Y:S01]  /*31a0*/  ISETP.NE.AND P6, PT, R96.reuse, 0x1, PT ;  /* 0x000000016000780c */ /* 0x040fe20003fc5270 */
[----:B------:R-:W-:Y:S01]  /*31b0*/  HADD2.F32 R101, -RZ, R91.H0_H0 ;  /* 0x2000005bff657230 */ /* 0x000fe20000004100 */
[----:B------:R-:W-:Y:S01]  /*31c0*/  BSSY B0, `(.L_x_7839) ;  /* 0x0000014000007945 */ /* 0x000fe20003800000 */
[----:B------:R-:W-:Y:S01]  /*31d0*/  IADD3 R116, R96, 0x1, RZ ;  /* 0x0000000160747810 */ /* 0x000fe20007ffe0ff */
        /* <DEDUP_REMOVED lines=17> */
.L_x_7840:
[----:B------:R-:W-:Y:S02]  /*32f0*/  MOV R98, R170 ;  /* 0x000000aa00627202 */ /* 0x000fe40000000f00 */
.L_x_7841:
[----:B------:R-:W-:Y:S05]  /*3300*/  BSYNC B0 ;  /* 0x0000000000007941 */ /* 0x000fea0003800000 */
.L_x_7839:
        /* <DEDUP_REMOVED lines=18> */
.L_x_7845:
[----:B------:R-:W-:Y:S05]  /*3430*/  BSYNC B1 ;  /* 0x0000000000017941 */ /* 0x000fea0003800000 */
.L_x_7844:
        /* <DEDUP_REMOVED lines=42> */
.L_x_7843:
[----:B------:R-:W-:Y:S05]  /*36e0*/  BSYNC B0 ;  /* 0x0000000000007941 */ /* 0x000fea0003800000 */
.L_x_7842:
[----:B------:R0:W1:Y:S01]  /*36f0*/  I2F.U32 R97, R98 ;  /* 0x0000006200617306 */ /* 0x0000620000201000 */
[----:B------:R-:W-:Y:S01]  /*3700*/  SEL R103, RZ, 0x100, P4 ;  /* 0x00000100ff677807 */ /* 0x000fe20002000000 */
[----:B------:R-:W-:Y:S01]  /*3710*/  HADD2.F32 R96, -RZ, R99.H1_H1 ;  /* 0x30000063ff607230 */ /* 0x000fe20000004100 */
[----:B------:R-:W-:Y:S01]  /*3720*/  SEL R102, RZ, 0x10000, P5 ;  /* 0x00010000ff667807 */ /* 0x000fe20002800000 */
[----:B------:R-:W-:Y:S01]  /*3730*/  HADD2.F32 R117, -RZ, R91.H1_H1 ;  /* 0x3000005bff757230 */ /* 0x000fe20000004100 */
[----:B------:R-:W-:Y:S01]  /*3740*/  LOP3.LUT P5, RZ, R150, 0x2, RZ, 0xc0, !PT ;  /* 0x0000000296ff7812 */ /* 0x000fe200078ac0ff */
[----:B------:R-:W-:Y:S01]  /*3750*/  @P0 HADD2.F32 R118, -RZ, R95.H1_H1 ;  /* 0x3000005fff760230 */ /* 0x000fe20000004100 */
[----:B------:R-:W-:Y:S01]  /*3760*/  FMUL.FTZ R96, R96, R163 ;  /* 0x000000a360607220 */ /* 0x000fe20000410000 */
[----:B------:R-:W-:Y:S01]  /*3770*/  SEL R100, RZ, 0x1, P2 ;  /* 0x00000001ff647807 */ /* 0x000fe20001000000 */
[----:B------:R-:W-:Y:S01]  /*3780*/  IMAD.MOV.U32 R111, RZ, RZ, 0x8 ;  /* 0x00000008ff6f7424 */ /* 0x000fe200078e00ff */
[----:B------:R-:W-:Y:S01]  /*3790*/  SEL R99, RZ, 0x1, P1 ;  /* 0x00000001ff637807 */ /* 0x000fe20000800000 */
[----:B------:R-:W-:Y:S01]  /*37a0*/  IMAD.WIDE.U32 R164, R152, R119, c[0x0][0x188] ;  /* 0x0000620098a47625 */ /* 0x000fe200078e0077 */
[----:B------:R-:W-:-:S02]  /*37b0*/  LOP3.LUT P6, RZ, R150, 0x4, RZ, 0xc0, !PT ;  /* 0x0000000496ff7812 */ /* 0x000fc400078cc0ff */
[----:B------:R-:W-:Y:S01]  /*37c0*/  SEL R153, RZ, 0x1, P3 ;  /* 0x00000001ff997807 */ /* 0x000fe20001800000 */
[----:B0-----:R-:W-:Y:S01]  /*37d0*/  IMAD.WIDE.U32 R98, R99, 0x10000, RZ ;  /* 0x0001000063627825 */ /* 0x001fe200078e00ff */
[----:B------:R-:W-:Y:S02]  /*37e0*/  SEL R155, RZ, 0x1, P6 ;  /* 0x00000001ff9b7807 */ /* 0x000fe40003000000 */
[C---:B------:R-:W-:Y:S01]  /*37f0*/  IADD3 R166, R152.reuse, 0x20, RZ ;  /* 0x0000002098a67810 */ /* 0x040fe20007ffe0ff */
[----:B-1----:R-:W-:Y:S02]  /*3800*/  FFMA.FTZ R97, R97, R162, 1.1641532182693481445e-10 ;  /* 0x2f00000061617423 */ /* 0x002fe400000100a2 */
[----:B------:R-:W-:-:S03]  /*3810*/  IMAD.WIDE.U32 R160, R152, R111, c[0x0][0x190] ;  /* 0x0000640098a07625 */ /* 0x000fc600078e006f */
[----:B------:R-:W-:Y:S01]  /*3820*/  FSETP.GTU.FTZ.AND P4, PT, R97, c[0x0][0x1e4], PT ;  /* 0x0000790061007a0b */ /* 0x000fe20003f9c000 */
[----:B------:R-:W-:Y:S01]  /*3830*/  @P0 IMAD.WIDE.U32 R156, R166, R119, c[0x0][0x180] ;  /* 0x00006000a69c0625 */ /* 0x000fe200078e0077 */
[----:B------:R-:W-:Y:S02]  /*3840*/  SEL R97, RZ, 0x1, P5 ;  /* 0x00000001ff617807 */ /* 0x000fe40002800000 */
[----:B------:R-:W-:-:S04]  /*3850*/  SEL R101, RZ, 0x1000000, P4 ;  /* 0x01000000ff657807 */ /* 0x000fc80002000000 */
[----:B------:R-:W-:Y:S01]  /*3860*/  LOP3.LUT R103, R103, R101, R102, 0xfe, !PT ;  /* 0x0000006567677212 */ /* 0x000fe200078efe66 */
[----:B------:R-:W-:Y:S02]  /*3870*/  FMUL.FTZ R102, R96, c[0x0][0x1e8] ;  /* 0x00007a0060667a20 */ /* 0x000fe40000410000 */
[----:B------:R-:W-:-:S03]  /*3880*/  IMAD.WIDE.U32 R100, R100, 0x1000000, RZ ;  /* 0x0100000064647825 */ /* 0x000fc600078e00ff */
[----:B------:R-:W-:Y:S01]  /*3890*/  FSEL R102, R102, RZ, !P4 ;  /* 0x000000ff66667208 */ /* 0x000fe20006000000 */
[----:B------:R-:W-:Y:S01]  /*38a0*/  IMAD.WIDE.U32 R96, R97, 0x100, RZ ;  /* 0x0000010061607825 */ /* 0x000fe200078e00ff */
[----:B------:R-:W-:Y:S02]  /*38b0*/  LOP3.LUT R153, R101, R103, R153, 0xfe, !PT ;  /* 0x0000006765997212 */ /* 0x000fe400078efe99 */
[----:B------:R-:W-:Y:S01]  /*38c0*/  F2FP.PACK_AB R101, R109, R106 ;  /* 0x0000006a6d65723e */ /* 0x000fe200000000ff */
[----:B------:R-:W-:Y:S01]  /*38d0*/  FMUL.FTZ R117, R102, R117 ;  /* 0x0000007566757220 */ /* 0x000fe20000410000 */
[----:B------:R-:W-:Y:S02]  /*38e0*/  LOP3.LUT R154, R96, R100, R98, 0xfe, !PT ;  /* 0x00000064609a7212 */ /* 0x000fe400078efe62 */
[----:B------:R-:W-:Y:S01]  /*38f0*/  F2FP.PACK_AB R102, R110, R107 ;  /* 0x0000006b6e66723e */ /* 0x000fe200000000ff */
[----:B------:R-:W-:Y:S01]  /*3900*/  @P0 FADD.FTZ R117, R117, R118 ;  /* 0x0000007675750221 */ /* 0x000fe20000010000 */
[----:B------:R-:W-:-:S02]  /*3910*/  LOP3.LUT R154, R154, R155, RZ, 0xfc, !PT ;  /* 0x0000009b9a9a7212 */ /* 0x000fc400078efcff */
        /* <DEDUP_REMOVED lines=20> */
.L_x_7847:
[----:B0-----:R-:W-:Y:S02]  /*3a60*/  MOV R153, R170 ;  /* 0x000000aa00997202 */ /* 0x001fe40000000f00 */
.L_x_7848:
[----:B------:R-:W-:Y:S05]  /*3a70*/  BSYNC B0 ;  /* 0x0000000000007941 */ /* 0x000fea0003800000 */
.L_x_7846:
        /* <DEDUP_REMOVED lines=16> */
.L_x_7852:
[----:B------:R-:W-:Y:S05]  /*3b80*/  BSYNC B1 ;  /* 0x0000000000017941 */ /* 0x000fea0003800000 */
.L_x_7851:
        /* <DEDUP_REMOVED lines=42> */
.L_x_7850:
[----:B------:R-:W-:Y:S05]  /*3e30*/  BSYNC B0 ;  /* 0x0000000000007941 */ /* 0x000fea0003800000 */
.L_x_7849:
[----:B------:R-:W0:Y:S01]  /*3e40*/  I2F.U32 R101, R153 ;  /* 0x0000009900657306 */ /* 0x000e220000201000 */
        /* <DEDUP_REMOVED lines=24> */
.L_x_7854:
[----:B------:R-:W-:Y:S02]  /*3fd0*/  IMAD.MOV.U32 R160, RZ, RZ, R170 ;  /* 0x000000ffffa07224 */ /* 0x000fe400078e00aa */
.L_x_7855:
[----:B------:R-:W-:Y:S05]  /*3fe0*/  BSYNC B0 ;  /* 0x0000000000007941 */ /* 0x000fea0003800000 */
.L_x_7853:
        /* <DEDUP_REMOVED lines=16> */
.L_x_7859:
[----:B------:R-:W-:Y:S05]  /*40f0*/  BSYNC B1 ;  /* 0x0000000000017941 */ /* 0x000fea0003800000 */
.L_x_7858:
        /* <DEDUP_REMOVED lines=42> */
.L_x_7857:
[----:B------:R-:W-:Y:S05]  /*43a0*/  BSYNC B0 ;  /* 0x0000000000007941 */ /* 0x000fea0003800000 */
.L_x_7856:
        /* <DEDUP_REMOVED lines=25> */
.L_x_7861:
[----:B------:R-:W-:Y:S02]  /*4540*/  IMAD.MOV.U32 R96, RZ, RZ, R170 ;  /* 0x000000ffff607224 */ /* 0x000fe400078e00aa */
.L_x_7862:
[----:B------:R-:W-:Y:S05]  /*4550*/  BSYNC B0 ;  /* 0x0000000000007941 */ /* 0x000fea0003800000 */
.L_x_7860:
        /* <DEDUP_REMOVED lines=16> */
.L_x_7866:
[----:B------:R-:W-:Y:S05]  /*4660*/  BSYNC B1 ;  /* 0x0000000000017941 */ /* 0x000fea0003800000 */
.L_x_7865:
        /* <DEDUP_REMOVED lines=42> */
.L_x_7864:
[----:B------:R-:W-:Y:S05]  /*4910*/  BSYNC B0 ;  /* 0x0000000000007941 */ /* 0x000fea0003800000 */
.L_x_7863:
        /* <DEDUP_REMOVED lines=23> */
.L_x_7868:
[----:B------:R-:W-:Y:S02]  /*4a90*/  MOV R96, R170 ;  /* 0x000000aa00607202 */ /* 0x000fe40000000f00 */
.L_x_7869:
[----:B------:R-:W-:Y:S05]  /*4aa0*/  BSYNC B0 ;  /* 0x0000000000007941 */ /* 0x000fea0003800000 */
.L_x_7867:
        /* <DEDUP_REMOVED lines=16> */
.L_x_7873:
[----:B------:R-:W-:Y:S05]  /*4bb0*/  BSYNC B1 ;  /* 0x0000000000017941 */ /* 0x000fea0003800000 */
.L_x_7872:
        /* <DEDUP_REMOVED lines=42> */
.L_x_7871:
[----:B------:R-:W-:Y:S05]  /*4e60*/  BSYNC B0 ;  /* 0x0000000000007941 */ /* 0x000fea0003800000 */
.L_x_7870:
        /* <DEDUP_REMOVED lines=23> */
.L_x_7875:
[----:B------:R-:W-:Y:S02]  /*4fe0*/  IMAD.MOV.U32 R160, RZ, RZ, R170 ;  /* 0x000000ffffa07224 */ /* 0x000fe400078e00aa */
.L_x_7876:
[----:B------:R-:W-:Y:S05]  /*4ff0*/  BSYNC B0 ;  /* 0x0000000000007941 */ /* 0x000fea0003800000 */
.L_x_7874:
        /* <DEDUP_REMOVED lines=16> */
.L_x_7880:
[----:B------:R-:W-:Y:S05]  /*5100*/  BSYNC B1 ;  /* 0x0000000000017941 */ /* 0x000fea0003800000 */
.L_x_7879:
        /* <DEDUP_REMOVED lines=42> */
.L_x_7878:
[----:B------:R-:W-:Y:S05]  /*53b0*/  BSYNC B0 ;  /* 0x0000000000007941 */ /* 0x000fea0003800000 */
.L_x_7877:
        /* <DEDUP_REMOVED lines=23> */
.L_x_7882:
[----:B------:R-:W-:Y:S02]  /*5530*/  IMAD.MOV.U32 R160, RZ, RZ, R170 ;  /* 0x000000ffffa07224 */ /* 0x000fe400078e00aa */
.L_x_7883:
[----:B------:R-:W-:Y:S05]  /*5540*/  BSYNC B0 ;  /* 0x0000000000007941 */ /* 0x000fea0003800000 */
.L_x_7881:
        /* <DEDUP_REMOVED lines=16> */
.L_x_7887:
[----:B------:R-:W-:Y:S05]  /*5650*/  BSYNC B1 ;  /* 0x0000000000017941 */ /* 0x000fea0003800000 */
.L_x_7886:
        /* <DEDUP_REMOVED lines=42> */
.L_x_7885:
[----:B------:R-:W-:Y:S05]  /*5900*/  BSYNC B0 ;  /* 0x0000000000007941 */ /* 0x000fea0003800000 */
.L_x_7884:
[----:B------:R-:W0:Y:S01]  /*5910*/  I2F.U32 R97, R160 ;  /* 0x000000a000617306 */ /* 0x000e220000201000 */
[----:B------:R-:W-:Y:S01]  /*5920*/  HADD2.F32 R98, -RZ, R98.H1_H1 ;  /* 0x30000062ff627230 */ /* 0x000fe20000004100 */
[----:B------:R-:W-:Y:S01]  /*5930*/  ISETP.NE.AND P5, PT, R102, 0x1, PT ;  /* 0x000000016600780c */ /* 0x000fe20003fa5270 */
        /* <DEDUP_REMOVED lines=20> */
.L_x_7889:
[----:B------:R-:W-:Y:S02]  /*5a80*/  MOV R98, R170 ;  /* 0x000000aa00627202 */ /* 0x000fe40000000f00 */
.L_x_7890:
[----:B------:R-:W-:Y:S05]  /*5a90*/  BSYNC B0 ;  /* 0x0000000000007941 */ /* 0x000fea0003800000 */
.L_x_7888:
        /* <DEDUP_REMOVED lines=16> */
.L_x_7894:
[----:B------:R-:W-:Y:S05]  /*5ba0*/  BSYNC B1 ;  /* 0x0000000000017941 */ /* 0x000fea0003800000 */
.L_x_7893:
        /* <DEDUP_REMOVED lines=42> */
.L_x_7892:
[----:B------:R-:W-:Y:S05]  /*5e50*/  BSYNC B0 ;  /* 0x0000000000007941 */ /* 0x000fea0003800000 */
.L_x_7891:
[----:B------:R-:W0:Y:S01]  /*5e60*/  I2F.U32 R97, R98 ;  /* 0x0000006200617306 */ /* 0x000e220000201000 */
[----:B------:R-:W-:Y:S01]  /*5e70*/  HADD2.F32 R100, -RZ, R99.H0_H0 ;  /* 0x20000063ff647230 */ /* 0x000fe20000004100 */
[----:B------:R-:W-:Y:S01]  /*5e80*/  ISETP.NE.AND P6, PT, R96, 0x1, PT ;  /* 0x000000016000780c */ /* 0x000fe20003fc5270 */
        /* <DEDUP_REMOVED lines=20> */
.L_x_7896:
[----:B------:R-:W-:Y:S02]  /*5fd0*/  IMAD.MOV.U32 R98, RZ, RZ, R170 ;  /* 0x000000ffff627224 */ /* 0x000fe400078e00aa */
.L_x_7897:
[----:B------:R-:W-:Y:S05]  /*5fe0*/  BSYNC B0 ;  /* 0x0000000000007941 */ /* 0x000fea0003800000 */
.L_x_7895:
        /* <DEDUP_REMOVED lines=18> */
.L_x_7901:
[----:B------:R-:W-:Y:S05]  /*6110*/  BSYNC B1 ;  /* 0x0000000000017941 */ /* 0x000fea0003800000 */
.L_x_7900:
        /* <DEDUP_REMOVED lines=42> */
.L_x_7899:
[----:B------:R-:W-:Y:S05]  /*63c0*/  BSYNC B0 ;  /* 0x0000000000007941 */ /* 0x000fea0003800000 */
.L_x_7898:
        /* <DEDUP_REMOVED lines=9> */
[----:B------:R-:W-:Y:S01]  /*6460*/  IMAD.WIDE.U32 R168, R166, R119, c[0x0][0x188] ;  /* 0x00006200a6a87625 */ /* 0x000fe200078e0077 */
[----:B------:R-:W-:-:S02]  /*6470*/  SEL R99, RZ, 0x1, P1 ;  /* 0x00000001ff637807 */ /* 0x000fc40000800000 */
[----:B------:R-:W-:Y:S02]  /*6480*/  LOP3.LUT P6, RZ, R150, 0x4, RZ, 0xc0, !PT ;  /* 0x0000000496ff7812 */ /* 0x000fe400078cc0ff */
[----:B------:R-:W-:Y:S01]  /*6490*/  IADD3 R178, R152, 0x40, RZ ;  /* 0x0000004098b27810 */ /* 0x000fe20007ffe0ff */
[----:B0-----:R-:W-:Y:S01]  /*64a0*/  IMAD.WIDE.U32 R98, R99, 0x10000, RZ ;  /* 0x0001000063627825 */ /* 0x001fe200078e00ff */
[----:B------:R-:W-:-:S03]  /*64b0*/  SEL R155, RZ, 0x1, P6 ;  /* 0x00000001ff9b7807 */ /* 0x000fc60003000000 */
[----:B-1----:R-:W-:-:S05]  /*64c0*/  FFMA.FTZ R97, R97, R162, 1.1641532182693481445e-10 ;  /* 0x2f00000061617423 */ /* 0x002fca00000100a2 */
[----:B------:R-:W-:Y:S02]  /*64d0*/  FSETP.GTU.FTZ.AND P4, PT, R97, c[0x0][0x1e4], PT ;  /* 0x0000790061007a0b */ /* 0x000fe40003f9c000 */
[----:B------:R-:W-:Y:S02]  /*64e0*/  SEL R97, RZ, 0x1, P5 ;  /* 0x00000001ff617807 */ /* 0x000fe40002800000 */
[----:B------:R-:W-:-:S04]  /*64f0*/  SEL R101, RZ, 0x1000000, P4 ;  /* 0x01000000ff657807 */ /* 0x000fc80002000000 */
[----:B------:R-:W-:Y:S01]  /*6500*/  LOP3.LUT R165, R165, R101, R102, 0xfe, !PT ;  /* 0x00000065a5a57212 */ /* 0x000fe200078efe66 */
[----:B------:R-:W-:Y:S02]  /*6510*/  FMUL.FTZ R102, R96, c[0x0][0x1e8] ;  /* 0x00007a0060667a20 */ /* 0x000fe40000410000 */
[----:B------:R-:W-:-:S03]  /*6520*/  IMAD.WIDE.U32 R100, R100, 0x1000000, RZ ;  /* 0x0100000064647825 */ /* 0x000fc600078e00ff */
[----:B------:R-:W-:Y:S01]  /*6530*/  FSEL R102, R102, RZ, !P4 ;  /* 0x000000ff66667208 */ /* 0x000fe20006000000 */
[----:B------:R-:W-:-:S04]  /*6540*/  IMAD.WIDE.U32 R96, R97, 0x100, RZ ;  /* 0x0000010061607825 */ /* 0x000fc800078e00ff */
[----:B------:R-:W-:Y:S01]  /*6550*/  FMUL.FTZ R160, R102, R103 ;  /* 0x0000006766a07220 */ /* 0x000fe20000410000 */
[----:B------:R-:W-:Y:S02]  /*6560*/  LOP3.LUT R154, R96, R100, R98, 0xfe, !PT ;  /* 0x00000064609a7212 */ /* 0x000fe400078efe62 */
[----:B------:R-:W-:Y:S01]  /*6570*/  SEL R100, RZ, 0x1, P3 ;  /* 0x00000001ff647807 */ /* 0x000fe20001800000 */
[----:B------:R-:W-:Y:S01]  /*6580*/  @P0 FADD.FTZ R160, R167, R160 ;  /* 0x000000a0a7a00221 */ /* 0x000fe20000010000 */
[----:B------:R-:W-:Y:S01]  /*6590*/  LOP3.LUT R154, R154, R155, RZ, 0xfc, !PT ;  /* 0x0000009b9a9a7212 */ /* 0x000fe200078efcff */
[----:B------:R-:W-:Y:S01]  /*65a0*/  IMAD.WIDE.U32 R166, R166, R111, c[0x0][0x190] ;  /* 0x00006400a6a67625 */ /* 0x000fe200078e006f */
[----:B------:R-:W-:Y:S02]  /*65b0*/  LOP3.LUT R155, R101, R165, R100, 0xfe, !PT ;  /* 0x000000a5659b7212 */ /* 0x000fe400078efe64 */
[----:B------:R-:W-:Y:S01]  /*65c0*/  F2FP.PACK_AB R102, R161, R156 ;  /* 0x0000009ca166723e */ /* 0x000fe200000000ff */
[----:B------:R-:W-:Y:S01]  /*65d0*/  @P0 IMAD.WIDE.U32 R164, R178, R119, c[0x0][0x180] ;  /* 0x00006000b2a40625 */ /* 0x000fe200078e0077 */
[----:B------:R-:W-:-:S02]  /*65e0*/  F2FP.PACK_AB R101, R157, R118 ;  /* 0x000000769d65723e */ /* 0x000fc400000000ff */
        /* <DEDUP_REMOVED lines=20> */
.L_x_7903:
[----:B0-----:R-:W-:Y:S02]  /*6730*/  IMAD.MOV.U32 R166, RZ, RZ, R170 ;  /* 0x000000ffffa67224 */ /* 0x001fe400078e00aa */
.L_x_7904:
[----:B------:R-:W-:Y:S05]  /*6740*/  BSYNC B0 ;  /* 0x0000000000007941 */ /* 0x000fea0003800000 */
.L_x_7902:
        /* <DEDUP_REMOVED lines=16> */
.L_x_7908:
[----:B------:R-:W-:Y:S05]  /*6850*/  BSYNC B1 ;  /* 0x0000000000017941 */ /* 0x000fea0003800000 */
.L_x_7907:
        /* <DEDUP_REMOVED lines=42> */
.L_x_7906:
[----:B------:R-:W-:Y:S05]  /*6b00*/  BSYNC B0 ;  /* 0x0000000000007941 */ /* 0x000fea0003800000 */
.L_x_7905:
[----:B------:R-:W0:Y:S01]  /*6b10*/  I2F.U32 R101, R166 ;  /* 0x000000a600657306 */ /* 0x000e220000201000 */
[----:B-----5:R-:W-:Y:S01]  /*6b20*/  HADD2.F32 R100, -RZ, R96.H0_H0 ;  /* 0x20000060ff647230 */ /* 0x020fe20000004100 */
[----:B------:R-:W-:Y:S01]  /*6b30*/  LOP3.LUT R150, R150, 0xfffffffb, RZ, 0xc0, !PT ;  /* 0xfffffffb96967812 */ /* 0x000fe200078ec0ff */
[----:B------:R-:W-:Y:S01]  /*6b40*/  HADD2.F32 R165, -RZ, R80.H0_H0 ;  /* 0x20000050ffa57230 */ /* 0x000fe20000004100 */
[----:B------:R-:W-:Y:S01]  /*6b50*/  BSSY B0, `(.L_x_7909) ;  /* 0x0000016000007945 */ /* 0x000fe20003800000 */
[----:B------:R-:W-:Y:S01]  /*6b60*/  @P0 HADD2.F32 R102, -RZ, R92.H0_H0 ;  /* 0x2000005cff660230 */ /* 0x000fe20000004100 */
[----:B------:R-:W-:-:S04]  /*6b70*/  FMUL.FTZ R100, R100, R163 ;  /* 0x000000a364647220 */ /* 0x000fc80000410000 */
[----:B------:R-:W-:Y:S02]  /*6b80*/  FMUL.FTZ R100, R100, c[0x0][0x1e8] ;  /* 0x00007a0064647a20 */ /* 0x000fe40000410000 */
[----:B0-----:R-:W-:-:S05]  /*6b90*/  FFMA.FTZ R101, R101, R162, 1.1641532182693481445e-10 ;  /* 0x2f00000065657423 */ /* 0x001fca00000100a2 */
[----:B------:R-:W-:-:S04]  /*6ba0*/  FSETP.GTU.FTZ.AND P1, PT, R101, c[0x0][0x1e4], PT ;  /* 0x0000790065007a0b */ /* 0x000fc80003f3c000 */
[----:B------:R-:W-:-:S05]  /*6bb0*/  FSEL R100, R100, RZ, !P1 ;  /* 0x000000ff64647208 */ /* 0x000fca0004800000 */
[----:B------:R-:W-:Y:S01]  /*6bc0*/  FMUL.FTZ R165, R100, R165 ;  /* 0x000000a564a57220 */ /* 0x000fe20000410000 */
[----:B------:R-:W-:-:S03]  /*6bd0*/  IADD3 R100, R173, 0x1, RZ ;  /* 0x00000001ad647810 */ /* 0x000fc60007ffe0ff */
        /* <DEDUP_REMOVED lines=12> */
.L_x_7910:
[----:B------:R-:W-:Y:S02]  /*6ca0*/  MOV R164, R170 ;  /* 0x000000aa00a47202 */ /* 0x000fe40000000f00 */
.L_x_7911:
[----:B------:R-:W-:Y:S05]  /*6cb0*/  BSYNC B0 ;  /* 0x0000000000007941 */ /* 0x000fea0003800000 */
.L_x_7909:
        /* <DEDUP_REMOVED lines=16> */
.L_x_7915:
[----:B------:R-:W-:Y:S05]  /*6dc0*/  BSYNC B1 ;  /* 0x0000000000017941 */ /* 0x000fea0003800000 */
.L_x_7914:
        /* <DEDUP_REMOVED lines=42> */
.L_x_7913:
[----:B------:R-:W-:Y:S05]  /*7070*/  BSYNC B0 ;  /* 0x0000000000007941 */ /* 0x000fea0003800000 */
.L_x_7912:
        /* <DEDUP_REMOVED lines=25> */
.L_x_7917:
[----:B------:R-:W-:Y:S02]  /*7210*/  IMAD.MOV.U32 R96, RZ, RZ, R170 ;  /* 0x000000ffff607224 */ /* 0x000fe400078e00aa */
.L_x_7918:
[----:B------:R-:W-:Y:S05]  /*7220*/  BSYNC B0 ;  /* 0x0000000000007941 */ /* 0x000fea0003800000 */
.L_x_7916:
        /* <DEDUP_REMOVED lines=16> */
.L_x_7922:
[----:B------:R-:W-:Y:S05]  /*7330*/  BSYNC B1 ;  /* 0x0000000000017941 */ /* 0x000fea0003800000 */
.L_x_7921:
        /* <DEDUP_REMOVED lines=42> */
.L_x_7920:
[----:B------:R-:W-:Y:S05]  /*75e0*/  BSYNC B0 ;  /* 0x0000000000007941 */ /* 0x000fea0003800000 */
.L_x_7919:
        /* <DEDUP_REMOVED lines=23> */
.L_x_7924:
[----:B------:R-:W-:Y:S02]  /*7760*/  IMAD.MOV.U32 R96, RZ, RZ, R170 ;  /* 0x000000ffff607224 */ /* 0x000fe400078e00aa */
.L_x_7925:
[----:B------:R-:W-:Y:S05]  /*7770*/  BSYNC B0 ;  /* 0x0000000000007941 */ /* 0x000fea0003800000 */
.L_x_7923:
        /* <DEDUP_REMOVED lines=16> */
.L_x_7929:
[----:B------:R-:W-:Y:S05]  /*7880*/  BSYNC B1 ;  /* 0x0000000000017941 */ /* 0x000fea0003800000 */
.L_x_7928:
        /* <DEDUP_REMOVED lines=42> */
.L_x_7927:
[----:B------:R-:W-:Y:S05]  /*7b30*/  BSYNC B0 ;  /* 0x0000000000007941 */ /* 0x000fea0003800000 */
.L_x_7926:
        /* <DEDUP_REMOVED lines=23> */
.L_x_7931:
[----:B------:R-:W-:Y:S02]  /*7cb0*/  MOV R164, R170 ;  /* 0x000000aa00a47202 */ /* 0x000fe40000000f00 */
.L_x_7932:
[----:B------:R-:W-:Y:S05]  /*7cc0*/  BSYNC B0 ;  /* 0x0000000000007941 */ /* 0x000fea0003800000 */
.L_x_7930:
        /* <DEDUP_REMOVED lines=16> */
.L_x_7936:
[----:B------:R-:W-:Y:S05]  /*7dd0*/  BSYNC B1 ;  /* 0x0000000000017941 */ /* 0x000fea0003800000 */
.L_x_7935:
        /* <DEDUP_REMOVED lines=42> */
.L_x_7934:
[----:B------:R-:W-:Y:S05]  /*8080*/  BSYNC B0 ;  /* 0x0000000000007941 */ /* 0x000fea0003800000 */
.L_x_7933:
        /* <DEDUP_REMOVED lines=23> */
.L_x_7938:
[----:B------:R-:W-:Y:S02]  /*8200*/  IMAD.MOV.U32 R164, RZ, RZ, R170 ;  /* 0x000000ffffa47224 */ /* 0x000fe400078e00aa */
.L_x_7939:
[----:B------:R-:W-:Y:S05]  /*8210*/  BSYNC B0 ;  /* 0x0000000000007941 */ /* 0x000fea0003800000 */
.L_x_7937:
        /* <DEDUP_REMOVED lines=16> */
.L_x_7943:
[----:B------:R-:W-:Y:S05]  /*8320*/  BSYNC B1 ;  /* 0x0000000000017941 */ /* 0x000fea0003800000 */
.L_x_7942:
        /* <DEDUP_REMOVED lines=42> */
.L_x_7941:
[----:B------:R-:W-:Y:S05]  /*85d0*/  BSYNC B0 ;  /* 0x0000000000007941 */ /* 0x000fea0003800000 */
.L_x_7940:
        /* <DEDUP_REMOVED lines=23> */
.L_x_7945:
[----:B------:R-:W-:Y:S02]  /*8750*/  IMAD.MOV.U32 R98, RZ, RZ, R170 ;  /* 0x000000ffff627224 */ /* 0x000fe400078e00aa */
.L_x_7946:
[----:B------:R-:W-:Y:S05]  /*8760*/  BSYNC B0 ;  /* 0x0000000000007941 */ /* 0x000fea0003800000 */
.L_x_7944:
        /* <DEDUP_REMOVED lines=16> */
.L_x_7950:
[----:B------:R-:W-:Y:S05]  /*8870*/  BSYNC B1 ;  /* 0x0000000000017941 */ /* 0x000fea0003800000 */
.L_x_7949:
        /* <DEDUP_REMOVED lines=42> */
.L_x_7948:
[----:B------:R-:W-:Y:S05]  /*8b20*/  BSYNC B0 ;  /* 0x0000000000007941 */ /* 0x000fea0003800000 */
.L_x_7947:
        /* <DEDUP_REMOVED lines=23> */
.L_x_7952:
[----:B------:R-:W-:Y:S02]  /*8ca0*/  MOV R98, R170 ;  /* 0x000000aa00627202 */ /* 0x000fe40000000f00 */
.L_x_7953:
[----:B------:R-:W-:Y:S05]  /*8cb0*/  BSYNC B0 ;  /* 0x0000000000007941 */ /* 0x000fea0003800000 */
.L_x_7951:
        /* <DEDUP_REMOVED lines=18> */
.L_x_7957:
[----:B------:R-:W-:Y:S05]  /*8de0*/  BSYNC B1 ;  /* 0x0000000000017941 */ /* 0x000fea0003800000 */
.L_x_7956:
        /* <DEDUP_REMOVED lines=42> */
.L_x_7955:
[----:B------:R-:W-:Y:S05]  /*9090*/  BSYNC B0 ;  /* 0x0000000000007941 */ /* 0x000fea0003800000 */
.L_x_7954:
[----:B------:R-:W0:Y:S01]  /*90a0*/  I2F.U32 R97, R98 ;  /* 0x0000006200617306 */ /* 0x000e220000201000 */
        /* <DEDUP_REMOVED lines=10> */
[----:B------:R-:W-:Y:S01]  /*9150*/  LOP3.LUT P6, RZ, R150, 0x4, RZ, 0xc0, !PT ;  /* 0x0000000496ff7812 */ /* 0x000fe200078cc0ff */
[----:B------:R-:W-:Y:S01]  /*9160*/  IMAD.WIDE.U32 R178, R178, R111, c[0x0][0x190] ;  /* 0x00006400b2b27625 */ /* 0x000fe200078e006f */
[----:B------:R-:W-:Y:S02]  /*9170*/  IADD3 R188, R152, 0x60, RZ ;  /* 0x0000006098bc7810 */ /* 0x000fe40007ffe0ff */
[----:B------:R-:W-:Y:S01]  /*9180*/  SEL R155, RZ, 0x1, P6 ;  /* 0x00000001ff9b7807 */ /* 0x000fe20003000000 */
[----:B0-----:R-:W-:Y:S02]  /*9190*/  FFMA.FTZ R97, R97, R162, 1.1641532182693481445e-10 ;  /* 0x2f00000061617423 */ /* 0x001fe400000100a2 */
[----:B------:R-:W-:-:S03]  /*91a0*/  IMAD.WIDE.U32 R98, R99, 0x10000, RZ ;  /* 0x0001000063627825 */ /* 0x000fc600078e00ff */
        /* <DEDUP_REMOVED lines=13> */
[----:B------:R-:W-:Y:S01]  /*9280*/  @P0 IMAD.WIDE.U32 R176, R188, R119, c[0x0][0x180] ;  /* 0x00006000bcb00625 */ /* 0x000fe200078e0077 */
[----:B------:R-:W-:Y:S02]  /*9290*/  LOP3.LUT R155, R101, R103, R100, 0xfe, !PT ;  /* 0x00000067659b7212 */ /* 0x000fe400078efe64 */
[----:B------:R-:W-:Y:S02]  /*92a0*/  F2FP.PACK_AB R102, R174, R167 ;  /* 0x000000a7ae66723e */ /* 0x000fe400000000ff */
        /* <DEDUP_REMOVED lines=21> */
.L_x_7959:
[----:B0-----:R-:W-:Y:S02]  /*9400*/  IMAD.MOV.U32 R176, RZ, RZ, R170 ;  /* 0x000000ffffb07224 */ /* 0x001fe400078e00aa */
.L_x_7960:
[----:B------:R-:W-:Y:S05]  /*9410*/  BSYNC B0 ;  /* 0x0000000000007941 */ /* 0x000fea0003800000 */
.L_x_7958:
        /* <DEDUP_REMOVED lines=16> */
.L_x_7964:
[----:B------:R-:W-:Y:S05]  /*9520*/  BSYNC B1 ;  /* 0x0000000000017941 */ /* 0x000fea0003800000 */
.L_x_7963:
        /* <DEDUP_REMOVED lines=41> */
[----:B------:R-:W-:-:S06]  /*97c0*/  HFMA2.MMA R181, -RZ, RZ, 0, 0 ;  /* 0x00000000ffb57435 */ /* 0x000fcc00000001ff */
.L_x_7962:
[----:B------:R-:W-:Y:S05]  /*97d0*/  BSYNC B0 ;  /* 0x0000000000007941 */ /* 0x000fea0003800000 */
.L_x_7961:
        /* <DEDUP_REMOVED lines=25> */
.L_x_7966:
[----:B------:R-:W-:Y:S02]  /*9970*/  IMAD.MOV.U32 R164, RZ, RZ, R170 ;  /* 0x000000ffffa47224 */ /* 0x000fe400078e00aa */
.L_x_7967:
[----:B------:R-:W-:Y:S05]  /*9980*/  BSYNC B0 ;  /* 0x0000000000007941 */ /* 0x000fea0003800000 */
.L_x_7965:
        /* <DEDUP_REMOVED lines=16> */
.L_x_7971:
[----:B------:R-:W-:Y:S05]  /*9a90*/  BSYNC B1 ;  /* 0x0000000000017941 */ /* 0x000fea0003800000 */
.L_x_7970:
        /* <DEDUP_REMOVED lines=42> */
.L_x_7969:
[----:B------:R-:W-:Y:S05]  /*9d40*/  BSYNC B0 ;  /* 0x0000000000007941 */ /* 0x000fea0003800000 */
.L_x_7968:
        /* <DEDUP_REMOVED lines=25> */
.L_x_7973:
[----:B------:R-:W-:Y:S02]  /*9ee0*/  MOV R96, R170 ;  /* 0x000000aa00607202 */ /* 0x000fe40000000f00 */
.L_x_7974:
[----:B------:R-:W-:Y:S05]  /*9ef0*/  BSYNC B0 ;  /* 0x0000000000007941 */ /* 0x000fea0003800000 */
.L_x_7972:
        /* <DEDUP_REMOVED lines=16> */
.L_x_7978:
[----:B------:R-:W-:Y:S05]  /*a000*/  BSYNC B1 ;  /* 0x0000000000017941 */ /* 0x000fea0003800000 */
.L_x_7977:
        /* <DEDUP_REMOVED lines=42> */
.L_x_7976:
[----:B------:R-:W-:Y:S05]  /*a2b0*/  BSYNC B0 ;  /* 0x0000000000007941 */ /* 0x000fea0003800000 */
.L_x_7975:
        /* <DEDUP_REMOVED lines=23> */
.L_x_7980:
[----:B------:R-:W-:Y:S02]  /*a430*/  IMAD.MOV.U32 R96, RZ, RZ, R170 ;  /* 0x000000ffff607224 */ /* 0x000fe400078e00aa */
.L_x_7981:
[----:B------:R-:W-:Y:S05]  /*a440*/  BSYNC B0 ;  /* 0x0000000000007941 */ /* 0x000fea0003800000 */
.L_x_7979:
        /* <DEDUP_REMOVED lines=16> */
.L_x_7985:
[----:B------:R-:W-:Y:S05]  /*a550*/  BSYNC B1 ;  /* 0x0000000000017941 */ /* 0x000fea0003800000 */
.L_x_7984:
        /* <DEDUP_REMOVED lines=42> */
.L_x_7983:
[----:B------:R-:W-:Y:S05]  /*a800*/  BSYNC B0 ;  /* 0x0000000000007941 */ /* 0x000fea0003800000 */
.L_x_7982:
        /* <DEDUP_REMOVED lines=23> */
.L_x_7987:
[----:B------:R-:W-:Y:S02]  /*a980*/  IMAD.MOV.U32 R164, RZ, RZ, R170 ;  /* 0x000000ffffa47224 */ /* 0x000fe400078e00aa */
.L_x_7988:
[----:B------:R-:W-:Y:S05]  /*a990*/  BSYNC B0 ;  /* 0x0000000000007941 */ /* 0x000fea0003800000 */
.L_x_7986:
        /* <DEDUP_REMOVED lines=16> */
.L_x_7992:
[----:B------:R-:W-:Y:S05]  /*aaa0*/  BSYNC B1 ;  /* 0x0000000000017941 */ /* 0x000fea0003800000 */
.L_x_7991:
        /* <DEDUP_REMOVED lines=42> */
.L_x_7990:
[----:B------:R-:W-:Y:S05]  /*ad50*/  BSYNC B0 ;  /* 0x0000000000007941 */ /* 0x000fea0003800000 */
.L_x_7989:
        /* <DEDUP_REMOVED lines=23> */
.L_x_7994:
[----:B------:R-:W-:Y:S02]  /*aed0*/  MOV R164, R170 ;  /* 0x000000aa00a47202 */ /* 0x000fe40000000f00 */
.L_x_7995:
[----:B------:R-:W-:Y:S05]  /*aee0*/  BSYNC B0 ;  /* 0x0000000000007941 */ /* 0x000fea0003800000 */
.L_x_7993:
        /* <DEDUP_REMOVED lines=16> */
.L_x_7999:
[----:B------:R-:W-:Y:S05]  /*aff0*/  BSYNC B1 ;  /* 0x0000000000017941 */ /* 0x000fea0003800000 */
.L_x_7998:
        /* <DEDUP_REMOVED lines=42> */
.L_x_7997:
[----:B------:R-:W-:Y:S05]  /*b2a0*/  BSYNC B0 ;  /* 0x0000000000007941 */ /* 0x000fea0003800000 */
.L_x_7996:
        /* <DEDUP_REMOVED lines=23> */
.L_x_8001:
[----:B------:R-:W-:Y:S02]  /*b420*/  IMAD.MOV.U32 R98, RZ, RZ, R170 ;  /* 0x000000ffff627224 */ /* 0x000fe400078e00aa */
.L_x_8002:
[----:B------:R-:W-:Y:S05]  /*b430*/  BSYNC B0 ;  /* 0x0000000000007941 */ /* 0x000fea0003800000 */
.L_x_8000:
        /* <DEDUP_REMOVED lines=16> */
.L_x_8006:
[----:B------:R-:W-:Y:S05]  /*b540*/  BSYNC B1 ;  /* 0x0000000000017941 */ /* 0x000fea0003800000 */
.L_x_8005:
        /* <DEDUP_REMOVED lines=42> */
.L_x_8004:
[----:B------:R-:W-:Y:S05]  /*b7f0*/  BSYNC B0 ;  /* 0x0000000000007941 */ /* 0x000fea0003800000 */
.L_x_8003:
        /* <DEDUP_REMOVED lines=23> */
.L_x_8008:
[----:B------:R-:W-:Y:S02]  /*b970*/  IMAD.MOV.U32 R98, RZ, RZ, R170 ;  /* 0x000000ffff627224 */ /* 0x000fe400078e00aa */
.L_x_8009:
[----:B------:R-:W-:Y:S05]  /*b980*/  BSYNC B0 ;  /* 0x0000000000007941 */ /* 0x000fea0003800000 */
.L_x_8007:
        /* <DEDUP_REMOVED lines=18> */
.L_x_8013:
[----:B------:R-:W-:Y:S05]  /*bab0*/  BSYNC B1 ;  /* 0x0000000000017941 */ /* 0x000fea0003800000 */
.L_x_8012:
        /* <DEDUP_REMOVED lines=43> */
.L_x_8011:
[----:B------:R-:W-:Y:S05]  /*bd70*/  BSYNC B0 ;  /* 0x0000000000007941 */ /* 0x000fea0003800000 */
.L_x_8010:
        /* <DEDUP_REMOVED lines=30> */
[----:B------:R-:W-:Y:S02]  /*bf60*/  LOP3.LUT R154, R154, R155, RZ, 0xfc, !PT ;  /* 0x0000009b9a9a7212 */ /* 0x000fe400078efcff */
        /* <DEDUP_REMOVED lines=23> */
.L_x_8015:
[----:B0-----:R-:W-:Y:S02]  /*c0e0*/  IMAD.MOV.U32 R186, RZ, RZ, R170 ;  /* 0x000000ffffba7224 */ /* 0x001fe400078e00aa */
.L_x_8016:
[----:B------:R-:W-:Y:S05]  /*c0f0*/  BSYNC B0 ;  /* 0x0000000000007941 */ /* 0x000fea0003800000 */
.L_x_8014:
        /* <DEDUP_REMOVED lines=16> */
.L_x_8020:
[----:B------:R-:W-:Y:S05]  /*c200*/  BSYNC B1 ;  /* 0x0000000000017941 */ /* 0x000fea0003800000 */
.L_x_8019:
        /* <DEDUP_REMOVED lines=43> */
.L_x_8018:
[----:B------:R-:W-:Y:S05]  /*c4c0*/  BSYNC B0 ;  /* 0x0000000000007941 */ /* 0x000fea0003800000 */
.L_x_8017:
        /* <DEDUP_REMOVED lines=25> */
.L_x_8022:
[----:B------:R-:W-:Y:S02]  /*c660*/  IMAD.MOV.U32 R164, RZ, RZ, R170 ;  /* 0x000000ffffa47224 */ /* 0x000fe400078e00aa */
.L_x_8023:
[----:B------:R-:W-:Y:S05]  /*c670*/  BSYNC B0 ;  /* 0x0000000000007941 */ /* 0x000fea0003800000 */
.L_x_8021:
        /* <DEDUP_REMOVED lines=16> */
.L_x_8027:
[----:B------:R-:W-:Y:S05]  /*c780*/  BSYNC B1 ;  /* 0x0000000000017941 */ /* 0x000fea0003800000 */
.L_x_8026:
        /* <DEDUP_REMOVED lines=43> */
.L_x_8025:
[----:B------:R-:W-:Y:S05]  /*ca40*/  BSYNC B0 ;  /* 0x0000000000007941 */ /* 0x000fea0003800000 */
.L_x_8024:
        /* <DEDUP_REMOVED lines=25> */
.L_x_8029:
[----:B------:R-:W-:Y:S02]  /*cbe0*/  IMAD.MOV.U32 R96, RZ, RZ, R170 ;  /* 0x000000ffff607224 */ /* 0x000fe400078e00aa */
.L_x_8030:
[----:B------:R-:W-:Y:S05]  /*cbf0*/  BSYNC B0 ;  /* 0x0000000000007941 */ /* 0x000fea0003800000 */
.L_x_8028:
        /* <DEDUP_REMOVED lines=16> */
.L_x_8034:
[----:B------:R-:W-:Y:S05]  /*cd00*/  BSYNC B1 ;  /* 0x0000000000017941 */ /* 0x000fea0003800000 */
.L_x_8033:
        /* <DEDUP_REMOVED lines=43> */
.L_x_8032:
[----:B------:R-:W-:Y:S05]  /*cfc0*/  BSYNC B0 ;  /* 0x0000000000007941 */ /* 0x000fea0003800000 */
.L_x_8031:
        /* <DEDUP_REMOVED lines=23> */
.L_x_8036:
[----:B------:R-:W-:Y:S02]  /*d140*/  IMAD.MOV.U32 R96, RZ, RZ, R170 ;  /* 0x000000ffff607224 */ /* 0x000fe400078e00aa */
.L_x_8037:
[----:B------:R-:W-:Y:S05]  /*d150*/  BSYNC B0 ;  /* 0x0000000000007941 */ /* 0x000fea0003800000 */
.L_x_8035:
        /* <DEDUP_REMOVED lines=16> */
.L_x_8041:
[----:B------:R-:W-:Y:S05]  /*d260*/  BSYNC B1 ;  /* 0x0000000000017941 */ /* 0x000fea0003800000 */
.L_x_8040:
        /* <DEDUP_REMOVED lines=43> */
.L_x_8039:
[----:B------:R-:W-:Y:S05]  /*d520*/  BSYNC B0 ;  /* 0x0000000000007941 */ /* 0x000fea0003800000 */
.L_x_8038:
[----:B------:R-:W0:Y:S01]  /*d530*/  I2F.U32 R101, R96 ;  /* 0x0000006000657306 */ /* 0x000e220000201000 */
[----:B------:R-:W-:Y:S01]  /*d540*/  HADD2.F32 R100, -RZ, R97.H1_H1 ;  /* 0x30000061ff647230 */ /* 0x000fe20000004100 */
[C---:B------:R-:W-:Y:S01]  /*d550*/  ISETP.NE.AND P3, PT, R103.reuse, 0x1, PT ;  /* 0x000000016700780c */ /* 0x040fe20003f65270 */
[----:B------:R-:W-:Y:S01]  /*d560*/  HADD2.F32 R97, -RZ, R73.H1_H1 ;  /* 0x30000049ff617230 */ /* 0x000fe20000004100 */
[----:B------:R-:W-:Y:S01]  /*d570*/  BSSY B0, `(.L_x_8042) ;  /* 0x0000014000007945 */ /* 0x000fe20003800000 */
[----:B------:R-:W-:Y:S01]  /*d580*/  IADD3 R102, R103, 0x1, RZ ;  /* 0x0000000167667810 */ /* 0x000fe20007ffe0ff */
[----:B------:R-:W-:-:S04]  /*d590*/  FMUL.FTZ R100, R100, R163 ;  /* 0x000000a364647220 */ /* 0x000fc80000410000 */
[----:B------:R-:W-:Y:S02]  /*d5a0*/  FMUL.FTZ R100, R100, c[0x0][0x1e8] ;  /* 0x00007a0064647a20 */ /* 0x000fe40000410000 */
[----:B0-----:R-:W-:-:S05]  /*d5b0*/  FFMA.FTZ R101, R101, R162, 1.1641532182693481445e-10 ;  /* 0x2f00000065657423 */ /* 0x001fca00000100a2 */
[----:B------:R-:W-:Y:S01]  /*d5c0*/  FSETP.GTU.FTZ.AND P2, PT, R101, c[0x0][0x1e4], PT ;  /* 0x0000790065007a0b */ /* 0x000fe20003f5c000 */
[----:B------:R-:W-:-:S03]  /*d5d0*/  @P0 HADD2.F32 R101, -RZ, R93.H1_H1 ;  /* 0x3000005dff650230 */ /* 0x000fc60000004100 */
        /* <DEDUP_REMOVED lines=12> */
.L_x_8043:
[----:B------:R-:W-:Y:S02]  /*d6a0*/  IMAD.MOV.U32 R164, RZ, RZ, R170 ;  /* 0x000000ffffa47224 */ /* 0x000fe400078e00aa */
.L_x_8044:
[----:B------:R-:W-:Y:S05]  /*d6b0*/  BSYNC B0 ;  /* 0x0000000000007941 */ /* 0x000fea0003800000 */
.L_x_8042:
        /* <DEDUP_REMOVED lines=16> */
.L_x_8048:
[----:B------:R-:W-:Y:S05]  /*d7c0*/  BSYNC B1 ;  /* 0x0000000000017941 */ /* 0x000fea0003800000 */
.L_x_8047:
        /* <DEDUP_REMOVED lines=43> */
.L_x_8046:
[----:B------:R-:W-:Y:S05]  /*da80*/  BSYNC B0 ;  /* 0x0000000000007941 */ /* 0x000fea0003800000 */
.L_x_8045:
        /* <DEDUP_REMOVED lines=23> */
.L_x_8050:
[----:B------:R-:W-:Y:S02]  /*dc00*/  IMAD.MOV.U32 R164, RZ, RZ, R170 ;  /* 0x000000ffffa47224 */ /* 0x000fe400078e00aa */
.L_x_8051:
[----:B------:R-:W-:Y:S05]  /*dc10*/  BSYNC B0 ;  /* 0x0000000000007941 */ /* 0x000fea0003800000 */
.L_x_8049:
        /* <DEDUP_REMOVED lines=14> */
[----:B------:R-:W-:-:S05]  /*dd00*/  @P5 IADD3 R96, R151, RZ, RZ ;  /* 0x000000ff97605210 */ /* 0x000fca0007ffe0ff */
[----:B------:R-:W-:Y:S02]  /*dd10*/  @!P4 IMAD.MOV.U32 R151, RZ, RZ, R96 ;  /* 0x000000ffff97c224 */ /* 0x000fe400078e0060 */
.L_x_8055:
[----:B------:R-:W-:Y:S05]  /*dd20*/  BSYNC B1 ;  /* 0x0000000000017941 */ /* 0x000fea0003800000 */
.L_x_8054:
        /* <DEDUP_REMOVED lines=40> */
[----:B------:R-:W-:-:S03]  /*dfb0*/  LOP3.LUT R158, R171, R102, R135, 0x96, !PT ;  /* 0x00000066ab9e7212 */ /* 0x000fc600078e9687 */
[----:B------:R-:W-:Y:S01]  /*dfc0*/  IMAD.MOV.U32 R180, RZ, RZ, R96 ;  /* 0x000000ffffb47224 */ /* 0x000fe200078e0060 */
[----:B------:R-:W-:Y:S02]  /*dfd0*/  LOP3.LUT R171, R97, R100, R134, 0x96, !PT ;  /* 0x0000006461ab7212 */ /* 0x000fe400078e9686 */
.L_x_8053:
[----:B------:R-:W-:Y:S05]  /*dfe0*/  BSYNC B0 ;  /* 0x0000000000007941 */ /* 0x000fea0003800000 */
.L_x_8052:
        /* <DEDUP_REMOVED lines=23> */
.L_x_8057:
[----:B------:R-:W-:Y:S02]  /*e160*/  MOV R98, R170 ;  /* 0x000000aa00627202 */ /* 0x000fe40000000f00 */
.L_x_8058:
[----:B------:R-:W-:Y:S05]  /*e170*/  BSYNC B0 ;  /* 0x0000000000007941 */ /* 0x000fea0003800000 */
.L_x_8056:
        /* <DEDUP_REMOVED lines=16> */
.L_x_8062:
[----:B------:R-:W-:Y:S05]  /*e280*/  BSYNC B1 ;  /* 0x0000000000017941 */ /* 0x000fea0003800000 */
.L_x_8061:
        /* <DEDUP_REMOVED lines=43> */
.L_x_8060:
[----:B------:R-:W-:Y:S05]  /*e540*/  BSYNC B0 ;  /* 0x0000000000007941 */ /* 0x000fea0003800000 */
.L_x_8059:
        /* <DEDUP_REMOVED lines=21> */
[----:B------:R-:W-:Y:S01]  /*e6a0*/  MOV R98, R180 ;  /* 0x000000b400627202 */ /* 0x000fe20000000f00 */
[----:B------:R-:W-:Y:S05]  /*e6b0*/  BRA `(.L_x_8065) ;  /* 0x0000001000007947 */ /* 0x000fea0003800000 */
.L_x_8064:
[----:B------:R-:W-:Y:S02]  /*e6c0*/  IMAD.MOV.U32 R98, RZ, RZ, R170 ;  /* 0x000000ffff627224 */ /* 0x000fe400078e00aa */
.L_x_8065:
[----:B------:R-:W-:Y:S05]  /*e6d0*/  BSYNC B0 ;  /* 0x0000000000007941 */ /* 0x000fea0003800000 */
.L_x_8063:
        /* <DEDUP_REMOVED lines=16> */
[----:B------:R-:W-:Y:S02]  /*e7e0*/  ISETP.NE.AND P0, PT, R96, RZ, PT ;  /* 0x000000ff6000720c */ /* 0x000fe40003f05270 */
[----:B------:R-:W-:-:S06]  /*e7f0*/  @!P6 MOV R151, R100 ;  /* 0x000000640097e202 */ /* 0x000fcc0000000f00 */
.L_x_8069:
[----:B------:R-:W-:Y:S05]  /*e800*/  BSYNC B1 ;  /* 0x0000000000017941 */ /* 0x000fea0003800000 */
.L_x_8068:
        /* <DEDUP_REMOVED lines=43> */
.L_x_8067:
[----:B------:R-:W-:Y:S05]  /*eac0*/  BSYNC B0 ;  /* 0x0000000000007941 */ /* 0x000fea0003800000 */
.L_x_8066:
        /* <DEDUP_REMOVED lines=54> */
.L_x_8071:
[----:B0-----:R-:W-:Y:S02]  /*ee30*/  MOV R194, R170 ;  /* 0x000000aa00c27202 */ /* 0x001fe40000000f00 */
.L_x_8072:
[----:B------:R-:W-:Y:S05]  /*ee40*/  BSYNC B0 ;  /* 0x0000000000007941 */ /* 0x000fea0003800000 */
.L_x_8070:
        /* <DEDUP_REMOVED lines=16> */
.L_x_8076:
[----:B------:R-:W-:Y:S05]  /*ef50*/  BSYNC B1 ;  /* 0x0000000000017941 */ /* 0x000fea0003800000 */
.L_x_8075:
        /* <DEDUP_REMOVED lines=42> */
[----:B------:R-:W-:Y:S02]  /*f200*/  MOV R180, R100 ;  /* 0x0000006400b47202 */ /* 0x000fe40000000f00 */
.L_x_8074:
[----:B------:R-:W-:Y:S05]  /*f210*/  BSYNC B0 ;  /* 0x0000000000007941 */ /* 0x000fea0003800000 */
.L_x_8073:
[----:B------:R-:W0:Y:S01]  /*f220*/  I2F.U32 R101, R194 ;  /* 0x000000c200657306 */ /* 0x000e220000201000 */
        /* <DEDUP_REMOVED lines=23> */
.L_x_8078:
[----:B------:R-:W-:Y:S02]  /*f3a0*/  IMAD.MOV.U32 R195, RZ, RZ, R170 ;  /* 0x000000ffffc37224 */ /* 0x000fe400078e00aa */
.L_x_8079:
[----:B------:R-:W-:Y:S05]  /*f3b0*/  BSYNC B0 ;  /* 0x0000000000007941 */ /* 0x000fea0003800000 */
.L_x_8077:
        /* <DEDUP_REMOVED lines=14> */
[----:B------:R-:W-:-:S04]  /*f4a0*/  @P2 IADD3 R100, R151, RZ, RZ ;  /* 0x000000ff97642210 */ /* 0x000fc80007ffe0ff */
[----:B------:R-:W-:Y:S02]  /*f4b0*/  @!P1 MOV R151, R100 ;  /* 0x0000006400979202 */ /* 0x000fe40000000f00 */
.L_x_8083:
[----:B------:R-:W-:Y:S05]  /*f4c0*/  BSYNC B1 ;  /* 0x0000000000017941 */ /* 0x000fea0003800000 */
.L_x_8082:
        /* <DEDUP_REMOVED lines=43> */
.L_x_8081:
[----:B------:R-:W-:Y:S05]  /*f780*/  BSYNC B0 ;  /* 0x0000000000007941 */ /* 0x000fea0003800000 */
.L_x_8080:
[----:B------:R-:W0:Y:S01]  /*f790*/  I2F.U32 R101, R195 ;  /* 0x000000c300657306 */ /* 0x000e220000201000 */
[----:B------:R-:W-:Y:S01]  /*f7a0*/  HADD2.F32 R96, -RZ, R96.H1_H1 ;  /* 0x30000060ff607230 */ /* 0x000fe20000004100 */
[----:B------:R-:W-:Y:S01]  /*f7b0*/  LOP3.LUT R150, R150, 0xfffffffd, RZ, 0xc0, !PT ;  /* 0xfffffffd96967812 */ /* 0x000fe200078ec0ff */
        /* <DEDUP_REMOVED lines=21> */
.L_x_8085:
[----:B------:R-:W-:Y:S02]  /*f910*/  MOV R195, R170 ;  /* 0x000000aa00c37202 */ /* 0x000fe40000000f00 */
.L_x_8086:
[----:B------:R-:W-:Y:S05]  /*f920*/  BSYNC B0 ;  /* 0x0000000000007941 */ /* 0x000fea0003800000 */
.L_x_8084:
        /* <DEDUP_REMOVED lines=16> */
.L_x_8090:
[----:B------:R-:W-:Y:S05]  /*fa30*/  BSYNC B1 ;  /* 0x0000000000017941 */ /* 0x000fea0003800000 */
.L_x_8089:
        /* <DEDUP_REMOVED lines=43> */
.L_x_8088:
[----:B------:R-:W-:Y:S05]  /*fcf0*/  BSYNC B0 ;  /* 0x0000000000007941 */ /* 0x000fea0003800000 */
.L_x_8087:
        /* <DEDUP_REMOVED lines=22> */
.L_x_8092:
[----:B------:R-:W-:Y:S02]  /*fe60*/  IMAD.MOV.U32 R195, RZ, RZ, R170 ;  /* 0x000000ffffc37224 */ /* 0x000fe400078e00aa */
.L_x_8093:
[----:B------:R-:W-:Y:S05]  /*fe70*/  BSYNC B0 ;  /* 0x0000000000007941 */ /* 0x000fea0003800000 */
.L_x_8091:
        /* <DEDUP_REMOVED lines=16> */
.L_x_8097:
[----:B------:R-:W-:Y:S05]  /*ff80*/  BSYNC B1 ;  /* 0x0000000000017941 */ /* 0x000fea0003800000 */
.L_x_8096:
        /* <DEDUP_REMOVED lines=43> */
.L_x_8095:
[----:B------:R-:W-:Y:S05]  /*10240*/  BSYNC B0 ;  /* 0x0000000000007941 */ /* 0x000fea0003800000 */
.L_x_8094:
        /* <DEDUP_REMOVED lines=22> */
.L_x_8099:
[----:B------:R-:W-:Y:S02]  /*103b0*/  MOV R197, R170 ;  /* 0x000000aa00c57202 */ /* 0x000fe40000000f00 */
.L_x_8100:
[----:B------:R-:W-:Y:S05]  /*103c0*/  BSYNC B0 ;  /* 0x0000000000007941 */ /* 0x000fea0003800000 */
.L_x_8098:
        /* <DEDUP_REMOVED lines=16> */
.L_x_8104:
[----:B------:R-:W-:Y:S05]  /*104d0*/  BSYNC B1 ;  /* 0x0000000000017941 */ /* 0x000fea0003800000 */
.L_x_8103:
        /* <DEDUP_REMOVED lines=43> */
.L_x_8102:
[----:B------:R-:W-:Y:S05]  /*10790*/  BSYNC B0 ;  /* 0x0000000000007941 */ /* 0x000fea0003800000 */
.L_x_8101:
        /* <DEDUP_REMOVED lines=22> */
.L_x_8106:
[----:B------:R-:W-:Y:S02]  /*10900*/  IMAD.MOV.U32 R197, RZ, RZ, R170 ;  /* 0x000000ffffc57224 */ /* 0x000fe400078e00aa */
.L_x_8107:
[----:B------:R-:W-:Y:S05]  /*10910*/  BSYNC B0 ;  /* 0x0000000000007941 */ /* 0x000fea0003800000 */
.L_x_8105:
        /* <DEDUP_REMOVED lines=16> */
.L_x_8111:
[----:B------:R-:W-:Y:S05]  /*10a20*/  BSYNC B1 ;  /* 0x0000000000017941 */ /* 0x000fea0003800000 */
.L_x_8110:
        /* <DEDUP_REMOVED lines=43> */
.L_x_8109:
[----:B------:R-:W-:Y:S05]  /*10ce0*/  BSYNC B0 ;  /* 0x0000000000007941 */ /* 0x000fea0003800000 */
.L_x_8108:
[----:B------:R-:W0:Y:S01]  /*10cf0*/  I2F.U32 R101, R197 ;  /* 0x000000c500657306 */ /* 0x000e220000201000 */
[----:B------:R-:W-:Y:S01]  /*10d00*/  HADD2.F32 R98, -RZ, R98.H1_H1 ;  /* 0x30000062ff627230 */ /* 0x000fe20000004100 */
[C---:B------:R-:W-:Y:S01]  /*10d10*/  ISETP.NE.AND P5, PT, R97.reuse, 0x1, PT ;  /* 0x000000016100780c */ /* 0x040fe20003fa5270 */
[----:B------:R-:W-:Y:S01]  /*10d20*/  BSSY B0, `(.L_x_8112) ;  /* 0x0000014000007945 */ /* 0x000fe20003800000 */
[----:B------:R-:W-:Y:S02]  /*10d30*/  IADD3 R96, R97, 0x1, RZ ;  /* 0x0000000161607810 */ /* 0x000fe40007ffe0ff */
        /* <DEDUP_REMOVED lines=17> */
.L_x_8113:
[----:B------:R-:W-:Y:S02]  /*10e50*/  MOV R98, R170 ;  /* 0x000000aa00627202 */ /* 0x000fe40000000f00 */
.L_x_8114:
[----:B------:R-:W-:Y:S05]  /*10e60*/  BSYNC B0 ;  /* 0x0000000000007941 */ /* 0x000fea0003800000 */
.L_x_8112:
        /* <DEDUP_REMOVED lines=16> */
.L_x_8118:
[----:B------:R-:W-:Y:S05]  /*10f70*/  BSYNC B1 ;  /* 0x0000000000017941 */ /* 0x000fea0003800000 */
.L_x_8117:
        /* <DEDUP_REMOVED lines=40> */
[----:B------:R-:W-:Y:S01]  /*11200*/  HFMA2.MMA R96, -RZ, RZ, 0, 0 ;  /* 0x00000000ff607435 */ /* 0x000fe200000001ff */
[----:B------:R-:W-:Y:S01]  /*11210*/  MOV R170, R102 ;  /* 0x0000006600aa7202 */ /* 0x000fe20000000f00 */
[----:B------:R-:W-:Y:S01]  /*11220*/  IMAD.MOV.U32 R180, RZ, RZ, R154 ;  /* 0x000000ffffb47224 */ /* 0x000fe200078e009a */
[----:B------:R-:W-:-:S03]  /*11230*/  LOP3.LUT R171, R155, R100, R134, 0x96, !PT ;  /* 0x000000649bab7212 */ /* 0x000fc600078e9686 */
.L_x_8116:
[----:B------:R-:W-:Y:S05]  /*11240*/  BSYNC B0 ;  /* 0x0000000000007941 */ /* 0x000fea0003800000 */
.L_x_8115:
        /* <DEDUP_REMOVED lines=22> */
.L_x_8120:
[----:B------:R-:W-:Y:S02]  /*113b0*/  MOV R98, R170 ;  /* 0x000000aa00627202 */ /* 0x000fe40000000f00 */
.L_x_8121:
[----:B------:R-:W-:Y:S05]  /*113c0*/  BSYNC B0 ;  /* 0x0000000000007941 */ /* 0x000fea0003800000 */
.L_x_8119:
        /* <DEDUP_REMOVED lines=18> */
.L_x_8125:
[----:B------:R-:W-:Y:S05]  /*114f0*/  BSYNC B1 ;  /* 0x0000000000017941 */ /* 0x000fea0003800000 */
.L_x_8124:
        /* <DEDUP_REMOVED lines=44> */
.L_x_8123:
[----:B------:R-:W-:Y:S05]  /*117c0*/  BSYNC B0 ;  /* 0x0000000000007941 */ /* 0x000fea0003800000 */
.L_x_8122:
[----:B------:R-:W-:Y:S01]  /*117d0*/  FADD.FTZ R96, RZ, R104 ;  /* 0x00000068ff607221 */ /* 0x000fe20000010000 */
[----:B------:R-:W-:Y:S01]  /*117e0*/  SEL R154, RZ, 0x100, P4 ;  /* 0x00000100ff9a7807 */ /* 0x000fe20002000000 */
[----:B------:R-:W-:Y:S01]  /*117f0*/  @P0 HADD2.F32 R201, -RZ, R95.H1_H1 ;  /* 0x3000005fffc90230 */ /* 0x000fe20000004100 */
[----:B------:R-:W-:Y:S01]  /*11800*/  SEL R103, RZ, 0x10000, P5 ;  /* 0x00010000ff677807 */ /* 0x000fe20002800000 */
[----:B------:R-:W-:Y:S01]  /*11810*/  FADD.FTZ R97, R96, R105 ;  /* 0x0000006960617221 */ /* 0x000fe20000010000 */
[----:B------:R-:W-:-:S02]  /*11820*/  LOP3.LUT P5, RZ, R150, 0x2, RZ, 0xc0, !PT ;  /* 0x0000000296ff7812 */ /* 0x000fc400078ac0ff */
[----:B------:R-:W-:Y:S01]  /*11830*/  LOP3.LUT P6, RZ, R150, 0x4, RZ, 0xc0, !PT ;  /* 0x0000000496ff7812 */ /* 0x000fe200078cc0ff */
[----:B------:R-:W-:Y:S01]  /*11840*/  FADD.FTZ R96, R97, R106 ;  /* 0x0000006a61607221 */ /* 0x000fe20000010000 */
[----:B------:R-:W-:Y:S02]  /*11850*/  SEL R102, RZ, 0x1, P5 ;  /* 0x00000001ff667807 */ /* 0x000fe40002800000 */
        /* <DEDUP_REMOVED lines=29> */
[----:B------:R-:W-:Y:S01]  /*11a30*/  FADD.FTZ R101, R96, R181 ;  /* 0x000000b560657221 */ /* 0x000fe20000010000 */
[----:B------:R-:W-:Y:S01]  /*11a40*/  HADD2.F32 R96, -RZ, R99.H1_H1 ;  /* 0x30000063ff607230 */ /* 0x000fe20000004100 */
[----:B0-----:R-:W-:Y:S02]  /*11a50*/  FFMA.FTZ R97, R97, R162, 1.1641532182693481445e-10 ;  /* 0x2f00000061617423 */ /* 0x001fe400000100a2 */
[----:B------:R-:W-:Y:S02]  /*11a60*/  FADD.FTZ R100, R101, R184 ;  /* 0x000000b865647221 */ /* 0x000fe40000010000 */
[----:B------:R-:W-:Y:S01]  /*11a70*/  FMUL.FTZ R163, R96, R163 ;  /* 0x000000a360a37220 */ /* 0x000fe20000410000 */
[----:B------:R-:W-:Y:S01]  /*11a80*/  FSETP.GTU.FTZ.AND P4, PT, R97, c[0x0][0x1e4], PT ;  /* 0x0000790061007a0b */ /* 0x000fe20003f9c000 */
[----:B------:R-:W-:Y:S01]  /*11a90*/  FADD.FTZ R99, R100, R183 ;  /* 0x000000b764637221 */ /* 0x000fe20000010000 */
[----:B------:R-:W-:Y:S01]  /*11aa0*/  SEL R96, RZ, 0x1, P2 ;  /* 0x00000001ff607807 */ /* 0x000fe20001000000 */
[----:B------:R-:W-:Y:S01]  /*11ab0*/  FMUL.FTZ R163, R163, c[0x0][0x1e8] ;  /* 0x00007a00a3a37a20 */ /* 0x000fe20000410000 */
[----:B------:R-:W-:Y:S01]  /*11ac0*/  SEL R100, RZ, 0x1, P1 ;  /* 0x00000001ff647807 */ /* 0x000fe20000800000 */
[----:B------:R-:W-:Y:S01]  /*11ad0*/  FADD.FTZ R98, R99, R186 ;  /* 0x000000ba63627221 */ /* 0x000fe20000010000 */
[----:B------:R-:W-:-:S02]  /*11ae0*/  SEL R99, RZ, 0x1000000, P4 ;  /* 0x01000000ff637807 */ /* 0x000fc40002000000 */
[----:B------:R-:W-:Y:S01]  /*11af0*/  FSEL R162, R163, RZ, !P4 ;  /* 0x000000ffa3a27208 */ /* 0x000fe20006000000 */
[----:B------:R-:W-:Y:S01]  /*11b00*/  FADD.FTZ R97, R98, R185 ;  /* 0x000000b962617221 */ /* 0x000fe20000010000 */
[----:B------:R-:W-:Y:S01]  /*11b10*/  LOP3.LUT R154, R154, R99, R103, 0xfe, !PT ;  /* 0x000000639a9a7212 */ /* 0x000fe200078efe67 */
[----:B------:R-:W-:Y:S01]  /*11b20*/  IMAD.WIDE.U32 R100, R100, 0x10000, RZ ;  /* 0x0001000064647825 */ /* 0x000fe200078e00ff */
[----:B------:R-:W-:Y:S02]  /*11b30*/  SEL R163, RZ, 0x1, P3 ;  /* 0x00000001ffa37807 */ /* 0x000fe40001800000 */
[----:B------:R-:W-:Y:S01]  /*11b40*/  ISETP.NE.AND P1, PT, R0, RZ, PT ;  /* 0x000000ff0000720c */ /* 0x000fe20003f25270 */
[----:B------:R-:W-:Y:S02]  /*11b50*/  FADD.FTZ R98, R97, R188 ;  /* 0x000000bc61627221 */ /* 0x000fe40000010000 */
[----:B------:R-:W-:-:S04]  /*11b60*/  IMAD.WIDE.U32 R96, R96, 0x1000000, RZ ;  /* 0x0100000060607825 */ /* 0x000fc800078e00ff */
[----:B------:R-:W-:Y:S01]  /*11b70*/  FADD.FTZ R99, R98, R187 ;  /* 0x000000bb62637221 */ /* 0x000fe20000010000 */
[----:B------:R-:W-:Y:S01]  /*11b80*/  LOP3.LUT R163, R97, R154, R163, 0xfe, !PT ;  /* 0x0000009a61a37212 */ /* 0x000fe200078efea3 */
[----:B------:R-:W-:Y:S01]  /*11b90*/  IMAD.WIDE.U32 R102, R102, 0x100, RZ ;  /* 0x0000010066667825 */ /* 0x000fe200078e00ff */
[----:B------:R-:W-:-:S03]  /*11ba0*/  F2FP.PACK_AB R97, R196, R193 ;  /* 0x000000c1c461723e */ /* 0x000fc600000000ff */
[----:B------:R-:W-:Y:S01]  /*11bb0*/  FADD.FTZ R98, R99, R190 ;  /* 0x000000be63627221 */ /* 0x000fe20000010000 */
[----:B------:R-:W-:Y:S01]  /*11bc0*/  LOP3.LUT R100, R102, R96, R100, 0xfe, !PT ;  /* 0x0000006066647212 */ /* 0x000fe200078efe64 */
[----:B------:R-:W-:Y:S01]  /*11bd0*/  FMUL.FTZ R162, R145, R162 ;  /* 0x000000a291a27220 */ /* 0x000fe20000410000 */
[----:B------:R-:W-:Y:S01]  /*11be0*/  LOP3.LUT R101, R103, R163, R101, 0xfe, !PT ;  /* 0x000000a367657212 */ /* 0x000fe200078efe65 */
[----:B------:R-:W-:Y:S01]  /*11bf0*/  FADD.FTZ R99, R98, R189 ;  /* 0x000000bd62637221 */ /* 0x000fe20000010000 */
[----:B------:R-:W-:Y:S01]  /*11c00*/  LOP3.LUT R100, R100, R155, RZ, 0xfc, !PT ;  /* 0x0000009b64647212 */ /* 0x000fe200078efcff */
[----:B------:R-:W-:Y:S01]  /*11c10*/  @P0 FADD.FTZ R162, R201, R162 ;  /* 0x000000a2c9a20221 */ /* 0x000fe20000010000 */
[----:B------:R-:W-:Y:S01]  /*11c20*/  F2FP.PACK_AB R98, R198, R195 ;  /* 0x000000c3c662723e */ /* 0x000fe200000000ff */
[----:B------:R-:W-:Y:S02]  /*11c30*/  FADD.FTZ R96, R99, R192 ;  /* 0x000000c063607221 */ /* 0x000fe40000010000 */
[----:B------:R-:W-:Y:S01]  /*11c40*/  IMAD.WIDE.U32 R154, R164, R119, c[0x0][0x188] ;  /* 0x00006200a49a7625 */ /* 0x000fe200078e0077 */
[----:B------:R-:W-:-:S03]  /*11c50*/  F2FP.PACK_AB R99, R162, R197 ;  /* 0x000000c5a263723e */ /* 0x000fc600000000ff */
[----:B------:R-:W-:Y:S01]  /*11c60*/  FADD.FTZ R119, R96, R191 ;  /* 0x000000bf60777221 */ /* 0x000fe20000010000 */
[----:B------:R-:W-:Y:S01]  /*11c70*/  F2FP.PACK_AB R96, R194, R191 ;  /* 0x000000bfc260723e */ /* 0x000fe200000000ff */
[----:B------:R-:W-:-:S04]  /*11c80*/  IMAD.WIDE.U32 R102, R164, R111, c[0x0][0x190] ;  /* 0x00006400a4667625 */ /* 0x000fc800078e006f */
[----:B------:R-:W-:Y:S01]  /*11c90*/  FADD.FTZ R200, R119, R194 ;  /* 0x000000c277c87221 */ /* 0x000fe20000010000 */
        /* <DEDUP_REMOVED lines=10> */
.L_x_8130:
        /* <DEDUP_REMOVED lines=116> */
.L_x_8131:
[----:B------:R-:W-:Y:S01]  /*12480*/  ULDC.U8 UR6, c[0x0][0x1f0] ;  /* 0x00007c0000067ab9 */ /* 0x000fe20000000000 */
[C---:B------:R-:W-:Y:S01]  /*12490*/  FMUL.FTZ R96, R101.reuse, R101 ;  /* 0x0000006565607220 */ /* 0x040fe20000410000 */
[----:B------:R-:W-:Y:S01]  /*124a0*/  ISETP.NE.AND P0, PT, RZ, UR6, PT ;  /* 0x00000006ff007c0c */ /* 0x000fe2000bf05270 */
[----:B------:R-:W-:Y:S01]  /*124b0*/  IMAD.MOV.U32 R102, RZ, RZ, c[0x0][0x1e0] ;  /* 0x00007800ff667624 */ /* 0x000fe200078e00ff */
[----:B------:R-:W-:Y:S01]  /*124c0*/  HFMA2.MMA R155, -RZ, RZ, 0, 2.384185791015625e-07 ;  /* 0x00000004ff9b7435 */ /* 0x000fe200000001ff */
[----:B-12---:R-:W-:Y:S01]  /*124d0*/  FADD.FTZ R103, R100, R103 ;  /* 0x0000006764677221 */ /* 0x006fe20000010000 */
[----:B------:R-:W-:Y:S02]  /*124e0*/  FSEL R97, R96, RZ, P0 ;  /* 0x000000ff60617208 */ /* 0x000fe40000000000 */
[----:B------:R-:W-:Y:S01]  /*124f0*/  FSEL R100, R101, RZ, !P0 ;  /* 0x000000ff65647208 */ /* 0x000fe20004000000 */
[----:B------:R-:W-:-:S04]  /*12500*/  FFMA.FTZ R96, R103, R102, c[0x0][0x228] ;  /* 0x00008a0067607623 */ /* 0x000fc80000010066 */
[----:B------:R-:W-:Y:S02]  /*12510*/  FADD.FTZ R119, R96, R97 ;  /* 0x0000006160777221 */ /* 0x000fe40000010000 */
[C---:B------:R-:W-:Y:S02]  /*12520*/  FADD.FTZ R108, -R100.reuse, R108 ;  /* 0x0000006c646c7221 */ /* 0x040fe40000010100 */
[----:B------:R-:W-:Y:S01]  /*12530*/  FADD.FTZ R204, -R100, R118 ;  /* 0x0000007664cc7221 */ /* 0x000fe20000010100 */
[----:B------:R-:W-:Y:S01]  /*12540*/  HADD2.F32 R118, -RZ, R71.H0_H0 ;  /* 0x20000047ff767230 */ /* 0x000fe20000004100 */
[----:B------:R-:W1:Y:S01]  /*12550*/  MUFU.RSQ R119, R119 ;  /* 0x0000007700777308 */ /* 0x000e620000001400 */
[----:B------:R-:W-:-:S04]  /*12560*/  @!P1 IMAD.WIDE R98, R148, R155, c[0x0][0x1a0] ;  /* 0x0000680094629625 */ /* 0x000fc800078e029b */
[C---:B------:R-:W-:Y:S01]  /*12570*/  FADD.FTZ R218, -R100.reuse, R167 ;  /* 0x000000a764da7221 */ /* 0x040fe20000010100 */
[----:B------:R2:W-:Y:S01]  /*12580*/  @!P1 STG.E [R98.64], R101 ;  /* 0x0000006562009986 */ /* 0x0005e2000c101904 */
[C---:B------:R-:W-:Y:S02]  /*12590*/  FADD.FTZ R174, -R100.reuse, R174 ;  /* 0x000000ae64ae7221 */ /* 0x040fe40000010100 */
[C---:B------:R-:W-:Y:S02]  /*125a0*/  FADD.FTZ R110, -R100.reuse, R110 ;  /* 0x0000006e646e7221 */ /* 0x040fe40000010100 */
[C---:B------:R-:W-:Y:S02]  /*125b0*/  FADD.FTZ R156, -R100.reuse, R156 ;  /* 0x0000009c649c7221 */ /* 0x040fe40000010100 */
[C---:B------:R-:W-:Y:S02]  /*125c0*/  FADD.FTZ R224, -R100.reuse, R175 ;  /* 0x000000af64e07221 */ /* 0x040fe40000010100 */
[----:B------:R-:W-:-:S02]  /*125d0*/  FADD.FTZ R154, -R100, R109 ;  /* 0x0000006d649a7221 */ /* 0x000fc40000010100 */
[----:B-1----:R-:W-:Y:S02]  /*125e0*/  FMUL.FTZ R167, R119, R108 ;  /* 0x0000006c77a77220 */ /* 0x002fe40000410000 */
[C---:B------:R-:W-:Y:S02]  /*125f0*/  FADD.FTZ R175, -R100.reuse, R162 ;  /* 0x000000a264af7221 */ /* 0x040fe40000010100 */
[C---:B------:R-:W-:Y:S02]  /*12600*/  FADD.FTZ R106, -R100.reuse, R106 ;  /* 0x0000006a646a7221 */ /* 0x040fe40000010100 */
[C---:B------:R-:W-:Y:S02]  /*12610*/  FADD.FTZ R200, -R100.reuse, R107 ;  /* 0x0000006b64c87221 */ /* 0x040fe40000010100 */
[C---:B------:R-:W-:Y:S02]  /*12620*/  FADD.FTZ R244, -R100.reuse, R188 ;  /* 0x000000bc64f47221 */ /* 0x040fe40000010100 */
[----:B------:R-:W-:-:S02]  /*12630*/  FADD.FTZ R226, -R100, R178 ;  /* 0x000000b264e27221 */ /* 0x000fc40000010100 */
[C---:B------:R-:W-:Y:S02]  /*12640*/  FADD.FTZ R232, -R100.reuse, R177 ;  /* 0x000000b164e87221 */ /* 0x040fe40000010100 */
[C---:B------:R-:W-:Y:S01]  /*12650*/  FMUL.FTZ R188, R119.reuse, R174 ;  /* 0x000000ae77bc7220 */ /* 0x040fe20000410000 */
[--C-:B------:R-:W-:Y:S01]  /*12660*/  HADD2.F32 R174, -RZ, R69.reuse.H1_H1 ;  /* 0x30000045ffae7230 */ /* 0x100fe20000004100 */
[C---:B------:R-:W-:Y:S02]  /*12670*/  FADD.FTZ R214, -R100.reuse, R168 ;  /* 0x000000a864d67221 */ /* 0x040fe40000010100 */
[C---:B------:R-:W-:Y:S02]  /*12680*/  FMUL.FTZ R178, R119.reuse, R110 ;  /* 0x0000006e77b27220 */ /* 0x040fe40000410000 */
[----:B------:R-:W-:Y:S01]  /*12690*/  FMUL.FTZ R177, R119, R156 ;  /* 0x0000009c77b17220 */ /* 0x000fe20000410000 */
[----:B------:R-:W-:Y:S01]  /*126a0*/  HADD2.F32 R156, -RZ, R70.H0_H0 ;  /* 0x20000046ff9c7230 */ /* 0x000fe20000004100 */
[----:B------:R-:W-:Y:S01]  /*126b0*/  FFMA.FTZ R118, R167, R118, R24 ;  /* 0x00000076a7767223 */ /* 0x000fe20000010018 */
[----:B------:R-:W-:Y:S01]  /*126c0*/  HADD2.F32 R167, -RZ, R69.H0_H0 ;  /* 0x20000045ffa77230 */ /* 0x000fe20000004100 */
[----:B--2---:R-:W-:-:S02]  /*126d0*/  FADD.FTZ R98, -R100, R153 ;  /* 0x0000009964627221 */ /* 0x004fc40000010100 */
[C---:B------:R-:W-:Y:S02]  /*126e0*/  FMUL.FTZ R168, R119.reuse, R154 ;  /* 0x0000009a77a87220 */ /* 0x040fe40000410000 */
[C---:B------:R-:W-:Y:S01]  /*126f0*/  FMUL.FTZ R110, R119.reuse, R175 ;  /* 0x000000af776e7220 */ /* 0x040fe20000410000 */
[----:B------:R-:W-:Y:S01]  /*12700*/  HADD2.F32 R175, -RZ, R70.H1_H1 ;  /* 0x30000046ffaf7230 */ /* 0x000fe20000004100 */
[C---:B------:R-:W-:Y:S02]  /*12710*/  FMUL.FTZ R163, R119.reuse, R106 ;  /* 0x0000006a77a37220 */ /* 0x040fe40000410000 */
[----:B------:R-:W-:Y:S02]  /*12720*/  FMUL.FTZ R153, R119, R200 ;  /* 0x000000c877997220 */ /* 0x000fe40000410000 */
[C---:B------:R-:W-:Y:S02]  /*12730*/  FADD.FTZ R102, -R100.reuse, R105 ;  /* 0x0000006964667221 */ /* 0x040fe40000010100 */
[----:B------:R-:W-:-:S02]  /*12740*/  FADD.FTZ R104, -R100, R104 ;  /* 0x0000006864687221 */ /* 0x000fc40000010100 */
[C---:B------:R-:W-:Y:S02]  /*12750*/  FADD.FTZ R160, -R100.reuse, R160 ;  /* 0x000000a064a07221 */ /* 0x040fe40000010100 */
[----:B------:R-:W-:Y:S02]  /*12760*/  FADD.FTZ R210, -R100, R159 ;  /* 0x0000009f64d27221 */ /* 0x000fe40000010100 */
[----:B------:R-:W-:Y:S01]  /*12770*/  FFMA.FTZ R168, R168, R174, R21 ;  /* 0x000000aea8a87223 */ /* 0x000fe20000010015 */
[----:B------:R-:W-:Y:S01]  /*12780*/  HADD2.F32 R174, -RZ, R68.H1_H1 ;  /* 0x30000044ffae7230 */ /* 0x000fe20000004100 */
[C---:B------:R-:W-:Y:S02]  /*12790*/  FADD.FTZ R220, -R100.reuse, R172 ;  /* 0x000000ac64dc7221 */ /* 0x040fe40000010100 */
[----:B------:R-:W-:Y:S01]  /*127a0*/  FADD.FTZ R246, -R100, R187 ;  /* 0x000000bb64f67221 */ /* 0x000fe20000010100 */
[----:B------:R-:W-:Y:S01]  /*127b0*/  HADD2.F32 R187, -RZ, R67.H1_H1 ;  /* 0x30000043ffbb7230 */ /* 0x000fe20000004100 */
[----:B------:R-:W-:-:S02]  /*127c0*/  FFMA.FTZ R153, R153, R156, R22 ;  /* 0x0000009c99997223 */ /* 0x000fc40000010016 */
[----:B------:R-:W-:Y:S01]  /*127d0*/  FFMA.FTZ R163, R163, R167, R20 ;  /* 0x000000a7a3a37223 */ /* 0x000fe20000010014 */
[----:B------:R-:W-:Y:S01]  /*127e0*/  HADD2.F32 R167, -RZ, R68.H0_H0 ;  /* 0x20000044ffa77230 */ /* 0x000fe20000004100 */
[C---:B------:R-:W-:Y:S02]  /*127f0*/  FADD.FTZ R212, -R100.reuse, R165 ;  /* 0x000000a564d47221 */ /* 0x040fe40000010100 */
[----:B------:R-:W-:Y:S02]  /*12800*/  FADD.FTZ R236, -R100, R184 ;  /* 0x000000b864ec7221 */ /* 0x000fe40000010100 */
[C---:B------:R-:W-:Y:S02]  /*12810*/  FMUL.FTZ R172, R119.reuse, R102 ;  /* 0x0000006677ac7220 */ /* 0x040fe40000410000 */
        /* <DEDUP_REMOVED lines=8> */
[----:B------:R-:W-:Y:S02]  /*128a0*/  FADD.FTZ R116, -R100, R116 ;  /* 0x0000007464747221 */ /* 0x000fe40000010100 */
[----:B------:R-:W-:Y:S02]  /*128b0*/  FFMA.FTZ R172, R172, R174, R19 ;  /* 0x000000aeacac7223 */ /* 0x000fe40000010013 */
[----:B------:R-:W-:-:S02]  /*128c0*/  FFMA.FTZ R165, R165, R167, R18 ;  /* 0x000000a7a5a57223 */ /* 0x000fc40000010012 */
[----:B------:R-:W-:Y:S01]  /*128d0*/  FFMA.FTZ R174, R184, R187, R33 ;  /* 0x000000bbb8ae7223 */ /* 0x000fe20000010021 */
[--C-:B------:R-:W-:Y:S01]  /*128e0*/  HADD2.F32 R187, -RZ, R65.reuse.H1_H1 ;  /* 0x30000041ffbb7230 */ /* 0x100fe20000004100 */
[C---:B------:R-:W-:Y:S01]  /*128f0*/  FADD.FTZ R240, -R100.reuse, R186 ;  /* 0x000000ba64f07221 */ /* 0x040fe20000010100 */
[--C-:B------:R-:W-:Y:S01]  /*12900*/  HADD2.F32 R184, -RZ, R64.reuse.H1_H1 ;  /* 0x30000040ffb87230 */ /* 0x100fe20000004100 */
[----:B------:R-:W-:Y:S01]  /*12910*/  FFMA.FTZ R167, R185, R178, R32 ;  /* 0x000000b2b9a77223 */ /* 0x000fe20000010020 */
[----:B------:R-:W-:Y:S01]  /*12920*/  HADD2.F32 R185, -RZ, R65.H0_H0 ;  /* 0x20000041ffb97230 */ /* 0x000fe20000004100 */
[----:B------:R-:W-:Y:S01]  /*12930*/  FFMA.FTZ R175, R177, R175, R30 ;  /* 0x000000afb1af7223 */ /* 0x000fe2000001001e */
[----:B------:R-:W-:Y:S01]  /*12940*/  HADD2.F32 R177, -RZ, R64.H0_H0 ;  /* 0x20000040ffb17230 */ /* 0x000fe20000004100 */
[C---:B------:R-:W-:Y:S01]  /*12950*/  FADD.FTZ R222, -R100.reuse, R173 ;  /* 0x000000ad64de7221 */ /* 0x040fe20000010100 */
[----:B------:R-:W-:Y:S01]  /*12960*/  HADD2.F32 R178, -RZ, R66.H1_H1 ;  /* 0x30000042ffb27230 */ /* 0x000fe20000004100 */
[----:B------:R-:W-:-:S02]  /*12970*/  FADD.FTZ R230, -R100, R179 ;  /* 0x000000b364e67221 */ /* 0x000fc40000010100 */
[C---:B------:R-:W-:Y:S02]  /*12980*/  FMUL.FTZ R186, R119.reuse, R206 ;  /* 0x000000ce77ba7220 */ /* 0x040fe40000410000 */
[C---:B------:R-:W-:Y:S02]  /*12990*/  FMUL.FTZ R173, R119.reuse, R116 ;  /* 0x0000007477ad7220 */ /* 0x040fe40000410000 */
[----:B------:R-:W-:Y:S02]  /*129a0*/  FMUL.FTZ R179, R119, R204 ;  /* 0x000000cc77b37220 */ /* 0x000fe40000410000 */
[----:B------:R-:W-:Y:S02]  /*129b0*/  FADD.FTZ R166, -R100, R166 ;  /* 0x000000a664a67221 */ /* 0x000fe40000010100 */
[----:B------:R-:W-:Y:S01]  /*129c0*/  FFMA.FTZ R186, R186, R187, R29 ;  /* 0x000000bbbaba7223 */ /* 0x000fe2000001001d */
[----:B------:R-:W-:Y:S01]  /*129d0*/  HADD2.F32 R187, -RZ, R62.H0_H0 ;  /* 0x2000003effbb7230 */ /* 0x000fe20000004100 */
[----:B------:R-:W-:-:S02]  /*129e0*/  FADD.FTZ R238, -R100, R183 ;  /* 0x000000b764ee7221 */ /* 0x000fc40000010100 */
[----:B------:R-:W-:Y:S01]  /*129f0*/  FFMA.FTZ R179, R179, R185, R28 ;  /* 0x000000b9b3b37223 */ /* 0x000fe2000001001c */
[----:B------:R-:W-:Y:S01]  /*12a00*/  HADD2.F32 R185, -RZ, R61.H0_H0 ;  /* 0x2000003dffb97230 */ /* 0x000fe20000004100 */
[----:B------:R-:W-:Y:S01]  /*12a10*/  FFMA.FTZ R177, R173, R177, R26 ;  /* 0x000000b1adb17223 */ /* 0x000fe2000001001a */
[----:B------:R-:W-:Y:S01]  /*12a20*/  HADD2.F32 R173, -RZ, R63.H0_H0 ;  /* 0x2000003fffad7230 */ /* 0x000fe20000004100 */
[C---:B------:R-:W-:Y:S02]  /*12a30*/  FADD.FTZ R216, -R100.reuse, R169 ;  /* 0x000000a964d87221 */ /* 0x040fe40000010100 */
[----:B------:R-:W-:Y:S02]  /*12a40*/  FADD.FTZ R250, -R100, R191 ;  /* 0x000000bf64fa7221 */ /* 0x000fe40000010100 */
[C---:B------:R-:W-:Y:S02]  /*12a50*/  FMUL.FTZ R183, R119.reuse, R218 ;  /* 0x000000da77b77220 */ /* 0x040fe40000410000 */
[----:B------:R-:W-:-:S02]  /*12a60*/  FMUL.FTZ R169, R119, R166 ;  /* 0x000000a677a97220 */ /* 0x000fc40000410000 */
[----:B------:R-:W-:Y:S02]  /*12a70*/  FMUL.FTZ R191, R119, R220 ;  /* 0x000000dc77bf7220 */ /* 0x000fe40000410000 */
[C---:B------:R-:W-:Y:S02]  /*12a80*/  FADD.FTZ R234, -R100.reuse, R181 ;  /* 0x000000b564ea7221 */ /* 0x040fe40000010100 */
[----:B------:R-:W-:Y:S01]  /*12a90*/  FFMA.FTZ R183, R183, R187, R38 ;  /* 0x000000bbb7b77223 */ /* 0x000fe20000010026 */
[--C-:B------:R-:W-:Y:S01]  /*12aa0*/  HADD2.F32 R187, -RZ, R60.reuse.H1_H1 ;  /* 0x3000003cffbb7230 */ /* 0x100fe20000004100 */
[C---:B------:R-:W-:Y:S02]  /*12ab0*/  FADD.FTZ R190, -R100.reuse, R190 ;  /* 0x000000be64be7221 */ /* 0x040fe40000010100 */
[----:B------:R-:W-:Y:S01]  /*12ac0*/  FFMA.FTZ R173, R191, R173, R40 ;  /* 0x000000adbfad7223 */ /* 0x000fe20000010028 */
[----:B------:R-:W-:Y:S01]  /*12ad0*/  HADD2.F32 R191, -RZ, R59.H0_H0 ;  /* 0x2000003bffbf7230 */ /* 0x000fe20000004100 */
[----:B------:R-:W-:Y:S01]  /*12ae0*/  FFMA.FTZ R169, R169, R185, R36 ;  /* 0x000000b9a9a97223 */ /* 0x000fe20000010024 */
[----:B------:R-:W-:Y:S01]  /*12af0*/  HADD2.F32 R185, -RZ, R60.H0_H0 ;  /* 0x2000003cffb97230 */ /* 0x000fe20000004100 */
[----:B------:R-:W-:-:S02]  /*12b00*/  FADD.FTZ R202, -R100, R117 ;  /* 0x0000007564ca7221 */ /* 0x000fc40000010100 */
[C---:B------:R-:W-:Y:S02]  /*12b10*/  FMUL.FTZ R116, R119.reuse, R214 ;  /* 0x000000d677747220 */ /* 0x040fe40000410000 */
[C---:B------:R-:W-:Y:S02]  /*12b20*/  FMUL.FTZ R117, R119.reuse, R212 ;  /* 0x000000d477757220 */ /* 0x040fe40000410000 */
[C---:B------:R-:W-:Y:S02]  /*12b30*/  FMUL.FTZ R181, R119.reuse, R234 ;  /* 0x000000ea77b57220 */ /* 0x040fe40000410000 */
[C---:B------:R-:W-:Y:S02]  /*12b40*/  FADD.FTZ R182, -R100.reuse, R182 ;  /* 0x000000b664b67221 */ /* 0x040fe40000010100 */
[----:B------:R-:W-:Y:S02]  /*12b50*/  FADD.FTZ R228, -R100, R176 ;  /* 0x000000b064e47221 */ /* 0x000fe40000010100 */
[----:B------:R-:W-:-:S02]  /*12b60*/  FMUL.FTZ R160, R119, R190 ;  /* 0x000000be77a07220 */ /* 0x000fc40000410000 */
[----:B------:R-:W-:Y:S01]  /*12b70*/  FADD.FTZ R248, -R100, R189 ;  /* 0x000000bd64f87221 */ /* 0x000fe20000010100 */
[----:B------:R-:W-:Y:S01]  /*12b80*/  HADD2.F32 R189, -RZ, R62.H1_H1 ;  /* 0x3000003effbd7230 */ /* 0x000fe20000004100 */
[----:B------:R-:W-:Y:S01]  /*12b90*/  FFMA.FTZ R190, R116, R187, R35 ;  /* 0x000000bb74be7223 */ /* 0x000fe20000010023 */
[----:B------:R-:W-:Y:S01]  /*12ba0*/  HADD2.F32 R187, -RZ, R58.H1_H1 ;  /* 0x3000003affbb7230 */ /* 0x000fe20000004100 */
[----:B------:R-:W-:Y:S01]  /*12bb0*/  FFMA.FTZ R185, R117, R185, R34 ;  /* 0x000000b975b97223 */ /* 0x000fe20000010022 */
[--C-:B------:R-:W-:Y:S01]  /*12bc0*/  HADD2.F32 R117, -RZ, R57.reuse.H0_H0 ;  /* 0x20000039ff757230 */ /* 0x100fe20000004100 */
[----:B------:R-:W-:Y:S01]  /*12bd0*/  FFMA.FTZ R191, R181, R191, R112 ;  /* 0x000000bfb5bf7223 */ /* 0x000fe20000010070 */
[----:B------:R-:W-:Y:S01]  /*12be0*/  HADD2.F32 R181, -RZ, R57.H1_H1 ;  /* 0x30000039ffb57230 */ /* 0x000fe20000004100 */
        /* <DEDUP_REMOVED lines=12> */
[----:B------:R-:W-:Y:S02]  /*12cb0*/  FMUL.FTZ R99, R119, R224 ;  /* 0x000000e077637220 */ /* 0x000fe40000410000 */
[----:B------:R-:W-:-:S04]  /*12cc0*/  @!P1 IMAD.WIDE R96, R148, R155, c[0x0][0x1a8] ;  /* 0x00006a0094609625 */ /* 0x000fc800078e029b */
[----:B------:R-:W-:Y:S01]  /*12cd0*/  FMUL.FTZ R162, R119, R192 ;  /* 0x000000c077a27220 */ /* 0x000fe20000410000 */
[----:B------:R-:W-:Y:S01]  /*12ce0*/  HADD2.F32 R192, -RZ, R59.H1_H1 ;  /* 0x3000003bffc07230 */ /* 0x000fe20000004100 */
[----:B------:R-:W-:Y:S01]  /*12cf0*/  FFMA.FTZ R188, R188, R189, R39 ;  /* 0x000000bdbcbc7223 */ /* 0x000fe20000010027 */
[----:B------:R-:W-:Y:S01]  /*12d00*/  HADD2.F32 R189, -RZ, R61.H1_H1 ;  /* 0x3000003dffbd7230 */ /* 0x000fe20000004100 */
[----:B------:R-:W-:Y:S01]  /*12d10*/  FFMA.FTZ R187, R154, R187, R47 ;  /* 0x000000bb9abb7223 */ /* 0x000fe2000001002f */
[----:B------:R1:W-:Y:S01]  /*12d20*/  @!P1 STG.E [R96.64], R119 ;  /* 0x0000007760009986 */ /* 0x0003e2000c101904 */
[----:B------:R-:W-:Y:S01]  /*12d30*/  FFMA.FTZ R101, R101, R117, R44 ;  /* 0x0000007565657223 */ /* 0x000fe2000001002c */
[----:B------:R-:W-:Y:S01]  /*12d40*/  HADD2.F32 R117, -RZ, R54.H1_H1 ;  /* 0x30000036ff757230 */ /* 0x000fe20000004100 */
[----:B------:R-:W-:Y:S02]  /*12d50*/  FFMA.FTZ R154, R100, R181, R45 ;  /* 0x000000b5649a7223 */ /* 0x000fe4000001002d */
[----:B------:R-:W-:-:S02]  /*12d60*/  FMUL.FTZ R166, R119, R216 ;  /* 0x000000d877a67220 */ /* 0x000fc40000410000 */
[----:B------:R-:W-:Y:S01]  /*12d70*/  FMUL.FTZ R182, R119, R236 ;  /* 0x000000ec77b67220 */ /* 0x000fe20000410000 */
[----:B------:R-:W-:Y:S01]  /*12d80*/  F2FP.PACK_AB R101, R154, R101 ;  /* 0x000000659a65723e */ /* 0x000fe200000000ff */
[----:B------:R-:W-:Y:S01]  /*12d90*/  FFMA.FTZ R100, R99, R116, R42 ;  /* 0x0000007463647223 */ /* 0x000fe2000001002a */
[----:B------:R-:W-:Y:S01]  /*12da0*/  HADD2.F32 R99, -RZ, R56.H1_H1 ;  /* 0x30000038ff637230 */ /* 0x000fe20000004100 */
[C---:B------:R-:W-:Y:S01]  /*12db0*/  FMUL.FTZ R176, R119.reuse, R98 ;  /* 0x0000006277b07220 */ /* 0x040fe20000410000 */
[----:B------:R-:W-:Y:S01]  /*12dc0*/  HADD2.F32 R116, -RZ, R54.H0_H0 ;  /* 0x20000036ff747230 */ /* 0x000fe20000004100 */
[C---:B------:R-:W-:Y:S02]  /*12dd0*/  FMUL.FTZ R98, R119.reuse, R226 ;  /* 0x000000e277627220 */ /* 0x040fe40000410000 */
[C---:B-1----:R-:W-:Y:S02]  /*12de0*/  FMUL.FTZ R96, R119.reuse, R194 ;  /* 0x000000c277607220 */ /* 0x042fe40000410000 */
[----:B------:R-:W-:Y:S01]  /*12df0*/  FFMA.FTZ R166, R166, R189, R37 ;  /* 0x000000bda6a67223 */ /* 0x000fe20000010025 */
[----:B------:R-:W-:Y:S01]  /*12e00*/  HADD2.F32 R189, -RZ, R55.H1_H1 ;  /* 0x30000037ffbd7230 */ /* 0x000fe20000004100 */
[----:B------:R-:W-:Y:S01]  /*12e10*/  FFMA.FTZ R192, R182, R192, R113 ;  /* 0x000000c0b6c07223 */ /* 0x000fe20000010071 */
[----:B------:R-:W-:Y:S01]  /*12e20*/  HADD2.F32 R182, -RZ, R58.H0_H0 ;  /* 0x2000003affb67230 */ /* 0x000fe20000004100 */
[----:B------:R-:W-:Y:S01]  /*12e30*/  FFMA.FTZ R194, R160, R117, R123 ;  /* 0x00000075a0c27223 */ /* 0x000fe2000001007b */
[----:B------:R-:W-:Y:S01]  /*12e40*/  HADD2.F32 R117, -RZ, R53.H1_H1 ;  /* 0x30000035ff757230 */ /* 0x000fe20000004100 */
[----:B------:R-:W-:-:S02]  /*12e50*/  FMUL.FTZ R157, R119, R232 ;  /* 0x000000e8779d7220 */ /* 0x000fc40000410000 */
[----:B------:R-:W-:Y:S01]  /*12e60*/  FFMA.FTZ R181, R98, R99, R43 ;  /* 0x0000006362b57223 */ /* 0x000fe2000001002b */
[--C-:B------:R-:W-:Y:S01]  /*12e70*/  HADD2.F32 R99, -RZ, R52.reuse.H1_H1 ;  /* 0x30000034ff637230 */ /* 0x100fe20000004100 */
[C---:B------:R-:W-:Y:S01]  /*12e80*/  FMUL.FTZ R108, R119.reuse, R244 ;  /* 0x000000f4776c7220 */ /* 0x040fe20000410000 */
[----:B------:R-:W-:Y:S01]  /*12e90*/  HADD2.F32 R98, -RZ, R52.H0_H0 ;  /* 0x20000034ff627230 */ /* 0x000fe20000004100 */
[----:B------:R-:W-:Y:S01]  /*12ea0*/  FMUL.FTZ R106, R119, R240 ;  /* 0x000000f0776a7220 */ /* 0x000fe20000410000 */
[----:B------:R-:W-:Y:S01]  /*12eb0*/  F2FP.PACK_AB R100, R181, R100 ;  /* 0x00000064b564723e */ /* 0x000fe200000000ff */
[C---:B------:R-:W-:Y:S02]  /*12ec0*/  FMUL.FTZ R104, R119.reuse, R196 ;  /* 0x000000c477687220 */ /* 0x040fe40000410000 */
[C---:B------:R-:W-:Y:S02]  /*12ed0*/  FMUL.FTZ R202, R119.reuse, R202 ;  /* 0x000000ca77ca7220 */ /* 0x040fe40000410000 */
        /* <DEDUP_REMOVED lines=11> */
[----:B------:R-:W-:Y:S01]  /*12f90*/  HADD2.F32 R119, -RZ, R71.H1_H1 ;  /* 0x30000047ff777230 */ /* 0x000fe20000004100 */
[----:B------:R-:W-:Y:S01]  /*12fa0*/  FFMA.FTZ R182, R157, R182, R46 ;  /* 0x000000b69db67223 */ /* 0x000fe2000001002e */
[----:B------:R-:W-:Y:S01]  /*12fb0*/  HADD2.F32 R157, -RZ, R55.H0_H0 ;  /* 0x20000037ff9d7230 */ /* 0x000fe20000004100 */
[----:B------:R-:W-:-:S02]  /*12fc0*/  FFMA.FTZ R196, R162, R189, R125 ;  /* 0x000000bda2c47223 */ /* 0x000fc4000001007d */
[----:B------:R-:W-:Y:S01]  /*12fd0*/  FFMA.FTZ R162, R108, R117, R121 ;  /* 0x000000756ca27223 */ /* 0x000fe20000010079 */
[----:B------:R-:W-:Y:S01]  /*12fe0*/  HADD2.F32 R108, -RZ, R51.H1_H1 ;  /* 0x30000033ff6c7230 */ /* 0x000fe20000004100 */
[----:B------:R-:W-:Y:S01]  /*12ff0*/  FFMA.FTZ R160, R106, R99, R115 ;  /* 0x000000636aa07223 */ /* 0x000fe20000010073 */
[----:B------:R-:W-:Y:S01]  /*13000*/  HADD2.F32 R99, -RZ, R49.H1_H1 ;  /* 0x30000031ff637230 */ /* 0x000fe20000004100 */
[----:B------:R-:W-:Y:S01]  /*13010*/  FFMA.FTZ R119, R202, R119, R25 ;  /* 0x00000077ca777223 */ /* 0x000fe20000010019 */
[--C-:B------:R-:W-:Y:S01]  /*13020*/  HADD2.F32 R106, -RZ, R50.reuse.H0_H0 ;  /* 0x20000032ff6a7230 */ /* 0x100fe20000004100 */
[----:B------:R-:W-:Y:S01]  /*13030*/  FFMA.FTZ R193, R161, R157, R124 ;  /* 0x0000009da1c17223 */ /* 0x000fe2000001007c */
[----:B------:R-:W-:Y:S01]  /*13040*/  HADD2.F32 R157, -RZ, R51.H0_H0 ;  /* 0x20000033ff9d7230 */ /* 0x000fe20000004100 */
[----:B------:R-:W-:Y:S01]  /*13050*/  FFMA.FTZ R189, R159, R116, R122 ;  /* 0x000000749fbd7223 */ /* 0x000fe2000001007a */
[----:B------:R-:W-:Y:S01]  /*13060*/  HADD2.F32 R116, -RZ, R53.H0_H0 ;  /* 0x20000035ff747230 */ /* 0x000fe20000004100 */
[----:B------:R-:W-:Y:S01]  /*13070*/  FFMA.FTZ R202, R110, R108, R137 ;  /* 0x0000006c6eca7223 */ /* 0x000fe20000010089 */
[----:B------:R-:W-:Y:S01]  /*13080*/  F2FP.PACK_AB R110, R156, R153 ;  /* 0x000000999c6e723e */ /* 0x000fe200000000ff */
[----:B------:R-:W-:Y:S01]  /*13090*/  FFMA.FTZ R198, R104, R99, R131 ;  /* 0x0000006368c67223 */ /* 0x000fe20000010083 */
[----:B------:R-:W-:Y:S01]  /*130a0*/  F2FP.PACK_AB R108, R172, R165 ;  /* 0x000000a5ac6c723e */ /* 0x000fe200000000ff */
[----:B------:R-:W-:Y:S01]  /*130b0*/  FFMA.FTZ R178, R208, R178, R31 ;  /* 0x000000b2d0b27223 */ /* 0x000fe2000001001f */
[----:B------:R-:W-:Y:S01]  /*130c0*/  LEA R104, P0, R152, c[0x0][0x208], 0x4 ;  /* 0x0000820098687a11 */ /* 0x000fe200078020ff */
[----:B------:R-:W-:Y:S01]  /*130d0*/  FFMA.FTZ R184, R176, R184, R27 ;  /* 0x000000b8b0b87223 */ /* 0x000fe2000001001b */
[----:B------:R-:W-:Y:S01]  /*130e0*/  IADD3 R156, R152, 0x20, RZ ;  /* 0x00000020989c7810 */ /* 0x000fe20007ffe0ff */
[----:B------:R-:W-:Y:S01]  /*130f0*/  IMAD.MOV.U32 R165, RZ, RZ, 0x10 ;  /* 0x00000010ffa57424 */ /* 0x000fe200078e00ff */
[----:B------:R-:W-:Y:S01]  /*13100*/  F2FP.PACK_AB R117, R186, R179 ;  /* 0x000000b3ba75723e */ /* 0x000fe200000000ff */
[----:B------:R-:W-:Y:S01]  /*13110*/  FFMA.FTZ R159, R111, R98, R114 ;  /* 0x000000626f9f7223 */ /* 0x000fe20000010072 */
[----:B------:R-:W-:Y:S01]  /*13120*/  HADD2.F32 R98, -RZ, R49.H0_H0 ;  /* 0x20000031ff627230 */ /* 0x000fe20000004100 */
[----:B------:R-:W-:Y:S01]  /*13130*/  FFMA.FTZ R201, R109, R157, R136 ;  /* 0x0000009d6dc97223 */ /* 0x000fe20000010088 */
[----:B------:R-:W-:Y:S01]  /*13140*/  F2FP.PACK_AB R111, R119, R118 ;  /* 0x00000076776f723e */ /* 0x000fe200000000ff */
[----:B------:R-:W-:Y:S01]  /*13150*/  FFMA.FTZ R197, R105, R106, R132 ;  /* 0x0000006a69c57223 */ /* 0x000fe20000010084 */
[----:B------:R-:W-:Y:S01]  /*13160*/  F2FP.PACK_AB R109, R168, R163 ;  /* 0x000000a3a86d723e */ /* 0x000fe200000000ff */
[----:B------:R-:W-:Y:S01]  /*13170*/  FFMA.FTZ R161, R107, R116, R120 ;  /* 0x000000746ba17223 */ /* 0x000fe20000010078 */
[----:B------:R-:W-:Y:S01]  /*13180*/  LEA.HI.X R105, R152, c[0x0][0x20c], RZ, 0x4, P0 ;  /* 0x0000830098697a11 */ /* 0x000fe200000f24ff */
[----:B------:R-:W-:Y:S01]  /*13190*/  IMAD.WIDE.U32 R156, R156, R165, c[0x0][0x208] ;  /* 0x000082009c9c7625 */ /* 0x000fe200078e00a5 */
[----:B------:R-:W-:Y:S01]  /*131a0*/  F2FP.PACK_AB R119, R174, R167 ;  /* 0x000000a7ae77723e */ /* 0x000fe200000000ff */
[----:B------:R-:W-:Y:S01]  /*131b0*/  HADD2.F32 R176, -RZ, R63.H1_H1 ;  /* 0x3000003fffb07230 */ /* 0x000fe20000004100 */
[----:B------:R-:W-:Y:S01]  /*131c0*/  F2FP.PACK_AB R118, R178, R175 ;  /* 0x000000afb276723e */ /* 0x000fe200000000ff */
[----:B------:R-:W-:Y:S01]  /*131d0*/  FFMA.FTZ R195, R103, R98, R130 ;  /* 0x0000006267c37223 */ /* 0x000fe20000010082 */
[----:B------:R-:W-:Y:S01]  /*131e0*/  F2FP.PACK_AB R116, R184, R177 ;  /* 0x000000b1b874723e */ /* 0x000fe200000000ff */
[----:B------:R-:W-:Y:S01]  /*131f0*/  HADD2.F32 R107, -RZ, R50.H1_H1 ;  /* 0x30000032ff6b7230 */ /* 0x000fe20000004100 */
[----:B------:R-:W-:Y:S01]  /*13200*/  STG.E.128 [R104.64], R108 ;  /* 0x0000006c68007986 */ /* 0x000fe2000c101d04 */
[--C-:B------:R-:W-:Y:S01]  /*13210*/  HADD2.F32 R98, -RZ, R48.reuse.H0_H0 ;  /* 0x20000030ff627230 */ /* 0x100fe20000004100 */
[----:B------:R-:W-:Y:S01]  /*13220*/  FFMA.FTZ R176, R222, R176, R41 ;  /* 0x000000b0deb07223 */ /* 0x000fe20000010029 */
[----:B------:R-:W-:Y:S01]  /*13230*/  HADD2.F32 R99, -RZ, R48.H1_H1 ;  /* 0x30000030ff637230 */ /* 0x000fe20000004100 */
[----:B------:R0:W-:Y:S01]  /*13240*/  STG.E.128 [R156.64], R116 ;  /* 0x000000749c007986 */ /* 0x0001e2000c101d04 */
[----:B------:R-:W-:Y:S01]  /*13250*/  IADD3 R153, R152, 0x60, RZ ;  /* 0x0000006098997810 */ /* 0x000fe20007ffe0ff */
[----:B------:R-:W-:Y:S01]  /*13260*/  FFMA.FTZ R200, R102, R107, R133 ;  /* 0x0000006b66c87223 */ /* 0x000fe20000010085 */
[----:B------:R-:W-:Y:S01]  /*13270*/  F2FP.PACK_AB R103, R192, R191 ;  /* 0x000000bfc067723e */ /* 0x000fe200000000ff */
[----:B------:R-:W-:Y:S01]  /*13280*/  FFMA.FTZ R163, R97, R98, R128 ;  /* 0x0000006261a37223 */ /* 0x000fe20000010080 */
[----:B------:R-:W-:Y:S01]  /*13290*/  F2FP.PACK_AB R98, R188, R183 ;  /* 0x000000b7bc62723e */ /* 0x000fe200000000ff */
[----:B------:R-:W-:Y:S01]  /*132a0*/  FFMA.FTZ R168, R96, R99, R129 ;  /* 0x0000006360a87223 */ /* 0x000fe20000010081 */
[----:B------:R-:W-:Y:S01]  /*132b0*/  F2FP.PACK_AB R99, R176, R173 ;  /* 0x000000adb063723e */ /* 0x000fe200000000ff */
[----:B------:R-:W-:Y:S01]  /*132c0*/  IMAD R148, R155, c[0x0][0x160], R148 ;  /* 0x000058009b947a24 */ /* 0x000fe200078e0294 */
[----:B------:R-:W-:-:S02]  /*132d0*/  F2FP.PACK_AB R97, R166, R169 ;  /* 0x000000a9a661723e */ /* 0x000fc400000000ff */
[----:B------:R-:W-:Y:S02]  /*132e0*/  F2FP.PACK_AB R96, R190, R185 ;  /* 0x000000b9be60723e */ /* 0x000fe400000000ff */
[----:B------:R-:W-:Y:S02]  /*132f0*/  F2FP.PACK_AB R102, R187, R182 ;  /* 0x000000b6bb66723e */ /* 0x000fe400000000ff */
[----:B------:R-:W-:Y:S02]  /*13300*/  F2FP.PACK_AB R107, R196, R193 ;  /* 0x000000c1c46b723e */ /* 0x000fe400000000ff */
[----:B------:R-:W-:Y:S02]  /*13310*/  F2FP.PACK_AB R106, R194, R189 ;  /* 0x000000bdc26a723e */ /* 0x000fe400000000ff */
[C---:B0-----:R-:W-:Y:S02]  /*13320*/  IADD3 R118, R152.reuse, 0x40, RZ ;  /* 0x0000004098767810 */ /* 0x041fe40007ffe0ff */
[----:B------:R-:W-:Y:S01]  /*13330*/  IADD3 R156, R152, 0x80, RZ ;  /* 0x00000080989c7810 */ /* 0x000fe20007ffe0ff */
[----:B------:R-:W-:Y:S01]  /*13340*/  IMAD.WIDE.U32 R152, R153, R165, c[0x0][0x208] ;  /* 0x0000820099987625 */ /* 0x000fe200078e00a5 */
[----:B------:R-:W-:-:S02]  /*13350*/  LEA R116, P0, R164, c[0x0][0x208], 0x4 ;  /* 0x00008200a4747a11 */ /* 0x000fc400078020ff */
[----:B------:R-:W-:Y:S01]  /*13360*/  F2FP.PACK_AB R105, R162, R161 ;  /* 0x000000a1a269723e */ /* 0x000fe200000000ff */
[----:B------:R-:W-:Y:S01]  /*13370*/  IMAD.WIDE.U32 R118, R118, R165, c[0x0][0x208] ;  /* 0x0000820076767625 */ /* 0x000fe200078e00a5 */
[----:B------:R-:W-:Y:S02]  /*13380*/  F2FP.PACK_AB R104, R160, R159 ;  /* 0x0000009fa068723e */ /* 0x000fe400000000ff */
[----:B------:R-:W-:Y:S01]  /*13390*/  F2FP.PACK_AB R111, R202, R201 ;  /* 0x000000c9ca6f723e */ /* 0x000fe200000000ff */
[----:B------:R-:W-:Y:S01]  /*133a0*/  IMAD.WIDE.U32 R156, R156, R165, c[0x0][0x208] ;  /* 0x000082009c9c7625 */ /* 0x000fe200078e00a5 */
[----:B------:R-:W-:Y:S01]  /*133b0*/  F2FP.PACK_AB R110, R200, R197 ;  /* 0x000000c5c86e723e */ /* 0x000fe200000000ff */
[----:B------:R0:W-:Y:S01]  /*133c0*/  STG.E.128 [R118.64], R96 ;  /* 0x0000006076007986 */ /* 0x0001e2000c101d04 */
[----:B------:R-:W-:Y:S02]  /*133d0*/  F2FP.PACK_AB R109, R198, R195 ;  /* 0x000000c3c66d723e */ /* 0x000fe400000000ff */
[----:B------:R-:W-:Y:S01]  /*133e0*/  LEA.HI.X R117, R164, c[0x0][0x20c], RZ, 0x4, P0 ;  /* 0x00008300a4757a11 */ /* 0x000fe200000f24ff */
[----:B------:R0:W-:Y:S01]  /*133f0*/  STG.E.128 [R152.64], R100 ;  /* 0x0000006498007986 */ /* 0x0001e2000c101d04 */
[----:B------:R-:W-:-:S02]  /*13400*/  F2FP.PACK_AB R108, R168, R163 ;  /* 0x000000a3a86c723e */ /* 0x000fc400000000ff */
[----:B------:R-:W-:Y:S01]  /*13410*/  ISETP.GE.AND P0, PT, R148, c[0x0][0x164], PT ;  /* 0x0000590094007a0c */ /* 0x000fe20003f06270 */
[----:B------:R0:W-:Y:S04]  /*13420*/  STG.E.128 [R156.64], R104 ;  /* 0x000000689c007986 */ /* 0x0001e8000c101d04 */
[----:B------:R0:W-:Y:S08]  /*13430*/  STG.E.128 [R116.64], R108 ;  /* 0x0000006c74007986 */ /* 0x0001f0000c101d04 */
[----:B0-----:R-:W-:Y:S01]  /*13440*/  @P0 CALL.REL.NOINC `(.L_x_8128) ;  /* 0x0000001000000944 */ /* 0x001fe20003c00000 */
[----:B------:R-:W-:Y:S05]  /*13450*/  BRA `(.L_x_8129) ;  /* 0xfffed73000007947 */ /* 0x000fea000383ffff */
.L_x_8128:
[----:B------:R-:W-:Y:S05]  /*13460*/  EXIT ;  /* 0x000000000000794d */ /* 0x000fea0003800000 */
.L_x_8126:
[----:B0-----:R-:W-:Y:S01]  /*13470*/  HFMA2.MMA R98, -RZ, RZ, 0, 1.847743988037109375e-06 ;  /* 0x0000001fff627435 */ /* 0x001fe200000001ff */
[----:B------:R-:W-:Y:S01]  /*13480*/  MOV R103, R111 ;  /* 0x0000006f00677202 */ /* 0x000fe20000000f00 */
[----:B------:R-:W-:Y:S01]  /*13490*/  IMAD.MOV.U32 R100, RZ, RZ, 0x1 ;  /* 0x00000001ff647424 */ /* 0x000fe200078e00ff */
[----:B------:R-:W-:Y:S01]  /*134a0*/  MOV R96, 0x134d0 ;  /* 0x000134d000607802 */ /* 0x000fe20000000f00 */
[----:B------:R-:W-:-:S02]  /*134b0*/  IMAD.MOV.U32 R99, RZ, RZ, -0x1 ;  /* 0xffffffffff637424 */ /* 0x000fc400078e00ff */
[----:B------:R-:W-:Y:S05]  /*134c0*/  CALL.REL.NOINC `($__internal_29_$__cuda_sm70_shflsync_bfly_p) ;  /* 0x0000099000007944 */ /* 0x000fea0003c00000 */
[----:B-1----:R-:W-:Y:S01]  /*134d0*/  MOV R96, R100 ;  /* 0x0000006400607202 */ /* 0x002fe20000000f00 */
[----:B0-----:R-:W-:Y:S05]  /*134e0*/  BRA `(.L_x_8130) ;  /* 0xffffe85000007947 */ /* 0x001fea000383ffff */
.L_x_8127:
[----:B------:R-:W-:Y:S01]  /*134f0*/  HFMA2.MMA R98, -RZ, RZ, 0, 1.847743988037109375e-06 ;  /* 0x0000001fff627435 */ /* 0x000fe200000001ff */
[----:B------:R-:W-:Y:S01]  /*13500*/  IMAD.MOV.U32 R100, RZ, RZ, 0x2 ;  /* 0x00000002ff647424 */ /* 0x000fe200078e00ff */
[----:B------:R-:W-:Y:S01]  /*13510*/  MOV R96, 0x13540 ;  /* 0x0001354000607802 */ /* 0x000fe20000000f00 */
[----:B------:R-:W-:-:S03]  /*13520*/  IMAD.MOV.U32 R99, RZ, RZ, -0x1 ;  /* 0xffffffffff637424 */ /* 0x000fc600078e00ff */
[----:B0-----:R-:W-:Y:S05]  /*13530*/  CALL.REL.NOINC `($__internal_29_$__cuda_sm70_shflsync_bfly_p) ;  /* 0x0000092000007944 */ /* 0x001fea0003c00000 */
[----:B01----:R-:W-:Y:S01]  /*13540*/  FADD.FTZ R103, R103, R100 ;  /* 0x0000006467677221 */ /* 0x003fe20000010000 */
[----:B------:R-:W-:Y:S01]  /*13550*/  MOV R100, 0x4 ;  /* 0x0000000400647802 */ /* 0x000fe20000000f00 */
[----:B------:R-:W-:Y:S01]  /*13560*/  IMAD.MOV.U32 R98, RZ, RZ, 0x1f ;  /* 0x0000001fff627424 */ /* 0x000fe200078e00ff */
[----:B------:R-:W-:-:S02]  /*13570*/  MOV R99, 0xffffffff ;  /* 0xffffffff00637802 */ /* 0x000fc40000000f00 */
[----:B------:R-:W-:Y:S02]  /*13580*/  MOV R96, 0x135a0 ;  /* 0x000135a000607802 */ /* 0x000fe40000000f00 */
[----:B------:R-:W-:Y:S05]  /*13590*/  CALL.REL.NOINC `($__internal_29_$__cuda_sm70_shflsync_bfly_p) ;  /* 0x000008c000007944 */ /* 0x000fea0003c00000 */
[----:B0-----:R-:W-:Y:S01]  /*135a0*/  HFMA2.MMA R98, -RZ, RZ, 0, 1.847743988037109375e-06 ;  /* 0x0000001fff627435 */ /* 0x001fe200000001ff */
[----:B-1----:R-:W-:Y:S01]  /*135b0*/  FADD.FTZ R103, R103, R100 ;  /* 0x0000006467677221 */ /* 0x002fe20000010000 */
[----:B------:R-:W-:Y:S01]  /*135c0*/  MOV R96, 0x13600 ;  /* 0x0001360000607802 */ /* 0x000fe20000000f00 */
[----:B------:R-:W-:Y:S02]  /*135d0*/  IMAD.MOV.U32 R100, RZ, RZ, 0x8 ;  /* 0x00000008ff647424 */ /* 0x000fe400078e00ff */
[----:B------:R-:W-:Y:S02]  /*135e0*/  IMAD.MOV.U32 R99, RZ, RZ, -0x1 ;  /* 0xffffffffff637424 */ /* 0x000fe400078e00ff */
[----:B------:R-:W-:Y:S05]  /*135f0*/  CALL.REL.NOINC `($__internal_29_$__cuda_sm70_shflsync_bfly_p) ;  /* 0x0000086000007944 */ /* 0x000fea0003c00000 */
[----:B01----:R-:W-:Y:S01]  /*13600*/  FADD.FTZ R103, R103, R100 ;  /* 0x0000006467677221 */ /* 0x003fe20000010000 */
[----:B------:R-:W-:Y:S01]  /*13610*/  MOV R100, 0x10 ;  /* 0x0000001000647802 */ /* 0x000fe20000000f00 */
[----:B------:R-:W-:Y:S01]  /*13620*/  IMAD.MOV.U32 R98, RZ, RZ, 0x1f ;  /* 0x0000001fff627424 */ /* 0x000fe200078e00ff */
[----:B------:R-:W-:Y:S02]  /*13630*/  MOV R99, 0xffffffff ;  /* 0xffffffff00637802 */ /* 0x000fe40000000f00 */
[----:B------:R-:W-:-:S02]  /*13640*/  MOV R96, 0x13660 ;  /* 0x0001366000607802 */ /* 0x000fc40000000f00 */
[----:B------:R-:W-:Y:S05]  /*13650*/  CALL.REL.NOINC `($__internal_29_$__cuda_sm70_shflsync_bfly_p) ;  /* 0x0000080000007944 */ /* 0x000fea0003c00000 */
        /* <DEDUP_REMOVED lines=102> */
[----:B------:R-:W-:Y:S05]  /*13cc0*/  CALL.REL.NOINC `($__internal_29_$__cuda_sm70_shflsync_bfly_p) ;  /* 0x0000019000007944 */ /* 0x000fea0003c00000 */
[----:B01----:R-:W-:Y:S01]  /*13cd0*/  FADD.FTZ R103, R103, R100 ;  /* 0x0000006467677221 */ /* 0x003fe20000010000 */
[----:B------:R-:W-:Y:S01]  /*13ce0*/  MOV R100, 0x2 ;  /* 0x0000000200647802 */ /* 0x000fe20000000f00 */
[----:B------:R-:W-:Y:S01]  /*13cf0*/  IMAD.MOV.U32 R98, RZ, RZ, 0x1f ;  /* 0x0000001fff627424 */ /* 0x000fe200078e00ff */
[----:B------:R-:W-:Y:S02]  /*13d00*/  MOV R99, 0xffffffff ;  /* 0xffffffff00637802 */ /* 0x000fe40000000f00 */
[----:B------:R-:W-:-:S02]  /*13d10*/  MOV R96, 0x13d30 ;  /* 0x00013d3000607802 */ /* 0x000fc40000000f00 */
[----:B------:R-:W-:Y:S05]  /*13d20*/  CALL.REL.NOINC `($__internal_29_$__cuda_sm70_shflsync_bfly_p) ;  /* 0x0000013000007944 */ /* 0x000fea0003c00000 */
[----:B0-----:R-:W-:Y:S01]  /*13d30*/  HFMA2.MMA R98, -RZ, RZ, 0, 1.847743988037109375e-06 ;  /* 0x0000001fff627435 */ /* 0x001fe200000001ff */
[----:B-1----:R-:W-:Y:S01]  /*13d40*/  FADD.FTZ R103, R103, R100 ;  /* 0x0000006467677221 */ /* 0x002fe20000010000 */
[----:B------:R-:W-:Y:S01]  /*13d50*/  MOV R96, 0x13d90 ;  /* 0x00013d9000607802 */ /* 0x000fe20000000f00 */
[----:B------:R-:W-:-:S02]  /*13d60*/  IMAD.MOV.U32 R100, RZ, RZ, 0x4 ;  /* 0x00000004ff647424 */ /* 0x000fc400078e00ff */
[----:B------:R-:W-:Y:S02]  /*13d70*/  IMAD.MOV.U32 R99, RZ, RZ, -0x1 ;  /* 0xffffffffff637424 */ /* 0x000fe400078e00ff */
[----:B------:R-:W-:Y:S05]  /*13d80*/  CALL.REL.NOINC `($__internal_29_$__cuda_sm70_shflsync_bfly_p) ;  /* 0x000000d000007944 */ /* 0x000fea0003c00000 */
[----:B01----:R-:W-:Y:S01]  /*13d90*/  FADD.FTZ R103, R103, R100 ;  /* 0x0000006467677221 */ /* 0x003fe20000010000 */
[----:B------:R-:W-:Y:S01]  /*13da0*/  MOV R100, 0x8 ;  /* 0x0000000800647802 */ /* 0x000fe20000000f00 */
[----:B------:R-:W-:Y:S01]  /*13db0*/  IMAD.MOV.U32 R98, RZ, RZ, 0x1f ;  /* 0x0000001fff627424 */ /* 0x000fe200078e00ff */
[----:B------:R-:W-:Y:S02]  /*13dc0*/  MOV R99, 0xffffffff ;  /* 0xffffffff00637802 */ /* 0x000fe40000000f00 */
[----:B------:R-:W-:Y:S02]  /*13dd0*/  MOV R96, 0x13df0 ;  /* 0x00013df000607802 */ /* 0x000fe40000000f00 */
[----:B------:R-:W-:Y:S05]  /*13de0*/  CALL.REL.NOINC `($__internal_29_$__cuda_sm70_shflsync_bfly_p) ;  /* 0x0000007000007944 */ /* 0x000fea0003c00000 */
[----:B0-----:R-:W-:Y:S01]  /*13df0*/  HFMA2.MMA R98, -RZ, RZ, 0, 1.847743988037109375e-06 ;  /* 0x0000001fff627435 */ /* 0x001fe200000001ff */
[----:B-1----:R-:W-:Y:S01]  /*13e00*/  FADD.FTZ R103, R103, R100 ;  /* 0x0000006467677221 */ /* 0x002fe20000010000 */
[----:B------:R-:W-:Y:S01]  /*13e10*/  MOV R96, 0x13e50 ;  /* 0x00013e5000607802 */ /* 0x000fe20000000f00 */
[----:B------:R-:W-:Y:S02]  /*13e20*/  IMAD.MOV.U32 R100, RZ, RZ, 0x10 ;  /* 0x00000010ff647424 */ /* 0x000fe400078e00ff */
[----:B------:R-:W-:-:S02]  /*13e30*/  IMAD.MOV.U32 R99, RZ, RZ, -0x1 ;  /* 0xffffffffff637424 */ /* 0x000fc400078e00ff */
[----:B------:R-:W-:Y:S05]  /*13e40*/  CALL.REL.NOINC `($__internal_29_$__cuda_sm70_shflsync_bfly_p) ;  /* 0x0000001000007944 */ /* 0x000fea0003c00000 */
[----:B01----:R-:W-:Y:S05]  /*13e50*/  BRA `(.L_x_8131) ;  /* 0xffffe62000007947 */ /* 0x003fea000383ffff */
        .weak           $__internal_29_$__cuda_sm70_shflsync_bfly_p
        .type           $__internal_29_$__cuda_sm70_shflsync_bfly_p,@function
        .size           $__internal_29_$__cuda_sm70_shflsync_bfly_p,(.L_x_43089 - $__internal_29_$__cuda_sm70_shflsync_bfly_p)
$__internal_29_$__cuda_sm70_shflsync_bfly_p:
[----:B------:R-:W-:Y:S01]  /*13e60*/  MOV R97, 0x0 ;  /* 0x0000000000617802 */ /* 0x000fe20000000f00 */
[----:B------:R-:W-:Y:S04]  /*13e70*/  WARPSYNC R99 ;  /* 0x0000006300007348 */ /* 0x000fe80003800000 */
[----:B------:R0:W1:Y:S01]  /*13e80*/  SHFL.BFLY PT, R100, R103, R100, R98 ;  /* 0x0c00006467647389 */ /* 0x00006200000e0062 */
[----:B------:R-:W-:Y:S05]  /*13e90*/  RET.REL.NODEC R96 `(_ZN10layer_norm13ln_fwd_kernelINS_13Kernel_traitsI6__halfS2_S2_S2_fjLj1536ELj1ELj4ELj1ELj16ENS_18Kernel_traits_baseILj1536ES2_S2_S2_S2_fjLj128EEEEELb1ELb1ELb0ELb1EEEvNS_9FwdParamsE) ;  /* 0xfffec16060007950 */ /* 0x000fea0003c3ffff */
.L_x_8132:
        /* <DEDUP_REMOVED lines=14> */
.L_x_43089:


//--------------------- .text._ZN10layer_norm13ln_fwd_kernelINS_13Kernel_traitsI6__halfS2_S2_S2_fjLj1536ELj1ELj4ELj1ELj16ENS_18Kernel_traits_baseILj1536ES2_S2_S2_S2_fjLj128EEEEELb1ELb1ELb1ELb0EEEvNS_9FwdParamsE --------------------------
	.section	.text._ZN10layer_norm13ln_fwd_kernelINS_13Kernel_traitsI6__halfS2_S2_S2_fjLj1536ELj1ELj4ELj1ELj16ENS_18Kernel_traits_baseILj1536ES2_S2_S2_S2_fjLj128EEEEELb1ELb1ELb1ELb0EEEvNS_9FwdParamsE,"ax",@progbits
	.sectioninfo	@"SHI_REGISTERS=241"
	.align	128
        .global         _ZN10layer_norm13ln_fwd_kernelINS_13Kernel_traitsI6__halfS2_S2_S2_fjLj1536ELj1ELj4ELj1ELj16ENS_18Kernel_traits_baseILj1536ES2_S2_S2_S2_fjLj128EEEEELb1ELb1ELb1ELb0EEEvNS_9FwdParamsE
        .type           _ZN10layer_norm13ln_fwd_kernelINS_13Kernel_traitsI6__halfS2_S2_S2_fjLj1536ELj1ELj4ELj1ELj16ENS_18Kernel_traits_baseILj1536ES2_S2_S2_S2_fjLj128EEEEELb1ELb1ELb1ELb0EEEvNS_9FwdParamsE,@function
        .size           _ZN10layer_norm13ln_fwd_kernelINS_13Kernel_traitsI6__halfS2_S2_S2_fjLj1536ELj1ELj4ELj1ELj16ENS_18Kernel_traits_baseILj1536ES2_S2_S2_S2_fjLj128EEEEELb1ELb1ELb1ELb0EEEvNS_9FwdParamsE,(.L_x_43090 - _ZN10layer_norm13ln_fwd_kernelINS_13Kernel_traitsI6__halfS2_S2_S2_fjLj1536ELj1ELj4ELj1ELj16ENS_18Kernel_traits_baseILj1536ES2_S2_S2_S2_fjLj128EEEEELb1ELb1ELb1ELb0EEEvNS_9FwdParamsE)
        .other          _ZN10layer_norm13ln_fwd_kernelINS_13Kernel_traitsI6__halfS2_S2_S2_fjLj1536ELj1ELj4ELj1ELj16ENS_18Kernel_traits_baseILj1536ES2_S2_S2_S2_fjLj128EEEEELb1ELb1ELb1ELb0EEEvNS_9FwdParamsE,@"STO_CUDA_ENTRY STV_DEFAULT"
_ZN10layer_norm13ln_fwd_kernelINS_13Kernel_traitsI6__halfS2_S2_S2_fjLj1536ELj1ELj4ELj1ELj16ENS_18Kernel_traits_baseILj1536ES2_S2_S2_S2_fjLj128EEEEELb1ELb1ELb1ELb0EEEvNS_9FwdParamsE:
.text._ZN10layer_norm13ln_fwd_kernelINS_13Kernel_traitsI6__halfS2_S2_S2_fjLj1536ELj1ELj4ELj1ELj16ENS_18Kernel_traits_baseILj1536ES2_S2_S2_S2_fjLj128EEEEELb1ELb1ELb1ELb0EEEvNS_9FwdParamsE:
[----:B------:R-:W-:Y:S02]  /*0000*/  IMAD.MOV.U32 R1, RZ, RZ, c[0x0][0x28] ;  /* 0x00000a00ff017624 */ /* 0x000fe400078e00ff */
[----:B------:R-:W-:Y:S02]  /*0010*/  ULDC.U8 UR4, c[0x0][0x244] ;  /* 0x0000910000047ab9 */ /* 0x000fe40000000000 */
[----:B------:R-:W-:Y:S01]  /*0020*/  ISETP.NE.AND P0, PT, RZ, UR4, PT ;  /* 0x00000004ff007c0c */ /* 0x000fe2000bf05270 */
[----:B------:R-:W-:Y:S01]  /*0030*/  ULDC.64 UR4, c[0x0][0x230] ;  /* 0x00008c0000047ab9 */ /* 0x000fe20000000a00 */
[----:B------:R-:W-:Y:S01]  /*0040*/  IMAD.MOV.U32 R222, RZ, RZ, c[0x0][0x238] ;  /* 0x00008e00ffde7624 */ /* 0x000fe200078e00ff */
[----:B------:R-:W-:Y:S01]  /*0050*/  MOV R3, UR5 ;  /* 0x0000000500037c02 */ /* 0x000fe20008000f00 */
[----:B------:R-:W-:Y:S01]  /*0060*/  IMAD.U32 R2, RZ, RZ, UR4 ;  /* 0x00000004ff027e24 */ /* 0x000fe2000f8e00ff */
[----:B------:R-:W-:Y:S01]  /*0070*/  ULDC.64 UR6, c[0x0][0x118] ;  /* 0x0000460000067ab9 */ /* 0x000fe20000000a00 */
[----:B------:R-:W-:-:S07]  /*0080*/  IMAD.MOV.U32 R223, RZ, RZ, c[0x0][0x23c] ;  /* 0x00008f00ffdf7624 */ /* 0x000fce00078e00ff */
[----:B------:R-:W2:Y:S01]  /*0090*/  @P0 LDG.E.64 R2, [R2.64] ;  /* 0x0000000602020981 */ /* 0x000ea2000c1e1b00 */
[----:B------:R-:W-:Y:S01]  /*00a0*/  @P0 MOV R8, R222 ;  /* 0x000000de00080202 */ /* 0x000fe20000000f00 */
[----:B------:R-:W-:-:S05]  /*00b0*/  @P0 IMAD.MOV.U32 R9, RZ, RZ, R223 ;  /* 0x000000ffff090224 */ /* 0x000fca00078e00df */
        /* <DEDUP_REMOVED lines=20> */
[----:B------:R-:W-:Y:S01]  /*0200*/  MOV R0, c[0x0][0x168] ;  /* 0x00005a0000007a02 */ /* 0x000fe20000000f00 */
[----:B------:R-:W-:Y:S01]  /*0210*/  UIADD3 UR13, UR4, -0x255992d5, URZ ;  /* 0xdaa66d2b040d7890 */ /* 0x000fe2000fffe03f */
[----:B--2---:R-:W-:Y:S01]  /*0220*/  LOP3.LUT R8, R5, UR5, RZ, 0x3c, !PT ;  /* 0x0000000505087c12 */ /* 0x004fe2000f8e3cff */
[----:B------:R-:W-:Y:S01]  /*0230*/  UIADD3 UR10, UR5, -0x4498517b, URZ ;  /* 0xbb67ae85050a7890 */ /* 0x000fe2000fffe03f */
[----:B------:R-:W-:Y:S01]  /*0240*/  SHF.R.S32.HI R0, RZ, 0x1f, R0 ;  /* 0x0000001fff007819 */ /* 0x000fe20000011400 */
[----:B------:R-:W-:-:S02]  /*0250*/  UIADD3 UR12, UR5, 0x76cf5d0a, URZ ;  /* 0x76cf5d0a050c7890 */ /* 0x000fc4000fffe03f */
[----:B------:R-:W-:Y:S01]  /*0260*/  IMAD.WIDE.U32 R8, R8, -0x326172a9, RZ ;  /* 0xcd9e8d5708087825 */ /* 0x000fe200078e00ff */
[----:B------:R-:W-:Y:S01]  /*0270*/  UIADD3 UR14, UR5, 0x32370b8f, URZ ;  /* 0x32370b8f050e7890 */ /* 0x000fe2000fffe03f */
[----:B------:R-:W-:Y:S01]  /*0280*/  LOP3.LUT R7, R3, UR10, R4, 0x96, !PT ;  /* 0x0000000a03077c12 */ /* 0x000fe2000f8e9604 */
[----:B------:R-:W-:Y:S01]  /*0290*/  UIADD3 UR15, UR4, 0x78dde6e4, URZ ;  /* 0x78dde6e4040f7890 */ /* 0x000fe2000fffe03f */
[----:B------:R-:W-:Y:S01]  /*02a0*/  LEA.HI R0, R0, c[0x0][0x168], RZ, 0x3 ;  /* 0x00005a0000007a11 */ /* 0x000fe200078f18ff */
[----:B------:R-:W-:Y:S01]  /*02b0*/  UIADD3 UR16, UR5, -0x126145ec, URZ ;  /* 0xed9eba1405107890 */ /* 0x000fe2000fffe03f */
[----:B------:R-:W-:Y:S01]  /*02c0*/  LOP3.LUT R4, R9, UR9, R6, 0x96, !PT ;  /* 0x0000000909047c12 */ /* 0x000fe2000f8e9606 */
[----:B------:R-:W-:Y:S01]  /*02d0*/  IMAD.WIDE.U32 R6, R7, -0x326172a9, RZ ;  /* 0xcd9e8d5707067825 */ /* 0x000fe200078e00ff */
[----:B------:R-:W-:Y:S01]  /*02e0*/  LEA.HI.SX32 R43, R0, R43, 0x1d ;  /* 0x0000002b002b7211 */ /* 0x000fe200078feaff */
[----:B------:R-:W-:Y:S02]  /*02f0*/  UIADD3 UR18, UR5, -0x56f99767, URZ ;  /* 0xa906689905127890 */ /* 0x000fe4000fffe03f */
[----:B------:R-:W-:Y:S01]  /*0300*/  IMAD.WIDE.U32 R4, R4, -0x2daee0ad, RZ ;  /* 0xd2511f5304047825 */ /* 0x000fe200078e00ff */
[----:B------:R-:W-:Y:S01]  /*0310*/  LOP3.LUT R3, R7, UR11, R8, 0x96, !PT ;  /* 0x0000000b07037c12 */ /* 0x000fe2000f8e9608 */
[----:B------:R-:W-:Y:S01]  /*0320*/  UIADD3 UR17, UR4, 0x1715609d, URZ ;  /* 0x1715609d04117890 */ /* 0x000fe2000fffe03f */
[----:B------:R-:W-:Y:S01]  /*0330*/  ISETP.GE.U32.AND P5, PT, R43, 0x40, PT ;  /* 0x000000402b00780c */ /* 0x000fe20003fa6070 */
        /* <DEDUP_REMOVED lines=9> */
[----:B------:R-:W-:Y:S01]  /*03d0*/  LOP3.LUT P6, RZ, R43, 0xffffffe0, RZ, 0xc0, !PT ;  /* 0xffffffe02bff7812 */ /* 0x000fe200078cc0ff */
[----:B------:R-:W-:Y:S01]  /*03e0*/  UIADD3 UR22, UR5, 0x1fd5c5a3, URZ ;  /* 0x1fd5c5a305167890 */ /* 0x000fe2000fffe03f */
[----:B------:R-:W-:Y:S01]  /*03f0*/  LOP3.LUT R4, R9, UR13, R6, 0x96, !PT ;  /* 0x0000000d09047c12 */ /* 0x000fe2000f8e9606 */
[----:B------:R-:W-:Y:S01]  /*0400*/  IMAD.WIDE.U32 R6, R7, -0x326172a9, RZ ;  /* 0xcd9e8d5707067825 */ /* 0x000fe200078e00ff */
[----:B------:R-:W-:Y:S01]  /*0410*/  @P5 LOP3.LUT R47, R47, 0x10, RZ, 0xfc, !PT ;  /* 0x000000102f2f5812 */ /* 0x000fe200078efcff */
[----:B------:R-:W-:Y:S01]  /*0420*/  UIADD3 UR23, UR4, -0xe443238, URZ ;  /* 0xf1bbcdc804177890 */ /* 0x000fe2000fffe03f */
[----:B------:R-:W-:Y:S01]  /*0430*/  ISETP.GE.U32.AND P2, PT, R43, 0xa0, PT ;  /* 0x000000a02b00780c */ /* 0x000fe20003f46070 */
[----:B------:R-:W-:Y:S01]  /*0440*/  IMAD.WIDE.U32 R4, R4, -0x2daee0ad, RZ ;  /* 0xd2511f5304047825 */ /* 0x000fe200078e00ff */
[----:B------:R-:W-:Y:S01]  /*0450*/  LOP3.LUT R3, R7, UR15, R8, 0x96, !PT ;  /* 0x0000000f07037c12 */ /* 0x000fe2000f8e9608 */
[----:B------:R-:W-:Y:S01]  /*0460*/  UIADD3 UR24, UR5, -0x24c28bd8, URZ ;  /* 0xdb3d742805187890 */ /* 0x000fe2000fffe03f */
[----:B------:R-:W-:-:S02]  /*0470*/  LOP3.LUT R47, R47, 0xfffffff7, RZ, 0xc0, !PT ;  /* 0xfffffff72f2f7812 */ /* 0x000fc400078ec0ff */
[----:B------:R-:W-:Y:S01]  /*0480*/  LOP3.LUT R8, R5, UR16, R2, 0x96, !PT ;  /* 0x0000001005087c12 */ /* 0x000fe2000f8e9602 */
[----:B------:R-:W-:Y:S01]  /*0490*/  IMAD.WIDE.U32 R2, R3, -0x2daee0ad, RZ ;  /* 0xd2511f5303027825 */ /* 0x000fe200078e00ff */
[----:B------:R-:W-:-:S03]  /*04a0*/  @P4 LOP3.LUT R47, R47, 0x8, RZ, 0xfc, !PT ;  /* 0x000000082f2f4812 */ /* 0x000fc600078efcff */
[----:B------:R-:W-:Y:S01]  /*04b0*/  IMAD.WIDE.U32 R8, R8, -0x326172a9, RZ ;  /* 0xcd9e8d5708087825 */ /* 0x000fe200078e00ff */
[----:B------:R-:W-:Y:S02]  /*04c0*/  LOP3.LUT R160, R3, UR18, R4, 0x96, !PT ;  /* 0x0000001203a07c12 */ /* 0x000fe4000f8e9604 */
[----:B------:R-:W-:Y:S02]  /*04d0*/  LOP3.LUT R47, R47, 0xfffffffb, RZ, 0xc0, !PT ;  /* 0xfffffffb2f2f7812 */ /* 0x000fe400078ec0ff */
        /* <DEDUP_REMOVED lines=10> */
[----:B------:R-:W-:-:S04]  /*0580*/  LOP3.LUT R158, R3, UR22, R158, 0x96, !PT ;  /* 0x00000016039e7c12 */ /* 0x000fc8000f8e969e */
        /* <DEDUP_REMOVED lines=16> */
.L_x_8134:
[----:B0-----:R-:W-:Y:S05]  /*0690*/  BSYNC B0 ;  /* 0x0000000000007941 */ /* 0x001fea0003800000 */
.L_x_8133:
        /* <DEDUP_REMOVED lines=16> */
.L_x_8136:
[----:B0-----:R-:W-:Y:S05]  /*07a0*/  BSYNC B0 ;  /* 0x0000000000007941 */ /* 0x001fea0003800000 */
.L_x_8135:
        /* <DEDUP_REMOVED lines=16> */
.L_x_8138:
[----:B0-----:R-:W-:Y:S05]  /*08b0*/  BSYNC B0 ;  /* 0x0000000000007941 */ /* 0x001fea0003800000 */
.L_x_8137:
        /* <DEDUP_REMOVED lines=16> */
.L_x_8140:
[----:B0-----:R-:W-:Y:S05]  /*09c0*/  BSYNC B0 ;  /* 0x0000000000007941 */ /* 0x001fea0003800000 */
.L_x_8139:
        /* <DEDUP_REMOVED lines=16> */
.L_x_8142:
[----:B0-----:R-:W-:Y:S05]  /*0ad0*/  BSYNC B0 ;  /* 0x0000000000007941 */ /* 0x001fea0003800000 */
.L_x_8141:
[----:B------:R-:W-:Y:S01]  /*0ae0*/  ISETP.GE.U32.AND P5, PT, R43, 0xc0, PT ;  /* 0x000000c02b00780c */ /* 0x000fe20003fa6070 */
[----:B------:R-:W-:Y:S01]  /*0af0*/  UIADD3 UR25, UR4, -0x700cb87f, URZ ;  /* 0x8ff3478104197890 */ /* 0x000fe2000fffe03f */
[----:B------:R-:W-:Y:S01]  /*0b00*/  SHF.R.U32.HI R42, RZ, 0x5, R42 ;  /* 0x00000005ff2a7819 */ /* 0x000fe2000001162a */
[----:B------:R-:W-:Y:S01]  /*0b10*/  UIADD3 UR26, UR5, -0x695add53, URZ ;  /* 0x96a522ad051a7890 */ /* 0x000fe2000fffe03f */
[----:B------:R-:W-:Y:S01]  /*0b20*/  BSSY B0, `(.L_x_8143) ;  /* 0x0000012000007945 */ /* 0x000fe20003800000 */
[----:B------:R-:W-:Y:S01]  /*0b30*/  IMAD.HI.U32 R27, R158, -0x326172a9, RZ ;  /* 0xcd9e8d579e1b7827 */ /* 0x000fe200078e00ff */
[----:B------:R-:W-:-:S03]  /*0b40*/  LEA R42, R25, R42, 0x2 ;  /* 0x0000002a192a7211 */ /* 0x000fc600078e10ff */
[----:B------:R-:W-:-:S04]  /*0b50*/  IMAD.HI.U32 R25, R160, -0x2daee0ad, RZ ;  /* 0xd2511f53a0197827 */ /* 0x000fc800078e00ff */
        /* <DEDUP_REMOVED lines=14> */
.L_x_8144:
[----:B0-----:R-:W-:Y:S05]  /*0c40*/  BSYNC B0 ;  /* 0x0000000000007941 */ /* 0x001fea0003800000 */
.L_x_8143:
        /* <DEDUP_REMOVED lines=58> */
[----:B------:R-:W-:Y:S01]  /*0ff0*/  IMAD.HI.U32 R56, R226, -0x326172a9, RZ ;  /* 0xcd9e8d57e2387827 */ /* 0x000fe200078e00ff */
[----:B------:R-:W-:-:S02]  /*1000*/  HADD2.F32 R146, -RZ, R57.H0_H0 ;  /* 0x20000039ff927230 */ /* 0x000fc40000004100 */
        /* <DEDUP_REMOVED lines=100> */
.L_x_8663:
[----:B------:R-:W-:-:S10]  /*1650*/  HFMA2.MMA R65, -RZ, RZ, 0, 2.384185791015625e-07 ;  /* 0x00000004ff417435 */ /* 0x000fd400000001ff */
        /* <DEDUP_REMOVED lines=37> */
.L_x_8149:
        /* <DEDUP_REMOVED lines=12> */
.L_x_8152:
[----:B------:R-:W-:Y:S02]  /*1970*/  IMAD.MOV.U32 R198, RZ, RZ, R226 ;  /* 0x000000ffffc67224 */ /* 0x000fe400078e00e2 */
.L_x_8153:
[----:B------:R-:W-:Y:S05]  /*1980*/  BSYNC B3 ;  /* 0x0000000000037941 */ /* 0x000fea0003800000 */
.L_x_8151:
        /* <DEDUP_REMOVED lines=16> */
.L_x_8157:
[----:B------:R-:W-:Y:S05]  /*1a90*/  BSYNC B4 ;  /* 0x0000000000047941 */ /* 0x000fea0003800000 */
.L_x_8156:
        /* <DEDUP_REMOVED lines=44> */
.L_x_8155:
[----:B------:R-:W-:Y:S05]  /*1d60*/  BSYNC B3 ;  /* 0x0000000000037941 */ /* 0x000fea0003800000 */
.L_x_8154:
        /* <DEDUP_REMOVED lines=10> */
[----:B------:R-:W-:-:S04]  /*1e10*/  FMUL.FTZ R209, R41, R66 ;  /* 0x0000004229d17220 */ /* 0x000fc80000410000 */
[----:B------:R-:W-:Y:S02]  /*1e20*/  @P1 FADD.FTZ R209, R200, R209 ;  /* 0x000000d1c8d11221 */ /* 0x000fe40000010000 */
.L_x_8150:
[----:B------:R-:W-:Y:S05]  /*1e30*/  BSYNC B2 ;  /* 0x0000000000027941 */ /* 0x000fea0003800000 */
.L_x_8148:
        /* <DEDUP_REMOVED lines=8> */
.L_x_8159:
        /* <DEDUP_REMOVED lines=12> */
.L_x_8162:
[----:B------:R-:W-:Y:S02]  /*1f80*/  MOV R198, R226 ;  /* 0x000000e200c67202 */ /* 0x000fe40000000f00 */
.L_x_8163:
[----:B------:R-:W-:Y:S05]  /*1f90*/  BSYNC B3 ;  /* 0x0000000000037941 */ /* 0x000fea0003800000 */
.L_x_8161:
        /* <DEDUP_REMOVED lines=16> */
.L_x_8167:
[----:B------:R-:W-:Y:S05]  /*20a0*/  BSYNC B4 ;  /* 0x0000000000047941 */ /* 0x000fea0003800000 */
.L_x_8166:
        /* <DEDUP_REMOVED lines=44> */
.L_x_8165:
[----:B------:R-:W-:Y:S05]  /*2370*/  BSYNC B3 ;  /* 0x0000000000037941 */ /* 0x000fea0003800000 */
.L_x_8164:
        /* <DEDUP_REMOVED lines=10> */
[----:B------:R-:W-:-:S04]  /*2420*/  FMUL.FTZ R204, R40, R67 ;  /* 0x0000004328cc7220 */ /* 0x000fc80000410000 */
[----:B------:R-:W-:Y:S02]  /*2430*/  @P1 FADD.FTZ R204, R203, R204 ;  /* 0x000000cccbcc1221 */ /* 0x000fe40000010000 */
.L_x_8160:
[----:B------:R-:W-:Y:S05]  /*2440*/  BSYNC B2 ;  /* 0x0000000000027941 */ /* 0x000fea0003800000 */
.L_x_8158:
        /* <DEDUP_REMOVED lines=8> */
.L_x_8169:
        /* <DEDUP_REMOVED lines=12> */
.L_x_8172:
[----:B------:R-:W-:Y:S02]  /*2590*/  IMAD.MOV.U32 R198, RZ, RZ, R226 ;  /* 0x000000ffffc67224 */ /* 0x000fe400078e00e2 */
.L_x_8173:
[----:B------:R-:W-:Y:S05]  /*25a0*/  BSYNC B3 ;  /* 0x0000000000037941 */ /* 0x000fea0003800000 */
.L_x_8171:
        /* <DEDUP_REMOVED lines=16> */
.L_x_8177:
[----:B------:R-:W-:Y:S05]  /*26b0*/  BSYNC B4 ;  /* 0x0000000000047941 */ /* 0x000fea0003800000 */
.L_x_8176:
        /* <DEDUP_REMOVED lines=44> */
.L_x_8175:
[----:B------:R-:W-:Y:S05]  /*2980*/  BSYNC B3 ;  /* 0x0000000000037941 */ /* 0x000fea0003800000 */
.L_x_8174:
        /* <DEDUP_REMOVED lines=12> */
.L_x_8170:
[----:B------:R-:W-:Y:S05]  /*2a50*/  BSYNC B2 ;  /* 0x0000000000027941 */ /* 0x000fea0003800000 */
.L_x_8168:
        /* <DEDUP_REMOVED lines=8> */
.L_x_8179:
        /* <DEDUP_REMOVED lines=12> */
.L_x_8182:
[----:B------:R-:W-:Y:S02]  /*2ba0*/  IMAD.MOV.U32 R198, RZ, RZ, R226 ;  /* 0x000000ffffc67224 */ /* 0x000fe400078e00e2 */
.L_x_8183:
[----:B------:R-:W-:Y:S05]  /*2bb0*/  BSYNC B3 ;  /* 0x0000000000037941 */ /* 0x000fea0003800000 */
.L_x_8181:
        /* <DEDUP_REMOVED lines=16> */
.L_x_8187:
[----:B------:R-:W-:Y:S05]  /*2cc0*/  BSYNC B4 ;  /* 0x0000000000047941 */ /* 0x000fea0003800000 */
.L_x_8186:
        /* <DEDUP_REMOVED lines=44> */
.L_x_8185:
[----:B------:R-:W-:Y:S05]  /*2f90*/  BSYNC B3 ;  /* 0x0000000000037941 */ /* 0x000fea0003800000 */
.L_x_8184:
        /* <DEDUP_REMOVED lines=12> */
.L_x_8180:
[----:B------:R-:W-:Y:S05]  /*3060*/  BSYNC B2 ;  /* 0x0000000000027941 */ /* 0x000fea0003800000 */
.L_x_8178:
        /* <DEDUP_REMOVED lines=8> */
.L_x_8189:
        /* <DEDUP_REMOVED lines=12> */
.L_x_8192:
[----:B------:R-:W-:Y:S02]  /*31b0*/  MOV R198, R226 ;  /* 0x000000e200c67202 */ /* 0x000fe40000000f00 */
.L_x_8193:
[----:B------:R-:W-:Y:S05]  /*31c0*/  BSYNC B3 ;  /* 0x0000000000037941 */ /* 0x000fea0003800000 */
.L_x_8191:
        /* <DEDUP_REMOVED lines=16> */
.L_x_8197:
[----:B------:R-:W-:Y:S05]  /*32d0*/  BSYNC B4 ;  /* 0x0000000000047941 */ /* 0x000fea0003800000 */
.L_x_8196:
        /* <DEDUP_REMOVED lines=44> */
.L_x_8195:
[----:B------:R-:W-:Y:S05]  /*35a0*/  BSYNC B3 ;  /* 0x0000000000037941 */ /* 0x000fea0003800000 */
.L_x_8194:
        /* <DEDUP_REMOVED lines=12> */
.L_x_8190:
[----:B------:R-:W-:Y:S05]  /*3670*/  BSYNC B2 ;  /* 0x0000000000027941 */ /* 0x000fea0003800000 */
.L_x_8188:
        /* <DEDUP_REMOVED lines=8> */
.L_x_8199:
        /* <DEDUP_REMOVED lines=12> */
.L_x_8202:
[----:B------:R-:W-:Y:S02]  /*37c0*/  IMAD.MOV.U32 R198, RZ, RZ, R226 ;  /* 0x000000ffffc67224 */ /* 0x000fe400078e00e2 */
.L_x_8203:
[----:B------:R-:W-:Y:S05]  /*37d0*/  BSYNC B3 ;  /* 0x0000000000037941 */ /* 0x000fea0003800000 */
.L_x_8201:
        /* <DEDUP_REMOVED lines=16> */
.L_x_8207:
[----:B------:R-:W-:Y:S05]  /*38e0*/  BSYNC B4 ;  /* 0x0000000000047941 */ /* 0x000fea0003800000 */
.L_x_8206:
        /* <DEDUP_REMOVED lines=44> */
.L_x_8205:
[----:B------:R-:W-:Y:S05]  /*3bb0*/  BSYNC B3 ;  /* 0x0000000000037941 */ /* 0x000fea0003800000 */
.L_x_8204:
        /* <DEDUP_REMOVED lines=12> */
.L_x_8200:
[----:B------:R-:W-:Y:S05]  /*3c80*/  BSYNC B2 ;  /* 0x0000000000027941 */ /* 0x000fea0003800000 */
.L_x_8198:
        /* <DEDUP_REMOVED lines=8> */
.L_x_8209:
        /* <DEDUP_REMOVED lines=12> */
.L_x_8212:
[----:B------:R-:W-:Y:S02]  /*3dd0*/  IMAD.MOV.U32 R198, RZ, RZ, R226 ;  /* 0x000000ffffc67224 */ /* 0x000fe400078e00e2 */
.L_x_8213:
[----:B------:R-:W-:Y:S05]  /*3de0*/  BSYNC B3 ;  /* 0x0000000000037941 */ /* 0x000fea0003800000 */
.L_x_8211:
        /* <DEDUP_REMOVED lines=16> */
.L_x_8217:
[----:B------:R-:W-:Y:S05]  /*3ef0*/  BSYNC B4 ;  /* 0x0000000000047941 */ /* 0x000fea0003800000 */
.L_x_8216:
        /* <DEDUP_REMOVED lines=44> */
.L_x_8215:
[----:B------:R-:W-:Y:S05]  /*41c0*/  BSYNC B3 ;  /* 0x0000000000037941 */ /* 0x000fea0003800000 */
.L_x_8214:
        /* <DEDUP_REMOVED lines=12> */
.L_x_8210:
[----:B------:R-:W-:Y:S05]  /*4290*/  BSYNC B2 ;  /* 0x0000000000027941 */ /* 0x000fea0003800000 */
.L_x_8208:
        /* <DEDUP_REMOVED lines=8> */
.L_x_8219:
        /* <DEDUP_REMOVED lines=12> */
.L_x_8222:
[----:B------:R-:W-:Y:S02]  /*43e0*/  MOV R210, R226 ;  /* 0x000000e200d27202 */ /* 0x000fe40000000f00 */
.L_x_8223:
[----:B------:R-:W-:Y:S05]  /*43f0*/  BSYNC B3 ;  /* 0x0000000000037941 */ /* 0x000fea0003800000 */
.L_x_8221:
        /* <DEDUP_REMOVED lines=16> */
.L_x_8227:
[----:B------:R-:W-:Y:S05]  /*4500*/  BSYNC B4 ;  /* 0x0000000000047941 */ /* 0x000fea0003800000 */
.L_x_8226:
        /* <DEDUP_REMOVED lines=44> */
.L_x_8225:
[----:B------:R-:W-:Y:S05]  /*47d0*/  BSYNC B3 ;  /* 0x0000000000037941 */ /* 0x000fea0003800000 */
.L_x_8224:
        /* <DEDUP_REMOVED lines=10> */
[----:B------:R-:W-:Y:S01]  /*4880*/  FMUL.FTZ R198, R34, R65 ;  /* 0x0000004122c67220 */ /* 0x000fe20000410000 */
[----:B------:R-:W-:-:S03]  /*4890*/  PRMT R210, R64, 0x7610, R210 ;  /* 0x0000761040d27816 */ /* 0x000fc600000000d2 */
[----:B------:R-:W-:Y:S02]  /*48a0*/  @P1 FADD.FTZ R198, R67, R198 ;  /* 0x000000c643c61221 */ /* 0x000fe40000010000 */
.L_x_8220:
[----:B------:R-:W-:Y:S05]  /*48b0*/  BSYNC B2 ;  /* 0x0000000000027941 */ /* 0x000fea0003800000 */
.L_x_8218:
        /* <DEDUP_REMOVED lines=29> */
.L_x_8229:
[----:B------:R-:W-:Y:S05]  /*4a90*/  BSYNC B2 ;  /* 0x0000000000027941 */ /* 0x000fea0003800000 */
.L_x_8228:
[----:B------:R-:W-:Y:S02]  /*4aa0*/  IADD3 R228, R228, 0x20, RZ ;  /* 0x00000020e4e47810 */ /* 0x000fe40007ffe0ff */
[----:B------:R-:W-:Y:S02]  /*4ab0*/  IADD3 R227, R227, 0x20, RZ ;  /* 0x00000020e3e37810 */ /* 0x000fe40007ffe0ff */
.L_x_8147:
[----:B0-----:R-:W-:Y:S05]  /*4ac0*/  BSYNC B1 ;  /* 0x0000000000017941 */ /* 0x001fea0003800000 */
.L_x_8146:
        /* <DEDUP_REMOVED lines=20> */
.L_x_8233:
        /* <DEDUP_REMOVED lines=12> */
.L_x_8236:
[----:B------:R-:W-:Y:S02]  /*4cd0*/  IMAD.MOV.U32 R190, RZ, RZ, R226 ;  /* 0x000000ffffbe7224 */ /* 0x000fe400078e00e2 */
.L_x_8237:
[----:B------:R-:W-:Y:S05]  /*4ce0*/  BSYNC B3 ;  /* 0x0000000000037941 */ /* 0x000fea0003800000 */
.L_x_8235:
        /* <DEDUP_REMOVED lines=16> */
.L_x_8241:
[----:B------:R-:W-:Y:S05]  /*4df0*/  BSYNC B4 ;  /* 0x0000000000047941 */ /* 0x000fea0003800000 */
.L_x_8240:
        /* <DEDUP_REMOVED lines=44> */
.L_x_8239:
[----:B------:R-:W-:Y:S05]  /*50c0*/  BSYNC B3 ;  /* 0x0000000000037941 */ /* 0x000fea0003800000 */
.L_x_8238:
[----:B------:R-:W0:Y:S01]  /*50d0*/  I2F.U32 R65, R190 ;  /* 0x000000be00417306 */ /* 0x000e220000201000 */
[----:B-----5:R-:W-:Y:S01]  /*50e0*/  HADD2.F32 R67, -RZ, R56.H0_H0 ;  /* 0x20000038ff437230 */ /* 0x020fe20000004100 */
[----:B------:R-:W-:Y:S01]  /*50f0*/  IMAD.MOV.U32 R66, RZ, RZ, 0x2f800000 ;  /* 0x2f800000ff427424 */ /* 0x000fe200078e00ff */
[----:B------:R-:W-:-:S03]  /*5100*/  @P1 HADD2.F32 R192, -RZ, R60.H0_H0 ;  /* 0x2000003cffc01230 */ /* 0x000fc60000004100 */
[----:B------:R-:W-:Y:S02]  /*5110*/  FMUL.FTZ R67, R67, c[0x0][0x1ec] ;  /* 0x00007b0043437a20 */ /* 0x000fe40000410000 */
[----:B0-----:R-:W-:Y:S02]  /*5120*/  FFMA.FTZ R65, R65, R66, 1.1641532182693481445e-10 ;  /* 0x2f00000041417423 */ /* 0x001fe40000010042 */
[----:B------:R-:W-:-:S03]  /*5130*/  FMUL.FTZ R66, R67, c[0x0][0x1e8] ;  /* 0x00007a0043427a20 */ /* 0x000fc60000410000 */
[----:B------:R-:W-:-:S04]  /*5140*/  FSETP.GTU.FTZ.AND P3, PT, R65, c[0x0][0x1e4], PT ;  /* 0x0000790041007a0b */ /* 0x000fc80003f7c000 */
[----:B------:R-:W-:Y:S02]  /*5150*/  FSEL R66, R66, RZ, !P3 ;  /* 0x000000ff42427208 */ /* 0x000fe40005800000 */
[----:B------:R-:W-:-:S03]  /*5160*/  SEL R218, RZ, 0x1, P3 ;  /* 0x00000001ffda7807 */ /* 0x000fc60001800000 */
[----:B------:R-:W-:-:S04]  /*5170*/  FMUL.FTZ R201, R33, R66 ;  /* 0x0000004221c97220 */ /* 0x000fc80000410000 */
[----:B------:R-:W-:Y:S02]  /*5180*/  @P1 FADD.FTZ R201, R192, R201 ;  /* 0x000000c9c0c91221 */ /* 0x000fe40000010000 */
.L_x_8234:
[----:B------:R-:W-:Y:S05]  /*5190*/  BSYNC B2 ;  /* 0x0000000000027941 */ /* 0x000fea0003800000 */
.L_x_8232:
        /* <DEDUP_REMOVED lines=8> */
.L_x_8243:
        /* <DEDUP_REMOVED lines=12> */
.L_x_8246:
[----:B------:R-:W-:Y:S02]  /*52e0*/  MOV R190, R226 ;  /* 0x000000e200be7202 */ /* 0x000fe40000000f00 */
.L_x_8247:
[----:B------:R-:W-:Y:S05]  /*52f0*/  BSYNC B3 ;  /* 0x0000000000037941 */ /* 0x000fea0003800000 */
.L_x_8245:
        /* <DEDUP_REMOVED lines=16> */
.L_x_8251:
[----:B------:R-:W-:Y:S05]  /*5400*/  BSYNC B4 ;  /* 0x0000000000047941 */ /* 0x000fea0003800000 */
.L_x_8250:
        /* <DEDUP_REMOVED lines=44> */
.L_x_8249:
[----:B------:R-:W-:Y:S05]  /*56d0*/  BSYNC B3 ;  /* 0x0000000000037941 */ /* 0x000fea0003800000 */
.L_x_8248:
        /* <DEDUP_REMOVED lines=12> */
.L_x_8244:
[----:B------:R-:W-:Y:S05]  /*57a0*/  BSYNC B2 ;  /* 0x0000000000027941 */ /* 0x000fea0003800000 */
.L_x_8242:
        /* <DEDUP_REMOVED lines=8> */
.L_x_8253:
        /* <DEDUP_REMOVED lines=12> */
.L_x_8256:
[----:B------:R-:W-:Y:S02]  /*58f0*/  IMAD.MOV.U32 R190, RZ, RZ, R226 ;  /* 0x000000ffffbe7224 */ /* 0x000fe400078e00e2 */
.L_x_8257:
[----:B------:R-:W-:Y:S05]  /*5900*/  BSYNC B3 ;  /* 0x0000000000037941 */ /* 0x000fea0003800000 */
.L_x_8255:
        /* <DEDUP_REMOVED lines=16> */
.L_x_8261:
[----:B------:R-:W-:Y:S05]  /*5a10*/  BSYNC B4 ;  /* 0x0000000000047941 */ /* 0x000fea0003800000 */
.L_x_8260:
        /* <DEDUP_REMOVED lines=44> */
.L_x_8259:
[----:B------:R-:W-:Y:S05]  /*5ce0*/  BSYNC B3 ;  /* 0x0000000000037941 */ /* 0x000fea0003800000 */
.L_x_8258:
[----:B------:R-:W0:Y:S01]  /*5cf0*/  I2F.U32 R65, R190 ;  /* 0x000000be00417306 */ /* 0x000e220000201000 */
[----:B------:R-:W-:Y:S01]  /*5d00*/  HFMA2.MMA R66, -RZ, RZ, 0.1171875, 0 ;  /* 0x2f800000ff427435 */ /* 0x000fe200000001ff */
[----:B-----5:R-:W-:Y:S02]  /*5d10*/  HADD2.F32 R67, -RZ, R57.H0_H0 ;  /* 0x20000039ff437230 */ /* 0x020fe40000004100 */
[----:B------:R-:W-:-:S03]  /*5d20*/  @P1 HADD2.F32 R192, -RZ, R61.H0_H0 ;  /* 0x2000003dffc01230 */ /* 0x000fc60000004100 */
[----:B------:R-:W-:-:S04]  /*5d30*/  FMUL.FTZ R67, R67, c[0x0][0x1ec] ;  /* 0x00007b0043437a20 */ /* 0x000fc80000410000 */
[----:B0-----:R-:W-:Y:S02]  /*5d40*/  FFMA.FTZ R65, R65, R66, 1.1641532182693481445e-10 ;  /* 0x2f00000041417423 */ /* 0x001fe40000010042 */
[----:B------:R-:W-:-:S03]  /*5d50*/  FMUL.FTZ R66, R67, c[0x0][0x1e8] ;  /* 0x00007a0043427a20 */ /* 0x000fc60000410000 */
[----:B------:R-:W-:-:S04]  /*5d60*/  FSETP.GTU.FTZ.AND P3, PT, R65, c[0x0][0x1e4], PT ;  /* 0x0000790041007a0b */ /* 0x000fc80003f7c000 */
[----:B------:R-:W-:Y:S02]  /*5d70*/  FSEL R66, R66, RZ, !P3 ;  /* 0x000000ff42427208 */ /* 0x000fe40005800000 */
[----:B------:R-:W-:-:S03]  /*5d80*/  SEL R216, RZ, 0x1, P3 ;  /* 0x00000001ffd87807 */ /* 0x000fc60001800000 */
[----:B------:R-:W-:-:S04]  /*5d90*/  FMUL.FTZ R199, R31, R66 ;  /* 0x000000421fc77220 */ /* 0x000fc80000410000 */
[----:B------:R-:W-:Y:S02]  /*5da0*/  @P1 FADD.FTZ R199, R192, R199 ;  /* 0x000000c7c0c71221 */ /* 0x000fe40000010000 */
.L_x_8254:
[----:B------:R-:W-:Y:S05]  /*5db0*/  BSYNC B2 ;  /* 0x0000000000027941 */ /* 0x000fea0003800000 */
.L_x_8252:
        /* <DEDUP_REMOVED lines=8> */
.L_x_8263:
        /* <DEDUP_REMOVED lines=12> */
.L_x_8266:
[----:B------:R-:W-:Y:S02]  /*5f00*/  IMAD.MOV.U32 R190, RZ, RZ, R226 ;  /* 0x000000ffffbe7224 */ /* 0x000fe400078e00e2 */
.L_x_8267:
[----:B------:R-:W-:Y:S05]  /*5f10*/  BSYNC B3 ;  /* 0x0000000000037941 */ /* 0x000fea0003800000 */
.L_x_8265:
        /* <DEDUP_REMOVED lines=16> */
.L_x_8271:
[----:B------:R-:W-:Y:S05]  /*6020*/  BSYNC B4 ;  /* 0x0000000000047941 */ /* 0x000fea0003800000 */
.L_x_8270:
        /* <DEDUP_REMOVED lines=44> */
.L_x_8269:
[----:B------:R-:W-:Y:S05]  /*62f0*/  BSYNC B3 ;  /* 0x0000000000037941 */ /* 0x000fea0003800000 */
.L_x_8268:
        /* <DEDUP_REMOVED lines=12> */
.L_x_8264:
[----:B------:R-:W-:Y:S05]  /*63c0*/  BSYNC B2 ;  /* 0x0000000000027941 */ /* 0x000fea0003800000 */
.L_x_8262:
        /* <DEDUP_REMOVED lines=8> */
.L_x_8273:
        /* <DEDUP_REMOVED lines=12> */
.L_x_8276:
[----:B------:R-:W-:Y:S02]  /*6510*/  MOV R190, R226 ;  /* 0x000000e200be7202 */ /* 0x000fe40000000f00 */
.L_x_8277:
[----:B------:R-:W-:Y:S05]  /*6520*/  BSYNC B3 ;  /* 0x0000000000037941 */ /* 0x000fea0003800000 */
.L_x_8275:
        /* <DEDUP_REMOVED lines=16> */
.L_x_8281:
[----:B------:R-:W-:Y:S05]  /*6630*/  BSYNC B4 ;  /* 0x0000000000047941 */ /* 0x000fea0003800000 */
.L_x_8280:
        /* <DEDUP_REMOVED lines=44> */
.L_x_8279:
[----:B------:R-:W-:Y:S05]  /*6900*/  BSYNC B3 ;  /* 0x0000000000037941 */ /* 0x000fea0003800000 */
.L_x_8278:
        /* <DEDUP_REMOVED lines=12> */
.L_x_8274:
[----:B------:R-:W-:Y:S05]  /*69d0*/  BSYNC B2 ;  /* 0x0000000000027941 */ /* 0x000fea0003800000 */
.L_x_8272:
        /* <DEDUP_REMOVED lines=8> */
.L_x_8283:
        /* <DEDUP_REMOVED lines=12> */
.L_x_8286:
[----:B------:R-:W-:Y:S02]  /*6b20*/  IMAD.MOV.U32 R190, RZ, RZ, R226 ;  /* 0x000000ffffbe7224 */ /* 0x000fe400078e00e2 */
.L_x_8287:
[----:B------:R-:W-:Y:S05]  /*6b30*/  BSYNC B3 ;  /* 0x0000000000037941 */ /* 0x000fea0003800000 */
.L_x_8285:
        /* <DEDUP_REMOVED lines=16> */
.L_x_8291:
[----:B------:R-:W-:Y:S05]  /*6c40*/  BSYNC B4 ;  /* 0x0000000000047941 */ /* 0x000fea0003800000 */
.L_x_8290:
        /* <DEDUP_REMOVED lines=44> */
.L_x_8289:
[----:B------:R-:W-:Y:S05]  /*6f10*/  BSYNC B3 ;  /* 0x0000000000037941 */ /* 0x000fea0003800000 */
.L_x_8288:
        /* <DEDUP_REMOVED lines=12> */
.L_x_8284:
[----:B------:R-:W-:Y:S05]  /*6fe0*/  BSYNC B2 ;  /* 0x0000000000027941 */ /* 0x000fea0003800000 */
.L_x_8282:
        /* <DEDUP_REMOVED lines=8> */
.L_x_8293:
        /* <DEDUP_REMOVED lines=12> */
.L_x_8296:
[----:B------:R-:W-:Y:S02]  /*7130*/  IMAD.MOV.U32 R190, RZ, RZ, R226 ;  /* 0x000000ffffbe7224 */ /* 0x000fe400078e00e2 */
.L_x_8297:
[----:B------:R-:W-:Y:S05]  /*7140*/  BSYNC B3 ;  /* 0x0000000000037941 */ /* 0x000fea0003800000 */
.L_x_8295:
        /* <DEDUP_REMOVED lines=16> */
.L_x_8301:
[----:B------:R-:W-:Y:S05]  /*7250*/  BSYNC B4 ;  /* 0x0000000000047941 */ /* 0x000fea0003800000 */
.L_x_8300:
        /* <DEDUP_REMOVED lines=44> */
.L_x_8299:
[----:B------:R-:W-:Y:S05]  /*7520*/  BSYNC B3 ;  /* 0x0000000000037941 */ /* 0x000fea0003800000 */
.L_x_8298:
        /* <DEDUP_REMOVED lines=12> */
.L_x_8294:
[----:B------:R-:W-:Y:S05]  /*75f0*/  BSYNC B2 ;  /* 0x0000000000027941 */ /* 0x000fea0003800000 */
.L_x_8292:
        /* <DEDUP_REMOVED lines=8> */
.L_x_8303:
        /* <DEDUP_REMOVED lines=12> */
.L_x_8306:
[----:B------:R-:W-:Y:S02]  /*7740*/  MOV R210, R226 ;  /* 0x000000e200d27202 */ /* 0x000fe40000000f00 */
.L_x_8307:
[----:B------:R-:W-:Y:S05]  /*7750*/  BSYNC B3 ;  /* 0x0000000000037941 */ /* 0x000fea0003800000 */
.L_x_8305:
        /* <DEDUP_REMOVED lines=16> */
.L_x_8311:
[----:B------:R-:W-:Y:S05]  /*7860*/  BSYNC B4 ;  /* 0x0000000000047941 */ /* 0x000fea0003800000 */
.L_x_8310:
        /* <DEDUP_REMOVED lines=44> */
.L_x_8309:
[----:B------:R-:W-:Y:S05]  /*7b30*/  BSYNC B3 ;  /* 0x0000000000037941 */ /* 0x000fea0003800000 */
.L_x_8308:
[----:B------:R-:W0:Y:S01]  /*7b40*/  I2F.U32 R64, R210 ;  /* 0x000000d200407306 */ /* 0x000e220000201000 */
[----:B-----5:R-:W-:Y:S01]  /*7b50*/  HADD2.F32 R66, -RZ, R59.H1_H1 ;  /* 0x3000003bff427230 */ /* 0x020fe20000004100 */
[----:B------:R-:W-:Y:S01]  /*7b60*/  IMAD.MOV.U32 R65, RZ, RZ, 0x2f800000 ;  /* 0x2f800000ff417424 */ /* 0x000fe200078e00ff */
[----:B------:R-:W-:-:S03]  /*7b70*/  @P1 HADD2.F32 R67, -RZ, R63.H1_H1 ;  /* 0x3000003fff431230 */ /* 0x000fc60000004100 */
[----:B------:R-:W-:Y:S02]  /*7b80*/  FMUL.FTZ R66, R66, c[0x0][0x1ec] ;  /* 0x00007b0042427a20 */ /* 0x000fe40000410000 */
[----:B0-----:R-:W-:Y:S02]  /*7b90*/  FFMA.FTZ R64, R64, R65, 1.1641532182693481445e-10 ;  /* 0x2f00000040407423 */ /* 0x001fe40000010041 */
[----:B------:R-:W-:-:S03]  /*7ba0*/  FMUL.FTZ R65, R66, c[0x0][0x1e8] ;  /* 0x00007a0042417a20 */ /* 0x000fc60000410000 */
[----:B------:R-:W-:-:S04]  /*7bb0*/  FSETP.GTU.FTZ.AND P2, PT, R64, c[0x0][0x1e4], PT ;  /* 0x0000790040007a0b */ /* 0x000fc80003f5c000 */
[----:B------:R-:W-:Y:S02]  /*7bc0*/  FSEL R65, R65, RZ, !P2 ;  /* 0x000000ff41417208 */ /* 0x000fe40005000000 */
[----:B------:R-:W-:-:S03]  /*7bd0*/  SEL R64, RZ, 0x1, P2 ;  /* 0x00000001ff407807 */ /* 0x000fc60001000000 */
[----:B------:R-:W-:Y:S01]  /*7be0*/  FMUL.FTZ R190, R26, R65 ;  /* 0x000000411abe7220 */ /* 0x000fe20000410000 */
[----:B------:R-:W-:-:S03]  /*7bf0*/  PRMT R210, R64, 0x7610, R210 ;  /* 0x0000761040d27816 */ /* 0x000fc600000000d2 */
[----:B------:R-:W-:Y:S02]  /*7c00*/  @P1 FADD.FTZ R190, R67, R190 ;  /* 0x000000be43be1221 */ /* 0x000fe40000010000 */
.L_x_8304:
[----:B------:R-:W-:Y:S05]  /*7c10*/  BSYNC B2 ;  /* 0x0000000000027941 */ /* 0x000fea0003800000 */
.L_x_8302:
        /* <DEDUP_REMOVED lines=29> */
.L_x_8313:
[----:B------:R-:W-:Y:S05]  /*7df0*/  BSYNC B2 ;  /* 0x0000000000027941 */ /* 0x000fea0003800000 */
.L_x_8312:
[----:B------:R-:W-:Y:S02]  /*7e00*/  IADD3 R228, R228, 0x20, RZ ;  /* 0x00000020e4e47810 */ /* 0x000fe40007ffe0ff */
[----:B------:R-:W-:Y:S02]  /*7e10*/  IADD3 R227, R227, 0x20, RZ ;  /* 0x00000020e3e37810 */ /* 0x000fe40007ffe0ff */
.L_x_8231:
[----:B------:R-:W-:Y:S05]  /*7e20*/  BSYNC B1 ;  /* 0x0000000000017941 */ /* 0x000fea0003800000 */
.L_x_8230:
        /* <DEDUP_REMOVED lines=20> */
.L_x_8317:
        /* <DEDUP_REMOVED lines=12> */
.L_x_8320:
[----:B------:R-:W-:Y:S02]  /*8030*/  IMAD.MOV.U32 R182, RZ, RZ, R226 ;  /* 0x000000ffffb67224 */ /* 0x000fe400078e00e2 */
.L_x_8321:
[----:B------:R-:W-:Y:S05]  /*8040*/  BSYNC B3 ;  /* 0x0000000000037941 */ /* 0x000fea0003800000 */
.L_x_8319:
        /* <DEDUP_REMOVED lines=16> */
.L_x_8325:
[----:B------:R-:W-:Y:S05]  /*8150*/  BSYNC B4 ;  /* 0x0000000000047941 */ /* 0x000fea0003800000 */
.L_x_8324:
        /* <DEDUP_REMOVED lines=44> */
.L_x_8323:
[----:B------:R-:W-:Y:S05]  /*8420*/  BSYNC B3 ;  /* 0x0000000000037941 */ /* 0x000fea0003800000 */
.L_x_8322:
        /* <DEDUP_REMOVED lines=12> */
.L_x_8318:
[----:B------:R-:W-:Y:S05]  /*84f0*/  BSYNC B2 ;  /* 0x0000000000027941 */ /* 0x000fea0003800000 */
.L_x_8316:
        /* <DEDUP_REMOVED lines=8> */
.L_x_8327:
        /* <DEDUP_REMOVED lines=12> */
.L_x_8330:
[----:B------:R-:W-:Y:S02]  /*8640*/  MOV R182, R226 ;  /* 0x000000e200b67202 */ /* 0x000fe40000000f00 */
.L_x_8331:
[----:B------:R-:W-:Y:S05]  /*8650*/  BSYNC B3 ;  /* 0x0000000000037941 */ /* 0x000fea0003800000 */
.L_x_8329:
        /* <DEDUP_REMOVED lines=16> */
.L_x_8335:
[----:B------:R-:W-:Y:S05]  /*8760*/  BSYNC B4 ;  /* 0x0000000000047941 */ /* 0x000fea0003800000 */
.L_x_8334:
        /* <DEDUP_REMOVED lines=44> */
.L_x_8333:
[----:B------:R-:W-:Y:S05]  /*8a30*/  BSYNC B3 ;  /* 0x0000000000037941 */ /* 0x000fea0003800000 */
.L_x_8332:
        /* <DEDUP_REMOVED lines=12> */
.L_x_8328:
[----:B------:R-:W-:Y:S05]  /*8b00*/  BSYNC B2 ;  /* 0x0000000000027941 */ /* 0x000fea0003800000 */
.L_x_8326:
        /* <DEDUP_REMOVED lines=8> */
.L_x_8337:
        /* <DEDUP_REMOVED lines=12> */
.L_x_8340:
[----:B------:R-:W-:Y:S02]  /*8c50*/  IMAD.MOV.U32 R182, RZ, RZ, R226 ;  /* 0x000000ffffb67224 */ /* 0x000fe400078e00e2 */
.L_x_8341:
[----:B------:R-:W-:Y:S05]  /*8c60*/  BSYNC B3 ;  /* 0x0000000000037941 */ /* 0x000fea0003800000 */
.L_x_8339:
        /* <DEDUP_REMOVED lines=16> */
.L_x_8345:
[----:B------:R-:W-:Y:S05]  /*8d70*/  BSYNC B4 ;  /* 0x0000000000047941 */ /* 0x000fea0003800000 */
.L_x_8344:
        /* <DEDUP_REMOVED lines=44> */
.L_x_8343:
[----:B------:R-:W-:Y:S05]  /*9040*/  BSYNC B3 ;  /* 0x0000000000037941 */ /* 0x000fea0003800000 */
.L_x_8342:
        /* <DEDUP_REMOVED lines=12> */
.L_x_8338:
[----:B------:R-:W-:Y:S05]  /*9110*/  BSYNC B2 ;  /* 0x0000000000027941 */ /* 0x000fea0003800000 */
.L_x_8336:
        /* <DEDUP_REMOVED lines=8> */
.L_x_8347:
        /* <DEDUP_REMOVED lines=12> */
.L_x_8350:
[----:B------:R-:W-:Y:S02]  /*9260*/  IMAD.MOV.U32 R182, RZ, RZ, R226 ;  /* 0x000000ffffb67224 */ /* 0x000fe400078e00e2 */
.L_x_8351:
[----:B------:R-:W-:Y:S05]  /*9270*/  BSYNC B3 ;  /* 0x0000000000037941 */ /* 0x000fea0003800000 */
.L_x_8349:
        /* <DEDUP_REMOVED lines=16> */
.L_x_8355:
[----:B------:R-:W-:Y:S05]  /*9380*/  BSYNC B4 ;  /* 0x0000000000047941 */ /* 0x000fea0003800000 */
.L_x_8354:
        /* <DEDUP_REMOVED lines=44> */
.L_x_8353:
[----:B------:R-:W-:Y:S05]  /*9650*/  BSYNC B3 ;  /* 0x0000000000037941 */ /* 0x000fea0003800000 */
.L_x_8352:
        /* <DEDUP_REMOVED lines=12> */
.L_x_8348:
[----:B------:R-:W-:Y:S05]  /*9720*/  BSYNC B2 ;  /* 0x0000000000027941 */ /* 0x000fea0003800000 */
.L_x_8346:
        /* <DEDUP_REMOVED lines=8> */
.L_x_8357:
        /* <DEDUP_REMOVED lines=12> */
.L_x_8360:
[----:B------:R-:W-:Y:S02]  /*9870*/  MOV R182, R226 ;  /* 0x000000e200b67202 */ /* 0x000fe40000000f00 */
.L_x_8361:
[----:B------:R-:W-:Y:S05]  /*9880*/  BSYNC B3 ;  /* 0x0000000000037941 */ /* 0x000fea0003800000 */
.L_x_8359:
        /* <DEDUP_REMOVED lines=16> */
.L_x_8365:
[----:B------:R-:W-:Y:S05]  /*9990*/  BSYNC B4 ;  /* 0x0000000000047941 */ /* 0x000fea0003800000 */
.L_x_8364:
        /* <DEDUP_REMOVED lines=44> */
.L_x_8363:
[----:B------:R-:W-:Y:S05]  /*9c60*/  BSYNC B3 ;  /* 0x0000000000037941 */ /* 0x000fea0003800000 */
.L_x_8362:
        /* <DEDUP_REMOVED lines=12> */
.L_x_8358:
[----:B------:R-:W-:Y:S05]  /*9d30*/  BSYNC B2 ;  /* 0x0000000000027941 */ /* 0x000fea0003800000 */
.L_x_8356:
        /* <DEDUP_REMOVED lines=8> */
.L_x_8367:
        /* <DEDUP_REMOVED lines=12> */
.L_x_8370:
[----:B------:R-:W-:Y:S02]  /*9e80*/  IMAD.MOV.U32 R182, RZ, RZ, R226 ;  /* 0x000000ffffb67224 */ /* 0x000fe400078e00e2 */
.L_x_8371:
[----:B------:R-:W-:Y:S05]  /*9e90*/  BSYNC B3 ;  /* 0x0000000000037941 */ /* 0x000fea0003800000 */
.L_x_8369:
        /* <DEDUP_REMOVED lines=16> */
.L_x_8375:
[----:B------:R-:W-:Y:S05]  /*9fa0*/  BSYNC B4 ;  /* 0x0000000000047941 */ /* 0x000fea0003800000 */
.L_x_8374:
        /* <DEDUP_REMOVED lines=44> */
.L_x_8373:
[----:B------:R-:W-:Y:S05]  /*a270*/  BSYNC B3 ;  /* 0x0000000000037941 */ /* 0x000fea0003800000 */
.L_x_8372:
        /* <DEDUP_REMOVED lines=12> */
.L_x_8368:
[----:B------:R-:W-:Y:S05]  /*a340*/  BSYNC B2 ;  /* 0x0000000000027941 */ /* 0x000fea0003800000 */
.L_x_8366:
        /* <DEDUP_REMOVED lines=8> */
.L_x_8377:
        /* <DEDUP_REMOVED lines=12> */
.L_x_8380:
[----:B------:R-:W-:Y:S02]  /*a490*/  IMAD.MOV.U32 R182, RZ, RZ, R226 ;  /* 0x000000ffffb67224 */ /* 0x000fe400078e00e2 */
.L_x_8381:
[----:B------:R-:W-:Y:S05]  /*a4a0*/  BSYNC B3 ;  /* 0x0000000000037941 */ /* 0x000fea0003800000 */
.L_x_8379:
        /* <DEDUP_REMOVED lines=16> */
.L_x_8385:
[----:B------:R-:W-:Y:S05]  /*a5b0*/  BSYNC B4 ;  /* 0x0000000000047941 */ /* 0x000fea0003800000 */
.L_x_8384:
        /* <DEDUP_REMOVED lines=44> */
.L_x_8383:
[----:B------:R-:W-:Y:S05]  /*a880*/  BSYNC B3 ;  /* 0x0000000000037941 */ /* 0x000fea0003800000 */
.L_x_8382:
        /* <DEDUP_REMOVED lines=12> */
.L_x_8378:
[----:B------:R-:W-:Y:S05]  /*a950*/  BSYNC B2 ;  /* 0x0000000000027941 */ /* 0x000fea0003800000 */
.L_x_8376:
        /* <DEDUP_REMOVED lines=8> */
.L_x_8387:
        /* <DEDUP_REMOVED lines=12> */
.L_x_8390:
[----:B------:R-:W-:Y:S02]  /*aaa0*/  MOV R210, R226 ;  /* 0x000000e200d27202 */ /* 0x000fe40000000f00 */
.L_x_8391:
[----:B------:R-:W-:Y:S05]  /*aab0*/  BSYNC B3 ;  /* 0x0000000000037941 */ /* 0x000fea0003800000 */
.L_x_8389:
        /* <DEDUP_REMOVED lines=16> */
.L_x_8395:
[----:B------:R-:W-:Y:S05]  /*abc0*/  BSYNC B4 ;  /* 0x0000000000047941 */ /* 0x000fea0003800000 */
.L_x_8394:
        /* <DEDUP_REMOVED lines=44> */
.L_x_8393:
[----:B------:R-:W-:Y:S05]  /*ae90*/  BSYNC B3 ;  /* 0x0000000000037941 */ /* 0x000fea0003800000 */
.L_x_8392:
        /* <DEDUP_REMOVED lines=13> */
.L_x_8388:
[----:B------:R-:W-:Y:S05]  /*af70*/  BSYNC B2 ;  /* 0x0000000000027941 */ /* 0x000fea0003800000 */
.L_x_8386:
        /* <DEDUP_REMOVED lines=29> */
.L_x_8397:
[----:B------:R-:W-:Y:S05]  /*b150*/  BSYNC B2 ;  /* 0x0000000000027941 */ /* 0x000fea0003800000 */
.L_x_8396:
[----:B------:R-:W-:Y:S02]  /*b160*/  IADD3 R228, R228, 0x20, RZ ;  /* 0x00000020e4e47810 */ /* 0x000fe40007ffe0ff */
[----:B------:R-:W-:Y:S02]  /*b170*/  IADD3 R227, R227, 0x20, RZ ;  /* 0x00000020e3e37810 */ /* 0x000fe40007ffe0ff */
.L_x_8315:
[----:B------:R-:W-:Y:S05]  /*b180*/  BSYNC B1 ;  /* 0x0000000000017941 */ /* 0x000fea0003800000 */
.L_x_8314:
        /* <DEDUP_REMOVED lines=20> */
.L_x_8401:
        /* <DEDUP_REMOVED lines=12> */
.L_x_8404:
[----:B------:R-:W-:Y:S02]  /*b390*/  IMAD.MOV.U32 R174, RZ, RZ, R226 ;  /* 0x000000ffffae7224 */ /* 0x000fe400078e00e2 */
.L_x_8405:
[----:B------:R-:W-:Y:S05]  /*b3a0*/  BSYNC B3 ;  /* 0x0000000000037941 */ /* 0x000fea0003800000 */
.L_x_8403:
        /* <DEDUP_REMOVED lines=16> */
.L_x_8409:
[----:B------:R-:W-:Y:S05]  /*b4b0*/  BSYNC B4 ;  /* 0x0000000000047941 */ /* 0x000fea0003800000 */
.L_x_8408:
        /* <DEDUP_REMOVED lines=44> */
.L_x_8407:
[----:B------:R-:W-:Y:S05]  /*b780*/  BSYNC B3 ;  /* 0x0000000000037941 */ /* 0x000fea0003800000 */
.L_x_8406:
        /* <DEDUP_REMOVED lines=12> */
.L_x_8402:
[----:B------:R-:W-:Y:S05]  /*b850*/  BSYNC B2 ;  /* 0x0000000000027941 */ /* 0x000fea0003800000 */
.L_x_8400:
        /* <DEDUP_REMOVED lines=8> */
.L_x_8411:
        /* <DEDUP_REMOVED lines=12> */
.L_x_8414:
[----:B------:R-:W-:Y:S02]  /*b9a0*/  MOV R174, R226 ;  /* 0x000000e200ae7202 */ /* 0x000fe40000000f00 */
.L_x_8415:
[----:B------:R-:W-:Y:S05]  /*b9b0*/  BSYNC B3 ;  /* 0x0000000000037941 */ /* 0x000fea0003800000 */
.L_x_8413:
        /* <DEDUP_REMOVED lines=16> */
.L_x_8419:
[----:B------:R-:W-:Y:S05]  /*bac0*/  BSYNC B4 ;  /* 0x0000000000047941 */ /* 0x000fea0003800000 */
.L_x_8418:
        /* <DEDUP_REMOVED lines=44> */
.L_x_8417:
[----:B------:R-:W-:Y:S05]  /*bd90*/  BSYNC B3 ;  /* 0x0000000000037941 */ /* 0x000fea0003800000 */
.L_x_8416:
        /* <DEDUP_REMOVED lines=12> */
.L_x_8412:
[----:B------:R-:W-:Y:S05]  /*be60*/  BSYNC B2 ;  /* 0x0000000000027941 */ /* 0x000fea0003800000 */
.L_x_8410:
        /* <DEDUP_REMOVED lines=8> */
.L_x_8421:
        /* <DEDUP_REMOVED lines=12> */
.L_x_8424:
[----:B------:R-:W-:Y:S02]  /*bfb0*/  IMAD.MOV.U32 R174, RZ, RZ, R226 ;  /* 0x000000ffffae7224 */ /* 0x000fe400078e00e2 */
.L_x_8425:
[----:B------:R-:W-:Y:S05]  /*bfc0*/  BSYNC B3 ;  /* 0x0000000000037941 */ /* 0x000fea0003800000 */
.L_x_8423:
        /* <DEDUP_REMOVED lines=16> */
.L_x_8429:
[----:B------:R-:W-:Y:S05]  /*c0d0*/  BSYNC B4 ;  /* 0x0000000000047941 */ /* 0x000fea0003800000 */
.L_x_8428:
        /* <DEDUP_REMOVED lines=44> */
.L_x_8427:
[----:B------:R-:W-:Y:S05]  /*c3a0*/  BSYNC B3 ;  /* 0x0000000000037941 */ /* 0x000fea0003800000 */
.L_x_8426:
        /* <DEDUP_REMOVED lines=12> */
.L_x_8422:
[----:B------:R-:W-:Y:S05]  /*c470*/  BSYNC B2 ;  /* 0x0000000000027941 */ /* 0x000fea0003800000 */
.L_x_8420:
        /* <DEDUP_REMOVED lines=8> */
.L_x_8431:
        /* <DEDUP_REMOVED lines=12> */
.L_x_8434:
[----:B------:R-:W-:Y:S02]  /*c5c0*/  IMAD.MOV.U32 R174, RZ, RZ, R226 ;  /* 0x000000ffffae7224 */ /* 0x000fe400078e00e2 */
.L_x_8435:
[----:B------:R-:W-:Y:S05]  /*c5d0*/  BSYNC B3 ;  /* 0x0000000000037941 */ /* 0x000fea0003800000 */
.L_x_8433:
        /* <DEDUP_REMOVED lines=16> */
.L_x_8439:
[----:B------:R-:W-:Y:S05]  /*c6e0*/  BSYNC B4 ;  /* 0x0000000000047941 */ /* 0x000fea0003800000 */
.L_x_8438:
        /* <DEDUP_REMOVED lines=44> */
.L_x_8437:
[----:B------:R-:W-:Y:S05]  /*c9b0*/  BSYNC B3 ;  /* 0x0000000000037941 */ /* 0x000fea0003800000 */
.L_x_8436:
        /* <DEDUP_REMOVED lines=12> */
.L_x_8432:
[----:B------:R-:W-:Y:S05]  /*ca80*/  BSYNC B2 ;  /* 0x0000000000027941 */ /* 0x000fea0003800000 */
.L_x_8430:
        /* <DEDUP_REMOVED lines=8> */
.L_x_8441:
        /* <DEDUP_REMOVED lines=12> */
.L_x_8444:
[----:B------:R-:W-:Y:S02]  /*cbd0*/  MOV R174, R226 ;  /* 0x000000e200ae7202 */ /* 0x000fe40000000f00 */
.L_x_8445:
[----:B------:R-:W-:Y:S05]  /*cbe0*/  BSYNC B3 ;  /* 0x0000000000037941 */ /* 0x000fea0003800000 */
.L_x_8443:
        /* <DEDUP_REMOVED lines=16> */
.L_x_8449:
[----:B------:R-:W-:Y:S05]  /*ccf0*/  BSYNC B4 ;  /* 0x0000000000047941 */ /* 0x000fea0003800000 */
.L_x_8448:
        /* <DEDUP_REMOVED lines=44> */
.L_x_8447:
[----:B------:R-:W-:Y:S05]  /*cfc0*/  BSYNC B3 ;  /* 0x0000000000037941 */ /* 0x000fea0003800000 */
.L_x_8446:
        /* <DEDUP_REMOVED lines=12> */
.L_x_8442:
[----:B------:R-:W-:Y:S05]  /*d090*/  BSYNC B2 ;  /* 0x0000000000027941 */ /* 0x000fea0003800000 */
.L_x_8440:
        /* <DEDUP_REMOVED lines=8> */
.L_x_8451:
        /* <DEDUP_REMOVED lines=12> */
.L_x_8454:
[----:B------:R-:W-:Y:S02]  /*d1e0*/  IMAD.MOV.U32 R174, RZ, RZ, R226 ;  /* 0x000000ffffae7224 */ /* 0x000fe400078e00e2 */
.L_x_8455:
[----:B------:R-:W-:Y:S05]  /*d1f0*/  BSYNC B3 ;  /* 0x0000000000037941 */ /* 0x000fea0003800000 */
.L_x_8453:
        /* <DEDUP_REMOVED lines=16> */
.L_x_8459:
[----:B------:R-:W-:Y:S05]  /*d300*/  BSYNC B4 ;  /* 0x0000000000047941 */ /* 0x000fea0003800000 */
.L_x_8458:
        /* <DEDUP_REMOVED lines=44> */
.L_x_8457:
[----:B------:R-:W-:Y:S05]  /*d5d0*/  BSYNC B3 ;  /* 0x0000000000037941 */ /* 0x000fea0003800000 */
.L_x_8456:
        /* <DEDUP_REMOVED lines=12> */
.L_x_8452:
[----:B------:R-:W-:Y:S05]  /*d6a0*/  BSYNC B2 ;  /* 0x0000000000027941 */ /* 0x000fea0003800000 */
.L_x_8450:
        /* <DEDUP_REMOVED lines=8> */
.L_x_8461:
        /* <DEDUP_REMOVED lines=12> */
.L_x_8464:
[----:B------:R-:W-:Y:S02]  /*d7f0*/  IMAD.MOV.U32 R174, RZ, RZ, R226 ;  /* 0x000000ffffae7224 */ /* 0x000fe400078e00e2 */
.L_x_8465:
[----:B------:R-:W-:Y:S05]  /*d800*/  BSYNC B3 ;  /* 0x0000000000037941 */ /* 0x000fea0003800000 */
.L_x_8463:
        /* <DEDUP_REMOVED lines=16> */
.L_x_8469:
[----:B------:R-:W-:Y:S05]  /*d910*/  BSYNC B4 ;  /* 0x0000000000047941 */ /* 0x000fea0003800000 */
.L_x_8468:
        /* <DEDUP_REMOVED lines=44> */
.L_x_8467:
[----:B------:R-:W-:Y:S05]  /*dbe0*/  BSYNC B3 ;  /* 0x0000000000037941 */ /* 0x000fea0003800000 */
.L_x_8466:
        /* <DEDUP_REMOVED lines=12> */
.L_x_8462:
[----:B------:R-:W-:Y:S05]  /*dcb0*/  BSYNC B2 ;  /* 0x0000000000027941 */ /* 0x000fea0003800000 */
.L_x_8460:
        /* <DEDUP_REMOVED lines=8> */
.L_x_8471:
        /* <DEDUP_REMOVED lines=12> */
.L_x_8474:
[----:B------:R-:W-:Y:S02]  /*de00*/  MOV R210, R226 ;  /* 0x000000e200d27202 */ /* 0x000fe40000000f00 */
.L_x_8475:
[----:B------:R-:W-:Y:S05]  /*de10*/  BSYNC B3 ;  /* 0x0000000000037941 */ /* 0x000fea0003800000 */
.L_x_8473:
        /* <DEDUP_REMOVED lines=16> */
.L_x_8479:
[----:B------:R-:W-:Y:S05]  /*df20*/  BSYNC B4 ;  /* 0x0000000000047941 */ /* 0x000fea0003800000 */
.L_x_8478:
        /* <DEDUP_REMOVED lines=44> */
.L_x_8477:
[----:B------:R-:W-:Y:S05]  /*e1f0*/  BSYNC B3 ;  /* 0x0000000000037941 */ /* 0x000fea0003800000 */
.L_x_8476:
        /* <DEDUP_REMOVED lines=13> */
.L_x_8472:
[----:B------:R-:W-:Y:S05]  /*e2d0*/  BSYNC B2 ;  /* 0x0000000000027941 */ /* 0x000fea0003800000 */
.L_x_8470:
        /* <DEDUP_REMOVED lines=29> */
.L_x_8481:
[----:B------:R-:W-:Y:S05]  /*e4b0*/  BSYNC B2 ;  /* 0x0000000000027941 */ /* 0x000fea0003800000 */
.L_x_8480:
[----:B------:R-:W-:Y:S02]  /*e4c0*/  IADD3 R228, R228, 0x20, RZ ;  /* 0x00000020e4e47810 */ /* 0x000fe40007ffe0ff */
[----:B------:R-:W-:Y:S02]  /*e4d0*/  IADD3 R227, R227, 0x20, RZ ;  /* 0x00000020e3e37810 */ /* 0x000fe40007ffe0ff */
.L_x_8399:
[----:B------:R-:W-:Y:S05]  /*e4e0*/  BSYNC B1 ;  /* 0x0000000000017941 */ /* 0x000fea0003800000 */
.L_x_8398:
        /* <DEDUP_REMOVED lines=20> */
.L_x_8485:
        /* <DEDUP_REMOVED lines=12> */
.L_x_8488:
[----:B------:R-:W-:Y:S02]  /*e6f0*/  IMAD.MOV.U32 R166, RZ, RZ, R226 ;  /* 0x000000ffffa67224 */ /* 0x000fe400078e00e2 */
.L_x_8489:
[----:B------:R-:W-:Y:S05]  /*e700*/  BSYNC B3 ;  /* 0x0000000000037941 */ /* 0x000fea0003800000 */
.L_x_8487:
        /* <DEDUP_REMOVED lines=16> */
.L_x_8493:
[----:B------:R-:W-:Y:S05]  /*e810*/  BSYNC B4 ;  /* 0x0000000000047941 */ /* 0x000fea0003800000 */
.L_x_8492:
        /* <DEDUP_REMOVED lines=44> */
.L_x_8491:
[----:B------:R-:W-:Y:S05]  /*eae0*/  BSYNC B3 ;  /* 0x0000000000037941 */ /* 0x000fea0003800000 */
.L_x_8490:
        /* <DEDUP_REMOVED lines=12> */
.L_x_8486:
[----:B------:R-:W-:Y:S05]  /*ebb0*/  BSYNC B2 ;  /* 0x0000000000027941 */ /* 0x000fea0003800000 */
.L_x_8484:
        /* <DEDUP_REMOVED lines=8> */
.L_x_8495:
        /* <DEDUP_REMOVED lines=12> */
.L_x_8498:
[----:B------:R-:W-:Y:S02]  /*ed00*/  MOV R166, R226 ;  /* 0x000000e200a67202 */ /* 0x000fe40000000f00 */
.L_x_8499:
[----:B------:R-:W-:Y:S05]  /*ed10*/  BSYNC B3 ;  /* 0x0000000000037941 */ /* 0x000fea0003800000 */
.L_x_8497:
        /* <DEDUP_REMOVED lines=16> */
.L_x_8503:
[----:B------:R-:W-:Y:S05]  /*ee20*/  BSYNC B4 ;  /* 0x0000000000047941 */ /* 0x000fea0003800000 */
.L_x_8502:
        /* <DEDUP_REMOVED lines=44> */
.L_x_8501:
[----:B------:R-:W-:Y:S05]  /*f0f0*/  BSYNC B3 ;  /* 0x0000000000037941 */ /* 0x000fea0003800000 */
.L_x_8500:
        /* <DEDUP_REMOVED lines=12> */
.L_x_8496:
[----:B------:R-:W-:Y:S05]  /*f1c0*/  BSYNC B2 ;  /* 0x0000000000027941 */ /* 0x000fea0003800000 */
.L_x_8494:
        /* <DEDUP_REMOVED lines=8> */
.L_x_8505:
        /* <DEDUP_REMOVED lines=12> */
.L_x_8508:
[----:B------:R-:W-:Y:S02]  /*f310*/  IMAD.MOV.U32 R166, RZ, RZ, R226 ;  /* 0x000000ffffa67224 */ /* 0x000fe400078e00e2 */
.L_x_8509:
[----:B------:R-:W-:Y:S05]  /*f320*/  BSYNC B3 ;  /* 0x0000000000037941 */ /* 0x000fea0003800000 */
.L_x_8507:
        /* <DEDUP_REMOVED lines=16> */
.L_x_8513:
[----:B------:R-:W-:Y:S05]  /*f430*/  BSYNC B4 ;  /* 0x0000000000047941 */ /* 0x000fea0003800000 */
.L_x_8512:
        /* <DEDUP_REMOVED lines=44> */
.L_x_8511:
[----:B------:R-:W-:Y:S05]  /*f700*/  BSYNC B3 ;  /* 0x0000000000037941 */ /* 0x000fea0003800000 */
.L_x_8510:
        /* <DEDUP_REMOVED lines=12> */
.L_x_8506:
[----:B------:R-:W-:Y:S05]  /*f7d0*/  BSYNC B2 ;  /* 0x0000000000027941 */ /* 0x000fea0003800000 */
.L_x_8504:
        /* <DEDUP_REMOVED lines=8> */
.L_x_8515:
        /* <DEDUP_REMOVED lines=12> */
.L_x_8518:
[----:B------:R-:W-:Y:S02]  /*f920*/  IMAD.MOV.U32 R166, RZ, RZ, R226 ;  /* 0x000000ffffa67224 */ /* 0x000fe400078e00e2 */
.L_x_8519:
[----:B------:R-:W-:Y:S05]  /*f930*/  BSYNC B3 ;  /* 0x0000000000037941 */ /* 0x000fea0003800000 */
.L_x_8517:
        /* <DEDUP_REMOVED lines=16> */
.L_x_8523:
[----:B------:R-:W-:Y:S05]  /*fa40*/  BSYNC B4 ;  /* 0x0000000000047941 */ /* 0x000fea0003800000 */
.L_x_8522:
        /* <DEDUP_REMOVED lines=44> */
.L_x_8521:
[----:B------:R-:W-:Y:S05]  /*fd10*/  BSYNC B3 ;  /* 0x0000000000037941 */ /* 0x000fea0003800000 */
.L_x_8520:
        /* <DEDUP_REMOVED lines=12> */
.L_x_8516:
[----:B------:R-:W-:Y:S05]  /*fde0*/  BSYNC B2 ;  /* 0x0000000000027941 */ /* 0x000fea0003800000 */
.L_x_8514:
        /* <DEDUP_REMOVED lines=8> */
.L_x_8525:
        /* <DEDUP_REMOVED lines=12> */
.L_x_8528:
[----:B------:R-:W-:Y:S02]  /*ff30*/  MOV R166, R226 ;  /* 0x000000e200a67202 */ /* 0x000fe40000000f00 */
.L_x_8529:
[----:B------:R-:W-:Y:S05]  /*ff40*/  BSYNC B3 ;  /* 0x0000000000037941 */ /* 0x000fea0003800000 */
.L_x_8527:
        /* <DEDUP_REMOVED lines=16> */
.L_x_8533:
[----:B------:R-:W-:Y:S05]  /*10050*/  BSYNC B4 ;  /* 0x0000000000047941 */ /* 0x000fea0003800000 */
.L_x_8532:
        /* <DEDUP_REMOVED lines=44> */
.L_x_8531:
[----:B------:R-:W-:Y:S05]  /*10320*/  BSYNC B3 ;  /* 0x0000000000037941 */ /* 0x000fea0003800000 */
.L_x_8530:
        /* <DEDUP_REMOVED lines=12> */
.L_x_8526:
[----:B------:R-:W-:Y:S05]  /*103f0*/  BSYNC B2 ;  /* 0x0000000000027941 */ /* 0x000fea0003800000 */
.L_x_8524:
        /* <DEDUP_REMOVED lines=8> */
.L_x_8535:
        /* <DEDUP_REMOVED lines=12> */
.L_x_8538:
[----:B------:R-:W-:Y:S02]  /*10540*/  IMAD.MOV.U32 R166, RZ, RZ, R226 ;  /* 0x000000ffffa67224 */ /* 0x000fe400078e00e2 */
.L_x_8539:
[----:B------:R-:W-:Y:S05]  /*10550*/  BSYNC B3 ;  /* 0x0000000000037941 */ /* 0x000fea0003800000 */
.L_x_8537:
        /* <DEDUP_REMOVED lines=16> */
.L_x_8543:
[----:B------:R-:W-:Y:S05]  /*10660*/  BSYNC B4 ;  /* 0x0000000000047941 */ /* 0x000fea0003800000 */
.L_x_8542:
        /* <DEDUP_REMOVED lines=44> */
.L_x_8541:
[----:B------:R-:W-:Y:S05]  /*10930*/  BSYNC B3 ;  /* 0x0000000000037941 */ /* 0x000fea0003800000 */
.L_x_8540:
        /* <DEDUP_REMOVED lines=12> */
.L_x_8536:
[----:B------:R-:W-:Y:S05]  /*10a00*/  BSYNC B2 ;  /* 0x0000000000027941 */ /* 0x000fea0003800000 */
.L_x_8534:
        /* <DEDUP_REMOVED lines=8> */
.L_x_8545:
        /* <DEDUP_REMOVED lines=12> */
.L_x_8548:
[----:B------:R-:W-:Y:S02]  /*10b50*/  IMAD.MOV.U32 R166, RZ, RZ, R226 ;  /* 0x000000ffffa67224 */ /* 0x000fe400078e00e2 */
.L_x_8549:
[----:B------:R-:W-:Y:S05]  /*10b60*/  BSYNC B3 ;  /* 0x0000000000037941 */ /* 0x000fea0003800000 */
.L_x_8547:
        /* <DEDUP_REMOVED lines=16> */
.L_x_8553:
[----:B------:R-:W-:Y:S05]  /*10c70*/  BSYNC B4 ;  /* 0x0000000000047941 */ /* 0x000fea0003800000 */
.L_x_8552:
        /* <DEDUP_REMOVED lines=44> */
.L_x_8551:
[----:B------:R-:W-:Y:S05]  /*10f40*/  BSYNC B3 ;  /* 0x0000000000037941 */ /* 0x000fea0003800000 */
.L_x_8550:
        /* <DEDUP_REMOVED lines=12> */
.L_x_8546:
[----:B------:R-:W-:Y:S05]  /*11010*/  BSYNC B2 ;  /* 0x0000000000027941 */ /* 0x000fea0003800000 */
.L_x_8544:
        /* <DEDUP_REMOVED lines=8> */
.L_x_8555:
        /* <DEDUP_REMOVED lines=12> */
.L_x_8558:
[----:B------:R-:W-:Y:S02]  /*11160*/  MOV R210, R226 ;  /* 0x000000e200d27202 */ /* 0x000fe40000000f00 */
.L_x_8559:
[----:B------:R-:W-:Y:S05]  /*11170*/  BSYNC B3 ;  /* 0x0000000000037941 */ /* 0x000fea0003800000 */
.L_x_8557:
        /* <DEDUP_REMOVED lines=16> */
.L_x_8563:
[----:B------:R-:W-:Y:S05]  /*11280*/  BSYNC B4 ;  /* 0x0000000000047941 */ /* 0x000fea0003800000 */
.L_x_8562:
        /* <DEDUP_REMOVED lines=44> */
.L_x_8561:
[----:B------:R-:W-:Y:S05]  /*11550*/  BSYNC B3 ;  /* 0x0000000000037941 */ /* 0x000fea0003800000 */
.L_x_8560:
        /* <DEDUP_REMOVED lines=13> */
.L_x_8556:
[----:B------:R-:W-:Y:S05]  /*11630*/  BSYNC B2 ;  /* 0x0000000000027941 */ /* 0x000fea0003800000 */
.L_x_8554:
[----:B------:R-:W-:Y:S01]  /*11640*/  MOV R231, 0x10 ;  /* 0x0000001000e77802 */ /* 0x000fe20000000f00 */
[----:B------:R-:W-:Y:S01]  /*11650*/  BSSY B2, `(.L_x_8564) ;  /* 0x000001c000027945 */ /* 0x000fe20003800000 */
        /* <DEDUP_REMOVED lines=22> */
[----:B------:R-:W-:Y:S01]  /*117c0*/  HFMA2.MMA R66, -RZ, RZ, 0, 4.76837158203125e-07 ;  /* 0x00000008ff427435 */ /* 0x000fe200000001ff */
[----:B------:R-:W-:Y:S02]  /*117d0*/  LOP3.LUT R65, R233, R65, RZ, 0xfc, !PT ;  /* 0x00000041e9417212 */ /* 0x000fe400078efcff */
[----:B------:R-:W-:-:S07]  /*117e0*/  LOP3.LUT R64, R235, 0xff, R218, 0xf8, !PT ;  /* 0x000000ffeb407812 */ /* 0x000fce00078ef8da */
[----:B------:R-:W-:-:S05]  /*117f0*/  IMAD.WIDE.U32 R66, R227, R66, c[0x0][0x190] ;  /* 0x00006400e3427625 */ /* 0x000fca00078e0042 */
[----:B------:R0:W-:Y:S02]  /*11800*/  STG.E.64 [R66.64], R64 ;  /* 0x0000004042007986 */ /* 0x0001e4000c101b06 */
.L_x_8565:
[----:B------:R-:W-:Y:S05]  /*11810*/  BSYNC B2 ;  /* 0x0000000000027941 */ /* 0x000fea0003800000 */
.L_x_8564:
[----:B------:R-:W-:Y:S02]  /*11820*/  IADD3 R228, R228, 0x20, RZ ;  /* 0x00000020e4e47810 */ /* 0x000fe40007ffe0ff */
[----:B------:R-:W-:Y:S02]  /*11830*/  IADD3 R227, R227, 0x20, RZ ;  /* 0x00000020e3e37810 */ /* 0x000fe40007ffe0ff */
.L_x_8483:
[----:B------:R-:W-:Y:S05]  /*11840*/  BSYNC B1 ;  /* 0x0000000000017941 */ /* 0x000fea0003800000 */
.L_x_8482:
        /* <DEDUP_REMOVED lines=19> */
.L_x_8569:
        /* <DEDUP_REMOVED lines=12> */
.L_x_8572:
[----:B------:R-:W-:Y:S02]  /*11a40*/  IMAD.MOV.U32 R160, RZ, RZ, R226 ;  /* 0x000000ffffa07224 */ /* 0x000fe400078e00e2 */
.L_x_8573:
[----:B------:R-:W-:Y:S05]  /*11a50*/  BSYNC B3 ;  /* 0x0000000000037941 */ /* 0x000fea0003800000 */
.L_x_8571:
        /* <DEDUP_REMOVED lines=16> */
.L_x_8577:
[----:B------:R-:W-:Y:S05]  /*11b60*/  BSYNC B4 ;  /* 0x0000000000047941 */ /* 0x000fea0003800000 */
.L_x_8576:
        /* <DEDUP_REMOVED lines=44> */
.L_x_8575:
[----:B------:R-:W-:Y:S05]  /*11e30*/  BSYNC B3 ;  /* 0x0000000000037941 */ /* 0x000fea0003800000 */
.L_x_8574:
        /* <DEDUP_REMOVED lines=12> */
.L_x_8570:
[----:B------:R-:W-:Y:S05]  /*11f00*/  BSYNC B2 ;  /* 0x0000000000027941 */ /* 0x000fea0003800000 */
.L_x_8568:
        /* <DEDUP_REMOVED lines=8> */
.L_x_8579:
        /* <DEDUP_REMOVED lines=12> */
.L_x_8582:
[----:B------:R-:W-:Y:S02]  /*12050*/  IMAD.MOV.U32 R160, RZ, RZ, R226 ;  /* 0x000000ffffa07224 */ /* 0x000fe400078e00e2 */
.L_x_8583:
[----:B------:R-:W-:Y:S05]  /*12060*/  BSYNC B3 ;  /* 0x0000000000037941 */ /* 0x000fea0003800000 */
.L_x_8581:
        /* <DEDUP_REMOVED lines=16> */
.L_x_8587:
[----:B------:R-:W-:Y:S05]  /*12170*/  BSYNC B4 ;  /* 0x0000000000047941 */ /* 0x000fea0003800000 */
.L_x_8586:
        /* <DEDUP_REMOVED lines=44> */
.L_x_8585:
[----:B------:R-:W-:Y:S05]  /*12440*/  BSYNC B3 ;  /* 0x0000000000037941 */ /* 0x000fea0003800000 */
.L_x_8584:
        /* <DEDUP_REMOVED lines=10> */
[----:B------:R-:W-:-:S04]  /*124f0*/  FMUL.FTZ R164, R49, R164 ;  /* 0x000000a431a47220 */ /* 0x000fc80000410000 */
[----:B------:R-:W-:Y:S02]  /*12500*/  @P1 FADD.FTZ R164, R67, R164 ;  /* 0x000000a443a41221 */ /* 0x000fe40000010000 */
.L_x_8580:
[----:B------:R-:W-:Y:S05]  /*12510*/  BSYNC B2 ;  /* 0x0000000000027941 */ /* 0x000fea0003800000 */
.L_x_8578:
        /* <DEDUP_REMOVED lines=8> */
.L_x_8589:
        /* <DEDUP_REMOVED lines=12> */
.L_x_8592:
[----:B------:R-:W-:Y:S02]  /*12660*/  IMAD.MOV.U32 R160, RZ, RZ, R226 ;  /* 0x000000ffffa07224 */ /* 0x000fe400078e00e2 */
.L_x_8593:
[----:B------:R-:W-:Y:S05]  /*12670*/  BSYNC B3 ;  /* 0x0000000000037941 */ /* 0x000fea0003800000 */
.L_x_8591:
        /* <DEDUP_REMOVED lines=16> */
.L_x_8597:
[----:B------:R-:W-:Y:S05]  /*12780*/  BSYNC B4 ;  /* 0x0000000000047941 */ /* 0x000fea0003800000 */
.L_x_8596:
        /* <DEDUP_REMOVED lines=44> */
.L_x_8595:
[----:B------:R-:W-:Y:S05]  /*12a50*/  BSYNC B3 ;  /* 0x0000000000037941 */ /* 0x000fea0003800000 */
.L_x_8594:
        /* <DEDUP_REMOVED lines=12> */
.L_x_8590:
[----:B------:R-:W-:Y:S05]  /*12b20*/  BSYNC B2 ;  /* 0x0000000000027941 */ /* 0x000fea0003800000 */
.L_x_8588:
        /* <DEDUP_REMOVED lines=8> */
.L_x_8599:
        /* <DEDUP_REMOVED lines=12> */
.L_x_8602:
[----:B------:R-:W-:Y:S02]  /*12c70*/  IMAD.MOV.U32 R160, RZ, RZ, R226 ;  /* 0x000000ffffa07224 */ /* 0x000fe400078e00e2 */
.L_x_8603:
[----:B------:R-:W-:Y:S05]  /*12c80*/  BSYNC B3 ;  /* 0x0000000000037941 */ /* 0x000fea0003800000 */
.L_x_8601:
        /* <DEDUP_REMOVED lines=16> */
.L_x_8607:
[----:B------:R-:W-:Y:S05]  /*12d90*/  BSYNC B4 ;  /* 0x0000000000047941 */ /* 0x000fea0003800000 */
.L_x_8606:
        /* <DEDUP_REMOVED lines=44> */
.L_x_8605:
[----:B------:R-:W-:Y:S05]  /*13060*/  BSYNC B3 ;  /* 0x0000000000037941 */ /* 0x000fea0003800000 */
.L_x_8604:
        /* <DEDUP_REMOVED lines=12> */
.L_x_8600:
[----:B------:R-:W-:Y:S05]  /*13130*/  BSYNC B2 ;  /* 0x0000000000027941 */ /* 0x000fea0003800000 */
.L_x_8598:
        /* <DEDUP_REMOVED lines=8> */
.L_x_8609:
        /* <DEDUP_REMOVED lines=12> */
.L_x_8612:
[----:B------:R-:W-:Y:S02]  /*13280*/  IMAD.MOV.U32 R160, RZ, RZ, R226 ;  /* 0x000000ffffa07224 */ /* 0x000fe400078e00e2 */
.L_x_8613:
[----:B------:R-:W-:Y:S05]  /*13290*/  BSYNC B3 ;  /* 0x0000000000037941 */ /* 0x000fea0003800000 */
.L_x_8611:
        /* <DEDUP_REMOVED lines=16> */
.L_x_8617:
[----:B------:R-:W-:Y:S05]  /*133a0*/  BSYNC B4 ;  /* 0x0000000000047941 */ /* 0x000fea0003800000 */
.L_x_8616:
        /* <DEDUP_REMOVED lines=44> */
.L_x_8615:
[----:B------:R-:W-:Y:S05]  /*13670*/  BSYNC B3 ;  /* 0x0000000000037941 */ /* 0x000fea0003800000 */
.L_x_8614:
        /* <DEDUP_REMOVED lines=12> */
.L_x_8610:
[----:B------:R-:W-:Y:S05]  /*13740*/  BSYNC B2 ;  /* 0x0000000000027941 */ /* 0x000fea0003800000 */
.L_x_8608:
        /* <DEDUP_REMOVED lines=8> */
.L_x_8619:
        /* <DEDUP_REMOVED lines=12> */
.L_x_8622:
[----:B------:R-:W-:Y:S02]  /*13890*/  IMAD.MOV.U32 R208, RZ, RZ, R226 ;  /* 0x000000ffffd07224 */ /* 0x000fe400078e00e2 */
.L_x_8623:
[----:B------:R-:W-:Y:S05]  /*138a0*/  BSYNC B3 ;  /* 0x0000000000037941 */ /* 0x000fea0003800000 */
.L_x_8621:
        /* <DEDUP_REMOVED lines=16> */
.L_x_8627:
[----:B------:R-:W-:Y:S05]  /*139b0*/  BSYNC B4 ;  /* 0x0000000000047941 */ /* 0x000fea0003800000 */
.L_x_8626:
        /* <DEDUP_REMOVED lines=44> */
.L_x_8625:
[----:B------:R-:W-:Y:S05]  /*13c80*/  BSYNC B3 ;  /* 0x0000000000037941 */ /* 0x000fea0003800000 */
.L_x_8624:
        /* <DEDUP_REMOVED lines=12> */
.L_x_8620:
[----:B------:R-:W-:Y:S05]  /*13d50*/  BSYNC B2 ;  /* 0x0000000000027941 */ /* 0x000fea0003800000 */
.L_x_8618:
        /* <DEDUP_REMOVED lines=8> */
.L_x_8629:
        /* <DEDUP_REMOVED lines=12> */
.L_x_8632:
[----:B------:R-:W-:Y:S02]  /*13ea0*/  IMAD.MOV.U32 R211, RZ, RZ, R226 ;  /* 0x000000ffffd37224 */ /* 0x000fe400078e00e2 */
.L_x_8633:
[----:B------:R-:W-:Y:S05]  /*13eb0*/  BSYNC B3 ;  /* 0x0000000000037941 */ /* 0x000fea0003800000 */
.L_x_8631:
        /* <DEDUP_REMOVED lines=16> */
.L_x_8637:
[----:B------:R-:W-:Y:S05]  /*13fc0*/  BSYNC B4 ;  /* 0x0000000000047941 */ /* 0x000fea0003800000 */
.L_x_8636:
        /* <DEDUP_REMOVED lines=44> */
.L_x_8635:
[----:B------:R-:W-:Y:S05]  /*14290*/  BSYNC B3 ;  /* 0x0000000000037941 */ /* 0x000fea0003800000 */
.L_x_8634:
        /* <DEDUP_REMOVED lines=10> */
[----:B------:R-:W-:-:S04]  /*14340*/  FMUL.FTZ R208, R51, R208 ;  /* 0x000000d033d07220 */ /* 0x000fc80000410000 */
[----:B------:R-:W-:Y:S02]  /*14350*/  @P1 FADD.FTZ R208, R65, R208 ;  /* 0x000000d041d01221 */ /* 0x000fe40000010000 */
.L_x_8630:
[----:B------:R-:W-:Y:S05]  /*14360*/  BSYNC B2 ;  /* 0x0000000000027941 */ /* 0x000fea0003800000 */
.L_x_8628:
        /* <DEDUP_REMOVED lines=8> */
.L_x_8639:
        /* <DEDUP_REMOVED lines=12> */
.L_x_8642:
[----:B------:R-:W-:Y:S02]  /*144b0*/  IMAD.MOV.U32 R232, RZ, RZ, R226 ;  /* 0x000000ffffe87224 */ /* 0x000fe400078e00e2 */
.L_x_8643:
[----:B------:R-:W-:Y:S05]  /*144c0*/  BSYNC B3 ;  /* 0x0000000000037941 */ /* 0x000fea0003800000 */
.L_x_8641:
        /* <DEDUP_REMOVED lines=16> */
.L_x_8647:
[----:B------:R-:W-:Y:S05]  /*145d0*/  BSYNC B4 ;  /* 0x0000000000047941 */ /* 0x000fea0003800000 */
.L_x_8646:
        /* <DEDUP_REMOVED lines=44> */
.L_x_8645:
[----:B------:R-:W-:Y:S05]  /*148a0*/  BSYNC B3 ;  /* 0x0000000000037941 */ /* 0x000fea0003800000 */
.L_x_8644:
        /* <DEDUP_REMOVED lines=9> */
[----:B------:R-:W-:-:S03]  /*14940*/  SEL R210, RZ, 0x1, P2 ;  /* 0x00000001ffd27807 */ /* 0x000fc60001000000 */
[----:B------:R-:W-:-:S04]  /*14950*/  FMUL.FTZ R211, R55, R64 ;  /* 0x0000004037d37220 */ /* 0x000fc80000410000 */
[----:B------:R-:W-:Y:S02]  /*14960*/  @P1 FADD.FTZ R211, R66, R211 ;  /* 0x000000d342d31221 */ /* 0x000fe40000010000 */
.L_x_8640:
[----:B------:R-:W-:Y:S05]  /*14970*/  BSYNC B2 ;  /* 0x0000000000027941 */ /* 0x000fea0003800000 */
.L_x_8638:
        /* <DEDUP_REMOVED lines=28> */
.L_x_8567:
[----:B------:R-:W-:Y:S05]  /*14b40*/  BSYNC B1 ;  /* 0x0000000000017941 */ /* 0x000fea0003800000 */
.L_x_8566:
        /* <DEDUP_REMOVED lines=61> */
.L_x_8664:
        /* <DEDUP_REMOVED lines=117> */
.L_x_8665:
[----:B------:R-:W-:Y:S01]  /*15670*/  LOP3.LUT P1, RZ, R225, 0x1f, RZ, 0xc0, !PT ;  /* 0x0000001fe1ff7812 */ /* 0x000fe2000782c0ff */
[----:B-1----:R-:W-:Y:S01]  /*15680*/  FADD.FTZ R230, R227, R228 ;  /* 0x000000e4e3e67221 */ /* 0x002fe20000010000 */
[----:B------:R-:W-:Y:S01]  /*15690*/  BSSY B1, `(.L_x_8650) ;  /* 0x00000ea000017945 */ /* 0x000fe20003800000 */
[----:B------:R-:W-:-:S10]  /*156a0*/  FMUL.FTZ R227, R231, R231 ;  /* 0x000000e7e7e37220 */ /* 0x000fd40000410000 */
[----:B------:R-:W-:-:S04]  /*156b0*/  @!P1 LEA R66, P0, R42, c[0x0][0x1a0], 0x2 ;  /* 0x000068002a429a11 */ /* 0x000fc800078010ff */
[C---:B------:R-:W-:Y:S02]  /*156c0*/  @!P1 LEA.HI.X R67, R42.reuse, c[0x0][0x1a4], R229, 0x2, P0 ;  /* 0x000069002a439a11 */ /* 0x040fe400000f14e5 */
[----:B------:R-:W-:-:S03]  /*156d0*/  @!P1 LEA R64, P0, R42, c[0x0][0x1a8], 0x2 ;  /* 0x00006a002a409a11 */ /* 0x000fc600078010ff */
[----:B------:R1:W-:Y:S01]  /*156e0*/  @!P1 STG.E [R66.64], R231 ;  /* 0x000000e742009986 */ /* 0x0003e2000c101906 */
[----:B------:R-:W-:Y:S02]  /*156f0*/  @!P1 LEA.HI.X R65, R42, c[0x0][0x1ac], R229, 0x2, P0 ;  /* 0x00006b002a419a11 */ /* 0x000fe400000f14e5 */
[----:B------:R-:W-:Y:S02]  /*15700*/  MOV R229, c[0x0][0x1e0] ;  /* 0x0000780000e57a02 */ /* 0x000fe40000000f00 */
[----:B------:R-:W-:-:S04]  /*15710*/  ISETP.NE.AND P0, PT, RZ, UR8, PT ;  /* 0x00000008ff007c0c */ /* 0x000fc8000bf05270 */
[----:B0-----:R-:W-:Y:S01]  /*15720*/  FSEL R228, R227, RZ, P0 ;  /* 0x000000ffe3e47208 */ /* 0x001fe20000000000 */
[----:B------:R-:W-:-:S04]  /*15730*/  FFMA.FTZ R227, R230, R229, c[0x0][0x228] ;  /* 0x00008a00e6e37623 */ /* 0x000fc800000100e5 */
[----:B------:R-:W-:-:S06]  /*15740*/  FADD.FTZ R227, R227, R228 ;  /* 0x000000e4e3e37221 */ /* 0x000fcc0000010000 */
[----:B------:R-:W0:Y:S02]  /*15750*/  MUFU.RSQ R227, R227 ;  /* 0x000000e300e37308 */ /* 0x000e240000001400 */
[----:B0-----:R1:W-:Y:S01]  /*15760*/  @!P1 STG.E [R64.64], R227 ;  /* 0x000000e340009986 */ /* 0x0013e2000c101906 */
[----:B-----5:R-:W-:-:S13]  /*15770*/  ISETP.GE.AND P1, PT, R223, 0x1, PT ;  /* 0x00000001df00780c */ /* 0x020fda0003f26270 */
[----:B------:R-:W-:Y:S05]  /*15780*/  @!P1 BRA `(.L_x_8651) ;  /* 0x00000da000009947 */ /* 0x000fea0003800000 */
[----:B-1----:R-:W-:Y:S01]  /*15790*/  IADD3 R223, R223, -0x1, RZ ;  /* 0xffffffffdfdf7810 */ /* 0x002fe20007ffe0ff */
        /* <DEDUP_REMOVED lines=40> */
.L_x_8653:
[----:B------:R-:W-:Y:S05]  /*15a20*/  BSYNC B2 ;  /* 0x0000000000027941 */ /* 0x000fea0003800000 */
.L_x_8652:
[----:B------:R-:W-:Y:S01]  /*15a30*/  LOP3.LUT P0, RZ, R47, 0x10, RZ, 0xc0, !PT ;  /* 0x000000102fff7812 */ /* 0x000fe2000780c0ff */
        /* <DEDUP_REMOVED lines=34> */
.L_x_8655:
[----:B------:R-:W-:Y:S05]  /*15c60*/  BSYNC B2 ;  /* 0x0000000000027941 */ /* 0x000fea0003800000 */
.L_x_8654:
        /* <DEDUP_REMOVED lines=35> */
.L_x_8657:
[----:B------:R-:W-:Y:S05]  /*15ea0*/  BSYNC B2 ;  /* 0x0000000000027941 */ /* 0x000fea0003800000 */
.L_x_8656:
        /* <DEDUP_REMOVED lines=35> */
.L_x_8659:
[----:B------:R-:W-:Y:S05]  /*160e0*/  BSYNC B2 ;  /* 0x0000000000027941 */ /* 0x000fea0003800000 */
.L_x_8658:
        /* <DEDUP_REMOVED lines=35> */
.L_x_8661:
[----:B------:R-:W-:Y:S05]  /*16320*/  BSYNC B2 ;  /* 0x0000000000027941 */ /* 0x000fea0003800000 */
.L_x_8660:
        /* <DEDUP_REMOVED lines=32> */
.L_x_8651:
[----:B-1----:R-:W-:Y:S05]  /*16530*/  BSYNC B1 ;  /* 0x0000000000017941 */ /* 0x002fea0003800000 */
.L_x_8650:
[----:B0-----:R-:W-:-:S05]  /*16540*/  IMAD.MOV.U32 R65, RZ, RZ, c[0x0][0x160] ;  /* 0x00005800ff417624 */ /* 0x001fca00078e00ff */
[----:B------:R-:W-:-:S04]  /*16550*/  LEA R42, R65, R42, 0x2 ;  /* 0x0000002a412a7211 */ /* 0x000fc800078e10ff */
[----:B------:R-:W-:-:S13]  /*16560*/  ISETP.GE.AND P0, PT, R42, c[0x0][0x164], PT ;  /* 0x000059002a007a0c */ /* 0x000fda0003f06270 */
[----:B------:R-:W-:Y:S01]  /*16570*/  @P0 CALL.REL.NOINC `(.L_x_8662) ;  /* 0x0000001000000944 */ /* 0x000fe20003c00000 */
[----:B------:R-:W-:Y:S05]  /*16580*/  BRA `(.L_x_8663) ;  /* 0xfffeb0c000007947 */ /* 0x000fea000383ffff */
.L_x_8662:
[----:B------:R-:W-:Y:S05]  /*16590*/  BSYNC B0 ;  /* 0x0000000000007941 */ /* 0x000fea0003800000 */
.L_x_8145:
[----:B------:R-:W-:Y:S05]  /*165a0*/  EXIT ;  /* 0x000000000000794d */ /* 0x000fea0003800000 */
.L_x_8648:
[----:B------:R-:W-:Y:S01]  /*165b0*/  IMAD.MOV.U32 R227, RZ, RZ, 0x1 ;  /* 0x00000001ffe37424 */ /* 0x000fe200078e00ff */
[----:B------:R-:W-:Y:S01]  /*165c0*/  MOV R67, 0x1f ;  /* 0x0000001f00437802 */ /* 0x000fe20000000f00 */
[----:B------:R-:W-:Y:S01]  /*165d0*/  IMAD.MOV.U32 R230, RZ, RZ, -0x1 ;  /* 0xffffffffffe67424 */ /* 0x000fe200078e00ff */
[----:B------:R-:W-:Y:S02]  /*165e0*/  MOV R64, 0x16600 ;  /* 0x0001660000407802 */ /* 0x000fe40000000f00 */
[----:B-----5:R-:W-:Y:S05]  /*165f0*/  CALL.REL.NOINC `($__internal_30_$__cuda_sm70_shflsync_bfly_p) ;  /* 0x000009c000007944 */ /* 0x020fea0003c00000 */
[----:B-1----:R-:W-:Y:S01]  /*16600*/  MOV R65, R227 ;  /* 0x000000e300417202 */ /* 0x002fe20000000f00 */
[----:B0-----:R-:W-:Y:S05]  /*16610*/  BRA `(.L_x_8664) ;  /* 0xffffe90000007947 */ /* 0x001fea000383ffff */
.L_x_8649:
[----:B------:R-:W-:Y:S01]  /*16620*/  HFMA2.MMA R227, -RZ, RZ, 0, 1.1920928955078125e-07 ;  /* 0x00000002ffe37435 */ /* 0x000fe200000001ff */
[----:B0-----:R-:W-:Y:S01]  /*16630*/  IMAD.MOV.U32 R66, RZ, RZ, R232 ;  /* 0x000000ffff427224 */ /* 0x001fe200078e00e8 */
[----:B------:R-:W-:Y:S01]  /*16640*/  MOV R230, 0xffffffff ;  /* 0xffffffff00e67802 */ /* 0x000fe20000000f00 */
[----:B------:R-:W-:Y:S01]  /*16650*/  IMAD.MOV.U32 R67, RZ, RZ, 0x1f ;  /* 0x0000001fff437424 */ /* 0x000fe200078e00ff */
[----:B------:R-:W-:Y:S02]  /*16660*/  MOV R64, 0x16680 ;  /* 0x0001668000407802 */ /* 0x000fe40000000f00 */
[----:B-----5:R-:W-:Y:S05]  /*16670*/  CALL.REL.NOINC `($__internal_30_$__cuda_sm70_shflsync_bfly_p) ;  /* 0x0000094000007944 */ /* 0x020fea0003c00000 */
[----:B0-----:R-:W-:Y:S01]  /*16680*/  HFMA2.MMA R67, -RZ, RZ, 0, 1.847743988037109375e-06 ;  /* 0x0000001fff437435 */ /* 0x001fe200000001ff */
[----:B-1----:R-:W-:Y:S01]  /*16690*/  FADD.FTZ R66, R232, R227 ;  /* 0x000000e3e8427221 */ /* 0x002fe20000010000 */
[----:B------:R-:W-:Y:S01]  /*166a0*/  MOV R64, 0x166e0 ;  /* 0x000166e000407802 */ /* 0x000fe20000000f00 */
[----:B------:R-:W-:-:S02]  /*166b0*/  IMAD.MOV.U32 R227, RZ, RZ, 0x4 ;  /* 0x00000004ffe37424 */ /* 0x000fc400078e00ff */
[----:B------:R-:W-:Y:S02]  /*166c0*/  IMAD.MOV.U32 R230, RZ, RZ, -0x1 ;  /* 0xffffffffffe67424 */ /* 0x000fe400078e00ff */
[----:B------:R-:W-:Y:S05]  /*166d0*/  CALL.REL.NOINC `($__internal_30_$__cuda_sm70_shflsync_bfly_p) ;  /* 0x000008e000007944 */ /* 0x000fea0003c00000 */
[----:B01----:R-:W-:Y:S01]  /*166e0*/  FADD.FTZ R66, R66, R227 ;  /* 0x000000e342427221 */ /* 0x003fe20000010000 */
[----:B------:R-:W-:Y:S01]  /*166f0*/  MOV R227, 0x8 ;  /* 0x0000000800e37802 */ /* 0x000fe20000000f00 */
[----:B------:R-:W-:Y:S01]  /*16700*/  IMAD.MOV.U32 R67, RZ, RZ, 0x1f ;  /* 0x0000001fff437424 */ /* 0x000fe200078e00ff */
[----:B------:R-:W-:Y:S02]  /*16710*/  MOV R230, 0xffffffff ;  /* 0xffffffff00e67802 */ /* 0x000fe40000000f00 */
[----:B------:R-:W-:Y:S02]  /*16720*/  MOV R64, 0x16740 ;  /* 0x0001674000407802 */ /* 0x000fe40000000f00 */
[----:B------:R-:W-:Y:S05]  /*16730*/  CALL.REL.NOINC `($__internal_30_$__cuda_sm70_shflsync_bfly_p) ;  /* 0x0000088000007944 */ /* 0x000fea0003c00000 */
[----:B0-----:R-:W-:Y:S01]  /*16740*/  HFMA2.MMA R67, -RZ, RZ, 0, 1.847743988037109375e-06 ;  /* 0x0000001fff437435 */ /* 0x001fe200000001ff */
[----:B-1----:R-:W-:Y:S01]  /*16750*/  FADD.FTZ R66, R66, R227 ;  /* 0x000000e342427221 */ /* 0x002fe20000010000 */
[----:B------:R-:W-:Y:S01]  /*16760*/  MOV R64, 0x167a0 ;  /* 0x000167a000407802 */ /* 0x000fe20000000f00 */
[----:B------:R-:W-:Y:S02]  /*16770*/  IMAD.MOV.U32 R227, RZ, RZ, 0x10 ;  /* 0x00000010ffe37424 */ /* 0x000fe400078e00ff */
[----:B------:R-:W-:-:S02]  /*16780*/  IMAD.MOV.U32 R230, RZ, RZ, -0x1 ;  /* 0xffffffffffe67424 */ /* 0x000fc400078e00ff */
[----:B------:R-:W-:Y:S05]  /*16790*/  CALL.REL.NOINC `($__internal_30_$__cuda_sm70_shflsync_bfly_p) ;  /* 0x0000082000007944 */ /* 0x000fea0003c00000 */
[----:B-1----:R-:W-:Y:S01]  /*167a0*/  FADD.FTZ R227, R66, R227 ;  /* 0x000000e342e37221 */ /* 0x002fe20000010000 */
[----:B0-----:R-:W-:-:S03]  /*167b0*/  MOV R230, 0xffffffff ;  /* 0xffffffff00e67802 */ /* 0x001fc60000000f00 */
        /* <DEDUP_REMOVED lines=101> */
[----:B------:R-:W-:Y:S05]  /*16e10*/  CALL.REL.NOINC `($__internal_30_$__cuda_sm70_shflsync_bfly_p) ;  /* 0x000001a000007944 */ /* 0x000fea0003c00000 */
[----:B0-----:R-:W-:Y:S01]  /*16e20*/  HFMA2.MMA R67, -RZ, RZ, 0, 1.847743988037109375e-06 ;  /* 0x0000001fff437435 */ /* 0x001fe200000001ff */
[----:B-1----:R-:W-:Y:S01]  /*16e30*/  FADD.FTZ R66, R66, R227 ;  /* 0x000000e342427221 */ /* 0x002fe20000010000 */
[----:B------:R-:W-:Y:S01]  /*16e40*/  MOV R64, 0x16e80 ;  /* 0x00016e8000407802 */ /* 0x000fe20000000f00 */
[----:B------:R-:W-:Y:S02]  /*16e50*/  IMAD.MOV.U32 R227, RZ, RZ, 0x2 ;  /* 0x00000002ffe37424 */ /* 0x000fe400078e00ff */
[----:B------:R-:W-:Y:S02]  /*16e60*/  IMAD.MOV.U32 R230, RZ, RZ, -0x1 ;  /* 0xffffffffffe67424 */ /* 0x000fe400078e00ff */
[----:B------:R-:W-:Y:S05]  /*16e70*/  CALL.REL.NOINC `($__internal_30_$__cuda_sm70_shflsync_bfly_p) ;  /* 0x0000014000007944 */ /* 0x000fea0003c00000 */
[----:B01----:R-:W-:Y:S01]  /*16e80*/  FADD.FTZ R66, R66, R227 ;  /* 0x000000e342427221 */ /* 0x003fe20000010000 */
[----:B------:R-:W-:Y:S01]  /*16e90*/  MOV R227, 0x4 ;  /* 0x0000000400e37802 */ /* 0x000fe20000000f00 */
[----:B------:R-:W-:Y:S01]  /*16ea0*/  IMAD.MOV.U32 R67, RZ, RZ, 0x1f ;  /* 0x0000001fff437424 */ /* 0x000fe200078e00ff */
[----:B------:R-:W-:Y:S02]  /*16eb0*/  MOV R230, 0xffffffff ;  /* 0xffffffff00e67802 */ /* 0x000fe40000000f00 */
[----:B------:R-:W-:-:S02]  /*16ec0*/  MOV R64, 0x16ee0 ;  /* 0x00016ee000407802 */ /* 0x000fc40000000f00 */
[----:B------:R-:W-:Y:S05]  /*16ed0*/  CALL.REL.NOINC `($__internal_30_$__cuda_sm70_shflsync_bfly_p) ;  /* 0x000000e000007944 */ /* 0x000fea0003c00000 */
[----:B0-----:R-:W-:Y:S01]  /*16ee0*/  HFMA2.MMA R67, -RZ, RZ, 0, 1.847743988037109375e-06 ;  /* 0x0000001fff437435 */ /* 0x001fe200000001ff */
[----:B-1----:R-:W-:Y:S01]  /*16ef0*/  FADD.FTZ R66, R66, R227 ;  /* 0x000000e342427221 */ /* 0x002fe20000010000 */
[----:B------:R-:W-:Y:S01]  /*16f00*/  MOV R64, 0x16f40 ;  /* 0x00016f4000407802 */ /* 0x000fe20000000f00 */
[----:B------:R-:W-:-:S02]  /*16f10*/  IMAD.MOV.U32 R227, RZ, RZ, 0x8 ;  /* 0x00000008ffe37424 */ /* 0x000fc400078e00ff */
[----:B------:R-:W-:Y:S02]  /*16f20*/  IMAD.MOV.U32 R230, RZ, RZ, -0x1 ;  /* 0xffffffffffe67424 */ /* 0x000fe400078e00ff */
[----:B------:R-:W-:Y:S05]  /*16f30*/  CALL.REL.NOINC `($__internal_30_$__cuda_sm70_shflsync_bfly_p) ;  /* 0x0000008000007944 */ /* 0x000fea0003c00000 */
[----:B-1----:R-:W-:Y:S01]  /*16f40*/  FADD.FTZ R228, R66, R227 ;  /* 0x000000e342e47221 */ /* 0x002fe20000010000 */
[----:B------:R-:W-:Y:S01]  /*16f50*/  MOV R227, 0x10 ;  /* 0x0000001000e37802 */ /* 0x000fe20000000f00 */
[----:B0-----:R-:W-:Y:S01]  /*16f60*/  IMAD.MOV.U32 R67, RZ, RZ, 0x1f ;  /* 0x0000001fff437424 */ /* 0x001fe200078e00ff */
[----:B------:R-:W-:Y:S01]  /*16f70*/  MOV R230, 0xffffffff ;  /* 0xffffffff00e67802 */ /* 0x000fe20000000f00 */
[----:B------:R-:W-:Y:S01]  /*16f80*/  IMAD.MOV.U32 R66, RZ, RZ, R228 ;  /* 0x000000ffff427224 */ /* 0x000fe200078e00e4 */
[----:B------:R-:W-:Y:S02]  /*16f90*/  MOV R64, 0x16fb0 ;  /* 0x00016fb000407802 */ /* 0x000fe40000000f00 */
[----:B------:R-:W-:Y:S05]  /*16fa0*/  CALL.REL.NOINC `($__internal_30_$__cuda_sm70_shflsync_bfly_p) ;  /* 0x0000001000007944 */ /* 0x000fea0003c00000 */
[----:B01----:R-:W-:Y:S05]  /*16fb0*/  BRA `(.L_x_8665) ;  /* 0xffffe6b000007947 */ /* 0x003fea000383ffff */
        .weak           $__internal_30_$__cuda_sm70_shflsync_bfly_p
        .type           $__internal_30_$__cuda_sm70_shflsync_bfly_p,@function
        .size           $__internal_30_$__cuda_sm70_shflsync_bfly_p,(.L_x_43090 - $__internal_30_$__cuda_sm70_shflsync_bfly_p)
$__internal_30_$__cuda_sm70_shflsync_bfly_p:
[----:B------:R-:W-:Y:S01]  /*16fc0*/  HFMA2.MMA R65, -RZ, RZ, 0, 0 ;  /* 0x00000000ff417435 */ /* 0x000fe200000001ff */
[----:B------:R-:W-:Y:S04]  /*16fd0*/  WARPSYNC R230 ;  /* 0x000000e600007348 */ /* 0x000fe80003800000 */
[----:B------:R0:W1:Y:S01]  /*16fe0*/  SHFL.BFLY PT, R227, R66, R227, R67 ;  /* 0x0c0000e342e37389 */ /* 0x00006200000e0043 */
[----:B------:R-:W-:Y:S05]  /*16ff0*/  RET.REL.NODEC R64 `(_ZN10layer_norm13ln_fwd_kernelINS_13Kernel_traitsI6__halfS2_S2_S2_fjLj1536ELj1ELj4ELj1ELj16ENS_18Kernel_traits_baseILj1536ES2_S2_S2_S2_fjLj128EEEEELb1ELb1ELb1ELb0EEEvNS_9FwdParamsE) ;  /* 0xfffe900040007950 */ /* 0x000fea0003c3ffff */
.L_x_8666:
        /* <DEDUP_REMOVED lines=16> */
.L_x_43090:


//--------------------- .text._ZN10layer_norm13ln_fwd_kernelINS_13Kernel_traitsI6__halfS2_S2_S2_fjLj1536ELj1ELj4ELj1ELj16ENS_18Kernel_traits_baseILj1536ES2_S2_S2_S2_fjLj128EEEEELb1ELb1ELb1ELb1EEEvNS_9FwdParamsE --------------------------
	.section	.text._ZN10layer_norm13ln_fwd_kernelINS_13Kernel_traitsI6__halfS2_S2_S2_fjLj1536ELj1ELj4ELj1ELj16ENS_18Kernel_traits_baseILj1536ES2_S2_S2_S2_fjLj128EEEEELb1ELb1ELb1ELb1EEEvNS_9FwdParamsE,"ax",@progbits
	.sectioninfo	@"SHI_REGISTERS=255"
	.align	128
        .global         _ZN10layer_norm13ln_fwd_kernelINS_13Kernel_traitsI6__halfS2_S2_S2_fjLj1536ELj1ELj4ELj1ELj16ENS_18Kernel_traits_baseILj1536ES2_S2_S2_S2_fjLj128EEEEELb1ELb1ELb1ELb1EEEvNS_9FwdParamsE
        .type           _ZN10layer_norm13ln_fwd_kernelINS_13Kernel_traitsI6__halfS2_S2_S2_fjLj1536ELj1ELj4ELj1ELj16ENS_18Kernel_traits_baseILj1536ES2_S2_S2_S2_fjLj128EEEEELb1ELb1ELb1ELb1EEEvNS_9FwdParamsE,@function
        .size           _ZN10layer_norm13ln_fwd_kernelINS_13Kernel_traitsI6__halfS2_S2_S2_fjLj1536ELj1ELj4ELj1ELj16ENS_18Kernel_traits_baseILj1536ES2_S2_S2_S2_fjLj128EEEEELb1ELb1ELb1ELb1EEEvNS_9FwdParamsE,(.L_x_43091 - _ZN10layer_norm13ln_fwd_kernelINS_13Kernel_traitsI6__halfS2_S2_S2_fjLj1536ELj1ELj4ELj1ELj16ENS_18Kernel_traits_baseILj1536ES2_S2_S2_S2_fjLj128EEEEELb1ELb1ELb1ELb1EEEvNS_9FwdParamsE)
        .other          _ZN10layer_norm13ln_fwd_kernelINS_13Kernel_traitsI6__halfS2_S2_S2_fjLj1536ELj1ELj4ELj1ELj16ENS_18Kernel_traits_baseILj1536ES2_S2_S2_S2_fjLj128EEEEELb1ELb1ELb1ELb1EEEvNS_9FwdParamsE,@"STO_CUDA_ENTRY STV_DEFAULT"
_ZN10layer_norm13ln_fwd_kernelINS_13Kernel_traitsI6__halfS2_S2_S2_fjLj1536ELj1ELj4ELj1ELj16ENS_18Kernel_traits_baseILj1536ES2_S2_S2_S2_fjLj128EEEEELb1ELb1ELb1ELb1EEEvNS_9FwdParamsE:
.text._ZN10layer_norm13ln_fwd_kernelINS_13Kernel_traitsI6__halfS2_S2_S2_fjLj1536ELj1ELj4ELj1ELj16ENS_18Kernel_traits_baseILj1536ES2_S2_S2_S2_fjLj128EEEEELb1ELb1ELb1ELb1EEEvNS_9FwdParamsE:
        /* <DEDUP_REMOVED lines=139> */
[----:B------:R-:W-:Y:S01]  /*08b0*/  IMAD.HI.U32 R158, R198, -0x2daee0ad, RZ ;  /* 0xd2511f53c69e7827 */ /* 0x000fe200078e00ff */
[----:B------:R-:W-:-:S02]  /*08c0*/  HADD2.F32 R43, -RZ, R92.H1_H1 ;  /* 0x3000005cff2b7230 */ /* 0x000fc40000004100 */
[--C-:B------:R-:W-:Y:S01]  /*08d0*/  HADD2.F32 R120, -RZ, R93.reuse.H0_H0 ;  /* 0x2000005dff787230 */ /* 0x100fe20000004100 */
[----:B------:R-:W-:Y:S01]  /*08e0*/  IMAD R92, R105, -0x326172a9, RZ ;  /* 0xcd9e8d57695c7824 */ /* 0x000fe200078e02ff */
[----:B------:R-:W-:Y:S01]  /*08f0*/  HADD2.F32 R121, -RZ, R93.H1_H1 ;  /* 0x3000005dff797230 */ /* 0x000fe20000004100 */
[----:B------:R-:W-:Y:S01]  /*0900*/  IMAD R93, R104, -0x2daee0ad, RZ ;  /* 0xd2511f53685d7824 */ /* 0x000fe200078e02ff */
[----:B------:R-:W-:Y:S01]  /*0910*/  IADD3 R140, R145, -0x695add53, RZ ;  /* 0x96a522ad918c7810 */ /* 0x000fe20007ffe0ff */
[----:B------:R-:W-:Y:S01]  /*0920*/  IMAD.HI.U32 R159, R196, -0x326172a9, RZ ;  /* 0xcd9e8d57c49f7827 */ /* 0x000fe200078e00ff */
[----:B------:R-:W-:Y:S01]  /*0930*/  IADD3 R141, R144, -0x700cb87f, RZ ;  /* 0x8ff34781908d7810 */ /* 0x000fe20007ffe0ff */
[----:B------:R-:W-:Y:S01]  /*0940*/  HFMA2.MMA R151, -RZ, RZ, 0, 0 ;  /* 0x00000000ff977435 */ /* 0x000fe200000001ff */
[--C-:B------:R-:W-:Y:S01]  /*0950*/  HADD2.F32 R122, -RZ, R94.reuse.H0_H0 ;  /* 0x2000005eff7a7230 */ /* 0x100fe20000004100 */
[----:B------:R-:W-:Y:S01]  /*0960*/  LOP3.LUT R158, R158, R93, R140, 0x96, !PT ;  /* 0x0000005d9e9e7212 */ /* 0x000fe200078e968c */
[----:B------:R-:W-:Y:S01]  /*0970*/  HADD2.F32 R123, -RZ, R94.H1_H1 ;  /* 0x3000005eff7b7230 */ /* 0x000fe20000004100 */
[----:B------:R-:W-:Y:S01]  /*0980*/  LOP3.LUT R159, R159, R92, R141, 0x96, !PT ;  /* 0x0000005c9f9f7212 */ /* 0x000fe200078e968d */
[--C-:B------:R-:W-:Y:S01]  /*0990*/  HADD2.F32 R124, -RZ, R95.reuse.H0_H0 ;  /* 0x2000005fff7c7230 */ /* 0x100fe20000004100 */
[----:B------:R-:W-:Y:S01]  /*09a0*/  LOP3.LUT R201, R201, 0x3, RZ, 0xc0, !PT ;  /* 0x00000003c9c97812 */ /* 0x000fe200078ec0ff */
        /* <DEDUP_REMOVED lines=19> */
.L_x_9164:
[----:B------:R-:W-:-:S04]  /*0ae0*/  IMAD.MOV.U32 R107, RZ, RZ, 0x4 ;  /* 0x00000004ff6b7424 */ /* 0x000fc800078e00ff */
[----:B------:R-:W-:-:S05]  /*0af0*/  IMAD.WIDE R100, R148, R107, c[0x0][0x1d0] ;  /* 0x0000740094647625 */ /* 0x000fca00078e026b */
[----:B------:R0:W2:Y:S01]  /*0b00*/  LDG.E R106, [R100.64] ;  /* 0x00000004646a7981 */ /* 0x0000a2000c1e1900 */
[----:B------:R-:W-:Y:S01]  /*0b10*/  ISETP.NE.U32.AND P0, PT, RZ, c[0x0][0x180], PT ;  /* 0x00006000ff007a0c */ /* 0x000fe20003f05070 */
[C---:B------:R-:W-:Y:S02]  /*0b20*/  IMAD R102, R148.reuse, c[0x0][0x168], RZ ;  /* 0x00005a0094667a24 */ /* 0x040fe400078e02ff */
[----:B------:R-:W-:Y:S01]  /*0b30*/  IMAD.MOV.U32 R183, RZ, RZ, RZ ;  /* 0x000000ffffb77224 */ /* 0x000fe200078e00ff */
[----:B------:R-:W-:Y:S01]  /*0b40*/  ISETP.NE.AND.EX P0, PT, RZ, c[0x0][0x184], PT, P0 ;  /* 0x00006100ff007a0c */ /* 0x000fe20003f05300 */
[----:B0-----:R-:W-:-:S05]  /*0b50*/  IMAD.WIDE R100, R148, R107, c[0x0][0x1d8] ;  /* 0x0000760094647625 */ /* 0x001fca00078e026b */
[----:B-----5:R0:W5:Y:S01]  /*0b60*/  LDG.E R112, [R100.64] ;  /* 0x0000000464707981 */ /* 0x020162000c1e1900 */
[----:B--2---:R-:W-:-:S13]  /*0b70*/  ISETP.GE.AND P1, PT, R106, 0x1, PT ;  /* 0x000000016a00780c */ /* 0x004fda0003f26270 */
[----:B------:R-:W-:-:S05]  /*0b80*/  @P1 IADD3 R103, R106, -0x1, RZ ;  /* 0xffffffff6a671810 */ /* 0x000fca0007ffe0ff */
[----:B------:R-:W-:Y:S01]  /*0b90*/  @P1 IMAD R104, R103, c[0x0][0x168], RZ ;  /* 0x00005a0067681a24 */ /* 0x000fe200078e02ff */
[----:B------:R-:W-:-:S04]  /*0ba0*/  SHF.R.S32.HI R103, RZ, 0x1f, R102 ;  /* 0x0000001fff677819 */ /* 0x000fc80000011466 */
[----:B------:R-:W-:Y:S02]  /*0bb0*/  @P1 SHF.R.S32.HI R105, RZ, 0x1f, R104 ;  /* 0x0000001fff691819 */ /* 0x000fe40000011468 */
[----:B------:R-:W-:Y:S01]  /*0bc0*/  LEA.HI R103, R103, R102, RZ, 0x3 ;  /* 0x0000006667677211 */ /* 0x000fe200078f18ff */
[----:B------:R-:W-:Y:S01]  /*0bd0*/  @P1 IMAD.MOV.U32 R102, RZ, RZ, 0x10 ;  /* 0x00000010ff661424 */ /* 0x000fe200078e00ff */
[----:B------:R-:W-:Y:S02]  /*0be0*/  @P1 LEA.HI R105, R105, R104, RZ, 0x3 ;  /* 0x0000006869691211 */ /* 0x000fe400078f18ff */
[----:B------:R-:W-:Y:S02]  /*0bf0*/  @P0 MOV R104, 0x10 ;  /* 0x0000001000680802 */ /* 0x000fe40000000f00 */
[-C--:B------:R-:W-:Y:S02]  /*0c00*/  LEA.HI.SX32 R193, R103, R0.reuse, 0x1d ;  /* 0x0000000067c17211 */ /* 0x080fe400078feaff */
        /* <DEDUP_REMOVED lines=9> */
[----:B0-----:R-:W-:Y:S01]  /*0ca0*/  IMAD.MOV.U32 R111, RZ, RZ, RZ ;  /* 0x000000ffff6f7224 */ /* 0x001fe200078e00ff */
[----:B------:R-:W-:Y:S01]  /*0cb0*/  MOV R100, R201 ;  /* 0x000000c900647202 */ /* 0x000fe20000000f00 */
[----:B------:R-:W-:Y:S05]  /*0cc0*/  @!P0 BRA `(.L_x_8669) ;  /* 0x000005a000008947 */ /* 0x000fea0003800000 */
[----:B------:R-:W-:Y:S01]  /*0cd0*/  IMAD.MOV.U32 R100, RZ, RZ, R201 ;  /* 0x000000ffff647224 */ /* 0x000fe200078e00c9 */
[----:B-----5:R-:W-:Y:S01]  /*0ce0*/  HADD2.F32 R111, -RZ, R92.H0_H0 ;  /* 0x2000005cff6f7230 */ /* 0x020fe20000004100 */
[----:B------:R-:W-:Y:S05]  /*0cf0*/  BRA `(.L_x_8669) ;  /* 0x0000057000007947 */ /* 0x000fea0003800000 */
.L_x_8668:
        /* <DEDUP_REMOVED lines=12> */
.L_x_8671:
[----:B------:R-:W-:Y:S02]  /*0dc0*/  IMAD.MOV.U32 R108, RZ, RZ, R196 ;  /* 0x000000ffff6c7224 */ /* 0x000fe400078e00c4 */
.L_x_8672:
[----:B------:R-:W-:Y:S05]  /*0dd0*/  BSYNC B1 ;  /* 0x0000000000017941 */ /* 0x000fea0003800000 */
.L_x_8670:
        /* <DEDUP_REMOVED lines=16> */
.L_x_8676:
[----:B------:R-:W-:Y:S05]  /*0ee0*/  BSYNC B2 ;  /* 0x0000000000027941 */ /* 0x000fea0003800000 */
.L_x_8675:
        /* <DEDUP_REMOVED lines=42> */
.L_x_8674:
[----:B------:R-:W-:Y:S05]  /*1190*/  BSYNC B1 ;  /* 0x0000000000017941 */ /* 0x000fea0003800000 */
.L_x_8673:
[----:B------:R-:W0:Y:S01]  /*11a0*/  I2F.U32 R101, R108 ;  /* 0x0000006c00657306 */ /* 0x000e220000201000 */
[----:B-----5:R-:W-:Y:S01]  /*11b0*/  HADD2.F32 R102, -RZ, R96.H0_H0 ;  /* 0x20000060ff667230 */ /* 0x020fe20000004100 */
[----:B------:R-:W-:Y:S01]  /*11c0*/  IMAD.MOV.U32 R104, RZ, RZ, 0x2f800000 ;  /* 0x2f800000ff687424 */ /* 0x000fe200078e00ff */
[----:B------:R-:W-:-:S03]  /*11d0*/  HADD2.F32 R111, -RZ, R88.H0_H0 ;  /* 0x20000058ff6f7230 */ /* 0x000fc60000004100 */
        /* <DEDUP_REMOVED lines=9> */
.L_x_8669:
[----:B------:R-:W-:Y:S05]  /*1270*/  BSYNC B0 ;  /* 0x0000000000007941 */ /* 0x000fea0003800000 */
.L_x_8667:
        /* <DEDUP_REMOVED lines=8> */
.L_x_8678:
        /* <DEDUP_REMOVED lines=12> */
.L_x_8681:
[----:B------:R-:W-:Y:S02]  /*13c0*/  IMAD.MOV.U32 R108, RZ, RZ, R196 ;  /* 0x000000ffff6c7224 */ /* 0x000fe400078e00c4 */
.L_x_8682:
[----:B------:R-:W-:Y:S05]  /*13d0*/  BSYNC B1 ;  /* 0x0000000000017941 */ /* 0x000fea0003800000 */
.L_x_8680:
        /* <DEDUP_REMOVED lines=16> */
.L_x_8686:
[----:B------:R-:W-:Y:S05]  /*14e0*/  BSYNC B2 ;  /* 0x0000000000027941 */ /* 0x000fea0003800000 */
.L_x_8685:
        /* <DEDUP_REMOVED lines=41> */
[----:B------:R-:W-:Y:S02]  /*1780*/  LOP3.LUT R158, R199, R158, R140, 0x96, !PT ;  /* 0x0000009ec79e7212 */ /* 0x000fe400078e968c */
.L_x_8684:
[----:B------:R-:W-:Y:S05]  /*1790*/  BSYNC B1 ;  /* 0x0000000000017941 */ /* 0x000fea0003800000 */
.L_x_8683:
[----:B------:R-:W0:Y:S01]  /*17a0*/  I2F.U32 R100, R108 ;  /* 0x0000006c00647306 */ /* 0x000e220000201000 */
[----:B-----5:R-:W-:Y:S01]  /*17b0*/  HADD2.F32 R102, -RZ, R96.H1_H1 ;  /* 0x30000060ff667230 */ /* 0x020fe20000004100 */
[----:B------:R-:W-:Y:S01]  /*17c0*/  IMAD.MOV.U32 R103, RZ, RZ, 0x2f800000 ;  /* 0x2f800000ff677424 */ /* 0x000fe200078e00ff */
[----:B------:R-:W-:-:S03]  /*17d0*/  @P0 HADD2.F32 R105, -RZ, R92.H1_H1 ;  /* 0x3000005cff690230 */ /* 0x000fc60000004100 */
[----:B------:R-:W-:-:S04]  /*17e0*/  FMUL.FTZ R102, R102, c[0x0][0x1ec] ;  /* 0x00007b0066667a20 */ /* 0x000fc80000410000 */
[----:B------:R-:W-:Y:S02]  /*17f0*/  FMUL.FTZ R102, R102, c[0x0][0x1e8] ;  /* 0x00007a0066667a20 */ /* 0x000fe40000410000 */
[----:B0-----:R-:W-:Y:S01]  /*1800*/  FFMA.FTZ R100, R100, R103, 1.1641532182693481445e-10 ;  /* 0x2f00000064647423 */ /* 0x001fe20000010067 */
[----:B------:R-:W-:-:S04]  /*1810*/  HADD2.F32 R103, -RZ, R88.H1_H1 ;  /* 0x30000058ff677230 */ /* 0x000fc80000004100 */
[----:B------:R-:W-:-:S04]  /*1820*/  FSETP.GTU.FTZ.AND P3, PT, R100, c[0x0][0x1e4], PT ;  /* 0x0000790064007a0b */ /* 0x000fc80003f7c000 */
[----:B------:R-:W-:Y:S02]  /*1830*/  FSEL R102, R102, RZ, !P3 ;  /* 0x000000ff66667208 */ /* 0x000fe40005800000 */
[----:B------:R-:W-:-:S03]  /*1840*/  SEL R152, RZ, 0x1, P3 ;  /* 0x00000001ff987807 */ /* 0x000fc60001800000 */
[----:B------:R-:W-:-:S04]  /*1850*/  FMUL.FTZ R110, R102, R103 ;  /* 0x00000067666e7220 */ /* 0x000fc80000410000 */
[----:B------:R-:W-:Y:S02]  /*1860*/  @P0 FADD.FTZ R110, R110, R105 ;  /* 0x000000696e6e0221 */ /* 0x000fe40000010000 */
.L_x_8679:
[----:B------:R-:W-:Y:S05]  /*1870*/  BSYNC B0 ;  /* 0x0000000000007941 */ /* 0x000fea0003800000 */
.L_x_8677:
        /* <DEDUP_REMOVED lines=8> */
.L_x_8688:
        /* <DEDUP_REMOVED lines=12> */
.L_x_8691:
[----:B------:R-:W-:Y:S02]  /*19c0*/  IMAD.MOV.U32 R108, RZ, RZ, R196 ;  /* 0x000000ffff6c7224 */ /* 0x000fe400078e00c4 */
.L_x_8692:
[----:B------:R-:W-:Y:S05]  /*19d0*/  BSYNC B1 ;  /* 0x0000000000017941 */ /* 0x000fea0003800000 */
.L_x_8690:
        /* <DEDUP_REMOVED lines=16> */
.L_x_8696:
[----:B------:R-:W-:Y:S05]  /*1ae0*/  BSYNC B2 ;  /* 0x0000000000027941 */ /* 0x000fea0003800000 */
.L_x_8695:
        /* <DEDUP_REMOVED lines=42> */
.L_x_8694:
[----:B------:R-:W-:Y:S05]  /*1d90*/  BSYNC B1 ;  /* 0x0000000000017941 */ /* 0x000fea0003800000 */
.L_x_8693:
        /* <DEDUP_REMOVED lines=13> */
.L_x_8689:
[----:B------:R-:W-:Y:S05]  /*1e70*/  BSYNC B0 ;  /* 0x0000000000007941 */ /* 0x000fea0003800000 */
.L_x_8687:
        /* <DEDUP_REMOVED lines=8> */
.L_x_8698:
        /* <DEDUP_REMOVED lines=12> */
.L_x_8701:
[----:B------:R-:W-:Y:S02]  /*1fc0*/  IMAD.MOV.U32 R108, RZ, RZ, R196 ;  /* 0x000000ffff6c7224 */ /* 0x000fe400078e00c4 */
.L_x_8702:
[----:B------:R-:W-:Y:S05]  /*1fd0*/  BSYNC B1 ;  /* 0x0000000000017941 */ /* 0x000fea0003800000 */
.L_x_8700:
        /* <DEDUP_REMOVED lines=16> */
.L_x_8706:
[----:B------:R-:W-:Y:S05]  /*20e0*/  BSYNC B2 ;  /* 0x0000000000027941 */ /* 0x000fea0003800000 */
.L_x_8705:
        /* <DEDUP_REMOVED lines=42> */
.L_x_8704:
[----:B------:R-:W-:Y:S05]  /*2390*/  BSYNC B1 ;  /* 0x0000000000017941 */ /* 0x000fea0003800000 */
.L_x_8703:
        /* <DEDUP_REMOVED lines=13> */
.L_x_8699:
[----:B------:R-:W-:Y:S05]  /*2470*/  BSYNC B0 ;  /* 0x0000000000007941 */ /* 0x000fea0003800000 */
.L_x_8697:
        /* <DEDUP_REMOVED lines=8> */
.L_x_8708:
        /* <DEDUP_REMOVED lines=12> */
.L_x_8711:
[----:B------:R-:W-:Y:S02]  /*25c0*/  IMAD.MOV.U32 R114, RZ, RZ, R196 ;  /* 0x000000ffff727224 */ /* 0x000fe400078e00c4 */
.L_x_8712:
[----:B------:R-:W-:Y:S05]  /*25d0*/  BSYNC B1 ;  /* 0x0000000000017941 */ /* 0x000fea0003800000 */
.L_x_8710:
        /* <DEDUP_REMOVED lines=16> */
.L_x_8716:
[----:B------:R-:W-:Y:S05]  /*26e0*/  BSYNC B2 ;  /* 0x0000000000027941 */ /* 0x000fea0003800000 */
.L_x_8715:
        /* <DEDUP_REMOVED lines=42> */
.L_x_8714:
[----:B------:R-:W-:Y:S05]  /*2990*/  BSYNC B1 ;  /* 0x0000000000017941 */ /* 0x000fea0003800000 */
.L_x_8713:
        /* <DEDUP_REMOVED lines=13> */
.L_x_8709:
[----:B------:R-:W-:Y:S05]  /*2a70*/  BSYNC B0 ;  /* 0x0000000000007941 */ /* 0x000fea0003800000 */
.L_x_8707:
        /* <DEDUP_REMOVED lines=8> */
.L_x_8718:
        /* <DEDUP_REMOVED lines=12> */
.L_x_8721:
[----:B------:R-:W-:Y:S02]  /*2bc0*/  IMAD.MOV.U32 R106, RZ, RZ, R196 ;  /* 0x000000ffff6a7224 */ /* 0x000fe400078e00c4 */
.L_x_8722:
[----:B------:R-:W-:Y:S05]  /*2bd0*/  BSYNC B1 ;  /* 0x0000000000017941 */ /* 0x000fea0003800000 */
.L_x_8720:
        /* <DEDUP_REMOVED lines=16> */
.L_x_8726:
[----:B------:R-:W-:Y:S05]  /*2ce0*/  BSYNC B2 ;  /* 0x0000000000027941 */ /* 0x000fea0003800000 */
.L_x_8725:
        /* <DEDUP_REMOVED lines=42> */
.L_x_8724:
[----:B------:R-:W-:Y:S05]  /*2f90*/  BSYNC B1 ;  /* 0x0000000000017941 */ /* 0x000fea0003800000 */
.L_x_8723:
        /* <DEDUP_REMOVED lines=13> */
.L_x_8719:
[----:B------:R-:W-:Y:S05]  /*3070*/  BSYNC B0 ;  /* 0x0000000000007941 */ /* 0x000fea0003800000 */
.L_x_8717:
        /* <DEDUP_REMOVED lines=8> */
.L_x_8728:
        /* <DEDUP_REMOVED lines=12> */
.L_x_8731:
[----:B------:R-:W-:Y:S02]  /*31c0*/  IMAD.MOV.U32 R116, RZ, RZ, R196 ;  /* 0x000000ffff747224 */ /* 0x000fe400078e00c4 */
.L_x_8732:
[----:B------:R-:W-:Y:S05]  /*31d0*/  BSYNC B1 ;  /* 0x0000000000017941 */ /* 0x000fea0003800000 */
.L_x_8730:
        /* <DEDUP_REMOVED lines=16> */
.L_x_8736:
[----:B------:R-:W-:Y:S05]  /*32e0*/  BSYNC B2 ;  /* 0x0000000000027941 */ /* 0x000fea0003800000 */
.L_x_8735:
        /* <DEDUP_REMOVED lines=42> */
.L_x_8734:
[----:B------:R-:W-:Y:S05]  /*3590*/  BSYNC B1 ;  /* 0x0000000000017941 */ /* 0x000fea0003800000 */
.L_x_8733:
        /* <DEDUP_REMOVED lines=13> */
.L_x_8729:
[----:B------:R-:W-:Y:S05]  /*3670*/  BSYNC B0 ;  /* 0x0000000000007941 */ /* 0x000fea0003800000 */
.L_x_8727:
        /* <DEDUP_REMOVED lines=8> */
.L_x_8738:
        /* <DEDUP_REMOVED lines=12> */
.L_x_8741:
[----:B------:R-:W-:Y:S02]  /*37c0*/  IMAD.MOV.U32 R104, RZ, RZ, R196 ;  /* 0x000000ffff687224 */ /* 0x000fe400078e00c4 */
.L_x_8742:
[----:B------:R-:W-:Y:S05]  /*37d0*/  BSYNC B1 ;  /* 0x0000000000017941 */ /* 0x000fea0003800000 */
.L_x_8740:
        /* <DEDUP_REMOVED lines=16> */
.L_x_8746:
[----:B------:R-:W-:Y:S05]  /*38e0*/  BSYNC B2 ;  /* 0x0000000000027941 */ /* 0x000fea0003800000 */
.L_x_8745:
[C---:B------:R-:W-:Y:S01]  /*38f0*/  IMAD.HI.U32 R100, R146.reuse, -0x326172a9, RZ ;  /* 0xcd9e8d5792647827 */ /* 0x040fe200078e00ff */
[----:B------:R-:W-:Y:S01]  /*3900*/  LOP3.LUT R101, R101, R151, R145, 0x96, !PT ;  /* 0x0000009765657212 */ /* 0x000fe200078e9691 */
[----:B------:R-:W-:Y:S02]  /*3910*/  HFMA2.MMA R160, -RZ, RZ, 0, 0 ;  /* 0x00000000ffa07435 */ /* 0x000fe400000001ff */
[----:B------:R-:W-:Y:S01]  /*3920*/  IMAD R102, R146, -0x326172a9, RZ ;  /* 0xcd9e8d5792667824 */ /* 0x000fe200078e02ff */
[----:B------:R-:W-:Y:S01]  /*3930*/  LOP3.LUT R100, R100, R149, R144, 0x96, !PT ;  /* 0x0000009564647212 */ /* 0x000fe200078e9690 */
[----:B------:R-:W-:-:S04]  /*3940*/  IMAD.WIDE.U32 R114, R101, -0x326172a9, RZ ;  /* 0xcd9e8d5765727825 */ /* 0x000fc800078e00ff */
[----:B------:R-:W-:Y:S02]  /*3950*/  IMAD R101, R147, -0x2daee0ad, RZ ;  /* 0xd2511f5393657824 */ /* 0x000fe400078e02ff */
        /* <DEDUP_REMOVED lines=35> */
.L_x_8744:
[----:B------:R-:W-:Y:S05]  /*3b90*/  BSYNC B1 ;  /* 0x0000000000017941 */ /* 0x000fea0003800000 */
.L_x_8743:
[----:B------:R-:W0:Y:S01]  /*3ba0*/  I2F.U32 R100, R104 ;  /* 0x0000006800647306 */ /* 0x000e220000201000 */
[----:B-----5:R-:W-:Y:S01]  /*3bb0*/  HADD2.F32 R101, -RZ, R99.H1_H1 ;  /* 0x30000063ff657230 */ /* 0x020fe20000004100 */
[----:B------:R-:W-:-:S04]  /*3bc0*/  IMAD.MOV.U32 R103, RZ, RZ, 0x2f800000 ;  /* 0x2f800000ff677424 */ /* 0x000fc800078e00ff */
[----:B------:R-:W-:-:S04]  /*3bd0*/  FMUL.FTZ R101, R101, c[0x0][0x1ec] ;  /* 0x00007b0065657a20 */ /* 0x000fc80000410000 */
[----:B------:R-:W-:Y:S02]  /*3be0*/  FMUL.FTZ R101, R101, c[0x0][0x1e8] ;  /* 0x00007a0065657a20 */ /* 0x000fe40000410000 */
[----:B0-----:R-:W-:Y:S01]  /*3bf0*/  FFMA.FTZ R100, R100, R103, 1.1641532182693481445e-10 ;  /* 0x2f00000064647423 */ /* 0x001fe20000010067 */
[----:B------:R-:W-:-:S04]  /*3c00*/  @P0 HADD2.F32 R103, -RZ, R95.H1_H1 ;  /* 0x3000005fff670230 */ /* 0x000fc80000004100 */
[----:B------:R-:W-:Y:S01]  /*3c10*/  FSETP.GTU.FTZ.AND P3, PT, R100, c[0x0][0x1e4], PT ;  /* 0x0000790064007a0b */ /* 0x000fe20003f7c000 */
[----:B------:R-:W-:-:S03]  /*3c20*/  HADD2.F32 R100, -RZ, R91.H1_H1 ;  /* 0x3000005bff647230 */ /* 0x000fc60000004100 */
[----:B------:R-:W-:Y:S02]  /*3c30*/  FSEL R101, R101, RZ, !P3 ;  /* 0x000000ff65657208 */ /* 0x000fe40005800000 */
[----:B------:R-:W-:-:S03]  /*3c40*/  SEL R173, RZ, 0x1, P3 ;  /* 0x00000001ffad7807 */ /* 0x000fc60001800000 */
[----:B------:R-:W-:-:S04]  /*3c50*/  FMUL.FTZ R104, R101, R100 ;  /* 0x0000006465687220 */ /* 0x000fc80000410000 */
[----:B------:R-:W-:Y:S02]  /*3c60*/  @P0 FADD.FTZ R104, R104, R103 ;  /* 0x0000006768680221 */ /* 0x000fe40000010000 */
.L_x_8739:
[----:B------:R-:W-:Y:S05]  /*3c70*/  BSYNC B0 ;  /* 0x0000000000007941 */ /* 0x000fea0003800000 */
.L_x_8737:
[----:B------:R-:W-:Y:S01]  /*3c80*/  IMAD.MOV.U32 R172, RZ, RZ, 0x10 ;  /* 0x00000010ffac7424 */ /* 0x000fe200078e00ff */
[----:B------:R-:W-:Y:S01]  /*3c90*/  F2FP.PACK_AB R103, R104, R105 ;  /* 0x000000696867723e */ /* 0x000fe200000000ff */
[----:B------:R-:W-:Y:S01]  /*3ca0*/  BSSY B0, `(.L_x_8747) ;  /* 0x000001f000007945 */ /* 0x000fe20003800000 */
[----:B------:R-:W-:Y:S01]  /*3cb0*/  F2FP.PACK_AB R102, R106, R107 ;  /* 0x0000006b6a66723e */ /* 0x000fe200000000ff */
[-C--:B------:R-:W-:Y:S01]  /*3cc0*/  IMAD.WIDE.U32 R118, R193, R172.reuse, c[0x0][0x188] ;  /* 0x00006200c1767625 */ /* 0x080fe200078e00ac */
        /* <DEDUP_REMOVED lines=21> */
[----:B------:R-:W-:-:S03]  /*3e20*/  LOP3.LUT R103, R103, R163, R119, 0xfe, !PT ;  /* 0x000000a367677212 */ /* 0x000fc600078efe77 */
[----:B------:R-:W-:Y:S01]  /*3e30*/  IMAD.MOV.U32 R162, RZ, RZ, 0x8 ;  /* 0x00000008ffa27424 */ /* 0x000fe200078e00ff */
[----:B------:R-:W-:Y:S02]  /*3e40*/  LOP3.LUT R161, R100, R118, R102, 0xfe, !PT ;  /* 0x0000007664a17212 */ /* 0x000fe400078efe66 */
[----:B------:R-:W-:Y:S01]  /*3e50*/  LOP3.LUT R101, R103, R101, RZ, 0xfc, !PT ;  /* 0x0000006567657212 */ /* 0x000fe200078efcff */
[----:B------:R-:W-:Y:S01]  /*3e60*/  IMAD.WIDE.U32 R102, R183, R162, c[0x0][0x190] ;  /* 0x00006400b7667625 */ /* 0x000fe200078e00a2 */
[----:B------:R-:W-:-:S05]  /*3e70*/  LOP3.LUT R100, R161, 0xff, R150, 0xf8, !PT ;  /* 0x000000ffa1647812 */ /* 0x000fca00078ef896 */
[----:B------:R0:W-:Y:S02]  /*3e80*/  STG.E.64 [R102.64], R100 ;  /* 0x0000006466007986 */ /* 0x0001e4000c101b04 */
.L_x_8748:
[----:B------:R-:W-:Y:S05]  /*3e90*/  BSYNC B0 ;  /* 0x0000000000007941 */ /* 0x000fea0003800000 */
.L_x_8747:
        /* <DEDUP_REMOVED lines=8> */
[----:B-----5:R-:W-:Y:S01]  /*3f20*/  HADD2.F32 R163, -RZ, R92.H0_H0 ;  /* 0x2000005cffa37230 */ /* 0x020fe20000004100 */
[----:B------:R-:W-:Y:S05]  /*3f30*/  BRA `(.L_x_8751) ;  /* 0x0000057000007947 */ /* 0x000fea0003800000 */
.L_x_8750:
        /* <DEDUP_REMOVED lines=12> */
.L_x_8753:
[----:B------:R-:W-:Y:S02]  /*4000*/  IMAD.MOV.U32 R118, RZ, RZ, R196 ;  /* 0x000000ffff767224 */ /* 0x000fe400078e00c4 */
.L_x_8754:
[----:B------:R-:W-:Y:S05]  /*4010*/  BSYNC B1 ;  /* 0x0000000000017941 */ /* 0x000fea0003800000 */
.L_x_8752:
        /* <DEDUP_REMOVED lines=16> */
.L_x_8758:
[----:B------:R-:W-:Y:S05]  /*4120*/  BSYNC B2 ;  /* 0x0000000000027941 */ /* 0x000fea0003800000 */
.L_x_8757:
[----:B------:R-:W-:Y:S01]  /*4130*/  IMAD.HI.U32 R100, R146, -0x326172a9, RZ ;  /* 0xcd9e8d5792647827 */ /* 0x000fe200078e00ff */
[----:B------:R-:W-:-:S03]  /*4140*/  LOP3.LUT R101, R101, R151, R145, 0x96, !PT ;  /* 0x0000009765657212 */ /* 0x000fc600078e9691 */
[----:B-1----:R-:W-:Y:S01]  /*4150*/  IMAD R116, R146, -0x326172a9, RZ ;  /* 0xcd9e8d5792747824 */ /* 0x002fe200078e02ff */
        /* <DEDUP_REMOVED lines=39> */
.L_x_8756:
[----:B------:R-:W-:Y:S05]  /*43d0*/  BSYNC B1 ;  /* 0x0000000000017941 */ /* 0x000fea0003800000 */
.L_x_8755:
[----:B------:R-:W0:Y:S01]  /*43e0*/  I2F.U32 R101, R118 ;  /* 0x0000007600657306 */ /* 0x000e220000201000 */
[----:B-----5:R-:W-:Y:S01]  /*43f0*/  HADD2.F32 R103, -RZ, R96.H0_H0 ;  /* 0x20000060ff677230 */ /* 0x020fe20000004100 */
[----:B------:R-:W-:Y:S01]  /*4400*/  IMAD.MOV.U32 R102, RZ, RZ, 0x2f800000 ;  /* 0x2f800000ff667424 */ /* 0x000fe200078e00ff */
[----:B-1----:R-:W-:-:S03]  /*4410*/  @P0 HADD2.F32 R114, -RZ, R92.H0_H0 ;  /* 0x2000005cff720230 */ /* 0x002fc60000004100 */
[----:B------:R-:W-:-:S04]  /*4420*/  FMUL.FTZ R103, R103, c[0x0][0x1ec] ;  /* 0x00007b0067677a20 */ /* 0x000fc80000410000 */
[----:B------:R-:W-:Y:S02]  /*4430*/  FMUL.FTZ R103, R103, c[0x0][0x1e8] ;  /* 0x00007a0067677a20 */ /* 0x000fe40000410000 */
[----:B0-----:R-:W-:Y:S01]  /*4440*/  FFMA.FTZ R101, R101, R102, 1.1641532182693481445e-10 ;  /* 0x2f00000065657423 */ /* 0x001fe20000010066 */
[----:B------:R-:W-:-:S04]  /*4450*/  HADD2.F32 R102, -RZ, R84.H0_H0 ;  /* 0x20000054ff667230 */ /* 0x000fc80000004100 */
[----:B------:R-:W-:-:S04]  /*4460*/  FSETP.GTU.FTZ.AND P3, PT, R101, c[0x0][0x1e4], PT ;  /* 0x0000790065007a0b */ /* 0x000fc80003f7c000 */
[----:B------:R-:W-:Y:S02]  /*4470*/  FSEL R163, R103, RZ, !P3 ;  /* 0x000000ff67a37208 */ /* 0x000fe40005800000 */
[----:B------:R-:W-:-:S03]  /*4480*/  SEL R150, RZ, 0x1, P3 ;  /* 0x00000001ff967807 */ /* 0x000fc60001800000 */
[----:B------:R-:W-:-:S04]  /*4490*/  FMUL.FTZ R163, R163, R102 ;  /* 0x00000066a3a37220 */ /* 0x000fc80000410000 */
[----:B------:R-:W-:Y:S02]  /*44a0*/  @P0 FADD.FTZ R163, R114, R163 ;  /* 0x000000a372a30221 */ /* 0x000fe40000010000 */
.L_x_8751:
[----:B------:R-:W-:Y:S05]  /*44b0*/  BSYNC B0 ;  /* 0x0000000000007941 */ /* 0x000fea0003800000 */
.L_x_8749:
        /* <DEDUP_REMOVED lines=8> */
.L_x_8760:
        /* <DEDUP_REMOVED lines=12> */
.L_x_8763:
[----:B------:R-:W-:Y:S02]  /*4600*/  IMAD.MOV.U32 R118, RZ, RZ, R196 ;  /* 0x000000ffff767224 */ /* 0x000fe400078e00c4 */
.L_x_8764:
[----:B------:R-:W-:Y:S05]  /*4610*/  BSYNC B1 ;  /* 0x0000000000017941 */ /* 0x000fea0003800000 */
.L_x_8762:
        /* <DEDUP_REMOVED lines=16> */
.L_x_8768:
[----:B------:R-:W-:Y:S05]  /*4720*/  BSYNC B2 ;  /* 0x0000000000027941 */ /* 0x000fea0003800000 */
.L_x_8767:
        /* <DEDUP_REMOVED lines=42> */
.L_x_8766:
[----:B------:R-:W-:Y:S05]  /*49d0*/  BSYNC B1 ;  /* 0x0000000000017941 */ /* 0x000fea0003800000 */
.L_x_8765:
[----:B------:R-:W0:Y:S01]  /*49e0*/  I2F.U32 R100, R118 ;  /* 0x0000007600647306 */ /* 0x000e220000201000 */
[----:B-----5:R-:W-:Y:S01]  /*49f0*/  HADD2.F32 R102, -RZ, R96.H1_H1 ;  /* 0x30000060ff667230 */ /* 0x020fe20000004100 */
[----:B------:R-:W-:Y:S01]  /*4a00*/  IMAD.MOV.U32 R103, RZ, RZ, 0x2f800000 ;  /* 0x2f800000ff677424 */ /* 0x000fe200078e00ff */
[----:B-1----:R-:W-:-:S03]  /*4a10*/  @P0 HADD2.F32 R115, -RZ, R92.H1_H1 ;  /* 0x3000005cff730230 */ /* 0x002fc60000004100 */
        /* <DEDUP_REMOVED lines=9> */
.L_x_8761:
[----:B------:R-:W-:Y:S05]  /*4ab0*/  BSYNC B0 ;  /* 0x0000000000007941 */ /* 0x000fea0003800000 */
.L_x_8759:
        /* <DEDUP_REMOVED lines=8> */
.L_x_8770:
        /* <DEDUP_REMOVED lines=12> */
.L_x_8773:
[----:B------:R-:W-:Y:S02]  /*4c00*/  IMAD.MOV.U32 R118, RZ, RZ, R196 ;  /* 0x000000ffff767224 */ /* 0x000fe400078e00c4 */
.L_x_8774:
[----:B------:R-:W-:Y:S05]  /*4c10*/  BSYNC B1 ;  /* 0x0000000000017941 */ /* 0x000fea0003800000 */
.L_x_8772:
        /* <DEDUP_REMOVED lines=16> */
.L_x_8778:
[----:B------:R-:W-:Y:S05]  /*4d20*/  BSYNC B2 ;  /* 0x0000000000027941 */ /* 0x000fea0003800000 */
.L_x_8777:
        /* <DEDUP_REMOVED lines=42> */
.L_x_8776:
[----:B------:R-:W-:Y:S05]  /*4fd0*/  BSYNC B1 ;  /* 0x0000000000017941 */ /* 0x000fea0003800000 */
.L_x_8775:
        /* <DEDUP_REMOVED lines=13> */
.L_x_8771:
[----:B------:R-:W-:Y:S05]  /*50b0*/  BSYNC B0 ;  /* 0x0000000000007941 */ /* 0x000fea0003800000 */
.L_x_8769:
        /* <DEDUP_REMOVED lines=8> */
.L_x_8780:
        /* <DEDUP_REMOVED lines=12> */
.L_x_8783:
[----:B------:R-:W-:Y:S02]  /*5200*/  IMAD.MOV.U32 R118, RZ, RZ, R196 ;  /* 0x000000ffff767224 */ /* 0x000fe400078e00c4 */
.L_x_8784:
[----:B------:R-:W-:Y:S05]  /*5210*/  BSYNC B1 ;  /* 0x0000000000017941 */ /* 0x000fea0003800000 */
.L_x_8782:
        /* <DEDUP_REMOVED lines=16> */
.L_x_8788:
[----:B------:R-:W-:Y:S05]  /*5320*/  BSYNC B2 ;  /* 0x0000000000027941 */ /* 0x000fea0003800000 */
.L_x_8787:
        /* <DEDUP_REMOVED lines=42> */
.L_x_8786:
[----:B------:R-:W-:Y:S05]  /*55d0*/  BSYNC B1 ;  /* 0x0000000000017941 */ /* 0x000fea0003800000 */
.L_x_8785:
        /* <DEDUP_REMOVED lines=13> */
.L_x_8781:
[----:B------:R-:W-:Y:S05]  /*56b0*/  BSYNC B0 ;  /* 0x0000000000007941 */ /* 0x000fea0003800000 */
.L_x_8779:
        /* <DEDUP_REMOVED lines=8> */
.L_x_8790:
        /* <DEDUP_REMOVED lines=12> */
.L_x_8793:
[----:B------:R-:W-:Y:S02]  /*5800*/  IMAD.MOV.U32 R118, RZ, RZ, R196 ;  /* 0x000000ffff767224 */ /* 0x000fe400078e00c4 */
.L_x_8794:
[----:B------:R-:W-:Y:S05]  /*5810*/  BSYNC B1 ;  /* 0x0000000000017941 */ /* 0x000fea0003800000 */
.L_x_8792:
        /* <DEDUP_REMOVED lines=16> */
.L_x_8798:
[----:B------:R-:W-:Y:S05]  /*5920*/  BSYNC B2 ;  /* 0x0000000000027941 */ /* 0x000fea0003800000 */
.L_x_8797:
        /* <DEDUP_REMOVED lines=42> */
.L_x_8796:
[----:B------:R-:W-:Y:S05]  /*5bd0*/  BSYNC B1 ;  /* 0x0000000000017941 */ /* 0x000fea0003800000 */
.L_x_8795:
        /* <DEDUP_REMOVED lines=13> */
.L_x_8791:
[----:B------:R-:W-:Y:S05]  /*5cb0*/  BSYNC B0 ;  /* 0x0000000000007941 */ /* 0x000fea0003800000 */
.L_x_8789:
        /* <DEDUP_REMOVED lines=8> */
.L_x_8800:
        /* <DEDUP_REMOVED lines=12> */
.L_x_8803:
[----:B------:R-:W-:Y:S02]  /*5e00*/  IMAD.MOV.U32 R116, RZ, RZ, R196 ;  /* 0x000000ffff747224 */ /* 0x000fe400078e00c4 */
.L_x_8804:
[----:B------:R-:W-:Y:S05]  /*5e10*/  BSYNC B1 ;  /* 0x0000000000017941 */ /* 0x000fea0003800000 */
.L_x_8802:
        /* <DEDUP_REMOVED lines=16> */
.L_x_8808:
[----:B------:R-:W-:Y:S05]  /*5f20*/  BSYNC B2 ;  /* 0x0000000000027941 */ /* 0x000fea0003800000 */
.L_x_8807:
        /* <DEDUP_REMOVED lines=42> */
.L_x_8806:
[----:B------:R-:W-:Y:S05]  /*61d0*/  BSYNC B1 ;  /* 0x0000000000017941 */ /* 0x000fea0003800000 */
.L_x_8805:
        /* <DEDUP_REMOVED lines=13> */
.L_x_8801:
[----:B------:R-:W-:Y:S05]  /*62b0*/  BSYNC B0 ;  /* 0x0000000000007941 */ /* 0x000fea0003800000 */
.L_x_8799:
        /* <DEDUP_REMOVED lines=8> */
.L_x_8810:
        /* <DEDUP_REMOVED lines=12> */
.L_x_8813:
[----:B------:R-:W-:Y:S02]  /*6400*/  IMAD.MOV.U32 R157, RZ, RZ, R196 ;  /* 0x000000ffff9d7224 */ /* 0x000fe400078e00c4 */
.L_x_8814:
[----:B------:R-:W-:Y:S05]  /*6410*/  BSYNC B1 ;  /* 0x0000000000017941 */ /* 0x000fea0003800000 */
.L_x_8812:
        /* <DEDUP_REMOVED lines=16> */
.L_x_8818:
[----:B------:R-:W-:Y:S05]  /*6520*/  BSYNC B2 ;  /* 0x0000000000027941 */ /* 0x000fea0003800000 */
.L_x_8817:
        /* <DEDUP_REMOVED lines=42> */
.L_x_8816:
[----:B------:R-:W-:Y:S05]  /*67d0*/  BSYNC B1 ;  /* 0x0000000000017941 */ /* 0x000fea0003800000 */
.L_x_8815:
[----:B------:R-:W0:Y:S01]  /*67e0*/  I2F.U32 R101, R157 ;  /* 0x0000009d00657306 */ /* 0x000e220000201000 */
[----:B-----5:R-:W-:Y:S01]  /*67f0*/  HADD2.F32 R103, -RZ, R99.H0_H0 ;  /* 0x20000063ff677230 */ /* 0x020fe20000004100 */
[----:B------:R-:W-:Y:S01]  /*6800*/  IMAD.MOV.U32 R102, RZ, RZ, 0x2f800000 ;  /* 0x2f800000ff667424 */ /* 0x000fe200078e00ff */
[----:B------:R-:W-:-:S03]  /*6810*/  @P0 HADD2.F32 R114, -RZ, R95.H0_H0 ;  /* 0x2000005fff720230 */ /* 0x000fc60000004100 */
[----:B------:R-:W-:-:S04]  /*6820*/  FMUL.FTZ R103, R103, c[0x0][0x1ec] ;  /* 0x00007b0067677a20 */ /* 0x000fc80000410000 */
[----:B------:R-:W-:Y:S02]  /*6830*/  FMUL.FTZ R103, R103, c[0x0][0x1e8] ;  /* 0x00007a0067677a20 */ /* 0x000fe40000410000 */
[----:B0-----:R-:W-:Y:S01]  /*6840*/  FFMA.FTZ R101, R101, R102, 1.1641532182693481445e-10 ;  /* 0x2f00000065657423 */ /* 0x001fe20000010066 */
[----:B------:R-:W-:-:S04]  /*6850*/  HADD2.F32 R102, -RZ, R87.H0_H0 ;  /* 0x20000057ff667230 */ /* 0x000fc80000004100 */
[----:B------:R-:W-:-:S04]  /*6860*/  FSETP.GTU.FTZ.AND P3, PT, R101, c[0x0][0x1e4], PT ;  /* 0x0000790065007a0b */ /* 0x000fc80003f7c000 */
[----:B------:R-:W-:Y:S02]  /*6870*/  FSEL R115, R103, RZ, !P3 ;  /* 0x000000ff67737208 */ /* 0x000fe40005800000 */
[----:B------:R-:W-:-:S03]  /*6880*/  SEL R101, RZ, 0x1, P3 ;  /* 0x00000001ff657807 */ /* 0x000fc60001800000 */
[----:B------:R-:W-:Y:S01]  /*6890*/  FMUL.FTZ R115, R115, R102 ;  /* 0x0000006673737220 */ /* 0x000fe20000410000 */
[----:B------:R-:W-:-:S03]  /*68a0*/  PRMT R157, R101, 0x7610, R157 ;  /* 0x00007610659d7816 */ /* 0x000fc6000000009d */
[----:B------:R-:W-:Y:S02]  /*68b0*/  @P0 FADD.FTZ R115, R114, R115 ;  /* 0x0000007372730221 */ /* 0x000fe40000010000 */
.L_x_8811:
[----:B------:R-:W-:Y:S05]  /*68c0*/  BSYNC B0 ;  /* 0x0000000000007941 */ /* 0x000fea0003800000 */
.L_x_8809:
        /* <DEDUP_REMOVED lines=8> */
.L_x_8820:
        /* <DEDUP_REMOVED lines=12> */
.L_x_8823:
[----:B------:R-:W-:Y:S02]  /*6a10*/  IMAD.MOV.U32 R114, RZ, RZ, R196 ;  /* 0x000000ffff727224 */ /* 0x000fe400078e00c4 */
.L_x_8824:
[----:B------:R-:W-:Y:S05]  /*6a20*/  BSYNC B1 ;  /* 0x0000000000017941 */ /* 0x000fea0003800000 */
.L_x_8822:
        /* <DEDUP_REMOVED lines=16> */
.L_x_8828:
[----:B------:R-:W-:Y:S05]  /*6b30*/  BSYNC B2 ;  /* 0x0000000000027941 */ /* 0x000fea0003800000 */
.L_x_8827:
        /* <DEDUP_REMOVED lines=42> */
.L_x_8826:
[----:B------:R-:W-:Y:S05]  /*6de0*/  BSYNC B1 ;  /* 0x0000000000017941 */ /* 0x000fea0003800000 */
.L_x_8825:
        /* <DEDUP_REMOVED lines=13> */
.L_x_8821:
[----:B------:R-:W-:Y:S05]  /*6ec0*/  BSYNC B0 ;  /* 0x0000000000007941 */ /* 0x000fea0003800000 */
.L_x_8819:
[-C--:B------:R-:W-:Y:S01]  /*6ed0*/  IMAD.WIDE.U32 R166, R167, R172.reuse, c[0x0][0x188] ;  /* 0x00006200a7a67625 */ /* 0x080fe200078e00ac */
[----:B------:R-:W-:Y:S01]  /*6ee0*/  F2FP.PACK_AB R103, R114, R115 ;  /* 0x000000737267723e */ /* 0x000fe200000000ff */
[----:B------:R-:W-:Y:S01]  /*6ef0*/  BSSY B0, `(.L_x_8829) ;  /* 0x000001e000007945 */ /* 0x000fe20003800000 */
[----:B------:R-:W-:Y:S02]  /*6f00*/  F2FP.PACK_AB R102, R116, R117 ;  /* 0x000000757466723e */ /* 0x000fe400000000ff */
        /* <DEDUP_REMOVED lines=20> */
[----:B------:R-:W-:Y:S01]  /*7050*/  IMAD.WIDE.U32 R100, R101, 0x100, RZ ;  /* 0x0000010065647825 */ /* 0x000fe200078e00ff */
[----:B------:R-:W-:Y:S02]  /*7060*/  MOV R170, 0x8 ;  /* 0x0000000800aa7802 */ /* 0x000fe40000000f00 */
[----:B------:R-:W-:Y:S02]  /*7070*/  LOP3.LUT R171, R103, R171, R167, 0xfe, !PT ;  /* 0x000000ab67ab7212 */ /* 0x000fe400078efea7 */
[----:B------:R-:W-:Y:S01]  /*7080*/  LOP3.LUT R175, R100, R166, R102, 0xfe, !PT ;  /* 0x000000a664af7212 */ /* 0x000fe200078efe66 */
[----:B------:R-:W-:Y:S01]  /*7090*/  IMAD.WIDE.U32 R102, R169, R170, c[0x0][0x190] ;  /* 0x00006400a9667625 */ /* 0x000fe200078e00aa */
[----:B------:R-:W-:Y:S02]  /*70a0*/  LOP3.LUT R101, R171, R101, RZ, 0xfc, !PT ;  /* 0x00000065ab657212 */ /* 0x000fe400078efcff */
[----:B------:R-:W-:-:S05]  /*70b0*/  LOP3.LUT R100, R175, 0xff, R150, 0xf8, !PT ;  /* 0x000000ffaf647812 */ /* 0x000fca00078ef896 */
[----:B------:R0:W-:Y:S02]  /*70c0*/  STG.E.64 [R102.64], R100 ;  /* 0x0000006466007986 */ /* 0x0001e4000c101b04 */
.L_x_8830:
[----:B------:R-:W-:Y:S05]  /*70d0*/  BSYNC B0 ;  /* 0x0000000000007941 */ /* 0x000fea0003800000 */
.L_x_8829:
        /* <DEDUP_REMOVED lines=10> */
.L_x_8832:
        /* <DEDUP_REMOVED lines=12> */
.L_x_8835:
[----:B------:R-:W-:Y:S02]  /*7240*/  IMAD.MOV.U32 R150, RZ, RZ, R196 ;  /* 0x000000ffff967224 */ /* 0x000fe400078e00c4 */
.L_x_8836:
[----:B------:R-:W-:Y:S05]  /*7250*/  BSYNC B1 ;  /* 0x0000000000017941 */ /* 0x000fea0003800000 */
.L_x_8834:
        /* <DEDUP_REMOVED lines=16> */
.L_x_8840:
[----:B------:R-:W-:Y:S05]  /*7360*/  BSYNC B2 ;  /* 0x0000000000027941 */ /* 0x000fea0003800000 */
.L_x_8839:
[----:B------:R-:W-:Y:S01]  /*7370*/  IMAD.HI.U32 R100, R146, -0x326172a9, RZ ;  /* 0xcd9e8d5792647827 */ /* 0x000fe200078e00ff */
[----:B------:R-:W-:-:S03]  /*7380*/  LOP3.LUT R101, R101, R151, R145, 0x96, !PT ;  /* 0x0000009765657212 */ /* 0x000fc600078e9691 */
[----:B------:R-:W-:Y:S01]  /*7390*/  IMAD R158, R146, -0x326172a9, RZ ;  /* 0xcd9e8d57929e7824 */ /* 0x000fe200078e02ff */
[----:B------:R-:W-:Y:S01]  /*73a0*/  LOP3.LUT R100, R100, R149, R144, 0x96, !PT ;  /* 0x0000009564647212 */ /* 0x000fe200078e9690 */
[----:B------:R-:W-:-:S04]  /*73b0*/  IMAD.WIDE.U32 R102, R101, -0x326172a9, RZ ;  /* 0xcd9e8d5765667825 */ /* 0x000fc800078e00ff */
[----:B------:R-:W-:Y:S01]  /*73c0*/  IMAD R101, R147, -0x2daee0ad, RZ ;  /* 0xd2511f5393657824 */ /* 0x000fe200078e02ff */
[----:B------:R-:W-:Y:S01]  /*73d0*/  LOP3.LUT R158, R103, R158, R3, 0x96, !PT ;  /* 0x0000009e679e7212 */ /* 0x000fe200078e9603 */
[----:B-1----:R-:W-:-:S04]  /*73e0*/  IMAD.WIDE.U32 R118, R100, -0x2daee0ad, RZ ;  /* 0xd2511f5364767825 */ /* 0x002fc800078e00ff */
        /* <DEDUP_REMOVED lines=34> */
.L_x_8838:
[----:B------:R-:W-:Y:S05]  /*7610*/  BSYNC B1 ;  /* 0x0000000000017941 */ /* 0x000fea0003800000 */
.L_x_8837:
[----:B------:R-:W0:Y:S01]  /*7620*/  I2F.U32 R101, R150 ;  /* 0x0000009600657306 */ /* 0x000e220000201000 */
[----:B------:R-:W-:Y:S01]  /*7630*/  HFMA2.MMA R102, -RZ, RZ, 0.1171875, 0 ;  /* 0x2f800000ff667435 */ /* 0x000fe200000001ff */
[----:B-----5:R-:W-:Y:S02]  /*7640*/  HADD2.F32 R103, -RZ, R96.H0_H0 ;  /* 0x20000060ff677230 */ /* 0x020fe40000004100 */
        /* <DEDUP_REMOVED lines=11> */
.L_x_8833:
[----:B------:R-:W-:Y:S05]  /*7700*/  BSYNC B0 ;  /* 0x0000000000007941 */ /* 0x000fea0003800000 */
.L_x_8831:
        /* <DEDUP_REMOVED lines=8> */
.L_x_8842:
        /* <DEDUP_REMOVED lines=12> */
.L_x_8845:
[----:B------:R-:W-:Y:S02]  /*7850*/  IMAD.MOV.U32 R152, RZ, RZ, R196 ;  /* 0x000000ffff987224 */ /* 0x000fe400078e00c4 */
.L_x_8846:
[----:B------:R-:W-:Y:S05]  /*7860*/  BSYNC B1 ;  /* 0x0000000000017941 */ /* 0x000fea0003800000 */
.L_x_8844:
        /* <DEDUP_REMOVED lines=16> */
.L_x_8850:
[----:B------:R-:W-:Y:S05]  /*7970*/  BSYNC B2 ;  /* 0x0000000000027941 */ /* 0x000fea0003800000 */
.L_x_8849:
        /* <DEDUP_REMOVED lines=42> */
.L_x_8848:
[----:B------:R-:W-:Y:S05]  /*7c20*/  BSYNC B1 ;  /* 0x0000000000017941 */ /* 0x000fea0003800000 */
.L_x_8847:
[----:B------:R-:W0:Y:S01]  /*7c30*/  I2F.U32 R100, R152 ;  /* 0x0000009800647306 */ /* 0x000e220000201000 */
[----:B------:R-:W-:Y:S01]  /*7c40*/  HFMA2.MMA R103, -RZ, RZ, 0.1171875, 0 ;  /* 0x2f800000ff677435 */ /* 0x000fe200000001ff */
[----:B-----5:R-:W-:Y:S02]  /*7c50*/  HADD2.F32 R102, -RZ, R96.H1_H1 ;  /* 0x30000060ff667230 */ /* 0x020fe40000004100 */
        /* <DEDUP_REMOVED lines=8> */
[----:B------:R-:W-:Y:S01]  /*7ce0*/  FMUL.FTZ R170, R170, R103 ;  /* 0x00000067aaaa7220 */ /* 0x000fe20000410000 */
[----:B------:R-:W-:-:S03]  /*7cf0*/  PRMT R152, R100, 0x7610, R152 ;  /* 0x0000761064987816 */ /* 0x000fc60000000098 */
[----:B------:R-:W-:Y:S02]  /*7d00*/  @P0 FADD.FTZ R170, R119, R170 ;  /* 0x000000aa77aa0221 */ /* 0x000fe40000010000 */
.L_x_8843:
[----:B------:R-:W-:Y:S05]  /*7d10*/  BSYNC B0 ;  /* 0x0000000000007941 */ /* 0x000fea0003800000 */
.L_x_8841:
        /* <DEDUP_REMOVED lines=8> */
.L_x_8852:
        /* <DEDUP_REMOVED lines=12> */
.L_x_8855:
[----:B------:R-:W-:Y:S02]  /*7e60*/  IMAD.MOV.U32 R153, RZ, RZ, R196 ;  /* 0x000000ffff997224 */ /* 0x000fe400078e00c4 */
.L_x_8856:
[----:B------:R-:W-:Y:S05]  /*7e70*/  BSYNC B1 ;  /* 0x0000000000017941 */ /* 0x000fea0003800000 */
.L_x_8854:
        /* <DEDUP_REMOVED lines=16> */
.L_x_8860:
[----:B------:R-:W-:Y:S05]  /*7f80*/  BSYNC B2 ;  /* 0x0000000000027941 */ /* 0x000fea0003800000 */
.L_x_8859:
        /* <DEDUP_REMOVED lines=42> */
.L_x_8858:
[----:B------:R-:W-:Y:S05]  /*8230*/  BSYNC B1 ;  /* 0x0000000000017941 */ /* 0x000fea0003800000 */
.L_x_8857:
        /* <DEDUP_REMOVED lines=14> */
.L_x_8853:
[----:B------:R-:W-:Y:S05]  /*8320*/  BSYNC B0 ;  /* 0x0000000000007941 */ /* 0x000fea0003800000 */
.L_x_8851:
        /* <DEDUP_REMOVED lines=8> */
.L_x_8862:
        /* <DEDUP_REMOVED lines=12> */
.L_x_8865:
[----:B------:R-:W-:Y:S02]  /*8470*/  IMAD.MOV.U32 R154, RZ, RZ, R196 ;  /* 0x000000ffff9a7224 */ /* 0x000fe400078e00c4 */
.L_x_8866:
[----:B------:R-:W-:Y:S05]  /*8480*/  BSYNC B1 ;  /* 0x0000000000017941 */ /* 0x000fea0003800000 */
.L_x_8864:
        /* <DEDUP_REMOVED lines=16> */
.L_x_8870:
[----:B------:R-:W-:Y:S05]  /*8590*/  BSYNC B2 ;  /* 0x0000000000027941 */ /* 0x000fea0003800000 */
.L_x_8869:
        /* <DEDUP_REMOVED lines=42> */
.L_x_8868:
[----:B------:R-:W-:Y:S05]  /*8840*/  BSYNC B1 ;  /* 0x0000000000017941 */ /* 0x000fea0003800000 */
.L_x_8867:
        /* <DEDUP_REMOVED lines=14> */
.L_x_8863:
[----:B------:R-:W-:Y:S05]  /*8930*/  BSYNC B0 ;  /* 0x0000000000007941 */ /* 0x000fea0003800000 */
.L_x_8861:
        /* <DEDUP_REMOVED lines=8> */
.L_x_8872:
        /* <DEDUP_REMOVED lines=12> */
.L_x_8875:
[----:B------:R-:W-:Y:S02]  /*8a80*/  IMAD.MOV.U32 R155, RZ, RZ, R196 ;  /* 0x000000ffff9b7224 */ /* 0x000fe400078e00c4 */
.L_x_8876:
[----:B------:R-:W-:Y:S05]  /*8a90*/  BSYNC B1 ;  /* 0x0000000000017941 */ /* 0x000fea0003800000 */
.L_x_8874:
        /* <DEDUP_REMOVED lines=16> */
.L_x_8880:
[----:B------:R-:W-:Y:S05]  /*8ba0*/  BSYNC B2 ;  /* 0x0000000000027941 */ /* 0x000fea0003800000 */
.L_x_8879:
        /* <DEDUP_REMOVED lines=42> */
.L_x_8878:
[----:B------:R-:W-:Y:S05]  /*8e50*/  BSYNC B1 ;  /* 0x0000000000017941 */ /* 0x000fea0003800000 */
.L_x_8877:
        /* <DEDUP_REMOVED lines=14> */
.L_x_8873:
[----:B------:R-:W-:Y:S05]  /*8f40*/  BSYNC B0 ;  /* 0x0000000000007941 */ /* 0x000fea0003800000 */
.L_x_8871:
        /* <DEDUP_REMOVED lines=8> */
.L_x_8882:
        /* <DEDUP_REMOVED lines=12> */
.L_x_8885:
[----:B------:R-:W-:Y:S02]  /*9090*/  IMAD.MOV.U32 R156, RZ, RZ, R196 ;  /* 0x000000ffff9c7224 */ /* 0x000fe400078e00c4 */
.L_x_8886:
[----:B------:R-:W-:Y:S05]  /*90a0*/  BSYNC B1 ;  /* 0x0000000000017941 */ /* 0x000fea0003800000 */
.L_x_8884:
        /* <DEDUP_REMOVED lines=16> */
.L_x_8890:
[----:B------:R-:W-:Y:S05]  /*91b0*/  BSYNC B2 ;  /* 0x0000000000027941 */ /* 0x000fea0003800000 */
.L_x_8889:
        /* <DEDUP_REMOVED lines=42> */
.L_x_8888:
[----:B------:R-:W-:Y:S05]  /*9460*/  BSYNC B1 ;  /* 0x0000000000017941 */ /* 0x000fea0003800000 */
.L_x_8887:
        /* <DEDUP_REMOVED lines=14> */
.L_x_8883:
[----:B------:R-:W-:Y:S05]  /*9550*/  BSYNC B0 ;  /* 0x0000000000007941 */ /* 0x000fea0003800000 */
.L_x_8881:
[----:B------:R-:W-:Y:S01]  /*9560*/  BSSY B0, `(.L_x_8891) ;  /* 0x0000060000007945 */ /* 0x000fe20003800000 */
[----:B------:R-:W-:Y:S05]  /*9570*/  @P2 BRA `(.L_x_8892) ;  /* 0x0000006000002947 */ /* 0x000fea0003800000 */
[----:B-1----:R-:W-:Y:S02]  /*9580*/  IMAD.MOV.U32 R165, RZ, RZ, RZ ;  /* 0x000000ffffa57224 */ /* 0x002fe400078e00ff */
[----:B------:R-:W-:Y:S01]  /*9590*/  IMAD.MOV.U32 R100, RZ, RZ, R101 ;  /* 0x000000ffff647224 */ /* 0x000fe200078e0065 */
[----:B------:R-:W-:Y:S05]  /*95a0*/  @!P0 BRA `(.L_x_8893) ;  /* 0x000005b000008947 */ /* 0x000fea0003800000 */
[----:B------:R-:W-:Y:S01]  /*95b0*/  MOV R100, R101 ;  /* 0x0000006500647202 */ /* 0x000fe20000000f00 */
[----:B-----5:R-:W-:Y:S01]  /*95c0*/  HADD2.F32 R165, -RZ, R95.H0_H0 ;  /* 0x2000005fffa57230 */ /* 0x020fe20000004100 */
[----:B------:R-:W-:Y:S05]  /*95d0*/  BRA `(.L_x_8893) ;  /* 0x0000058000007947 */ /* 0x000fea0003800000 */
.L_x_8892:
        /* <DEDUP_REMOVED lines=12> */
.L_x_8895:
[----:B------:R-:W-:Y:S02]  /*96a0*/  IMAD.MOV.U32 R157, RZ, RZ, R196 ;  /* 0x000000ffff9d7224 */ /* 0x000fe400078e00c4 */
.L_x_8896:
[----:B------:R-:W-:Y:S05]  /*96b0*/  BSYNC B1 ;  /* 0x0000000000017941 */ /* 0x000fea0003800000 */
.L_x_8894:
        /* <DEDUP_REMOVED lines=16> */
.L_x_8900:
[----:B------:R-:W-:Y:S05]  /*97c0*/  BSYNC B2 ;  /* 0x0000000000027941 */ /* 0x000fea0003800000 */
.L_x_8899:
        /* <DEDUP_REMOVED lines=42> */
.L_x_8898:
[----:B------:R-:W-:Y:S05]  /*9a70*/  BSYNC B1 ;  /* 0x0000000000017941 */ /* 0x000fea0003800000 */
.L_x_8897:
        /* <DEDUP_REMOVED lines=14> */
.L_x_8893:
[----:B------:R-:W-:Y:S05]  /*9b60*/  BSYNC B0 ;  /* 0x0000000000007941 */ /* 0x000fea0003800000 */
.L_x_8891:
        /* <DEDUP_REMOVED lines=8> */
.L_x_8902:
        /* <DEDUP_REMOVED lines=12> */
.L_x_8905:
[----:B------:R-:W-:Y:S02]  /*9cb0*/  IMAD.MOV.U32 R164, RZ, RZ, R196 ;  /* 0x000000ffffa47224 */ /* 0x000fe400078e00c4 */
.L_x_8906:
[----:B------:R-:W-:Y:S05]  /*9cc0*/  BSYNC B1 ;  /* 0x0000000000017941 */ /* 0x000fea0003800000 */
.L_x_8904:
        /* <DEDUP_REMOVED lines=16> */
.L_x_8910:
[----:B------:R-:W-:Y:S05]  /*9dd0*/  BSYNC B2 ;  /* 0x0000000000027941 */ /* 0x000fea0003800000 */
.L_x_8909:
        /* <DEDUP_REMOVED lines=42> */
.L_x_8908:
[----:B------:R-:W-:Y:S05]  /*a080*/  BSYNC B1 ;  /* 0x0000000000017941 */ /* 0x000fea0003800000 */
.L_x_8907:
[----:B------:R-:W0:Y:S01]  /*a090*/  I2F.U32 R100, R164 ;  /* 0x000000a400647306 */ /* 0x000e220000201000 */
[----:B------:R-:W-:Y:S01]  /*a0a0*/  HFMA2.MMA R101, -RZ, RZ, 0.1171875, 0 ;  /* 0x2f800000ff657435 */ /* 0x000fe200000001ff */
[----:B-----5:R-:W-:Y:S02]  /*a0b0*/  HADD2.F32 R102, -RZ, R99.H1_H1 ;  /* 0x30000063ff667230 */ /* 0x020fe40000004100 */
        /* <DEDUP_REMOVED lines=10> */
.L_x_8903:
[----:B------:R-:W-:Y:S05]  /*a160*/  BSYNC B0 ;  /* 0x0000000000007941 */ /* 0x000fea0003800000 */
.L_x_8901:
        /* <DEDUP_REMOVED lines=25> */
[----:B------:R-:W-:Y:S01]  /*a300*/  LOP3.LUT R181, R103, R181, R177, 0xfe, !PT ;  /* 0x000000b567b57212 */ /* 0x000fe200078efeb1 */
[----:B------:R-:W-:Y:S01]  /*a310*/  IMAD.MOV.U32 R180, RZ, RZ, 0x8 ;  /* 0x00000008ffb47424 */ /* 0x000fe200078e00ff */
[----:B------:R-:W-:Y:S02]  /*a320*/  LOP3.LUT R185, R100, R176, R102, 0xfe, !PT ;  /* 0x000000b064b97212 */ /* 0x000fe400078efe66 */
[----:B------:R-:W-:Y:S01]  /*a330*/  LOP3.LUT R101, R181, R101, RZ, 0xfc, !PT ;  /* 0x00000065b5657212 */ /* 0x000fe200078efcff */
[----:B------:R-:W-:Y:S01]  /*a340*/  IMAD.WIDE.U32 R102, R179, R180, c[0x0][0x190] ;  /* 0x00006400b3667625 */ /* 0x000fe200078e00b4 */
[----:B------:R-:W-:-:S05]  /*a350*/  LOP3.LUT R100, R185, 0xff, R150, 0xf8, !PT ;  /* 0x000000ffb9647812 */ /* 0x000fca00078ef896 */
[----:B------:R0:W-:Y:S02]  /*a360*/  STG.E.64 [R102.64], R100 ;  /* 0x0000006466007986 */ /* 0x0001e4000c101b04 */
.L_x_8912:
[----:B------:R-:W-:Y:S05]  /*a370*/  BSYNC B0 ;  /* 0x0000000000007941 */ /* 0x000fea0003800000 */
.L_x_8911:
[----:B-----5:R1:W5:Y:S04]  /*a380*/  @P1 LDG.E.128 R96, [R174.64] ;  /* 0x00000004ae601981 */ /* 0x020368000c1e1d00 */
[----:B------:R1:W5:Y:S01]  /*a390*/  @P0 LDG.E.128 R92, [R118.64] ;  /* 0x00000004765c0981 */ /* 0x000362000c1e1d00 */
[----:B------:R-:W-:Y:S01]  /*a3a0*/  BSSY B0, `(.L_x_8913) ;  /* 0x0000060000007945 */ /* 0x000fe20003800000 */
[----:B------:R-:W-:Y:S05]  /*a3b0*/  @P2 BRA `(.L_x_8914) ;  /* 0x0000006000002947 */ /* 0x000fea0003800000 */
[----:B-1----:R-:W-:Y:S01]  /*a3c0*/  MOV R174, RZ ;  /* 0x000000ff00ae7202 */ /* 0x002fe20000000f00 */
[----:B0-----:R-:W-:Y:S01]  /*a3d0*/  IMAD.MOV.U32 R100, RZ, RZ, R178 ;  /* 0x000000ffff647224 */ /* 0x001fe200078e00b2 */
[----:B------:R-:W-:Y:S05]  /*a3e0*/  @!P0 BRA `(.L_x_8915) ;  /* 0x000005b000008947 */ /* 0x000fea0003800000 */
[----:B------:R-:W-:Y:S01]  /*a3f0*/  IMAD.MOV.U32 R100, RZ, RZ, R178 ;  /* 0x000000ffff647224 */ /* 0x000fe200078e00b2 */
[----:B-----5:R-:W-:Y:S01]  /*a400*/  HADD2.F32 R174, -RZ, R92.H0_H0 ;  /* 0x2000005cffae7230 */ /* 0x020fe20000004100 */
[----:B------:R-:W-:Y:S05]  /*a410*/  BRA `(.L_x_8915) ;  /* 0x0000058000007947 */ /* 0x000fea0003800000 */
.L_x_8914:
        /* <DEDUP_REMOVED lines=12> */
.L_x_8917:
[----:B------:R-:W-:Y:S02]  /*a4e0*/  MOV R150, R196 ;  /* 0x000000c400967202 */ /* 0x000fe40000000f00 */
.L_x_8918:
[----:B------:R-:W-:Y:S05]  /*a4f0*/  BSYNC B1 ;  /* 0x0000000000017941 */ /* 0x000fea0003800000 */
.L_x_8916:
        /* <DEDUP_REMOVED lines=16> */
.L_x_8922:
[----:B------:R-:W-:Y:S05]  /*a600*/  BSYNC B2 ;  /* 0x0000000000027941 */ /* 0x000fea0003800000 */
.L_x_8921:
        /* <DEDUP_REMOVED lines=42> */
.L_x_8920:
[----:B------:R-:W-:Y:S05]  /*a8b0*/  BSYNC B1 ;  /* 0x0000000000017941 */ /* 0x000fea0003800000 */
.L_x_8919:
[----:B------:R-:W0:Y:S01]  /*a8c0*/  I2F.U32 R101, R150 ;  /* 0x0000009600657306 */ /* 0x000e220000201000 */
[----:B-----5:R-:W-:Y:S01]  /*a8d0*/  HADD2.F32 R103, -RZ, R96.H0_H0 ;  /* 0x20000060ff677230 */ /* 0x020fe20000004100 */
[----:B------:R-:W-:Y:S01]  /*a8e0*/  IMAD.MOV.U32 R102, RZ, RZ, 0x2f800000 ;  /* 0x2f800000ff667424 */ /* 0x000fe200078e00ff */
[----:B-1----:R-:W-:-:S03]  /*a8f0*/  @P0 HADD2.F32 R119, -RZ, R92.H0_H0 ;  /* 0x2000005cff770230 */ /* 0x002fc60000004100 */
[----:B------:R-:W-:-:S04]  /*a900*/  FMUL.FTZ R103, R103, c[0x0][0x1ec] ;  /* 0x00007b0067677a20 */ /* 0x000fc80000410000 */
[----:B------:R-:W-:Y:S01]  /*a910*/  FMUL.FTZ R174, R103, c[0x0][0x1e8] ;  /* 0x00007a0067ae7a20 */ /* 0x000fe20000410000 */
[----:B------:R-:W-:Y:S01]  /*a920*/  HADD2.F32 R103, -RZ, R76.H0_H0 ;  /* 0x2000004cff677230 */ /* 0x000fe20000004100 */
[----:B0-----:R-:W-:-:S05]  /*a930*/  FFMA.FTZ R101, R101, R102, 1.1641532182693481445e-10 ;  /* 0x2f00000065657423 */ /* 0x001fca0000010066 */
[----:B------:R-:W-:-:S04]  /*a940*/  FSETP.GTU.FTZ.AND P3, PT, R101, c[0x0][0x1e4], PT ;  /* 0x0000790065007a0b */ /* 0x000fc80003f7c000 */
[----:B------:R-:W-:Y:S02]  /*a950*/  FSEL R174, R174, RZ, !P3 ;  /* 0x000000ffaeae7208 */ /* 0x000fe40005800000 */
[----:B------:R-:W-:-:S03]  /*a960*/  SEL R101, RZ, 0x1, P3 ;  /* 0x00000001ff657807 */ /* 0x000fc60001800000 */
[----:B------:R-:W-:Y:S01]  /*a970*/  FMUL.FTZ R174, R174, R103 ;  /* 0x00000067aeae7220 */ /* 0x000fe20000410000 */
[----:B------:R-:W-:-:S03]  /*a980*/  PRMT R150, R101, 0x7610, R150 ;  /* 0x0000761065967816 */ /* 0x000fc60000000096 */
[----:B------:R-:W-:Y:S02]  /*a990*/  @P0 FADD.FTZ R174, R119, R174 ;  /* 0x000000ae77ae0221 */ /* 0x000fe40000010000 */
.L_x_8915:
[----:B------:R-:W-:Y:S05]  /*a9a0*/  BSYNC B0 ;  /* 0x0000000000007941 */ /* 0x000fea0003800000 */
.L_x_8913:
        /* <DEDUP_REMOVED lines=8> */
.L_x_8924:
        /* <DEDUP_REMOVED lines=12> */
.L_x_8927:
[----:B------:R-:W-:Y:S02]  /*aaf0*/  MOV R152, R196 ;  /* 0x000000c400987202 */ /* 0x000fe40000000f00 */
.L_x_8928:
[----:B------:R-:W-:Y:S05]  /*ab00*/  BSYNC B1 ;  /* 0x0000000000017941 */ /* 0x000fea0003800000 */
.L_x_8926:
        /* <DEDUP_REMOVED lines=16> */
.L_x_8932:
[----:B------:R-:W-:Y:S05]  /*ac10*/  BSYNC B2 ;  /* 0x0000000000027941 */ /* 0x000fea0003800000 */
.L_x_8931:
        /* <DEDUP_REMOVED lines=42> */
.L_x_8930:
[----:B------:R-:W-:Y:S05]  /*aec0*/  BSYNC B1 ;  /* 0x0000000000017941 */ /* 0x000fea0003800000 */
.L_x_8929:
[----:B------:R-:W0:Y:S01]  /*aed0*/  I2F.U32 R100, R152 ;  /* 0x0000009800647306 */ /* 0x000e220000201000 */
[----:B-----5:R-:W-:Y:S01]  /*aee0*/  HADD2.F32 R102, -RZ, R96.H1_H1 ;  /* 0x30000060ff667230 */ /* 0x020fe20000004100 */
[----:B------:R-:W-:Y:S01]  /*aef0*/  IMAD.MOV.U32 R103, RZ, RZ, 0x2f800000 ;  /* 0x2f800000ff677424 */ /* 0x000fe200078e00ff */
[----:B------:R-:W-:-:S03]  /*af00*/  @P0 HADD2.F32 R118, -RZ, R92.H1_H1 ;  /* 0x3000005cff760230 */ /* 0x000fc60000004100 */
[----:B------:R-:W-:-:S04]  /*af10*/  FMUL.FTZ R102, R102, c[0x0][0x1ec] ;  /* 0x00007b0066667a20 */ /* 0x000fc80000410000 */
[----:B------:R-:W-:Y:S01]  /*af20*/  FMUL.FTZ R175, R102, c[0x0][0x1e8] ;  /* 0x00007a0066af7a20 */ /* 0x000fe20000410000 */
[----:B------:R-:W-:Y:S01]  /*af30*/  HADD2.F32 R102, -RZ, R76.H1_H1 ;  /* 0x3000004cff667230 */ /* 0x000fe20000004100 */
[----:B0-----:R-:W-:-:S05]  /*af40*/  FFMA.FTZ R100, R100, R103, 1.1641532182693481445e-10 ;  /* 0x2f00000064647423 */ /* 0x001fca0000010067 */
[----:B------:R-:W-:-:S04]  /*af50*/  FSETP.GTU.FTZ.AND P3, PT, R100, c[0x0][0x1e4], PT ;  /* 0x0000790064007a0b */ /* 0x000fc80003f7c000 */
[----:B------:R-:W-:Y:S02]  /*af60*/  FSEL R175, R175, RZ, !P3 ;  /* 0x000000ffafaf7208 */ /* 0x000fe40005800000 */
[----:B------:R-:W-:-:S03]  /*af70*/  SEL R100, RZ, 0x1, P3 ;  /* 0x00000001ff647807 */ /* 0x000fc60001800000 */
[----:B------:R-:W-:Y:S01]  /*af80*/  FMUL.FTZ R175, R175, R102 ;  /* 0x00000066afaf7220 */ /* 0x000fe20000410000 */
[----:B------:R-:W-:-:S03]  /*af90*/  PRMT R152, R100, 0x7610, R152 ;  /* 0x0000761064987816 */ /* 0x000fc60000000098 */
[----:B------:R-:W-:Y:S02]  /*afa0*/  @P0 FADD.FTZ R175, R118, R175 ;  /* 0x000000af76af0221 */ /* 0x000fe40000010000 */
.L_x_8925:
[----:B------:R-:W-:Y:S05]  /*afb0*/  BSYNC B0 ;  /* 0x0000000000007941 */ /* 0x000fea0003800000 */
.L_x_8923:
        /* <DEDUP_REMOVED lines=8> */
.L_x_8934:
        /* <DEDUP_REMOVED lines=12> */
.L_x_8937:
[----:B------:R-:W-:Y:S02]  /*b100*/  MOV R153, R196 ;  /* 0x000000c400997202 */ /* 0x000fe40000000f00 */
.L_x_8938:
[----:B------:R-:W-:Y:S05]  /*b110*/  BSYNC B1 ;  /* 0x0000000000017941 */ /* 0x000fea0003800000 */
.L_x_8936:
        /* <DEDUP_REMOVED lines=16> */
.L_x_8942:
[----:B------:R-:W-:Y:S05]  /*b220*/  BSYNC B2 ;  /* 0x0000000000027941 */ /* 0x000fea0003800000 */
.L_x_8941:
        /* <DEDUP_REMOVED lines=42> */
.L_x_8940:
[----:B------:R-:W-:Y:S05]  /*b4d0*/  BSYNC B1 ;  /* 0x0000000000017941 */ /* 0x000fea0003800000 */
.L_x_8939:
[----:B------:R-:W0:Y:S01]  /*b4e0*/  I2F.U32 R101, R153 ;  /* 0x0000009900657306 */ /* 0x000e220000201000 */
[----:B-----5:R-:W-:Y:S01]  /*b4f0*/  HADD2.F32 R103, -RZ, R97.H0_H0 ;  /* 0x20000061ff677230 */ /* 0x020fe20000004100 */
[----:B------:R-:W-:Y:S01]  /*b500*/  IMAD.MOV.U32 R102, RZ, RZ, 0x2f800000 ;  /* 0x2f800000ff667424 */ /* 0x000fe200078e00ff */
[----:B------:R-:W-:-:S03]  /*b510*/  @P0 HADD2.F32 R119, -RZ, R93.H0_H0 ;  /* 0x2000005dff770230 */ /* 0x000fc60000004100 */
        /* <DEDUP_REMOVED lines=10> */
.L_x_8935:
[----:B------:R-:W-:Y:S05]  /*b5c0*/  BSYNC B0 ;  /* 0x0000000000007941 */ /* 0x000fea0003800000 */
.L_x_8933:
        /* <DEDUP_REMOVED lines=8> */
.L_x_8944:
        /* <DEDUP_REMOVED lines=12> */
.L_x_8947:
[----:B------:R-:W-:Y:S02]  /*b710*/  MOV R154, R196 ;  /* 0x000000c4009a7202 */ /* 0x000fe40000000f00 */
.L_x_8948:
[----:B------:R-:W-:Y:S05]  /*b720*/  BSYNC B1 ;  /* 0x0000000000017941 */ /* 0x000fea0003800000 */
.L_x_8946:
        /* <DEDUP_REMOVED lines=16> */
.L_x_8952:
[----:B------:R-:W-:Y:S05]  /*b830*/  BSYNC B2 ;  /* 0x0000000000027941 */ /* 0x000fea0003800000 */
.L_x_8951:
        /* <DEDUP_REMOVED lines=42> */
.L_x_8950:
[----:B------:R-:W-:Y:S05]  /*bae0*/  BSYNC B1 ;  /* 0x0000000000017941 */ /* 0x000fea0003800000 */
.L_x_8949:
        /* <DEDUP_REMOVED lines=14> */
.L_x_8945:
[----:B------:R-:W-:Y:S05]  /*bbd0*/  BSYNC B0 ;  /* 0x0000000000007941 */ /* 0x000fea0003800000 */
.L_x_8943:
        /* <DEDUP_REMOVED lines=8> */
.L_x_8954:
        /* <DEDUP_REMOVED lines=12> */
.L_x_8957:
[----:B------:R-:W-:Y:S02]  /*bd20*/  MOV R155, R196 ;  /* 0x000000c4009b7202 */ /* 0x000fe40000000f00 */
.L_x_8958:
[----:B------:R-:W-:Y:S05]  /*bd30*/  BSYNC B1 ;  /* 0x0000000000017941 */ /* 0x000fea0003800000 */
.L_x_8956:
        /* <DEDUP_REMOVED lines=16> */
.L_x_8962:
[----:B------:R-:W-:Y:S05]  /*be40*/  BSYNC B2 ;  /* 0x0000000000027941 */ /* 0x000fea0003800000 */
.L_x_8961:
        /* <DEDUP_REMOVED lines=42> */
.L_x_8960:
[----:B------:R-:W-:Y:S05]  /*c0f0*/  BSYNC B1 ;  /* 0x0000000000017941 */ /* 0x000fea0003800000 */
.L_x_8959:
        /* <DEDUP_REMOVED lines=14> */
.L_x_8955:
[----:B------:R-:W-:Y:S05]  /*c1e0*/  BSYNC B0 ;  /* 0x0000000000007941 */ /* 0x000fea0003800000 */
.L_x_8953:
        /* <DEDUP_REMOVED lines=8> */
.L_x_8964:
        /* <DEDUP_REMOVED lines=12> */
.L_x_8967:
[----:B------:R-:W-:Y:S02]  /*c330*/  MOV R156, R196 ;  /* 0x000000c4009c7202 */ /* 0x000fe40000000f00 */
.L_x_8968:
[----:B------:R-:W-:Y:S05]  /*c340*/  BSYNC B1 ;  /* 0x0000000000017941 */ /* 0x000fea0003800000 */
.L_x_8966:
        /* <DEDUP_REMOVED lines=16> */
.L_x_8972:
[----:B------:R-:W-:Y:S05]  /*c450*/  BSYNC B2 ;  /* 0x0000000000027941 */ /* 0x000fea0003800000 */
.L_x_8971:
        /* <DEDUP_REMOVED lines=42> */
.L_x_8970:
[----:B------:R-:W-:Y:S05]  /*c700*/  BSYNC B1 ;  /* 0x0000000000017941 */ /* 0x000fea0003800000 */
.L_x_8969:
        /* <DEDUP_REMOVED lines=14> */
.L_x_8965:
[----:B------:R-:W-:Y:S05]  /*c7f0*/  BSYNC B0 ;  /* 0x0000000000007941 */ /* 0x000fea0003800000 */
.L_x_8963:
        /* <DEDUP_REMOVED lines=8> */
.L_x_8974:
        /* <DEDUP_REMOVED lines=12> */
.L_x_8977:
[----:B------:R-:W-:Y:S02]  /*c940*/  MOV R157, R196 ;  /* 0x000000c4009d7202 */ /* 0x000fe40000000f00 */
.L_x_8978:
[----:B------:R-:W-:Y:S05]  /*c950*/  BSYNC B1 ;  /* 0x0000000000017941 */ /* 0x000fea0003800000 */
.L_x_8976:
        /* <DEDUP_REMOVED lines=16> */
.L_x_8982:
[----:B------:R-:W-:Y:S05]  /*ca60*/  BSYNC B2 ;  /* 0x0000000000027941 */ /* 0x000fea0003800000 */
.L_x_8981:
        /* <DEDUP_REMOVED lines=42> */
.L_x_8980:
[----:B------:R-:W-:Y:S05]  /*cd10*/  BSYNC B1 ;  /* 0x0000000000017941 */ /* 0x000fea0003800000 */
.L_x_8979:
        /* <DEDUP_REMOVED lines=14> */
.L_x_8975:
[----:B------:R-:W-:Y:S05]  /*ce00*/  BSYNC B0 ;  /* 0x0000000000007941 */ /* 0x000fea0003800000 */
.L_x_8973:
        /* <DEDUP_REMOVED lines=8> */
.L_x_8984:
        /* <DEDUP_REMOVED lines=12> */
.L_x_8987:
[----:B------:R-:W-:Y:S02]  /*cf50*/  MOV R173, R196 ;  /* 0x000000c400ad7202 */ /* 0x000fe40000000f00 */
.L_x_8988:
[----:B------:R-:W-:Y:S05]  /*cf60*/  BSYNC B1 ;  /* 0x0000000000017941 */ /* 0x000fea0003800000 */
.L_x_8986:
        /* <DEDUP_REMOVED lines=16> */
.L_x_8992:
[----:B------:R-:W-:Y:S05]  /*d070*/  BSYNC B2 ;  /* 0x0000000000027941 */ /* 0x000fea0003800000 */
.L_x_8991:
        /* <DEDUP_REMOVED lines=42> */
.L_x_8990:
[----:B------:R-:W-:Y:S05]  /*d320*/  BSYNC B1 ;  /* 0x0000000000017941 */ /* 0x000fea0003800000 */
.L_x_8989:
        /* <DEDUP_REMOVED lines=14> */
.L_x_8985:
[----:B------:R-:W-:Y:S05]  /*d410*/  BSYNC B0 ;  /* 0x0000000000007941 */ /* 0x000fea0003800000 */
.L_x_8983:
[----:B------:R-:W-:Y:S01]  /*d420*/  IMAD.WIDE.U32 R186, R187, R172, c[0x0][0x188] ;  /* 0x00006200bbba7625 */ /* 0x000fe200078e00ac */
        /* <DEDUP_REMOVED lines=31> */
.L_x_8994:
[----:B------:R-:W-:Y:S05]  /*d620*/  BSYNC B0 ;  /* 0x0000000000007941 */ /* 0x000fea0003800000 */
.L_x_8993:
        /* <DEDUP_REMOVED lines=10> */
.L_x_8996:
        /* <DEDUP_REMOVED lines=12> */
.L_x_8999:
[----:B------:R-:W-:Y:S02]  /*d790*/  IMAD.MOV.U32 R150, RZ, RZ, R196 ;  /* 0x000000ffff967224 */ /* 0x000fe400078e00c4 */
.L_x_9000:
[----:B------:R-:W-:Y:S05]  /*d7a0*/  BSYNC B1 ;  /* 0x0000000000017941 */ /* 0x000fea0003800000 */
.L_x_8998:
        /* <DEDUP_REMOVED lines=16> */
.L_x_9004:
[----:B------:R-:W-:Y:S05]  /*d8b0*/  BSYNC B2 ;  /* 0x0000000000027941 */ /* 0x000fea0003800000 */
.L_x_9003:
        /* <DEDUP_REMOVED lines=42> */
.L_x_9002:
[----:B------:R-:W-:Y:S05]  /*db60*/  BSYNC B1 ;  /* 0x0000000000017941 */ /* 0x000fea0003800000 */
.L_x_9001:
        /* <DEDUP_REMOVED lines=14> */
.L_x_8997:
[----:B------:R-:W-:Y:S05]  /*dc50*/  BSYNC B0 ;  /* 0x0000000000007941 */ /* 0x000fea0003800000 */
.L_x_8995:
        /* <DEDUP_REMOVED lines=8> */
.L_x_9006:
        /* <DEDUP_REMOVED lines=12> */
.L_x_9009:
[----:B------:R-:W-:Y:S02]  /*dda0*/  IMAD.MOV.U32 R152, RZ, RZ, R196 ;  /* 0x000000ffff987224 */ /* 0x000fe400078e00c4 */
.L_x_9010:
[----:B------:R-:W-:Y:S05]  /*ddb0*/  BSYNC B1 ;  /* 0x0000000000017941 */ /* 0x000fea0003800000 */
.L_x_9008:
        /* <DEDUP_REMOVED lines=16> */
.L_x_9014:
[----:B------:R-:W-:Y:S05]  /*dec0*/  BSYNC B2 ;  /* 0x0000000000027941 */ /* 0x000fea0003800000 */
.L_x_9013:
        /* <DEDUP_REMOVED lines=42> */
.L_x_9012:
[----:B------:R-:W-:Y:S05]  /*e170*/  BSYNC B1 ;  /* 0x0000000000017941 */ /* 0x000fea0003800000 */
.L_x_9011:
        /* <DEDUP_REMOVED lines=14> */
.L_x_9007:
[----:B------:R-:W-:Y:S05]  /*e260*/  BSYNC B0 ;  /* 0x0000000000007941 */ /* 0x000fea0003800000 */
.L_x_9005:
        /* <DEDUP_REMOVED lines=8> */
.L_x_9016:
        /* <DEDUP_REMOVED lines=12> */
.L_x_9019:
[----:B------:R-:W-:Y:S02]  /*e3b0*/  IMAD.MOV.U32 R153, RZ, RZ, R196 ;  /* 0x000000ffff997224 */ /* 0x000fe400078e00c4 */
.L_x_9020:
[----:B------:R-:W-:Y:S05]  /*e3c0*/  BSYNC B1 ;  /* 0x0000000000017941 */ /* 0x000fea0003800000 */
.L_x_9018:
        /* <DEDUP_REMOVED lines=16> */
.L_x_9024:
[----:B------:R-:W-:Y:S05]  /*e4d0*/  BSYNC B2 ;  /* 0x0000000000027941 */ /* 0x000fea0003800000 */
.L_x_9023:
        /* <DEDUP_REMOVED lines=42> */
.L_x_9022:
[----:B------:R-:W-:Y:S05]  /*e780*/  BSYNC B1 ;  /* 0x0000000000017941 */ /* 0x000fea0003800000 */
.L_x_9021:
        /* <DEDUP_REMOVED lines=14> */
.L_x_9017:
[----:B------:R-:W-:Y:S05]  /*e870*/  BSYNC B0 ;  /* 0x0000000000007941 */ /* 0x000fea0003800000 */
.L_x_9015:
        /* <DEDUP_REMOVED lines=8> */
.L_x_9026:
        /* <DEDUP_REMOVED lines=12> */
.L_x_9029:
[----:B------:R-:W-:Y:S02]  /*e9c0*/  IMAD.MOV.U32 R154, RZ, RZ, R196 ;  /* 0x000000ffff9a7224 */ /* 0x000fe400078e00c4 */
.L_x_9030:
[----:B------:R-:W-:Y:S05]  /*e9d0*/  BSYNC B1 ;  /* 0x0000000000017941 */ /* 0x000fea0003800000 */
.L_x_9028:
        /* <DEDUP_REMOVED lines=16> */
.L_x_9034:
[----:B------:R-:W-:Y:S05]  /*eae0*/  BSYNC B2 ;  /* 0x0000000000027941 */ /* 0x000fea0003800000 */
.L_x_9033:
        /* <DEDUP_REMOVED lines=42> */
.L_x_9032:
[----:B------:R-:W-:Y:S05]  /*ed90*/  BSYNC B1 ;  /* 0x0000000000017941 */ /* 0x000fea0003800000 */
.L_x_9031:
        /* <DEDUP_REMOVED lines=14> */
.L_x_9027:
[----:B------:R-:W-:Y:S05]  /*ee80*/  BSYNC B0 ;  /* 0x0000000000007941 */ /* 0x000fea0003800000 */
.L_x_9025:
        /* <DEDUP_REMOVED lines=8> */
.L_x_9036:
        /* <DEDUP_REMOVED lines=12> */
.L_x_9039:
[----:B------:R-:W-:Y:S02]  /*efd0*/  IMAD.MOV.U32 R155, RZ, RZ, R196 ;  /* 0x000000ffff9b7224 */ /* 0x000fe400078e00c4 */
.L_x_9040:
[----:B------:R-:W-:Y:S05]  /*efe0*/  BSYNC B1 ;  /* 0x0000000000017941 */ /* 0x000fea0003800000 */
.L_x_9038:
        /* <DEDUP_REMOVED lines=16> */
.L_x_9044:
[----:B------:R-:W-:Y:S05]  /*f0f0*/  BSYNC B2 ;  /* 0x0000000000027941 */ /* 0x000fea0003800000 */
.L_x_9043:
        /* <DEDUP_REMOVED lines=42> */
.L_x_9042:
[----:B------:R-:W-:Y:S05]  /*f3a0*/  BSYNC B1 ;  /* 0x0000000000017941 */ /* 0x000fea0003800000 */
.L_x_9041:
        /* <DEDUP_REMOVED lines=14> */
.L_x_9037:
[----:B------:R-:W-:Y:S05]  /*f490*/  BSYNC B0 ;  /* 0x0000000000007941 */ /* 0x000fea0003800000 */
.L_x_9035:
[----:B------:R-:W-:Y:S01]  /*f4a0*/  BSSY B0, `(.L_x_9045) ;  /* 0x0000060000007945 */ /* 0x000fe20003800000 */
[----:B------:R-:W-:Y:S05]  /*f4b0*/  @P2 BRA `(.L_x_9046) ;  /* 0x0000006000002947 */ /* 0x000fea0003800000 */
[----:B-1----:R-:W-:Y:S01]  /*f4c0*/  IMAD.MOV.U32 R184, RZ, RZ, RZ ;  /* 0x000000ffffb87224 */ /* 0x002fe200078e00ff */
[----:B------:R-:W-:Y:S01]  /*f4d0*/  MOV R101, R100 ;  /* 0x0000006400657202 */ /* 0x000fe20000000f00 */
[----:B------:R-:W-:Y:S05]  /*f4e0*/  @!P0 BRA `(.L_x_9047) ;  /* 0x000005b000008947 */ /* 0x000fea0003800000 */
[----:B------:R-:W-:Y:S01]  /*f4f0*/  IMAD.MOV.U32 R101, RZ, RZ, R100 ;  /* 0x000000ffff657224 */ /* 0x000fe200078e0064 */
[----:B-----5:R-:W-:Y:S01]  /*f500*/  HADD2.F32 R184, -RZ, R94.H1_H1 ;  /* 0x3000005effb87230 */ /* 0x020fe20000004100 */
[----:B------:R-:W-:Y:S05]  /*f510*/  BRA `(.L_x_9047) ;  /* 0x0000058000007947 */ /* 0x000fea0003800000 */
.L_x_9046:
        /* <DEDUP_REMOVED lines=12> */
.L_x_9049:
[----:B------:R-:W-:Y:S02]  /*f5e0*/  IMAD.MOV.U32 R156, RZ, RZ, R196 ;  /* 0x000000ffff9c7224 */ /* 0x000fe400078e00c4 */
.L_x_9050:
[----:B------:R-:W-:Y:S05]  /*f5f0*/  BSYNC B1 ;  /* 0x0000000000017941 */ /* 0x000fea0003800000 */
.L_x_9048:
        /* <DEDUP_REMOVED lines=16> */
.L_x_9054:
[----:B------:R-:W-:Y:S05]  /*f700*/  BSYNC B2 ;  /* 0x0000000000027941 */ /* 0x000fea0003800000 */
.L_x_9053:
        /* <DEDUP_REMOVED lines=42> */
.L_x_9052:
[----:B------:R-:W-:Y:S05]  /*f9b0*/  BSYNC B1 ;  /* 0x0000000000017941 */ /* 0x000fea0003800000 */
.L_x_9051:
        /* <DEDUP_REMOVED lines=14> */
.L_x_9047:
[----:B------:R-:W-:Y:S05]  /*faa0*/  BSYNC B0 ;  /* 0x0000000000007941 */ /* 0x000fea0003800000 */
.L_x_9045:
        /* <DEDUP_REMOVED lines=8> */
.L_x_9056:
        /* <DEDUP_REMOVED lines=12> */
.L_x_9059:
[----:B------:R-:W-:Y:S02]  /*fbf0*/  IMAD.MOV.U32 R157, RZ, RZ, R196 ;  /* 0x000000ffff9d7224 */ /* 0x000fe400078e00c4 */
.L_x_9060:
[----:B------:R-:W-:Y:S05]  /*fc00*/  BSYNC B1 ;  /* 0x0000000000017941 */ /* 0x000fea0003800000 */
.L_x_9058:
        /* <DEDUP_REMOVED lines=16> */
.L_x_9064:
[----:B------:R-:W-:Y:S05]  /*fd10*/  BSYNC B2 ;  /* 0x0000000000027941 */ /* 0x000fea0003800000 */
.L_x_9063:
        /* <DEDUP_REMOVED lines=42> */
.L_x_9062:
[----:B------:R-:W-:Y:S05]  /*ffc0*/  BSYNC B1 ;  /* 0x0000000000017941 */ /* 0x000fea0003800000 */
.L_x_9061:
[----:B------:R-:W0:Y:S01]  /*ffd0*/  I2F.U32 R101, R157 ;  /* 0x0000009d00657306 */ /* 0x000e220000201000 */
[----:B------:R-:W-:Y:S01]  /*ffe0*/  HFMA2.MMA R102, -RZ, RZ, 0.1171875, 0 ;  /* 0x2f800000ff667435 */ /* 0x000fe200000001ff */
[----:B-----5:R-:W-:Y:S02]  /*fff0*/  HADD2.F32 R103, -RZ, R99.H0_H0 ;  /* 0x20000063ff677230 */ /* 0x020fe40000004100 */
        /* <DEDUP_REMOVED lines=11> */
.L_x_9057:
[----:B------:R-:W-:Y:S05]  /*100b0*/  BSYNC B0 ;  /* 0x0000000000007941 */ /* 0x000fea0003800000 */
.L_x_9055:
        /* <DEDUP_REMOVED lines=8> */
.L_x_9066:
        /* <DEDUP_REMOVED lines=12> */
.L_x_9069:
[----:B------:R-:W-:Y:S02]  /*10200*/  IMAD.MOV.U32 R173, RZ, RZ, R196 ;  /* 0x000000ffffad7224 */ /* 0x000fe400078e00c4 */
.L_x_9070:
[----:B------:R-:W-:Y:S05]  /*10210*/  BSYNC B1 ;  /* 0x0000000000017941 */ /* 0x000fea0003800000 */
.L_x_9068:
        /* <DEDUP_REMOVED lines=16> */
.L_x_9074:
[----:B------:R-:W-:Y:S05]  /*10320*/  BSYNC B2 ;  /* 0x0000000000027941 */ /* 0x000fea0003800000 */
.L_x_9073:
        /* <DEDUP_REMOVED lines=42> */
.L_x_9072:
[----:B------:R-:W-:Y:S05]  /*105d0*/  BSYNC B1 ;  /* 0x0000000000017941 */ /* 0x000fea0003800000 */
.L_x_9071:
        /* <DEDUP_REMOVED lines=14> */
.L_x_9067:
[----:B------:R-:W-:Y:S05]  /*106c0*/  BSYNC B0 ;  /* 0x0000000000007941 */ /* 0x000fea0003800000 */
.L_x_9065:
        /* <DEDUP_REMOVED lines=32> */
.L_x_9076:
[----:B------:R-:W-:Y:S05]  /*108d0*/  BSYNC B0 ;  /* 0x0000000000007941 */ /* 0x000fea0003800000 */
.L_x_9075:
        /* <DEDUP_REMOVED lines=10> */
.L_x_9078:
        /* <DEDUP_REMOVED lines=12> */
.L_x_9081:
[----:B------:R-:W-:Y:S02]  /*10a40*/  IMAD.MOV.U32 R150, RZ, RZ, R196 ;  /* 0x000000ffff967224 */ /* 0x000fe400078e00c4 */
.L_x_9082:
[----:B------:R-:W-:Y:S05]  /*10a50*/  BSYNC B1 ;  /* 0x0000000000017941 */ /* 0x000fea0003800000 */
.L_x_9080:
        /* <DEDUP_REMOVED lines=16> */
.L_x_9086:
[----:B------:R-:W-:Y:S05]  /*10b60*/  BSYNC B2 ;  /* 0x0000000000027941 */ /* 0x000fea0003800000 */
.L_x_9085:
[----:B------:R-:W-:Y:S01]  /*10b70*/  IMAD.HI.U32 R100, R146, -0x326172a9, RZ ;  /* 0xcd9e8d5792647827 */ /* 0x000fe200078e00ff */
[----:B------:R-:W-:-:S03]  /*10b80*/  LOP3.LUT R101, R101, R151, R145, 0x96, !PT ;  /* 0x0000009765657212 */ /* 0x000fc600078e9691 */
[----:B------:R-:W-:Y:S01]  /*10b90*/  IMAD R102, R146, -0x326172a9, RZ ;  /* 0xcd9e8d5792667824 */ /* 0x000fe200078e02ff */
[----:B-1----:R-:W-:Y:S01]  /*10ba0*/  LOP3.LUT R118, R100, R149, R144, 0x96, !PT ;  /* 0x0000009564767212 */ /* 0x002fe200078e9690 */
        /* <DEDUP_REMOVED lines=39> */
.L_x_9084:
[----:B------:R-:W-:Y:S05]  /*10e20*/  BSYNC B1 ;  /* 0x0000000000017941 */ /* 0x000fea0003800000 */
.L_x_9083:
        /* <DEDUP_REMOVED lines=14> */
.L_x_9079:
[----:B------:R-:W-:Y:S05]  /*10f10*/  BSYNC B0 ;  /* 0x0000000000007941 */ /* 0x000fea0003800000 */
.L_x_9077:
[----:B------:R-:W-:Y:S01]  /*10f20*/  BSSY B0, `(.L_x_9087) ;  /* 0x0000061000007945 */ /* 0x000fe20003800000 */
[----:B------:R-:W-:Y:S05]  /*10f30*/  @P2 BRA `(.L_x_9088) ;  /* 0x0000006000002947 */ /* 0x000fea0003800000 */
[----:B-1----:R-:W-:Y:S01]  /*10f40*/  MOV R193, RZ ;  /* 0x000000ff00c17202 */ /* 0x002fe20000000f00 */
[----:B------:R-:W-:Y:S01]  /*10f50*/  IMAD.MOV.U32 R101, RZ, RZ, R100 ;  /* 0x000000ffff657224 */ /* 0x000fe200078e0064 */
[----:B------:R-:W-:Y:S05]  /*10f60*/  @!P0 BRA `(.L_x_9089) ;  /* 0x000005c000008947 */ /* 0x000fea0003800000 */
[----:B------:R-:W-:Y:S01]  /*10f70*/  MOV R101, R100 ;  /* 0x0000006400657202 */ /* 0x000fe20000000f00 */
[----:B-----5:R-:W-:Y:S01]  /*10f80*/  HADD2.F32 R193, -RZ, R92.H1_H1 ;  /* 0x3000005cffc17230 */ /* 0x020fe20000004100 */
[----:B------:R-:W-:Y:S05]  /*10f90*/  BRA `(.L_x_9089) ;  /* 0x0000059000007947 */ /* 0x000fea0003800000 */
.L_x_9088:
        /* <DEDUP_REMOVED lines=12> */
.L_x_9091:
[----:B------:R-:W-:Y:S02]  /*11060*/  MOV R152, R196 ;  /* 0x000000c400987202 */ /* 0x000fe40000000f00 */
.L_x_9092:
[----:B------:R-:W-:Y:S05]  /*11070*/  BSYNC B1 ;  /* 0x0000000000017941 */ /* 0x000fea0003800000 */
.L_x_9090:
        /* <DEDUP_REMOVED lines=16> */
.L_x_9096:
[----:B------:R-:W-:Y:S05]  /*11180*/  BSYNC B2 ;  /* 0x0000000000027941 */ /* 0x000fea0003800000 */
.L_x_9095:
        /* <DEDUP_REMOVED lines=41> */
[----:B------:R-:W-:Y:S01]  /*11420*/  IMAD.MOV.U32 R101, RZ, RZ, RZ ;  /* 0x000000ffff657224 */ /* 0x000fe200078e00ff */
[----:B------:R-:W-:Y:S02]  /*11430*/  MOV R198, R100 ;  /* 0x0000006400c67202 */ /* 0x000fe40000000f00 */
.L_x_9094:
[----:B------:R-:W-:Y:S05]  /*11440*/  BSYNC B1 ;  /* 0x0000000000017941 */ /* 0x000fea0003800000 */
.L_x_9093:
[----:B------:R-:W0:Y:S01]  /*11450*/  I2F.U32 R100, R152 ;  /* 0x0000009800647306 */ /* 0x000e220000201000 */
[----:B------:R-:W-:Y:S01]  /*11460*/  HFMA2.MMA R103, -RZ, RZ, 0.1171875, 0 ;  /* 0x2f800000ff677435 */ /* 0x000fe200000001ff */
[----:B-----5:R-:W-:Y:S02]  /*11470*/  HADD2.F32 R102, -RZ, R96.H1_H1 ;  /* 0x30000060ff667230 */ /* 0x020fe40000004100 */
[----:B-1----:R-:W-:-:S03]  /*11480*/  @P0 HADD2.F32 R118, -RZ, R92.H1_H1 ;  /* 0x3000005cff760230 */ /* 0x002fc60000004100 */
        /* <DEDUP_REMOVED lines=10> */
.L_x_9089:
[----:B------:R-:W-:Y:S05]  /*11530*/  BSYNC B0 ;  /* 0x0000000000007941 */ /* 0x000fea0003800000 */
.L_x_9087:
        /* <DEDUP_REMOVED lines=8> */
.L_x_9098:
        /* <DEDUP_REMOVED lines=12> */
.L_x_9101:
[----:B------:R-:W-:Y:S02]  /*11680*/  IMAD.MOV.U32 R153, RZ, RZ, R196 ;  /* 0x000000ffff997224 */ /* 0x000fe400078e00c4 */
.L_x_9102:
[----:B------:R-:W-:Y:S05]  /*11690*/  BSYNC B1 ;  /* 0x0000000000017941 */ /* 0x000fea0003800000 */
.L_x_9100:
        /* <DEDUP_REMOVED lines=16> */
.L_x_9106:
[----:B------:R-:W-:Y:S05]  /*117a0*/  BSYNC B2 ;  /* 0x0000000000027941 */ /* 0x000fea0003800000 */
.L_x_9105:
        /* <DEDUP_REMOVED lines=43> */
.L_x_9104:
[----:B------:R-:W-:Y:S05]  /*11a60*/  BSYNC B1 ;  /* 0x0000000000017941 */ /* 0x000fea0003800000 */
.L_x_9103:
        /* <DEDUP_REMOVED lines=14> */
.L_x_9099:
[----:B------:R-:W-:Y:S05]  /*11b50*/  BSYNC B0 ;  /* 0x0000000000007941 */ /* 0x000fea0003800000 */
.L_x_9097:
        /* <DEDUP_REMOVED lines=8> */
.L_x_9108:
        /* <DEDUP_REMOVED lines=12> */
.L_x_9111:
[----:B------:R-:W-:Y:S02]  /*11ca0*/  MOV R154, R196 ;  /* 0x000000c4009a7202 */ /* 0x000fe40000000f00 */
.L_x_9112:
[----:B------:R-:W-:Y:S05]  /*11cb0*/  BSYNC B1 ;  /* 0x0000000000017941 */ /* 0x000fea0003800000 */
.L_x_9110:
        /* <DEDUP_REMOVED lines=16> */
.L_x_9116:
[----:B------:R-:W-:Y:S05]  /*11dc0*/  BSYNC B2 ;  /* 0x0000000000027941 */ /* 0x000fea0003800000 */
.L_x_9115:
        /* <DEDUP_REMOVED lines=43> */
.L_x_9114:
[----:B------:R-:W-:Y:S05]  /*12080*/  BSYNC B1 ;  /* 0x0000000000017941 */ /* 0x000fea0003800000 */
.L_x_9113:
[----:B------:R-:W0:Y:S01]  /*12090*/  I2F.U32 R100, R154 ;  /* 0x0000009a00647306 */ /* 0x000e220000201000 */
[----:B------:R-:W-:Y:S01]  /*120a0*/  HFMA2.MMA R103, -RZ, RZ, 0.1171875, 0 ;  /* 0x2f800000ff677435 */ /* 0x000fe200000001ff */
[----:B-----5:R-:W-:Y:S02]  /*120b0*/  HADD2.F32 R102, -RZ, R97.H1_H1 ;  /* 0x30000061ff667230 */ /* 0x020fe40000004100 */
        /* <DEDUP_REMOVED lines=11> */
.L_x_9109:
[----:B------:R-:W-:Y:S05]  /*12170*/  BSYNC B0 ;  /* 0x0000000000007941 */ /* 0x000fea0003800000 */
.L_x_9107:
        /* <DEDUP_REMOVED lines=8> */
.L_x_9118:
        /* <DEDUP_REMOVED lines=12> */
.L_x_9121:
[----:B------:R-:W-:Y:S02]  /*122c0*/  IMAD.MOV.U32 R155, RZ, RZ, R196 ;  /* 0x000000ffff9b7224 */ /* 0x000fe400078e00c4 */
.L_x_9122:
[----:B------:R-:W-:Y:S05]  /*122d0*/  BSYNC B1 ;  /* 0x0000000000017941 */ /* 0x000fea0003800000 */
.L_x_9120:
        /* <DEDUP_REMOVED lines=16> */
.L_x_9126:
[----:B------:R-:W-:Y:S05]  /*123e0*/  BSYNC B2 ;  /* 0x0000000000027941 */ /* 0x000fea0003800000 */
.L_x_9125:
        /* <DEDUP_REMOVED lines=43> */
.L_x_9124:
[----:B------:R-:W-:Y:S05]  /*126a0*/  BSYNC B1 ;  /* 0x0000000000017941 */ /* 0x000fea0003800000 */
.L_x_9123:
        /* <DEDUP_REMOVED lines=14> */
.L_x_9119:
[----:B------:R-:W-:Y:S05]  /*12790*/  BSYNC B0 ;  /* 0x0000000000007941 */ /* 0x000fea0003800000 */
.L_x_9117:
        /* <DEDUP_REMOVED lines=8> */
.L_x_9128:
        /* <DEDUP_REMOVED lines=12> */
.L_x_9131:
[----:B------:R-:W-:Y:S02]  /*128e0*/  MOV R156, R196 ;  /* 0x000000c4009c7202 */ /* 0x000fe40000000f00 */
.L_x_9132:
[----:B------:R-:W-:Y:S05]  /*128f0*/  BSYNC B1 ;  /* 0x0000000000017941 */ /* 0x000fea0003800000 */
.L_x_9130:
        /* <DEDUP_REMOVED lines=16> */
.L_x_9136:
[----:B------:R-:W-:Y:S05]  /*12a00*/  BSYNC B2 ;  /* 0x0000000000027941 */ /* 0x000fea0003800000 */
.L_x_9135:
        /* <DEDUP_REMOVED lines=43> */
.L_x_9134:
[----:B------:R-:W-:Y:S05]  /*12cc0*/  BSYNC B1 ;  /* 0x0000000000017941 */ /* 0x000fea0003800000 */
.L_x_9133:
        /* <DEDUP_REMOVED lines=14> */
.L_x_9129:
[----:B------:R-:W-:Y:S05]  /*12db0*/  BSYNC B0 ;  /* 0x0000000000007941 */ /* 0x000fea0003800000 */
.L_x_9127:
        /* <DEDUP_REMOVED lines=8> */
.L_x_9138:
        /* <DEDUP_REMOVED lines=12> */
.L_x_9141:
[----:B------:R-:W-:Y:S02]  /*12f00*/  IMAD.MOV.U32 R157, RZ, RZ, R196 ;  /* 0x000000ffff9d7224 */ /* 0x000fe400078e00c4 */
.L_x_9142:
[----:B------:R-:W-:Y:S05]  /*12f10*/  BSYNC B1 ;  /* 0x0000000000017941 */ /* 0x000fea0003800000 */
.L_x_9140:
        /* <DEDUP_REMOVED lines=16> */
.L_x_9146:
[----:B------:R-:W-:Y:S05]  /*13020*/  BSYNC B2 ;  /* 0x0000000000027941 */ /* 0x000fea0003800000 */
.L_x_9145:
        /* <DEDUP_REMOVED lines=44> */
.L_x_9144:
[----:B------:R-:W-:Y:S05]  /*132f0*/  BSYNC B1 ;  /* 0x0000000000017941 */ /* 0x000fea0003800000 */
.L_x_9143:
[----:B------:R-:W0:Y:S01]  /*13300*/  I2F.U32 R101, R157 ;  /* 0x0000009d00657306 */ /* 0x000e220000201000 */
[----:B------:R-:W-:Y:S01]  /*13310*/  HFMA2.MMA R102, -RZ, RZ, 0.1171875, 0 ;  /* 0x2f800000ff667435 */ /* 0x000fe200000001ff */
[----:B-----5:R-:W-:Y:S02]  /*13320*/  HADD2.F32 R103, -RZ, R99.H0_H0 ;  /* 0x20000063ff677230 */ /* 0x020fe40000004100 */
        /* <DEDUP_REMOVED lines=11> */
.L_x_9139:
[----:B------:R-:W-:Y:S05]  /*133e0*/  BSYNC B0 ;  /* 0x0000000000007941 */ /* 0x000fea0003800000 */
.L_x_9137:
        /* <DEDUP_REMOVED lines=8> */
.L_x_9148:
        /* <DEDUP_REMOVED lines=12> */
.L_x_9151:
[----:B------:R-:W-:Y:S02]  /*13530*/  IMAD.MOV.U32 R173, RZ, RZ, R196 ;  /* 0x000000ffffad7224 */ /* 0x000fe400078e00c4 */
.L_x_9152:
[----:B------:R-:W-:Y:S05]  /*13540*/  BSYNC B1 ;  /* 0x0000000000017941 */ /* 0x000fea0003800000 */
.L_x_9150:
        /* <DEDUP_REMOVED lines=16> */
.L_x_9156:
[----:B------:R-:W-:Y:S05]  /*13650*/  BSYNC B2 ;  /* 0x0000000000027941 */ /* 0x000fea0003800000 */
.L_x_9155:
        /* <DEDUP_REMOVED lines=44> */
.L_x_9154:
[----:B------:R-:W-:Y:S05]  /*13920*/  BSYNC B1 ;  /* 0x0000000000017941 */ /* 0x000fea0003800000 */
.L_x_9153:
        /* <DEDUP_REMOVED lines=14> */
.L_x_9149:
[----:B------:R-:W-:Y:S05]  /*13a10*/  BSYNC B0 ;  /* 0x0000000000007941 */ /* 0x000fea0003800000 */
.L_x_9147:
[----:B------:R-:W-:Y:S01]  /*13a20*/  FADD.FTZ R101, RZ, R111 ;  /* 0x0000006fff657221 */ /* 0x000fe20000010000 */
[----:B------:R-:W-:Y:S01]  /*13a30*/  F2FP.PACK_AB R103, R203, R200 ;  /* 0x000000c8cb67723e */ /* 0x000fe200000000ff */
[----:B------:R-:W-:Y:S01]  /*13a40*/  IMAD.WIDE.U32 R118, R199, R172, c[0x0][0x188] ;  /* 0x00006200c7767625 */ /* 0x000fe200078e00ac */
[----:B------:R-:W-:Y:S01]  /*13a50*/  F2FP.PACK_AB R102, R197, R194 ;  /* 0x000000c2c566723e */ /* 0x000fe200000000ff */
        /* <DEDUP_REMOVED lines=43> */
[----:B------:R-:W-:-:S03]  /*13d10*/  F2FP.PACK_AB R100, R193, R190 ;  /* 0x000000bec164723e */ /* 0x000fc600000000ff */
[----:B------:R-:W-:Y:S01]  /*13d20*/  FADD.FTZ R172, R101, R192 ;  /* 0x000000c065ac7221 */ /* 0x000fe20000010000 */
[----:B------:R-:W-:-:S03]  /*13d30*/  F2FP.PACK_AB R101, R195, R192 ;  /* 0x000000c0c365723e */ /* 0x000fc600000000ff */
[----:B------:R-:W-:Y:S02]  /*13d40*/  FADD.FTZ R199, R172, R195 ;  /* 0x000000c3acc77221 */ /* 0x000fe40000010000 */
[----:B------:R0:W-:Y:S02]  /*13d50*/  STG.E.128 [R118.64], R100 ;  /* 0x0000006476007986 */ /* 0x0001e4000c101d04 */
[----:B------:R-:W-:-:S04]  /*13d60*/  FADD.FTZ R172, R199, R194 ;  /* 0x000000c2c7ac7221 */ /* 0x000fc80000010000 */
[----:B------:R-:W-:-:S04]  /*13d70*/  FADD.FTZ R199, R172, R197 ;  /* 0x000000c5acc77221 */ /* 0x000fc80000010000 */
[----:B------:R-:W-:Y:S01]  /*13d80*/  FADD.FTZ R172, R199, R200 ;  /* 0x000000c8c7ac7221 */ /* 0x000fe20000010000 */
[----:B------:R-:W-:Y:S05]  /*13d90*/  @!P1 BRA `(.L_x_9158) ;  /* 0x0000014000009947 */ /* 0x000fea0003800000 */
[----:B0-----:R-:W-:Y:S01]  /*13da0*/  IMAD.U32 R101, R157, 0x10000, RZ ;  /* 0x000100009d657824 */ /* 0x001fe200078e00ff */
[----:B------:R-:W-:Y:S02]  /*13db0*/  LOP3.LUT R100, R173, 0xffff, RZ, 0xc0, !PT ;  /* 0x0000ffffad647812 */ /* 0x000fe400078ec0ff */
        /* <DEDUP_REMOVED lines=9> */
[----:B------:R-:W-:Y:S01]  /*13e50*/  IMAD.WIDE.U32 R102, R118, 0x10000, RZ ;  /* 0x0001000076667825 */ /* 0x000fe200078e00ff */
[----:B------:R-:W-:-:S03]  /*13e60*/  MOV R202, 0x8 ;  /* 0x0000000800ca7802 */ /* 0x000fc60000000f00 */
[----:B------:R-:W-:Y:S01]  /*13e70*/  IMAD.WIDE.U32 R118, R119, 0x100, RZ ;  /* 0x0000010077767825 */ /* 0x000fe200078e00ff */
[----:B------:R-:W-:-:S04]  /*13e80*/  LOP3.LUT R199, R103, R199, R101, 0xfe, !PT ;  /* 0x000000c767c77212 */ /* 0x000fc800078efe65 */
[----:B------:R-:W-:Y:S01]  /*13e90*/  LOP3.LUT R205, R118, R100, R102, 0xfe, !PT ;  /* 0x0000006476cd7212 */ /* 0x000fe200078efe66 */
[----:B------:R-:W-:Y:S01]  /*13ea0*/  IMAD.WIDE.U32 R102, R183, R202, c[0x0][0x190] ;  /* 0x00006400b7667625 */ /* 0x000fe200078e00ca */
[----:B------:R-:W-:Y:S02]  /*13eb0*/  LOP3.LUT R101, R199, R119, RZ, 0xfc, !PT ;  /* 0x00000077c7657212 */ /* 0x000fe400078efcff */
[----:B------:R-:W-:-:S05]  /*13ec0*/  LOP3.LUT R100, R205, 0xff, R150, 0xf8, !PT ;  /* 0x000000ffcd647812 */ /* 0x000fca00078ef896 */
[----:B------:R0:W-:Y:S02]  /*13ed0*/  STG.E.64 [R102.64], R100 ;  /* 0x0000006466007986 */ /* 0x0001e4000c101b04 */
.L_x_9158:
[----:B------:R-:W-:Y:S05]  /*13ee0*/  BSYNC B0 ;  /* 0x0000000000007941 */ /* 0x000fea0003800000 */
.L_x_9157:
[----:B------:R-:W-:Y:S01]  /*13ef0*/  FADD.FTZ R183, R172, R203 ;  /* 0x000000cbacb77221 */ /* 0x000fe20000010000 */
[----:B------:R-:W-:Y:S05]  /*13f00*/  BRA.DIV ~URZ, `(.L_x_9159) ;  /* 0x000017e27f007947 */ /* 0x000fea000b800000 */
[----:B0-----:R0:W1:Y:S02]  /*13f10*/  SHFL.BFLY PT, R100, R183, 0x1, 0x1f ;  /* 0x0c201f00b7647f89 */ /* 0x00106400000e0000 */
.L_x_9165:
        /* <DEDUP_REMOVED lines=116> */
.L_x_9166:
[----:B------:R-:W-:Y:S01]  /*14660*/  ULDC.U8 UR6, c[0x0][0x1f0] ;  /* 0x00007c0000067ab9 */ /* 0x000fe20000000000 */
[----:B------:R-:W-:Y:S01]  /*14670*/  FMUL.FTZ R100, R119, R119 ;  /* 0x0000007777647220 */ /* 0x000fe20000410000 */
[----:B------:R-:W-:Y:S01]  /*14680*/  ISETP.NE.AND P0, PT, RZ, UR6, PT ;  /* 0x00000006ff007c0c */ /* 0x000fe2000bf05270 */
[----:B------:R-:W-:Y:S01]  /*14690*/  IMAD.MOV.U32 R102, RZ, RZ, c[0x0][0x1e0] ;  /* 0x00007800ff667624 */ /* 0x000fe200078e00ff */
[----:B------:R-:W-:Y:S01]  /*146a0*/  BSSY B0, `(.L_x_9161) ;  /* 0x00000fe000007945 */ /* 0x000fe20003800000 */
[----:B01----:R-:W-:Y:S01]  /*146b0*/  FADD.FTZ R183, R118, R183 ;  /* 0x000000b776b77221 */ /* 0x003fe20000010000 */
[----:B------:R-:W-:-:S03]  /*146c0*/  FSEL R101, R100, RZ, P0 ;  /* 0x000000ff64657208 */ /* 0x000fc60000000000 */
        /* <DEDUP_REMOVED lines=11> */
[----:B-1----:R-:W-:-:S05]  /*14780*/  FSEL R119, R119, RZ, !P0 ;  /* 0x000000ff77777208 */ /* 0x002fca0004000000 */
[C---:B------:R-:W-:Y:S02]  /*14790*/  FADD.FTZ R172, -R119.reuse, R105 ;  /* 0x0000006977ac7221 */ /* 0x040fe40000010100 */
[C---:B------:R-:W-:Y:S01]  /*147a0*/  FADD.FTZ R212, -R119.reuse, R170 ;  /* 0x000000aa77d47221 */ /* 0x040fe20000010100 */
[----:B------:R-:W-:Y:S01]  /*147b0*/  HADD2.F32 R170, -RZ, R71.H0_H0 ;  /* 0x20000047ffaa7230 */ /* 0x000fe20000004100 */
        /* <DEDUP_REMOVED lines=15> */
[----:B------:R-:W-:Y:S01]  /*148b0*/  FMUL.FTZ R161, R183, R172 ;  /* 0x000000acb7a17220 */ /* 0x000fe20000410000 */
        /* <DEDUP_REMOVED lines=13> */
[----:B------:R-:W-:Y:S01]  /*14990*/  IADD3 R177, R112, -0x1, RZ ;  /* 0xffffffff70b17810 */ /* 0x000fe20007ffe0ff */
        /* <DEDUP_REMOVED lines=32> */
[----:B------:R-:W-:Y:S02]  /*14ba0*/  FMUL.FTZ R100, R183, R101 ;  /* 0x00000065b7647220 */ /* 0x000fe40000410000 */
[----:B------:R-:W-:Y:S01]  /*14bb0*/  FFMA.FTZ R161, R161, R170, R24 ;  /* 0x000000aaa1a17223 */ /* 0x000fe20000010018 */
[----:B------:R-:W-:Y:S01]  /*14bc0*/  HADD2.F32 R170, -RZ, R70.H0_H0 ;  /* 0x20000046ffaa7230 */ /* 0x000fe20000004100 */
        /* <DEDUP_REMOVED lines=28> */
[----:B------:R-:W-:Y:S01]  /*14d90*/  HADD2.F32 R192, -RZ, R71.H1_H1 ;  /* 0x30000047ffc07230 */ /* 0x000fe20000004100 */
[C---:B------:R-:W-:Y:S02]  /*14da0*/  FMUL.FTZ R102, R183.reuse, R195 ;  /* 0x000000c3b7667220 */ /* 0x040fe40000410000 */
[C---:B------:R-:W-:Y:S02]  /*14db0*/  FMUL.FTZ R111, R183.reuse, R111 ;  /* 0x0000006fb76f7220 */ /* 0x040fe40000410000 */
[C---:B------:R-:W-:Y:S02]  /*14dc0*/  FMUL.FTZ R116, R183.reuse, R197 ;  /* 0x000000c5b7747220 */ /* 0x040fe40000410000 */
[C---:B------:R-:W-:Y:S02]  /*14dd0*/  FMUL.FTZ R113, R183.reuse, R200 ;  /* 0x000000c8b7717220 */ /* 0x040fe40000410000 */
[----:B------:R-:W-:Y:S01]  /*14de0*/  FMUL.FTZ R160, R183, R203 ;  /* 0x000000cbb7a07220 */ /* 0x000fe20000410000 */
[----:B------:R-:W-:Y:S01]  /*14df0*/  HADD2.F32 R183, -RZ, R70.H1_H1 ;  /* 0x30000046ffb77230 */ /* 0x000fe20000004100 */
[----:B------:R-:W-:-:S02]  /*14e00*/  FFMA.FTZ R170, R171, R170, R22 ;  /* 0x000000aaabaa7223 */ /* 0x000fc40000010016 */
[----:B------:R-:W-:Y:S01]  /*14e10*/  FFMA.FTZ R172, R181, R172, R20 ;  /* 0x000000acb5ac7223 */ /* 0x000fe20000010014 */
[--C-:B------:R-:W-:Y:S01]  /*14e20*/  HADD2.F32 R181, -RZ, R68.reuse.H0_H0 ;  /* 0x20000044ffb57230 */ /* 0x100fe20000004100 */
[----:B------:R-:W-:Y:S02]  /*14e30*/  FFMA.FTZ R171, R182, R183, R23 ;  /* 0x000000b7b6ab7223 */ /* 0x000fe40000010017 */
[----:B------:R-:W-:Y:S01]  /*14e40*/  IMAD R183, R177, c[0x0][0x168], RZ ;  /* 0x00005a00b1b77a24 */ /* 0x000fe200078e02ff */
[----:B------:R-:W-:Y:S01]  /*14e50*/  HADD2.F32 R177, -RZ, R69.H1_H1 ;  /* 0x30000045ffb17230 */ /* 0x000fe20000004100 */
[----:B------:R-:W-:Y:S01]  /*14e60*/  FFMA.FTZ R112, R190, R192, R25 ;  /* 0x000000c0be707223 */ /* 0x000fe20000010019 */
[----:B------:R-:W-:Y:S02]  /*14e70*/  HADD2.F32 R192, -RZ, R67.H0_H0 ;  /* 0x20000043ffc07230 */ /* 0x000fe40000004100 */
[----:B------:R-:W-:Y:S01]  /*14e80*/  SHF.R.S32.HI R182, RZ, 0x1f, R183 ;  /* 0x0000001fffb67819 */ /* 0x000fe200000114b7 */
[----:B------:R-:W-:Y:S01]  /*14e90*/  HADD2.F32 R190, -RZ, R68.H1_H1 ;  /* 0x30000044ffbe7230 */ /* 0x000fe20000004100 */
[----:B------:R-:W-:-:S02]  /*14ea0*/  FFMA.FTZ R177, R178, R177, R21 ;  /* 0x000000b1b2b17223 */ /* 0x000fc40000010015 */
[----:B------:R-:W-:Y:S01]  /*14eb0*/  FFMA.FTZ R178, R179, R181, R18 ;  /* 0x000000b5b3b27223 */ /* 0x000fe20000010012 */
[----:B------:R-:W-:Y:S01]  /*14ec0*/  LEA.HI R183, R182, R183, RZ, 0x3 ;  /* 0x000000b7b6b77211 */ /* 0x000fe200078f18ff */
[----:B------:R-:W-:Y:S01]  /*14ed0*/  FFMA.FTZ R179, R193, R192, R32 ;  /* 0x000000c0c1b37223 */ /* 0x000fe20000010020 */
[--C-:B------:R-:W-:Y:S01]  /*14ee0*/  HADD2.F32 R182, -RZ, R66.reuse.H0_H0 ;  /* 0x20000042ffb67230 */ /* 0x100fe20000004100 */
[----:B------:R-:W-:Y:S01]  /*14ef0*/  FFMA.FTZ R181, R180, R190, R19 ;  /* 0x000000beb4b57223 */ /* 0x000fe20000010013 */
[----:B------:R-:W-:Y:S01]  /*14f00*/  HADD2.F32 R193, -RZ, R66.H1_H1 ;  /* 0x30000042ffc17230 */ /* 0x000fe20000004100 */
[----:B------:R-:W-:Y:S01]  /*14f10*/  LEA.HI.SX32 R183, R183, R0, 0x1d ;  /* 0x00000000b7b77211 */ /* 0x000fe200078feaff */
[--C-:B------:R-:W-:Y:S01]  /*14f20*/  HADD2.F32 R190, -RZ, R65.reuse.H0_H0 ;  /* 0x20000041ffbe7230 */ /* 0x100fe20000004100 */
[----:B------:R-:W-:Y:S01]  /*14f30*/  FFMA.FTZ R182, R185, R182, R30 ;  /* 0x000000b6b9b67223 */ /* 0x000fe2000001001e */
[----:B------:R-:W-:Y:S01]  /*14f40*/  HADD2.F32 R192, -RZ, R65.H1_H1 ;  /* 0x30000041ffc07230 */ /* 0x000fe20000004100 */
        /* <DEDUP_REMOVED lines=53> */
[----:B------:R-:W-:Y:S01]  /*152a0*/  F2FP.PACK_AB R113, R177, R172 ;  /* 0x000000acb171723e */ /* 0x000fe200000000ff */
[----:B------:R-:W-:Y:S01]  /*152b0*/  HFMA2.MMA R177, -RZ, RZ, 0, 9.5367431640625e-07 ;  /* 0x00000010ffb17435 */ /* 0x000fe200000001ff */
[----:B------:R-:W-:Y:S01]  /*152c0*/  FFMA.FTZ R190, R110, R106, R129 ;  /* 0x0000006a6ebe7223 */ /* 0x000fe20000010081 */
[----:B------:R-:W-:Y:S01]  /*152d0*/  HADD2.F32 R118, -RZ, R54.H1_H1 ;  /* 0x30000036ff767230 */ /* 0x000fe20000004100 */
[----:B------:R-:W-:Y:S01]  /*152e0*/  FFMA.FTZ R117, R109, R104, R126 ;  /* 0x000000686d757223 */ /* 0x000fe2000001007e */
[----:B------:R-:W-:Y:S01]  /*152f0*/  HADD2.F32 R106, -RZ, R50.H1_H1 ;  /* 0x30000032ff6a7230 */ /* 0x000fe20000004100 */
[----:B------:R-:W-:Y:S01]  /*15300*/  F2FP.PACK_AB R115, R112, R161 ;  /* 0x000000a17073723e */ /* 0x000fe200000000ff */
[----:B------:R-:W-:Y:S01]  /*15310*/  HADD2.F32 R104, -RZ, R52.H1_H1 ;  /* 0x30000034ff687230 */ /* 0x000fe20000004100 */
        /* <DEDUP_REMOVED lines=9> */
[----:B------:R-:W-:Y:S01]  /*153b0*/  F2FP.PACK_AB R114, R171, R170 ;  /* 0x000000aaab72723e */ /* 0x000fe200000000ff */
[----:B------:R-:W-:Y:S01]  /*153c0*/  IMAD.WIDE.U32 R108, R183, R177, c[0x0][0x208] ;  /* 0x00008200b76c7625 */ /* 0x000fe200078e00b1 */
[----:B------:R-:W-:Y:S01]  /*153d0*/  F2FP.PACK_AB R112, R181, R178 ;  /* 0x000000b2b570723e */ /* 0x000fe200000000ff */
[--C-:B------:R-:W-:Y:S01]  /*153e0*/  HADD2.F32 R105, -RZ, R48.reuse.H1_H1 ;  /* 0x30000030ff697230 */ /* 0x100fe20000004100 */
[----:B------:R-:W-:Y:S01]  /*153f0*/  F2FP.PACK_AB R111, R194, R175 ;  /* 0x000000afc26f723e */ /* 0x000fe200000000ff */
[----:B------:R-:W-:Y:S01]  /*15400*/  HADD2.F32 R104, -RZ, R48.H0_H0 ;  /* 0x20000030ff687230 */ /* 0x000fe20000004100 */
[----:B------:R-:W-:Y:S01]  /*15410*/  FFMA.FTZ R160, R101, R106, R136 ;  /* 0x0000006a65a07223 */ /* 0x000fe20000010088 */
[----:B------:R0:W-:Y:S01]  /*15420*/  STG.E.128 [R108.64], R112 ;  /* 0x000000706c007986 */ /* 0x0001e2000c101d04 */
[----:B------:R-:W-:Y:S01]  /*15430*/  FFMA.FTZ R171, R102, R107, R137 ;  /* 0x0000006b66ab7223 */ /* 0x000fe20000010089 */
[----:B------:R-:W-:Y:S01]  /*15440*/  F2FP.PACK_AB R102, R185, R182 ;  /* 0x000000b6b966723e */ /* 0x000fe200000000ff */
[----:B------:R-:W-:Y:S01]  /*15450*/  FFMA.FTZ R161, R100, R105, R135 ;  /* 0x0000006964a17223 */ /* 0x000fe20000010087 */
[----:B------:R-:W-:Y:S01]  /*15460*/  F2FP.PACK_AB R100, R166, R167 ;  /* 0x000000a7a664723e */ /* 0x000fe200000000ff */
[----:B------:R-:W-:Y:S01]  /*15470*/  FFMA.FTZ R116, R103, R104, R134 ;  /* 0x0000006867747223 */ /* 0x000fe20000010086 */
[----:B------:R-:W-:-:S02]  /*15480*/  F2FP.PACK_AB R105, R164, R165 ;  /* 0x000000a5a469723e */ /* 0x000fc400000000ff */
[C---:B------:R-:W-:Y:S02]  /*15490*/  IADD3 R166, R183.reuse, 0x40, RZ ;  /* 0x00000040b7a67810 */ /* 0x040fe40007ffe0ff */
[----:B------:R-:W-:Y:S02]  /*154a0*/  IADD3 R164, R183, 0x60, RZ ;  /* 0x00000060b7a47810 */ /* 0x000fe40007ffe0ff */
[----:B------:R-:W-:Y:S01]  /*154b0*/  F2FP.PACK_AB R103, R180, R179 ;  /* 0x000000b3b467723e */ /* 0x000fe200000000ff */
[-C--:B------:R-:W-:Y:S01]  /*154c0*/  IMAD.WIDE.U32 R166, R166, R177.reuse, c[0x0][0x208] ;  /* 0x00008200a6a67625 */ /* 0x080fe200078e00b1 */
[----:B------:R-:W-:Y:S02]  /*154d0*/  F2FP.PACK_AB R101, R189, R184 ;  /* 0x000000b8bd65723e */ /* 0x000fe400000000ff */
[----:B------:R-:W-:Y:S01]  /*154e0*/  F2FP.PACK_AB R107, R191, R186 ;  /* 0x000000babf6b723e */ /* 0x000fe200000000ff */
[----:B------:R-:W-:Y:S01]  /*154f0*/  IMAD.WIDE.U32 R164, R164, R177, c[0x0][0x208] ;  /* 0x00008200a4a47625 */ /* 0x000fe200078e00b1 */
[----:B0-----:R-:W-:-:S02]  /*15500*/  F2FP.PACK_AB R109, R169, R168 ;  /* 0x000000a8a96d723e */ /* 0x001fc400000000ff */
[----:B------:R-:W-:Y:S02]  /*15510*/  IADD3 R168, R183, 0x20, RZ ;  /* 0x00000020b7a87810 */ /* 0x000fe40007ffe0ff */
[----:B------:R-:W-:Y:S02]  /*15520*/  F2FP.PACK_AB R112, R118, R117 ;  /* 0x000000757670723e */ /* 0x000fe400000000ff */
[----:B------:R-:W-:Y:S01]  /*15530*/  F2FP.PACK_AB R117, R171, R160 ;  /* 0x000000a0ab75723e */ /* 0x000fe200000000ff */
[----:B------:R-:W-:Y:S01]  /*15540*/  IMAD.WIDE.U32 R168, R168, R177, c[0x0][0x208] ;  /* 0x00008200a8a87625 */ /* 0x000fe200078e00b1 */
[----:B------:R-:W-:Y:S02]  /*15550*/  F2FP.PACK_AB R108, R163, R162 ;  /* 0x000000a2a36c723e */ /* 0x000fe400000000ff */
[C---:B------:R-:W-:Y:S02]  /*15560*/  IADD3 R160, R183.reuse, 0x80, RZ ;  /* 0x00000080b7a07810 */ /* 0x040fe40007ffe0ff */
[----:B------:R-:W-:Y:S01]  /*15570*/  IADD3 R162, R183, 0xa0, RZ ;  /* 0x000000a0b7a27810 */ /* 0x000fe20007ffe0ff */
[----:B------:R0:W-:Y:S01]  /*15580*/  STG.E.128 [R168.64], R100 ;  /* 0x00000064a8007986 */ /* 0x0001e2000c101d04 */
[----:B------:R-:W-:-:S02]  /*15590*/  F2FP.PACK_AB R106, R176, R187 ;  /* 0x000000bbb06a723e */ /* 0x000fc400000000ff */
[----:B------:R-:W-:Y:S01]  /*155a0*/  F2FP.PACK_AB R104, R193, R188 ;  /* 0x000000bcc168723e */ /* 0x000fe200000000ff */
[-C--:B------:R-:W-:Y:S01]  /*155b0*/  IMAD.WIDE.U32 R162, R162, R177.reuse, c[0x0][0x208] ;  /* 0x00008200a2a27625 */ /* 0x080fe200078e00b1 */
[----:B------:R-:W-:Y:S02]  /*155c0*/  F2FP.PACK_AB R110, R195, R174 ;  /* 0x000000aec36e723e */ /* 0x000fe400000000ff */
[----:B------:R-:W-:Y:S01]  /*155d0*/  F2FP.PACK_AB R116, R161, R116 ;  /* 0x00000074a174723e */ /* 0x000fe200000000ff */
[----:B------:R-:W-:Y:S01]  /*155e0*/  IMAD.WIDE.U32 R160, R160, R177, c[0x0][0x208] ;  /* 0x00008200a0a07625 */ /* 0x000fe200078e00b1 */
[----:B------:R-:W-:Y:S01]  /*155f0*/  F2FP.PACK_AB R115, R200, R199 ;  /* 0x000000c7c873723e */ /* 0x000fe200000000ff */
[----:B------:R0:W-:Y:S01]  /*15600*/  STG.E.128 [R166.64], R104 ;  /* 0x00000068a6007986 */ /* 0x0001e2000c101d04 */
[----:B------:R-:W-:Y:S02]  /*15610*/  F2FP.PACK_AB R114, R197, R192 ;  /* 0x000000c0c572723e */ /* 0x000fe400000000ff */
[----:B------:R-:W-:Y:S01]  /*15620*/  F2FP.PACK_AB R113, R190, R119 ;  /* 0x00000077be71723e */ /* 0x000fe200000000ff */
[----:B------:R0:W-:Y:S01]  /*15630*/  STG.E.128 [R164.64], R108 ;  /* 0x0000006ca4007986 */ /* 0x0001e2000c101d04 */
[----:B------:R-:W-:-:S02]  /*15640*/  F2FP.PACK_AB R119, R205, R204 ;  /* 0x000000cccd77723e */ /* 0x000fc400000000ff */
[----:B------:R-:W-:Y:S01]  /*15650*/  F2FP.PACK_AB R118, R203, R202 ;  /* 0x000000cacb76723e */ /* 0x000fe200000000ff */
[----:B------:R0:W-:Y:S04]  /*15660*/  STG.E.128 [R160.64], R112 ;  /* 0x00000070a0007986 */ /* 0x0001e8000c101d04 */
[----:B------:R0:W-:Y:S02]  /*15670*/  STG.E.128 [R162.64], R116 ;  /* 0x00000074a2007986 */ /* 0x0001e4000c101d04 */
.L_x_9162:
[----:B------:R-:W-:Y:S05]  /*15680*/  BSYNC B0 ;  /* 0x0000000000007941 */ /* 0x000fea0003800000 */
.L_x_9161:
[----:B01----:R-:W-:-:S05]  /*15690*/  IMAD.MOV.U32 R101, RZ, RZ, c[0x0][0x160] ;  /* 0x00005800ff657624 */ /* 0x003fca00078e00ff */
[----:B------:R-:W-:-:S04]  /*156a0*/  LEA R148, R101, R148, 0x2 ;  /* 0x0000009465947211 */ /* 0x000fc800078e10ff */
[----:B------:R-:W-:-:S13]  /*156b0*/  ISETP.GE.AND P0, PT, R148, c[0x0][0x164], PT ;  /* 0x0000590094007a0c */ /* 0x000fda0003f06270 */
[----:B-----5:R-:W-:Y:S01]  /*156c0*/  @P0 CALL.REL.NOINC `(.L_x_9163) ;  /* 0x0000001000000944 */ /* 0x020fe20003c00000 */
[----:B------:R-:W-:Y:S05]  /*156d0*/  BRA `(.L_x_9164) ;  /* 0xfffeb40000007947 */ /* 0x000fea000383ffff */
.L_x_9163:
[----:B------:R-:W-:Y:S05]  /*156e0*/  EXIT ;  /* 0x000000000000794d */ /* 0x000fea0003800000 */
.L_x_9159:
[----:B0-----:R-:W-:Y:S01]  /*156f0*/  IMAD.MOV.U32 R118, RZ, RZ, 0x1 ;  /* 0x00000001ff767424 */ /* 0x001fe200078e00ff */
[----:B------:R-:W-:Y:S01]  /*15700*/  MOV R102, 0x1f ;  /* 0x0000001f00667802 */ /* 0x000fe20000000f00 */
[----:B------:R-:W-:Y:S01]  /*15710*/  IMAD.MOV.U32 R103, RZ, RZ, -0x1 ;  /* 0xffffffffff677424 */ /* 0x000fe200078e00ff */
[----:B------:R-:W-:Y:S02]  /*15720*/  MOV R100, 0x15740 ;  /* 0x0001574000647802 */ /* 0x000fe40000000f00 */
[----:B-----5:R-:W-:Y:S05]  /*15730*/  CALL.REL.NOINC `($__internal_31_$__cuda_sm70_shflsync_bfly_p) ;  /* 0x0000099000007944 */ /* 0x020fea0003c00000 */
[----:B-1----:R-:W-:Y:S01]  /*15740*/  MOV R100, R118 ;  /* 0x0000007600647202 */ /* 0x002fe20000000f00 */
[----:B0-----:R-:W-:Y:S05]  /*15750*/  BRA `(.L_x_9165) ;  /* 0xffffe7c000007947 */ /* 0x001fea000383ffff */
.L_x_9160:
[----:B------:R-:W-:Y:S01]  /*15760*/  HFMA2.MMA R102, -RZ, RZ, 0, 1.847743988037109375e-06 ;  /* 0x0000001fff667435 */ /* 0x000fe200000001ff */
[----:B------:R-:W-:Y:S01]  /*15770*/  IMAD.MOV.U32 R118, RZ, RZ, 0x2 ;  /* 0x00000002ff767424 */ /* 0x000fe200078e00ff */
[----:B------:R-:W-:Y:S01]  /*15780*/  MOV R100, 0x157b0 ;  /* 0x000157b000647802 */ /* 0x000fe20000000f00 */
[----:B------:R-:W-:-:S03]  /*15790*/  IMAD.MOV.U32 R103, RZ, RZ, -0x1 ;  /* 0xffffffffff677424 */ /* 0x000fc600078e00ff */
[----:B-----5:R-:W-:Y:S05]  /*157a0*/  CALL.REL.NOINC `($__internal_31_$__cuda_sm70_shflsync_bfly_p) ;  /* 0x0000092000007944 */ /* 0x020fea0003c00000 */
[----:B01----:R-:W-:Y:S01]  /*157b0*/  FADD.FTZ R183, R183, R118 ;  /* 0x00000076b7b77221 */ /* 0x003fe20000010000 */
[----:B------:R-:W-:Y:S01]  /*157c0*/  MOV R118, 0x4 ;  /* 0x0000000400767802 */ /* 0x000fe20000000f00 */
[----:B------:R-:W-:Y:S01]  /*157d0*/  IMAD.MOV.U32 R102, RZ, RZ, 0x1f ;  /* 0x0000001fff667424 */ /* 0x000fe200078e00ff */
[----:B------:R-:W-:-:S02]  /*157e0*/  MOV R103, 0xffffffff ;  /* 0xffffffff00677802 */ /* 0x000fc40000000f00 */
[----:B------:R-:W-:Y:S02]  /*157f0*/  MOV R100, 0x15810 ;  /* 0x0001581000647802 */ /* 0x000fe40000000f00 */
[----:B------:R-:W-:Y:S05]  /*15800*/  CALL.REL.NOINC `($__internal_31_$__cuda_sm70_shflsync_bfly_p) ;  /* 0x000008c000007944 */ /* 0x000fea0003c00000 */
[----:B0-----:R-:W-:Y:S01]  /*15810*/  HFMA2.MMA R102, -RZ, RZ, 0, 1.847743988037109375e-06 ;  /* 0x0000001fff667435 */ /* 0x001fe200000001ff */
[----:B-1----:R-:W-:Y:S01]  /*15820*/  FADD.FTZ R183, R183, R118 ;  /* 0x00000076b7b77221 */ /* 0x002fe20000010000 */
[----:B------:R-:W-:Y:S01]  /*15830*/  MOV R100, 0x15870 ;  /* 0x0001587000647802 */ /* 0x000fe20000000f00 */
[----:B------:R-:W-:Y:S02]  /*15840*/  IMAD.MOV.U32 R118, RZ, RZ, 0x8 ;  /* 0x00000008ff767424 */ /* 0x000fe400078e00ff */
[----:B------:R-:W-:Y:S02]  /*15850*/  IMAD.MOV.U32 R103, RZ, RZ, -0x1 ;  /* 0xffffffffff677424 */ /* 0x000fe400078e00ff */
[----:B------:R-:W-:Y:S05]  /*15860*/  CALL.REL.NOINC `($__internal_31_$__cuda_sm70_shflsync_bfly_p) ;  /* 0x0000086000007944 */ /* 0x000fea0003c00000 */
[----:B01----:R-:W-:Y:S01]  /*15870*/  FADD.FTZ R183, R183, R118 ;  /* 0x00000076b7b77221 */ /* 0x003fe20000010000 */
[----:B------:R-:W-:Y:S01]  /*15880*/  MOV R118, 0x10 ;  /* 0x0000001000767802 */ /* 0x000fe20000000f00 */
[----:B------:R-:W-:Y:S01]  /*15890*/  IMAD.MOV.U32 R102, RZ, RZ, 0x1f ;  /* 0x0000001fff667424 */ /* 0x000fe200078e00ff */
[----:B------:R-:W-:Y:S02]  /*158a0*/  MOV R103, 0xffffffff ;  /* 0xffffffff00677802 */ /* 0x000fe40000000f00 */
[----:B------:R-:W-:-:S02]  /*158b0*/  MOV R100, 0x158d0 ;  /* 0x000158d000647802 */ /* 0x000fc40000000f00 */
[----:B------:R-:W-:Y:S05]  /*158c0*/  CALL.REL.NOINC `($__internal_31_$__cuda_sm70_shflsync_bfly_p) ;  /* 0x0000080000007944 */ /* 0x000fea0003c00000 */
        /* <DEDUP_REMOVED lines=102> */
[----:B------:R-:W-:Y:S05]  /*15f30*/  CALL.REL.NOINC `($__internal_31_$__cuda_sm70_shflsync_bfly_p) ;  /* 0x0000019000007944 */ /* 0x000fea0003c00000 */
[----:B01----:R-:W-:Y:S01]  /*15f40*/  FADD.FTZ R183, R183, R118 ;  /* 0x00000076b7b77221 */ /* 0x003fe20000010000 */
[----:B------:R-:W-:Y:S01]  /*15f50*/  MOV R118, 0x2 ;  /* 0x0000000200767802 */ /* 0x000fe20000000f00 */
[----:B------:R-:W-:Y:S01]  /*15f60*/  IMAD.MOV.U32 R102, RZ, RZ, 0x1f ;  /* 0x0000001fff667424 */ /* 0x000fe200078e00ff */
[----:B------:R-:W-:Y:S02]  /*15f70*/  MOV R103, 0xffffffff ;  /* 0xffffffff00677802 */ /* 0x000fe40000000f00 */
[----:B------:R-:W-:-:S02]  /*15f80*/  MOV R100, 0x15fa0 ;  /* 0x00015fa000647802 */ /* 0x000fc40000000f00 */
[----:B------:R-:W-:Y:S05]  /*15f90*/  CALL.REL.NOINC `($__internal_31_$__cuda_sm70_shflsync_bfly_p) ;  /* 0x0000013000007944 */ /* 0x000fea0003c00000 */
[----:B0-----:R-:W-:Y:S01]  /*15fa0*/  HFMA2.MMA R102, -RZ, RZ, 0, 1.847743988037109375e-06 ;  /* 0x0000001fff667435 */ /* 0x001fe200000001ff */
[----:B-1----:R-:W-:Y:S01]  /*15fb0*/  FADD.FTZ R183, R183, R118 ;  /* 0x00000076b7b77221 */ /* 0x002fe20000010000 */
[----:B------:R-:W-:Y:S01]  /*15fc0*/  MOV R100, 0x16000 ;  /* 0x0001600000647802 */ /* 0x000fe20000000f00 */
[----:B------:R-:W-:-:S02]  /*15fd0*/  IMAD.MOV.U32 R118, RZ, RZ, 0x4 ;  /* 0x00000004ff767424 */ /* 0x000fc400078e00ff */
[----:B------:R-:W-:Y:S02]  /*15fe0*/  IMAD.MOV.U32 R103, RZ, RZ, -0x1 ;  /* 0xffffffffff677424 */ /* 0x000fe400078e00ff */
[----:B------:R-:W-:Y:S05]  /*15ff0*/  CALL.REL.NOINC `($__internal_31_$__cuda_sm70_shflsync_bfly_p) ;  /* 0x000000d000007944 */ /* 0x000fea0003c00000 */
[----:B01----:R-:W-:Y:S01]  /*16000*/  FADD.FTZ R183, R183, R118 ;  /* 0x00000076b7b77221 */ /* 0x003fe20000010000 */
[----:B------:R-:W-:Y:S01]  /*16010*/  MOV R118, 0x8 ;  /* 0x0000000800767802 */ /* 0x000fe20000000f00 */
[----:B------:R-:W-:Y:S01]  /*16020*/  IMAD.MOV.U32 R102, RZ, RZ, 0x1f ;  /* 0x0000001fff667424 */ /* 0x000fe200078e00ff */
[----:B------:R-:W-:Y:S02]  /*16030*/  MOV R103, 0xffffffff ;  /* 0xffffffff00677802 */ /* 0x000fe40000000f00 */
[----:B------:R-:W-:Y:S02]  /*16040*/  MOV R100, 0x16060 ;  /* 0x0001606000647802 */ /* 0x000fe40000000f00 */
[----:B------:R-:W-:Y:S05]  /*16050*/  CALL.REL.NOINC `($__internal_31_$__cuda_sm70_shflsync_bfly_p) ;  /* 0x0000007000007944 */ /* 0x000fea0003c00000 */
[----:B0-----:R-:W-:Y:S01]  /*16060*/  HFMA2.MMA R102, -RZ, RZ, 0, 1.847743988037109375e-06 ;  /* 0x0000001fff667435 */ /* 0x001fe200000001ff */
[----:B-1----:R-:W-:Y:S01]  /*16070*/  FADD.FTZ R183, R183, R118 ;  /* 0x00000076b7b77221 */ /* 0x002fe20000010000 */
[----:B------:R-:W-:Y:S01]  /*16080*/  MOV R100, 0x160c0 ;  /* 0x000160c000647802 */ /* 0x000fe20000000f00 */
[----:B------:R-:W-:Y:S02]  /*16090*/  IMAD.MOV.U32 R118, RZ, RZ, 0x10 ;  /* 0x00000010ff767424 */ /* 0x000fe400078e00ff */
[----:B------:R-:W-:-:S02]  /*160a0*/  IMAD.MOV.U32 R103, RZ, RZ, -0x1 ;  /* 0xffffffffff677424 */ /* 0x000fc400078e00ff */
[----:B------:R-:W-:Y:S05]  /*160b0*/  CALL.REL.NOINC `($__internal_31_$__cuda_sm70_shflsync_bfly_p) ;  /* 0x0000001000007944 */ /* 0x000fea0003c00000 */
[----:B01----:R-:W-:Y:S05]  /*160c0*/  BRA `(.L_x_9166) ;  /* 0xffffe59000007947 */ /* 0x003fea000383ffff */
        .weak           $__internal_31_$__cuda_sm70_shflsync_bfly_p
        .type           $__internal_31_$__cuda_sm70_shflsync_bfly_p,@function
        .size           $__internal_31_$__cuda_sm70_shflsync_bfly_p,(.L_x_43091 - $__internal_31_$__cuda_sm70_shflsync_bfly_p)
$__internal_31_$__cuda_sm70_shflsync_bfly_p:
[----:B------:R-:W-:Y:S01]  /*160d0*/  MOV R101, 0x0 ;  /* 0x0000000000657802 */ /* 0x000fe20000000f00 */
[----:B------:R-:W-:Y:S04]  /*160e0*/  WARPSYNC R103 ;  /* 0x0000006700007348 */ /* 0x000fe80003800000 */
[----:B------:R0:W1:Y:S01]  /*160f0*/  SHFL.BFLY PT, R118, R183, R118, R102 ;  /* 0x0c000076b7767389 */ /* 0x00006200000e0066 */
[----:B------:R-:W-:Y:S05]  /*16100*/  RET.REL.NODEC R100 `(_ZN10layer_norm13ln_fwd_kernelINS_13Kernel_traitsI6__halfS2_S2_S2_fjLj1536ELj1ELj4ELj1ELj16ENS_18Kernel_traits_baseILj1536ES2_S2_S2_S2_fjLj128EEEEELb1ELb1ELb1ELb1EEEvNS_9FwdParamsE) ;  /* 0xfffe9ef064007950 */ /* 0x000fea0003c3ffff */
.L_x_9167:
        /* <DEDUP_REMOVED lines=15> */
.L_x_43091:


//--------------------- .text._ZN10layer_norm13ln_fwd_kernelINS_13Kernel_traitsIf13__nv_bfloat16S2_S2_fjLj1536ELj1ELj4ELj1ELj16ENS_18Kernel_traits_baseILj1536EfS2_S2_S2_fjLj128EEEEELb0ELb0ELb0ELb0EEEvNS_9FwdParamsE --------------------------
	.section	.text._ZN10layer_norm13ln_fwd_kernelINS_13Kernel_traitsIf13__nv_bfloat16S2_S2_fjLj1536ELj1ELj4ELj1ELj16ENS_18Kernel_traits_baseILj1536EfS2_S2_S2_fjLj128EEEEELb0ELb0ELb0ELb0EEEvNS_9FwdParamsE,"ax",@progbits
	.sectioninfo	@"SHI_REGISTERS=168"
	.align	128
        .global         _ZN10layer_norm13ln_fwd_kernelINS_13Kernel_traitsIf13__nv_bfloat16S2_S2_fjLj1536ELj1ELj4ELj1ELj16ENS_18Kernel_traits_baseILj1536EfS2_S2_S2_fjLj128EEEEELb0ELb0ELb0ELb0EEEvNS_9FwdParamsE
        .type           _ZN10layer_norm13ln_fwd_kernelINS_13Kernel_traitsIf13__nv_bfloat16S2_S2_fjLj1536ELj1ELj4ELj1ELj16ENS_18Kernel_traits_baseILj1536EfS2_S2_S2_fjLj128EEEEELb0ELb0ELb0ELb0EEEvNS_9FwdParamsE,@function
        .size           _ZN10layer_norm13ln_fwd_kernelINS_13Kernel_traitsIf13__nv_bfloat16S2_S2_fjLj1536ELj1ELj4ELj1ELj16ENS_18Kernel_traits_baseILj1536EfS2_S2_S2_fjLj128EEEEELb0ELb0ELb0ELb0EEEvNS_9FwdParamsE,(.L_x_43092 - _ZN10layer_norm13ln_fwd_kernelINS_13Kernel_traitsIf13__nv_bfloat16S2_S2_fjLj1536ELj1ELj4ELj1ELj16ENS_18Kernel_traits_baseILj1536EfS2_S2_S2_fjLj128EEEEELb0ELb0ELb0ELb0EEEvNS_9FwdParamsE)
        .other          _ZN10layer_norm13ln_fwd_kernelINS_13Kernel_traitsIf13__nv_bfloat16S2_S2_fjLj1536ELj1ELj4ELj1ELj16ENS_18Kernel_traits_baseILj1536EfS2_S2_S2_fjLj128EEEEELb0ELb0ELb0ELb0EEEvNS_9FwdParamsE,@"STO_CUDA_ENTRY STV_DEFAULT"
_ZN10layer_norm13ln_fwd_kernelINS_13Kernel_traitsIf13__nv_bfloat16S2_S2_fjLj1536ELj1ELj4ELj1ELj16ENS_18Kernel_traits_baseILj1536EfS2_S2_S2_fjLj128EEEEELb0ELb0ELb0ELb0EEEvNS_9FwdParamsE:
.text._ZN10layer_norm13ln_fwd_kernelINS_13Kernel_traitsIf13__nv_bfloat16S2_S2_fjLj1536ELj1ELj4ELj1ELj16ENS_18Kernel_traits_baseILj1536EfS2_S2_S2_fjLj128EEEEELb0ELb0ELb0ELb0EEEvNS_9FwdParamsE:
        /* <DEDUP_REMOVED lines=8> */
[----:B0-----:R-:W-:-:S04]  /*0080*/  LOP3.LUT R3, R5, 0x1f, RZ, 0xc, !PT ;  /* 0x0000001f05037812 */ /* 0x001fc800078e0cff */
        /* <DEDUP_REMOVED lines=9> */
[----:B------:R-:W-:Y:S02]  /*0120*/  LOP3.LUT R0, R5, 0x1f, RZ, 0xc0, !PT ;  /* 0x0000001f05007812 */ /* 0x000fe400078ec0ff */
[----:B------:R-:W-:Y:S01]  /*0130*/  P2R R2, PR, RZ, 0x8 ;  /* 0x00000008ff027803 */ /* 0x000fe20000000000 */
[----:B------:R-:W-:Y:S05]  /*0140*/  @!P1 BRA `(.L_x_9169) ;  /* 0x000000f000009947 */ /* 0x000fea0003800000 */
[----:B-1----:R-:W-:Y:S01]  /*0150*/  ISETP.NE.U32.AND P0, PT, RZ, c[0x0][0x218], PT ;  /* 0x00008600ff007a0c */ /* 0x002fe20003f05070 */
[----:B------:R-:W-:Y:S01]  /*0160*/  HFMA2.MMA R3, -RZ, RZ, 0, 1.9073486328125e-06 ;  /* 0x00000020ff037435 */ /* 0x000fe200000001ff */
[----:B------:R-:W-:Y:S01]  /*0170*/  CS2R R118, SRZ ;  /* 0x0000000000767805 */ /* 0x000fe2000001ff00 */
[----:B------:R-:W-:Y:S01]  /*0180*/  CS2R R116, SRZ ;  /* 0x0000000000747805 */ /* 0x000fe2000001ff00 */
[----:B------:R-:W-:Y:S01]  /*0190*/  ISETP.NE.AND.EX P0, PT, RZ, c[0x0][0x21c], PT, P0 ;  /* 0x00008700ff007a0c */ /* 0x000fe20003f05300 */
[----:B------:R-:W-:Y:S01]  /*01a0*/  CS2R R114, SRZ ;  /* 0x0000000000727805 */ /* 0x000fe2000001ff00 */
[----:B------:R-:W-:-:S05]  /*01b0*/  CS2R R112, SRZ ;  /* 0x0000000000707805 */ /* 0x000fca000001ff00 */
[----:B------:R-:W-:-:S05]  /*01c0*/  IMAD.WIDE.U32 R2, R0, R3, c[0x0][0x1b0] ;  /* 0x00006c0000027625 */ /* 0x000fca00078e0003 */
[----:B------:R0:W5:Y:S01]  /*01d0*/  LDG.E.128 R108, [R2.64] ;  /* 0x00000004026c7981 */ /* 0x000162000c1e1d00 */
[----:B------:R-:W-:-:S03]  /*01e0*/  @P0 LEA R6, P2, R0, c[0x0][0x218], 0x5 ;  /* 0x0000860000060a11 */ /* 0x000fc600078428ff */
[----:B------:R0:W5:Y:S01]  /*01f0*/  LDG.E.128 R104, [R2.64+0x10] ;  /* 0x0000100402687981 */ /* 0x000162000c1e1d00 */
[----:B------:R-:W-:-:S05]  /*0200*/  @P0 LEA.HI.X R7, R0, c[0x0][0x21c], RZ, 0x5, P2 ;  /* 0x0000870000070a11 */ /* 0x000fca00010f2cff */
[----:B------:R0:W5:Y:S04]  /*0210*/  @P0 LDG.E.128 R116, [R6.64] ;  /* 0x0000000406740981 */ /* 0x000168000c1e1d00 */
[----:B------:R0:W5:Y:S01]  /*0220*/  @P0 LDG.E.128 R112, [R6.64+0x10] ;  /* 0x0000100406700981 */ /* 0x000162000c1e1d00 */
[----:B------:R-:W-:-:S03]  /*0230*/  LOP3.LUT R0, R0, 0x20, RZ, 0xfc, !PT ;  /* 0x0000002000007812 */ /* 0x000fc600078efcff */
.L_x_9169:
[----:B-1----:R-:W-:Y:S05]  /*0240*/  BSYNC B0 ;  /* 0x0000000000007941 */ /* 0x002fea0003800000 */
.L_x_9168:
[----:B------:R-:W-:Y:S01]  /*0250*/  BSSY B0, `(.L_x_9170) ;  /* 0x0000011000007945 */ /* 0x000fe20003800000 */
[----:B------:R-:W-:Y:S05]  /*0260*/  @!P6 BRA `(.L_x_9171) ;  /* 0x000000f00000e947 */ /* 0x000fea0003800000 */
[----:B------:R-:W-:Y:S01]  /*0270*/  ISETP.NE.U32.AND P0, PT, RZ, c[0x0][0x218], PT ;  /* 0x00008600ff007a0c */ /* 0x000fe20003f05070 */
[----:B------:R-:W-:Y:S01]  /*0280*/  CS2R R102, SRZ ;  /* 0x0000000000667805 */ /* 0x000fe2000001ff00 */
[----:B0-----:R-:W-:Y:S01]  /*0290*/  MOV R7, 0x20 ;  /* 0x0000002000077802 */ /* 0x001fe20000000f00 */
[----:B------:R-:W-:Y:S01]  /*02a0*/  CS2R R100, SRZ ;  /* 0x0000000000647805 */ /* 0x000fe2000001ff00 */
[----:B------:R-:W-:Y:S01]  /*02b0*/  ISETP.NE.AND.EX P0, PT, RZ, c[0x0][0x21c], PT, P0 ;  /* 0x00008700ff007a0c */ /* 0x000fe20003f05300 */
[----:B------:R-:W-:Y:S01]  /*02c0*/  CS2R R98, SRZ ;  /* 0x0000000000627805 */ /* 0x000fe2000001ff00 */
[----:B------:R-:W-:Y:S01]  /*02d0*/  CS2R R96, SRZ ;  /* 0x0000000000607805 */ /* 0x000fe2000001ff00 */
[----:B------:R-:W-:-:S05]  /*02e0*/  IMAD.WIDE.U32 R6, R0, R7, c[0x0][0x1b0] ;  /* 0x00006c0000067625 */ /* 0x000fca00078e0007 */
[----:B------:R0:W5:Y:S04]  /*02f0*/  LDG.E.128 R92, [R6.64] ;  /* 0x00000004065c7981 */ /* 0x000168000c1e1d00 */
[----:B------:R0:W5:Y:S01]  /*0300*/  LDG.E.128 R88, [R6.64+0x10] ;  /* 0x0000100406587981 */ /* 0x000162000c1e1d00 */
[----:B------:R-:W-:-:S04]  /*0310*/  @P0 LEA R2, P2, R0, c[0x0][0x218], 0x5 ;  /* 0x0000860000020a11 */ /* 0x000fc800078428ff */
[----:B------:R-:W-:-:S05]  /*0320*/  @P0 LEA.HI.X R3, R0, c[0x0][0x21c], RZ, 0x5, P2 ;  /* 0x0000870000030a11 */ /* 0x000fca00010f2cff */
[----:B------:R0:W5:Y:S04]  /*0330*/  @P0 LDG.E.128 R100, [R2.64] ;  /* 0x0000000402640981 */ /* 0x000168000c1e1d00 */
[----:B------:R0:W5:Y:S01]  /*0340*/  @P0 LDG.E.128 R96, [R2.64+0x10] ;  /* 0x0000100402600981 */ /* 0x000162000c1e1d00 */
[----:B------:R-:W-:-:S03]  /*0350*/  IADD3 R0, R0, 0x20, RZ ;  /* 0x0000002000007810 */ /* 0x000fc60007ffe0ff */
.L_x_9171:
[----:B------:R-:W-:Y:S05]  /*0360*/  BSYNC B0 ;  /* 0x0000000000007941 */ /* 0x000fea0003800000 */
.L_x_9170:
[----:B------:R-:W-:Y:S01]  /*0370*/  BSSY B0, `(.L_x_9172) ;  /* 0x0000011000007945 */ /* 0x000fe20003800000 */
[----:B------:R-:W-:Y:S05]  /*0380*/  @!P5 BRA `(.L_x_9173) ;  /* 0x000000f00000d947 */ /* 0x000fea0003800000 */
[----:B------:R-:W-:Y:S01]  /*0390*/  ISETP.NE.U32.AND P0, PT, RZ, c[0x0][0x218], PT ;  /* 0x00008600ff007a0c */ /* 0x000fe20003f05070 */
[----:B0-----:R-:W-:Y:S01]  /*03a0*/  HFMA2.MMA R7, -RZ, RZ, 0, 1.9073486328125e-06 ;  /* 0x00000020ff077435 */ /* 0x001fe200000001ff */
        /* <DEDUP_REMOVED lines=12> */
[----:B------:R-:W-:-:S03]  /*0470*/  IADD3 R0, R0, 0x20, RZ ;  /* 0x0000002000007810 */ /* 0x000fc60007ffe0ff */
.L_x_9173:
[----:B------:R-:W-:Y:S05]  /*0480*/  BSYNC B0 ;  /* 0x0000000000007941 */ /* 0x000fea0003800000 */
.L_x_9172:
        /* <DEDUP_REMOVED lines=17> */
.L_x_9175:
[----:B------:R-:W-:Y:S05]  /*05a0*/  BSYNC B0 ;  /* 0x0000000000007941 */ /* 0x000fea0003800000 */
.L_x_9174:
        /* <DEDUP_REMOVED lines=17> */
.L_x_9177:
[----:B------:R-:W-:Y:S05]  /*06c0*/  BSYNC B0 ;  /* 0x0000000000007941 */ /* 0x000fea0003800000 */
.L_x_9176:
[----:B------:R-:W-:Y:S01]  /*06d0*/  ISETP.GE.U32.AND P0, PT, R4, 0xc0, PT ;  /* 0x000000c00400780c */ /* 0x000fe20003f06070 */
[----:B------:R-:W-:Y:S01]  /*06e0*/  BSSY B0, `(.L_x_9178) ;  /* 0x0000013000007945 */ /* 0x000fe20003800000 */
[----:B------:R-:W-:Y:S02]  /*06f0*/  MOV R9, c[0x0][0x180] ;  /* 0x0000600000097a02 */ /* 0x000fe40000000f00 */
[----:B------:R-:W-:Y:S02]  /*0700*/  SHF.R.U32.HI R5, RZ, 0x5, R5 ;  /* 0x00000005ff057819 */ /* 0x000fe40000011605 */
[----:B0-----:R-:W-:-:S07]  /*0710*/  P2R R2, PR, RZ, 0x1 ;  /* 0x00000001ff027803 */ /* 0x001fce0000000000 */
[----:B------:R-:W-:Y:S05]  /*0720*/  @!P0 BRA `(.L_x_9179) ;  /* 0x000000e000008947 */ /* 0x000fea0003800000 */
[----:B------:R-:W-:Y:S01]  /*0730*/  ISETP.NE.U32.AND P0, PT, RZ, c[0x0][0x218], PT ;  /* 0x00008600ff007a0c */ /* 0x000fe20003f05070 */
        /* <DEDUP_REMOVED lines=12> */
[----:B------:R0:W5:Y:S02]  /*0800*/  @P0 LDG.E.128 R32, [R6.64+0x10] ;  /* 0x0000100406200981 */ /* 0x000164000c1e1d00 */
.L_x_9179:
[----:B------:R-:W-:Y:S05]  /*0810*/  BSYNC B0 ;  /* 0x0000000000007941 */ /* 0x000fea0003800000 */
.L_x_9178:
[----:B0-----:R-:W-:Y:S02]  /*0820*/  LEA R3, R8, R5, 0x2 ;  /* 0x0000000508037211 */ /* 0x001fe400078e10ff */
[----:B------:R-:W-:Y:S02]  /*0830*/  LOP3.LUT P0, RZ, R9, c[0x0][0x1c0], RZ, 0xfc, !PT ;  /* 0x0000700009ff7a12 */ /* 0x000fe4000780fcff */
[----:B------:R-:W-:Y:S02]  /*0840*/  ISETP.GE.AND P2, PT, R3, c[0x0][0x164], PT ;  /* 0x0000590003007a0c */ /* 0x000fe40003f46270 */
[----:B------:R-:W-:-:S04]  /*0850*/  MOV R0, c[0x0][0x184] ;  /* 0x0000610000007a02 */ /* 0x000fc80000000f00 */
[----:B------:R-:W-:-:S07]  /*0860*/  LOP3.LUT P0, RZ, R0, c[0x0][0x1c4], RZ, 0xfc, P0 ;  /* 0x0000710000ff7a12 */ /* 0x000fce000000fcff */
[----:B------:R-:W-:Y:S06]  /*0870*/  @P2 EXIT ;  /* 0x000000000000294d */ /* 0x000fec0003800000 */
[----:B------:R-:W-:Y:S02]  /*0880*/  ULDC.U8 UR6, c[0x0][0x1f0] ;  /* 0x00007c0000067ab9 */ /* 0x000fe40000000000 */
.L_x_9351:
        /* <DEDUP_REMOVED lines=31> */
.L_x_9182:
[----:B0----5:R-:W-:-:S05]  /*0a80*/  PRMT R13, RZ, 0x5410, R20 ;  /* 0x00005410ff0d7816 */ /* 0x021fca0000000014 */
[----:B------:R-:W-:-:S05]  /*0a90*/  FADD.FTZ R0, R13, R0 ;  /* 0x000000000d007221 */ /* 0x000fca0000010000 */
.L_x_9183:
[----:B------:R-:W-:-:S04]  /*0aa0*/  F2FP.BF16.PACK_AB R13, RZ, R0 ;  /* 0x00000000ff0d723e */ /* 0x000fc800000010ff */
[----:B------:R-:W-:Y:S02]  /*0ab0*/  PRMT R16, R13, 0x7610, R16 ;  /* 0x000076100d107816 */ /* 0x000fe40000000010 */
.L_x_9184:
[----:B------:R-:W-:-:S05]  /*0ac0*/  PRMT R14, RZ, 0x7610, R120 ;  /* 0x00007610ff0e7816 */ /* 0x000fca0000000078 */
[----:B------:R-:W-:Y:S01]  /*0ad0*/  FMUL.FTZ R14, R14, R161 ;  /* 0x000000a10e0e7220 */ /* 0x000fe20000410000 */
[----:B------:R-:W-:Y:S05]  /*0ae0*/  @P2 BRA `(.L_x_9185) ;  /* 0x0000002000002947 */ /* 0x000fea0003800000 */
[----:B------:R-:W-:Y:S05]  /*0af0*/  @P0 BRA `(.L_x_9186) ;  /* 0x0000003000000947 */ /* 0x000fea0003800000 */
[----:B------:R-:W-:Y:S05]  /*0b00*/  BRA `(.L_x_9187) ;  /* 0x0000004000007947 */ /* 0x000fea0003800000 */
.L_x_9185:
[----:B-----5:R-:W-:-:S05]  /*0b10*/  PRMT R13, RZ, 0x7610, R20 ;  /* 0x00007610ff0d7816 */ /* 0x020fca0000000014 */
[----:B------:R-:W-:-:S05]  /*0b20*/  FADD.FTZ R14, R13, R14 ;  /* 0x0000000e0d0e7221 */ /* 0x000fca0000010000 */
.L_x_9186:
[----:B------:R-:W-:-:S04]  /*0b30*/  F2FP.BF16.PACK_AB R13, RZ, R14 ;  /* 0x0000000eff0d723e */ /* 0x000fc800000010ff */
[----:B------:R-:W-:Y:S02]  /*0b40*/  PRMT R16, R16, 0x5410, R13 ;  /* 0x0000541010107816 */ /* 0x000fe4000000000d */
.L_x_9187:
[----:B------:R-:W-:-:S05]  /*0b50*/  PRMT R120, RZ, 0x5410, R121 ;  /* 0x00005410ff787816 */ /* 0x000fca0000000079 */
[----:B------:R-:W-:Y:S01]  /*0b60*/  FMUL.FTZ R13, R120, R161 ;  /* 0x000000a1780d7220 */ /* 0x000fe20000410000 */
[----:B------:R-:W-:Y:S05]  /*0b70*/  @P2 BRA `(.L_x_9188) ;  /* 0x0000002000002947 */ /* 0x000fea0003800000 */
[----:B------:R-:W-:Y:S05]  /*0b80*/  @P0 BRA `(.L_x_9189) ;  /* 0x0000003000000947 */ /* 0x000fea0003800000 */
[----:B------:R-:W-:Y:S05]  /*0b90*/  BRA `(.L_x_9190) ;  /* 0x0000004000007947 */ /* 0x000fea0003800000 */
.L_x_9188:
[----:B-----5:R-:W-:-:S05]  /*0ba0*/  PRMT R120, RZ, 0x5410, R21 ;  /* 0x00005410ff787816 */ /* 0x020fca0000000015 */
[----:B------:R-:W-:-:S05]  /*0bb0*/  FADD.FTZ R13, R120, R13 ;  /* 0x0000000d780d7221 */ /* 0x000fca0000010000 */
.L_x_9189:
[----:B------:R-:W-:-:S04]  /*0bc0*/  F2FP.BF16.PACK_AB R120, RZ, R13 ;  /* 0x0000000dff78723e */ /* 0x000fc800000010ff */
[----:B------:R-:W-:Y:S02]  /*0bd0*/  PRMT R17, R120, 0x7610, R17 ;  /* 0x0000761078117816 */ /* 0x000fe40000000011 */
.L_x_9190:
[----:B------:R-:W-:-:S05]  /*0be0*/  PRMT R130, RZ, 0x7610, R121 ;  /* 0x00007610ff827816 */ /* 0x000fca0000000079 */
[----:B------:R-:W-:Y:S01]  /*0bf0*/  FMUL.FTZ R130, R130, R161 ;  /* 0x000000a182827220 */ /* 0x000fe20000410000 */
[----:B------:R-:W-:Y:S05]  /*0c00*/  @P2 BRA `(.L_x_9191) ;  /* 0x0000002000002947 */ /* 0x000fea0003800000 */
[----:B------:R-:W-:Y:S05]  /*0c10*/  @P0 BRA `(.L_x_9192) ;  /* 0x0000003000000947 */ /* 0x000fea0003800000 */
[----:B------:R-:W-:Y:S05]  /*0c20*/  BRA `(.L_x_9193) ;  /* 0x0000004000007947 */ /* 0x000fea0003800000 */
.L_x_9191:
[----:B-----5:R-:W-:-:S05]  /*0c30*/  PRMT R121, RZ, 0x7610, R21 ;  /* 0x00007610ff797816 */ /* 0x020fca0000000015 */
[----:B------:R-:W-:-:S05]  /*0c40*/  FADD.FTZ R130, R121, R130 ;  /* 0x0000008279827221 */ /* 0x000fca0000010000 */
.L_x_9192:
[----:B------:R-:W-:-:S04]  /*0c50*/  F2FP.BF16.PACK_AB R120, RZ, R130 ;  /* 0x00000082ff78723e */ /* 0x000fc800000010ff */
[----:B------:R-:W-:Y:S02]  /*0c60*/  PRMT R17, R17, 0x5410, R120 ;  /* 0x0000541011117816 */ /* 0x000fe40000000078 */
.L_x_9193:
[----:B------:R-:W-:-:S05]  /*0c70*/  PRMT R120, RZ, 0x5410, R122 ;  /* 0x00005410ff787816 */ /* 0x000fca000000007a */
[----:B------:R-:W-:Y:S01]  /*0c80*/  FMUL.FTZ R131, R120, R161 ;  /* 0x000000a178837220 */ /* 0x000fe20000410000 */
[----:B------:R-:W-:Y:S05]  /*0c90*/  @P2 BRA `(.L_x_9194) ;  /* 0x0000002000002947 */ /* 0x000fea0003800000 */
[----:B------:R-:W-:Y:S05]  /*0ca0*/  @P0 BRA `(.L_x_9195) ;  /* 0x0000003000000947 */ /* 0x000fea0003800000 */
[----:B------:R-:W-:Y:S05]  /*0cb0*/  BRA `(.L_x_9196) ;  /* 0x0000004000007947 */ /* 0x000fea0003800000 */
.L_x_9194:
[----:B-----5:R-:W-:-:S05]  /*0cc0*/  PRMT R120, RZ, 0x5410, R22 ;  /* 0x00005410ff787816 */ /* 0x020fca0000000016 */
[----:B------:R-:W-:-:S05]  /*0cd0*/  FADD.FTZ R131, R120, R131 ;  /* 0x0000008378837221 */ /* 0x000fca0000010000 */
.L_x_9195:
[----:B------:R-:W-:-:S04]  /*0ce0*/  F2FP.BF16.PACK_AB R120, RZ, R131 ;  /* 0x00000083ff78723e */ /* 0x000fc800000010ff */
[----:B------:R-:W-:Y:S02]  /*0cf0*/  PRMT R18, R120, 0x7610, R18 ;  /* 0x0000761078127816 */ /* 0x000fe40000000012 */
.L_x_9196:
[----:B------:R-:W-:-:S05]  /*0d00*/  PRMT R122, RZ, 0x7610, R122 ;  /* 0x00007610ff7a7816 */ /* 0x000fca000000007a */
[----:B------:R-:W-:Y:S01]  /*0d10*/  FMUL.FTZ R142, R122, R161 ;  /* 0x000000a17a8e7220 */ /* 0x000fe20000410000 */
[----:B------:R-:W-:Y:S05]  /*0d20*/  @P2 BRA `(.L_x_9197) ;  /* 0x0000002000002947 */ /* 0x000fea0003800000 */
[----:B------:R-:W-:Y:S05]  /*0d30*/  @P0 BRA `(.L_x_9198) ;  /* 0x0000003000000947 */ /* 0x000fea0003800000 */
[----:B------:R-:W-:Y:S05]  /*0d40*/  BRA `(.L_x_9199) ;  /* 0x0000004000007947 */ /* 0x000fea0003800000 */
.L_x_9197:
[----:B-----5:R-:W-:-:S05]  /*0d50*/  PRMT R121, RZ, 0x7610, R22 ;  /* 0x00007610ff797816 */ /* 0x020fca0000000016 */
[----:B------:R-:W-:-:S05]  /*0d60*/  FADD.FTZ R142, R121, R142 ;  /* 0x0000008e798e7221 */ /* 0x000fca0000010000 */
.L_x_9198:
[----:B------:R-:W-:-:S04]  /*0d70*/  F2FP.BF16.PACK_AB R120, RZ, R142 ;  /* 0x0000008eff78723e */ /* 0x000fc800000010ff */
[----:B------:R-:W-:Y:S02]  /*0d80*/  PRMT R18, R18, 0x5410, R120 ;  /* 0x0000541012127816 */ /* 0x000fe40000000078 */
.L_x_9199:
[----:B------:R-:W-:-:S05]  /*0d90*/  PRMT R120, RZ, 0x5410, R123 ;  /* 0x00005410ff787816 */ /* 0x000fca000000007b */
[----:B------:R-:W-:Y:S01]  /*0da0*/  FMUL.FTZ R143, R120, R161 ;  /* 0x000000a1788f7220 */ /* 0x000fe20000410000 */
[----:B------:R-:W-:Y:S05]  /*0db0*/  @P2 BRA `(.L_x_9200) ;  /* 0x0000002000002947 */ /* 0x000fea0003800000 */
[----:B------:R-:W-:Y:S05]  /*0dc0*/  @P0 BRA `(.L_x_9201) ;  /* 0x0000003000000947 */ /* 0x000fea0003800000 */
[----:B------:R-:W-:Y:S05]  /*0dd0*/  BRA `(.L_x_9202) ;  /* 0x0000004000007947 */ /* 0x000fea0003800000 */
.L_x_9200:
[----:B-----5:R-:W-:-:S05]  /*0de0*/  PRMT R120, RZ, 0x5410, R23 ;  /* 0x00005410ff787816 */ /* 0x020fca0000000017 */
[----:B------:R-:W-:-:S05]  /*0df0*/  FADD.FTZ R143, R120, R143 ;  /* 0x0000008f788f7221 */ /* 0x000fca0000010000 */
.L_x_9201:
[----:B------:R-:W-:-:S04]  /*0e00*/  F2FP.BF16.PACK_AB R120, RZ, R143 ;  /* 0x0000008fff78723e */ /* 0x000fc800000010ff */
[----:B------:R-:W-:Y:S02]  /*0e10*/  PRMT R19, R120, 0x7610, R19 ;  /* 0x0000761078137816 */ /* 0x000fe40000000013 */
.L_x_9202:
[----:B------:R-:W-:-:S05]  /*0e20*/  PRMT R154, RZ, 0x7610, R123 ;  /* 0x00007610ff9a7816 */ /* 0x000fca000000007b */
[----:B------:R-:W-:Y:S01]  /*0e30*/  FMUL.FTZ R154, R154, R161 ;  /* 0x000000a19a9a7220 */ /* 0x000fe20000410000 */
[----:B------:R-:W-:Y:S05]  /*0e40*/  @P2 BRA `(.L_x_9203) ;  /* 0x0000002000002947 */ /* 0x000fea0003800000 */
[----:B------:R-:W-:Y:S05]  /*0e50*/  @P0 BRA `(.L_x_9204) ;  /* 0x0000003000000947 */ /* 0x000fea0003800000 */
[----:B------:R-:W-:Y:S05]  /*0e60*/  BRA `(.L_x_9205) ;  /* 0x0000004000007947 */ /* 0x000fea0003800000 */
.L_x_9203:
[----:B-----5:R-:W-:-:S05]  /*0e70*/  PRMT R121, RZ, 0x7610, R23 ;  /* 0x00007610ff797816 */ /* 0x020fca0000000017 */
[----:B------:R-:W-:-:S05]  /*0e80*/  FADD.FTZ R154, R121, R154 ;  /* 0x0000009a799a7221 */ /* 0x000fca0000010000 */
.L_x_9204:
[----:B------:R-:W-:-:S04]  /*0e90*/  F2FP.BF16.PACK_AB R120, RZ, R154 ;  /* 0x0000009aff78723e */ /* 0x000fc800000010ff */
[----:B------:R-:W-:Y:S02]  /*0ea0*/  PRMT R19, R19, 0x5410, R120 ;  /* 0x0000541013137816 */ /* 0x000fe40000000078 */
.L_x_9205:
[C---:B------:R-:W-:Y:S02]  /*0eb0*/  @P0 LEA R120, P2, R2.reuse, c[0x0][0x188], 0x4 ;  /* 0x0000620002780a11 */ /* 0x040fe400078420ff */
[C---:B------:R-:W-:Y:S02]  /*0ec0*/  IADD3 R162, R2.reuse, 0x20, RZ ;  /* 0x0000002002a27810 */ /* 0x040fe40007ffe0ff */
[----:B------:R-:W-:-:S05]  /*0ed0*/  @P0 LEA.HI.X R121, R2, c[0x0][0x18c], RZ, 0x4, P2 ;  /* 0x0000630002790a11 */ /* 0x000fca00010f24ff */
[----:B------:R0:W-:Y:S04]  /*0ee0*/  @P0 STG.E.128 [R120.64], R16 ;  /* 0x0000001078000986 */ /* 0x0001e8000c101d04 */
.L_x_9181:
[----:B------:R-:W-:Y:S05]  /*0ef0*/  BSYNC B0 ;  /* 0x0000000000007941 */ /* 0x000fea0003800000 */
.L_x_9180:
        /* <DEDUP_REMOVED lines=18> */
.L_x_9208:
[----:B0----5:R-:W-:-:S05]  /*1020*/  PRMT R12, RZ, 0x5410, R20 ;  /* 0x00005410ff0c7816 */ /* 0x021fca0000000014 */
[----:B------:R-:W-:-:S05]  /*1030*/  FADD.FTZ R5, R12, R5 ;  /* 0x000000050c057221 */ /* 0x000fca0000010000 */
.L_x_9209:
[----:B------:R-:W-:-:S04]  /*1040*/  F2FP.BF16.PACK_AB R11, RZ, R5 ;  /* 0x00000005ff0b723e */ /* 0x000fc800000010ff */
[----:B------:R-:W-:Y:S02]  /*1050*/  PRMT R16, R11, 0x7610, R16 ;  /* 0x000076100b107816 */ /* 0x000fe40000000010 */
.L_x_9210:
[----:B------:R-:W-:-:S05]  /*1060*/  PRMT R12, RZ, 0x7610, R120 ;  /* 0x00007610ff0c7816 */ /* 0x000fca0000000078 */
[----:B------:R-:W-:Y:S01]  /*1070*/  FMUL.FTZ R12, R12, R161 ;  /* 0x000000a10c0c7220 */ /* 0x000fe20000410000 */
[----:B------:R-:W-:Y:S05]  /*1080*/  @P2 BRA `(.L_x_9211) ;  /* 0x0000002000002947 */ /* 0x000fea0003800000 */
[----:B------:R-:W-:Y:S05]  /*1090*/  @P0 BRA `(.L_x_9212) ;  /* 0x0000003000000947 */ /* 0x000fea0003800000 */
[----:B------:R-:W-:Y:S05]  /*10a0*/  BRA `(.L_x_9213) ;  /* 0x0000004000007947 */ /* 0x000fea0003800000 */
.L_x_9211:
[----:B-----5:R-:W-:-:S05]  /*10b0*/  PRMT R11, RZ, 0x7610, R20 ;  /* 0x00007610ff0b7816 */ /* 0x020fca0000000014 */
[----:B------:R-:W-:-:S05]  /*10c0*/  FADD.FTZ R12, R11, R12 ;  /* 0x0000000c0b0c7221 */ /* 0x000fca0000010000 */
.L_x_9212:
[----:B------:R-:W-:-:S04]  /*10d0*/  F2FP.BF16.PACK_AB R11, RZ, R12 ;  /* 0x0000000cff0b723e */ /* 0x000fc800000010ff */
[----:B------:R-:W-:Y:S02]  /*10e0*/  PRMT R16, R16, 0x5410, R11 ;  /* 0x0000541010107816 */ /* 0x000fe4000000000b */
.L_x_9213:
[----:B------:R-:W-:-:S05]  /*10f0*/  PRMT R120, RZ, 0x5410, R121 ;  /* 0x00005410ff787816 */ /* 0x000fca0000000079 */
[----:B------:R-:W-:Y:S01]  /*1100*/  FMUL.FTZ R11, R120, R161 ;  /* 0x000000a1780b7220 */ /* 0x000fe20000410000 */
[----:B------:R-:W-:Y:S05]  /*1110*/  @P2 BRA `(.L_x_9214) ;  /* 0x0000002000002947 */ /* 0x000fea0003800000 */
[----:B------:R-:W-:Y:S05]  /*1120*/  @P0 BRA `(.L_x_9215) ;  /* 0x0000003000000947 */ /* 0x000fea0003800000 */
[----:B------:R-:W-:Y:S05]  /*1130*/  BRA `(.L_x_9216) ;  /* 0x0000004000007947 */ /* 0x000fea0003800000 */
.L_x_9214:
[----:B-----5:R-:W-:-:S05]  /*1140*/  PRMT R120, RZ, 0x5410, R21 ;  /* 0x00005410ff787816 */ /* 0x020fca0000000015 */
[----:B------:R-:W-:-:S05]  /*1150*/  FADD.FTZ R11, R120, R11 ;  /* 0x0000000b780b7221 */ /* 0x000fca0000010000 */
.L_x_9215:
[----:B------:R-:W-:-:S04]  /*1160*/  F2FP.BF16.PACK_AB R120, RZ, R11 ;  /* 0x0000000bff78723e */ /* 0x000fc800000010ff */
[----:B------:R-:W-:Y:S02]  /*1170*/  PRMT R17, R120, 0x7610, R17 ;  /* 0x0000761078117816 */ /* 0x000fe40000000011 */
.L_x_9216:
[----:B------:R-:W-:-:S05]  /*1180*/  PRMT R132, RZ, 0x7610, R121 ;  /* 0x00007610ff847816 */ /* 0x000fca0000000079 */
[----:B------:R-:W-:Y:S01]  /*1190*/  FMUL.FTZ R132, R132, R161 ;  /* 0x000000a184847220 */ /* 0x000fe20000410000 */
[----:B------:R-:W-:Y:S05]  /*11a0*/  @P2 BRA `(.L_x_9217) ;  /* 0x0000002000002947 */ /* 0x000fea0003800000 */
[----:B------:R-:W-:Y:S05]  /*11b0*/  @P0 BRA `(.L_x_9218) ;  /* 0x0000003000000947 */ /* 0x000fea0003800000 */
[----:B------:R-:W-:Y:S05]  /*11c0*/  BRA `(.L_x_9219) ;  /* 0x0000004000007947 */ /* 0x000fea0003800000 */
.L_x_9217:
[----:B-----5:R-:W-:-:S05]  /*11d0*/  PRMT R121, RZ, 0x7610, R21 ;  /* 0x00007610ff797816 */ /* 0x020fca0000000015 */
[----:B------:R-:W-:-:S05]  /*11e0*/  FADD.FTZ R132, R121, R132 ;  /* 0x0000008479847221 */ /* 0x000fca0000010000 */
.L_x_9218:
[----:B------:R-:W-:-:S04]  /*11f0*/  F2FP.BF16.PACK_AB R120, RZ, R132 ;  /* 0x00000084ff78723e */ /* 0x000fc800000010ff */
[----:B------:R-:W-:Y:S02]  /*1200*/  PRMT R17, R17, 0x5410, R120 ;  /* 0x0000541011117816 */ /* 0x000fe40000000078 */
.L_x_9219:
[----:B------:R-:W-:-:S05]  /*1210*/  PRMT R120, RZ, 0x5410, R122 ;  /* 0x00005410ff787816 */ /* 0x000fca000000007a */
[----:B------:R-:W-:Y:S01]  /*1220*/  FMUL.FTZ R133, R120, R161 ;  /* 0x000000a178857220 */ /* 0x000fe20000410000 */
[----:B------:R-:W-:Y:S05]  /*1230*/  @P2 BRA `(.L_x_9220) ;  /* 0x0000002000002947 */ /* 0x000fea0003800000 */
[----:B------:R-:W-:Y:S05]  /*1240*/  @P0 BRA `(.L_x_9221) ;  /* 0x0000003000000947 */ /* 0x000fea0003800000 */
[----:B------:R-:W-:Y:S05]  /*1250*/  BRA `(.L_x_9222) ;  /* 0x0000004000007947 */ /* 0x000fea0003800000 */
.L_x_9220:
[----:B-----5:R-:W-:-:S05]  /*1260*/  PRMT R120, RZ, 0x5410, R22 ;  /* 0x00005410ff787816 */ /* 0x020fca0000000016 */
[----:B------:R-:W-:-:S05]  /*1270*/  FADD.FTZ R133, R120, R133 ;  /* 0x0000008578857221 */ /* 0x000fca0000010000 */
.L_x_9221:
[----:B------:R-:W-:-:S04]  /*1280*/  F2FP.BF16.PACK_AB R120, RZ, R133 ;  /* 0x00000085ff78723e */ /* 0x000fc800000010ff */
[----:B------:R-:W-:Y:S02]  /*1290*/  PRMT R18, R120, 0x7610, R18 ;  /* 0x0000761078127816 */ /* 0x000fe40000000012 */
.L_x_9222:
[----:B------:R-:W-:-:S05]  /*12a0*/  PRMT R122, RZ, 0x7610, R122 ;  /* 0x00007610ff7a7816 */ /* 0x000fca000000007a */
[----:B------:R-:W-:Y:S01]  /*12b0*/  FMUL.FTZ R144, R122, R161 ;  /* 0x000000a17a907220 */ /* 0x000fe20000410000 */
[----:B------:R-:W-:Y:S05]  /*12c0*/  @P2 BRA `(.L_x_9223) ;  /* 0x0000002000002947 */ /* 0x000fea0003800000 */
[----:B------:R-:W-:Y:S05]  /*12d0*/  @P0 BRA `(.L_x_9224) ;  /* 0x0000003000000947 */ /* 0x000fea0003800000 */
[----:B------:R-:W-:Y:S05]  /*12e0*/  BRA `(.L_x_9225) ;  /* 0x0000004000007947 */ /* 0x000fea0003800000 */
.L_x_9223:
[----:B-----5:R-:W-:-:S05]  /*12f0*/  PRMT R121, RZ, 0x7610, R22 ;  /* 0x00007610ff797816 */ /* 0x020fca0000000016 */
[----:B------:R-:W-:-:S05]  /*1300*/  FADD.FTZ R144, R121, R144 ;  /* 0x0000009079907221 */ /* 0x000fca0000010000 */
.L_x_9224:
[----:B------:R-:W-:-:S04]  /*1310*/  F2FP.BF16.PACK_AB R120, RZ, R144 ;  /* 0x00000090ff78723e */ /* 0x000fc800000010ff */
[----:B------:R-:W-:Y:S02]  /*1320*/  PRMT R18, R18, 0x5410, R120 ;  /* 0x0000541012127816 */ /* 0x000fe40000000078 */
.L_x_9225:
[----:B------:R-:W-:-:S05]  /*1330*/  PRMT R120, RZ, 0x5410, R123 ;  /* 0x00005410ff787816 */ /* 0x000fca000000007b */
[----:B------:R-:W-:Y:S01]  /*1340*/  FMUL.FTZ R145, R120, R161 ;  /* 0x000000a178917220 */ /* 0x000fe20000410000 */
[----:B------:R-:W-:Y:S05]  /*1350*/  @P2 BRA `(.L_x_9226) ;  /* 0x0000002000002947 */ /* 0x000fea0003800000 */
[----:B------:R-:W-:Y:S05]  /*1360*/  @P0 BRA `(.L_x_9227) ;  /* 0x0000003000000947 */ /* 0x000fea0003800000 */
[----:B------:R-:W-:Y:S05]  /*1370*/  BRA `(.L_x_9228) ;  /* 0x0000004000007947 */ /* 0x000fea0003800000 */
.L_x_9226:
[----:B-----5:R-:W-:-:S05]  /*1380*/  PRMT R120, RZ, 0x5410, R23 ;  /* 0x00005410ff787816 */ /* 0x020fca0000000017 */
[----:B------:R-:W-:-:S05]  /*1390*/  FADD.FTZ R145, R120, R145 ;  /* 0x0000009178917221 */ /* 0x000fca0000010000 */
.L_x_9227:
[----:B------:R-:W-:-:S04]  /*13a0*/  F2FP.BF16.PACK_AB R120, RZ, R145 ;  /* 0x00000091ff78723e */ /* 0x000fc800000010ff */
[----:B------:R-:W-:Y:S02]  /*13b0*/  PRMT R19, R120, 0x7610, R19 ;  /* 0x0000761078137816 */ /* 0x000fe40000000013 */
.L_x_9228:
[----:B------:R-:W-:-:S05]  /*13c0*/  PRMT R120, RZ, 0x7610, R123 ;  /* 0x00007610ff787816 */ /* 0x000fca000000007b */
[----:B------:R-:W-:Y:S01]  /*13d0*/  FMUL.FTZ R155, R120, R161 ;  /* 0x000000a1789b7220 */ /* 0x000fe20000410000 */
[----:B------:R-:W-:Y:S05]  /*13e0*/  @P2 BRA `(.L_x_9229) ;  /* 0x0000002000002947 */ /* 0x000fea0003800000 */
[----:B------:R-:W-:Y:S05]  /*13f0*/  @P0 BRA `(.L_x_9230) ;  /* 0x0000003000000947 */ /* 0x000fea0003800000 */
[----:B------:R-:W-:Y:S05]  /*1400*/  BRA `(.L_x_9231) ;  /* 0x0000004000007947 */ /* 0x000fea0003800000 */
.L_x_9229:
[----:B-----5:R-:W-:-:S05]  /*1410*/  PRMT R120, RZ, 0x7610, R23 ;  /* 0x00007610ff787816 */ /* 0x020fca0000000017 */
[----:B------:R-:W-:-:S05]  /*1420*/  FADD.FTZ R155, R120, R155 ;  /* 0x0000009b789b7221 */ /* 0x000fca0000010000 */
.L_x_9230:
[----:B------:R-:W-:-:S04]  /*1430*/  F2FP.BF16.PACK_AB R120, RZ, R155 ;  /* 0x0000009bff78723e */ /* 0x000fc800000010ff */
[----:B------:R-:W-:Y:S02]  /*1440*/  PRMT R19, R19, 0x5410, R120 ;  /* 0x0000541013137816 */ /* 0x000fe40000000078 */
.L_x_9231:
[----:B------:R-:W-:-:S04]  /*1450*/  @P0 LEA R120, P2, R162, c[0x0][0x188], 0x4 ;  /* 0x00006200a2780a11 */ /* 0x000fc800078420ff */
[C---:B------:R-:W-:Y:S02]  /*1460*/  @P0 LEA.HI.X R121, R162.reuse, c[0x0][0x18c], RZ, 0x4, P2 ;  /* 0x00006300a2790a11 */ /* 0x040fe400010f24ff */
[----:B------:R-:W-:-:S03]  /*1470*/  IADD3 R162, R162, 0x20, RZ ;  /* 0x00000020a2a27810 */ /* 0x000fc60007ffe0ff */
[----:B------:R0:W-:Y:S04]  /*1480*/  @P0 STG.E.128 [R120.64], R16 ;  /* 0x0000001078000986 */ /* 0x0001e8000c101d04 */
.L_x_9207:
[----:B------:R-:W-:Y:S05]  /*1490*/  BSYNC B0 ;  /* 0x0000000000007941 */ /* 0x000fea0003800000 */
.L_x_9206:
        /* <DEDUP_REMOVED lines=18> */
.L_x_9234:
[----:B0----5:R-:W-:-:S05]  /*15c0*/  PRMT R15, RZ, 0x5410, R20 ;  /* 0x00005410ff0f7816 */ /* 0x021fca0000000014 */
[----:B------:R-:W-:-:S05]  /*15d0*/  FADD.FTZ R6, R15, R6 ;  /* 0x000000060f067221 */ /* 0x000fca0000010000 */
.L_x_9235:
[----:B------:R-:W-:-:S04]  /*15e0*/  F2FP.BF16.PACK_AB R10, RZ, R6 ;  /* 0x00000006ff0a723e */ /* 0x000fc800000010ff */
[----:B------:R-:W-:Y:S02]  /*15f0*/  PRMT R16, R10, 0x7610, R16 ;  /* 0x000076100a107816 */ /* 0x000fe40000000010 */
.L_x_9236:
[----:B------:R-:W-:-:S05]  /*1600*/  PRMT R10, RZ, 0x7610, R120 ;  /* 0x00007610ff0a7816 */ /* 0x000fca0000000078 */
[----:B------:R-:W-:Y:S01]  /*1610*/  FMUL.FTZ R10, R10, R161 ;  /* 0x000000a10a0a7220 */ /* 0x000fe20000410000 */
[----:B------:R-:W-:Y:S05]  /*1620*/  @P2 BRA `(.L_x_9237) ;  /* 0x0000002000002947 */ /* 0x000fea0003800000 */
[----:B------:R-:W-:Y:S05]  /*1630*/  @P0 BRA `(.L_x_9238) ;  /* 0x0000003000000947 */ /* 0x000fea0003800000 */
[----:B------:R-:W-:Y:S05]  /*1640*/  BRA `(.L_x_9239) ;  /* 0x0000004000007947 */ /* 0x000fea0003800000 */
.L_x_9237:
[----:B-----5:R-:W-:-:S05]  /*1650*/  PRMT R15, RZ, 0x7610, R20 ;  /* 0x00007610ff0f7816 */ /* 0x020fca0000000014 */
[----:B------:R-:W-:-:S05]  /*1660*/  FADD.FTZ R10, R15, R10 ;  /* 0x0000000a0f0a7221 */ /* 0x000fca0000010000 */
.L_x_9238:
[----:B------:R-:W-:-:S04]  /*1670*/  F2FP.BF16.PACK_AB R15, RZ, R10 ;  /* 0x0000000aff0f723e */ /* 0x000fc800000010ff */
[----:B------:R-:W-:Y:S02]  /*1680*/  PRMT R16, R16, 0x5410, R15 ;  /* 0x0000541010107816 */ /* 0x000fe4000000000f */
.L_x_9239:
[----:B------:R-:W-:-:S05]  /*1690*/  PRMT R120, RZ, 0x5410, R121 ;  /* 0x00005410ff787816 */ /* 0x000fca0000000079 */
[----:B------:R-:W-:Y:S01]  /*16a0*/  FMUL.FTZ R15, R120, R161 ;  /* 0x000000a1780f7220 */ /* 0x000fe20000410000 */
[----:B------:R-:W-:Y:S05]  /*16b0*/  @P2 BRA `(.L_x_9240) ;  /* 0x0000002000002947 */ /* 0x000fea0003800000 */
[----:B------:R-:W-:Y:S05]  /*16c0*/  @P0 BRA `(.L_x_9241) ;  /* 0x0000003000000947 */ /* 0x000fea0003800000 */
[----:B------:R-:W-:Y:S05]  /*16d0*/  BRA `(.L_x_9242) ;  /* 0x0000004000007947 */ /* 0x000fea0003800000 */
.L_x_9240:
[----:B-----5:R-:W-:-:S05]  /*16e0*/  PRMT R120, RZ, 0x5410, R21 ;  /* 0x00005410ff787816 */ /* 0x020fca0000000015 */
[----:B------:R-:W-:-:S05]  /*16f0*/  FADD.FTZ R15, R120, R15 ;  /* 0x0000000f780f7221 */ /* 0x000fca0000010000 */
.L_x_9241:
[----:B------:R-:W-:-:S04]  /*1700*/  F2FP.BF16.PACK_AB R120, RZ, R15 ;  /* 0x0000000fff78723e */ /* 0x000fc800000010ff */
[----:B------:R-:W-:Y:S02]  /*1710*/  PRMT R17, R120, 0x7610, R17 ;  /* 0x0000761078117816 */ /* 0x000fe40000000011 */
.L_x_9242:
[----:B------:R-:W-:-:S05]  /*1720*/  PRMT R134, RZ, 0x7610, R121 ;  /* 0x00007610ff867816 */ /* 0x000fca0000000079 */
[----:B------:R-:W-:Y:S01]  /*1730*/  FMUL.FTZ R134, R134, R161 ;  /* 0x000000a186867220 */ /* 0x000fe20000410000 */
[----:B------:R-:W-:Y:S05]  /*1740*/  @P2 BRA `(.L_x_9243) ;  /* 0x0000002000002947 */ /* 0x000fea0003800000 */
[----:B------:R-:W-:Y:S05]  /*1750*/  @P0 BRA `(.L_x_9244) ;  /* 0x0000003000000947 */ /* 0x000fea0003800000 */
[----:B------:R-:W-:Y:S05]  /*1760*/  BRA `(.L_x_9245) ;  /* 0x0000004000007947 */ /* 0x000fea0003800000 */
.L_x_9243:
[----:B-----5:R-:W-:-:S05]  /*1770*/  PRMT R121, RZ, 0x7610, R21 ;  /* 0x00007610ff797816 */ /* 0x020fca0000000015 */
[----:B------:R-:W-:-:S05]  /*1780*/  FADD.FTZ R134, R121, R134 ;  /* 0x0000008679867221 */ /* 0x000fca0000010000 */
.L_x_9244:
[----:B------:R-:W-:-:S04]  /*1790*/  F2FP.BF16.PACK_AB R120, RZ, R134 ;  /* 0x00000086ff78723e */ /* 0x000fc800000010ff */
[----:B------:R-:W-:Y:S02]  /*17a0*/  PRMT R17, R17, 0x5410, R120 ;  /* 0x0000541011117816 */ /* 0x000fe40000000078 */
.L_x_9245:
[----:B------:R-:W-:-:S05]  /*17b0*/  PRMT R120, RZ, 0x5410, R122 ;  /* 0x00005410ff787816 */ /* 0x000fca000000007a */
[----:B------:R-:W-:Y:S01]  /*17c0*/  FMUL.FTZ R135, R120, R161 ;  /* 0x000000a178877220 */ /* 0x000fe20000410000 */
[----:B------:R-:W-:Y:S05]  /*17d0*/  @P2 BRA `(.L_x_9246) ;  /* 0x0000002000002947 */ /* 0x000fea0003800000 */
[----:B------:R-:W-:Y:S05]  /*17e0*/  @P0 BRA `(.L_x_9247) ;  /* 0x0000003000000947 */ /* 0x000fea0003800000 */
[----:B------:R-:W-:Y:S05]  /*17f0*/  BRA `(.L_x_9248) ;  /* 0x0000004000007947 */ /* 0x000fea0003800000 */
.L_x_9246:
[----:B-----5:R-:W-:-:S05]  /*1800*/  PRMT R120, RZ, 0x5410, R22 ;  /* 0x00005410ff787816 */ /* 0x020fca0000000016 */
[----:B------:R-:W-:-:S05]  /*1810*/  FADD.FTZ R135, R120, R135 ;  /* 0x0000008778877221 */ /* 0x000fca0000010000 */
.L_x_9247:
[----:B------:R-:W-:-:S04]  /*1820*/  F2FP.BF16.PACK_AB R120, RZ, R135 ;  /* 0x00000087ff78723e */ /* 0x000fc800000010ff */
[----:B------:R-:W-:Y:S02]  /*1830*/  PRMT R18, R120, 0x7610, R18 ;  /* 0x0000761078127816 */ /* 0x000fe40000000012 */
.L_x_9248:
[----:B------:R-:W-:-:S05]  /*1840*/  PRMT R122, RZ, 0x7610, R122 ;  /* 0x00007610ff7a7816 */ /* 0x000fca000000007a */
[----:B------:R-:W-:Y:S01]  /*1850*/  FMUL.FTZ R146, R122, R161 ;  /* 0x000000a17a927220 */ /* 0x000fe20000410000 */
[----:B------:R-:W-:Y:S05]  /*1860*/  @P2 BRA `(.L_x_9249) ;  /* 0x0000002000002947 */ /* 0x000fea0003800000 */
[----:B------:R-:W-:Y:S05]  /*1870*/  @P0 BRA `(.L_x_9250) ;  /* 0x0000003000000947 */ /* 0x000fea0003800000 */
[----:B------:R-:W-:Y:S05]  /*1880*/  BRA `(.L_x_9251) ;  /* 0x0000004000007947 */ /* 0x000fea0003800000 */
.L_x_9249:
[----:B-----5:R-:W-:-:S05]  /*1890*/  PRMT R121, RZ, 0x7610, R22 ;  /* 0x00007610ff797816 */ /* 0x020fca0000000016 */
[----:B------:R-:W-:-:S05]  /*18a0*/  FADD.FTZ R146, R121, R146 ;  /* 0x0000009279927221 */ /* 0x000fca0000010000 */
.L_x_9250:
[----:B------:R-:W-:-:S04]  /*18b0*/  F2FP.BF16.PACK_AB R120, RZ, R146 ;  /* 0x00000092ff78723e */ /* 0x000fc800000010ff */
[----:B------:R-:W-:Y:S02]  /*18c0*/  PRMT R18, R18, 0x5410, R120 ;  /* 0x0000541012127816 */ /* 0x000fe40000000078 */
.L_x_9251:
[----:B------:R-:W-:-:S05]  /*18d0*/  PRMT R120, RZ, 0x5410, R123 ;  /* 0x00005410ff787816 */ /* 0x000fca000000007b */
[----:B------:R-:W-:Y:S01]  /*18e0*/  FMUL.FTZ R147, R120, R161 ;  /* 0x000000a178937220 */ /* 0x000fe20000410000 */
[----:B------:R-:W-:Y:S05]  /*18f0*/  @P2 BRA `(.L_x_9252) ;  /* 0x0000002000002947 */ /* 0x000fea0003800000 */
[----:B------:R-:W-:Y:S05]  /*1900*/  @P0 BRA `(.L_x_9253) ;  /* 0x0000003000000947 */ /* 0x000fea0003800000 */
[----:B------:R-:W-:Y:S05]  /*1910*/  BRA `(.L_x_9254) ;  /* 0x0000004000007947 */ /* 0x000fea0003800000 */
.L_x_9252:
[----:B-----5:R-:W-:-:S05]  /*1920*/  PRMT R120, RZ, 0x5410, R23 ;  /* 0x00005410ff787816 */ /* 0x020fca0000000017 */
[----:B------:R-:W-:-:S05]  /*1930*/  FADD.FTZ R147, R120, R147 ;  /* 0x0000009378937221 */ /* 0x000fca0000010000 */
.L_x_9253:
[----:B------:R-:W-:-:S04]  /*1940*/  F2FP.BF16.PACK_AB R120, RZ, R147 ;  /* 0x00000093ff78723e */ /* 0x000fc800000010ff */
[----:B------:R-:W-:Y:S02]  /*1950*/  PRMT R19, R120, 0x7610, R19 ;  /* 0x0000761078137816 */ /* 0x000fe40000000013 */
.L_x_9254:
[----:B------:R-:W-:-:S05]  /*1960*/  PRMT R156, RZ, 0x7610, R123 ;  /* 0x00007610ff9c7816 */ /* 0x000fca000000007b */
[----:B------:R-:W-:Y:S01]  /*1970*/  FMUL.FTZ R156, R156, R161 ;  /* 0x000000a19c9c7220 */ /* 0x000fe20000410000 */
[----:B------:R-:W-:Y:S05]  /*1980*/  @P2 BRA `(.L_x_9255) ;  /* 0x0000002000002947 */ /* 0x000fea0003800000 */
[----:B------:R-:W-:Y:S05]  /*1990*/  @P0 BRA `(.L_x_9256) ;  /* 0x0000003000000947 */ /* 0x000fea0003800000 */
[----:B------:R-:W-:Y:S05]  /*19a0*/  BRA `(.L_x_9257) ;  /* 0x0000004000007947 */ /* 0x000fea0003800000 */
.L_x_9255:
[----:B-----5:R-:W-:-:S05]  /*19b0*/  PRMT R121, RZ, 0x7610, R23 ;  /* 0x00007610ff797816 */ /* 0x020fca0000000017 */
[----:B------:R-:W-:-:S05]  /*19c0*/  FADD.FTZ R156, R121, R156 ;  /* 0x0000009c799c7221 */ /* 0x000fca0000010000 */
.L_x_9256:
[----:B------:R-:W-:-:S04]  /*19d0*/  F2FP.BF16.PACK_AB R120, RZ, R156 ;  /* 0x0000009cff78723e */ /* 0x000fc800000010ff */
[----:B------:R-:W-:Y:S02]  /*19e0*/  PRMT R19, R19, 0x5410, R120 ;  /* 0x0000541013137816 */ /* 0x000fe40000000078 */
.L_x_9257:
[----:B------:R-:W-:-:S04]  /*19f0*/  @P0 LEA R120, P2, R162, c[0x0][0x188], 0x4 ;  /* 0x00006200a2780a11 */ /* 0x000fc800078420ff */
[C---:B------:R-:W-:Y:S02]  /*1a00*/  @P0 LEA.HI.X R121, R162.reuse, c[0x0][0x18c], RZ, 0x4, P2 ;  /* 0x00006300a2790a11 */ /* 0x040fe400010f24ff */
[----:B------:R-:W-:-:S03]  /*1a10*/  IADD3 R162, R162, 0x20, RZ ;  /* 0x00000020a2a27810 */ /* 0x000fc60007ffe0ff */
[----:B------:R0:W-:Y:S04]  /*1a20*/  @P0 STG.E.128 [R120.64], R16 ;  /* 0x0000001078000986 */ /* 0x0001e8000c101d04 */
.L_x_9233:
[----:B------:R-:W-:Y:S05]  /*1a30*/  BSYNC B0 ;  /* 0x0000000000007941 */ /* 0x000fea0003800000 */
.L_x_9232:
        /* <DEDUP_REMOVED lines=18> */
.L_x_9260:
[----:B-----5:R-:W-:-:S05]  /*1b60*/  PRMT R124, RZ, 0x5410, R20 ;  /* 0x00005410ff7c7816 */ /* 0x020fca0000000014 */
[----:B------:R-:W-:-:S05]  /*1b70*/  FADD.FTZ R7, R124, R7 ;  /* 0x000000077c077221 */ /* 0x000fca0000010000 */
.L_x_9261:
[----:B------:R-:W-:-:S04]  /*1b80*/  F2FP.BF16.PACK_AB R124, RZ, R7 ;  /* 0x00000007ff7c723e */ /* 0x000fc800000010ff */
[----:B------:R-:W-:Y:S02]  /*1b90*/  PRMT R16, R124, 0x7610, R16 ;  /* 0x000076107c107816 */ /* 0x000fe40000000010 */
.L_x_9262:
[----:B------:R-:W-:-:S05]  /*1ba0*/  PRMT R120, RZ, 0x7610, R120 ;  /* 0x00007610ff787816 */ /* 0x000fca0000000078 */
[----:B------:R-:W-:Y:S01]  /*1bb0*/  FMUL.FTZ R124, R120, R161 ;  /* 0x000000a1787c7220 */ /* 0x000fe20000410000 */
[----:B------:R-:W-:Y:S05]  /*1bc0*/  @P2 BRA `(.L_x_9263) ;  /* 0x0000002000002947 */ /* 0x000fea0003800000 */
[----:B------:R-:W-:Y:S05]  /*1bd0*/  @P0 BRA `(.L_x_9264) ;  /* 0x0000003000000947 */ /* 0x000fea0003800000 */
[----:B------:R-:W-:Y:S05]  /*1be0*/  BRA `(.L_x_9265) ;  /* 0x0000004000007947 */ /* 0x000fea0003800000 */
.L_x_9263:
[----:B-----5:R-:W-:-:S05]  /*1bf0*/  PRMT R125, RZ, 0x7610, R20 ;  /* 0x00007610ff7d7816 */ /* 0x020fca0000000014 */
[----:B------:R-:W-:-:S05]  /*1c00*/  FADD.FTZ R124, R125, R124 ;  /* 0x0000007c7d7c7221 */ /* 0x000fca0000010000 */
.L_x_9264:
[----:B------:R-:W-:-:S04]  /*1c10*/  F2FP.BF16.PACK_AB R120, RZ, R124 ;  /* 0x0000007cff78723e */ /* 0x000fc800000010ff */
[----:B------:R-:W-:Y:S02]  /*1c20*/  PRMT R16, R16, 0x5410, R120 ;  /* 0x0000541010107816 */ /* 0x000fe40000000078 */
.L_x_9265:
[----:B------:R-:W-:-:S05]  /*1c30*/  PRMT R120, RZ, 0x5410, R121 ;  /* 0x00005410ff787816 */ /* 0x000fca0000000079 */
[----:B------:R-:W-:Y:S01]  /*1c40*/  FMUL.FTZ R125, R120, R161 ;  /* 0x000000a1787d7220 */ /* 0x000fe20000410000 */
[----:B------:R-:W-:Y:S05]  /*1c50*/  @P2 BRA `(.L_x_9266) ;  /* 0x0000002000002947 */ /* 0x000fea0003800000 */
[----:B------:R-:W-:Y:S05]  /*1c60*/  @P0 BRA `(.L_x_9267) ;  /* 0x0000003000000947 */ /* 0x000fea0003800000 */
[----:B------:R-:W-:Y:S05]  /*1c70*/  BRA `(.L_x_9268) ;  /* 0x0000004000007947 */ /* 0x000fea0003800000 */
.L_x_9266:
[----:B-----5:R-:W-:-:S05]  /*1c80*/  PRMT R120, RZ, 0x5410, R21 ;  /* 0x00005410ff787816 */ /* 0x020fca0000000015 */
[----:B------:R-:W-:-:S05]  /*1c90*/  FADD.FTZ R125, R120, R125 ;  /* 0x0000007d787d7221 */ /* 0x000fca0000010000 */
.L_x_9267:
[----:B------:R-:W-:-:S04]  /*1ca0*/  F2FP.BF16.PACK_AB R120, RZ, R125 ;  /* 0x0000007dff78723e */ /* 0x000fc800000010ff */
[----:B------:R-:W-:Y:S02]  /*1cb0*/  PRMT R17, R120, 0x7610, R17 ;  /* 0x0000761078117816 */ /* 0x000fe40000000011 */
.L_x_9268:
[----:B------:R-:W-:-:S05]  /*1cc0*/  PRMT R136, RZ, 0x7610, R121 ;  /* 0x00007610ff887816 */ /* 0x000fca0000000079 */
[----:B------:R-:W-:Y:S01]  /*1cd0*/  FMUL.FTZ R136, R136, R161 ;  /* 0x000000a188887220 */ /* 0x000fe20000410000 */
[----:B------:R-:W-:Y:S05]  /*1ce0*/  @P2 BRA `(.L_x_9269) ;  /* 0x0000002000002947 */ /* 0x000fea0003800000 */
[----:B------:R-:W-:Y:S05]  /*1cf0*/  @P0 BRA `(.L_x_9270) ;  /* 0x0000003000000947 */ /* 0x000fea0003800000 */
[----:B------:R-:W-:Y:S05]  /*1d00*/  BRA `(.L_x_9271) ;  /* 0x0000004000007947 */ /* 0x000fea0003800000 */
.L_x_9269:
[----:B-----5:R-:W-:-:S05]  /*1d10*/  PRMT R121, RZ, 0x7610, R21 ;  /* 0x00007610ff797816 */ /* 0x020fca0000000015 */
[----:B------:R-:W-:-:S05]  /*1d20*/  FADD.FTZ R136, R121, R136 ;  /* 0x0000008879887221 */ /* 0x000fca0000010000 */
.L_x_9270:
[----:B------:R-:W-:-:S04]  /*1d30*/  F2FP.BF16.PACK_AB R120, RZ, R136 ;  /* 0x00000088ff78723e */ /* 0x000fc800000010ff */
[----:B------:R-:W-:Y:S02]  /*1d40*/  PRMT R17, R17, 0x5410, R120 ;  /* 0x0000541011117816 */ /* 0x000fe40000000078 */
.L_x_9271:
[----:B------:R-:W-:-:S05]  /*1d50*/  PRMT R120, RZ, 0x5410, R122 ;  /* 0x00005410ff787816 */ /* 0x000fca000000007a */
[----:B------:R-:W-:Y:S01]  /*1d60*/  FMUL.FTZ R137, R120, R161 ;  /* 0x000000a178897220 */ /* 0x000fe20000410000 */
[----:B------:R-:W-:Y:S05]  /*1d70*/  @P2 BRA `(.L_x_9272) ;  /* 0x0000002000002947 */ /* 0x000fea0003800000 */
[----:B------:R-:W-:Y:S05]  /*1d80*/  @P0 BRA `(.L_x_9273) ;  /* 0x0000003000000947 */ /* 0x000fea0003800000 */
[----:B------:R-:W-:Y:S05]  /*1d90*/  BRA `(.L_x_9274) ;  /* 0x0000004000007947 */ /* 0x000fea0003800000 */
.L_x_9272:
[----:B-----5:R-:W-:-:S05]  /*1da0*/  PRMT R120, RZ, 0x5410, R22 ;  /* 0x00005410ff787816 */ /* 0x020fca0000000016 */
[----:B------:R-:W-:-:S05]  /*1db0*/  FADD.FTZ R137, R120, R137 ;  /* 0x0000008978897221 */ /* 0x000fca0000010000 */
.L_x_9273:
[----:B------:R-:W-:-:S04]  /*1dc0*/  F2FP.BF16.PACK_AB R120, RZ, R137 ;  /* 0x00000089ff78723e */ /* 0x000fc800000010ff */
[----:B------:R-:W-:Y:S02]  /*1dd0*/  PRMT R18, R120, 0x7610, R18 ;  /* 0x0000761078127816 */ /* 0x000fe40000000012 */
.L_x_9274:
[----:B------:R-:W-:-:S05]  /*1de0*/  PRMT R122, RZ, 0x7610, R122 ;  /* 0x00007610ff7a7816 */ /* 0x000fca000000007a */
[----:B------:R-:W-:Y:S01]  /*1df0*/  FMUL.FTZ R148, R122, R161 ;  /* 0x000000a17a947220 */ /* 0x000fe20000410000 */
[----:B------:R-:W-:Y:S05]  /*1e00*/  @P2 BRA `(.L_x_9275) ;  /* 0x0000002000002947 */ /* 0x000fea0003800000 */
[----:B------:R-:W-:Y:S05]  /*1e10*/  @P0 BRA `(.L_x_9276) ;  /* 0x0000003000000947 */ /* 0x000fea0003800000 */
[----:B------:R-:W-:Y:S05]  /*1e20*/  BRA `(.L_x_9277) ;  /* 0x0000004000007947 */ /* 0x000fea0003800000 */
.L_x_9275:
[----:B-----5:R-:W-:-:S05]  /*1e30*/  PRMT R121, RZ, 0x7610, R22 ;  /* 0x00007610ff797816 */ /* 0x020fca0000000016 */
[----:B------:R-:W-:-:S05]  /*1e40*/  FADD.FTZ R148, R121, R148 ;  /* 0x0000009479947221 */ /* 0x000fca0000010000 */
.L_x_9276:
[----:B------:R-:W-:-:S04]  /*1e50*/  F2FP.BF16.PACK_AB R120, RZ, R148 ;  /* 0x00000094ff78723e */ /* 0x000fc800000010ff */
[----:B------:R-:W-:Y:S02]  /*1e60*/  PRMT R18, R18, 0x5410, R120 ;  /* 0x0000541012127816 */ /* 0x000fe40000000078 */
.L_x_9277:
[----:B------:R-:W-:-:S05]  /*1e70*/  PRMT R120, RZ, 0x5410, R123 ;  /* 0x00005410ff787816 */ /* 0x000fca000000007b */
[----:B------:R-:W-:Y:S01]  /*1e80*/  FMUL.FTZ R149, R120, R161 ;  /* 0x000000a178957220 */ /* 0x000fe20000410000 */
[----:B------:R-:W-:Y:S05]  /*1e90*/  @P2 BRA `(.L_x_9278) ;  /* 0x0000002000002947 */ /* 0x000fea0003800000 */
[----:B------:R-:W-:Y:S05]  /*1ea0*/  @P0 BRA `(.L_x_9279) ;  /* 0x0000003000000947 */ /* 0x000fea0003800000 */
[----:B------:R-:W-:Y:S05]  /*1eb0*/  BRA `(.L_x_9280) ;  /* 0x0000004000007947 */ /* 0x000fea0003800000 */
.L_x_9278:
[----:B-----5:R-:W-:-:S05]  /*1ec0*/  PRMT R120, RZ, 0x5410, R23 ;  /* 0x00005410ff787816 */ /* 0x020fca0000000017 */
[----:B------:R-:W-:-:S05]  /*1ed0*/  FADD.FTZ R149, R120, R149 ;  /* 0x0000009578957221 */ /* 0x000fca0000010000 */
.L_x_9279:
[----:B------:R-:W-:-:S04]  /*1ee0*/  F2FP.BF16.PACK_AB R120, RZ, R149 ;  /* 0x00000095ff78723e */ /* 0x000fc800000010ff */
[----:B------:R-:W-:Y:S02]  /*1ef0*/  PRMT R19, R120, 0x7610, R19 ;  /* 0x0000761078137816 */ /* 0x000fe40000000013 */
.L_x_9280:
[----:B------:R-:W-:-:S05]  /*1f00*/  PRMT R120, RZ, 0x7610, R123 ;  /* 0x00007610ff787816 */ /* 0x000fca000000007b */
[----:B------:R-:W-:Y:S01]  /*1f10*/  FMUL.FTZ R157, R120, R161 ;  /* 0x000000a1789d7220 */ /* 0x000fe20000410000 */
[----:B------:R-:W-:Y:S05]  /*1f20*/  @P2 BRA `(.L_x_9281) ;  /* 0x0000002000002947 */ /* 0x000fea0003800000 */
[----:B------:R-:W-:Y:S05]  /*1f30*/  @P0 BRA `(.L_x_9282) ;  /* 0x0000003000000947 */ /* 0x000fea0003800000 */
[----:B------:R-:W-:Y:S05]  /*1f40*/  BRA `(.L_x_9283) ;  /* 0x0000004000007947 */ /* 0x000fea0003800000 */
.L_x_9281:
[----:B-----5:R-:W-:-:S05]  /*1f50*/  PRMT R120, RZ, 0x7610, R23 ;  /* 0x00007610ff787816 */ /* 0x020fca0000000017 */
[----:B------:R-:W-:-:S05]  /*1f60*/  FADD.FTZ R157, R120, R157 ;  /* 0x0000009d789d7221 */ /* 0x000fca0000010000 */
.L_x_9282:
[----:B------:R-:W-:-:S04]  /*1f70*/  F2FP.BF16.PACK_AB R120, RZ, R157 ;  /* 0x0000009dff78723e */ /* 0x000fc800000010ff */
[----:B------:R-:W-:Y:S02]  /*1f80*/  PRMT R19, R19, 0x5410, R120 ;  /* 0x0000541013137816 */ /* 0x000fe40000000078 */
.L_x_9283:
[----:B------:R-:W-:-:S04]  /*1f90*/  @P0 LEA R120, P2, R162, c[0x0][0x188], 0x4 ;  /* 0x00006200a2780a11 */ /* 0x000fc800078420ff */
[C---:B------:R-:W-:Y:S02]  /*1fa0*/  @P0 LEA.HI.X R121, R162.reuse, c[0x0][0x18c], RZ, 0x4, P2 ;  /* 0x00006300a2790a11 */ /* 0x040fe400010f24ff */
[----:B------:R-:W-:-:S03]  /*1fb0*/  IADD3 R162, R162, 0x20, RZ ;  /* 0x00000020a2a27810 */ /* 0x000fc60007ffe0ff */
[----:B------:R0:W-:Y:S04]  /*1fc0*/  @P0 STG.E.128 [R120.64], R16 ;  /* 0x0000001078000986 */ /* 0x0001e8000c101d04 */
.L_x_9259:
[----:B------:R-:W-:Y:S05]  /*1fd0*/  BSYNC B0 ;  /* 0x0000000000007941 */ /* 0x000fea0003800000 */
.L_x_9258:
        /* <DEDUP_REMOVED lines=18> */
.L_x_9286:
[----:B0----5:R-:W-:-:S05]  /*2100*/  PRMT R127, RZ, 0x5410, R20 ;  /* 0x00005410ff7f7816 */ /* 0x021fca0000000014 */
[----:B------:R-:W-:-:S05]  /*2110*/  FADD.FTZ R8, R127, R8 ;  /* 0x000000087f087221 */ /* 0x000fca0000010000 */
.L_x_9287:
[----:B------:R-:W-:-:S04]  /*2120*/  F2FP.BF16.PACK_AB R126, RZ, R8 ;  /* 0x00000008ff7e723e */ /* 0x000fc800000010ff */
[----:B------:R-:W-:Y:S02]  /*2130*/  PRMT R16, R126, 0x7610, R16 ;  /* 0x000076107e107816 */ /* 0x000fe40000000010 */
.L_x_9288:
[----:B------:R-:W-:-:S05]  /*2140*/  PRMT R120, RZ, 0x7610, R120 ;  /* 0x00007610ff787816 */ /* 0x000fca0000000078 */
[----:B------:R-:W-:Y:S01]  /*2150*/  FMUL.FTZ R126, R120, R161 ;  /* 0x000000a1787e7220 */ /* 0x000fe20000410000 */
[----:B------:R-:W-:Y:S05]  /*2160*/  @P2 BRA `(.L_x_9289) ;  /* 0x0000002000002947 */ /* 0x000fea0003800000 */
[----:B------:R-:W-:Y:S05]  /*2170*/  @P0 BRA `(.L_x_9290) ;  /* 0x0000003000000947 */ /* 0x000fea0003800000 */
[----:B------:R-:W-:Y:S05]  /*2180*/  BRA `(.L_x_9291) ;  /* 0x0000004000007947 */ /* 0x000fea0003800000 */
.L_x_9289:
[----:B-----5:R-:W-:-:S05]  /*2190*/  PRMT R127, RZ, 0x7610, R20 ;  /* 0x00007610ff7f7816 */ /* 0x020fca0000000014 */
[----:B------:R-:W-:-:S05]  /*21a0*/  FADD.FTZ R126, R127, R126 ;  /* 0x0000007e7f7e7221 */ /* 0x000fca0000010000 */
.L_x_9290:
[----:B------:R-:W-:-:S04]  /*21b0*/  F2FP.BF16.PACK_AB R120, RZ, R126 ;  /* 0x0000007eff78723e */ /* 0x000fc800000010ff */
[----:B------:R-:W-:Y:S02]  /*21c0*/  PRMT R16, R16, 0x5410, R120 ;  /* 0x0000541010107816 */ /* 0x000fe40000000078 */
.L_x_9291:
[----:B------:R-:W-:-:S05]  /*21d0*/  PRMT R120, RZ, 0x5410, R121 ;  /* 0x00005410ff787816 */ /* 0x000fca0000000079 */
[----:B------:R-:W-:Y:S01]  /*21e0*/  FMUL.FTZ R127, R120, R161 ;  /* 0x000000a1787f7220 */ /* 0x000fe20000410000 */
[----:B------:R-:W-:Y:S05]  /*21f0*/  @P2 BRA `(.L_x_9292) ;  /* 0x0000002000002947 */ /* 0x000fea0003800000 */
[----:B------:R-:W-:Y:S05]  /*2200*/  @P0 BRA `(.L_x_9293) ;  /* 0x0000003000000947 */ /* 0x000fea0003800000 */
[----:B------:R-:W-:Y:S05]  /*2210*/  BRA `(.L_x_9294) ;  /* 0x0000004000007947 */ /* 0x000fea0003800000 */
.L_x_9292:
[----:B-----5:R-:W-:-:S05]  /*2220*/  PRMT R120, RZ, 0x5410, R21 ;  /* 0x00005410ff787816 */ /* 0x020fca0000000015 */
[----:B------:R-:W-:-:S05]  /*2230*/  FADD.FTZ R127, R120, R127 ;  /* 0x0000007f787f7221 */ /* 0x000fca0000010000 */
.L_x_9293:
[----:B------:R-:W-:-:S04]  /*2240*/  F2FP.BF16.PACK_AB R120, RZ, R127 ;  /* 0x0000007fff78723e */ /* 0x000fc800000010ff */
[----:B------:R-:W-:Y:S02]  /*2250*/  PRMT R17, R120, 0x7610, R17 ;  /* 0x0000761078117816 */ /* 0x000fe40000000011 */
.L_x_9294:
[----:B------:R-:W-:-:S05]  /*2260*/  PRMT R138, RZ, 0x7610, R121 ;  /* 0x00007610ff8a7816 */ /* 0x000fca0000000079 */
[----:B------:R-:W-:Y:S01]  /*2270*/  FMUL.FTZ R138, R138, R161 ;  /* 0x000000a18a8a7220 */ /* 0x000fe20000410000 */
[----:B------:R-:W-:Y:S05]  /*2280*/  @P2 BRA `(.L_x_9295) ;  /* 0x0000002000002947 */ /* 0x000fea0003800000 */
[----:B------:R-:W-:Y:S05]  /*2290*/  @P0 BRA `(.L_x_9296) ;  /* 0x0000003000000947 */ /* 0x000fea0003800000 */
[----:B------:R-:W-:Y:S05]  /*22a0*/  BRA `(.L_x_9297) ;  /* 0x0000004000007947 */ /* 0x000fea0003800000 */
.L_x_9295:
[----:B-----5:R-:W-:-:S05]  /*22b0*/  PRMT R121, RZ, 0x7610, R21 ;  /* 0x00007610ff797816 */ /* 0x020fca0000000015 */
[----:B------:R-:W-:-:S05]  /*22c0*/  FADD.FTZ R138, R121, R138 ;  /* 0x0000008a798a7221 */ /* 0x000fca0000010000 */
.L_x_9296:
[----:B------:R-:W-:-:S04]  /*22d0*/  F2FP.BF16.PACK_AB R120, RZ, R138 ;  /* 0x0000008aff78723e */ /* 0x000fc800000010ff */
[----:B------:R-:W-:Y:S02]  /*22e0*/  PRMT R17, R17, 0x5410, R120 ;  /* 0x0000541011117816 */ /* 0x000fe40000000078 */
.L_x_9297:
[----:B------:R-:W-:-:S05]  /*22f0*/  PRMT R120, RZ, 0x5410, R122 ;  /* 0x00005410ff787816 */ /* 0x000fca000000007a */
[----:B------:R-:W-:Y:S01]  /*2300*/  FMUL.FTZ R139, R120, R161 ;  /* 0x000000a1788b7220 */ /* 0x000fe20000410000 */
[----:B------:R-:W-:Y:S05]  /*2310*/  @P2 BRA `(.L_x_9298) ;  /* 0x0000002000002947 */ /* 0x000fea0003800000 */
[----:B------:R-:W-:Y:S05]  /*2320*/  @P0 BRA `(.L_x_9299) ;  /* 0x0000003000000947 */ /* 0x000fea0003800000 */
[----:B------:R-:W-:Y:S05]  /*2330*/  BRA `(.L_x_9300) ;  /* 0x0000004000007947 */ /* 0x000fea0003800000 */
.L_x_9298:
[----:B-----5:R-:W-:-:S05]  /*2340*/  PRMT R120, RZ, 0x5410, R22 ;  /* 0x00005410ff787816 */ /* 0x020fca0000000016 */
[----:B------:R-:W-:-:S05]  /*2350*/  FADD.FTZ R139, R120, R139 ;  /* 0x0000008b788b7221 */ /* 0x000fca0000010000 */
.L_x_9299:
[----:B------:R-:W-:-:S04]  /*2360*/  F2FP.BF16.PACK_AB R120, RZ, R139 ;  /* 0x0000008bff78723e */ /* 0x000fc800000010ff */
[----:B------:R-:W-:Y:S02]  /*2370*/  PRMT R18, R120, 0x7610, R18 ;  /* 0x0000761078127816 */ /* 0x000fe40000000012 */
.L_x_9300:
[----:B------:R-:W-:-:S05]  /*2380*/  PRMT R122, RZ, 0x7610, R122 ;  /* 0x00007610ff7a7816 */ /* 0x000fca000000007a */
[----:B------:R-:W-:Y:S01]  /*2390*/  FMUL.FTZ R150, R122, R161 ;  /* 0x000000a17a967220 */ /* 0x000fe20000410000 */
[----:B------:R-:W-:Y:S05]  /*23a0*/  @P2 BRA `(.L_x_9301) ;  /* 0x0000002000002947 */ /* 0x000fea0003800000 */
[----:B------:R-:W-:Y:S05]  /*23b0*/  @P0 BRA `(.L_x_9302) ;  /* 0x0000003000000947 */ /* 0x000fea0003800000 */
[----:B------:R-:W-:Y:S05]  /*23c0*/  BRA `(.L_x_9303) ;  /* 0x0000004000007947 */ /* 0x000fea0003800000 */
.L_x_9301:
[----:B-----5:R-:W-:-:S05]  /*23d0*/  PRMT R121, RZ, 0x7610, R22 ;  /* 0x00007610ff797816 */ /* 0x020fca0000000016 */
[----:B------:R-:W-:-:S05]  /*23e0*/  FADD.FTZ R150, R121, R150 ;  /* 0x0000009679967221 */ /* 0x000fca0000010000 */
.L_x_9302:
[----:B------:R-:W-:-:S04]  /*23f0*/  F2FP.BF16.PACK_AB R120, RZ, R150 ;  /* 0x00000096ff78723e */ /* 0x000fc800000010ff */
[----:B------:R-:W-:Y:S02]  /*2400*/  PRMT R18, R18, 0x5410, R120 ;  /* 0x0000541012127816 */ /* 0x000fe40000000078 */
.L_x_9303:
[----:B------:R-:W-:-:S05]  /*2410*/  PRMT R120, RZ, 0x5410, R123 ;  /* 0x00005410ff787816 */ /* 0x000fca000000007b */
[----:B------:R-:W-:Y:S01]  /*2420*/  FMUL.FTZ R151, R120, R161 ;  /* 0x000000a178977220 */ /* 0x000fe20000410000 */
[----:B------:R-:W-:Y:S05]  /*2430*/  @P2 BRA `(.L_x_9304) ;  /* 0x0000002000002947 */ /* 0x000fea0003800000 */
[----:B------:R-:W-:Y:S05]  /*2440*/  @P0 BRA `(.L_x_9305) ;  /* 0x0000003000000947 */ /* 0x000fea0003800000 */
[----:B------:R-:W-:Y:S05]  /*2450*/  BRA `(.L_x_9306) ;  /* 0x0000004000007947 */ /* 0x000fea0003800000 */
.L_x_9304:
[----:B-----5:R-:W-:-:S05]  /*2460*/  PRMT R120, RZ, 0x5410, R23 ;  /* 0x00005410ff787816 */ /* 0x020fca0000000017 */
[----:B------:R-:W-:-:S05]  /*2470*/  FADD.FTZ R151, R120, R151 ;  /* 0x0000009778977221 */ /* 0x000fca0000010000 */
.L_x_9305:
[----:B------:R-:W-:-:S04]  /*2480*/  F2FP.BF16.PACK_AB R120, RZ, R151 ;  /* 0x00000097ff78723e */ /* 0x000fc800000010ff */
[----:B------:R-:W-:Y:S02]  /*2490*/  PRMT R19, R120, 0x7610, R19 ;  /* 0x0000761078137816 */ /* 0x000fe40000000013 */
.L_x_9306:
[----:B------:R-:W-:-:S05]  /*24a0*/  PRMT R158, RZ, 0x7610, R123 ;  /* 0x00007610ff9e7816 */ /* 0x000fca000000007b */
[----:B------:R-:W-:Y:S01]  /*24b0*/  FMUL.FTZ R158, R158, R161 ;  /* 0x000000a19e9e7220 */ /* 0x000fe20000410000 */
[----:B------:R-:W-:Y:S05]  /*24c0*/  @P2 BRA `(.L_x_9307) ;  /* 0x0000002000002947 */ /* 0x000fea0003800000 */
[----:B------:R-:W-:Y:S05]  /*24d0*/  @P0 BRA `(.L_x_9308) ;  /* 0x0000003000000947 */ /* 0x000fea0003800000 */
[----:B------:R-:W-:Y:S05]  /*24e0*/  BRA `(.L_x_9309) ;  /* 0x0000004000007947 */ /* 0x000fea0003800000 */
.L_x_9307:
[----:B-----5:R-:W-:-:S05]  /*24f0*/  PRMT R121, RZ, 0x7610, R23 ;  /* 0x00007610ff797816 */ /* 0x020fca0000000017 */
[----:B------:R-:W-:-:S05]  /*2500*/  FADD.FTZ R158, R121, R158 ;  /* 0x0000009e799e7221 */ /* 0x000fca0000010000 */
.L_x_9308:
[----:B------:R-:W-:-:S04]  /*2510*/  F2FP.BF16.PACK_AB R120, RZ, R158 ;  /* 0x0000009eff78723e */ /* 0x000fc800000010ff */
[----:B------:R-:W-:Y:S02]  /*2520*/  PRMT R19, R19, 0x5410, R120 ;  /* 0x0000541013137816 */ /* 0x000fe40000000078 */
.L_x_9309:
[----:B------:R-:W-:-:S04]  /*2530*/  @P0 LEA R120, P2, R162, c[0x0][0x188], 0x4 ;  /* 0x00006200a2780a11 */ /* 0x000fc800078420ff */
[C---:B------:R-:W-:Y:S02]  /*2540*/  @P0 LEA.HI.X R121, R162.reuse, c[0x0][0x18c], RZ, 0x4, P2 ;  /* 0x00006300a2790a11 */ /* 0x040fe400010f24ff */
[----:B------:R-:W-:-:S03]  /*2550*/  IADD3 R162, R162, 0x20, RZ ;  /* 0x00000020a2a27810 */ /* 0x000fc60007ffe0ff */
[----:B------:R0:W-:Y:S04]  /*2560*/  @P0 STG.E.128 [R120.64], R16 ;  /* 0x0000001078000986 */ /* 0x0001e8000c101d04 */
.L_x_9285:
[----:B------:R-:W-:Y:S05]  /*2570*/  BSYNC B0 ;  /* 0x0000000000007941 */ /* 0x000fea0003800000 */
.L_x_9284:
        /* <DEDUP_REMOVED lines=18> */
.L_x_9312:
[----:B-----5:R-:W-:-:S05]  /*26a0*/  PRMT R128, RZ, 0x5410, R20 ;  /* 0x00005410ff807816 */ /* 0x020fca0000000014 */
[----:B------:R-:W-:-:S05]  /*26b0*/  FADD.FTZ R9, R128, R9 ;  /* 0x0000000980097221 */ /* 0x000fca0000010000 */
.L_x_9313:
[----:B------:R-:W-:-:S04]  /*26c0*/  F2FP.BF16.PACK_AB R128, RZ, R9 ;  /* 0x00000009ff80723e */ /* 0x000fc800000010ff */
[----:B------:R-:W-:Y:S02]  /*26d0*/  PRMT R16, R128, 0x7610, R16 ;  /* 0x0000761080107816 */ /* 0x000fe40000000010 */
.L_x_9314:
[----:B------:R-:W-:-:S05]  /*26e0*/  PRMT R120, RZ, 0x7610, R120 ;  /* 0x00007610ff787816 */ /* 0x000fca0000000078 */
[----:B------:R-:W-:Y:S01]  /*26f0*/  FMUL.FTZ R128, R120, R161 ;  /* 0x000000a178807220 */ /* 0x000fe20000410000 */
[----:B------:R-:W-:Y:S05]  /*2700*/  @P2 BRA `(.L_x_9315) ;  /* 0x0000002000002947 */ /* 0x000fea0003800000 */
[----:B------:R-:W-:Y:S05]  /*2710*/  @P0 BRA `(.L_x_9316) ;  /* 0x0000003000000947 */ /* 0x000fea0003800000 */
[----:B------:R-:W-:Y:S05]  /*2720*/  BRA `(.L_x_9317) ;  /* 0x0000004000007947 */ /* 0x000fea0003800000 */
.L_x_9315:
[----:B-----5:R-:W-:-:S05]  /*2730*/  PRMT R129, RZ, 0x7610, R20 ;  /* 0x00007610ff817816 */ /* 0x020fca0000000014 */
[----:B------:R-:W-:-:S05]  /*2740*/  FADD.FTZ R128, R129, R128 ;  /* 0x0000008081807221 */ /* 0x000fca0000010000 */
.L_x_9316:
[----:B------:R-:W-:-:S04]  /*2750*/  F2FP.BF16.PACK_AB R120, RZ, R128 ;  /* 0x00000080ff78723e */ /* 0x000fc800000010ff */
[----:B------:R-:W-:Y:S02]  /*2760*/  PRMT R16, R16, 0x5410, R120 ;  /* 0x0000541010107816 */ /* 0x000fe40000000078 */
.L_x_9317:
[----:B------:R-:W-:-:S05]  /*2770*/  PRMT R120, RZ, 0x5410, R121 ;  /* 0x00005410ff787816 */ /* 0x000fca0000000079 */
[----:B------:R-:W-:Y:S01]  /*2780*/  FMUL.FTZ R129, R120, R161 ;  /* 0x000000a178817220 */ /* 0x000fe20000410000 */
[----:B------:R-:W-:Y:S05]  /*2790*/  @P2 BRA `(.L_x_9318) ;  /* 0x0000002000002947 */ /* 0x000fea0003800000 */
[----:B------:R-:W-:Y:S05]  /*27a0*/  @P0 BRA `(.L_x_9319) ;  /* 0x0000003000000947 */ /* 0x000fea0003800000 */
[----:B------:R-:W-:Y:S05]  /*27b0*/  BRA `(.L_x_9320) ;  /* 0x0000004000007947 */ /* 0x000fea0003800000 */
.L_x_9318:
[----:B-----5:R-:W-:-:S05]  /*27c0*/  PRMT R120, RZ, 0x5410, R21 ;  /* 0x00005410ff787816 */ /* 0x020fca0000000015 */
[----:B------:R-:W-:-:S05]  /*27d0*/  FADD.FTZ R129, R120, R129 ;  /* 0x0000008178817221 */ /* 0x000fca0000010000 */
.L_x_9319:
[----:B------:R-:W-:-:S04]  /*27e0*/  F2FP.BF16.PACK_AB R120, RZ, R129 ;  /* 0x00000081ff78723e */ /* 0x000fc800000010ff */
[----:B------:R-:W-:Y:S02]  /*27f0*/  PRMT R17, R120, 0x7610, R17 ;  /* 0x0000761078117816 */ /* 0x000fe40000000011 */
.L_x_9320:
[----:B------:R-:W-:-:S05]  /*2800*/  PRMT R140, RZ, 0x7610, R121 ;  /* 0x00007610ff8c7816 */ /* 0x000fca0000000079 */
[----:B------:R-:W-:Y:S01]  /*2810*/  FMUL.FTZ R140, R140, R161 ;  /* 0x000000a18c8c7220 */ /* 0x000fe20000410000 */
[----:B------:R-:W-:Y:S05]  /*2820*/  @P2 BRA `(.L_x_9321) ;  /* 0x0000002000002947 */ /* 0x000fea0003800000 */
[----:B------:R-:W-:Y:S05]  /*2830*/  @P0 BRA `(.L_x_9322) ;  /* 0x0000003000000947 */ /* 0x000fea0003800000 */
[----:B------:R-:W-:Y:S05]  /*2840*/  BRA `(.L_x_9323) ;  /* 0x0000004000007947 */ /* 0x000fea0003800000 */
.L_x_9321:
[----:B-----5:R-:W-:-:S05]  /*2850*/  PRMT R121, RZ, 0x7610, R21 ;  /* 0x00007610ff797816 */ /* 0x020fca0000000015 */
[----:B------:R-:W-:-:S05]  /*2860*/  FADD.FTZ R140, R121, R140 ;  /* 0x0000008c798c7221 */ /* 0x000fca0000010000 */
.L_x_9322:
[----:B------:R-:W-:-:S04]  /*2870*/  F2FP.BF16.PACK_AB R120, RZ, R140 ;  /* 0x0000008cff78723e */ /* 0x000fc800000010ff */
[----:B------:R-:W-:Y:S02]  /*2880*/  PRMT R17, R17, 0x5410, R120 ;  /* 0x0000541011117816 */ /* 0x000fe40000000078 */
.L_x_9323:
[----:B------:R-:W-:-:S05]  /*2890*/  PRMT R120, RZ, 0x5410, R122 ;  /* 0x00005410ff787816 */ /* 0x000fca000000007a */
[----:B------:R-:W-:Y:S01]  /*28a0*/  FMUL.FTZ R141, R120, R161 ;  /* 0x000000a1788d7220 */ /* 0x000fe20000410000 */
[----:B------:R-:W-:Y:S05]  /*28b0*/  @P2 BRA `(.L_x_9324) ;  /* 0x0000002000002947 */ /* 0x000fea0003800000 */
[----:B------:R-:W-:Y:S05]  /*28c0*/  @P0 BRA `(.L_x_9325) ;  /* 0x0000003000000947 */ /* 0x000fea0003800000 */
[----:B------:R-:W-:Y:S05]  /*28d0*/  BRA `(.L_x_9326) ;  /* 0x0000004000007947 */ /* 0x000fea0003800000 */
.L_x_9324:
[----:B-----5:R-:W-:-:S05]  /*28e0*/  PRMT R120, RZ, 0x5410, R22 ;  /* 0x00005410ff787816 */ /* 0x020fca0000000016 */
[----:B------:R-:W-:-:S05]  /*28f0*/  FADD.FTZ R141, R120, R141 ;  /* 0x0000008d788d7221 */ /* 0x000fca0000010000 */
.L_x_9325:
[----:B------:R-:W-:-:S04]  /*2900*/  F2FP.BF16.PACK_AB R120, RZ, R141 ;  /* 0x0000008dff78723e */ /* 0x000fc800000010ff */
[----:B------:R-:W-:Y:S02]  /*2910*/  PRMT R18, R120, 0x7610, R18 ;  /* 0x0000761078127816 */ /* 0x000fe40000000012 */
.L_x_9326:
[----:B------:R-:W-:-:S05]  /*2920*/  PRMT R122, RZ, 0x7610, R122 ;  /* 0x00007610ff7a7816 */ /* 0x000fca000000007a */
[----:B------:R-:W-:Y:S01]  /*2930*/  FMUL.FTZ R152, R122, R161 ;  /* 0x000000a17a987220 */ /* 0x000fe20000410000 */
[----:B------:R-:W-:Y:S05]  /*2940*/  @P2 BRA `(.L_x_9327) ;  /* 0x0000002000002947 */ /* 0x000fea0003800000 */
[----:B------:R-:W-:Y:S05]  /*2950*/  @P0 BRA `(.L_x_9328) ;  /* 0x0000003000000947 */ /* 0x000fea0003800000 */
[----:B------:R-:W-:Y:S05]  /*2960*/  BRA `(.L_x_9329) ;  /* 0x0000004000007947 */ /* 0x000fea0003800000 */
.L_x_9327:
[----:B-----5:R-:W-:-:S05]  /*2970*/  PRMT R121, RZ, 0x7610, R22 ;  /* 0x00007610ff797816 */ /* 0x020fca0000000016 */
[----:B------:R-:W-:-:S05]  /*2980*/  FADD.FTZ R152, R121, R152 ;  /* 0x0000009879987221 */ /* 0x000fca0000010000 */
.L_x_9328:
[----:B------:R-:W-:-:S04]  /*2990*/  F2FP.BF16.PACK_AB R120, RZ, R152 ;  /* 0x00000098ff78723e */ /* 0x000fc800000010ff */
[----:B------:R-:W-:Y:S02]  /*29a0*/  PRMT R18, R18, 0x5410, R120 ;  /* 0x0000541012127816 */ /* 0x000fe40000000078 */
.L_x_9329:
[----:B------:R-:W-:-:S05]  /*29b0*/  PRMT R120, RZ, 0x5410, R123 ;  /* 0x00005410ff787816 */ /* 0x000fca000000007b */
[----:B------:R-:W-:Y:S01]  /*29c0*/  FMUL.FTZ R153, R120, R161 ;  /* 0x000000a178997220 */ /* 0x000fe20000410000 */
[----:B------:R-:W-:Y:S05]  /*29d0*/  @P2 BRA `(.L_x_9330) ;  /* 0x0000002000002947 */ /* 0x000fea0003800000 */
[----:B------:R-:W-:Y:S05]  /*29e0*/  @P0 BRA `(.L_x_9331) ;  /* 0x0000003000000947 */ /* 0x000fea0003800000 */
[----:B------:R-:W-:Y:S05]  /*29f0*/  BRA `(.L_x_9332) ;  /* 0x0000004000007947 */ /* 0x000fea0003800000 */
.L_x_9330:
[----:B-----5:R-:W-:-:S05]  /*2a00*/  PRMT R120, RZ, 0x5410, R23 ;  /* 0x00005410ff787816 */ /* 0x020fca0000000017 */
[----:B------:R-:W-:-:S05]  /*2a10*/  FADD.FTZ R153, R120, R153 ;  /* 0x0000009978997221 */ /* 0x000fca0000010000 */
.L_x_9331:
[----:B------:R-:W-:-:S04]  /*2a20*/  F2FP.BF16.PACK_AB R120, RZ, R153 ;  /* 0x00000099ff78723e */ /* 0x000fc800000010ff */
[----:B------:R-:W-:Y:S02]  /*2a30*/  PRMT R19, R120, 0x7610, R19 ;  /* 0x0000761078137816 */ /* 0x000fe40000000013 */
.L_x_9332:
[----:B------:R-:W-:-:S05]  /*2a40*/  PRMT R120, RZ, 0x7610, R123 ;  /* 0x00007610ff787816 */ /* 0x000fca000000007b */
[----:B------:R-:W-:Y:S01]  /*2a50*/  FMUL.FTZ R159, R120, R161 ;  /* 0x000000a1789f7220 */ /* 0x000fe20000410000 */
[----:B------:R-:W-:Y:S05]  /*2a60*/  @P2 BRA `(.L_x_9333) ;  /* 0x0000002000002947 */ /* 0x000fea0003800000 */
[----:B------:R-:W-:Y:S05]  /*2a70*/  @P0 BRA `(.L_x_9334) ;  /* 0x0000003000000947 */ /* 0x000fea0003800000 */
[----:B------:R-:W-:Y:S05]  /*2a80*/  BRA `(.L_x_9335) ;  /* 0x0000004000007947 */ /* 0x000fea0003800000 */
.L_x_9333:
[----:B-----5:R-:W-:-:S05]  /*2a90*/  PRMT R120, RZ, 0x7610, R23 ;  /* 0x00007610ff787816 */ /* 0x020fca0000000017 */
[----:B------:R-:W-:-:S05]  /*2aa0*/  FADD.FTZ R159, R120, R159 ;  /* 0x0000009f789f7221 */ /* 0x000fca0000010000 */
.L_x_9334:
[----:B------:R-:W-:-:S04]  /*2ab0*/  F2FP.BF16.PACK_AB R120, RZ, R159 ;  /* 0x0000009fff78723e */ /* 0x000fc800000010ff */
[----:B------:R-:W-:Y:S02]  /*2ac0*/  PRMT R19, R19, 0x5410, R120 ;  /* 0x0000541013137816 */ /* 0x000fe40000000078 */
.L_x_9335:
[----:B------:R-:W-:-:S04]  /*2ad0*/  @P0 LEA R120, P2, R162, c[0x0][0x188], 0x4 ;  /* 0x00006200a2780a11 */ /* 0x000fc800078420ff */
[----:B------:R-:W-:-:S05]  /*2ae0*/  @P0 LEA.HI.X R121, R162, c[0x0][0x18c], RZ, 0x4, P2 ;  /* 0x00006300a2790a11 */ /* 0x000fca00010f24ff */
[----:B------:R0:W-:Y:S04]  /*2af0*/  @P0 STG.E.128 [R120.64], R16 ;  /* 0x0000001078000986 */ /* 0x0001e8000c101d04 */
.L_x_9311:
[----:B------:R-:W-:Y:S05]  /*2b00*/  BSYNC B0 ;  /* 0x0000000000007941 */ /* 0x000fea0003800000 */
.L_x_9310:
        /* <DEDUP_REMOVED lines=58> */
.L_x_9352:
        /* <DEDUP_REMOVED lines=120> */
.L_x_9353:
        /* <DEDUP_REMOVED lines=22> */
[----:B-----5:R-:W-:Y:S02]  /*3790*/  FFMA.FTZ R120, R108, R121, R116 ;  /* 0x000000796c787223 */ /* 0x020fe40000010074 */
[----:B------:R-:W-:-:S02]  /*37a0*/  FFMA.FTZ R121, R109, R122, R117 ;  /* 0x0000007a6d797223 */ /* 0x000fc40000010075 */
[--C-:B------:R-:W-:Y:S02]  /*37b0*/  FADD.FTZ R122, R13, -R160.reuse ;  /* 0x800000a00d7a7221 */ /* 0x100fe40000010000 */
[----:B------:R-:W-:Y:S01]  /*37c0*/  FADD.FTZ R162, R130, -R160 ;  /* 0x800000a082a27221 */ /* 0x000fe20000010000 */
[----:B------:R-:W-:Y:S01]  /*37d0*/  F2FP.BF16.PACK_AB R120, R121, R120 ;  /* 0x000000787978723e */ /* 0x000fe200000010ff */
[C---:B------:R-:W-:Y:S02]  /*37e0*/  FMUL.FTZ R121, R161.reuse, R122 ;  /* 0x0000007aa1797220 */ /* 0x040fe40000410000 */
[----:B------:R-:W-:Y:S02]  /*37f0*/  FMUL.FTZ R162, R161, R162 ;  /* 0x000000a2a1a27220 */ /* 0x000fe40000410000 */
        /* <DEDUP_REMOVED lines=15> */
[----:B------:R-:W-:-:S02]  /*38f0*/  FFMA.FTZ R123, R106, R123, R114 ;  /* 0x0000007b6a7b7223 */ /* 0x000fc40000010072 */
[C---:B------:R-:W-:Y:S01]  /*3900*/  IMAD.WIDE.U32 R162, R2.reuse, R163, c[0x0][0x208] ;  /* 0x0000820002a27625 */ /* 0x040fe200078e00a3 */
[----:B------:R-:W-:Y:S02]  /*3910*/  IADD3 R2, R2, 0x20, RZ ;  /* 0x0000002002027810 */ /* 0x000fe40007ffe0ff */
[----:B------:R-:W-:-:S05]  /*3920*/  F2FP.BF16.PACK_AB R123, R164, R123 ;  /* 0x0000007ba47b723e */ /* 0x000fca00000010ff */
[----:B------:R0:W-:Y:S02]  /*3930*/  STG.E.128 [R162.64], R120 ;  /* 0x00000078a2007986 */ /* 0x0001e4000c101d04 */
.L_x_9339:
[----:B------:R-:W-:Y:S05]  /*3940*/  BSYNC B0 ;  /* 0x0000000000007941 */ /* 0x000fea0003800000 */
.L_x_9338:
[----:B------:R-:W-:Y:S01]  /*3950*/  ISETP.GE.U32.AND P2, PT, R4, 0x40, PT ;  /* 0x000000400400780c */ /* 0x000fe20003f46070 */
[----:B------:R-:W-:-:S12]  /*3960*/  BSSY B0, `(.L_x_9340) ;  /* 0x0000022000007945 */ /* 0x000fd80003800000 */
[----:B------:R-:W-:Y:S05]  /*3970*/  @!P2 BRA `(.L_x_9341) ;  /* 0x000002000000a947 */ /* 0x000fea0003800000 */
[--C-:B0-----:R-:W-:Y:S01]  /*3980*/  FADD.FTZ R120, R5, -R160.reuse ;  /* 0x800000a005787221 */ /* 0x101fe20000010000 */
[----:B------:R-:W-:Y:S01]  /*3990*/  MOV R163, 0x10 ;  /* 0x0000001000a37802 */ /* 0x000fe20000000f00 */
        /* <DEDUP_REMOVED lines=30> */
.L_x_9341:
[----:B------:R-:W-:Y:S05]  /*3b80*/  BSYNC B0 ;  /* 0x0000000000007941 */ /* 0x000fea0003800000 */
.L_x_9340:
[----:B------:R-:W-:Y:S01]  /*3b90*/  ISETP.GE.U32.AND P2, PT, R4, 0x60, PT ;  /* 0x000000600400780c */ /* 0x000fe20003f46070 */
[----:B------:R-:W-:-:S12]  /*3ba0*/  BSSY B0, `(.L_x_9342) ;  /* 0x0000022000007945 */ /* 0x000fd80003800000 */
        /* <DEDUP_REMOVED lines=33> */
.L_x_9343:
[----:B------:R-:W-:Y:S05]  /*3dc0*/  BSYNC B0 ;  /* 0x0000000000007941 */ /* 0x000fea0003800000 */
.L_x_9342:
        /* <DEDUP_REMOVED lines=35> */
.L_x_9345:
[----:B------:R-:W-:Y:S05]  /*4000*/  BSYNC B0 ;  /* 0x0000000000007941 */ /* 0x000fea0003800000 */
.L_x_9344:
        /* <DEDUP_REMOVED lines=35> */
.L_x_9347:
[----:B------:R-:W-:Y:S05]  /*4240*/  BSYNC B0 ;  /* 0x0000000000007941 */ /* 0x000fea0003800000 */
.L_x_9346:
        /* <DEDUP_REMOVED lines=9> */
[C---:B------:R-:W-:Y:S02]  /*42e0*/  FMUL.FTZ R165, R161.reuse, R120 ;  /* 0x00000078a1a57220 */ /* 0x040fe40000410000 */
[----:B------:R-:W-:Y:S02]  /*42f0*/  FMUL.FTZ R162, R161, R164 ;  /* 0x000000a4a1a27220 */ /* 0x000fe40000410000 */
[--C-:B------:R-:W-:Y:S02]  /*4300*/  FADD.FTZ R122, R128, -R160.reuse ;  /* 0x800000a0807a7221 */ /* 0x100fe40000010000 */
[--C-:B------:R-:W-:Y:S02]  /*4310*/  FADD.FTZ R120, R140, -R160.reuse ;  /* 0x800000a08c787221 */ /* 0x100fe40000010000 */
[--C-:B------:R-:W-:Y:S02]  /*4320*/  FADD.FTZ R164, R153, -R160.reuse ;  /* 0x800000a099a47221 */ /* 0x100fe40000010000 */
[----:B------:R-:W-:-:S02]  /*4330*/  FADD.FTZ R160, R159, -R160 ;  /* 0x800000a09fa07221 */ /* 0x000fc40000010000 */
[C---:B------:R-:W-:Y:S02]  /*4340*/  FMUL.FTZ R123, R161.reuse, R164 ;  /* 0x000000a4a17b7220 */ /* 0x040fe40000410000 */
[----:B------:R-:W-:Y:S02]  /*4350*/  FMUL.FTZ R160, R161, R160 ;  /* 0x000000a0a1a07220 */ /* 0x000fe40000410000 */
[----:B-----5:R-:W-:Y:S02]  /*4360*/  FFMA.FTZ R123, R26, R123, R34 ;  /* 0x0000007b1a7b7223 */ /* 0x020fe40000010022 */
[----:B------:R-:W-:Y:S02]  /*4370*/  FFMA.FTZ R160, R27, R160, R35 ;  /* 0x000000a01ba07223 */ /* 0x000fe40000010023 */
[C---:B------:R-:W-:Y:S02]  /*4380*/  FMUL.FTZ R120, R161.reuse, R120 ;  /* 0x00000078a1787220 */ /* 0x040fe40000410000 */
[----:B------:R-:W-:Y:S01]  /*4390*/  FMUL.FTZ R122, R161, R122 ;  /* 0x0000007aa17a7220 */ /* 0x000fe20000410000 */
[----:B------:R-:W-:Y:S01]  /*43a0*/  F2FP.BF16.PACK_AB R123, R160, R123 ;  /* 0x0000007ba07b723e */ /* 0x000fe200000010ff */
[----:B------:R-:W-:Y:S01]  /*43b0*/  FFMA.FTZ R121, R24, R121, R32 ;  /* 0x0000007918797223 */ /* 0x000fe20000010020 */
[----:B------:R-:W-:Y:S01]  /*43c0*/  MOV R161, 0x10 ;  /* 0x0000001000a17802 */ /* 0x000fe20000000f00 */
[----:B------:R-:W-:-:S02]  /*43d0*/  FFMA.FTZ R162, R25, R162, R33 ;  /* 0x000000a219a27223 */ /* 0x000fc40000010021 */
[----:B------:R-:W-:Y:S02]  /*43e0*/  FFMA.FTZ R163, R30, R163, R38 ;  /* 0x000000a31ea37223 */ /* 0x000fe40000010026 */
[----:B------:R-:W-:Y:S02]  /*43f0*/  FFMA.FTZ R160, R31, R120, R39 ;  /* 0x000000781fa07223 */ /* 0x000fe40000010027 */
[----:B------:R-:W-:Y:S02]  /*4400*/  FFMA.FTZ R165, R28, R165, R36 ;  /* 0x000000a51ca57223 */ /* 0x000fe40000010024 */
[----:B------:R-:W-:Y:S01]  /*4410*/  FFMA.FTZ R120, R29, R122, R37 ;  /* 0x0000007a1d787223 */ /* 0x000fe20000010025 */
[----:B------:R-:W-:Y:S02]  /*4420*/  F2FP.BF16.PACK_AB R122, R162, R121 ;  /* 0x00000079a27a723e */ /* 0x000fe400000010ff */
[----:B------:R-:W-:Y:S01]  /*4430*/  F2FP.BF16.PACK_AB R121, R160, R163 ;  /* 0x000000a3a079723e */ /* 0x000fe200000010ff */
[----:B------:R-:W-:Y:S01]  /*4440*/  IMAD.WIDE.U32 R160, R2, R161, c[0x0][0x208] ;  /* 0x0000820002a07625 */ /* 0x000fe200078e00a1 */
[----:B------:R-:W-:-:S05]  /*4450*/  F2FP.BF16.PACK_AB R120, R120, R165 ;  /* 0x000000a57878723e */ /* 0x000fca00000010ff */
[----:B------:R0:W-:Y:S02]  /*4460*/  STG.E.128 [R160.64], R120 ;  /* 0x00000078a0007986 */ /* 0x0001e4000c101d04 */
.L_x_9349:
[----:B------:R-:W-:Y:S05]  /*4470*/  BSYNC B0 ;  /* 0x0000000000007941 */ /* 0x000fea0003800000 */
.L_x_9348:
[----:B------:R-:W-:-:S10]  /*4480*/  HFMA2.MMA R2, -RZ, RZ, 0, 2.384185791015625e-07 ;  /* 0x00000004ff027435 */ /* 0x000fd400000001ff */
[----:B------:R-:W-:-:S05]  /*4490*/  IMAD R3, R2, c[0x0][0x160], R3 ;  /* 0x0000580002037a24 */ /* 0x000fca00078e0203 */
[----:B------:R-:W-:-:S13]  /*44a0*/  ISETP.GE.AND P2, PT, R3, c[0x0][0x164], PT ;  /* 0x0000590003007a0c */ /* 0x000fda0003f46270 */
[----:B0----5:R-:W-:Y:S01]  /*44b0*/  @P2 CALL.REL.NOINC `(.L_x_9350) ;  /* 0x0000001000002944 */ /* 0x021fe20003c00000 */
[----:B------:R-:W-:Y:S05]  /*44c0*/  BRA `(.L_x_9351) ;  /* 0xffffc3c000007947 */ /* 0x000fea000383ffff */
.L_x_9350:
[----:B------:R-:W-:Y:S05]  /*44d0*/  EXIT ;  /* 0x000000000000794d */ /* 0x000fea0003800000 */
.L_x_9336:
[----:B------:R-:W-:Y:S01]  /*44e0*/  HFMA2.MMA R161, -RZ, RZ, 0, 5.9604644775390625e-08 ;  /* 0x00000001ffa17435 */ /* 0x000fe200000001ff */
[----:B------:R-:W-:Y:S02]  /*44f0*/  MOV R160, R122 ;  /* 0x0000007a00a07202 */ /* 0x000fe40000000f00 */
[----:B------:R-:W-:Y:S02]  /*4500*/  MOV R162, 0x1f ;  /* 0x0000001f00a27802 */ /* 0x000fe40000000f00 */
[----:B------:R-:W-:Y:S02]  /*4510*/  MOV R123, 0xffffffff ;  /* 0xffffffff007b7802 */ /* 0x000fe40000000f00 */
[----:B------:R-:W-:Y:S02]  /*4520*/  MOV R120, 0x4540 ;  /* 0x0000454000787802 */ /* 0x000fe40000000f00 */
[----:B-----5:R-:W-:Y:S05]  /*4530*/  CALL.REL.NOINC `($__internal_32_$__cuda_sm70_shflsync_bfly_p) ;  /* 0x000009d000007944 */ /* 0x020fea0003c00000 */
[----:B01----:R-:W-:Y:S05]  /*4540*/  BRA `(.L_x_9352) ;  /* 0xffffe96000007947 */ /* 0x003fea000383ffff */
.L_x_9337:
[----:B------:R-:W-:Y:S01]  /*4550*/  HFMA2.MMA R161, -RZ, RZ, 0, 1.1920928955078125e-07 ;  /* 0x00000002ffa17435 */ /* 0x000fe200000001ff */
[----:B------:R-:W-:Y:S02]  /*4560*/  MOV R162, 0x1f ;  /* 0x0000001f00a27802 */ /* 0x000fe40000000f00 */
[----:B------:R-:W-:-:S02]  /*4570*/  MOV R123, 0xffffffff ;  /* 0xffffffff007b7802 */ /* 0x000fc40000000f00 */
[----:B------:R-:W-:Y:S02]  /*4580*/  MOV R120, 0x45a0 ;  /* 0x000045a000787802 */ /* 0x000fe40000000f00 */
[----:B0----5:R-:W-:Y:S05]  /*4590*/  CALL.REL.NOINC `($__internal_32_$__cuda_sm70_shflsync_bfly_p) ;  /* 0x0000097000007944 */ /* 0x021fea0003c00000 */
[----:B0-----:R-:W-:Y:S01]  /*45a0*/  HFMA2.MMA R161, -RZ, RZ, 0, 2.384185791015625e-07 ;  /* 0x00000004ffa17435 */ /* 0x001fe200000001ff */
[----:B-1----:R-:W-:Y:S01]  /*45b0*/  FADD.FTZ R160, R160, R123 ;  /* 0x0000007ba0a07221 */ /* 0x002fe20000010000 */
[----:B------:R-:W-:Y:S02]  /*45c0*/  MOV R162, 0x1f ;  /* 0x0000001f00a27802 */ /* 0x000fe40000000f00 */
[----:B------:R-:W-:Y:S02]  /*45d0*/  MOV R123, 0xffffffff ;  /* 0xffffffff007b7802 */ /* 0x000fe40000000f00 */
[----:B------:R-:W-:Y:S02]  /*45e0*/  MOV R120, 0x4600 ;  /* 0x0000460000787802 */ /* 0x000fe40000000f00 */
[----:B------:R-:W-:Y:S05]  /*45f0*/  CALL.REL.NOINC `($__internal_32_$__cuda_sm70_shflsync_bfly_p) ;  /* 0x0000091000007944 */ /* 0x000fea0003c00000 */
[----:B0-----:R-:W-:Y:S01]  /*4600*/  HFMA2.MMA R161, -RZ, RZ, 0, 4.76837158203125e-07 ;  /* 0x00000008ffa17435 */ /* 0x001fe200000001ff */
[----:B-1----:R-:W-:Y:S01]  /*4610*/  FADD.FTZ R160, R160, R123 ;  /* 0x0000007ba0a07221 */ /* 0x002fe20000010000 */
[----:B------:R-:W-:Y:S02]  /*4620*/  MOV R162, 0x1f ;  /* 0x0000001f00a27802 */ /* 0x000fe40000000f00 */
[----:B------:R-:W-:-:S02]  /*4630*/  MOV R123, 0xffffffff ;  /* 0xffffffff007b7802 */ /* 0x000fc40000000f00 */
[----:B------:R-:W-:Y:S02]  /*4640*/  MOV R120, 0x4660 ;  /* 0x0000466000787802 */ /* 0x000fe40000000f00 */
[----:B------:R-:W-:Y:S05]  /*4650*/  CALL.REL.NOINC `($__internal_32_$__cuda_sm70_shflsync_bfly_p) ;  /* 0x000008b000007944 */ /* 0x000fea0003c00000 */
[----:B-1----:R-:W-:Y:S01]  /*4660*/  FADD.FTZ R122, R160, R123 ;  /* 0x0000007ba07a7221 */ /* 0x002fe20000010000 */
[----:B0-----:R-:W-:Y:S01]  /*4670*/  HFMA2.MMA R161, -RZ, RZ, 0, 9.5367431640625e-07 ;  /* 0x00000010ffa17435 */ /* 0x001fe200000001ff */
[----:B------:R-:W-:Y:S02]  /*4680*/  MOV R162, 0x1f ;  /* 0x0000001f00a27802 */ /* 0x000fe40000000f00 */
[----:B------:R-:W-:Y:S02]  /*4690*/  MOV R123, 0xffffffff ;  /* 0xffffffff007b7802 */ /* 0x000fe40000000f00 */
[----:B------:R-:W-:Y:S02]  /*46a0*/  MOV R160, R122 ;  /* 0x0000007a00a07202 */ /* 0x000fe40000000f00 */
[----:B------:R-:W-:Y:S02]  /*46b0*/  MOV R120, 0x46d0 ;  /* 0x000046d000787802 */ /* 0x000fe40000000f00 */
[----:B------:R-:W-:Y:S05]  /*46c0*/  CALL.REL.NOINC `($__internal_32_$__cuda_sm70_shflsync_bfly_p) ;  /* 0x0000084000007944 */ /* 0x000fea0003c00000 */
        /* <DEDUP_REMOVED lines=106> */
[----:B------:R-:W-:Y:S05]  /*4d70*/  CALL.REL.NOINC `($__internal_32_$__cuda_sm70_shflsync_bfly_p) ;  /* 0x0000019000007944 */ /* 0x000fea0003c00000 */
[----:B0-----:R-:W-:Y:S01]  /*4d80*/  HFMA2.MMA R161, -RZ, RZ, 0, 1.1920928955078125e-07 ;  /* 0x00000002ffa17435 */ /* 0x001fe200000001ff */
[----:B-1----:R-:W-:Y:S01]  /*4d90*/  FADD.FTZ R160, R160, R123 ;  /* 0x0000007ba0a07221 */ /* 0x002fe20000010000 */
[----:B------:R-:W-:Y:S02]  /*4da0*/  MOV R162, 0x1f ;  /* 0x0000001f00a27802 */ /* 0x000fe40000000f00 */
[----:B------:R-:W-:Y:S02]  /*4db0*/  MOV R123, 0xffffffff ;  /* 0xffffffff007b7802 */ /* 0x000fe40000000f00 */
[----:B------:R-:W-:Y:S02]  /*4dc0*/  MOV R120, 0x4de0 ;  /* 0x00004de000787802 */ /* 0x000fe40000000f00 */
[----:B------:R-:W-:Y:S05]  /*4dd0*/  CALL.REL.NOINC `($__internal_32_$__cuda_sm70_shflsync_bfly_p) ;  /* 0x0000013000007944 */ /* 0x000fea0003c00000 */
[----:B0-----:R-:W-:Y:S01]  /*4de0*/  HFMA2.MMA R161, -RZ, RZ, 0, 2.384185791015625e-07 ;  /* 0x00000004ffa17435 */ /* 0x001fe200000001ff */
[----:B-1----:R-:W-:Y:S01]  /*4df0*/  FADD.FTZ R160, R160, R123 ;  /* 0x0000007ba0a07221 */ /* 0x002fe20000010000 */
[----:B------:R-:W-:Y:S02]  /*4e00*/  MOV R162, 0x1f ;  /* 0x0000001f00a27802 */ /* 0x000fe40000000f00 */
[----:B------:R-:W-:-:S02]  /*4e10*/  MOV R123, 0xffffffff ;  /* 0xffffffff007b7802 */ /* 0x000fc40000000f00 */
[----:B------:R-:W-:Y:S02]  /*4e20*/  MOV R120, 0x4e40 ;  /* 0x00004e4000787802 */ /* 0x000fe40000000f00 */
[----:B------:R-:W-:Y:S05]  /*4e30*/  CALL.REL.NOINC `($__internal_32_$__cuda_sm70_shflsync_bfly_p) ;  /* 0x000000d000007944 */ /* 0x000fea0003c00000 */
[----:B0-----:R-:W-:Y:S01]  /*4e40*/  HFMA2.MMA R161, -RZ, RZ, 0, 4.76837158203125e-07 ;  /* 0x00000008ffa17435 */ /* 0x001fe200000001ff */
[----:B-1----:R-:W-:Y:S01]  /*4e50*/  FADD.FTZ R160, R160, R123 ;  /* 0x0000007ba0a07221 */ /* 0x002fe20000010000 */
[----:B------:R-:W-:Y:S02]  /*4e60*/  MOV R162, 0x1f ;  /* 0x0000001f00a27802 */ /* 0x000fe40000000f00 */
[----:B------:R-:W-:Y:S02]  /*4e70*/  MOV R123, 0xffffffff ;  /* 0xffffffff007b7802 */ /* 0x000fe40000000f00 */
[----:B------:R-:W-:Y:S02]  /*4e80*/  MOV R120, 0x4ea0 ;  /* 0x00004ea000787802 */ /* 0x000fe40000000f00 */
[----:B------:R-:W-:Y:S05]  /*4e90*/  CALL.REL.NOINC `($__internal_32_$__cuda_sm70_shflsync_bfly_p) ;  /* 0x0000007000007944 */ /* 0x000fea0003c00000 */
[----:B0-----:R-:W-:Y:S01]  /*4ea0*/  HFMA2.MMA R161, -RZ, RZ, 0, 9.5367431640625e-07 ;  /* 0x00000010ffa17435 */ /* 0x001fe200000001ff */
[----:B-1----:R-:W-:Y:S01]  /*4eb0*/  FADD.FTZ R160, R160, R123 ;  /* 0x0000007ba0a07221 */ /* 0x002fe20000010000 */
[----:B------:R-:W-:Y:S02]  /*4ec0*/  MOV R162, 0x1f ;  /* 0x0000001f00a27802 */ /* 0x000fe40000000f00 */
[----:B------:R-:W-:-:S02]  /*4ed0*/  MOV R123, 0xffffffff ;  /* 0xffffffff007b7802 */ /* 0x000fc40000000f00 */
[----:B------:R-:W-:Y:S02]  /*4ee0*/  MOV R120, 0x4f00 ;  /* 0x00004f0000787802 */ /* 0x000fe40000000f00 */
[----:B------:R-:W-:Y:S05]  /*4ef0*/  CALL.REL.NOINC `($__internal_32_$__cuda_sm70_shflsync_bfly_p) ;  /* 0x0000001000007944 */ /* 0x000fea0003c00000 */
[----:B01----:R-:W-:Y:S05]  /*4f00*/  BRA `(.L_x_9353) ;  /* 0xffffe72000007947 */ /* 0x003fea000383ffff */
        .weak           $__internal_32_$__cuda_sm70_shflsync_bfly_p
        .type           $__internal_32_$__cuda_sm70_shflsync_bfly_p,@function
        .size           $__internal_32_$__cuda_sm70_shflsync_bfly_p,(.L_x_43092 - $__internal_32_$__cuda_sm70_shflsync_bfly_p)
$__internal_32_$__cuda_sm70_shflsync_bfly_p:
[----:B------:R-:W-:Y:S01]  /*4f10*/  HFMA2.MMA R121, -RZ, RZ, 0, 0 ;  /* 0x00000000ff797435 */ /* 0x000fe200000001ff */
[----:B------:R-:W-:Y:S04]  /*4f20*/  WARPSYNC R123 ;  /* 0x0000007b00007348 */ /* 0x000fe80003800000 */
[----:B------:R0:W1:Y:S01]  /*4f30*/  SHFL.BFLY PT, R123, R160, R161, R162 ;  /* 0x0c0000a1a07b7389 */ /* 0x00006200000e00a2 */
[----:B------:R-:W-:Y:S05]  /*4f40*/  RET.REL.NODEC R120 `(_ZN10layer_norm13ln_fwd_kernelINS_13Kernel_traitsIf13__nv_bfloat16S2_S2_fjLj1536ELj1ELj4ELj1ELj16ENS_18Kernel_traits_baseILj1536EfS2_S2_S2_fjLj128EEEEELb0ELb0ELb0ELb0EEEvNS_9FwdParamsE) ;  /* 0xffffb0b078007950 */ /* 0x000fea0003c3ffff */
.L_x_9354:
        /* <DEDUP_REMOVED lines=11> */
.L_x_43092:


//--------------------- .text._ZN10layer_norm13ln_fwd_kernelINS_13Kernel_traitsIf13__nv_bfloat16S2_S2_fjLj1536ELj1ELj4ELj1ELj16ENS_18Kernel_traits_baseILj1536EfS2_S2_S2_fjLj128EEEEELb0ELb0ELb0ELb1EEEvNS_9FwdParamsE --------------------------
	.section	.text._ZN10layer_norm13ln_fwd_kernelINS_13Kernel_traitsIf13__nv_bfloat16S2_S2_fjLj1536ELj1ELj4ELj1ELj16ENS_18Kernel_traits_baseILj1536EfS2_S2_S2_fjLj128EEEEELb0ELb0ELb0ELb1EEEvNS_9FwdParamsE,"ax",@progbits
	.sectioninfo	@"SHI_REGISTERS=168"
	.align	128
        .global         _ZN10layer_norm13ln_fwd_kernelINS_13Kernel_traitsIf13__nv_bfloat16S2_S2_fjLj1536ELj1ELj4ELj1ELj16ENS_18Kernel_traits_baseILj1536EfS2_S2_S2_fjLj128EEEEELb0ELb0ELb0ELb1EEEvNS_9FwdParamsE
        .type           _ZN10layer_norm13ln_fwd_kernelINS_13Kernel_traitsIf13__nv_bfloat16S2_S2_fjLj1536ELj1ELj4ELj1ELj16ENS_18Kernel_traits_baseILj1536EfS2_S2_S2_fjLj128EEEEELb0ELb0ELb0ELb1EEEvNS_9FwdParamsE,@function
        .size           _ZN10layer_norm13ln_fwd_kernelINS_13Kernel_traitsIf13__nv_bfloat16S2_S2_fjLj1536ELj1ELj4ELj1ELj16ENS_18Kernel_traits_baseILj1536EfS2_S2_S2_fjLj128EEEEELb0ELb0ELb0ELb1EEEvNS_9FwdParamsE,(.L_x_43093 - _ZN10layer_norm13ln_fwd_kernelINS_13Kernel_traitsIf13__nv_bfloat16S2_S2_fjLj1536ELj1ELj4ELj1ELj16ENS_18Kernel_traits_baseILj1536EfS2_S2_S2_fjLj128EEEEELb0ELb0ELb0ELb1EEEvNS_9FwdParamsE)
        .other          _ZN10layer_norm13ln_fwd_kernelINS_13Kernel_traitsIf13__nv_bfloat16S2_S2_fjLj1536ELj1ELj4ELj1ELj16ENS_18Kernel_traits_baseILj1536EfS2_S2_S2_fjLj128EEEEELb0ELb0ELb0ELb1EEEvNS_9FwdParamsE,@"STO_CUDA_ENTRY STV_DEFAULT"
_ZN10layer_norm13ln_fwd_kernelINS_13Kernel_traitsIf13__nv_bfloat16S2_S2_fjLj1536ELj1ELj4ELj1ELj16ENS_18Kernel_traits_baseILj1536EfS2_S2_S2_fjLj128EEEEELb0ELb0ELb0ELb1EEEvNS_9FwdParamsE:
.text._ZN10layer_norm13ln_fwd_kernelINS_13Kernel_traitsIf13__nv_bfloat16S2_S2_fjLj1536ELj1ELj4ELj1ELj16ENS_18Kernel_traits_baseILj1536EfS2_S2_S2_fjLj128EEEEELb0ELb0ELb0ELb1EEEvNS_9FwdParamsE:
[----:B------:R-:W-:Y:S02]  /*0000*/  MOV R1, c[0x0][0x28] ;  /* 0x00000a0000017a02 */ /* 0x000fe40000000f00 */
[----:B------:R-:W0:Y:S01]  /*0010*/  S2R R2, SR_TID.X ;  /* 0x0000000000027919 */ /* 0x000e220000002100 */
[----:B------:R-:W-:Y:S01]  /*0020*/  ISETP.NE.U32.AND P0, PT, RZ, c[0x0][0x218], PT ;  /* 0x00008600ff007a0c */ /* 0x000fe20003f05070 */
[----:B------:R-:W-:Y:S01]  /*0030*/  CS2R R116, SRZ ;  /* 0x0000000000747805 */ /* 0x000fe2000001ff00 */
[----:B------:R-:W-:Y:S01]  /*0040*/  CS2R R118, SRZ ;  /* 0x0000000000767805 */ /* 0x000fe2000001ff00 */
[----:B------:R-:W1:Y:S01]  /*0050*/  S2R R3, SR_CTAID.X ;  /* 0x0000000000037919 */ /* 0x000e620000002500 */
[----:B------:R-:W-:Y:S01]  /*0060*/  ISETP.NE.AND.EX P0, PT, RZ, c[0x0][0x21c], PT, P0 ;  /* 0x00008700ff007a0c */ /* 0x000fe20003f05300 */
[----:B------:R-:W-:Y:S01]  /*0070*/  CS2R R112, SRZ ;  /* 0x0000000000707805 */ /* 0x000fe2000001ff00 */
        /* <DEDUP_REMOVED lines=17> */
[----:B0-----:R-:W-:Y:S01]  /*0190*/  SHF.R.U32.HI R0, RZ, 0x5, R2 ;  /* 0x00000005ff007819 */ /* 0x001fe20000011602 */
[----:B------:R-:W-:Y:S01]  /*01a0*/  CS2R R76, SRZ ;  /* 0x00000000004c7805 */ /* 0x000fe2000001ff00 */
[----:B------:R-:W-:Y:S01]  /*01b0*/  CS2R R78, SRZ ;  /* 0x00000000004e7805 */ /* 0x000fe2000001ff00 */
[----:B------:R-:W-:Y:S01]  /*01c0*/  CS2R R72, SRZ ;  /* 0x0000000000487805 */ /* 0x000fe2000001ff00 */
[----:B-1----:R-:W-:Y:S01]  /*01d0*/  LEA R6, R3, R0, 0x2 ;  /* 0x0000000003067211 */ /* 0x002fe200078e10ff */
[----:B------:R-:W-:Y:S01]  /*01e0*/  CS2R R74, SRZ ;  /* 0x00000000004a7805 */ /* 0x000fe2000001ff00 */
[----:B------:R-:W-:Y:S01]  /*01f0*/  SHF.L.U32 R0, R2, 0x5, RZ ;  /* 0x0000000502007819 */ /* 0x000fe200000006ff */
[----:B------:R-:W-:-:S03]  /*0200*/  ULDC.64 UR4, c[0x0][0x118] ;  /* 0x0000460000047ab9 */ /* 0x000fc60000000a00 */
[----:B------:R-:W-:-:S04]  /*0210*/  LOP3.LUT R0, R0, 0x3e0, RZ, 0xc0, !PT ;  /* 0x000003e000007812 */ /* 0x000fc800078ec0ff */
[C---:B------:R-:W-:Y:S02]  /*0220*/  IADD3 R2, P1, R0.reuse, c[0x0][0x218], RZ ;  /* 0x0000860000027a10 */ /* 0x040fe40007f3e0ff */
[----:B------:R-:W-:Y:S02]  /*0230*/  IADD3 R4, P2, R0, c[0x0][0x1b0], RZ ;  /* 0x00006c0000047a10 */ /* 0x000fe40007f5e0ff */
[----:B------:R-:W-:Y:S02]  /*0240*/  IADD3.X R3, RZ, c[0x0][0x21c], RZ, P1, !PT ;  /* 0x00008700ff037a10 */ /* 0x000fe40000ffe4ff */
[----:B------:R-:W-:Y:S02]  /*0250*/  ISETP.GE.AND P1, PT, R6, c[0x0][0x164], PT ;  /* 0x0000590006007a0c */ /* 0x000fe40003f26270 */
[----:B------:R-:W-:Y:S01]  /*0260*/  IADD3.X R5, RZ, c[0x0][0x1b4], RZ, P2, !PT ;  /* 0x00006d00ff057a10 */ /* 0x000fe200017fe4ff */
[----:B------:R0:W5:Y:S04]  /*0270*/  @P0 LDG.E.128 R116, [R2.64] ;  /* 0x0000000402740981 */ /* 0x000168000c1e1d00 */
[----:B------:R0:W5:Y:S04]  /*0280*/  @P0 LDG.E.128 R112, [R2.64+0x10] ;  /* 0x0000100402700981 */ /* 0x000168000c1e1d00 */
        /* <DEDUP_REMOVED lines=9> */
[----:B------:R0:W5:Y:S01]  /*0320*/  @P0 LDG.E.128 R72, [R2.64+0x1410] ;  /* 0x0014100402480981 */ /* 0x000162000c1e1d00 */
[----:B------:R-:W-:Y:S05]  /*0330*/  @P1 EXIT ;  /* 0x000000000000194d */ /* 0x000fea0003800000 */
[----:B------:R1:W5:Y:S04]  /*0340*/  LDG.E.128 R68, [R4.64] ;  /* 0x0000000404447981 */ /* 0x000368000c1e1d00 */
[----:B------:R1:W5:Y:S04]  /*0350*/  LDG.E.128 R64, [R4.64+0x10] ;  /* 0x0000100404407981 */ /* 0x000368000c1e1d00 */
        /* <DEDUP_REMOVED lines=9> */
[----:B------:R1:W5:Y:S01]  /*03f0*/  LDG.E.128 R24, [R4.64+0x1410] ;  /* 0x0014100404187981 */ /* 0x000362000c1e1d00 */
[----:B------:R-:W-:Y:S01]  /*0400*/  MOV R0, c[0x0][0x180] ;  /* 0x0000600000007a02 */ /* 0x000fe20000000f00 */
[----:B------:R-:W-:Y:S01]  /*0410*/  ULDC.U8 UR6, c[0x0][0x1f0] ;  /* 0x00007c0000067ab9 */ /* 0x000fe20000000000 */
[----:B0-----:R-:W-:-:S02]  /*0420*/  MOV R3, R6 ;  /* 0x0000000600037202 */ /* 0x001fc40000000f00 */
[----:B------:R-:W-:Y:S02]  /*0430*/  LOP3.LUT P0, RZ, R0, c[0x0][0x1c0], RZ, 0xfc, !PT ;  /* 0x0000700000ff7a12 */ /* 0x000fe4000780fcff */
[----:B------:R-:W-:-:S04]  /*0440*/  MOV R0, c[0x0][0x184] ;  /* 0x0000610000007a02 */ /* 0x000fc80000000f00 */
[----:B-1----:R-:W-:Y:S02]  /*0450*/  LOP3.LUT P0, RZ, R0, c[0x0][0x1c4], RZ, 0xfc, P0 ;  /* 0x0000710000ff7a12 */ /* 0x002fe4000000fcff */
.L_x_9502:
[----:B------:R-:W0:Y:S01]  /*0460*/  S2R R130, SR_TID.X ;  /* 0x0000000000827919 */ /* 0x000e220000002100 */
[----:B------:R-:W-:Y:S01]  /*0470*/  ISETP.NE.U32.AND P1, PT, RZ, c[0x0][0x1c0], PT ;  /* 0x00007000ff007a0c */ /* 0x000fe20003f25070 */
[----:B------:R-:W-:Y:S01]  /*0480*/  IMAD R0, R3, c[0x0][0x168], RZ ;  /* 0x00005a0003007a24 */ /* 0x000fe200078e02ff */
[----:B------:R-:W-:Y:S01]  /*0490*/  HFMA2.MMA R131, -RZ, RZ, 0, 9.5367431640625e-07 ;  /* 0x00000010ff837435 */ /* 0x000fe200000001ff */
[----:B------:R-:W-:Y:S02]  /*04a0*/  ISETP.NE.U32.AND P2, PT, RZ, c[0x0][0x180], PT ;  /* 0x00006000ff007a0c */ /* 0x000fe40003f45070 */
[----:B------:R-:W-:Y:S02]  /*04b0*/  ISETP.NE.AND.EX P1, PT, RZ, c[0x0][0x1c4], PT, P1 ;  /* 0x00007100ff007a0c */ /* 0x000fe40003f25310 */
[----:B------:R-:W-:Y:S02]  /*04c0*/  SHF.R.S32.HI R5, RZ, 0x1f, R0 ;  /* 0x0000001fff057819 */ /* 0x000fe40000011400 */
[----:B------:R-:W-:-:S02]  /*04d0*/  ISETP.NE.AND.EX P2, PT, RZ, c[0x0][0x184], PT, P2 ;  /* 0x00006100ff007a0c */ /* 0x000fc40003f45320 */
[----:B------:R-:W-:-:S07]  /*04e0*/  LEA.HI R5, R5, R0, RZ, 0x3 ;  /* 0x0000000005057211 */ /* 0x000fce00078f18ff */
[----:B------:R-:W-:Y:S02]  /*04f0*/  @P1 MOV R8, 0x2 ;  /* 0x0000000200081802 */ /* 0x000fe40000000f00 */
[----:B0-----:R-:W-:-:S03]  /*0500*/  LOP3.LUT R130, R130, 0x1f, RZ, 0xc0, !PT ;  /* 0x0000001f82827812 */ /* 0x001fc600078ec0ff */
[----:B------:R-:W-:Y:S01]  /*0510*/  @P1 IMAD.WIDE R8, R3, R8, c[0x0][0x1c0] ;  /* 0x0000700003081625 */ /* 0x000fe200078e0208 */
[----:B------:R-:W-:-:S05]  /*0520*/  LEA.HI.SX32 R2, R5, R130, 0x1d ;  /* 0x0000008205027211 */ /* 0x000fca00078feaff */
[----:B------:R-:W2:Y:S01]  /*0530*/  @P1 LDG.E.U16 R8, [R8.64] ;  /* 0x0000000408081981 */ /* 0x000ea2000c1e1500 */
[----:B------:R-:W-:-:S06]  /*0540*/  IMAD.WIDE.U32 R4, R2, R131, c[0x0][0x170] ;  /* 0x00005c0002047625 */ /* 0x000fcc00078e0083 */
[----:B------:R-:W3:Y:S01]  /*0550*/  LDG.E.128 R4, [R4.64] ;  /* 0x0000000404047981 */ /* 0x000ee2000c1e1d00 */
[----:B------:R-:W-:-:S05]  /*0560*/  @P2 IMAD.WIDE.U32 R10, R2, R131, c[0x0][0x180] ;  /* 0x00006000020a2625 */ /* 0x000fca00078e0083 */
[----:B-----5:R0:W5:Y:S01]  /*0570*/  @P2 LDG.E.128 R20, [R10.64] ;  /* 0x000000040a142981 */ /* 0x020162000c1e1d00 */
[----:B------:R-:W-:-:S04]  /*0580*/  ISETP.NE.U32.AND P3, PT, RZ, c[0x0][0x180], PT ;  /* 0x00006000ff007a0c */ /* 0x000fc80003f65070 */
[----:B------:R-:W-:Y:S01]  /*0590*/  ISETP.NE.AND.EX P3, PT, RZ, c[0x0][0x184], PT, P3 ;  /* 0x00006100ff007a0c */ /* 0x000fe20003f65330 */
[----:B------:R-:W-:-:S06]  /*05a0*/  HFMA2.MMA R129, -RZ, RZ, 1.875, 0 ;  /* 0x3f800000ff817435 */ /* 0x000fcc00000001ff */
[----:B--2---:R-:W-:Y:S02]  /*05b0*/  @P1 PRMT R129, RZ, 0x5410, R8 ;  /* 0x00005410ff811816 */ /* 0x004fe40000000008 */
[----:B---3--:R-:W-:-:S05]  /*05c0*/  PRMT R124, RZ, 0x5410, R4 ;  /* 0x00005410ff7c7816 */ /* 0x008fca0000000004 */
[----:B------:R-:W-:Y:S01]  /*05d0*/  FMUL.FTZ R124, R124, R129 ;  /* 0x000000817c7c7220 */ /* 0x000fe20000410000 */
[----:B------:R-:W-:Y:S05]  /*05e0*/  @P3 BRA `(.L_x_9355) ;  /* 0x0000002000003947 */ /* 0x000fea0003800000 */
[----:B0-----:R-:W-:Y:S05]  /*05f0*/  @P0 BRA `(.L_x_9356) ;  /* 0x0000003000000947 */ /* 0x001fea0003800000 */
[----:B------:R-:W-:Y:S05]  /*0600*/  BRA `(.L_x_9357) ;  /* 0x0000004000007947 */ /* 0x000fea0003800000 */
.L_x_9355:
[----:B0----5:R-:W-:-:S05]  /*0610*/  PRMT R9, RZ, 0x5410, R20 ;  /* 0x00005410ff097816 */ /* 0x021fca0000000014 */
[----:B------:R-:W-:-:S05]  /*0620*/  FADD.FTZ R124, R124, R9 ;  /* 0x000000097c7c7221 */ /* 0x000fca0000010000 */
.L_x_9356:
[----:B------:R-:W-:-:S04]  /*0630*/  F2FP.BF16.PACK_AB R8, RZ, R124 ;  /* 0x0000007cff08723e */ /* 0x000fc800000010ff */
[----:B------:R-:W-:Y:S02]  /*0640*/  PRMT R16, R8, 0x7610, R16 ;  /* 0x0000761008107816 */ /* 0x000fe40000000010 */
.L_x_9357:
[----:B------:R-:W-:-:S05]  /*0650*/  PRMT R4, RZ, 0x7610, R4 ;  /* 0x00007610ff047816 */ /* 0x000fca0000000004 */
[----:B------:R-:W-:Y:S01]  /*0660*/  FMUL.FTZ R14, R4, R129 ;  /* 0x00000081040e7220 */ /* 0x000fe20000410000 */
[----:B------:R-:W-:Y:S05]  /*0670*/  @P3 BRA `(.L_x_9358) ;  /* 0x0000002000003947 */ /* 0x000fea0003800000 */
[----:B------:R-:W-:Y:S05]  /*0680*/  @P0 BRA `(.L_x_9359) ;  /* 0x0000003000000947 */ /* 0x000fea0003800000 */
[----:B------:R-:W-:Y:S05]  /*0690*/  BRA `(.L_x_9360) ;  /* 0x0000004000007947 */ /* 0x000fea0003800000 */
.L_x_9358:
[----:B-----5:R-:W-:-:S05]  /*06a0*/  PRMT R9, RZ, 0x7610, R20 ;  /* 0x00007610ff097816 */ /* 0x020fca0000000014 */
[----:B------:R-:W-:-:S05]  /*06b0*/  FADD.FTZ R14, R14, R9 ;  /* 0x000000090e0e7221 */ /* 0x000fca0000010000 */
.L_x_9359:
[----:B------:R-:W-:-:S04]  /*06c0*/  F2FP.BF16.PACK_AB R8, RZ, R14 ;  /* 0x0000000eff08723e */ /* 0x000fc800000010ff */
[----:B------:R-:W-:Y:S02]  /*06d0*/  PRMT R16, R16, 0x5410, R8 ;  /* 0x0000541010107816 */ /* 0x000fe40000000008 */
.L_x_9360:
[----:B------:R-:W-:-:S05]  /*06e0*/  PRMT R0, RZ, 0x5410, R5 ;  /* 0x00005410ff007816 */ /* 0x000fca0000000005 */
[----:B------:R-:W-:Y:S01]  /*06f0*/  FMUL.FTZ R13, R0, R129 ;  /* 0x00000081000d7220 */ /* 0x000fe20000410000 */
[----:B------:R-:W-:Y:S05]  /*0700*/  @P3 BRA `(.L_x_9361) ;  /* 0x0000002000003947 */ /* 0x000fea0003800000 */
[----:B------:R-:W-:Y:S05]  /*0710*/  @P0 BRA `(.L_x_9362) ;  /* 0x0000003000000947 */ /* 0x000fea0003800000 */
[----:B------:R-:W-:Y:S05]  /*0720*/  BRA `(.L_x_9363) ;  /* 0x0000004000007947 */ /* 0x000fea0003800000 */
.L_x_9361:
[----:B-----5:R-:W-:-:S05]  /*0730*/  PRMT R0, RZ, 0x5410, R21 ;  /* 0x00005410ff007816 */ /* 0x020fca0000000015 */
[----:B------:R-:W-:-:S05]  /*0740*/  FADD.FTZ R13, R13, R0 ;  /* 0x000000000d0d7221 */ /* 0x000fca0000010000 */
.L_x_9362:
[----:B------:R-:W-:-:S04]  /*0750*/  F2FP.BF16.PACK_AB R0, RZ, R13 ;  /* 0x0000000dff00723e */ /* 0x000fc800000010ff */
[----:B------:R-:W-:Y:S02]  /*0760*/  PRMT R17, R0, 0x7610, R17 ;  /* 0x0000761000117816 */ /* 0x000fe40000000011 */
.L_x_9363:
[----:B------:R-:W-:-:S05]  /*0770*/  PRMT R12, RZ, 0x7610, R5 ;  /* 0x00007610ff0c7816 */ /* 0x000fca0000000005 */
[----:B------:R-:W-:Y:S01]  /*0780*/  FMUL.FTZ R12, R12, R129 ;  /* 0x000000810c0c7220 */ /* 0x000fe20000410000 */
[----:B------:R-:W-:Y:S05]  /*0790*/  @P3 BRA `(.L_x_9364) ;  /* 0x0000002000003947 */ /* 0x000fea0003800000 */
[----:B------:R-:W-:Y:S05]  /*07a0*/  @P0 BRA `(.L_x_9365) ;  /* 0x0000003000000947 */ /* 0x000fea0003800000 */
[----:B------:R-:W-:Y:S05]  /*07b0*/  BRA `(.L_x_9366) ;  /* 0x0000004000007947 */ /* 0x000fea0003800000 */
.L_x_9364:
[----:B-----5:R-:W-:-:S05]  /*07c0*/  PRMT R5, RZ, 0x7610, R21 ;  /* 0x00007610ff057816 */ /* 0x020fca0000000015 */
[----:B------:R-:W-:-:S05]  /*07d0*/  FADD.FTZ R12, R12, R5 ;  /* 0x000000050c0c7221 */ /* 0x000fca0000010000 */
.L_x_9365:
[----:B------:R-:W-:-:S04]  /*07e0*/  F2FP.BF16.PACK_AB R0, RZ, R12 ;  /* 0x0000000cff00723e */ /* 0x000fc800000010ff */
[----:B------:R-:W-:Y:S02]  /*07f0*/  PRMT R17, R17, 0x5410, R0 ;  /* 0x0000541011117816 */ /* 0x000fe40000000000 */
.L_x_9366:
[----:B------:R-:W-:-:S05]  /*0800*/  PRMT R0, RZ, 0x5410, R6 ;  /* 0x00005410ff007816 */ /* 0x000fca0000000006 */
[----:B------:R-:W-:Y:S01]  /*0810*/  FMUL.FTZ R11, R0, R129 ;  /* 0x00000081000b7220 */ /* 0x000fe20000410000 */
[----:B------:R-:W-:Y:S05]  /*0820*/  @P3 BRA `(.L_x_9367) ;  /* 0x0000002000003947 */ /* 0x000fea0003800000 */
[----:B------:R-:W-:Y:S05]  /*0830*/  @P0 BRA `(.L_x_9368) ;  /* 0x0000003000000947 */ /* 0x000fea0003800000 */
[----:B------:R-:W-:Y:S05]  /*0840*/  BRA `(.L_x_9369) ;  /* 0x0000004000007947 */ /* 0x000fea0003800000 */
.L_x_9367:
[----:B-----5:R-:W-:-:S05]  /*0850*/  PRMT R0, RZ, 0x5410, R22 ;  /* 0x00005410ff007816 */ /* 0x020fca0000000016 */
[----:B------:R-:W-:-:S05]  /*0860*/  FADD.FTZ R11, R11, R0 ;  /* 0x000000000b0b7221 */ /* 0x000fca0000010000 */
.L_x_9368:
[----:B------:R-:W-:-:S04]  /*0870*/  F2FP.BF16.PACK_AB R9, RZ, R11 ;  /* 0x0000000bff09723e */ /* 0x000fc800000010ff */
[----:B------:R-:W-:Y:S02]  /*0880*/  PRMT R18, R9, 0x7610, R18 ;  /* 0x0000761009127816 */ /* 0x000fe40000000012 */
.L_x_9369:
[----:B------:R-:W-:-:S05]  /*0890*/  PRMT R6, RZ, 0x7610, R6 ;  /* 0x00007610ff067816 */ /* 0x000fca0000000006 */
[----:B------:R-:W-:Y:S01]  /*08a0*/  FMUL.FTZ R10, R6, R129 ;  /* 0x00000081060a7220 */ /* 0x000fe20000410000 */
[----:B------:R-:W-:Y:S05]  /*08b0*/  @P3 BRA `(.L_x_9370) ;  /* 0x0000002000003947 */ /* 0x000fea0003800000 */
[----:B------:R-:W-:Y:S05]  /*08c0*/  @P0 BRA `(.L_x_9371) ;  /* 0x0000003000000947 */ /* 0x000fea0003800000 */
[----:B------:R-:W-:Y:S05]  /*08d0*/  BRA `(.L_x_9372) ;  /* 0x0000004000007947 */ /* 0x000fea0003800000 */
.L_x_9370:
[----:B-----5:R-:W-:-:S05]  /*08e0*/  PRMT R5, RZ, 0x7610, R22 ;  /* 0x00007610ff057816 */ /* 0x020fca0000000016 */
[----:B------:R-:W-:-:S05]  /*08f0*/  FADD.FTZ R10, R10, R5 ;  /* 0x000000050a0a7221 */ /* 0x000fca0000010000 */
.L_x_9371:
[----:B------:R-:W-:-:S04]  /*0900*/  F2FP.BF16.PACK_AB R9, RZ, R10 ;  /* 0x0000000aff09723e */ /* 0x000fc800000010ff */
[----:B------:R-:W-:Y:S02]  /*0910*/  PRMT R18, R18, 0x5410, R9 ;  /* 0x0000541012127816 */ /* 0x000fe40000000009 */
.L_x_9372:
[----:B------:R-:W-:-:S05]  /*0920*/  PRMT R128, RZ, 0x5410, R7 ;  /* 0x00005410ff807816 */ /* 0x000fca0000000007 */
[----:B------:R-:W-:Y:S01]  /*0930*/  FMUL.FTZ R128, R128, R129 ;  /* 0x0000008180807220 */ /* 0x000fe20000410000 */
[----:B------:R-:W-:Y:S05]  /*0940*/  @P3 BRA `(.L_x_9373) ;  /* 0x0000002000003947 */ /* 0x000fea0003800000 */
[----:B------:R-:W-:Y:S05]  /*0950*/  @P0 BRA `(.L_x_9374) ;  /* 0x0000003000000947 */ /* 0x000fea0003800000 */
[----:B------:R-:W-:Y:S05]  /*0960*/  BRA `(.L_x_9375) ;  /* 0x0000004000007947 */ /* 0x000fea0003800000 */
.L_x_9373:
[----:B-----5:R-:W-:-:S05]  /*0970*/  PRMT R5, RZ, 0x5410, R23 ;  /* 0x00005410ff057816 */ /* 0x020fca0000000017 */
[----:B------:R-:W-:-:S05]  /*0980*/  FADD.FTZ R128, R128, R5 ;  /* 0x0000000580807221 */ /* 0x000fca0000010000 */
.L_x_9374:
[----:B------:R-:W-:-:S04]  /*0990*/  F2FP.BF16.PACK_AB R0, RZ, R128 ;  /* 0x00000080ff00723e */ /* 0x000fc800000010ff */
[----:B------:R-:W-:Y:S02]  /*09a0*/  PRMT R19, R0, 0x7610, R19 ;  /* 0x0000761000137816 */ /* 0x000fe40000000013 */
.L_x_9375:
[----:B------:R-:W-:-:S05]  /*09b0*/  PRMT R0, RZ, 0x7610, R7 ;  /* 0x00007610ff007816 */ /* 0x000fca0000000007 */
[----:B------:R-:W-:Y:S01]  /*09c0*/  FMUL.FTZ R15, R0, R129 ;  /* 0x00000081000f7220 */ /* 0x000fe20000410000 */
[----:B------:R-:W-:Y:S05]  /*09d0*/  @P3 BRA `(.L_x_9376) ;  /* 0x0000002000003947 */ /* 0x000fea0003800000 */
[----:B------:R-:W-:Y:S05]  /*09e0*/  @P0 BRA `(.L_x_9377) ;  /* 0x0000003000000947 */ /* 0x000fea0003800000 */
[----:B------:R-:W-:Y:S05]  /*09f0*/  BRA `(.L_x_9378) ;  /* 0x0000004000007947 */ /* 0x000fea0003800000 */
.L_x_9376:
[----:B-----5:R-:W-:-:S05]  /*0a00*/  PRMT R0, RZ, 0x7610, R23 ;  /* 0x00007610ff007816 */ /* 0x020fca0000000017 */
[----:B------:R-:W-:-:S05]  /*0a10*/  FADD.FTZ R15, R15, R0 ;  /* 0x000000000f0f7221 */ /* 0x000fca0000010000 */
.L_x_9377:
[----:B------:R-:W-:-:S04]  /*0a20*/  F2FP.BF16.PACK_AB R0, RZ, R15 ;  /* 0x0000000fff00723e */ /* 0x000fc800000010ff */
[----:B------:R-:W-:Y:S02]  /*0a30*/  PRMT R19, R19, 0x5410, R0 ;  /* 0x0000541013137816 */ /* 0x000fe40000000000 */
.L_x_9378:
[C---:B------:R-:W-:Y:S01]  /*0a40*/  IADD3 R132, R2.reuse, 0x20, RZ ;  /* 0x0000002002847810 */ /* 0x040fe20007ffe0ff */
[----:B------:R-:W-:-:S04]  /*0a50*/  @P0 IMAD.WIDE.U32 R4, R2, R131, c[0x0][0x188] ;  /* 0x0000620002040625 */ /* 0x000fc800078e0083 */
[CC--:B------:R-:W-:Y:S01]  /*0a60*/  IMAD.WIDE.U32 R120, R132.reuse, R131.reuse, c[0x0][0x170] ;  /* 0x00005c0084787625 */ /* 0x0c0fe200078e0083 */
[----:B------:R0:W-:Y:S05]  /*0a70*/  @P0 STG.E.128 [R4.64], R16 ;  /* 0x0000001004000986 */ /* 0x0001ea000c101d04 */
[----:B------:R-:W2:Y:S01]  /*0a80*/  LDG.E.128 R120, [R120.64] ;  /* 0x0000000478787981 */ /* 0x000ea2000c1e1d00 */
[----:B------:R-:W-:-:S05]  /*0a90*/  @P2 IMAD.WIDE.U32 R6, R132, R131, c[0x0][0x180] ;  /* 0x0000600084062625 */ /* 0x000fca00078e0083 */
[----:B-----5:R0:W5:Y:S01]  /*0aa0*/  @P2 LDG.E.128 R20, [R6.64] ;  /* 0x0000000406142981 */ /* 0x020162000c1e1d00 */
[----:B--2---:R-:W-:-:S05]  /*0ab0*/  PRMT R0, RZ, 0x5410, R120 ;  /* 0x00005410ff007816 */ /* 0x004fca0000000078 */
[----:B------:R-:W-:Y:S01]  /*0ac0*/  FMUL.FTZ R0, R0, R129 ;  /* 0x0000008100007220 */ /* 0x000fe20000410000 */
[----:B------:R-:W-:Y:S05]  /*0ad0*/  @P3 BRA `(.L_x_9379) ;  /* 0x0000002000003947 */ /* 0x000fea0003800000 */
[----:B0-----:R-:W-:Y:S05]  /*0ae0*/  @P0 BRA `(.L_x_9380) ;  /* 0x0000003000000947 */ /* 0x001fea0003800000 */
[----:B------:R-:W-:Y:S05]  /*0af0*/  BRA `(.L_x_9381) ;  /* 0x0000004000007947 */ /* 0x000fea0003800000 */
.L_x_9379:
[----:B0----5:R-:W-:-:S05]  /*0b00*/  PRMT R5, RZ, 0x5410, R20 ;  /* 0x00005410ff057816 */ /* 0x021fca0000000014 */
[----:B------:R-:W-:-:S05]  /*0b10*/  FADD.FTZ R0, R5, R0 ;  /* 0x0000000005007221 */ /* 0x000fca0000010000 */
.L_x_9380:
[----:B------:R-:W-:-:S04]  /*0b20*/  F2FP.BF16.PACK_AB R8, RZ, R0 ;  /* 0x00000000ff08723e */ /* 0x000fc800000010ff */
[----:B------:R-:W-:Y:S02]  /*0b30*/  PRMT R16, R8, 0x7610, R16 ;  /* 0x0000761008107816 */ /* 0x000fe40000000010 */
.L_x_9381:
[----:B------:R-:W-:-:S05]  /*0b40*/  PRMT R120, RZ, 0x7610, R120 ;  /* 0x00007610ff787816 */ /* 0x000fca0000000078 */
[----:B------:R-:W-:Y:S01]  /*0b50*/  FMUL.FTZ R5, R120, R129 ;  /* 0x0000008178057220 */ /* 0x000fe20000410000 */
[----:B------:R-:W-:Y:S05]  /*0b60*/  @P3 BRA `(.L_x_9382) ;  /* 0x0000002000003947 */ /* 0x000fea0003800000 */
[----:B------:R-:W-:Y:S05]  /*0b70*/  @P0 BRA `(.L_x_9383) ;  /* 0x0000003000000947 */ /* 0x000fea0003800000 */
[----:B------:R-:W-:Y:S05]  /*0b80*/  BRA `(.L_x_9384) ;  /* 0x0000004000007947 */ /* 0x000fea0003800000 */
.L_x_9382:
[----:B-----5:R-:W-:-:S05]  /*0b90*/  PRMT R4, RZ, 0x7610, R20 ;  /* 0x00007610ff047816 */ /* 0x020fca0000000014 */
[----:B------:R-:W-:-:S05]  /*0ba0*/  FADD.FTZ R5, R4, R5 ;  /* 0x0000000504057221 */ /* 0x000fca0000010000 */
.L_x_9383:
[----:B------:R-:W-:-:S04]  /*0bb0*/  F2FP.BF16.PACK_AB R8, RZ, R5 ;  /* 0x00000005ff08723e */ /* 0x000fc800000010ff */
[----:B------:R-:W-:Y:S02]  /*0bc0*/  PRMT R16, R16, 0x5410, R8 ;  /* 0x0000541010107816 */ /* 0x000fe40000000008 */
.L_x_9384:
[----:B------:R-:W-:-:S05]  /*0bd0*/  PRMT R4, RZ, 0x5410, R121 ;  /* 0x00005410ff047816 */ /* 0x000fca0000000079 */
[----:B------:R-:W-:Y:S01]  /*0be0*/  FMUL.FTZ R4, R4, R129 ;  /* 0x0000008104047220 */ /* 0x000fe20000410000 */
[----:B------:R-:W-:Y:S05]  /*0bf0*/  @P3 BRA `(.L_x_9385) ;  /* 0x0000002000003947 */ /* 0x000fea0003800000 */
[----:B------:R-:W-:Y:S05]  /*0c00*/  @P0 BRA `(.L_x_9386) ;  /* 0x0000003000000947 */ /* 0x000fea0003800000 */
[----:B------:R-:W-:Y:S05]  /*0c10*/  BRA `(.L_x_9387) ;  /* 0x0000004000007947 */ /* 0x000fea0003800000 */
.L_x_9385:
[----:B-----5:R-:W-:-:S05]  /*0c20*/  PRMT R7, RZ, 0x5410, R21 ;  /* 0x00005410ff077816 */ /* 0x020fca0000000015 */
[----:B------:R-:W-:-:S05]  /*0c30*/  FADD.FTZ R4, R7, R4 ;  /* 0x0000000407047221 */ /* 0x000fca0000010000 */
.L_x_9386:
[----:B------:R-:W-:-:S04]  /*0c40*/  F2FP.BF16.PACK_AB R6, RZ, R4 ;  /* 0x00000004ff06723e */ /* 0x000fc800000010ff */
[----:B------:R-:W-:Y:S02]  /*0c50*/  PRMT R17, R6, 0x7610, R17 ;  /* 0x0000761006117816 */ /* 0x000fe40000000011 */
.L_x_9387:
[----:B------:R-:W-:-:S05]  /*0c60*/  PRMT R6, RZ, 0x7610, R121 ;  /* 0x00007610ff067816 */ /* 0x000fca0000000079 */
[----:B------:R-:W-:Y:S01]  /*0c70*/  FMUL.FTZ R7, R6, R129 ;  /* 0x0000008106077220 */ /* 0x000fe20000410000 */
[----:B------:R-:W-:Y:S05]  /*0c80*/  @P3 BRA `(.L_x_9388) ;  /* 0x0000002000003947 */ /* 0x000fea0003800000 */
[----:B------:R-:W-:Y:S05]  /*0c90*/  @P0 BRA `(.L_x_9389) ;  /* 0x0000003000000947 */ /* 0x000fea0003800000 */
[----:B------:R-:W-:Y:S05]  /*0ca0*/  BRA `(.L_x_9390) ;  /* 0x0000004000007947 */ /* 0x000fea0003800000 */
.L_x_9388:
[----:B-----5:R-:W-:-:S05]  /*0cb0*/  PRMT R6, RZ, 0x7610, R21 ;  /* 0x00007610ff067816 */ /* 0x020fca0000000015 */
[----:B------:R-:W-:-:S05]  /*0cc0*/  FADD.FTZ R7, R6, R7 ;  /* 0x0000000706077221 */ /* 0x000fca0000010000 */
.L_x_9389:
[----:B------:R-:W-:-:S04]  /*0cd0*/  F2FP.BF16.PACK_AB R6, RZ, R7 ;  /* 0x00000007ff06723e */ /* 0x000fc800000010ff */
[----:B------:R-:W-:Y:S02]  /*0ce0*/  PRMT R17, R17, 0x5410, R6 ;  /* 0x0000541011117816 */ /* 0x000fe40000000006 */
.L_x_9390:
[----:B------:R-:W-:-:S05]  /*0cf0*/  PRMT R6, RZ, 0x5410, R122 ;  /* 0x00005410ff067816 */ /* 0x000fca000000007a */
[----:B------:R-:W-:Y:S01]  /*0d00*/  FMUL.FTZ R6, R6, R129 ;  /* 0x0000008106067220 */ /* 0x000fe20000410000 */
[----:B------:R-:W-:Y:S05]  /*0d10*/  @P3 BRA `(.L_x_9391) ;  /* 0x0000002000003947 */ /* 0x000fea0003800000 */
[----:B------:R-:W-:Y:S05]  /*0d20*/  @P0 BRA `(.L_x_9392) ;  /* 0x0000003000000947 */ /* 0x000fea0003800000 */
[----:B------:R-:W-:Y:S05]  /*0d30*/  BRA `(.L_x_9393) ;  /* 0x0000004000007947 */ /* 0x000fea0003800000 */
.L_x_9391:
[----:B-----5:R-:W-:-:S05]  /*0d40*/  PRMT R9, RZ, 0x5410, R22 ;  /* 0x00005410ff097816 */ /* 0x020fca0000000016 */
[----:B------:R-:W-:-:S05]  /*0d50*/  FADD.FTZ R6, R9, R6 ;  /* 0x0000000609067221 */ /* 0x000fca0000010000 */
.L_x_9392:
[----:B------:R-:W-:-:S04]  /*0d60*/  F2FP.BF16.PACK_AB R9, RZ, R6 ;  /* 0x00000006ff09723e */ /* 0x000fc800000010ff */
[----:B------:R-:W-:Y:S02]  /*0d70*/  PRMT R18, R9, 0x7610, R18 ;  /* 0x0000761009127816 */ /* 0x000fe40000000012 */
.L_x_9393:
[----:B------:R-:W-:-:S05]  /*0d80*/  PRMT R122, RZ, 0x7610, R122 ;  /* 0x00007610ff7a7816 */ /* 0x000fca000000007a */
[----:B------:R-:W-:Y:S01]  /*0d90*/  FMUL.FTZ R9, R122, R129 ;  /* 0x000000817a097220 */ /* 0x000fe20000410000 */
[----:B------:R-:W-:Y:S05]  /*0da0*/  @P3 BRA `(.L_x_9394) ;  /* 0x0000002000003947 */ /* 0x000fea0003800000 */
[----:B------:R-:W-:Y:S05]  /*0db0*/  @P0 BRA `(.L_x_9395) ;  /* 0x0000003000000947 */ /* 0x000fea0003800000 */
[----:B------:R-:W-:Y:S05]  /*0dc0*/  BRA `(.L_x_9396) ;  /* 0x0000004000007947 */ /* 0x000fea0003800000 */
.L_x_9394:
[----:B-----5:R-:W-:-:S05]  /*0dd0*/  PRMT R8, RZ, 0x7610, R22 ;  /* 0x00007610ff087816 */ /* 0x020fca0000000016 */
[----:B------:R-:W-:-:S05]  /*0de0*/  FADD.FTZ R9, R8, R9 ;  /* 0x0000000908097221 */ /* 0x000fca0000010000 */
.L_x_9395:
[----:B------:R-:W-:-:S04]  /*0df0*/  F2FP.BF16.PACK_AB R8, RZ, R9 ;  /* 0x00000009ff08723e */ /* 0x000fc800000010ff */
[----:B------:R-:W-:Y:S02]  /*0e00*/  PRMT R18, R18, 0x5410, R8 ;  /* 0x0000541012127816 */ /* 0x000fe40000000008 */
.L_x_9396:
[----:B------:R-:W-:-:S05]  /*0e10*/  PRMT R8, RZ, 0x5410, R123 ;  /* 0x00005410ff087816 */ /* 0x000fca000000007b */
[----:B------:R-:W-:Y:S01]  /*0e20*/  FMUL.FTZ R8, R8, R129 ;  /* 0x0000008108087220 */ /* 0x000fe20000410000 */
[----:B------:R-:W-:Y:S05]  /*0e30*/  @P3 BRA `(.L_x_9397) ;  /* 0x0000002000003947 */ /* 0x000fea0003800000 */
[----:B------:R-:W-:Y:S05]  /*0e40*/  @P0 BRA `(.L_x_9398) ;  /* 0x0000003000000947 */ /* 0x000fea0003800000 */
[----:B------:R-:W-:Y:S05]  /*0e50*/  BRA `(.L_x_9399) ;  /* 0x0000004000007947 */ /* 0x000fea0003800000 */
.L_x_9397:
[----:B-----5:R-:W-:-:S05]  /*0e60*/  PRMT R121, RZ, 0x5410, R23 ;  /* 0x00005410ff797816 */ /* 0x020fca0000000017 */
[----:B------:R-:W-:-:S05]  /*0e70*/  FADD.FTZ R8, R121, R8 ;  /* 0x0000000879087221 */ /* 0x000fca0000010000 */
.L_x_9398:
[----:B------:R-:W-:-:S04]  /*0e80*/  F2FP.BF16.PACK_AB R120, RZ, R8 ;  /* 0x00000008ff78723e */ /* 0x000fc800000010ff */
[----:B------:R-:W-:Y:S02]  /*0e90*/  PRMT R19, R120, 0x7610, R19 ;  /* 0x0000761078137816 */ /* 0x000fe40000000013 */
.L_x_9399:
[----:B------:R-:W-:-:S05]  /*0ea0*/  PRMT R120, RZ, 0x7610, R123 ;  /* 0x00007610ff787816 */ /* 0x000fca000000007b */
[----:B------:R-:W-:Y:S01]  /*0eb0*/  FMUL.FTZ R127, R120, R129 ;  /* 0x00000081787f7220 */ /* 0x000fe20000410000 */
[----:B------:R-:W-:Y:S05]  /*0ec0*/  @P3 BRA `(.L_x_9400) ;  /* 0x0000002000003947 */ /* 0x000fea0003800000 */
[----:B------:R-:W-:Y:S05]  /*0ed0*/  @P0 BRA `(.L_x_9401) ;  /* 0x0000003000000947 */ /* 0x000fea0003800000 */
[----:B------:R-:W-:Y:S05]  /*0ee0*/  BRA `(.L_x_9402) ;  /* 0x0000004000007947 */ /* 0x000fea0003800000 */
.L_x_9400:
[----:B-----5:R-:W-:-:S05]  /*0ef0*/  PRMT R120, RZ, 0x7610, R23 ;  /* 0x00007610ff787816 */ /* 0x020fca0000000017 */
[----:B------:R-:W-:-:S05]  /*0f00*/  FADD.FTZ R127, R120, R127 ;  /* 0x0000007f787f7221 */ /* 0x000fca0000010000 */
.L_x_9401:
[----:B------:R-:W-:-:S04]  /*0f10*/  F2FP.BF16.PACK_AB R120, RZ, R127 ;  /* 0x0000007fff78723e */ /* 0x000fc800000010ff */
[----:B------:R-:W-:Y:S02]  /*0f20*/  PRMT R19, R19, 0x5410, R120 ;  /* 0x0000541013137816 */ /* 0x000fe40000000078 */
.L_x_9402:
[----:B------:R-:W-:Y:S01]  /*0f30*/  IADD3 R126, R2, 0x40, RZ ;  /* 0x00000040027e7810 */ /* 0x000fe20007ffe0ff */
[----:B------:R-:W-:-:S04]  /*0f40*/  @P0 IMAD.WIDE.U32 R132, R132, R131, c[0x0][0x188] ;  /* 0x0000620084840625 */ /* 0x000fc800078e0083 */
[CC--:B------:R-:W-:Y:S01]  /*0f50*/  IMAD.WIDE.U32 R120, R126.reuse, R131.reuse, c[0x0][0x170] ;  /* 0x00005c007e787625 */ /* 0x0c0fe200078e0083 */
[----:B------:R0:W-:Y:S05]  /*0f60*/  @P0 STG.E.128 [R132.64], R16 ;  /* 0x0000001084000986 */ /* 0x0001ea000c101d04 */
[----:B------:R-:W0:Y:S01]  /*0f70*/  LDG.E.128 R120, [R120.64] ;  /* 0x0000000478787981 */ /* 0x000e22000c1e1d00 */
[----:B------:R-:W-:-:S05]  /*0f80*/  @P2 IMAD.WIDE.U32 R134, R126, R131, c[0x0][0x180] ;  /* 0x000060007e862625 */ /* 0x000fca00078e0083 */
[----:B-----5:R1:W5:Y:S01]  /*0f90*/  @P2 LDG.E.128 R20, [R134.64] ;  /* 0x0000000486142981 */ /* 0x020362000c1e1d00 */
[----:B0-----:R-:W-:-:S05]  /*0fa0*/  PRMT R132, RZ, 0x5410, R120 ;  /* 0x00005410ff847816 */ /* 0x001fca0000000078 */
[----:B------:R-:W-:Y:S01]  /*0fb0*/  FMUL.FTZ R125, R132, R129 ;  /* 0x00000081847d7220 */ /* 0x000fe20000410000 */
[----:B------:R-:W-:Y:S05]  /*0fc0*/  @P3 BRA `(.L_x_9403) ;  /* 0x0000002000003947 */ /* 0x000fea0003800000 */
[----:B-1----:R-:W-:Y:S05]  /*0fd0*/  @P0 BRA `(.L_x_9404) ;  /* 0x0000003000000947 */ /* 0x002fea0003800000 */
[----:B------:R-:W-:Y:S05]  /*0fe0*/  BRA `(.L_x_9405) ;  /* 0x0000004000007947 */ /* 0x000fea0003800000 */
.L_x_9403:
[----:B-1---5:R-:W-:-:S05]  /*0ff0*/  PRMT R132, RZ, 0x5410, R20 ;  /* 0x00005410ff847816 */ /* 0x022fca0000000014 */
[----:B------:R-:W-:-:S05]  /*1000*/  FADD.FTZ R125, R132, R125 ;  /* 0x0000007d847d7221 */ /* 0x000fca0000010000 */
.L_x_9404:
[----:B------:R-:W-:-:S04]  /*1010*/  F2FP.BF16.PACK_AB R132, RZ, R125 ;  /* 0x0000007dff84723e */ /* 0x000fc800000010ff */
[----:B------:R-:W-:Y:S02]  /*1020*/  PRMT R16, R132, 0x7610, R16 ;  /* 0x0000761084107816 */ /* 0x000fe40000000010 */
.L_x_9405:
[----:B------:R-:W-:-:S05]  /*1030*/  PRMT R120, RZ, 0x7610, R120 ;  /* 0x00007610ff787816 */ /* 0x000fca0000000078 */
[----:B------:R-:W-:Y:S01]  /*1040*/  FMUL.FTZ R133, R120, R129 ;  /* 0x0000008178857220 */ /* 0x000fe20000410000 */
[----:B------:R-:W-:Y:S05]  /*1050*/  @P3 BRA `(.L_x_9406) ;  /* 0x0000002000003947 */ /* 0x000fea0003800000 */
[----:B------:R-:W-:Y:S05]  /*1060*/  @P0 BRA `(.L_x_9407) ;  /* 0x0000003000000947 */ /* 0x000fea0003800000 */
[----:B------:R-:W-:Y:S05]  /*1070*/  BRA `(.L_x_9408) ;  /* 0x0000004000007947 */ /* 0x000fea0003800000 */
.L_x_9406:
[----:B-----5:R-:W-:-:S05]  /*1080*/  PRMT R120, RZ, 0x7610, R20 ;  /* 0x00007610ff787816 */ /* 0x020fca0000000014 */
[----:B------:R-:W-:-:S05]  /*1090*/  FADD.FTZ R133, R120, R133 ;  /* 0x0000008578857221 */ /* 0x000fca0000010000 */
.L_x_9407:
[----:B------:R-:W-:-:S04]  /*10a0*/  F2FP.BF16.PACK_AB R120, RZ, R133 ;  /* 0x00000085ff78723e */ /* 0x000fc800000010ff */
[----:B------:R-:W-:Y:S02]  /*10b0*/  PRMT R16, R16, 0x5410, R120 ;  /* 0x0000541010107816 */ /* 0x000fe40000000078 */
.L_x_9408:
[----:B------:R-:W-:-:S05]  /*10c0*/  PRMT R132, RZ, 0x5410, R121 ;  /* 0x00005410ff847816 */ /* 0x000fca0000000079 */
[----:B------:R-:W-:Y:S01]  /*10d0*/  FMUL.FTZ R132, R132, R129 ;  /* 0x0000008184847220 */ /* 0x000fe20000410000 */
[----:B------:R-:W-:Y:S05]  /*10e0*/  @P3 BRA `(.L_x_9409) ;  /* 0x0000002000003947 */ /* 0x000fea0003800000 */
[----:B------:R-:W-:Y:S05]  /*10f0*/  @P0 BRA `(.L_x_9410) ;  /* 0x0000003000000947 */ /* 0x000fea0003800000 */
[----:B------:R-:W-:Y:S05]  /*1100*/  BRA `(.L_x_9411) ;  /* 0x0000004000007947 */ /* 0x000fea0003800000 */
.L_x_9409:
[----:B-----5:R-:W-:-:S05]  /*1110*/  PRMT R135, RZ, 0x5410, R21 ;  /* 0x00005410ff877816 */ /* 0x020fca0000000015 */
[----:B------:R-:W-:-:S05]  /*1120*/  FADD.FTZ R132, R135, R132 ;  /* 0x0000008487847221 */ /* 0x000fca0000010000 */
.L_x_9410:
[----:B------:R-:W-:-:S04]  /*1130*/  F2FP.BF16.PACK_AB R120, RZ, R132 ;  /* 0x00000084ff78723e */ /* 0x000fc800000010ff */
[----:B------:R-:W-:Y:S02]  /*1140*/  PRMT R17, R120, 0x7610, R17 ;  /* 0x0000761078117816 */ /* 0x000fe40000000011 */
.L_x_9411:
[----:B------:R-:W-:-:S05]  /*1150*/  PRMT R120, RZ, 0x7610, R121 ;  /* 0x00007610ff787816 */ /* 0x000fca0000000079 */
[----:B------:R-:W-:Y:S01]  /*1160*/  FMUL.FTZ R135, R120, R129 ;  /* 0x0000008178877220 */ /* 0x000fe20000410000 */
[----:B------:R-:W-:Y:S05]  /*1170*/  @P3 BRA `(.L_x_9412) ;  /* 0x0000002000003947 */ /* 0x000fea0003800000 */
[----:B------:R-:W-:Y:S05]  /*1180*/  @P0 BRA `(.L_x_9413) ;  /* 0x0000003000000947 */ /* 0x000fea0003800000 */
[----:B------:R-:W-:Y:S05]  /*1190*/  BRA `(.L_x_9414) ;  /* 0x0000004000007947 */ /* 0x000fea0003800000 */
.L_x_9412:
[----:B-----5:R-:W-:-:S05]  /*11a0*/  PRMT R120, RZ, 0x7610, R21 ;  /* 0x00007610ff787816 */ /* 0x020fca0000000015 */
[----:B------:R-:W-:-:S05]  /*11b0*/  FADD.FTZ R135, R120, R135 ;  /* 0x0000008778877221 */ /* 0x000fca0000010000 */
.L_x_9413:
[----:B------:R-:W-:-:S04]  /*11c0*/  F2FP.BF16.PACK_AB R120, RZ, R135 ;  /* 0x00000087ff78723e */ /* 0x000fc800000010ff */
[----:B------:R-:W-:Y:S02]  /*11d0*/  PRMT R17, R17, 0x5410, R120 ;  /* 0x0000541011117816 */ /* 0x000fe40000000078 */
.L_x_9414:
[----:B------:R-:W-:-:S05]  /*11e0*/  PRMT R134, RZ, 0x5410, R122 ;  /* 0x00005410ff867816 */ /* 0x000fca000000007a */
[----:B------:R-:W-:Y:S01]  /*11f0*/  FMUL.FTZ R134, R134, R129 ;  /* 0x0000008186867220 */ /* 0x000fe20000410000 */
[----:B------:R-:W-:Y:S05]  /*1200*/  @P3 BRA `(.L_x_9415) ;  /* 0x0000002000003947 */ /* 0x000fea0003800000 */
[----:B------:R-:W-:Y:S05]  /*1210*/  @P0 BRA `(.L_x_9416) ;  /* 0x0000003000000947 */ /* 0x000fea0003800000 */
[----:B------:R-:W-:Y:S05]  /*1220*/  BRA `(.L_x_9417) ;  /* 0x0000004000007947 */ /* 0x000fea0003800000 */
.L_x_9415:
[----:B-----5:R-:W-:-:S05]  /*1230*/  PRMT R121, RZ, 0x5410, R22 ;  /* 0x00005410ff797816 */ /* 0x020fca0000000016 */
[----:B------:R-:W-:-:S05]  /*1240*/  FADD.FTZ R134, R121, R134 ;  /* 0x0000008679867221 */ /* 0x000fca0000010000 */
.L_x_9416:
[----:B------:R-:W-:-:S04]  /*1250*/  F2FP.BF16.PACK_AB R120, RZ, R134 ;  /* 0x00000086ff78723e */ /* 0x000fc800000010ff */
[----:B------:R-:W-:Y:S02]  /*1260*/  PRMT R18, R120, 0x7610, R18 ;  /* 0x0000761078127816 */ /* 0x000fe40000000012 */
.L_x_9417:
[----:B------:R-:W-:-:S05]  /*1270*/  PRMT R122, RZ, 0x7610, R122 ;  /* 0x00007610ff7a7816 */ /* 0x000fca000000007a */
[----:B------:R-:W-:Y:S01]  /*1280*/  FMUL.FTZ R137, R122, R129 ;  /* 0x000000817a897220 */ /* 0x000fe20000410000 */
[----:B------:R-:W-:Y:S05]  /*1290*/  @P3 BRA `(.L_x_9418) ;  /* 0x0000002000003947 */ /* 0x000fea0003800000 */
[----:B------:R-:W-:Y:S05]  /*12a0*/  @P0 BRA `(.L_x_9419) ;  /* 0x0000003000000947 */ /* 0x000fea0003800000 */
[----:B------:R-:W-:Y:S05]  /*12b0*/  BRA `(.L_x_9420) ;  /* 0x0000004000007947 */ /* 0x000fea0003800000 */
.L_x_9418:
[----:B-----5:R-:W-:-:S05]  /*12c0*/  PRMT R120, RZ, 0x7610, R22 ;  /* 0x00007610ff787816 */ /* 0x020fca0000000016 */
[----:B------:R-:W-:-:S05]  /*12d0*/  FADD.FTZ R137, R120, R137 ;  /* 0x0000008978897221 */ /* 0x000fca0000010000 */
.L_x_9419:
[----:B------:R-:W-:-:S04]  /*12e0*/  F2FP.BF16.PACK_AB R120, RZ, R137 ;  /* 0x00000089ff78723e */ /* 0x000fc800000010ff */
[----:B------:R-:W-:Y:S02]  /*12f0*/  PRMT R18, R18, 0x5410, R120 ;  /* 0x0000541012127816 */ /* 0x000fe40000000078 */
.L_x_9420:
[----:B------:R-:W-:-:S05]  /*1300*/  PRMT R136, RZ, 0x5410, R123 ;  /* 0x00005410ff887816 */ /* 0x000fca000000007b */
[----:B------:R-:W-:Y:S01]  /*1310*/  FMUL.FTZ R136, R136, R129 ;  /* 0x0000008188887220 */ /* 0x000fe20000410000 */
[----:B------:R-:W-:Y:S05]  /*1320*/  @P3 BRA `(.L_x_9421) ;  /* 0x0000002000003947 */ /* 0x000fea0003800000 */
[----:B------:R-:W-:Y:S05]  /*1330*/  @P0 BRA `(.L_x_9422) ;  /* 0x0000003000000947 */ /* 0x000fea0003800000 */
[----:B------:R-:W-:Y:S05]  /*1340*/  BRA `(.L_x_9423) ;  /* 0x0000004000007947 */ /* 0x000fea0003800000 */
.L_x_9421:
[----:B-----5:R-:W-:-:S05]  /*1350*/  PRMT R121, RZ, 0x5410, R23 ;  /* 0x00005410ff797816 */ /* 0x020fca0000000017 */
[----:B------:R-:W-:-:S05]  /*1360*/  FADD.FTZ R136, R121, R136 ;  /* 0x0000008879887221 */ /* 0x000fca0000010000 */
.L_x_9422:
[----:B------:R-:W-:-:S04]  /*1370*/  F2FP.BF16.PACK_AB R120, RZ, R136 ;  /* 0x00000088ff78723e */ /* 0x000fc800000010ff */
[----:B------:R-:W-:Y:S02]  /*1380*/  PRMT R19, R120, 0x7610, R19 ;  /* 0x0000761078137816 */ /* 0x000fe40000000013 */
.L_x_9423:
[----:B------:R-:W-:-:S05]  /*1390*/  PRMT R120, RZ, 0x7610, R123 ;  /* 0x00007610ff787816 */ /* 0x000fca000000007b */
[----:B------:R-:W-:Y:S01]  /*13a0*/  FMUL.FTZ R139, R120, R129 ;  /* 0x00000081788b7220 */ /* 0x000fe20000410000 */
[----:B------:R-:W-:Y:S05]  /*13b0*/  @P3 BRA `(.L_x_9424) ;  /* 0x0000002000003947 */ /* 0x000fea0003800000 */
[----:B------:R-:W-:Y:S05]  /*13c0*/  @P0 BRA `(.L_x_9425) ;  /* 0x0000003000000947 */ /* 0x000fea0003800000 */
[----:B------:R-:W-:Y:S05]  /*13d0*/  BRA `(.L_x_9426) ;  /* 0x0000004000007947 */ /* 0x000fea0003800000 */
.L_x_9424:
[----:B-----5:R-:W-:-:S05]  /*13e0*/  PRMT R120, RZ, 0x7610, R23 ;  /* 0x00007610ff787816 */ /* 0x020fca0000000017 */
[----:B------:R-:W-:-:S05]  /*13f0*/  FADD.FTZ R139, R120, R139 ;  /* 0x0000008b788b7221 */ /* 0x000fca0000010000 */
.L_x_9425:
[----:B------:R-:W-:-:S04]  /*1400*/  F2FP.BF16.PACK_AB R120, RZ, R139 ;  /* 0x0000008bff78723e */ /* 0x000fc800000010ff */
[----:B------:R-:W-:Y:S02]  /*1410*/  PRMT R19, R19, 0x5410, R120 ;  /* 0x0000541013137816 */ /* 0x000fe40000000078 */
.L_x_9426:
[C---:B------:R-:W-:Y:S02]  /*1420*/  @P0 IADD3 R144, R2.reuse, 0x40, RZ ;  /* 0x0000004002900810 */ /* 0x040fe40007ffe0ff */
[----:B------:R-:W-:-:S03]  /*1430*/  IADD3 R140, R2, 0x60, RZ ;  /* 0x00000060028c7810 */ /* 0x000fc60007ffe0ff */
        /* <DEDUP_REMOVED lines=11> */
.L_x_9427:
[----:B0----5:R-:W-:-:S05]  /*14f0*/  PRMT R141, RZ, 0x5410, R20 ;  /* 0x00005410ff8d7816 */ /* 0x021fca0000000014 */
[----:B------:R-:W-:-:S05]  /*1500*/  FADD.FTZ R138, R141, R138 ;  /* 0x0000008a8d8a7221 */ /* 0x000fca0000010000 */
.L_x_9428:
[----:B------:R-:W-:-:S04]  /*1510*/  F2FP.BF16.PACK_AB R141, RZ, R138 ;  /* 0x0000008aff8d723e */ /* 0x000fc800000010ff */
[----:B------:R-:W-:Y:S02]  /*1520*/  PRMT R16, R141, 0x7610, R16 ;  /* 0x000076108d107816 */ /* 0x000fe40000000010 */
.L_x_9429:
[----:B------:R-:W-:-:S05]  /*1530*/  PRMT R120, RZ, 0x7610, R120 ;  /* 0x00007610ff787816 */ /* 0x000fca0000000078 */
[----:B------:R-:W-:Y:S01]  /*1540*/  FMUL.FTZ R142, R120, R129 ;  /* 0x00000081788e7220 */ /* 0x000fe20000410000 */
[----:B------:R-:W-:Y:S05]  /*1550*/  @P3 BRA `(.L_x_9430) ;  /* 0x0000002000003947 */ /* 0x000fea0003800000 */
[----:B------:R-:W-:Y:S05]  /*1560*/  @P0 BRA `(.L_x_9431) ;  /* 0x0000003000000947 */ /* 0x000fea0003800000 */
[----:B------:R-:W-:Y:S05]  /*1570*/  BRA `(.L_x_9432) ;  /* 0x0000004000007947 */ /* 0x000fea0003800000 */
.L_x_9430:
[----:B-----5:R-:W-:-:S05]  /*1580*/  PRMT R141, RZ, 0x7610, R20 ;  /* 0x00007610ff8d7816 */ /* 0x020fca0000000014 */
[----:B------:R-:W-:-:S05]  /*1590*/  FADD.FTZ R142, R141, R142 ;  /* 0x0000008e8d8e7221 */ /* 0x000fca0000010000 */
.L_x_9431:
[----:B------:R-:W-:-:S04]  /*15a0*/  F2FP.BF16.PACK_AB R120, RZ, R142 ;  /* 0x0000008eff78723e */ /* 0x000fc800000010ff */
[----:B------:R-:W-:Y:S02]  /*15b0*/  PRMT R16, R16, 0x5410, R120 ;  /* 0x0000541010107816 */ /* 0x000fe40000000078 */
.L_x_9432:
[----:B------:R-:W-:-:S05]  /*15c0*/  PRMT R120, RZ, 0x5410, R121 ;  /* 0x00005410ff787816 */ /* 0x000fca0000000079 */
[----:B------:R-:W-:Y:S01]  /*15d0*/  FMUL.FTZ R141, R120, R129 ;  /* 0x00000081788d7220 */ /* 0x000fe20000410000 */
[----:B------:R-:W-:Y:S05]  /*15e0*/  @P3 BRA `(.L_x_9433) ;  /* 0x0000002000003947 */ /* 0x000fea0003800000 */
[----:B------:R-:W-:Y:S05]  /*15f0*/  @P0 BRA `(.L_x_9434) ;  /* 0x0000003000000947 */ /* 0x000fea0003800000 */
[----:B------:R-:W-:Y:S05]  /*1600*/  BRA `(.L_x_9435) ;  /* 0x0000004000007947 */ /* 0x000fea0003800000 */
.L_x_9433:
[----:B-----5:R-:W-:-:S05]  /*1610*/  PRMT R120, RZ, 0x5410, R21 ;  /* 0x00005410ff787816 */ /* 0x020fca0000000015 */
[----:B------:R-:W-:-:S05]  /*1620*/  FADD.FTZ R141, R120, R141 ;  /* 0x0000008d788d7221 */ /* 0x000fca0000010000 */
.L_x_9434:
[----:B------:R-:W-:-:S04]  /*1630*/  F2FP.BF16.PACK_AB R120, RZ, R141 ;  /* 0x0000008dff78723e */ /* 0x000fc800000010ff */
[----:B------:R-:W-:Y:S02]  /*1640*/  PRMT R17, R120, 0x7610, R17 ;  /* 0x0000761078117816 */ /* 0x000fe40000000011 */
.L_x_9435:
[----:B------:R-:W-:-:S05]  /*1650*/  PRMT R144, RZ, 0x7610, R121 ;  /* 0x00007610ff907816 */ /* 0x000fca0000000079 */
[----:B------:R-:W-:Y:S01]  /*1660*/  FMUL.FTZ R144, R144, R129 ;  /* 0x0000008190907220 */ /* 0x000fe20000410000 */
[----:B------:R-:W-:Y:S05]  /*1670*/  @P3 BRA `(.L_x_9436) ;  /* 0x0000002000003947 */ /* 0x000fea0003800000 */
[----:B------:R-:W-:Y:S05]  /*1680*/  @P0 BRA `(.L_x_9437) ;  /* 0x0000003000000947 */ /* 0x000fea0003800000 */
[----:B------:R-:W-:Y:S05]  /*1690*/  BRA `(.L_x_9438) ;  /* 0x0000004000007947 */ /* 0x000fea0003800000 */
.L_x_9436:
[----:B-----5:R-:W-:-:S05]  /*16a0*/  PRMT R121, RZ, 0x7610, R21 ;  /* 0x00007610ff797816 */ /* 0x020fca0000000015 */
[----:B------:R-:W-:-:S05]  /*16b0*/  FADD.FTZ R144, R121, R144 ;  /* 0x0000009079907221 */ /* 0x000fca0000010000 */
.L_x_9437:
[----:B------:R-:W-:-:S04]  /*16c0*/  F2FP.BF16.PACK_AB R120, RZ, R144 ;  /* 0x00000090ff78723e */ /* 0x000fc800000010ff */
[----:B------:R-:W-:Y:S02]  /*16d0*/  PRMT R17, R17, 0x5410, R120 ;  /* 0x0000541011117816 */ /* 0x000fe40000000078 */
.L_x_9438:
[----:B------:R-:W-:-:S05]  /*16e0*/  PRMT R120, RZ, 0x5410, R122 ;  /* 0x00005410ff787816 */ /* 0x000fca000000007a */
[----:B------:R-:W-:Y:S01]  /*16f0*/  FMUL.FTZ R143, R120, R129 ;  /* 0x00000081788f7220 */ /* 0x000fe20000410000 */
[----:B------:R-:W-:Y:S05]  /*1700*/  @P3 BRA `(.L_x_9439) ;  /* 0x0000002000003947 */ /* 0x000fea0003800000 */
[----:B------:R-:W-:Y:S05]  /*1710*/  @P0 BRA `(.L_x_9440) ;  /* 0x0000003000000947 */ /* 0x000fea0003800000 */
[----:B------:R-:W-:Y:S05]  /*1720*/  BRA `(.L_x_9441) ;  /* 0x0000004000007947 */ /* 0x000fea0003800000 */
.L_x_9439:
[----:B-----5:R-:W-:-:S05]  /*1730*/  PRMT R120, RZ, 0x5410, R22 ;  /* 0x00005410ff787816 */ /* 0x020fca0000000016 */
[----:B------:R-:W-:-:S05]  /*1740*/  FADD.FTZ R143, R120, R143 ;  /* 0x0000008f788f7221 */ /* 0x000fca0000010000 */
.L_x_9440:
[----:B------:R-:W-:-:S04]  /*1750*/  F2FP.BF16.PACK_AB R120, RZ, R143 ;  /* 0x0000008fff78723e */ /* 0x000fc800000010ff */
[----:B------:R-:W-:Y:S02]  /*1760*/  PRMT R18, R120, 0x7610, R18 ;  /* 0x0000761078127816 */ /* 0x000fe40000000012 */
.L_x_9441:
[----:B------:R-:W-:-:S05]  /*1770*/  PRMT R122, RZ, 0x7610, R122 ;  /* 0x00007610ff7a7816 */ /* 0x000fca000000007a */
[----:B------:R-:W-:Y:S01]  /*1780*/  FMUL.FTZ R146, R122, R129 ;  /* 0x000000817a927220 */ /* 0x000fe20000410000 */
[----:B------:R-:W-:Y:S05]  /*1790*/  @P3 BRA `(.L_x_9442) ;  /* 0x0000002000003947 */ /* 0x000fea0003800000 */
[----:B------:R-:W-:Y:S05]  /*17a0*/  @P0 BRA `(.L_x_9443) ;  /* 0x0000003000000947 */ /* 0x000fea0003800000 */
[----:B------:R-:W-:Y:S05]  /*17b0*/  BRA `(.L_x_9444) ;  /* 0x0000004000007947 */ /* 0x000fea0003800000 */
.L_x_9442:
[----:B-----5:R-:W-:-:S05]  /*17c0*/  PRMT R121, RZ, 0x7610, R22 ;  /* 0x00007610ff797816 */ /* 0x020fca0000000016 */
[----:B------:R-:W-:-:S05]  /*17d0*/  FADD.FTZ R146, R121, R146 ;  /* 0x0000009279927221 */ /* 0x000fca0000010000 */
.L_x_9443:
[----:B------:R-:W-:-:S04]  /*17e0*/  F2FP.BF16.PACK_AB R120, RZ, R146 ;  /* 0x00000092ff78723e */ /* 0x000fc800000010ff */
[----:B------:R-:W-:Y:S02]  /*17f0*/  PRMT R18, R18, 0x5410, R120 ;  /* 0x0000541012127816 */ /* 0x000fe40000000078 */
.L_x_9444:
[----:B------:R-:W-:-:S05]  /*1800*/  PRMT R120, RZ, 0x5410, R123 ;  /* 0x00005410ff787816 */ /* 0x000fca000000007b */
[----:B------:R-:W-:Y:S01]  /*1810*/  FMUL.FTZ R145, R120, R129 ;  /* 0x0000008178917220 */ /* 0x000fe20000410000 */
[----:B------:R-:W-:Y:S05]  /*1820*/  @P3 BRA `(.L_x_9445) ;  /* 0x0000002000003947 */ /* 0x000fea0003800000 */
[----:B------:R-:W-:Y:S05]  /*1830*/  @P0 BRA `(.L_x_9446) ;  /* 0x0000003000000947 */ /* 0x000fea0003800000 */
[----:B------:R-:W-:Y:S05]  /*1840*/  BRA `(.L_x_9447) ;  /* 0x0000004000007947 */ /* 0x000fea0003800000 */
.L_x_9445:
[----:B-----5:R-:W-:-:S05]  /*1850*/  PRMT R120, RZ, 0x5410, R23 ;  /* 0x00005410ff787816 */ /* 0x020fca0000000017 */
[----:B------:R-:W-:-:S05]  /*1860*/  FADD.FTZ R145, R120, R145 ;  /* 0x0000009178917221 */ /* 0x000fca0000010000 */
.L_x_9446:
[----:B------:R-:W-:-:S04]  /*1870*/  F2FP.BF16.PACK_AB R120, RZ, R145 ;  /* 0x00000091ff78723e */ /* 0x000fc800000010ff */
[----:B------:R-:W-:Y:S02]  /*1880*/  PRMT R19, R120, 0x7610, R19 ;  /* 0x0000761078137816 */ /* 0x000fe40000000013 */
.L_x_9447:
[----:B------:R-:W-:-:S05]  /*1890*/  PRMT R120, RZ, 0x7610, R123 ;  /* 0x00007610ff787816 */ /* 0x000fca000000007b */
[----:B------:R-:W-:Y:S01]  /*18a0*/  FMUL.FTZ R149, R120, R129 ;  /* 0x0000008178957220 */ /* 0x000fe20000410000 */
[----:B------:R-:W-:Y:S05]  /*18b0*/  @P3 BRA `(.L_x_9448) ;  /* 0x0000002000003947 */ /* 0x000fea0003800000 */
[----:B------:R-:W-:Y:S05]  /*18c0*/  @P0 BRA `(.L_x_9449) ;  /* 0x0000003000000947 */ /* 0x000fea0003800000 */
[----:B------:R-:W-:Y:S05]  /*18d0*/  BRA `(.L_x_9450) ;  /* 0x0000004000007947 */ /* 0x000fea0003800000 */
.L_x_9448:
[----:B-----5:R-:W-:-:S05]  /*18e0*/  PRMT R120, RZ, 0x7610, R23 ;  /* 0x00007610ff787816 */ /* 0x020fca0000000017 */
[----:B------:R-:W-:-:S05]  /*18f0*/  FADD.FTZ R149, R120, R149 ;  /* 0x0000009578957221 */ /* 0x000fca0000010000 */
.L_x_9449:
[----:B------:R-:W-:-:S04]  /*1900*/  F2FP.BF16.PACK_AB R120, RZ, R149 ;  /* 0x00000095ff78723e */ /* 0x000fc800000010ff */
[----:B------:R-:W-:Y:S02]  /*1910*/  PRMT R19, R19, 0x5410, R120 ;  /* 0x0000541013137816 */ /* 0x000fe40000000078 */
.L_x_9450:
[C---:B------:R-:W-:Y:S02]  /*1920*/  @P0 IADD3 R152, R2.reuse, 0x60, RZ ;  /* 0x0000006002980810 */ /* 0x040fe40007ffe0ff */
[----:B------:R-:W-:-:S03]  /*1930*/  IADD3 R148, R2, 0x80, RZ ;  /* 0x0000008002947810 */ /* 0x000fc60007ffe0ff */
[----:B------:R-:W-:-:S04]  /*1940*/  @P0 IMAD.WIDE.U32 R152, R152, R131, c[0x0][0x188] ;  /* 0x0000620098980625 */ /* 0x000fc800078e0083 */
[CC--:B------:R-:W-:Y:S01]  /*1950*/  IMAD.WIDE.U32 R120, R148.reuse, R131.reuse, c[0x0][0x170] ;  /* 0x00005c0094787625 */ /* 0x0c0fe200078e0083 */
[----:B------:R0:W-:Y:S05]  /*1960*/  @P0 STG.E.128 [R152.64], R16 ;  /* 0x0000001098000986 */ /* 0x0001ea000c101d04 */
[----:B------:R-:W2:Y:S01]  /*1970*/  LDG.E.128 R120, [R120.64] ;  /* 0x0000000478787981 */ /* 0x000ea2000c1e1d00 */
[----:B------:R-:W-:-:S05]  /*1980*/  @P2 IMAD.WIDE.U32 R150, R148, R131, c[0x0][0x180] ;  /* 0x0000600094962625 */ /* 0x000fca00078e0083 */
[----:B-----5:R2:W5:Y:S02]  /*1990*/  @P2 LDG.E.128 R20, [R150.64] ;  /* 0x0000000496142981 */ /* 0x020564000c1e1d00 */
[----:B--2---:R-:W-:-:S05]  /*19a0*/  PRMT R150, RZ, 0x5410, R120 ;  /* 0x00005410ff967816 */ /* 0x004fca0000000078 */
[----:B------:R-:W-:Y:S01]  /*19b0*/  FMUL.FTZ R147, R150, R129 ;  /* 0x0000008196937220 */ /* 0x000fe20000410000 */
[----:B------:R-:W-:Y:S05]  /*19c0*/  @P3 BRA `(.L_x_9451) ;  /* 0x0000002000003947 */ /* 0x000fea0003800000 */
[----:B0-----:R-:W-:Y:S05]  /*19d0*/  @P0 BRA `(.L_x_9452) ;  /* 0x0000003000000947 */ /* 0x001fea0003800000 */
[----:B------:R-:W-:Y:S05]  /*19e0*/  BRA `(.L_x_9453) ;  /* 0x0000004000007947 */ /* 0x000fea0003800000 */
.L_x_9451:
[----:B0----5:R-:W-:-:S05]  /*19f0*/  PRMT R150, RZ, 0x5410, R20 ;  /* 0x00005410ff967816 */ /* 0x021fca0000000014 */
[----:B------:R-:W-:-:S05]  /*1a00*/  FADD.FTZ R147, R150, R147 ;  /* 0x0000009396937221 */ /* 0x000fca0000010000 */
.L_x_9452:
[----:B------:R-:W-:-:S04]  /*1a10*/  F2FP.BF16.PACK_AB R150, RZ, R147 ;  /* 0x00000093ff96723e */ /* 0x000fc800000010ff */
[----:B------:R-:W-:Y:S02]  /*1a20*/  PRMT R16, R150, 0x7610, R16 ;  /* 0x0000761096107816 */ /* 0x000fe40000000010 */
.L_x_9453:
[----:B------:R-:W-:-:S05]  /*1a30*/  PRMT R120, RZ, 0x7610, R120 ;  /* 0x00007610ff787816 */ /* 0x000fca0000000078 */
[----:B------:R-:W-:Y:S01]  /*1a40*/  FMUL.FTZ R151, R120, R129 ;  /* 0x0000008178977220 */ /* 0x000fe20000410000 */
[----:B------:R-:W-:Y:S05]  /*1a50*/  @P3 BRA `(.L_x_9454) ;  /* 0x0000002000003947 */ /* 0x000fea0003800000 */
[----:B------:R-:W-:Y:S05]  /*1a60*/  @P0 BRA `(.L_x_9455) ;  /* 0x0000003000000947 */ /* 0x000fea0003800000 */
[----:B------:R-:W-:Y:S05]  /*1a70*/  BRA `(.L_x_9456) ;  /* 0x0000004000007947 */ /* 0x000fea0003800000 */
.L_x_9454:
[----:B-----5:R-:W-:-:S05]  /*1a80*/  PRMT R120, RZ, 0x7610, R20 ;  /* 0x00007610ff787816 */ /* 0x020fca0000000014 */
[----:B------:R-:W-:-:S05]  /*1a90*/  FADD.FTZ R151, R120, R151 ;  /* 0x0000009778977221 */ /* 0x000fca0000010000 */
.L_x_9455:
[----:B------:R-:W-:-:S04]  /*1aa0*/  F2FP.BF16.PACK_AB R120, RZ, R151 ;  /* 0x00000097ff78723e */ /* 0x000fc800000010ff */
[----:B------:R-:W-:Y:S02]  /*1ab0*/  PRMT R16, R16, 0x5410, R120 ;  /* 0x0000541010107816 */ /* 0x000fe40000000078 */
.L_x_9456:
[----:B------:R-:W-:-:S05]  /*1ac0*/  PRMT R150, RZ, 0x5410, R121 ;  /* 0x00005410ff967816 */ /* 0x000fca0000000079 */
[----:B------:R-:W-:Y:S01]  /*1ad0*/  FMUL.FTZ R150, R150, R129 ;  /* 0x0000008196967220 */ /* 0x000fe20000410000 */
[----:B------:R-:W-:Y:S05]  /*1ae0*/  @P3 BRA `(.L_x_9457) ;  /* 0x0000002000003947 */ /* 0x000fea0003800000 */
[----:B------:R-:W-:Y:S05]  /*1af0*/  @P0 BRA `(.L_x_9458) ;  /* 0x0000003000000947 */ /* 0x000fea0003800000 */
[----:B------:R-:W-:Y:S05]  /*1b00*/  BRA `(.L_x_9459) ;  /* 0x0000004000007947 */ /* 0x000fea0003800000 */
.L_x_9457:
[----:B-----5:R-:W-:-:S05]  /*1b10*/  PRMT R153, RZ, 0x5410, R21 ;  /* 0x00005410ff997816 */ /* 0x020fca0000000015 */
[----:B------:R-:W-:-:S05]  /*1b20*/  FADD.FTZ R150, R153, R150 ;  /* 0x0000009699967221 */ /* 0x000fca0000010000 */
.L_x_9458:
[----:B------:R-:W-:-:S04]  /*1b30*/  F2FP.BF16.PACK_AB R120, RZ, R150 ;  /* 0x00000096ff78723e */ /* 0x000fc800000010ff */
[----:B------:R-:W-:Y:S02]  /*1b40*/  PRMT R17, R120, 0x7610, R17 ;  /* 0x0000761078117816 */ /* 0x000fe40000000011 */
.L_x_9459:
[----:B------:R-:W-:-:S05]  /*1b50*/  PRMT R120, RZ, 0x7610, R121 ;  /* 0x00007610ff787816 */ /* 0x000fca0000000079 */
[----:B------:R-:W-:Y:S01]  /*1b60*/  FMUL.FTZ R153, R120, R129 ;  /* 0x0000008178997220 */ /* 0x000fe20000410000 */
[----:B------:R-:W-:Y:S05]  /*1b70*/  @P3 BRA `(.L_x_9460) ;  /* 0x0000002000003947 */ /* 0x000fea0003800000 */
[----:B------:R-:W-:Y:S05]  /*1b80*/  @P0 BRA `(.L_x_9461) ;  /* 0x0000003000000947 */ /* 0x000fea0003800000 */
[----:B------:R-:W-:Y:S05]  /*1b90*/  BRA `(.L_x_9462) ;  /* 0x0000004000007947 */ /* 0x000fea0003800000 */
.L_x_9460:
[----:B-----5:R-:W-:-:S05]  /*1ba0*/  PRMT R120, RZ, 0x7610, R21 ;  /* 0x00007610ff787816 */ /* 0x020fca0000000015 */
[----:B------:R-:W-:-:S05]  /*1bb0*/  FADD.FTZ R153, R120, R153 ;  /* 0x0000009978997221 */ /* 0x000fca0000010000 */
.L_x_9461:
[----:B------:R-:W-:-:S04]  /*1bc0*/  F2FP.BF16.PACK_AB R120, RZ, R153 ;  /* 0x00000099ff78723e */ /* 0x000fc800000010ff */
[----:B------:R-:W-:Y:S02]  /*1bd0*/  PRMT R17, R17, 0x5410, R120 ;  /* 0x0000541011117816 */ /* 0x000fe40000000078 */
.L_x_9462:
[----:B------:R-:W-:-:S05]  /*1be0*/  PRMT R152, RZ, 0x5410, R122 ;  /* 0x00005410ff987816 */ /* 0x000fca000000007a */
[----:B------:R-:W-:Y:S01]  /*1bf0*/  FMUL.FTZ R152, R152, R129 ;  /* 0x0000008198987220 */ /* 0x000fe20000410000 */
[----:B------:R-:W-:Y:S05]  /*1c00*/  @P3 BRA `(.L_x_9463) ;  /* 0x0000002000003947 */ /* 0x000fea0003800000 */
[----:B------:R-:W-:Y:S05]  /*1c10*/  @P0 BRA `(.L_x_9464) ;  /* 0x0000003000000947 */ /* 0x000fea0003800000 */
[----:B------:R-:W-:Y:S05]  /*1c20*/  BRA `(.L_x_9465) ;  /* 0x0000004000007947 */ /* 0x000fea0003800000 */
.L_x_9463:
[----:B-----5:R-:W-:-:S05]  /*1c30*/  PRMT R121, RZ, 0x5410, R22 ;  /* 0x00005410ff797816 */ /* 0x020fca0000000016 */
[----:B------:R-:W-:-:S05]  /*1c40*/  FADD.FTZ R152, R121, R152 ;  /* 0x0000009879987221 */ /* 0x000fca0000010000 */
.L_x_9464:
[----:B------:R-:W-:-:S04]  /*1c50*/  F2FP.BF16.PACK_AB R120, RZ, R152 ;  /* 0x00000098ff78723e */ /* 0x000fc800000010ff */
[----:B------:R-:W-:Y:S02]  /*1c60*/  PRMT R18, R120, 0x7610, R18 ;  /* 0x0000761078127816 */ /* 0x000fe40000000012 */
.L_x_9465:
[----:B------:R-:W-:-:S05]  /*1c70*/  PRMT R122, RZ, 0x7610, R122 ;  /* 0x00007610ff7a7816 */ /* 0x000fca000000007a */
[----:B------:R-:W-:Y:S01]  /*1c80*/  FMUL.FTZ R155, R122, R129 ;  /* 0x000000817a9b7220 */ /* 0x000fe20000410000 */
[----:B------:R-:W-:Y:S05]  /*1c90*/  @P3 BRA `(.L_x_9466) ;  /* 0x0000002000003947 */ /* 0x000fea0003800000 */
[----:B------:R-:W-:Y:S05]  /*1ca0*/  @P0 BRA `(.L_x_9467) ;  /* 0x0000003000000947 */ /* 0x000fea0003800000 */
[----:B------:R-:W-:Y:S05]  /*1cb0*/  BRA `(.L_x_9468) ;  /* 0x0000004000007947 */ /* 0x000fea0003800000 */
.L_x_9466:
[----:B-----5:R-:W-:-:S05]  /*1cc0*/  PRMT R120, RZ, 0x7610, R22 ;  /* 0x00007610ff787816 */ /* 0x020fca0000000016 */
[----:B------:R-:W-:-:S05]  /*1cd0*/  FADD.FTZ R155, R120, R155 ;  /* 0x0000009b789b7221 */ /* 0x000fca0000010000 */
.L_x_9467:
[----:B------:R-:W-:-:S04]  /*1ce0*/  F2FP.BF16.PACK_AB R120, RZ, R155 ;  /* 0x0000009bff78723e */ /* 0x000fc800000010ff */
[----:B------:R-:W-:Y:S02]  /*1cf0*/  PRMT R18, R18, 0x5410, R120 ;  /* 0x0000541012127816 */ /* 0x000fe40000000078 */
.L_x_9468:
[----:B------:R-:W-:-:S05]  /*1d00*/  PRMT R154, RZ, 0x5410, R123 ;  /* 0x00005410ff9a7816 */ /* 0x000fca000000007b */
[----:B------:R-:W-:Y:S01]  /*1d10*/  FMUL.FTZ R154, R154, R129 ;  /* 0x000000819a9a7220 */ /* 0x000fe20000410000 */
[----:B------:R-:W-:Y:S05]  /*1d20*/  @P3 BRA `(.L_x_9469) ;  /* 0x0000002000003947 */ /* 0x000fea0003800000 */
[----:B------:R-:W-:Y:S05]  /*1d30*/  @P0 BRA `(.L_x_9470) ;  /* 0x0000003000000947 */ /* 0x000fea0003800000 */
[----:B------:R-:W-:Y:S05]  /*1d40*/  BRA `(.L_x_9471) ;  /* 0x0000004000007947 */ /* 0x000fea0003800000 */
.L_x_9469:
[----:B-----5:R-:W-:-:S05]  /*1d50*/  PRMT R121, RZ, 0x5410, R23 ;  /* 0x00005410ff797816 */ /* 0x020fca0000000017 */
[----:B------:R-:W-:-:S05]  /*1d60*/  FADD.FTZ R154, R121, R154 ;  /* 0x0000009a799a7221 */ /* 0x000fca0000010000 */
.L_x_9470:
[----:B------:R-:W-:-:S04]  /*1d70*/  F2FP.BF16.PACK_AB R120, RZ, R154 ;  /* 0x0000009aff78723e */ /* 0x000fc800000010ff */
[----:B------:R-:W-:Y:S02]  /*1d80*/  PRMT R19, R120, 0x7610, R19 ;  /* 0x0000761078137816 */ /* 0x000fe40000000013 */
.L_x_9471:
[----:B------:R-:W-:-:S05]  /*1d90*/  PRMT R120, RZ, 0x7610, R123 ;  /* 0x00007610ff787816 */ /* 0x000fca000000007b */
[----:B------:R-:W-:Y:S01]  /*1da0*/  FMUL.FTZ R157, R120, R129 ;  /* 0x00000081789d7220 */ /* 0x000fe20000410000 */
[----:B------:R-:W-:Y:S05]  /*1db0*/  @P3 BRA `(.L_x_9472) ;  /* 0x0000002000003947 */ /* 0x000fea0003800000 */
[----:B------:R-:W-:Y:S05]  /*1dc0*/  @P0 BRA `(.L_x_9473) ;  /* 0x0000003000000947 */ /* 0x000fea0003800000 */
[----:B------:R-:W-:Y:S05]  /*1dd0*/  BRA `(.L_x_9474) ;  /* 0x0000004000007947 */ /* 0x000fea0003800000 */
.L_x_9472:
[----:B-----5:R-:W-:-:S05]  /*1de0*/  PRMT R120, RZ, 0x7610, R23 ;  /* 0x00007610ff787816 */ /* 0x020fca0000000017 */
[----:B------:R-:W-:-:S05]  /*1df0*/  FADD.FTZ R157, R120, R157 ;  /* 0x0000009d789d7221 */ /* 0x000fca0000010000 */
.L_x_9473:
[----:B------:R-:W-:-:S04]  /*1e00*/  F2FP.BF16.PACK_AB R120, RZ, R157 ;  /* 0x0000009dff78723e */ /* 0x000fc800000010ff */
[----:B------:R-:W-:Y:S02]  /*1e10*/  PRMT R19, R19, 0x5410, R120 ;  /* 0x0000541013137816 */ /* 0x000fe40000000078 */
.L_x_9474:
        /* <DEDUP_REMOVED lines=13> */
.L_x_9475:
[----:B0----5:R-:W-:-:S05]  /*1ef0*/  PRMT R159, RZ, 0x5410, R20 ;  /* 0x00005410ff9f7816 */ /* 0x021fca0000000014 */
[----:B------:R-:W-:-:S05]  /*1f00*/  FADD.FTZ R156, R159, R156 ;  /* 0x0000009c9f9c7221 */ /* 0x000fca0000010000 */
.L_x_9476:
[----:B------:R-:W-:-:S04]  /*1f10*/  F2FP.BF16.PACK_AB R159, RZ, R156 ;  /* 0x0000009cff9f723e */ /* 0x000fc800000010ff */
[----:B------:R-:W-:Y:S02]  /*1f20*/  PRMT R16, R159, 0x7610, R16 ;  /* 0x000076109f107816 */ /* 0x000fe40000000010 */
.L_x_9477:
[----:B------:R-:W-:-:S05]  /*1f30*/  PRMT R120, RZ, 0x7610, R120 ;  /* 0x00007610ff787816 */ /* 0x000fca0000000078 */
[----:B------:R-:W-:Y:S01]  /*1f40*/  FMUL.FTZ R159, R120, R129 ;  /* 0x00000081789f7220 */ /* 0x000fe20000410000 */
[----:B------:R-:W-:Y:S05]  /*1f50*/  @P3 BRA `(.L_x_9478) ;  /* 0x0000002000003947 */ /* 0x000fea0003800000 */
[----:B------:R-:W-:Y:S05]  /*1f60*/  @P0 BRA `(.L_x_9479) ;  /* 0x0000003000000947 */ /* 0x000fea0003800000 */
[----:B------:R-:W-:Y:S05]  /*1f70*/  BRA `(.L_x_9480) ;  /* 0x0000004000007947 */ /* 0x000fea0003800000 */
.L_x_9478:
[----:B-----5:R-:W-:-:S05]  /*1f80*/  PRMT R120, RZ, 0x7610, R20 ;  /* 0x00007610ff787816 */ /* 0x020fca0000000014 */
[----:B------:R-:W-:-:S05]  /*1f90*/  FADD.FTZ R159, R120, R159 ;  /* 0x0000009f789f7221 */ /* 0x000fca0000010000 */
.L_x_9479:
[----:B------:R-:W-:-:S04]  /*1fa0*/  F2FP.BF16.PACK_AB R120, RZ, R159 ;  /* 0x0000009fff78723e */ /* 0x000fc800000010ff */
[----:B------:R-:W-:Y:S02]  /*1fb0*/  PRMT R16, R16, 0x5410, R120 ;  /* 0x0000541010107816 */ /* 0x000fe40000000078 */
.L_x_9480:
[----:B------:R-:W-:-:S05]  /*1fc0*/  PRMT R120, RZ, 0x5410, R121 ;  /* 0x00005410ff787816 */ /* 0x000fca0000000079 */
[----:B------:R-:W-:Y:S01]  /*1fd0*/  FMUL.FTZ R120, R120, R129 ;  /* 0x0000008178787220 */ /* 0x000fe20000410000 */
[----:B------:R-:W-:Y:S05]  /*1fe0*/  @P3 BRA `(.L_x_9481) ;  /* 0x0000002000003947 */ /* 0x000fea0003800000 */
[----:B------:R-:W-:Y:S05]  /*1ff0*/  @P0 BRA `(.L_x_9482) ;  /* 0x0000003000000947 */ /* 0x000fea0003800000 */
[----:B------:R-:W-:Y:S05]  /*2000*/  BRA `(.L_x_9483) ;  /* 0x0000004000007947 */ /* 0x000fea0003800000 */
.L_x_9481:
[----:B-----5:R-:W-:-:S05]  /*2010*/  PRMT R161, RZ, 0x5410, R21 ;  /* 0x00005410ffa17816 */ /* 0x020fca0000000015 */
[----:B------:R-:W-:-:S05]  /*2020*/  FADD.FTZ R120, R161, R120 ;  /* 0x00000078a1787221 */ /* 0x000fca0000010000 */
.L_x_9482:
[----:B------:R-:W-:-:S04]  /*2030*/  F2FP.BF16.PACK_AB R160, RZ, R120 ;  /* 0x00000078ffa0723e */ /* 0x000fc800000010ff */
[----:B------:R-:W-:Y:S02]  /*2040*/  PRMT R17, R160, 0x7610, R17 ;  /* 0x00007610a0117816 */ /* 0x000fe40000000011 */
.L_x_9483:
[----:B------:R-:W-:-:S05]  /*2050*/  PRMT R160, RZ, 0x7610, R121 ;  /* 0x00007610ffa07816 */ /* 0x000fca0000000079 */
[----:B------:R-:W-:Y:S01]  /*2060*/  FMUL.FTZ R160, R160, R129 ;  /* 0x00000081a0a07220 */ /* 0x000fe20000410000 */
[----:B------:R-:W-:Y:S05]  /*2070*/  @P3 BRA `(.L_x_9484) ;  /* 0x0000002000003947 */ /* 0x000fea0003800000 */
[----:B------:R-:W-:Y:S05]  /*2080*/  @P0 BRA `(.L_x_9485) ;  /* 0x0000003000000947 */ /* 0x000fea0003800000 */
[----:B------:R-:W-:Y:S05]  /*2090*/  BRA `(.L_x_9486) ;  /* 0x0000004000007947 */ /* 0x000fea0003800000 */
.L_x_9484:
[----:B-----5:R-:W-:-:S05]  /*20a0*/  PRMT R121, RZ, 0x7610, R21 ;  /* 0x00007610ff797816 */ /* 0x020fca0000000015 */
[----:B------:R-:W-:-:S05]  /*20b0*/  FADD.FTZ R160, R121, R160 ;  /* 0x000000a079a07221 */ /* 0x000fca0000010000 */
.L_x_9485:
[----:B------:R-:W-:-:S04]  /*20c0*/  F2FP.BF16.PACK_AB R121, RZ, R160 ;  /* 0x000000a0ff79723e */ /* 0x000fc800000010ff */
[----:B------:R-:W-:Y:S02]  /*20d0*/  PRMT R17, R17, 0x5410, R121 ;  /* 0x0000541011117816 */ /* 0x000fe40000000079 */
.L_x_9486:
[----:B------:R-:W-:-:S05]  /*20e0*/  PRMT R162, RZ, 0x5410, R122 ;  /* 0x00005410ffa27816 */ /* 0x000fca000000007a */
[----:B------:R-:W-:Y:S01]  /*20f0*/  FMUL.FTZ R121, R162, R129 ;  /* 0x00000081a2797220 */ /* 0x000fe20000410000 */
[----:B------:R-:W-:Y:S05]  /*2100*/  @P3 BRA `(.L_x_9487) ;  /* 0x0000002000003947 */ /* 0x000fea0003800000 */
[----:B------:R-:W-:Y:S05]  /*2110*/  @P0 BRA `(.L_x_9488) ;  /* 0x0000003000000947 */ /* 0x000fea0003800000 */
[----:B------:R-:W-:Y:S05]  /*2120*/  BRA `(.L_x_9489) ;  /* 0x0000004000007947 */ /* 0x000fea0003800000 */
.L_x_9487:
[----:B-----5:R-:W-:-:S05]  /*2130*/  PRMT R162, RZ, 0x5410, R22 ;  /* 0x00005410ffa27816 */ /* 0x020fca0000000016 */
[----:B------:R-:W-:-:S05]  /*2140*/  FADD.FTZ R121, R162, R121 ;  /* 0x00000079a2797221 */ /* 0x000fca0000010000 */
.L_x_9488:
[----:B------:R-:W-:-:S04]  /*2150*/  F2FP.BF16.PACK_AB R161, RZ, R121 ;  /* 0x00000079ffa1723e */ /* 0x000fc800000010ff */
[----:B------:R-:W-:Y:S02]  /*2160*/  PRMT R18, R161, 0x7610, R18 ;  /* 0x00007610a1127816 */ /* 0x000fe40000000012 */
.L_x_9489:
[----:B------:R-:W-:-:S05]  /*2170*/  PRMT R122, RZ, 0x7610, R122 ;  /* 0x00007610ff7a7816 */ /* 0x000fca000000007a */
[----:B------:R-:W-:Y:S01]  /*2180*/  FMUL.FTZ R161, R122, R129 ;  /* 0x000000817aa17220 */ /* 0x000fe20000410000 */
[----:B------:R-:W-:Y:S05]  /*2190*/  @P3 BRA `(.L_x_9490) ;  /* 0x0000002000003947 */ /* 0x000fea0003800000 */
[----:B------:R-:W-:Y:S05]  /*21a0*/  @P0 BRA `(.L_x_9491) ;  /* 0x0000003000000947 */ /* 0x000fea0003800000 */
[----:B------:R-:W-:Y:S05]  /*21b0*/  BRA `(.L_x_9492) ;  /* 0x0000004000007947 */ /* 0x000fea0003800000 */
.L_x_9490:
[----:B-----5:R-:W-:-:S05]  /*21c0*/  PRMT R122, RZ, 0x7610, R22 ;  /* 0x00007610ff7a7816 */ /* 0x020fca0000000016 */
[----:B------:R-:W-:-:S05]  /*21d0*/  FADD.FTZ R161, R122, R161 ;  /* 0x000000a17aa17221 */ /* 0x000fca0000010000 */
.L_x_9491:
[----:B------:R-:W-:-:S04]  /*21e0*/  F2FP.BF16.PACK_AB R122, RZ, R161 ;  /* 0x000000a1ff7a723e */ /* 0x000fc800000010ff */
[----:B------:R-:W-:Y:S02]  /*21f0*/  PRMT R18, R18, 0x5410, R122 ;  /* 0x0000541012127816 */ /* 0x000fe4000000007a */
.L_x_9492:
[----:B------:R-:W-:-:S05]  /*2200*/  PRMT R122, RZ, 0x5410, R123 ;  /* 0x00005410ff7a7816 */ /* 0x000fca000000007b */
[----:B------:R-:W-:Y:S01]  /*2210*/  FMUL.FTZ R122, R122, R129 ;  /* 0x000000817a7a7220 */ /* 0x000fe20000410000 */
[----:B------:R-:W-:Y:S05]  /*2220*/  @P3 BRA `(.L_x_9493) ;  /* 0x0000002000003947 */ /* 0x000fea0003800000 */
[----:B------:R-:W-:Y:S05]  /*2230*/  @P0 BRA `(.L_x_9494) ;  /* 0x0000003000000947 */ /* 0x000fea0003800000 */
[----:B------:R-:W-:Y:S05]  /*2240*/  BRA `(.L_x_9495) ;  /* 0x0000004000007947 */ /* 0x000fea0003800000 */
.L_x_9493:
[----:B-----5:R-:W-:-:S05]  /*2250*/  PRMT R163, RZ, 0x5410, R23 ;  /* 0x00005410ffa37816 */ /* 0x020fca0000000017 */
[----:B------:R-:W-:-:S05]  /*2260*/  FADD.FTZ R122, R163, R122 ;  /* 0x0000007aa37a7221 */ /* 0x000fca0000010000 */
.L_x_9494:
[----:B------:R-:W-:-:S04]  /*2270*/  F2FP.BF16.PACK_AB R162, RZ, R122 ;  /* 0x0000007affa2723e */ /* 0x000fc800000010ff */
[----:B------:R-:W-:Y:S02]  /*2280*/  PRMT R19, R162, 0x7610, R19 ;  /* 0x00007610a2137816 */ /* 0x000fe40000000013 */
.L_x_9495:
[----:B------:R-:W-:-:S05]  /*2290*/  PRMT R162, RZ, 0x7610, R123 ;  /* 0x00007610ffa27816 */ /* 0x000fca000000007b */
[----:B------:R-:W-:Y:S01]  /*22a0*/  FMUL.FTZ R129, R162, R129 ;  /* 0x00000081a2817220 */ /* 0x000fe20000410000 */
[----:B------:R-:W-:Y:S05]  /*22b0*/  @P3 BRA `(.L_x_9496) ;  /* 0x0000002000003947 */ /* 0x000fea0003800000 */
[----:B------:R-:W-:Y:S05]  /*22c0*/  @P0 BRA `(.L_x_9497) ;  /* 0x0000003000000947 */ /* 0x000fea0003800000 */
[----:B------:R-:W-:Y:S05]  /*22d0*/  BRA `(.L_x_9498) ;  /* 0x0000004000007947 */ /* 0x000fea0003800000 */
.L_x_9496:
[----:B-----5:R-:W-:-:S05]  /*22e0*/  PRMT R162, RZ, 0x7610, R23 ;  /* 0x00007610ffa27816 */ /* 0x020fca0000000017 */
[----:B------:R-:W-:-:S05]  /*22f0*/  FADD.FTZ R129, R162, R129 ;  /* 0x00000081a2817221 */ /* 0x000fca0000010000 */
.L_x_9497:
[----:B------:R-:W-:-:S04]  /*2300*/  F2FP.BF16.PACK_AB R123, RZ, R129 ;  /* 0x00000081ff7b723e */ /* 0x000fc800000010ff */
[----:B------:R-:W-:Y:S02]  /*2310*/  PRMT R19, R19, 0x5410, R123 ;  /* 0x0000541013137816 */ /* 0x000fe4000000007b */
.L_x_9498:
[----:B------:R-:W-:Y:S01]  /*2320*/  FADD.FTZ R123, RZ, R124 ;  /* 0x0000007cff7b7221 */ /* 0x000fe20000010000 */
[----:B------:R-:W-:Y:S02]  /*2330*/  @P0 IADD3 R162, R2, 0xa0, RZ ;  /* 0x000000a002a20810 */ /* 0x000fe40007ffe0ff */
[----:B------:R-:W-:Y:S01]  /*2340*/  ISETP.NE.AND P2, PT, R130, RZ, PT ;  /* 0x000000ff8200720c */ /* 0x000fe20003f45270 */
[----:B------:R-:W-:Y:S02]  /*2350*/  FADD.FTZ R164, R123, R14 ;  /* 0x0000000e7ba47221 */ /* 0x000fe40000010000 */
[----:B------:R-:W-:-:S04]  /*2360*/  @P0 IMAD.WIDE.U32 R162, R162, R131, c[0x0][0x188] ;  /* 0x00006200a2a20625 */ /* 0x000fc800078e0083 */
[----:B------:R-:W-:Y:S01]  /*2370*/  FADD.FTZ R123, R164, R13 ;  /* 0x0000000da47b7221 */ /* 0x000fe20000010000 */
[----:B------:R0:W-:Y:S03]  /*2380*/  @P0 STG.E.128 [R162.64], R16 ;  /* 0x00000010a2000986 */ /* 0x0001e6000c101d04 */
        /* <DEDUP_REMOVED lines=47> */
.L_x_9503:
        /* <DEDUP_REMOVED lines=116> */
.L_x_9504:
[----:B------:R-:W-:Y:S01]  /*2dc0*/  MOV R123, c[0x0][0x1e0] ;  /* 0x00007800007b7a02 */ /* 0x000fe20000000f00 */
[----:B-1----:R-:W-:Y:S01]  /*2dd0*/  FADD.FTZ R130, R130, R163 ;  /* 0x000000a382827221 */ /* 0x002fe20000010000 */
[----:B------:R-:W-:-:S03]  /*2de0*/  ISETP.NE.AND P1, PT, RZ, UR6, PT ;  /* 0x00000006ff007c0c */ /* 0x000fc6000bf25270 */
[----:B------:R-:W-:Y:S02]  /*2df0*/  FFMA.FTZ R123, R130, R123, c[0x0][0x228] ;  /* 0x00008a00827b7623 */ /* 0x000fe4000001007b */
[----:B------:R-:W-:-:S05]  /*2e00*/  FMUL.FTZ R130, R162, R162 ;  /* 0x000000a2a2827220 */ /* 0x000fca0000410000 */
[----:B------:R-:W-:-:S05]  /*2e10*/  FSEL R130, R130, RZ, P1 ;  /* 0x000000ff82827208 */ /* 0x000fca0000800000 */
[----:B------:R-:W-:Y:S01]  /*2e20*/  FADD.FTZ R123, R123, R130 ;  /* 0x000000827b7b7221 */ /* 0x000fe20000010000 */
[----:B------:R-:W-:-:S05]  /*2e30*/  FSEL R130, R162, RZ, !P1 ;  /* 0x000000ffa2827208 */ /* 0x000fca0004800000 */
[----:B------:R-:W1:Y:S01]  /*2e40*/  MUFU.RSQ R123, R123 ;  /* 0x0000007b007b7308 */ /* 0x000e620000001400 */
[C---:B------:R-:W-:Y:S02]  /*2e50*/  FADD.FTZ R128, -R130.reuse, R128 ;  /* 0x0000008082807221 */ /* 0x040fe40000010100 */
[C---:B------:R-:W-:Y:S02]  /*2e60*/  FADD.FTZ R164, -R130.reuse, R15 ;  /* 0x0000000f82a47221 */ /* 0x040fe40000010100 */
[C---:B------:R-:W-:Y:S02]  /*2e70*/  FADD.FTZ R124, -R130.reuse, R124 ;  /* 0x0000007c827c7221 */ /* 0x040fe40000010100 */
[C---:B------:R-:W-:Y:S02]  /*2e80*/  FADD.FTZ R14, -R130.reuse, R14 ;  /* 0x0000000e820e7221 */ /* 0x040fe40000010100 */
[C---:B------:R-:W-:Y:S02]  /*2e90*/  FADD.FTZ R12, -R130.reuse, R12 ;  /* 0x0000000c820c7221 */ /* 0x040fe40000010100 */
[----:B------:R-:W-:-:S02]  /*2ea0*/  FADD.FTZ R131, -R130, R11 ;  /* 0x0000000b82837221 */ /* 0x000fc40000010100 */
[C---:B------:R-:W-:Y:S02]  /*2eb0*/  FADD.FTZ R13, -R130.reuse, R13 ;  /* 0x0000000d820d7221 */ /* 0x040fe40000010100 */
[----:B------:R-:W-:Y:S02]  /*2ec0*/  FADD.FTZ R6, -R130, R6 ;  /* 0x0000000682067221 */ /* 0x000fe40000010100 */
[C---:B-1----:R-:W-:Y:S01]  /*2ed0*/  FMUL.FTZ R15, R123.reuse, R128 ;  /* 0x000000807b0f7220 */ /* 0x042fe20000410000 */
[----:B------:R-:W-:Y:S01]  /*2ee0*/  HFMA2.MMA R128, -RZ, RZ, 0, 2.384185791015625e-07 ;  /* 0x00000004ff807435 */ /* 0x000fe200000001ff */
[----:B------:R-:W-:Y:S02]  /*2ef0*/  FMUL.FTZ R164, R123, R164 ;  /* 0x000000a47ba47220 */ /* 0x000fe40000410000 */
[----:B------:R-:W-:Y:S02]  /*2f00*/  FFMA.FTZ R15, R66, R15, R114 ;  /* 0x0000000f420f7223 */ /* 0x000fe40000010072 */
[----:B------:R-:W-:-:S02]  /*2f10*/  FFMA.FTZ R164, R67, R164, R115 ;  /* 0x000000a443a47223 */ /* 0x000fc40000010073 */
[C---:B------:R-:W-:Y:S02]  /*2f20*/  FMUL.FTZ R11, R123.reuse, R124 ;  /* 0x0000007c7b0b7220 */ /* 0x040fe40000410000 */
[----:B------:R-:W-:Y:S01]  /*2f30*/  FMUL.FTZ R131, R123, R131 ;  /* 0x000000837b837220 */ /* 0x000fe20000410000 */
[----:B------:R-:W-:Y:S01]  /*2f40*/  F2FP.BF16.PACK_AB R15, R164, R15 ;  /* 0x0000000fa40f723e */ /* 0x000fe200000010ff */
[----:B------:R-:W-:-:S04]  /*2f50*/  @!P2 IMAD.WIDE R164, R3, R128, c[0x0][0x1a0] ;  /* 0x0000680003a4a625 */ /* 0x000fc800078e0280 */
[----:B------:R-:W-:Y:S01]  /*2f60*/  FFMA.FTZ R131, R64, R131, R112 ;  /* 0x0000008340837223 */ /* 0x000fe20000010070 */
[----:B------:R1:W-:Y:S01]  /*2f70*/  @!P2 STG.E [R164.64], R162 ;  /* 0x000000a2a400a986 */ /* 0x0003e2000c101904 */
[----:B------:R-:W-:Y:S02]  /*2f80*/  FMUL.FTZ R13, R123, R13 ;  /* 0x0000000d7b0d7220 */ /* 0x000fe40000410000 */
[----:B------:R-:W-:Y:S02]  /*2f90*/  FADD.FTZ R0, -R130, R0 ;  /* 0x0000000082007221 */ /* 0x000fe40000010100 */
[----:B------:R-:W-:Y:S02]  /*2fa0*/  FFMA.FTZ R13, R70, R13, R118 ;  /* 0x0000000d460d7223 */ /* 0x000fe40000010076 */
[C---:B------:R-:W-:Y:S02]  /*2fb0*/  FADD.FTZ R8, -R130.reuse, R8 ;  /* 0x0000000882087221 */ /* 0x040fe40000010100 */
[----:B------:R-:W-:-:S02]  /*2fc0*/  FADD.FTZ R139, -R130, R139 ;  /* 0x0000008b828b7221 */ /* 0x000fc40000010100 */
[C---:B------:R-:W-:Y:S02]  /*2fd0*/  FADD.FTZ R151, -R130.reuse, R151 ;  /* 0x0000009782977221 */ /* 0x040fe40000010100 */
[----:B-1----:R-:W-:Y:S02]  /*2fe0*/  FADD.FTZ R164, -R130, R10 ;  /* 0x0000000a82a47221 */ /* 0x002fe40000010100 */
[C---:B------:R-:W-:Y:S02]  /*2ff0*/  FMUL.FTZ R10, R123.reuse, R14 ;  /* 0x0000000e7b0a7220 */ /* 0x040fe40000410000 */
[----:B------:R-:W-:Y:S02]  /*3000*/  FMUL.FTZ R14, R123, R12 ;  /* 0x0000000c7b0e7220 */ /* 0x000fe40000410000 */
[----:B------:R-:W-:Y:S02]  /*3010*/  FFMA.FTZ R12, R68, R11, R116 ;  /* 0x0000000b440c7223 */ /* 0x000fe40000010074 */
[----:B------:R-:W-:-:S02]  /*3020*/  FFMA.FTZ R11, R69, R10, R117 ;  /* 0x0000000a450b7223 */ /* 0x000fc40000010075 */
[----:B------:R-:W1:Y:S01]  /*3030*/  S2R R10, SR_TID.X ;  /* 0x00000000000a7919 */ /* 0x000e620000002100 */
[----:B------:R-:W-:Y:S02]  /*3040*/  FMUL.FTZ R164, R123, R164 ;  /* 0x000000a47ba47220 */ /* 0x000fe40000410000 */
[----:B0-----:R-:W-:Y:S01]  /*3050*/  @!P2 IMAD.WIDE R162, R3, R128, c[0x0][0x1a8] ;  /* 0x00006a0003a2a625 */ /* 0x001fe200078e0280 */
[----:B------:R-:W-:Y:S02]  /*3060*/  F2FP.BF16.PACK_AB R12, R11, R12 ;  /* 0x0000000c0b0c723e */ /* 0x000fe400000010ff */
[----:B------:R-:W-:Y:S01]  /*3070*/  MOV R11, 0x10 ;  /* 0x00000010000b7802 */ /* 0x000fe20000000f00 */
[----:B------:R-:W-:Y:S01]  /*3080*/  FFMA.FTZ R164, R65, R164, R113 ;  /* 0x000000a441a47223 */ /* 0x000fe20000010071 */
[----:B------:R0:W-:Y:S01]  /*3090*/  @!P2 STG.E [R162.64], R123 ;  /* 0x0000007ba200a986 */ /* 0x0001e2000c101904 */
[----:B------:R-:W-:Y:S02]  /*30a0*/  FFMA.FTZ R124, R71, R14, R119 ;  /* 0x0000000e477c7223 */ /* 0x000fe40000010077 */
[----:B------:R-:W-:Y:S01]  /*30b0*/  FADD.FTZ R120, -R130, R120 ;  /* 0x0000007882787221 */ /* 0x000fe20000010100 */
[----:B------:R-:W-:Y:S01]  /*30c0*/  F2FP.BF16.PACK_AB R14, R164, R131 ;  /* 0x00000083a40e723e */ /* 0x000fe200000010ff */
[----:B------:R-:W-:Y:S01]  /*30d0*/  IMAD R131, R3, c[0x0][0x168], RZ ;  /* 0x00005a0003837a24 */ /* 0x000fe200078e02ff */
[----:B------:R-:W-:Y:S01]  /*30e0*/  F2FP.BF16.PACK_AB R13, R124, R13 ;  /* 0x0000000d7c0d723e */ /* 0x000fe200000010ff */
[----:B------:R-:W-:-:S02]  /*30f0*/  FADD.FTZ R121, -R130, R121 ;  /* 0x0000007982797221 */ /* 0x000fc40000010100 */
[C---:B------:R-:W-:Y:S02]  /*3100*/  FADD.FTZ R132, -R130.reuse, R132 ;  /* 0x0000008482847221 */ /* 0x040fe40000010100 */
[----:B------:R-:W-:Y:S02]  /*3110*/  FADD.FTZ R135, -R130, R135 ;  /* 0x0000008782877221 */ /* 0x000fe40000010100 */
[----:B0-----:R-:W-:Y:S01]  /*3120*/  IMAD.WIDE.U32 R162, R2, R11, c[0x0][0x208] ;  /* 0x0000820002a27625 */ /* 0x001fe200078e000b */
[----:B------:R-:W-:-:S03]  /*3130*/  SHF.R.S32.HI R2, RZ, 0x1f, R131 ;  /* 0x0000001fff027819 */ /* 0x000fc60000011483 */
[----:B------:R-:W-:Y:S01]  /*3140*/  FADD.FTZ R4, -R130, R4 ;  /* 0x0000000482047221 */ /* 0x000fe20000010100 */
[----:B------:R0:W-:Y:S01]  /*3150*/  STG.E.128 [R162.64], R12 ;  /* 0x0000000ca2007986 */ /* 0x0001e2000c101d04 */
[----:B------:R-:W-:Y:S01]  /*3160*/  LEA.HI R131, R2, R131, RZ, 0x3 ;  /* 0x0000008302837211 */ /* 0x000fe200078f18ff */
[----:B------:R-:W-:Y:S01]  /*3170*/  FADD.FTZ R124, -R130, R7 ;  /* 0x00000007827c7221 */ /* 0x000fe20000010100 */
[----:B-1----:R-:W-:Y:S01]  /*3180*/  LOP3.LUT R2, R10, 0x1f, RZ, 0xc0, !PT ;  /* 0x0000001f0a027812 */ /* 0x002fe200078ec0ff */
[C---:B------:R-:W-:Y:S02]  /*3190*/  FADD.FTZ R10, -R130.reuse, R5 ;  /* 0x00000005820a7221 */ /* 0x040fe40000010100 */
[----:B------:R-:W-:Y:S01]  /*31a0*/  FMUL.FTZ R5, R123, R0 ;  /* 0x000000007b057220 */ /* 0x000fe20000410000 */
[----:B------:R-:W-:Y:S01]  /*31b0*/  LEA.HI.SX32 R2, R131, R2, 0x1d ;  /* 0x0000000283027211 */ /* 0x000fe200078feaff */
[----:B------:R-:W-:Y:S02]  /*31c0*/  FMUL.FTZ R10, R123, R10 ;  /* 0x0000000a7b0a7220 */ /* 0x000fe40000410000 */
[----:B------:R-:W-:Y:S01]  /*31d0*/  FADD.FTZ R122, -R130, R122 ;  /* 0x0000007a827a7221 */ /* 0x000fe20000010100 */
[----:B------:R-:W-:Y:S01]  /*31e0*/  IADD3 R2, R2, 0x20, RZ ;  /* 0x0000002002027810 */ /* 0x000fe20007ffe0ff */
[----:B------:R-:W-:-:S02]  /*31f0*/  FADD.FTZ R134, -R130, R134 ;  /* 0x0000008682867221 */ /* 0x000fc40000010100 */
[C---:B------:R-:W-:Y:S02]  /*3200*/  FADD.FTZ R136, -R130.reuse, R136 ;  /* 0x0000008882887221 */ /* 0x040fe40000010100 */
[C---:B------:R-:W-:Y:S02]  /*3210*/  FADD.FTZ R143, -R130.reuse, R143 ;  /* 0x0000008f828f7221 */ /* 0x040fe40000010100 */
[C---:B0-----:R-:W-:Y:S02]  /*3220*/  FADD.FTZ R12, -R130.reuse, R9 ;  /* 0x00000009820c7221 */ /* 0x041fe40000010100 */
[C---:B------:R-:W-:Y:S02]  /*3230*/  FADD.FTZ R14, -R130.reuse, R127 ;  /* 0x0000007f820e7221 */ /* 0x040fe40000010100 */
[----:B------:R-:W-:Y:S02]  /*3240*/  FADD.FTZ R162, -R130, R125 ;  /* 0x0000007d82a27221 */ /* 0x000fe40000010100 */
[----:B------:R-:W-:-:S02]  /*3250*/  FMUL.FTZ R9, R123, R6 ;  /* 0x000000067b097220 */ /* 0x000fc40000410000 */
[C---:B------:R-:W-:Y:S02]  /*3260*/  FMUL.FTZ R12, R123.reuse, R12 ;  /* 0x0000000c7b0c7220 */ /* 0x040fe40000410000 */
[C---:B------:R-:W-:Y:S02]  /*3270*/  FMUL.FTZ R125, R123.reuse, R8 ;  /* 0x000000087b7d7220 */ /* 0x040fe40000410000 */
[C---:B------:R-:W-:Y:S02]  /*3280*/  FMUL.FTZ R6, R123.reuse, R139 ;  /* 0x0000008b7b067220 */ /* 0x040fe40000410000 */
[C---:B------:R-:W-:Y:S02]  /*3290*/  FMUL.FTZ R8, R123.reuse, R151 ;  /* 0x000000977b087220 */ /* 0x040fe40000410000 */
[C---:B------:R-:W-:Y:S02]  /*32a0*/  FMUL.FTZ R14, R123.reuse, R14 ;  /* 0x0000000e7b0e7220 */ /* 0x040fe40000410000 */
[----:B------:R-:W-:-:S02]  /*32b0*/  FMUL.FTZ R139, R123, R120 ;  /* 0x000000787b8b7220 */ /* 0x000fc40000410000 */
[----:B------:R-:W-:Y:S02]  /*32c0*/  FMUL.FTZ R151, R123, R121 ;  /* 0x000000797b977220 */ /* 0x000fe40000410000 */
[----:B------:R-:W-:Y:S02]  /*32d0*/  FFMA.FTZ R120, R56, R9, R104 ;  /* 0x0000000938787223 */ /* 0x000fe40000010068 */
[----:B------:R-:W-:Y:S02]  /*32e0*/  FFMA.FTZ R121, R57, R12, R105 ;  /* 0x0000000c39797223 */ /* 0x000fe40000010069 */
[----:B------:R-:W-:Y:S02]  /*32f0*/  FADD.FTZ R146, -R130, R146 ;  /* 0x0000009282927221 */ /* 0x000fe40000010100 */
[----:B------:R-:W-:Y:S02]  /*3300*/  FFMA.FTZ R5, R60, R5, R108 ;  /* 0x000000053c057223 */ /* 0x000fe4000001006c */
[----:B------:R-:W-:-:S02]  /*3310*/  FFMA.FTZ R10, R61, R10, R109 ;  /* 0x0000000a3d0a7223 */ /* 0x000fc4000001006d */
        /* <DEDUP_REMOVED lines=20> */
[C---:B------:R-:W-:Y:S02]  /*3460*/  FMUL.FTZ R15, R123.reuse, R132 ;  /* 0x000000847b0f7220 */ /* 0x040fe40000410000 */
[----:B------:R-:W-:Y:S02]  /*3470*/  FMUL.FTZ R0, R123, R135 ;  /* 0x000000877b007220 */ /* 0x000fe40000410000 */
[----:B------:R-:W-:Y:S02]  /*3480*/  FFMA.FTZ R125, R58, R125, R106 ;  /* 0x0000007d3a7d7223 */ /* 0x000fe4000001006a */
[----:B------:R-:W-:-:S02]  /*3490*/  FFMA.FTZ R14, R59, R14, R107 ;  /* 0x0000000e3b0e7223 */ /* 0x000fc4000001006b */
[C---:B------:R-:W-:Y:S02]  /*34a0*/  FMUL.FTZ R7, R123.reuse, R4 ;  /* 0x000000047b077220 */ /* 0x040fe40000410000 */
[C---:B------:R-:W-:Y:S02]  /*34b0*/  FMUL.FTZ R124, R123.reuse, R124 ;  /* 0x0000007c7b7c7220 */ /* 0x040fe40000410000 */
[----:B------:R-:W-:Y:S01]  /*34c0*/  FMUL.FTZ R9, R123, R122 ;  /* 0x0000007a7b097220 */ /* 0x000fe20000410000 */
[----:B------:R-:W-:Y:S01]  /*34d0*/  F2FP.BF16.PACK_AB R122, R121, R120 ;  /* 0x00000078797a723e */ /* 0x000fe200000010ff */
[C---:B------:R-:W-:Y:S01]  /*34e0*/  FMUL.FTZ R129, R123.reuse, R134 ;  /* 0x000000867b817220 */ /* 0x040fe20000410000 */
[----:B------:R-:W-:Y:S01]  /*34f0*/  F2FP.BF16.PACK_AB R120, R10, R5 ;  /* 0x000000050a78723e */ /* 0x000fe200000010ff */
        /* <DEDUP_REMOVED lines=24> */
[----:B------:R-:W-:Y:S01]  /*3680*/  F2FP.BF16.PACK_AB R123, R14, R125 ;  /* 0x0000007d0e7b723e */ /* 0x000fe200000010ff */
        /* <DEDUP_REMOVED lines=33> */
[----:B------:R-:W-:Y:S01]  /*38a0*/  FFMA.FTZ R134, R32, R135, R80 ;  /* 0x0000008720867223 */ /* 0x000fe20000010050 */
[----:B------:R-:W-:Y:S01]  /*38b0*/  F2FP.BF16.PACK_AB R136, R9, R0 ;  /* 0x000000000988723e */ /* 0x000fe200000010ff */
        /* <DEDUP_REMOVED lines=24> */
[----:B------:R0:W-:Y:S03]  /*3a40*/  STG.E.128 [R148.64], R132 ;  /* 0x0000008494007986 */ /* 0x0001e6000c101d04 */
[----:B------:R-:W-:Y:S01]  /*3a50*/  IMAD R3, R128, c[0x0][0x160], R3 ;  /* 0x0000580080037a24 */ /* 0x000fe200078e0203 */
[----:B------:R0:W-:Y:S04]  /*3a60*/  STG.E.128 [R158.64], R136 ;  /* 0x000000889e007986 */ /* 0x0001e8000c101d04 */
[----:B------:R-:W-:-:S13]  /*3a70*/  ISETP.GE.AND P1, PT, R3, c[0x0][0x164], PT ;  /* 0x0000590003007a0c */ /* 0x000fda0003f26270 */
[----:B0----5:R-:W-:Y:S01]  /*3a80*/  @P1 CALL.REL.NOINC `(.L_x_9501) ;  /* 0x0000001000001944 */ /* 0x021fe20003c00000 */
[----:B------:R-:W-:Y:S05]  /*3a90*/  BRA `(.L_x_9502) ;  /* 0xffffc9c000007947 */ /* 0x000fea000383ffff */
.L_x_9501:
[----:B------:R-:W-:Y:S05]  /*3aa0*/  EXIT ;  /* 0x000000000000794d */ /* 0x000fea0003800000 */
.L_x_9499:
[----:B------:R-:W-:Y:S01]  /*3ab0*/  HFMA2.MMA R131, -RZ, RZ, 0, 5.9604644775390625e-08 ;  /* 0x00000001ff837435 */ /* 0x000fe200000001ff */
[----:B------:R-:W-:Y:S02]  /*3ac0*/  MOV R163, R162 ;  /* 0x000000a200a37202 */ /* 0x000fe40000000f00 */
[----:B------:R-:W-:Y:S02]  /*3ad0*/  MOV R130, 0x1f ;  /* 0x0000001f00827802 */ /* 0x000fe40000000f00 */
[----:B------:R-:W-:Y:S02]  /*3ae0*/  MOV R123, 0xffffffff ;  /* 0xffffffff007b7802 */ /* 0x000fe40000000f00 */
[----:B------:R-:W-:Y:S02]  /*3af0*/  MOV R164, 0x3b10 ;  /* 0x00003b1000a47802 */ /* 0x000fe40000000f00 */
[----:B-----5:R-:W-:Y:S05]  /*3b00*/  CALL.REL.NOINC `($__internal_33_$__cuda_sm70_shflsync_bfly_p) ;  /* 0x0000098000007944 */ /* 0x020fea0003c00000 */
[----:B01----:R-:W-:Y:S05]  /*3b10*/  BRA `(.L_x_9503) ;  /* 0xffffeb6000007947 */ /* 0x003fea000383ffff */
.L_x_9500:
[----:B------:R-:W-:Y:S01]  /*3b20*/  HFMA2.MMA R131, -RZ, RZ, 0, 1.1920928955078125e-07 ;  /* 0x00000002ff837435 */ /* 0x000fe200000001ff */
[----:B------:R-:W-:Y:S02]  /*3b30*/  MOV R130, 0x1f ;  /* 0x0000001f00827802 */ /* 0x000fe40000000f00 */
[----:B------:R-:W-:-:S02]  /*3b40*/  MOV R123, 0xffffffff ;  /* 0xffffffff007b7802 */ /* 0x000fc40000000f00 */
[----:B------:R-:W-:Y:S02]  /*3b50*/  MOV R164, 0x3b70 ;  /* 0x00003b7000a47802 */ /* 0x000fe40000000f00 */
[----:B0----5:R-:W-:Y:S05]  /*3b60*/  CALL.REL.NOINC `($__internal_33_$__cuda_sm70_shflsync_bfly_p) ;  /* 0x0000092000007944 */ /* 0x021fea0003c00000 */
[----:B0-----:R-:W-:Y:S01]  /*3b70*/  HFMA2.MMA R131, -RZ, RZ, 0, 2.384185791015625e-07 ;  /* 0x00000004ff837435 */ /* 0x001fe200000001ff */
[----:B-1----:R-:W-:Y:S01]  /*3b80*/  FADD.FTZ R163, R163, R130 ;  /* 0x00000082a3a37221 */ /* 0x002fe20000010000 */
[----:B------:R-:W-:Y:S02]  /*3b90*/  MOV R130, 0x1f ;  /* 0x0000001f00827802 */ /* 0x000fe40000000f00 */
[----:B------:R-:W-:Y:S02]  /*3ba0*/  MOV R123, 0xffffffff ;  /* 0xffffffff007b7802 */ /* 0x000fe40000000f00 */
[----:B------:R-:W-:Y:S02]  /*3bb0*/  MOV R164, 0x3bd0 ;  /* 0x00003bd000a47802 */ /* 0x000fe40000000f00 */
[----:B------:R-:W-:Y:S05]  /*3bc0*/  CALL.REL.NOINC `($__internal_33_$__cuda_sm70_shflsync_bfly_p) ;  /* 0x000008c000007944 */ /* 0x000fea0003c00000 */
[----:B0-----:R-:W-:Y:S01]  /*3bd0*/  HFMA2.MMA R131, -RZ, RZ, 0, 4.76837158203125e-07 ;  /* 0x00000008ff837435 */ /* 0x001fe200000001ff */
[----:B-1----:R-:W-:Y:S01]  /*3be0*/  FADD.FTZ R163, R163, R130 ;  /* 0x00000082a3a37221 */ /* 0x002fe20000010000 */
[----:B------:R-:W-:Y:S02]  /*3bf0*/  MOV R130, 0x1f ;  /* 0x0000001f00827802 */ /* 0x000fe40000000f00 */
[----:B------:R-:W-:-:S02]  /*3c00*/  MOV R123, 0xffffffff ;  /* 0xffffffff007b7802 */ /* 0x000fc40000000f00 */
[----:B------:R-:W-:Y:S02]  /*3c10*/  MOV R164, 0x3c30 ;  /* 0x00003c3000a47802 */ /* 0x000fe40000000f00 */
[----:B------:R-:W-:Y:S05]  /*3c20*/  CALL.REL.NOINC `($__internal_33_$__cuda_sm70_shflsync_bfly_p) ;  /* 0x0000086000007944 */ /* 0x000fea0003c00000 */
[----:B0-----:R-:W-:Y:S01]  /*3c30*/  HFMA2.MMA R131, -RZ, RZ, 0, 9.5367431640625e-07 ;  /* 0x00000010ff837435 */ /* 0x001fe200000001ff */
[----:B-1----:R-:W-:Y:S01]  /*3c40*/  FADD.FTZ R163, R163, R130 ;  /* 0x00000082a3a37221 */ /* 0x002fe20000010000 */
[----:B------:R-:W-:Y:S02]  /*3c50*/  MOV R130, 0x1f ;  /* 0x0000001f00827802 */ /* 0x000fe40000000f00 */
[----:B------:R-:W-:Y:S02]  /*3c60*/  MOV R123, 0xffffffff ;  /* 0xffffffff007b7802 */ /* 0x000fe40000000f00 */
[----:B------:R-:W-:Y:S02]  /*3c70*/  MOV R164, 0x3c90 ;  /* 0x00003c9000a47802 */ /* 0x000fe40000000f00 */
[----:B------:R-:W-:Y:S05]  /*3c80*/  CALL.REL.NOINC `($__internal_33_$__cuda_sm70_shflsync_bfly_p) ;  /* 0x0000080000007944 */ /* 0x000fea0003c00000 */
[----:B-1----:R-:W-:Y:S01]  /*3c90*/  FADD.FTZ R130, R163, R130 ;  /* 0x00000082a3827221 */ /* 0x002fe20000010000 */
[----:B0-----:R-:W-:Y:S01]  /*3ca0*/  HFMA2.MMA R131, -RZ, RZ, 0, 5.9604644775390625e-08 ;  /* 0x00000001ff837435 */ /* 0x001fe200000001ff */
[----:B------:R-:W-:Y:S02]  /*3cb0*/  MOV R164, 0x4300 ;  /* 0x0000430000a47802 */ /* 0x000fe40000000f00 */
[----:B------:R-:W-:-:S04]  /*3cc0*/  FMUL.FTZ R162, R130, c[0x0][0x1e0] ;  /* 0x0000780082a27a20 */ /* 0x000fc80000410000 */
        /* <DEDUP_REMOVED lines=97> */
[----:B------:R-:W-:Y:S02]  /*42e0*/  MOV R123, 0xffffffff ;  /* 0xffffffff007b7802 */ /* 0x000fe40000000f00 */
[----:B------:R-:W-:Y:S05]  /*42f0*/  CALL.REL.NOINC `($__internal_33_$__cuda_sm70_shflsync_bfly_p) ;  /* 0x0000019000007944 */ /* 0x000fea0003c00000 */
[----:B0-----:R-:W-:Y:S01]  /*4300*/  HFMA2.MMA R131, -RZ, RZ, 0, 1.1920928955078125e-07 ;  /* 0x00000002ff837435 */ /* 0x001fe200000001ff */
[----:B-1----:R-:W-:Y:S01]  /*4310*/  FADD.FTZ R163, R163, R130 ;  /* 0x00000082a3a37221 */ /* 0x002fe20000010000 */
[----:B------:R-:W-:Y:S02]  /*4320*/  MOV R130, 0x1f ;  /* 0x0000001f00827802 */ /* 0x000fe40000000f00 */
[----:B------:R-:W-:Y:S02]  /*4330*/  MOV R123, 0xffffffff ;  /* 0xffffffff007b7802 */ /* 0x000fe40000000f00 */
[----:B------:R-:W-:Y:S02]  /*4340*/  MOV R164, 0x4360 ;  /* 0x0000436000a47802 */ /* 0x000fe40000000f00 */
[----:B------:R-:W-:Y:S05]  /*4350*/  CALL.REL.NOINC `($__internal_33_$__cuda_sm70_shflsync_bfly_p) ;  /* 0x0000013000007944 */ /* 0x000fea0003c00000 */
[----:B0-----:R-:W-:Y:S01]  /*4360*/  HFMA2.MMA R131, -RZ, RZ, 0, 2.384185791015625e-07 ;  /* 0x00000004ff837435 */ /* 0x001fe200000001ff */
[----:B-1----:R-:W-:Y:S01]  /*4370*/  FADD.FTZ R163, R163, R130 ;  /* 0x00000082a3a37221 */ /* 0x002fe20000010000 */
[----:B------:R-:W-:-:S02]  /*4380*/  MOV R130, 0x1f ;  /* 0x0000001f00827802 */ /* 0x000fc40000000f00 */
[----:B------:R-:W-:Y:S02]  /*4390*/  MOV R123, 0xffffffff ;  /* 0xffffffff007b7802 */ /* 0x000fe40000000f00 */
[----:B------:R-:W-:Y:S02]  /*43a0*/  MOV R164, 0x43c0 ;  /* 0x000043c000a47802 */ /* 0x000fe40000000f00 */
[----:B------:R-:W-:Y:S05]  /*43b0*/  CALL.REL.NOINC `($__internal_33_$__cuda_sm70_shflsync_bfly_p) ;  /* 0x000000d000007944 */ /* 0x000fea0003c00000 */
[----:B0-----:R-:W-:Y:S01]  /*43c0*/  HFMA2.MMA R131, -RZ, RZ, 0, 4.76837158203125e-07 ;  /* 0x00000008ff837435 */ /* 0x001fe200000001ff */
[----:B-1----:R-:W-:Y:S01]  /*43d0*/  FADD.FTZ R163, R163, R130 ;  /* 0x00000082a3a37221 */ /* 0x002fe20000010000 */
[----:B------:R-:W-:Y:S02]  /*43e0*/  MOV R130, 0x1f ;  /* 0x0000001f00827802 */ /* 0x000fe40000000f00 */
[----:B------:R-:W-:Y:S02]  /*43f0*/  MOV R123, 0xffffffff ;  /* 0xffffffff007b7802 */ /* 0x000fe40000000f00 */
[----:B------:R-:W-:Y:S02]  /*4400*/  MOV R164, 0x4420 ;  /* 0x0000442000a47802 */ /* 0x000fe40000000f00 */
[----:B------:R-:W-:Y:S05]  /*4410*/  CALL.REL.NOINC `($__internal_33_$__cuda_sm70_shflsync_bfly_p) ;  /* 0x0000007000007944 */ /* 0x000fea0003c00000 */
[----:B0-----:R-:W-:Y:S01]  /*4420*/  HFMA2.MMA R131, -RZ, RZ, 0, 9.5367431640625e-07 ;  /* 0x00000010ff837435 */ /* 0x001fe200000001ff */
[----:B-1----:R-:W-:Y:S01]  /*4430*/  FADD.FTZ R163, R163, R130 ;  /* 0x00000082a3a37221 */ /* 0x002fe20000010000 */
[----:B------:R-:W-:-:S02]  /*4440*/  MOV R130, 0x1f ;  /* 0x0000001f00827802 */ /* 0x000fc40000000f00 */
[----:B------:R-:W-:Y:S02]  /*4450*/  MOV R123, 0xffffffff ;  /* 0xffffffff007b7802 */ /* 0x000fe40000000f00 */
[----:B------:R-:W-:Y:S02]  /*4460*/  MOV R164, 0x4480 ;  /* 0x0000448000a47802 */ /* 0x000fe40000000f00 */
[----:B------:R-:W-:Y:S05]  /*4470*/  CALL.REL.NOINC `($__internal_33_$__cuda_sm70_shflsync_bfly_p) ;  /* 0x0000001000007944 */ /* 0x000fea0003c00000 */
[----:B01----:R-:W-:Y:S05]  /*4480*/  BRA `(.L_x_9504) ;  /* 0xffffe93000007947 */ /* 0x003fea000383ffff */
        .weak           $__internal_33_$__cuda_sm70_shflsync_bfly_p
        .type           $__internal_33_$__cuda_sm70_shflsync_bfly_p,@function
        .size           $__internal_33_$__cuda_sm70_shflsync_bfly_p,(.L_x_43093 - $__internal_33_$__cuda_sm70_shflsync_bfly_p)
$__internal_33_$__cuda_sm70_shflsync_bfly_p:
[----:B------:R-:W-:Y:S01]  /*4490*/  HFMA2.MMA R165, -RZ, RZ, 0, 0 ;  /* 0x00000000ffa57435 */ /* 0x000fe200000001ff */
[----:B------:R-:W-:Y:S04]  /*44a0*/  WARPSYNC R123 ;  /* 0x0000007b00007348 */ /* 0x000fe80003800000 */
[----:B------:R0:W1:Y:S01]  /*44b0*/  SHFL.BFLY PT, R130, R163, R131, R130 ;  /* 0x0c000083a3827389 */ /* 0x00006200000e0082 */
[----:B------:R-:W-:Y:S05]  /*44c0*/  RET.REL.NODEC R164 `(_ZN10layer_norm13ln_fwd_kernelINS_13Kernel_traitsIf13__nv_bfloat16S2_S2_fjLj1536ELj1ELj4ELj1ELj16ENS_18Kernel_traits_baseILj1536EfS2_S2_S2_fjLj128EEEEELb0ELb0ELb0ELb1EEEvNS_9FwdParamsE) ;  /* 0xffffbb30a4007950 */ /* 0x000fea0003c3ffff */
.L_x_9505:
        /* <DEDUP_REMOVED lines=11> */
.L_x_43093:


//--------------------- .text._ZN10layer_norm13ln_fwd_kernelINS_13Kernel_traitsIf13__nv_bfloat16S2_S2_fjLj1536ELj1ELj4ELj1ELj16ENS_18Kernel_traits_baseILj1536EfS2_S2_S2_fjLj128EEEEELb0ELb0ELb1ELb0EEEvNS_9FwdParamsE --------------------------
	.section	.text._ZN10layer_norm13ln_fwd_kernelINS_13Kernel_traitsIf13__nv_bfloat16S2_S2_fjLj1536ELj1ELj4ELj1ELj16ENS_18Kernel_traits_baseILj1536EfS2_S2_S2_fjLj128EEEEELb0ELb0ELb1ELb0EEEvNS_9FwdParamsE,"ax",@progbits
	.sectioninfo	@"SHI_REGISTERS=168"
	.align	128
        .global         _ZN10layer_norm13ln_fwd_kernelINS_13Kernel_traitsIf13__nv_bfloat16S2_S2_fjLj1536ELj1ELj4ELj1ELj16ENS_18Kernel_traits_baseILj1536EfS2_S2_S2_fjLj128EEEEELb0ELb0ELb1ELb0EEEvNS_9FwdParamsE
        .type           _ZN10layer_norm13ln_fwd_kernelINS_13Kernel_traitsIf13__nv_bfloat16S2_S2_fjLj1536ELj1ELj4ELj1ELj16ENS_18Kernel_traits_baseILj1536EfS2_S2_S2_fjLj128EEEEELb0ELb0ELb1ELb0EEEvNS_9FwdParamsE,@function
        .size           _ZN10layer_norm13ln_fwd_kernelINS_13Kernel_traitsIf13__nv_bfloat16S2_S2_fjLj1536ELj1ELj4ELj1ELj16ENS_18Kernel_traits_baseILj1536EfS2_S2_S2_fjLj128EEEEELb0ELb0ELb1ELb0EEEvNS_9FwdParamsE,(.L_x_43094 - _ZN10layer_norm13ln_fwd_kernelINS_13Kernel_traitsIf13__nv_bfloat16S2_S2_fjLj1536ELj1ELj4ELj1ELj16ENS_18Kernel_traits_baseILj1536EfS2_S2_S2_fjLj128EEEEELb0ELb0ELb1ELb0EEEvNS_9FwdParamsE)
        .other          _ZN10layer_norm13ln_fwd_kernelINS_13Kernel_traitsIf13__nv_bfloat16S2_S2_fjLj1536ELj1ELj4ELj1ELj16ENS_18Kernel_traits_baseILj1536EfS2_S2_S2_fjLj128EEEEELb0ELb0ELb1ELb0EEEvNS_9FwdParamsE,@"STO_CUDA_ENTRY STV_DEFAULT"
_ZN10layer_norm13ln_fwd_kernelINS_13Kernel_traitsIf13__nv_bfloat16S2_S2_fjLj1536ELj1ELj4ELj1ELj16ENS_18Kernel_traits_baseILj1536EfS2_S2_S2_fjLj128EEEEELb0ELb0ELb1ELb0EEEvNS_9FwdParamsE:
.text._ZN10layer_norm13ln_fwd_kernelINS_13Kernel_traitsIf13__nv_bfloat16S2_S2_fjLj1536ELj1ELj4ELj1ELj16ENS_18Kernel_traits_baseILj1536EfS2_S2_S2_fjLj128EEEEELb0ELb0ELb1ELb0EEEvNS_9FwdParamsE:
        /* <DEDUP_REMOVED lines=32> */
.L_x_9507:
[----:B-1----:R-:W-:Y:S05]  /*0200*/  BSYNC B0 ;  /* 0x0000000000007941 */ /* 0x002fea0003800000 */
.L_x_9506:
        /* <DEDUP_REMOVED lines=17> */
.L_x_9509:
[----:B------:R-:W-:Y:S05]  /*0320*/  BSYNC B0 ;  /* 0x0000000000007941 */ /* 0x000fea0003800000 */
.L_x_9508:
        /* <DEDUP_REMOVED lines=17> */
.L_x_9511:
[----:B------:R-:W-:Y:S05]  /*0440*/  BSYNC B0 ;  /* 0x0000000000007941 */ /* 0x000fea0003800000 */
.L_x_9510:
        /* <DEDUP_REMOVED lines=17> */
.L_x_9513:
[----:B------:R-:W-:Y:S05]  /*0560*/  BSYNC B0 ;  /* 0x0000000000007941 */ /* 0x000fea0003800000 */
.L_x_9512:
        /* <DEDUP_REMOVED lines=17> */
.L_x_9515:
[----:B------:R-:W-:Y:S05]  /*0680*/  BSYNC B0 ;  /* 0x0000000000007941 */ /* 0x000fea0003800000 */
.L_x_9514:
[----:B------:R-:W-:Y:S01]  /*0690*/  ISETP.GE.U32.AND P1, PT, R0, 0xc0, PT ;  /* 0x000000c00000780c */ /* 0x000fe20003f26070 */
[----:B------:R-:W-:Y:S01]  /*06a0*/  BSSY B0, `(.L_x_9516) ;  /* 0x0000012000007945 */ /* 0x000fe20003800000 */
[----:B0-----:R-:W-:-:S04]  /*06b0*/  SHF.R.U32.HI R2, RZ, 0x5, R7 ;  /* 0x00000005ff027819 */ /* 0x001fc80000011607 */
[----:B------:R-:W-:-:S07]  /*06c0*/  LEA R7, R9, R2, 0x2 ;  /* 0x0000000209077211 */ /* 0x000fce00078e10ff */
[----:B------:R-:W-:Y:S05]  /*06d0*/  @!P1 BRA `(.L_x_9517) ;  /* 0x000000e000009947 */ /* 0x000fea0003800000 */
[----:B------:R-:W-:Y:S01]  /*06e0*/  ISETP.NE.U32.AND P2, PT, RZ, c[0x0][0x218], PT ;  /* 0x00008600ff007a0c */ /* 0x000fe20003f45070 */
[----:B------:R-:W-:Y:S01]  /*06f0*/  CS2R R74, SRZ ;  /* 0x00000000004a7805 */ /* 0x000fe2000001ff00 */
[----:B------:R-:W-:Y:S01]  /*0700*/  MOV R3, 0x20 ;  /* 0x0000002000037802 */ /* 0x000fe20000000f00 */
        /* <DEDUP_REMOVED lines=10> */
[----:B------:R0:W5:Y:S02]  /*07b0*/  @P2 LDG.E.128 R76, [R4.64+0x10] ;  /* 0x00001004044c2981 */ /* 0x000164000c1e1d00 */
.L_x_9517:
[----:B------:R-:W-:Y:S05]  /*07c0*/  BSYNC B0 ;  /* 0x0000000000007941 */ /* 0x000fea0003800000 */
.L_x_9516:
[----:B------:R-:W-:-:S13]  /*07d0*/  ISETP.GE.AND P2, PT, R7, c[0x0][0x164], PT ;  /* 0x0000590007007a0c */ /* 0x000fda0003f46270 */
[----:B------:R-:W-:Y:S05]  /*07e0*/  @P2 EXIT ;  /* 0x000000000000294d */ /* 0x000fea0003800000 */
[----:B0-----:R-:W-:Y:S01]  /*07f0*/  MOV R2, R7 ;  /* 0x0000000700027202 */ /* 0x001fe20000000f00 */
[----:B------:R-:W-:Y:S02]  /*0800*/  ULDC.U8 UR6, c[0x0][0x1f0] ;  /* 0x00007c0000067ab9 */ /* 0x000fe40000000000 */
.L_x_9689:
[----:B------:R-:W-:-:S10]  /*0810*/  HFMA2.MMA R91, -RZ, RZ, 0, 2.384185791015625e-07 ;  /* 0x00000004ff5b7435 */ /* 0x000fd400000001ff */
[----:B------:R-:W-:-:S05]  /*0820*/  IMAD.WIDE R88, R2, R91, c[0x0][0x1d0] ;  /* 0x0000740002587625 */ /* 0x000fca00078e025b */
[----:B------:R0:W2:Y:S02]  /*0830*/  LDG.E R126, [R88.64] ;  /* 0x00000004587e7981 */ /* 0x0000a4000c1e1900 */
[----:B0-----:R-:W-:-:S05]  /*0840*/  IMAD.WIDE R88, R2, R91, c[0x0][0x1d8] ;  /* 0x0000760002587625 */ /* 0x001fca00078e025b */
[----:B-----5:R0:W5:Y:S01]  /*0850*/  LDG.E R164, [R88.64] ;  /* 0x0000000458a47981 */ /* 0x020162000c1e1900 */
[----:B------:R-:W-:Y:S01]  /*0860*/  IMAD R90, R2, c[0x0][0x168], RZ ;  /* 0x00005a00025a7a24 */ /* 0x000fe200078e02ff */
[----:B------:R-:W-:Y:S01]  /*0870*/  BSSY B0, `(.L_x_9518) ;  /* 0x0000079000007945 */ /* 0x000fe20003800000 */
[----:B------:R-:W-:Y:S01]  /*0880*/  MOV R127, RZ ;  /* 0x000000ff007f7202 */ /* 0x000fe20000000f00 */
[----:B------:R-:W1:Y:S01]  /*0890*/  S2R R125, SR_TID.X ;  /* 0x00000000007d7919 */ /* 0x000e620000002100 */
[----:B------:R-:W-:Y:S02]  /*08a0*/  SHF.R.S32.HI R165, RZ, 0x1f, R2 ;  /* 0x0000001fffa57819 */ /* 0x000fe40000011402 */
[----:B--2---:R-:W-:-:S13]  /*08b0*/  ISETP.GE.AND P2, PT, R126, 0x1, PT ;  /* 0x000000017e00780c */ /* 0x004fda0003f46270 */
[----:B------:R-:W-:-:S05]  /*08c0*/  @P2 IADD3 R91, R126, -0x1, RZ ;  /* 0xffffffff7e5b2810 */ /* 0x000fca0007ffe0ff */
[----:B------:R-:W-:Y:S01]  /*08d0*/  @P2 IMAD R115, R91, c[0x0][0x168], RZ ;  /* 0x00005a005b732a24 */ /* 0x000fe200078e02ff */
[----:B------:R-:W-:-:S04]  /*08e0*/  SHF.R.S32.HI R91, RZ, 0x1f, R90 ;  /* 0x0000001fff5b7819 */ /* 0x000fc8000001145a */
[----:B------:R-:W-:Y:S02]  /*08f0*/  @P2 SHF.R.S32.HI R124, RZ, 0x1f, R115 ;  /* 0x0000001fff7c2819 */ /* 0x000fe40000011473 */
[----:B------:R-:W-:Y:S02]  /*0900*/  LEA.HI R91, R91, R90, RZ, 0x3 ;  /* 0x0000005a5b5b7211 */ /* 0x000fe400078f18ff */
[----:B------:R-:W-:Y:S02]  /*0910*/  @P2 LEA.HI R124, R124, R115, RZ, 0x3 ;  /* 0x000000737c7c2211 */ /* 0x000fe400078f18ff */
[----:B-1----:R-:W-:-:S04]  /*0920*/  LOP3.LUT R90, R125, 0x1f, RZ, 0xc0, !PT ;  /* 0x0000001f7d5a7812 */ /* 0x002fc800078ec0ff */
[-C--:B------:R-:W-:Y:S02]  /*0930*/  LEA.HI.SX32 R115, R91, R90.reuse, 0x1d ;  /* 0x0000005a5b737211 */ /* 0x080fe400078feaff */
        /* <DEDUP_REMOVED lines=17> */
.L_x_9521:
[----:B0----5:R-:W-:Y:S02]  /*0a50*/  PRMT R3, RZ, 0x5410, R80 ;  /* 0x00005410ff037816 */ /* 0x021fe40000000050 */
[----:B------:R-:W-:-:S03]  /*0a60*/  @P3 PRMT R4, RZ, 0x5410, R84 ;  /* 0x00005410ff043816 */ /* 0x000fc60000000054 */
[----:B------:R-:W-:-:S04]  /*0a70*/  FMUL.FTZ R3, R3, c[0x0][0x1ec] ;  /* 0x00007b0003037a20 */ /* 0x000fc80000410000 */
[----:B------:R-:W-:Y:S02]  /*0a80*/  @P3 FADD.FTZ R3, R4, R3 ;  /* 0x0000000304033221 */ /* 0x000fe40000010000 */
.L_x_9522:
[----:B------:R-:W-:Y:S05]  /*0a90*/  BSYNC B1 ;  /* 0x0000000000017941 */ /* 0x000fea0003800000 */
.L_x_9520:
[----:B------:R-:W-:Y:S01]  /*0aa0*/  BSSY B1, `(.L_x_9523) ;  /* 0x000000a000017945 */ /* 0x000fe20003800000 */
[----:B------:R-:W-:Y:S05]  /*0ab0*/  @P4 BRA `(.L_x_9524) ;  /* 0x0000004000004947 */ /* 0x000fea0003800000 */
[----:B------:R-:W-:Y:S01]  /*0ac0*/  MOV R4, RZ ;  /* 0x000000ff00047202 */ /* 0x000fe20000000f00 */
[----:B------:R-:W-:Y:S05]  /*0ad0*/  @!P3 BRA `(.L_x_9525) ;  /* 0x000000600000b947 */ /* 0x000fea0003800000 */
[----:B-----5:R-:W-:Y:S01]  /*0ae0*/  PRMT R4, RZ, 0x7610, R84 ;  /* 0x00007610ff047816 */ /* 0x020fe20000000054 */
[----:B------:R-:W-:Y:S05]  /*0af0*/  BRA `(.L_x_9525) ;  /* 0x0000004000007947 */ /* 0x000fea0003800000 */
.L_x_9524:
[----:B-----5:R-:W-:Y:S02]  /*0b00*/  PRMT R4, RZ, 0x7610, R80 ;  /* 0x00007610ff047816 */ /* 0x020fe40000000050 */
[----:B------:R-:W-:-:S03]  /*0b10*/  @P3 PRMT R5, RZ, 0x7610, R84 ;  /* 0x00007610ff053816 */ /* 0x000fc60000000054 */
[----:B------:R-:W-:-:S04]  /*0b20*/  FMUL.FTZ R4, R4, c[0x0][0x1ec] ;  /* 0x00007b0004047a20 */ /* 0x000fc80000410000 */
[----:B------:R-:W-:Y:S02]  /*0b30*/  @P3 FADD.FTZ R4, R5, R4 ;  /* 0x0000000405043221 */ /* 0x000fe40000010000 */
.L_x_9525:
[----:B------:R-:W-:Y:S05]  /*0b40*/  BSYNC B1 ;  /* 0x0000000000017941 */ /* 0x000fea0003800000 */
.L_x_9523:
[----:B------:R-:W-:Y:S01]  /*0b50*/  BSSY B1, `(.L_x_9526) ;  /* 0x000000a000017945 */ /* 0x000fe20003800000 */
[----:B------:R-:W-:Y:S05]  /*0b60*/  @P4 BRA `(.L_x_9527) ;  /* 0x0000004000004947 */ /* 0x000fea0003800000 */
[----:B------:R-:W-:Y:S01]  /*0b70*/  HFMA2.MMA R5, -RZ, RZ, 0, 0 ;  /* 0x00000000ff057435 */ /* 0x000fe200000001ff */
[----:B------:R-:W-:Y:S05]  /*0b80*/  @!P3 BRA `(.L_x_9528) ;  /* 0x000000600000b947 */ /* 0x000fea0003800000 */
[----:B-----5:R-:W-:Y:S01]  /*0b90*/  PRMT R5, RZ, 0x5410, R85 ;  /* 0x00005410ff057816 */ /* 0x020fe20000000055 */
[----:B------:R-:W-:Y:S05]  /*0ba0*/  BRA `(.L_x_9528) ;  /* 0x0000004000007947 */ /* 0x000fea0003800000 */
.L_x_9527:
[----:B-----5:R-:W-:Y:S02]  /*0bb0*/  PRMT R5, RZ, 0x5410, R81 ;  /* 0x00005410ff057816 */ /* 0x020fe40000000051 */
[----:B------:R-:W-:-:S03]  /*0bc0*/  @P3 PRMT R6, RZ, 0x5410, R85 ;  /* 0x00005410ff063816 */ /* 0x000fc60000000055 */
[----:B------:R-:W-:-:S04]  /*0bd0*/  FMUL.FTZ R5, R5, c[0x0][0x1ec] ;  /* 0x00007b0005057a20 */ /* 0x000fc80000410000 */
[----:B------:R-:W-:Y:S02]  /*0be0*/  @P3 FADD.FTZ R5, R6, R5 ;  /* 0x0000000506053221 */ /* 0x000fe40000010000 */
.L_x_9528:
[----:B------:R-:W-:Y:S05]  /*0bf0*/  BSYNC B1 ;  /* 0x0000000000017941 */ /* 0x000fea0003800000 */
.L_x_9526:
[----:B------:R-:W-:Y:S01]  /*0c00*/  BSSY B1, `(.L_x_9529) ;  /* 0x000000a000017945 */ /* 0x000fe20003800000 */
[----:B------:R-:W-:Y:S05]  /*0c10*/  @P4 BRA `(.L_x_9530) ;  /* 0x0000004000004947 */ /* 0x000fea0003800000 */
[----:B------:R-:W-:Y:S01]  /*0c20*/  MOV R6, RZ ;  /* 0x000000ff00067202 */ /* 0x000fe20000000f00 */
[----:B------:R-:W-:Y:S05]  /*0c30*/  @!P3 BRA `(.L_x_9531) ;  /* 0x000000600000b947 */ /* 0x000fea0003800000 */
[----:B-----5:R-:W-:Y:S01]  /*0c40*/  PRMT R6, RZ, 0x7610, R85 ;  /* 0x00007610ff067816 */ /* 0x020fe20000000055 */
[----:B------:R-:W-:Y:S05]  /*0c50*/  BRA `(.L_x_9531) ;  /* 0x0000004000007947 */ /* 0x000fea0003800000 */
.L_x_9530:
[----:B-----5:R-:W-:Y:S02]  /*0c60*/  PRMT R6, RZ, 0x7610, R81 ;  /* 0x00007610ff067816 */ /* 0x020fe40000000051 */
[----:B------:R-:W-:-:S03]  /*0c70*/  @P3 PRMT R7, RZ, 0x7610, R85 ;  /* 0x00007610ff073816 */ /* 0x000fc60000000055 */
[----:B------:R-:W-:-:S04]  /*0c80*/  FMUL.FTZ R6, R6, c[0x0][0x1ec] ;  /* 0x00007b0006067a20 */ /* 0x000fc80000410000 */
[----:B------:R-:W-:Y:S02]  /*0c90*/  @P3 FADD.FTZ R6, R7, R6 ;  /* 0x0000000607063221 */ /* 0x000fe40000010000 */
.L_x_9531:
[----:B------:R-:W-:Y:S05]  /*0ca0*/  BSYNC B1 ;  /* 0x0000000000017941 */ /* 0x000fea0003800000 */
.L_x_9529:
[----:B------:R-:W-:Y:S01]  /*0cb0*/  BSSY B1, `(.L_x_9532) ;  /* 0x000000a000017945 */ /* 0x000fe20003800000 */
[----:B------:R-:W-:Y:S05]  /*0cc0*/  @P4 BRA `(.L_x_9533) ;  /* 0x0000004000004947 */ /* 0x000fea0003800000 */
[----:B------:R-:W-:Y:S01]  /*0cd0*/  HFMA2.MMA R7, -RZ, RZ, 0, 0 ;  /* 0x00000000ff077435 */ /* 0x000fe200000001ff */
[----:B------:R-:W-:Y:S05]  /*0ce0*/  @!P3 BRA `(.L_x_9534) ;  /* 0x000000600000b947 */ /* 0x000fea0003800000 */
[----:B-----5:R-:W-:Y:S01]  /*0cf0*/  PRMT R7, RZ, 0x5410, R86 ;  /* 0x00005410ff077816 */ /* 0x020fe20000000056 */
[----:B------:R-:W-:Y:S05]  /*0d00*/  BRA `(.L_x_9534) ;  /* 0x0000004000007947 */ /* 0x000fea0003800000 */
.L_x_9533:
[----:B-----5:R-:W-:Y:S02]  /*0d10*/  PRMT R7, RZ, 0x5410, R82 ;  /* 0x00005410ff077816 */ /* 0x020fe40000000052 */
[----:B------:R-:W-:-:S03]  /*0d20*/  @P3 PRMT R8, RZ, 0x5410, R86 ;  /* 0x00005410ff083816 */ /* 0x000fc60000000056 */
[----:B------:R-:W-:-:S04]  /*0d30*/  FMUL.FTZ R7, R7, c[0x0][0x1ec] ;  /* 0x00007b0007077a20 */ /* 0x000fc80000410000 */
[----:B------:R-:W-:Y:S02]  /*0d40*/  @P3 FADD.FTZ R7, R8, R7 ;  /* 0x0000000708073221 */ /* 0x000fe40000010000 */
.L_x_9534:
[----:B------:R-:W-:Y:S05]  /*0d50*/  BSYNC B1 ;  /* 0x0000000000017941 */ /* 0x000fea0003800000 */
.L_x_9532:
[----:B------:R-:W-:Y:S01]  /*0d60*/  BSSY B1, `(.L_x_9535) ;  /* 0x000000a000017945 */ /* 0x000fe20003800000 */
[----:B------:R-:W-:Y:S05]  /*0d70*/  @P4 BRA `(.L_x_9536) ;  /* 0x0000004000004947 */ /* 0x000fea0003800000 */
[----:B------:R-:W-:Y:S01]  /*0d80*/  MOV R8, RZ ;  /* 0x000000ff00087202 */ /* 0x000fe20000000f00 */
[----:B------:R-:W-:Y:S05]  /*0d90*/  @!P3 BRA `(.L_x_9537) ;  /* 0x000000600000b947 */ /* 0x000fea0003800000 */
[----:B-----5:R-:W-:Y:S01]  /*0da0*/  PRMT R8, RZ, 0x7610, R86 ;  /* 0x00007610ff087816 */ /* 0x020fe20000000056 */
[----:B------:R-:W-:Y:S05]  /*0db0*/  BRA `(.L_x_9537) ;  /* 0x0000004000007947 */ /* 0x000fea0003800000 */
.L_x_9536:
[----:B-----5:R-:W-:Y:S02]  /*0dc0*/  PRMT R8, RZ, 0x7610, R82 ;  /* 0x00007610ff087816 */ /* 0x020fe40000000052 */
[----:B------:R-:W-:-:S03]  /*0dd0*/  @P3 PRMT R9, RZ, 0x7610, R86 ;  /* 0x00007610ff093816 */ /* 0x000fc60000000056 */
[----:B------:R-:W-:-:S04]  /*0de0*/  FMUL.FTZ R8, R8, c[0x0][0x1ec] ;  /* 0x00007b0008087a20 */ /* 0x000fc80000410000 */
[----:B------:R-:W-:Y:S02]  /*0df0*/  @P3 FADD.FTZ R8, R9, R8 ;  /* 0x0000000809083221 */ /* 0x000fe40000010000 */
.L_x_9537:
[----:B------:R-:W-:Y:S05]  /*0e00*/  BSYNC B1 ;  /* 0x0000000000017941 */ /* 0x000fea0003800000 */
.L_x_9535:
[----:B------:R-:W-:Y:S01]  /*0e10*/  BSSY B1, `(.L_x_9538) ;  /* 0x000000a000017945 */ /* 0x000fe20003800000 */
[----:B------:R-:W-:Y:S05]  /*0e20*/  @P4 BRA `(.L_x_9539) ;  /* 0x0000004000004947 */ /* 0x000fea0003800000 */
[----:B------:R-:W-:Y:S01]  /*0e30*/  HFMA2.MMA R9, -RZ, RZ, 0, 0 ;  /* 0x00000000ff097435 */ /* 0x000fe200000001ff */
[----:B------:R-:W-:Y:S05]  /*0e40*/  @!P3 BRA `(.L_x_9540) ;  /* 0x000000600000b947 */ /* 0x000fea0003800000 */
[----:B-----5:R-:W-:Y:S01]  /*0e50*/  PRMT R9, RZ, 0x5410, R87 ;  /* 0x00005410ff097816 */ /* 0x020fe20000000057 */
[----:B------:R-:W-:Y:S05]  /*0e60*/  BRA `(.L_x_9540) ;  /* 0x0000004000007947 */ /* 0x000fea0003800000 */
.L_x_9539:
[----:B-----5:R-:W-:Y:S02]  /*0e70*/  PRMT R9, RZ, 0x5410, R83 ;  /* 0x00005410ff097816 */ /* 0x020fe40000000053 */
[----:B------:R-:W-:-:S03]  /*0e80*/  @P3 PRMT R10, RZ, 0x5410, R87 ;  /* 0x00005410ff0a3816 */ /* 0x000fc60000000057 */
[----:B------:R-:W-:-:S04]  /*0e90*/  FMUL.FTZ R9, R9, c[0x0][0x1ec] ;  /* 0x00007b0009097a20 */ /* 0x000fc80000410000 */
[----:B------:R-:W-:Y:S02]  /*0ea0*/  @P3 FADD.FTZ R9, R10, R9 ;  /* 0x000000090a093221 */ /* 0x000fe40000010000 */
.L_x_9540:
[----:B------:R-:W-:Y:S05]  /*0eb0*/  BSYNC B1 ;  /* 0x0000000000017941 */ /* 0x000fea0003800000 */
.L_x_9538:
[----:B------:R-:W-:Y:S01]  /*0ec0*/  BSSY B1, `(.L_x_9541) ;  /* 0x000000a000017945 */ /* 0x000fe20003800000 */
[----:B------:R-:W-:Y:S05]  /*0ed0*/  @P4 BRA `(.L_x_9542) ;  /* 0x0000004000004947 */ /* 0x000fea0003800000 */
[----:B------:R-:W-:Y:S01]  /*0ee0*/  MOV R10, RZ ;  /* 0x000000ff000a7202 */ /* 0x000fe20000000f00 */
[----:B------:R-:W-:Y:S05]  /*0ef0*/  @!P3 BRA `(.L_x_9543) ;  /* 0x000000600000b947 */ /* 0x000fea0003800000 */
[----:B-----5:R-:W-:Y:S01]  /*0f00*/  PRMT R10, RZ, 0x7610, R87 ;  /* 0x00007610ff0a7816 */ /* 0x020fe20000000057 */
[----:B------:R-:W-:Y:S05]  /*0f10*/  BRA `(.L_x_9543) ;  /* 0x0000004000007947 */ /* 0x000fea0003800000 */
.L_x_9542:
[----:B-----5:R-:W-:Y:S02]  /*0f20*/  PRMT R10, RZ, 0x7610, R83 ;  /* 0x00007610ff0a7816 */ /* 0x020fe40000000053 */
[----:B------:R-:W-:-:S03]  /*0f30*/  @P3 PRMT R89, RZ, 0x7610, R87 ;  /* 0x00007610ff593816 */ /* 0x000fc60000000057 */
[----:B------:R-:W-:-:S04]  /*0f40*/  FMUL.FTZ R10, R10, c[0x0][0x1ec] ;  /* 0x00007b000a0a7a20 */ /* 0x000fc80000410000 */
[----:B------:R-:W-:Y:S02]  /*0f50*/  @P3 FADD.FTZ R10, R89, R10 ;  /* 0x0000000a590a3221 */ /* 0x000fe40000010000 */
.L_x_9543:
[----:B------:R-:W-:Y:S05]  /*0f60*/  BSYNC B1 ;  /* 0x0000000000017941 */ /* 0x000fea0003800000 */
.L_x_9541:
        /* <DEDUP_REMOVED lines=9> */
.L_x_9519:
[----:B0-----:R-:W-:Y:S05]  /*1000*/  BSYNC B0 ;  /* 0x0000000000007941 */ /* 0x001fea0003800000 */
.L_x_9518:
        /* <DEDUP_REMOVED lines=18> */
.L_x_9547:
[----:B0----5:R-:W-:Y:S02]  /*1130*/  PRMT R11, RZ, 0x5410, R80 ;  /* 0x00005410ff0b7816 */ /* 0x021fe40000000050 */
[----:B------:R-:W-:-:S03]  /*1140*/  @P3 PRMT R12, RZ, 0x5410, R84 ;  /* 0x00005410ff0c3816 */ /* 0x000fc60000000054 */
[----:B------:R-:W-:-:S04]  /*1150*/  FMUL.FTZ R11, R11, c[0x0][0x1ec] ;  /* 0x00007b000b0b7a20 */ /* 0x000fc80000410000 */
[----:B------:R-:W-:Y:S02]  /*1160*/  @P3 FADD.FTZ R11, R12, R11 ;  /* 0x0000000b0c0b3221 */ /* 0x000fe40000010000 */
.L_x_9548:
[----:B------:R-:W-:Y:S05]  /*1170*/  BSYNC B1 ;  /* 0x0000000000017941 */ /* 0x000fea0003800000 */
.L_x_9546:
[----:B------:R-:W-:Y:S01]  /*1180*/  BSSY B1, `(.L_x_9549) ;  /* 0x000000a000017945 */ /* 0x000fe20003800000 */
[----:B------:R-:W-:Y:S05]  /*1190*/  @P4 BRA `(.L_x_9550) ;  /* 0x0000004000004947 */ /* 0x000fea0003800000 */
[----:B------:R-:W-:Y:S01]  /*11a0*/  MOV R12, RZ ;  /* 0x000000ff000c7202 */ /* 0x000fe20000000f00 */
[----:B------:R-:W-:Y:S05]  /*11b0*/  @!P3 BRA `(.L_x_9551) ;  /* 0x000000600000b947 */ /* 0x000fea0003800000 */
[----:B-----5:R-:W-:Y:S01]  /*11c0*/  PRMT R12, RZ, 0x7610, R84 ;  /* 0x00007610ff0c7816 */ /* 0x020fe20000000054 */
[----:B------:R-:W-:Y:S05]  /*11d0*/  BRA `(.L_x_9551) ;  /* 0x0000004000007947 */ /* 0x000fea0003800000 */
.L_x_9550:
[----:B-----5:R-:W-:Y:S02]  /*11e0*/  PRMT R12, RZ, 0x7610, R80 ;  /* 0x00007610ff0c7816 */ /* 0x020fe40000000050 */
[----:B------:R-:W-:-:S03]  /*11f0*/  @P3 PRMT R13, RZ, 0x7610, R84 ;  /* 0x00007610ff0d3816 */ /* 0x000fc60000000054 */
[----:B------:R-:W-:-:S04]  /*1200*/  FMUL.FTZ R12, R12, c[0x0][0x1ec] ;  /* 0x00007b000c0c7a20 */ /* 0x000fc80000410000 */
[----:B------:R-:W-:Y:S02]  /*1210*/  @P3 FADD.FTZ R12, R13, R12 ;  /* 0x0000000c0d0c3221 */ /* 0x000fe40000010000 */
.L_x_9551:
[----:B------:R-:W-:Y:S05]  /*1220*/  BSYNC B1 ;  /* 0x0000000000017941 */ /* 0x000fea0003800000 */
.L_x_9549:
[----:B------:R-:W-:Y:S01]  /*1230*/  BSSY B1, `(.L_x_9552) ;  /* 0x000000a000017945 */ /* 0x000fe20003800000 */
[----:B------:R-:W-:Y:S05]  /*1240*/  @P4 BRA `(.L_x_9553) ;  /* 0x0000004000004947 */ /* 0x000fea0003800000 */
[----:B------:R-:W-:Y:S01]  /*1250*/  HFMA2.MMA R13, -RZ, RZ, 0, 0 ;  /* 0x00000000ff0d7435 */ /* 0x000fe200000001ff */
[----:B------:R-:W-:Y:S05]  /*1260*/  @!P3 BRA `(.L_x_9554) ;  /* 0x000000600000b947 */ /* 0x000fea0003800000 */
[----:B-----5:R-:W-:Y:S01]  /*1270*/  PRMT R13, RZ, 0x5410, R85 ;  /* 0x00005410ff0d7816 */ /* 0x020fe20000000055 */
[----:B------:R-:W-:Y:S05]  /*1280*/  BRA `(.L_x_9554) ;  /* 0x0000004000007947 */ /* 0x000fea0003800000 */
.L_x_9553:
[----:B-----5:R-:W-:Y:S02]  /*1290*/  PRMT R13, RZ, 0x5410, R81 ;  /* 0x00005410ff0d7816 */ /* 0x020fe40000000051 */
[----:B------:R-:W-:-:S03]  /*12a0*/  @P3 PRMT R14, RZ, 0x5410, R85 ;  /* 0x00005410ff0e3816 */ /* 0x000fc60000000055 */
[----:B------:R-:W-:-:S04]  /*12b0*/  FMUL.FTZ R13, R13, c[0x0][0x1ec] ;  /* 0x00007b000d0d7a20 */ /* 0x000fc80000410000 */
[----:B------:R-:W-:Y:S02]  /*12c0*/  @P3 FADD.FTZ R13, R14, R13 ;  /* 0x0000000d0e0d3221 */ /* 0x000fe40000010000 */
.L_x_9554:
[----:B------:R-:W-:Y:S05]  /*12d0*/  BSYNC B1 ;  /* 0x0000000000017941 */ /* 0x000fea0003800000 */
.L_x_9552:
[----:B------:R-:W-:Y:S01]  /*12e0*/  BSSY B1, `(.L_x_9555) ;  /* 0x000000a000017945 */ /* 0x000fe20003800000 */
[----:B------:R-:W-:Y:S05]  /*12f0*/  @P4 BRA `(.L_x_9556) ;  /* 0x0000004000004947 */ /* 0x000fea0003800000 */
[----:B------:R-:W-:Y:S01]  /*1300*/  MOV R14, RZ ;  /* 0x000000ff000e7202 */ /* 0x000fe20000000f00 */
[----:B------:R-:W-:Y:S05]  /*1310*/  @!P3 BRA `(.L_x_9557) ;  /* 0x000000600000b947 */ /* 0x000fea0003800000 */
[----:B-----5:R-:W-:Y:S01]  /*1320*/  PRMT R14, RZ, 0x7610, R85 ;  /* 0x00007610ff0e7816 */ /* 0x020fe20000000055 */
[----:B------:R-:W-:Y:S05]  /*1330*/  BRA `(.L_x_9557) ;  /* 0x0000004000007947 */ /* 0x000fea0003800000 */
.L_x_9556:
[----:B-----5:R-:W-:Y:S02]  /*1340*/  PRMT R14, RZ, 0x7610, R81 ;  /* 0x00007610ff0e7816 */ /* 0x020fe40000000051 */
[----:B------:R-:W-:-:S03]  /*1350*/  @P3 PRMT R15, RZ, 0x7610, R85 ;  /* 0x00007610ff0f3816 */ /* 0x000fc60000000055 */
[----:B------:R-:W-:-:S04]  /*1360*/  FMUL.FTZ R14, R14, c[0x0][0x1ec] ;  /* 0x00007b000e0e7a20 */ /* 0x000fc80000410000 */
[----:B------:R-:W-:Y:S02]  /*1370*/  @P3 FADD.FTZ R14, R15, R14 ;  /* 0x0000000e0f0e3221 */ /* 0x000fe40000010000 */
.L_x_9557:
[----:B------:R-:W-:Y:S05]  /*1380*/  BSYNC B1 ;  /* 0x0000000000017941 */ /* 0x000fea0003800000 */
.L_x_9555:
[----:B------:R-:W-:Y:S01]  /*1390*/  BSSY B1, `(.L_x_9558) ;  /* 0x000000a000017945 */ /* 0x000fe20003800000 */
[----:B------:R-:W-:Y:S05]  /*13a0*/  @P4 BRA `(.L_x_9559) ;  /* 0x0000004000004947 */ /* 0x000fea0003800000 */
[----:B------:R-:W-:Y:S01]  /*13b0*/  HFMA2.MMA R15, -RZ, RZ, 0, 0 ;  /* 0x00000000ff0f7435 */ /* 0x000fe200000001ff */
[----:B------:R-:W-:Y:S05]  /*13c0*/  @!P3 BRA `(.L_x_9560) ;  /* 0x000000600000b947 */ /* 0x000fea0003800000 */
[----:B-----5:R-:W-:Y:S01]  /*13d0*/  PRMT R15, RZ, 0x5410, R86 ;  /* 0x00005410ff0f7816 */ /* 0x020fe20000000056 */
[----:B------:R-:W-:Y:S05]  /*13e0*/  BRA `(.L_x_9560) ;  /* 0x0000004000007947 */ /* 0x000fea0003800000 */
.L_x_9559:
[----:B-----5:R-:W-:Y:S02]  /*13f0*/  PRMT R15, RZ, 0x5410, R82 ;  /* 0x00005410ff0f7816 */ /* 0x020fe40000000052 */
[----:B------:R-:W-:-:S03]  /*1400*/  @P3 PRMT R16, RZ, 0x5410, R86 ;  /* 0x00005410ff103816 */ /* 0x000fc60000000056 */
[----:B------:R-:W-:-:S04]  /*1410*/  FMUL.FTZ R15, R15, c[0x0][0x1ec] ;  /* 0x00007b000f0f7a20 */ /* 0x000fc80000410000 */
[----:B------:R-:W-:Y:S02]  /*1420*/  @P3 FADD.FTZ R15, R16, R15 ;  /* 0x0000000f100f3221 */ /* 0x000fe40000010000 */
.L_x_9560:
[----:B------:R-:W-:Y:S05]  /*1430*/  BSYNC B1 ;  /* 0x0000000000017941 */ /* 0x000fea0003800000 */
.L_x_9558:
[----:B------:R-:W-:Y:S01]  /*1440*/  BSSY B1, `(.L_x_9561) ;  /* 0x000000a000017945 */ /* 0x000fe20003800000 */
[----:B------:R-:W-:Y:S05]  /*1450*/  @P4 BRA `(.L_x_9562) ;  /* 0x0000004000004947 */ /* 0x000fea0003800000 */
[----:B------:R-:W-:Y:S01]  /*1460*/  MOV R16, RZ ;  /* 0x000000ff00107202 */ /* 0x000fe20000000f00 */
[----:B------:R-:W-:Y:S05]  /*1470*/  @!P3 BRA `(.L_x_9563) ;  /* 0x000000600000b947 */ /* 0x000fea0003800000 */
[----:B-----5:R-:W-:Y:S01]  /*1480*/  PRMT R16, RZ, 0x7610, R86 ;  /* 0x00007610ff107816 */ /* 0x020fe20000000056 */
[----:B------:R-:W-:Y:S05]  /*1490*/  BRA `(.L_x_9563) ;  /* 0x0000004000007947 */ /* 0x000fea0003800000 */
.L_x_9562:
[----:B-----5:R-:W-:Y:S02]  /*14a0*/  PRMT R16, RZ, 0x7610, R82 ;  /* 0x00007610ff107816 */ /* 0x020fe40000000052 */
[----:B------:R-:W-:-:S03]  /*14b0*/  @P3 PRMT R17, RZ, 0x7610, R86 ;  /* 0x00007610ff113816 */ /* 0x000fc60000000056 */
[----:B------:R-:W-:-:S04]  /*14c0*/  FMUL.FTZ R16, R16, c[0x0][0x1ec] ;  /* 0x00007b0010107a20 */ /* 0x000fc80000410000 */
[----:B------:R-:W-:Y:S02]  /*14d0*/  @P3 FADD.FTZ R16, R17, R16 ;  /* 0x0000001011103221 */ /* 0x000fe40000010000 */
.L_x_9563:
[----:B------:R-:W-:Y:S05]  /*14e0*/  BSYNC B1 ;  /* 0x0000000000017941 */ /* 0x000fea0003800000 */
.L_x_9561:
[----:B------:R-:W-:Y:S01]  /*14f0*/  BSSY B1, `(.L_x_9564) ;  /* 0x000000a000017945 */ /* 0x000fe20003800000 */
[----:B------:R-:W-:Y:S05]  /*1500*/  @P4 BRA `(.L_x_9565) ;  /* 0x0000004000004947 */ /* 0x000fea0003800000 */
[----:B------:R-:W-:Y:S01]  /*1510*/  HFMA2.MMA R17, -RZ, RZ, 0, 0 ;  /* 0x00000000ff117435 */ /* 0x000fe200000001ff */
[----:B------:R-:W-:Y:S05]  /*1520*/  @!P3 BRA `(.L_x_9566) ;  /* 0x000000600000b947 */ /* 0x000fea0003800000 */
[----:B-----5:R-:W-:Y:S01]  /*1530*/  PRMT R17, RZ, 0x5410, R87 ;  /* 0x00005410ff117816 */ /* 0x020fe20000000057 */
[----:B------:R-:W-:Y:S05]  /*1540*/  BRA `(.L_x_9566) ;  /* 0x0000004000007947 */ /* 0x000fea0003800000 */
.L_x_9565:
[----:B-----5:R-:W-:Y:S02]  /*1550*/  PRMT R17, RZ, 0x5410, R83 ;  /* 0x00005410ff117816 */ /* 0x020fe40000000053 */
[----:B------:R-:W-:-:S03]  /*1560*/  @P3 PRMT R18, RZ, 0x5410, R87 ;  /* 0x00005410ff123816 */ /* 0x000fc60000000057 */
[----:B------:R-:W-:-:S04]  /*1570*/  FMUL.FTZ R17, R17, c[0x0][0x1ec] ;  /* 0x00007b0011117a20 */ /* 0x000fc80000410000 */
[----:B------:R-:W-:Y:S02]  /*1580*/  @P3 FADD.FTZ R17, R18, R17 ;  /* 0x0000001112113221 */ /* 0x000fe40000010000 */
.L_x_9566:
[----:B------:R-:W-:Y:S05]  /*1590*/  BSYNC B1 ;  /* 0x0000000000017941 */ /* 0x000fea0003800000 */
.L_x_9564:
[----:B------:R-:W-:Y:S01]  /*15a0*/  BSSY B1, `(.L_x_9567) ;  /* 0x000000a000017945 */ /* 0x000fe20003800000 */
[----:B------:R-:W-:Y:S05]  /*15b0*/  @P4 BRA `(.L_x_9568) ;  /* 0x0000004000004947 */ /* 0x000fea0003800000 */
[----:B------:R-:W-:Y:S01]  /*15c0*/  MOV R18, RZ ;  /* 0x000000ff00127202 */ /* 0x000fe20000000f00 */
[----:B------:R-:W-:Y:S05]  /*15d0*/  @!P3 BRA `(.L_x_9569) ;  /* 0x000000600000b947 */ /* 0x000fea0003800000 */
[----:B-----5:R-:W-:Y:S01]  /*15e0*/  PRMT R18, RZ, 0x7610, R87 ;  /* 0x00007610ff127816 */ /* 0x020fe20000000057 */
[----:B------:R-:W-:Y:S05]  /*15f0*/  BRA `(.L_x_9569) ;  /* 0x0000004000007947 */ /* 0x000fea0003800000 */
.L_x_9568:
[----:B-----5:R-:W-:Y:S02]  /*1600*/  PRMT R18, RZ, 0x7610, R83 ;  /* 0x00007610ff127816 */ /* 0x020fe40000000053 */
[----:B------:R-:W-:-:S03]  /*1610*/  @P3 PRMT R89, RZ, 0x7610, R87 ;  /* 0x00007610ff593816 */ /* 0x000fc60000000057 */
[----:B------:R-:W-:-:S04]  /*1620*/  FMUL.FTZ R18, R18, c[0x0][0x1ec] ;  /* 0x00007b0012127a20 */ /* 0x000fc80000410000 */
[----:B------:R-:W-:Y:S02]  /*1630*/  @P3 FADD.FTZ R18, R89, R18 ;  /* 0x0000001259123221 */ /* 0x000fe40000010000 */
.L_x_9569:
[----:B------:R-:W-:Y:S05]  /*1640*/  BSYNC B1 ;  /* 0x0000000000017941 */ /* 0x000fea0003800000 */
.L_x_9567:
        /* <DEDUP_REMOVED lines=9> */
.L_x_9545:
[----:B------:R-:W-:Y:S05]  /*16e0*/  BSYNC B0 ;  /* 0x0000000000007941 */ /* 0x000fea0003800000 */
.L_x_9544:
        /* <DEDUP_REMOVED lines=18> */
.L_x_9573:
[----:B-1---5:R-:W-:Y:S02]  /*1810*/  PRMT R19, RZ, 0x5410, R80 ;  /* 0x00005410ff137816 */ /* 0x022fe40000000050 */
[----:B------:R-:W-:-:S03]  /*1820*/  @P3 PRMT R20, RZ, 0x5410, R84 ;  /* 0x00005410ff143816 */ /* 0x000fc60000000054 */
[----:B------:R-:W-:-:S04]  /*1830*/  FMUL.FTZ R19, R19, c[0x0][0x1ec] ;  /* 0x00007b0013137a20 */ /* 0x000fc80000410000 */
[----:B------:R-:W-:Y:S02]  /*1840*/  @P3 FADD.FTZ R19, R20, R19 ;  /* 0x0000001314133221 */ /* 0x000fe40000010000 */
.L_x_9574:
[----:B------:R-:W-:Y:S05]  /*1850*/  BSYNC B1 ;  /* 0x0000000000017941 */ /* 0x000fea0003800000 */
.L_x_9572:
[----:B------:R-:W-:Y:S01]  /*1860*/  BSSY B1, `(.L_x_9575) ;  /* 0x000000a000017945 */ /* 0x000fe20003800000 */
[----:B------:R-:W-:Y:S05]  /*1870*/  @P4 BRA `(.L_x_9576) ;  /* 0x0000004000004947 */ /* 0x000fea0003800000 */
[----:B------:R-:W-:Y:S01]  /*1880*/  MOV R20, RZ ;  /* 0x000000ff00147202 */ /* 0x000fe20000000f00 */
[----:B------:R-:W-:Y:S05]  /*1890*/  @!P3 BRA `(.L_x_9577) ;  /* 0x000000600000b947 */ /* 0x000fea0003800000 */
[----:B-----5:R-:W-:Y:S01]  /*18a0*/  PRMT R20, RZ, 0x7610, R84 ;  /* 0x00007610ff147816 */ /* 0x020fe20000000054 */
[----:B------:R-:W-:Y:S05]  /*18b0*/  BRA `(.L_x_9577) ;  /* 0x0000004000007947 */ /* 0x000fea0003800000 */
.L_x_9576:
[----:B-----5:R-:W-:Y:S02]  /*18c0*/  PRMT R20, RZ, 0x7610, R80 ;  /* 0x00007610ff147816 */ /* 0x020fe40000000050 */
[----:B------:R-:W-:-:S03]  /*18d0*/  @P3 PRMT R21, RZ, 0x7610, R84 ;  /* 0x00007610ff153816 */ /* 0x000fc60000000054 */
[----:B------:R-:W-:-:S04]  /*18e0*/  FMUL.FTZ R20, R20, c[0x0][0x1ec] ;  /* 0x00007b0014147a20 */ /* 0x000fc80000410000 */
[----:B------:R-:W-:Y:S02]  /*18f0*/  @P3 FADD.FTZ R20, R21, R20 ;  /* 0x0000001415143221 */ /* 0x000fe40000010000 */
.L_x_9577:
[----:B------:R-:W-:Y:S05]  /*1900*/  BSYNC B1 ;  /* 0x0000000000017941 */ /* 0x000fea0003800000 */
.L_x_9575:
[----:B------:R-:W-:Y:S01]  /*1910*/  BSSY B1, `(.L_x_9578) ;  /* 0x000000a000017945 */ /* 0x000fe20003800000 */
[----:B------:R-:W-:Y:S05]  /*1920*/  @P4 BRA `(.L_x_9579) ;  /* 0x0000004000004947 */ /* 0x000fea0003800000 */
[----:B------:R-:W-:Y:S01]  /*1930*/  HFMA2.MMA R21, -RZ, RZ, 0, 0 ;  /* 0x00000000ff157435 */ /* 0x000fe200000001ff */
[----:B------:R-:W-:Y:S05]  /*1940*/  @!P3 BRA `(.L_x_9580) ;  /* 0x000000600000b947 */ /* 0x000fea0003800000 */
[----:B-----5:R-:W-:Y:S01]  /*1950*/  PRMT R21, RZ, 0x5410, R85 ;  /* 0x00005410ff157816 */ /* 0x020fe20000000055 */
[----:B------:R-:W-:Y:S05]  /*1960*/  BRA `(.L_x_9580) ;  /* 0x0000004000007947 */ /* 0x000fea0003800000 */
.L_x_9579:
[----:B-----5:R-:W-:Y:S02]  /*1970*/  PRMT R21, RZ, 0x5410, R81 ;  /* 0x00005410ff157816 */ /* 0x020fe40000000051 */
[----:B------:R-:W-:-:S03]  /*1980*/  @P3 PRMT R22, RZ, 0x5410, R85 ;  /* 0x00005410ff163816 */ /* 0x000fc60000000055 */
[----:B------:R-:W-:-:S04]  /*1990*/  FMUL.FTZ R21, R21, c[0x0][0x1ec] ;  /* 0x00007b0015157a20 */ /* 0x000fc80000410000 */
[----:B------:R-:W-:Y:S02]  /*19a0*/  @P3 FADD.FTZ R21, R22, R21 ;  /* 0x0000001516153221 */ /* 0x000fe40000010000 */
.L_x_9580:
[----:B------:R-:W-:Y:S05]  /*19b0*/  BSYNC B1 ;  /* 0x0000000000017941 */ /* 0x000fea0003800000 */
.L_x_9578:
[----:B------:R-:W-:Y:S01]  /*19c0*/  BSSY B1, `(.L_x_9581) ;  /* 0x000000a000017945 */ /* 0x000fe20003800000 */
[----:B------:R-:W-:Y:S05]  /*19d0*/  @P4 BRA `(.L_x_9582) ;  /* 0x0000004000004947 */ /* 0x000fea0003800000 */
[----:B------:R-:W-:Y:S01]  /*19e0*/  MOV R22, RZ ;  /* 0x000000ff00167202 */ /* 0x000fe20000000f00 */
[----:B------:R-:W-:Y:S05]  /*19f0*/  @!P3 BRA `(.L_x_9583) ;  /* 0x000000600000b947 */ /* 0x000fea0003800000 */
[----:B-----5:R-:W-:Y:S01]  /*1a00*/  PRMT R22, RZ, 0x7610, R85 ;  /* 0x00007610ff167816 */ /* 0x020fe20000000055 */
[----:B------:R-:W-:Y:S05]  /*1a10*/  BRA `(.L_x_9583) ;  /* 0x0000004000007947 */ /* 0x000fea0003800000 */
.L_x_9582:
[----:B-----5:R-:W-:Y:S02]  /*1a20*/  PRMT R22, RZ, 0x7610, R81 ;  /* 0x00007610ff167816 */ /* 0x020fe40000000051 */
[----:B------:R-:W-:-:S03]  /*1a30*/  @P3 PRMT R23, RZ, 0x7610, R85 ;  /* 0x00007610ff173816 */ /* 0x000fc60000000055 */
[----:B------:R-:W-:-:S04]  /*1a40*/  FMUL.FTZ R22, R22, c[0x0][0x1ec] ;  /* 0x00007b0016167a20 */ /* 0x000fc80000410000 */
[----:B------:R-:W-:Y:S02]  /*1a50*/  @P3 FADD.FTZ R22, R23, R22 ;  /* 0x0000001617163221 */ /* 0x000fe40000010000 */
.L_x_9583:
[----:B------:R-:W-:Y:S05]  /*1a60*/  BSYNC B1 ;  /* 0x0000000000017941 */ /* 0x000fea0003800000 */
.L_x_9581:
[----:B------:R-:W-:Y:S01]  /*1a70*/  BSSY B1, `(.L_x_9584) ;  /* 0x000000a000017945 */ /* 0x000fe20003800000 */
[----:B------:R-:W-:Y:S05]  /*1a80*/  @P4 BRA `(.L_x_9585) ;  /* 0x0000004000004947 */ /* 0x000fea0003800000 */
[----:B------:R-:W-:Y:S01]  /*1a90*/  HFMA2.MMA R23, -RZ, RZ, 0, 0 ;  /* 0x00000000ff177435 */ /* 0x000fe200000001ff */
[----:B------:R-:W-:Y:S05]  /*1aa0*/  @!P3 BRA `(.L_x_9586) ;  /* 0x000000600000b947 */ /* 0x000fea0003800000 */
[----:B-----5:R-:W-:Y:S01]  /*1ab0*/  PRMT R23, RZ, 0x5410, R86 ;  /* 0x00005410ff177816 */ /* 0x020fe20000000056 */
[----:B------:R-:W-:Y:S05]  /*1ac0*/  BRA `(.L_x_9586) ;  /* 0x0000004000007947 */ /* 0x000fea0003800000 */
.L_x_9585:
[----:B-----5:R-:W-:Y:S02]  /*1ad0*/  PRMT R23, RZ, 0x5410, R82 ;  /* 0x00005410ff177816 */ /* 0x020fe40000000052 */
[----:B------:R-:W-:-:S03]  /*1ae0*/  @P3 PRMT R24, RZ, 0x5410, R86 ;  /* 0x00005410ff183816 */ /* 0x000fc60000000056 */
[----:B------:R-:W-:-:S04]  /*1af0*/  FMUL.FTZ R23, R23, c[0x0][0x1ec] ;  /* 0x00007b0017177a20 */ /* 0x000fc80000410000 */
[----:B------:R-:W-:Y:S02]  /*1b00*/  @P3 FADD.FTZ R23, R24, R23 ;  /* 0x0000001718173221 */ /* 0x000fe40000010000 */
.L_x_9586:
[----:B------:R-:W-:Y:S05]  /*1b10*/  BSYNC B1 ;  /* 0x0000000000017941 */ /* 0x000fea0003800000 */
.L_x_9584:
[----:B------:R-:W-:Y:S01]  /*1b20*/  BSSY B1, `(.L_x_9587) ;  /* 0x000000a000017945 */ /* 0x000fe20003800000 */
[----:B------:R-:W-:Y:S05]  /*1b30*/  @P4 BRA `(.L_x_9588) ;  /* 0x0000004000004947 */ /* 0x000fea0003800000 */
[----:B------:R-:W-:Y:S01]  /*1b40*/  MOV R24, RZ ;  /* 0x000000ff00187202 */ /* 0x000fe20000000f00 */
[----:B------:R-:W-:Y:S05]  /*1b50*/  @!P3 BRA `(.L_x_9589) ;  /* 0x000000600000b947 */ /* 0x000fea0003800000 */
[----:B-----5:R-:W-:Y:S01]  /*1b60*/  PRMT R24, RZ, 0x7610, R86 ;  /* 0x00007610ff187816 */ /* 0x020fe20000000056 */
[----:B------:R-:W-:Y:S05]  /*1b70*/  BRA `(.L_x_9589) ;  /* 0x0000004000007947 */ /* 0x000fea0003800000 */
.L_x_9588:
[----:B-----5:R-:W-:Y:S02]  /*1b80*/  PRMT R24, RZ, 0x7610, R82 ;  /* 0x00007610ff187816 */ /* 0x020fe40000000052 */
[----:B------:R-:W-:-:S03]  /*1b90*/  @P3 PRMT R25, RZ, 0x7610, R86 ;  /* 0x00007610ff193816 */ /* 0x000fc60000000056 */
[----:B------:R-:W-:-:S04]  /*1ba0*/  FMUL.FTZ R24, R24, c[0x0][0x1ec] ;  /* 0x00007b0018187a20 */ /* 0x000fc80000410000 */
[----:B------:R-:W-:Y:S02]  /*1bb0*/  @P3 FADD.FTZ R24, R25, R24 ;  /* 0x0000001819183221 */ /* 0x000fe40000010000 */
.L_x_9589:
[----:B------:R-:W-:Y:S05]  /*1bc0*/  BSYNC B1 ;  /* 0x0000000000017941 */ /* 0x000fea0003800000 */
.L_x_9587:
[----:B------:R-:W-:Y:S01]  /*1bd0*/  BSSY B1, `(.L_x_9590) ;  /* 0x000000a000017945 */ /* 0x000fe20003800000 */
[----:B------:R-:W-:Y:S05]  /*1be0*/  @P4 BRA `(.L_x_9591) ;  /* 0x0000004000004947 */ /* 0x000fea0003800000 */
[----:B------:R-:W-:Y:S01]  /*1bf0*/  HFMA2.MMA R25, -RZ, RZ, 0, 0 ;  /* 0x00000000ff197435 */ /* 0x000fe200000001ff */
[----:B------:R-:W-:Y:S05]  /*1c00*/  @!P3 BRA `(.L_x_9592) ;  /* 0x000000600000b947 */ /* 0x000fea0003800000 */
[----:B-----5:R-:W-:Y:S01]  /*1c10*/  PRMT R25, RZ, 0x5410, R87 ;  /* 0x00005410ff197816 */ /* 0x020fe20000000057 */
[----:B------:R-:W-:Y:S05]  /*1c20*/  BRA `(.L_x_9592) ;  /* 0x0000004000007947 */ /* 0x000fea0003800000 */
.L_x_9591:
[----:B-----5:R-:W-:Y:S02]  /*1c30*/  PRMT R25, RZ, 0x5410, R83 ;  /* 0x00005410ff197816 */ /* 0x020fe40000000053 */
[----:B------:R-:W-:-:S03]  /*1c40*/  @P3 PRMT R26, RZ, 0x5410, R87 ;  /* 0x00005410ff1a3816 */ /* 0x000fc60000000057 */
[----:B------:R-:W-:-:S04]  /*1c50*/  FMUL.FTZ R25, R25, c[0x0][0x1ec] ;  /* 0x00007b0019197a20 */ /* 0x000fc80000410000 */
[----:B------:R-:W-:Y:S02]  /*1c60*/  @P3 FADD.FTZ R25, R26, R25 ;  /* 0x000000191a193221 */ /* 0x000fe40000010000 */
.L_x_9592:
[----:B------:R-:W-:Y:S05]  /*1c70*/  BSYNC B1 ;  /* 0x0000000000017941 */ /* 0x000fea0003800000 */
.L_x_9590:
[----:B------:R-:W-:Y:S01]  /*1c80*/  BSSY B1, `(.L_x_9593) ;  /* 0x000000a000017945 */ /* 0x000fe20003800000 */
[----:B------:R-:W-:Y:S05]  /*1c90*/  @P4 BRA `(.L_x_9594) ;  /* 0x0000004000004947 */ /* 0x000fea0003800000 */
[----:B------:R-:W-:Y:S01]  /*1ca0*/  MOV R26, RZ ;  /* 0x000000ff001a7202 */ /* 0x000fe20000000f00 */
[----:B------:R-:W-:Y:S05]  /*1cb0*/  @!P3 BRA `(.L_x_9595) ;  /* 0x000000600000b947 */ /* 0x000fea0003800000 */
[----:B-----5:R-:W-:Y:S01]  /*1cc0*/  PRMT R26, RZ, 0x7610, R87 ;  /* 0x00007610ff1a7816 */ /* 0x020fe20000000057 */
[----:B------:R-:W-:Y:S05]  /*1cd0*/  BRA `(.L_x_9595) ;  /* 0x0000004000007947 */ /* 0x000fea0003800000 */
.L_x_9594:
[----:B-----5:R-:W-:Y:S02]  /*1ce0*/  PRMT R26, RZ, 0x7610, R83 ;  /* 0x00007610ff1a7816 */ /* 0x020fe40000000053 */
[----:B0-----:R-:W-:-:S03]  /*1cf0*/  @P3 PRMT R89, RZ, 0x7610, R87 ;  /* 0x00007610ff593816 */ /* 0x001fc60000000057 */
[----:B------:R-:W-:-:S04]  /*1d00*/  FMUL.FTZ R26, R26, c[0x0][0x1ec] ;  /* 0x00007b001a1a7a20 */ /* 0x000fc80000410000 */
[----:B------:R-:W-:Y:S02]  /*1d10*/  @P3 FADD.FTZ R26, R89, R26 ;  /* 0x0000001a591a3221 */ /* 0x000fe40000010000 */
.L_x_9595:
[----:B------:R-:W-:Y:S05]  /*1d20*/  BSYNC B1 ;  /* 0x0000000000017941 */ /* 0x000fea0003800000 */
.L_x_9593:
[----:B0-----:R-:W-:Y:S01]  /*1d30*/  HFMA2.MMA R124, -RZ, RZ, 0, 9.5367431640625e-07 ;  /* 0x00000010ff7c7435 */ /* 0x001fe200000001ff */
        /* <DEDUP_REMOVED lines=8> */
.L_x_9571:
[----:B------:R-:W-:Y:S05]  /*1dc0*/  BSYNC B0 ;  /* 0x0000000000007941 */ /* 0x000fea0003800000 */
.L_x_9570:
        /* <DEDUP_REMOVED lines=18> */
.L_x_9599:
[----:B0----5:R-:W-:Y:S02]  /*1ef0*/  PRMT R27, RZ, 0x5410, R80 ;  /* 0x00005410ff1b7816 */ /* 0x021fe40000000050 */
[----:B------:R-:W-:-:S03]  /*1f00*/  @P3 PRMT R88, RZ, 0x5410, R84 ;  /* 0x00005410ff583816 */ /* 0x000fc60000000054 */
[----:B------:R-:W-:-:S04]  /*1f10*/  FMUL.FTZ R27, R27, c[0x0][0x1ec] ;  /* 0x00007b001b1b7a20 */ /* 0x000fc80000410000 */
[----:B------:R-:W-:Y:S02]  /*1f20*/  @P3 FADD.FTZ R27, R88, R27 ;  /* 0x0000001b581b3221 */ /* 0x000fe40000010000 */
.L_x_9600:
[----:B------:R-:W-:Y:S05]  /*1f30*/  BSYNC B1 ;  /* 0x0000000000017941 */ /* 0x000fea0003800000 */
.L_x_9598:
[----:B------:R-:W-:Y:S01]  /*1f40*/  BSSY B1, `(.L_x_9601) ;  /* 0x000000a000017945 */ /* 0x000fe20003800000 */
[----:B------:R-:W-:Y:S05]  /*1f50*/  @P4 BRA `(.L_x_9602) ;  /* 0x0000004000004947 */ /* 0x000fea0003800000 */
[----:B------:R-:W-:Y:S01]  /*1f60*/  MOV R92, RZ ;  /* 0x000000ff005c7202 */ /* 0x000fe20000000f00 */
[----:B------:R-:W-:Y:S05]  /*1f70*/  @!P3 BRA `(.L_x_9603) ;  /* 0x000000600000b947 */ /* 0x000fea0003800000 */
[----:B-----5:R-:W-:Y:S01]  /*1f80*/  PRMT R92, RZ, 0x7610, R84 ;  /* 0x00007610ff5c7816 */ /* 0x020fe20000000054 */
[----:B------:R-:W-:Y:S05]  /*1f90*/  BRA `(.L_x_9603) ;  /* 0x0000004000007947 */ /* 0x000fea0003800000 */
.L_x_9602:
[----:B-----5:R-:W-:Y:S02]  /*1fa0*/  PRMT R92, RZ, 0x7610, R80 ;  /* 0x00007610ff5c7816 */ /* 0x020fe40000000050 */
[----:B------:R-:W-:-:S03]  /*1fb0*/  @P3 PRMT R89, RZ, 0x7610, R84 ;  /* 0x00007610ff593816 */ /* 0x000fc60000000054 */
[----:B------:R-:W-:-:S04]  /*1fc0*/  FMUL.FTZ R92, R92, c[0x0][0x1ec] ;  /* 0x00007b005c5c7a20 */ /* 0x000fc80000410000 */
[----:B------:R-:W-:Y:S02]  /*1fd0*/  @P3 FADD.FTZ R92, R89, R92 ;  /* 0x0000005c595c3221 */ /* 0x000fe40000010000 */
.L_x_9603:
[----:B------:R-:W-:Y:S05]  /*1fe0*/  BSYNC B1 ;  /* 0x0000000000017941 */ /* 0x000fea0003800000 */
.L_x_9601:
[----:B------:R-:W-:Y:S01]  /*1ff0*/  BSSY B1, `(.L_x_9604) ;  /* 0x000000a000017945 */ /* 0x000fe20003800000 */
[----:B------:R-:W-:Y:S05]  /*2000*/  @P4 BRA `(.L_x_9605) ;  /* 0x0000004000004947 */ /* 0x000fea0003800000 */
[----:B------:R-:W-:Y:S01]  /*2010*/  HFMA2.MMA R93, -RZ, RZ, 0, 0 ;  /* 0x00000000ff5d7435 */ /* 0x000fe200000001ff */
[----:B------:R-:W-:Y:S05]  /*2020*/  @!P3 BRA `(.L_x_9606) ;  /* 0x000000600000b947 */ /* 0x000fea0003800000 */
[----:B-----5:R-:W-:Y:S01]  /*2030*/  PRMT R93, RZ, 0x5410, R85 ;  /* 0x00005410ff5d7816 */ /* 0x020fe20000000055 */
[----:B------:R-:W-:Y:S05]  /*2040*/  BRA `(.L_x_9606) ;  /* 0x0000004000007947 */ /* 0x000fea0003800000 */
.L_x_9605:
[----:B-----5:R-:W-:Y:S02]  /*2050*/  PRMT R93, RZ, 0x5410, R81 ;  /* 0x00005410ff5d7816 */ /* 0x020fe40000000051 */
[----:B------:R-:W-:-:S03]  /*2060*/  @P3 PRMT R88, RZ, 0x5410, R85 ;  /* 0x00005410ff583816 */ /* 0x000fc60000000055 */
[----:B------:R-:W-:-:S04]  /*2070*/  FMUL.FTZ R93, R93, c[0x0][0x1ec] ;  /* 0x00007b005d5d7a20 */ /* 0x000fc80000410000 */
[----:B------:R-:W-:Y:S02]  /*2080*/  @P3 FADD.FTZ R93, R88, R93 ;  /* 0x0000005d585d3221 */ /* 0x000fe40000010000 */
.L_x_9606:
[----:B------:R-:W-:Y:S05]  /*2090*/  BSYNC B1 ;  /* 0x0000000000017941 */ /* 0x000fea0003800000 */
.L_x_9604:
[----:B------:R-:W-:Y:S01]  /*20a0*/  BSSY B1, `(.L_x_9607) ;  /* 0x000000a000017945 */ /* 0x000fe20003800000 */
[----:B------:R-:W-:Y:S05]  /*20b0*/  @P4 BRA `(.L_x_9608) ;  /* 0x0000004000004947 */ /* 0x000fea0003800000 */
[----:B------:R-:W-:Y:S01]  /*20c0*/  MOV R94, RZ ;  /* 0x000000ff005e7202 */ /* 0x000fe20000000f00 */
[----:B------:R-:W-:Y:S05]  /*20d0*/  @!P3 BRA `(.L_x_9609) ;  /* 0x000000600000b947 */ /* 0x000fea0003800000 */
[----:B-----5:R-:W-:Y:S01]  /*20e0*/  PRMT R94, RZ, 0x7610, R85 ;  /* 0x00007610ff5e7816 */ /* 0x020fe20000000055 */
[----:B------:R-:W-:Y:S05]  /*20f0*/  BRA `(.L_x_9609) ;  /* 0x0000004000007947 */ /* 0x000fea0003800000 */
.L_x_9608:
[----:B-----5:R-:W-:Y:S02]  /*2100*/  PRMT R94, RZ, 0x7610, R81 ;  /* 0x00007610ff5e7816 */ /* 0x020fe40000000051 */
[----:B------:R-:W-:-:S03]  /*2110*/  @P3 PRMT R89, RZ, 0x7610, R85 ;  /* 0x00007610ff593816 */ /* 0x000fc60000000055 */
[----:B------:R-:W-:-:S04]  /*2120*/  FMUL.FTZ R94, R94, c[0x0][0x1ec] ;  /* 0x00007b005e5e7a20 */ /* 0x000fc80000410000 */
[----:B------:R-:W-:Y:S02]  /*2130*/  @P3 FADD.FTZ R94, R89, R94 ;  /* 0x0000005e595e3221 */ /* 0x000fe40000010000 */
.L_x_9609:
[----:B------:R-:W-:Y:S05]  /*2140*/  BSYNC B1 ;  /* 0x0000000000017941 */ /* 0x000fea0003800000 */
.L_x_9607:
[----:B------:R-:W-:Y:S01]  /*2150*/  BSSY B1, `(.L_x_9610) ;  /* 0x000000a000017945 */ /* 0x000fe20003800000 */
[----:B------:R-:W-:Y:S05]  /*2160*/  @P4 BRA `(.L_x_9611) ;  /* 0x0000004000004947 */ /* 0x000fea0003800000 */
[----:B------:R-:W-:Y:S01]  /*2170*/  HFMA2.MMA R95, -RZ, RZ, 0, 0 ;  /* 0x00000000ff5f7435 */ /* 0x000fe200000001ff */
[----:B------:R-:W-:Y:S05]  /*2180*/  @!P3 BRA `(.L_x_9612) ;  /* 0x000000600000b947 */ /* 0x000fea0003800000 */
[----:B-----5:R-:W-:Y:S01]  /*2190*/  PRMT R95, RZ, 0x5410, R86 ;  /* 0x00005410ff5f7816 */ /* 0x020fe20000000056 */
[----:B------:R-:W-:Y:S05]  /*21a0*/  BRA `(.L_x_9612) ;  /* 0x0000004000007947 */ /* 0x000fea0003800000 */
.L_x_9611:
[----:B-----5:R-:W-:Y:S02]  /*21b0*/  PRMT R95, RZ, 0x5410, R82 ;  /* 0x00005410ff5f7816 */ /* 0x020fe40000000052 */
[----:B------:R-:W-:-:S03]  /*21c0*/  @P3 PRMT R88, RZ, 0x5410, R86 ;  /* 0x00005410ff583816 */ /* 0x000fc60000000056 */
[----:B------:R-:W-:-:S04]  /*21d0*/  FMUL.FTZ R95, R95, c[0x0][0x1ec] ;  /* 0x00007b005f5f7a20 */ /* 0x000fc80000410000 */
[----:B------:R-:W-:Y:S02]  /*21e0*/  @P3 FADD.FTZ R95, R88, R95 ;  /* 0x0000005f585f3221 */ /* 0x000fe40000010000 */
.L_x_9612:
[----:B------:R-:W-:Y:S05]  /*21f0*/  BSYNC B1 ;  /* 0x0000000000017941 */ /* 0x000fea0003800000 */
.L_x_9610:
[----:B------:R-:W-:Y:S01]  /*2200*/  BSSY B1, `(.L_x_9613) ;  /* 0x000000a000017945 */ /* 0x000fe20003800000 */
[----:B------:R-:W-:Y:S05]  /*2210*/  @P4 BRA `(.L_x_9614) ;  /* 0x0000004000004947 */ /* 0x000fea0003800000 */
[----:B------:R-:W-:Y:S01]  /*2220*/  MOV R96, RZ ;  /* 0x000000ff00607202 */ /* 0x000fe20000000f00 */
[----:B------:R-:W-:Y:S05]  /*2230*/  @!P3 BRA `(.L_x_9615) ;  /* 0x000000600000b947 */ /* 0x000fea0003800000 */
[----:B-----5:R-:W-:Y:S01]  /*2240*/  PRMT R96, RZ, 0x7610, R86 ;  /* 0x00007610ff607816 */ /* 0x020fe20000000056 */
[----:B------:R-:W-:Y:S05]  /*2250*/  BRA `(.L_x_9615) ;  /* 0x0000004000007947 */ /* 0x000fea0003800000 */
.L_x_9614:
[----:B-----5:R-:W-:Y:S02]  /*2260*/  PRMT R96, RZ, 0x7610, R82 ;  /* 0x00007610ff607816 */ /* 0x020fe40000000052 */
[----:B------:R-:W-:-:S03]  /*2270*/  @P3 PRMT R89, RZ, 0x7610, R86 ;  /* 0x00007610ff593816 */ /* 0x000fc60000000056 */
[----:B------:R-:W-:-:S04]  /*2280*/  FMUL.FTZ R96, R96, c[0x0][0x1ec] ;  /* 0x00007b0060607a20 */ /* 0x000fc80000410000 */
[----:B------:R-:W-:Y:S02]  /*2290*/  @P3 FADD.FTZ R96, R89, R96 ;  /* 0x0000006059603221 */ /* 0x000fe40000010000 */
.L_x_9615:
[----:B------:R-:W-:Y:S05]  /*22a0*/  BSYNC B1 ;  /* 0x0000000000017941 */ /* 0x000fea0003800000 */
.L_x_9613:
[----:B------:R-:W-:Y:S01]  /*22b0*/  BSSY B1, `(.L_x_9616) ;  /* 0x000000a000017945 */ /* 0x000fe20003800000 */
[----:B------:R-:W-:Y:S05]  /*22c0*/  @P4 BRA `(.L_x_9617) ;  /* 0x0000004000004947 */ /* 0x000fea0003800000 */
[----:B------:R-:W-:Y:S01]  /*22d0*/  HFMA2.MMA R97, -RZ, RZ, 0, 0 ;  /* 0x00000000ff617435 */ /* 0x000fe200000001ff */
[----:B------:R-:W-:Y:S05]  /*22e0*/  @!P3 BRA `(.L_x_9618) ;  /* 0x000000600000b947 */ /* 0x000fea0003800000 */
[----:B-----5:R-:W-:Y:S01]  /*22f0*/  PRMT R97, RZ, 0x5410, R87 ;  /* 0x00005410ff617816 */ /* 0x020fe20000000057 */
[----:B------:R-:W-:Y:S05]  /*2300*/  BRA `(.L_x_9618) ;  /* 0x0000004000007947 */ /* 0x000fea0003800000 */
.L_x_9617:
[----:B-----5:R-:W-:Y:S02]  /*2310*/  PRMT R97, RZ, 0x5410, R83 ;  /* 0x00005410ff617816 */ /* 0x020fe40000000053 */
[----:B------:R-:W-:-:S03]  /*2320*/  @P3 PRMT R88, RZ, 0x5410, R87 ;  /* 0x00005410ff583816 */ /* 0x000fc60000000057 */
[----:B------:R-:W-:-:S04]  /*2330*/  FMUL.FTZ R97, R97, c[0x0][0x1ec] ;  /* 0x00007b0061617a20 */ /* 0x000fc80000410000 */
[----:B------:R-:W-:Y:S02]  /*2340*/  @P3 FADD.FTZ R97, R88, R97 ;  /* 0x0000006158613221 */ /* 0x000fe40000010000 */
.L_x_9618:
[----:B------:R-:W-:Y:S05]  /*2350*/  BSYNC B1 ;  /* 0x0000000000017941 */ /* 0x000fea0003800000 */
.L_x_9616:
[----:B------:R-:W-:Y:S01]  /*2360*/  BSSY B1, `(.L_x_9619) ;  /* 0x000000a000017945 */ /* 0x000fe20003800000 */
[----:B------:R-:W-:Y:S05]  /*2370*/  @P4 BRA `(.L_x_9620) ;  /* 0x0000004000004947 */ /* 0x000fea0003800000 */
[----:B------:R-:W-:Y:S01]  /*2380*/  MOV R98, RZ ;  /* 0x000000ff00627202 */ /* 0x000fe20000000f00 */
[----:B------:R-:W-:Y:S05]  /*2390*/  @!P3 BRA `(.L_x_9621) ;  /* 0x000000600000b947 */ /* 0x000fea0003800000 */
[----:B-----5:R-:W-:Y:S01]  /*23a0*/  PRMT R98, RZ, 0x7610, R87 ;  /* 0x00007610ff627816 */ /* 0x020fe20000000057 */
[----:B------:R-:W-:Y:S05]  /*23b0*/  BRA `(.L_x_9621) ;  /* 0x0000004000007947 */ /* 0x000fea0003800000 */
.L_x_9620:
[----:B-----5:R-:W-:Y:S02]  /*23c0*/  PRMT R98, RZ, 0x7610, R83 ;  /* 0x00007610ff627816 */ /* 0x020fe40000000053 */
[----:B------:R-:W-:-:S03]  /*23d0*/  @P3 PRMT R89, RZ, 0x7610, R87 ;  /* 0x00007610ff593816 */ /* 0x000fc60000000057 */
[----:B------:R-:W-:-:S04]  /*23e0*/  FMUL.FTZ R98, R98, c[0x0][0x1ec] ;  /* 0x00007b0062627a20 */ /* 0x000fc80000410000 */
[----:B------:R-:W-:Y:S02]  /*23f0*/  @P3 FADD.FTZ R98, R89, R98 ;  /* 0x0000006259623221 */ /* 0x000fe40000010000 */
.L_x_9621:
[----:B------:R-:W-:Y:S05]  /*2400*/  BSYNC B1 ;  /* 0x0000000000017941 */ /* 0x000fea0003800000 */
.L_x_9619:
        /* <DEDUP_REMOVED lines=9> */
.L_x_9597:
[----:B------:R-:W-:Y:S05]  /*24a0*/  BSYNC B0 ;  /* 0x0000000000007941 */ /* 0x000fea0003800000 */
.L_x_9596:
        /* <DEDUP_REMOVED lines=18> */
.L_x_9625:
[----:B0----5:R-:W-:Y:S02]  /*25d0*/  PRMT R99, RZ, 0x5410, R80 ;  /* 0x00005410ff637816 */ /* 0x021fe40000000050 */
[----:B------:R-:W-:-:S03]  /*25e0*/  @P3 PRMT R88, RZ, 0x5410, R84 ;  /* 0x00005410ff583816 */ /* 0x000fc60000000054 */
[----:B------:R-:W-:-:S04]  /*25f0*/  FMUL.FTZ R99, R99, c[0x0][0x1ec] ;  /* 0x00007b0063637a20 */ /* 0x000fc80000410000 */
[----:B------:R-:W-:Y:S02]  /*2600*/  @P3 FADD.FTZ R99, R88, R99 ;  /* 0x0000006358633221 */ /* 0x000fe40000010000 */
.L_x_9626:
[----:B------:R-:W-:Y:S05]  /*2610*/  BSYNC B1 ;  /* 0x0000000000017941 */ /* 0x000fea0003800000 */
.L_x_9624:
[----:B------:R-:W-:Y:S01]  /*2620*/  BSSY B1, `(.L_x_9627) ;  /* 0x000000a000017945 */ /* 0x000fe20003800000 */
[----:B------:R-:W-:Y:S05]  /*2630*/  @P4 BRA `(.L_x_9628) ;  /* 0x0000004000004947 */ /* 0x000fea0003800000 */
[----:B------:R-:W-:Y:S01]  /*2640*/  MOV R100, RZ ;  /* 0x000000ff00647202 */ /* 0x000fe20000000f00 */
[----:B------:R-:W-:Y:S05]  /*2650*/  @!P3 BRA `(.L_x_9629) ;  /* 0x000000600000b947 */ /* 0x000fea0003800000 */
[----:B-----5:R-:W-:Y:S01]  /*2660*/  PRMT R100, RZ, 0x7610, R84 ;  /* 0x00007610ff647816 */ /* 0x020fe20000000054 */
[----:B------:R-:W-:Y:S05]  /*2670*/  BRA `(.L_x_9629) ;  /* 0x0000004000007947 */ /* 0x000fea0003800000 */
.L_x_9628:
[----:B-----5:R-:W-:Y:S02]  /*2680*/  PRMT R100, RZ, 0x7610, R80 ;  /* 0x00007610ff647816 */ /* 0x020fe40000000050 */
[----:B------:R-:W-:-:S03]  /*2690*/  @P3 PRMT R89, RZ, 0x7610, R84 ;  /* 0x00007610ff593816 */ /* 0x000fc60000000054 */
[----:B------:R-:W-:-:S04]  /*26a0*/  FMUL.FTZ R100, R100, c[0x0][0x1ec] ;  /* 0x00007b0064647a20 */ /* 0x000fc80000410000 */
[----:B------:R-:W-:Y:S02]  /*26b0*/  @P3 FADD.FTZ R100, R89, R100 ;  /* 0x0000006459643221 */ /* 0x000fe40000010000 */
.L_x_9629:
[----:B------:R-:W-:Y:S05]  /*26c0*/  BSYNC B1 ;  /* 0x0000000000017941 */ /* 0x000fea0003800000 */
.L_x_9627:
[----:B------:R-:W-:Y:S01]  /*26d0*/  BSSY B1, `(.L_x_9630) ;  /* 0x000000a000017945 */ /* 0x000fe20003800000 */
[----:B------:R-:W-:Y:S05]  /*26e0*/  @P4 BRA `(.L_x_9631) ;  /* 0x0000004000004947 */ /* 0x000fea0003800000 */
[----:B------:R-:W-:Y:S01]  /*26f0*/  HFMA2.MMA R101, -RZ, RZ, 0, 0 ;  /* 0x00000000ff657435 */ /* 0x000fe200000001ff */
[----:B------:R-:W-:Y:S05]  /*2700*/  @!P3 BRA `(.L_x_9632) ;  /* 0x000000600000b947 */ /* 0x000fea0003800000 */
[----:B-----5:R-:W-:Y:S01]  /*2710*/  PRMT R101, RZ, 0x5410, R85 ;  /* 0x00005410ff657816 */ /* 0x020fe20000000055 */
[----:B------:R-:W-:Y:S05]  /*2720*/  BRA `(.L_x_9632) ;  /* 0x0000004000007947 */ /* 0x000fea0003800000 */
.L_x_9631:
[----:B-----5:R-:W-:Y:S02]  /*2730*/  PRMT R101, RZ, 0x5410, R81 ;  /* 0x00005410ff657816 */ /* 0x020fe40000000051 */
[----:B------:R-:W-:-:S03]  /*2740*/  @P3 PRMT R88, RZ, 0x5410, R85 ;  /* 0x00005410ff583816 */ /* 0x000fc60000000055 */
[----:B------:R-:W-:-:S04]  /*2750*/  FMUL.FTZ R101, R101, c[0x0][0x1ec] ;  /* 0x00007b0065657a20 */ /* 0x000fc80000410000 */
[----:B------:R-:W-:Y:S02]  /*2760*/  @P3 FADD.FTZ R101, R88, R101 ;  /* 0x0000006558653221 */ /* 0x000fe40000010000 */
.L_x_9632:
[----:B------:R-:W-:Y:S05]  /*2770*/  BSYNC B1 ;  /* 0x0000000000017941 */ /* 0x000fea0003800000 */
.L_x_9630:
[----:B------:R-:W-:Y:S01]  /*2780*/  BSSY B1, `(.L_x_9633) ;  /* 0x000000a000017945 */ /* 0x000fe20003800000 */
[----:B------:R-:W-:Y:S05]  /*2790*/  @P4 BRA `(.L_x_9634) ;  /* 0x0000004000004947 */ /* 0x000fea0003800000 */
[----:B------:R-:W-:Y:S01]  /*27a0*/  MOV R102, RZ ;  /* 0x000000ff00667202 */ /* 0x000fe20000000f00 */
[----:B------:R-:W-:Y:S05]  /*27b0*/  @!P3 BRA `(.L_x_9635) ;  /* 0x000000600000b947 */ /* 0x000fea0003800000 */
[----:B-----5:R-:W-:Y:S01]  /*27c0*/  PRMT R102, RZ, 0x7610, R85 ;  /* 0x00007610ff667816 */ /* 0x020fe20000000055 */
[----:B------:R-:W-:Y:S05]  /*27d0*/  BRA `(.L_x_9635) ;  /* 0x0000004000007947 */ /* 0x000fea0003800000 */
.L_x_9634:
[----:B-----5:R-:W-:Y:S02]  /*27e0*/  PRMT R102, RZ, 0x7610, R81 ;  /* 0x00007610ff667816 */ /* 0x020fe40000000051 */
[----:B------:R-:W-:-:S03]  /*27f0*/  @P3 PRMT R89, RZ, 0x7610, R85 ;  /* 0x00007610ff593816 */ /* 0x000fc60000000055 */
[----:B------:R-:W-:-:S04]  /*2800*/  FMUL.FTZ R102, R102, c[0x0][0x1ec] ;  /* 0x00007b0066667a20 */ /* 0x000fc80000410000 */
[----:B------:R-:W-:Y:S02]  /*2810*/  @P3 FADD.FTZ R102, R89, R102 ;  /* 0x0000006659663221 */ /* 0x000fe40000010000 */
.L_x_9635:
[----:B------:R-:W-:Y:S05]  /*2820*/  BSYNC B1 ;  /* 0x0000000000017941 */ /* 0x000fea0003800000 */
.L_x_9633:
[----:B------:R-:W-:Y:S01]  /*2830*/  BSSY B1, `(.L_x_9636) ;  /* 0x000000a000017945 */ /* 0x000fe20003800000 */
[----:B------:R-:W-:Y:S05]  /*2840*/  @P4 BRA `(.L_x_9637) ;  /* 0x0000004000004947 */ /* 0x000fea0003800000 */
[----:B------:R-:W-:Y:S01]  /*2850*/  HFMA2.MMA R103, -RZ, RZ, 0, 0 ;  /* 0x00000000ff677435 */ /* 0x000fe200000001ff */
[----:B------:R-:W-:Y:S05]  /*2860*/  @!P3 BRA `(.L_x_9638) ;  /* 0x000000600000b947 */ /* 0x000fea0003800000 */
[----:B-----5:R-:W-:Y:S01]  /*2870*/  PRMT R103, RZ, 0x5410, R86 ;  /* 0x00005410ff677816 */ /* 0x020fe20000000056 */
[----:B------:R-:W-:Y:S05]  /*2880*/  BRA `(.L_x_9638) ;  /* 0x0000004000007947 */ /* 0x000fea0003800000 */
.L_x_9637:
[----:B-----5:R-:W-:Y:S02]  /*2890*/  PRMT R103, RZ, 0x5410, R82 ;  /* 0x00005410ff677816 */ /* 0x020fe40000000052 */
[----:B------:R-:W-:-:S03]  /*28a0*/  @P3 PRMT R88, RZ, 0x5410, R86 ;  /* 0x00005410ff583816 */ /* 0x000fc60000000056 */
[----:B------:R-:W-:-:S04]  /*28b0*/  FMUL.FTZ R103, R103, c[0x0][0x1ec] ;  /* 0x00007b0067677a20 */ /* 0x000fc80000410000 */
[----:B------:R-:W-:Y:S02]  /*28c0*/  @P3 FADD.FTZ R103, R88, R103 ;  /* 0x0000006758673221 */ /* 0x000fe40000010000 */
.L_x_9638:
[----:B------:R-:W-:Y:S05]  /*28d0*/  BSYNC B1 ;  /* 0x0000000000017941 */ /* 0x000fea0003800000 */
.L_x_9636:
[----:B------:R-:W-:Y:S01]  /*28e0*/  BSSY B1, `(.L_x_9639) ;  /* 0x000000a000017945 */ /* 0x000fe20003800000 */
[----:B------:R-:W-:Y:S05]  /*28f0*/  @P4 BRA `(.L_x_9640) ;  /* 0x0000004000004947 */ /* 0x000fea0003800000 */
[----:B------:R-:W-:Y:S01]  /*2900*/  MOV R104, RZ ;  /* 0x000000ff00687202 */ /* 0x000fe20000000f00 */
[----:B------:R-:W-:Y:S05]  /*2910*/  @!P3 BRA `(.L_x_9641) ;  /* 0x000000600000b947 */ /* 0x000fea0003800000 */
[----:B-----5:R-:W-:Y:S01]  /*2920*/  PRMT R104, RZ, 0x7610, R86 ;  /* 0x00007610ff687816 */ /* 0x020fe20000000056 */
[----:B------:R-:W-:Y:S05]  /*2930*/  BRA `(.L_x_9641) ;  /* 0x0000004000007947 */ /* 0x000fea0003800000 */
.L_x_9640:
[----:B-----5:R-:W-:Y:S02]  /*2940*/  PRMT R104, RZ, 0x7610, R82 ;  /* 0x00007610ff687816 */ /* 0x020fe40000000052 */
[----:B------:R-:W-:-:S03]  /*2950*/  @P3 PRMT R89, RZ, 0x7610, R86 ;  /* 0x00007610ff593816 */ /* 0x000fc60000000056 */
[----:B------:R-:W-:-:S04]  /*2960*/  FMUL.FTZ R104, R104, c[0x0][0x1ec] ;  /* 0x00007b0068687a20 */ /* 0x000fc80000410000 */
[----:B------:R-:W-:Y:S02]  /*2970*/  @P3 FADD.FTZ R104, R89, R104 ;  /* 0x0000006859683221 */ /* 0x000fe40000010000 */
.L_x_9641:
[----:B------:R-:W-:Y:S05]  /*2980*/  BSYNC B1 ;  /* 0x0000000000017941 */ /* 0x000fea0003800000 */
.L_x_9639:
[----:B------:R-:W-:Y:S01]  /*2990*/  BSSY B1, `(.L_x_9642) ;  /* 0x000000a000017945 */ /* 0x000fe20003800000 */
[----:B------:R-:W-:Y:S05]  /*29a0*/  @P4 BRA `(.L_x_9643) ;  /* 0x0000004000004947 */ /* 0x000fea0003800000 */
[----:B------:R-:W-:Y:S01]  /*29b0*/  HFMA2.MMA R105, -RZ, RZ, 0, 0 ;  /* 0x00000000ff697435 */ /* 0x000fe200000001ff */
[----:B------:R-:W-:Y:S05]  /*29c0*/  @!P3 BRA `(.L_x_9644) ;  /* 0x000000600000b947 */ /* 0x000fea0003800000 */
[----:B-----5:R-:W-:Y:S01]  /*29d0*/  PRMT R105, RZ, 0x5410, R87 ;  /* 0x00005410ff697816 */ /* 0x020fe20000000057 */
[----:B------:R-:W-:Y:S05]  /*29e0*/  BRA `(.L_x_9644) ;  /* 0x0000004000007947 */ /* 0x000fea0003800000 */
.L_x_9643:
[----:B-----5:R-:W-:Y:S02]  /*29f0*/  PRMT R105, RZ, 0x5410, R83 ;  /* 0x00005410ff697816 */ /* 0x020fe40000000053 */
[----:B------:R-:W-:-:S03]  /*2a00*/  @P3 PRMT R88, RZ, 0x5410, R87 ;  /* 0x00005410ff583816 */ /* 0x000fc60000000057 */
[----:B------:R-:W-:-:S04]  /*2a10*/  FMUL.FTZ R105, R105, c[0x0][0x1ec] ;  /* 0x00007b0069697a20 */ /* 0x000fc80000410000 */
[----:B------:R-:W-:Y:S02]  /*2a20*/  @P3 FADD.FTZ R105, R88, R105 ;  /* 0x0000006958693221 */ /* 0x000fe40000010000 */
.L_x_9644:
[----:B------:R-:W-:Y:S05]  /*2a30*/  BSYNC B1 ;  /* 0x0000000000017941 */ /* 0x000fea0003800000 */
.L_x_9642:
[----:B------:R-:W-:Y:S01]  /*2a40*/  BSSY B1, `(.L_x_9645) ;  /* 0x000000a000017945 */ /* 0x000fe20003800000 */
[----:B------:R-:W-:Y:S05]  /*2a50*/  @P4 BRA `(.L_x_9646) ;  /* 0x0000004000004947 */ /* 0x000fea0003800000 */
[----:B------:R-:W-:Y:S01]  /*2a60*/  MOV R106, RZ ;  /* 0x000000ff006a7202 */ /* 0x000fe20000000f00 */
[----:B------:R-:W-:Y:S05]  /*2a70*/  @!P3 BRA `(.L_x_9647) ;  /* 0x000000600000b947 */ /* 0x000fea0003800000 */
[----:B-----5:R-:W-:Y:S01]  /*2a80*/  PRMT R106, RZ, 0x7610, R87 ;  /* 0x00007610ff6a7816 */ /* 0x020fe20000000057 */
[----:B------:R-:W-:Y:S05]  /*2a90*/  BRA `(.L_x_9647) ;  /* 0x0000004000007947 */ /* 0x000fea0003800000 */
.L_x_9646:
[----:B-----5:R-:W-:Y:S02]  /*2aa0*/  PRMT R106, RZ, 0x7610, R83 ;  /* 0x00007610ff6a7816 */ /* 0x020fe40000000053 */
[----:B------:R-:W-:-:S03]  /*2ab0*/  @P3 PRMT R89, RZ, 0x7610, R87 ;  /* 0x00007610ff593816 */ /* 0x000fc60000000057 */
[----:B------:R-:W-:-:S04]  /*2ac0*/  FMUL.FTZ R106, R106, c[0x0][0x1ec] ;  /* 0x00007b006a6a7a20 */ /* 0x000fc80000410000 */
[----:B------:R-:W-:Y:S02]  /*2ad0*/  @P3 FADD.FTZ R106, R89, R106 ;  /* 0x0000006a596a3221 */ /* 0x000fe40000010000 */
.L_x_9647:
[----:B------:R-:W-:Y:S05]  /*2ae0*/  BSYNC B1 ;  /* 0x0000000000017941 */ /* 0x000fea0003800000 */
.L_x_9645:
        /* <DEDUP_REMOVED lines=9> */
.L_x_9623:
[----:B------:R-:W-:Y:S05]  /*2b80*/  BSYNC B0 ;  /* 0x0000000000007941 */ /* 0x000fea0003800000 */
.L_x_9622:
        /* <DEDUP_REMOVED lines=17> */
.L_x_9651:
[----:B0----5:R-:W-:Y:S02]  /*2ca0*/  PRMT R107, RZ, 0x5410, R80 ;  /* 0x00005410ff6b7816 */ /* 0x021fe40000000050 */
[----:B------:R-:W-:-:S03]  /*2cb0*/  @P2 PRMT R88, RZ, 0x5410, R84 ;  /* 0x00005410ff582816 */ /* 0x000fc60000000054 */
[----:B------:R-:W-:-:S04]  /*2cc0*/  FMUL.FTZ R107, R107, c[0x0][0x1ec] ;  /* 0x00007b006b6b7a20 */ /* 0x000fc80000410000 */
[----:B------:R-:W-:Y:S02]  /*2cd0*/  @P2 FADD.FTZ R107, R88, R107 ;  /* 0x0000006b586b2221 */ /* 0x000fe40000010000 */
.L_x_9652:
[----:B------:R-:W-:Y:S05]  /*2ce0*/  BSYNC B1 ;  /* 0x0000000000017941 */ /* 0x000fea0003800000 */
.L_x_9650:
[----:B------:R-:W-:Y:S01]  /*2cf0*/  BSSY B1, `(.L_x_9653) ;  /* 0x000000a000017945 */ /* 0x000fe20003800000 */
[----:B------:R-:W-:Y:S05]  /*2d00*/  @P3 BRA `(.L_x_9654) ;  /* 0x0000004000003947 */ /* 0x000fea0003800000 */
[----:B------:R-:W-:Y:S01]  /*2d10*/  MOV R108, RZ ;  /* 0x000000ff006c7202 */ /* 0x000fe20000000f00 */
[----:B------:R-:W-:Y:S05]  /*2d20*/  @!P2 BRA `(.L_x_9655) ;  /* 0x000000600000a947 */ /* 0x000fea0003800000 */
[----:B-----5:R-:W-:Y:S01]  /*2d30*/  PRMT R108, RZ, 0x7610, R84 ;  /* 0x00007610ff6c7816 */ /* 0x020fe20000000054 */
[----:B------:R-:W-:Y:S05]  /*2d40*/  BRA `(.L_x_9655) ;  /* 0x0000004000007947 */ /* 0x000fea0003800000 */
.L_x_9654:
[----:B-----5:R-:W-:Y:S02]  /*2d50*/  PRMT R108, RZ, 0x7610, R80 ;  /* 0x00007610ff6c7816 */ /* 0x020fe40000000050 */
[----:B------:R-:W-:-:S03]  /*2d60*/  @P2 PRMT R89, RZ, 0x7610, R84 ;  /* 0x00007610ff592816 */ /* 0x000fc60000000054 */
[----:B------:R-:W-:-:S04]  /*2d70*/  FMUL.FTZ R108, R108, c[0x0][0x1ec] ;  /* 0x00007b006c6c7a20 */ /* 0x000fc80000410000 */
[----:B------:R-:W-:Y:S02]  /*2d80*/  @P2 FADD.FTZ R108, R89, R108 ;  /* 0x0000006c596c2221 */ /* 0x000fe40000010000 */
.L_x_9655:
[----:B------:R-:W-:Y:S05]  /*2d90*/  BSYNC B1 ;  /* 0x0000000000017941 */ /* 0x000fea0003800000 */
.L_x_9653:
[----:B------:R-:W-:Y:S01]  /*2da0*/  BSSY B1, `(.L_x_9656) ;  /* 0x000000a000017945 */ /* 0x000fe20003800000 */
[----:B------:R-:W-:Y:S05]  /*2db0*/  @P3 BRA `(.L_x_9657) ;  /* 0x0000004000003947 */ /* 0x000fea0003800000 */
[----:B------:R-:W-:Y:S01]  /*2dc0*/  HFMA2.MMA R109, -RZ, RZ, 0, 0 ;  /* 0x00000000ff6d7435 */ /* 0x000fe200000001ff */
[----:B------:R-:W-:Y:S05]  /*2dd0*/  @!P2 BRA `(.L_x_9658) ;  /* 0x000000600000a947 */ /* 0x000fea0003800000 */
[----:B-----5:R-:W-:Y:S01]  /*2de0*/  PRMT R109, RZ, 0x5410, R85 ;  /* 0x00005410ff6d7816 */ /* 0x020fe20000000055 */
[----:B------:R-:W-:Y:S05]  /*2df0*/  BRA `(.L_x_9658) ;  /* 0x0000004000007947 */ /* 0x000fea0003800000 */
.L_x_9657:
[----:B-----5:R-:W-:Y:S02]  /*2e00*/  PRMT R109, RZ, 0x5410, R81 ;  /* 0x00005410ff6d7816 */ /* 0x020fe40000000051 */
[----:B------:R-:W-:-:S03]  /*2e10*/  @P2 PRMT R88, RZ, 0x5410, R85 ;  /* 0x00005410ff582816 */ /* 0x000fc60000000055 */
[----:B------:R-:W-:-:S04]  /*2e20*/  FMUL.FTZ R109, R109, c[0x0][0x1ec] ;  /* 0x00007b006d6d7a20 */ /* 0x000fc80000410000 */
[----:B------:R-:W-:Y:S02]  /*2e30*/  @P2 FADD.FTZ R109, R88, R109 ;  /* 0x0000006d586d2221 */ /* 0x000fe40000010000 */
.L_x_9658:
[----:B------:R-:W-:Y:S05]  /*2e40*/  BSYNC B1 ;  /* 0x0000000000017941 */ /* 0x000fea0003800000 */
.L_x_9656:
[----:B------:R-:W-:Y:S01]  /*2e50*/  BSSY B1, `(.L_x_9659) ;  /* 0x000000a000017945 */ /* 0x000fe20003800000 */
[----:B------:R-:W-:Y:S05]  /*2e60*/  @P3 BRA `(.L_x_9660) ;  /* 0x0000004000003947 */ /* 0x000fea0003800000 */
[----:B------:R-:W-:Y:S01]  /*2e70*/  MOV R110, RZ ;  /* 0x000000ff006e7202 */ /* 0x000fe20000000f00 */
[----:B------:R-:W-:Y:S05]  /*2e80*/  @!P2 BRA `(.L_x_9661) ;  /* 0x000000600000a947 */ /* 0x000fea0003800000 */
[----:B-----5:R-:W-:Y:S01]  /*2e90*/  PRMT R110, RZ, 0x7610, R85 ;  /* 0x00007610ff6e7816 */ /* 0x020fe20000000055 */
[----:B------:R-:W-:Y:S05]  /*2ea0*/  BRA `(.L_x_9661) ;  /* 0x0000004000007947 */ /* 0x000fea0003800000 */
.L_x_9660:
[----:B-----5:R-:W-:Y:S02]  /*2eb0*/  PRMT R110, RZ, 0x7610, R81 ;  /* 0x00007610ff6e7816 */ /* 0x020fe40000000051 */
[----:B------:R-:W-:-:S03]  /*2ec0*/  @P2 PRMT R89, RZ, 0x7610, R85 ;  /* 0x00007610ff592816 */ /* 0x000fc60000000055 */
[----:B------:R-:W-:-:S04]  /*2ed0*/  FMUL.FTZ R110, R110, c[0x0][0x1ec] ;  /* 0x00007b006e6e7a20 */ /* 0x000fc80000410000 */
[----:B------:R-:W-:Y:S02]  /*2ee0*/  @P2 FADD.FTZ R110, R89, R110 ;  /* 0x0000006e596e2221 */ /* 0x000fe40000010000 */
.L_x_9661:
[----:B------:R-:W-:Y:S05]  /*2ef0*/  BSYNC B1 ;  /* 0x0000000000017941 */ /* 0x000fea0003800000 */
.L_x_9659:
[----:B------:R-:W-:Y:S01]  /*2f00*/  BSSY B1, `(.L_x_9662) ;  /* 0x000000a000017945 */ /* 0x000fe20003800000 */
[----:B------:R-:W-:Y:S05]  /*2f10*/  @P3 BRA `(.L_x_9663) ;  /* 0x0000004000003947 */ /* 0x000fea0003800000 */
[----:B------:R-:W-:Y:S01]  /*2f20*/  HFMA2.MMA R111, -RZ, RZ, 0, 0 ;  /* 0x00000000ff6f7435 */ /* 0x000fe200000001ff */
[----:B------:R-:W-:Y:S05]  /*2f30*/  @!P2 BRA `(.L_x_9664) ;  /* 0x000000600000a947 */ /* 0x000fea0003800000 */
[----:B-----5:R-:W-:Y:S01]  /*2f40*/  PRMT R111, RZ, 0x5410, R86 ;  /* 0x00005410ff6f7816 */ /* 0x020fe20000000056 */
[----:B------:R-:W-:Y:S05]  /*2f50*/  BRA `(.L_x_9664) ;  /* 0x0000004000007947 */ /* 0x000fea0003800000 */
.L_x_9663:
[----:B-----5:R-:W-:Y:S02]  /*2f60*/  PRMT R111, RZ, 0x5410, R82 ;  /* 0x00005410ff6f7816 */ /* 0x020fe40000000052 */
[----:B------:R-:W-:-:S03]  /*2f70*/  @P2 PRMT R88, RZ, 0x5410, R86 ;  /* 0x00005410ff582816 */ /* 0x000fc60000000056 */
[----:B------:R-:W-:-:S04]  /*2f80*/  FMUL.FTZ R111, R111, c[0x0][0x1ec] ;  /* 0x00007b006f6f7a20 */ /* 0x000fc80000410000 */
[----:B------:R-:W-:Y:S02]  /*2f90*/  @P2 FADD.FTZ R111, R88, R111 ;  /* 0x0000006f586f2221 */ /* 0x000fe40000010000 */
.L_x_9664:
[----:B------:R-:W-:Y:S05]  /*2fa0*/  BSYNC B1 ;  /* 0x0000000000017941 */ /* 0x000fea0003800000 */
.L_x_9662:
[----:B------:R-:W-:Y:S01]  /*2fb0*/  BSSY B1, `(.L_x_9665) ;  /* 0x000000a000017945 */ /* 0x000fe20003800000 */
[----:B------:R-:W-:Y:S05]  /*2fc0*/  @P3 BRA `(.L_x_9666) ;  /* 0x0000004000003947 */ /* 0x000fea0003800000 */
[----:B------:R-:W-:Y:S01]  /*2fd0*/  MOV R112, RZ ;  /* 0x000000ff00707202 */ /* 0x000fe20000000f00 */
[----:B------:R-:W-:Y:S05]  /*2fe0*/  @!P2 BRA `(.L_x_9667) ;  /* 0x000000600000a947 */ /* 0x000fea0003800000 */
[----:B-----5:R-:W-:Y:S01]  /*2ff0*/  PRMT R112, RZ, 0x7610, R86 ;  /* 0x00007610ff707816 */ /* 0x020fe20000000056 */
[----:B------:R-:W-:Y:S05]  /*3000*/  BRA `(.L_x_9667) ;  /* 0x0000004000007947 */ /* 0x000fea0003800000 */
.L_x_9666:
[----:B-----5:R-:W-:Y:S02]  /*3010*/  PRMT R112, RZ, 0x7610, R82 ;  /* 0x00007610ff707816 */ /* 0x020fe40000000052 */
[----:B------:R-:W-:-:S03]  /*3020*/  @P2 PRMT R89, RZ, 0x7610, R86 ;  /* 0x00007610ff592816 */ /* 0x000fc60000000056 */
[----:B------:R-:W-:-:S04]  /*3030*/  FMUL.FTZ R112, R112, c[0x0][0x1ec] ;  /* 0x00007b0070707a20 */ /* 0x000fc80000410000 */
[----:B------:R-:W-:Y:S02]  /*3040*/  @P2 FADD.FTZ R112, R89, R112 ;  /* 0x0000007059702221 */ /* 0x000fe40000010000 */
.L_x_9667:
[----:B------:R-:W-:Y:S05]  /*3050*/  BSYNC B1 ;  /* 0x0000000000017941 */ /* 0x000fea0003800000 */
.L_x_9665:
[----:B------:R-:W-:Y:S01]  /*3060*/  BSSY B1, `(.L_x_9668) ;  /* 0x000000a000017945 */ /* 0x000fe20003800000 */
[----:B------:R-:W-:Y:S05]  /*3070*/  @P3 BRA `(.L_x_9669) ;  /* 0x0000004000003947 */ /* 0x000fea0003800000 */
[----:B------:R-:W-:Y:S01]  /*3080*/  HFMA2.MMA R113, -RZ, RZ, 0, 0 ;  /* 0x00000000ff717435 */ /* 0x000fe200000001ff */
[----:B------:R-:W-:Y:S05]  /*3090*/  @!P2 BRA `(.L_x_9670) ;  /* 0x000000600000a947 */ /* 0x000fea0003800000 */
[----:B-----5:R-:W-:Y:S01]  /*30a0*/  PRMT R113, RZ, 0x5410, R87 ;  /* 0x00005410ff717816 */ /* 0x020fe20000000057 */
[----:B------:R-:W-:Y:S05]  /*30b0*/  BRA `(.L_x_9670) ;  /* 0x0000004000007947 */ /* 0x000fea0003800000 */
.L_x_9669:
[----:B-----5:R-:W-:Y:S02]  /*30c0*/  PRMT R113, RZ, 0x5410, R83 ;  /* 0x00005410ff717816 */ /* 0x020fe40000000053 */
[----:B------:R-:W-:-:S03]  /*30d0*/  @P2 PRMT R88, RZ, 0x5410, R87 ;  /* 0x00005410ff582816 */ /* 0x000fc60000000057 */
[----:B------:R-:W-:-:S04]  /*30e0*/  FMUL.FTZ R113, R113, c[0x0][0x1ec] ;  /* 0x00007b0071717a20 */ /* 0x000fc80000410000 */
[----:B------:R-:W-:Y:S02]  /*30f0*/  @P2 FADD.FTZ R113, R88, R113 ;  /* 0x0000007158712221 */ /* 0x000fe40000010000 */
.L_x_9670:
[----:B------:R-:W-:Y:S05]  /*3100*/  BSYNC B1 ;  /* 0x0000000000017941 */ /* 0x000fea0003800000 */
.L_x_9668:
[----:B------:R-:W-:Y:S01]  /*3110*/  BSSY B1, `(.L_x_9671) ;  /* 0x000000a000017945 */ /* 0x000fe20003800000 */
[----:B------:R-:W-:Y:S05]  /*3120*/  @P3 BRA `(.L_x_9672) ;  /* 0x0000004000003947 */ /* 0x000fea0003800000 */
[----:B------:R-:W-:Y:S01]  /*3130*/  MOV R114, RZ ;  /* 0x000000ff00727202 */ /* 0x000fe20000000f00 */
[----:B------:R-:W-:Y:S05]  /*3140*/  @!P2 BRA `(.L_x_9673) ;  /* 0x000000600000a947 */ /* 0x000fea0003800000 */
[----:B-----5:R-:W-:Y:S01]  /*3150*/  PRMT R114, RZ, 0x7610, R87 ;  /* 0x00007610ff727816 */ /* 0x020fe20000000057 */
[----:B------:R-:W-:Y:S05]  /*3160*/  BRA `(.L_x_9673) ;  /* 0x0000004000007947 */ /* 0x000fea0003800000 */
.L_x_9672:
[----:B-----5:R-:W-:Y:S02]  /*3170*/  PRMT R114, RZ, 0x7610, R83 ;  /* 0x00007610ff727816 */ /* 0x020fe40000000053 */
[----:B------:R-:W-:-:S03]  /*3180*/  @P2 PRMT R89, RZ, 0x7610, R87 ;  /* 0x00007610ff592816 */ /* 0x000fc60000000057 */
[----:B------:R-:W-:-:S04]  /*3190*/  FMUL.FTZ R114, R114, c[0x0][0x1ec] ;  /* 0x00007b0072727a20 */ /* 0x000fc80000410000 */
[----:B------:R-:W-:Y:S02]  /*31a0*/  @P2 FADD.FTZ R114, R89, R114 ;  /* 0x0000007259722221 */ /* 0x000fe40000010000 */
.L_x_9673:
[----:B------:R-:W-:Y:S05]  /*31b0*/  BSYNC B1 ;  /* 0x0000000000017941 */ /* 0x000fea0003800000 */
.L_x_9671:
[----:B------:R-:W-:Y:S01]  /*31c0*/  HFMA2.MMA R124, -RZ, RZ, 0, 9.5367431640625e-07 ;  /* 0x00000010ff7c7435 */ /* 0x000fe200000001ff */
[----:B------:R-:W-:Y:S02]  /*31d0*/  F2FP.BF16.PACK_AB R91, R114, R113 ;  /* 0x00000071725b723e */ /* 0x000fe400000010ff */
[----:B------:R-:W-:Y:S02]  /*31e0*/  F2FP.BF16.PACK_AB R90, R112, R111 ;  /* 0x0000006f705a723e */ /* 0x000fe400000010ff */
[----:B------:R-:W-:Y:S02]  /*31f0*/  F2FP.BF16.PACK_AB R89, R110, R109 ;  /* 0x0000006d6e59723e */ /* 0x000fe400000010ff */
[----:B------:R-:W-:-:S03]  /*3200*/  F2FP.BF16.PACK_AB R88, R108, R107 ;  /* 0x0000006b6c58723e */ /* 0x000fc600000010ff */
[----:B------:R-:W-:-:S05]  /*3210*/  IMAD.WIDE.U32 R124, R115, R124, c[0x0][0x188] ;  /* 0x00006200737c7625 */ /* 0x000fca00078e007c */
[----:B------:R0:W-:Y:S02]  /*3220*/  STG.E.128 [R124.64], R88 ;  /* 0x000000587c007986 */ /* 0x0001e4000c101d04 */
.L_x_9649:
[----:B------:R-:W-:Y:S05]  /*3230*/  BSYNC B0 ;  /* 0x0000000000007941 */ /* 0x000fea0003800000 */
.L_x_9648:
[----:B0-----:R-:W-:Y:S01]  /*3240*/  FADD.FTZ R89, RZ, R3 ;  /* 0x00000003ff597221 */ /* 0x001fe20000010000 */
[C---:B------:R-:W-:Y:S01]  /*3250*/  ISETP.GT.U32.AND P2, PT, R0.reuse, 0x3f, PT ;  /* 0x0000003f0000780c */ /* 0x040fe20003f44070 */
[----:B------:R-:W0:Y:S01]  /*3260*/  S2R R115, SR_TID.X ;  /* 0x0000000000737919 */ /* 0x000e220000002100 */
[----:B------:R-:W-:Y:S01]  /*3270*/  ISETP.GT.U32.AND P3, PT, R0, 0x5f, PT ;  /* 0x0000005f0000780c */ /* 0x000fe20003f64070 */
[----:B------:R-:W-:Y:S01]  /*3280*/  FADD.FTZ R88, R4, R89 ;  /* 0x0000005904587221 */ /* 0x000fe20000010000 */
[C---:B------:R-:W-:Y:S02]  /*3290*/  ISETP.GT.U32.AND P4, PT, R0.reuse, 0x7f, PT ;  /* 0x0000007f0000780c */ /* 0x040fe40003f84070 */
[C---:B------:R-:W-:Y:S01]  /*32a0*/  ISETP.GT.U32.AND P5, PT, R0.reuse, 0x9f, PT ;  /* 0x0000009f0000780c */ /* 0x040fe20003fa4070 */
        /* <DEDUP_REMOVED lines=53> */
.L_x_9690:
        /* <DEDUP_REMOVED lines=117> */
.L_x_9691:
[----:B------:R-:W2:Y:S01]  /*3d50*/  S2R R88, SR_TID.X ;  /* 0x0000000000587919 */ /* 0x000ea20000002100 */
[----:B-1----:R-:W-:Y:S01]  /*3d60*/  FADD.FTZ R126, R124, R115 ;  /* 0x000000737c7e7221 */ /* 0x002fe20000010000 */
[----:B------:R-:W-:Y:S01]  /*3d70*/  MOV R125, c[0x0][0x1e0] ;  /* 0x00007800007d7a02 */ /* 0x000fe20000000f00 */
[----:B0-----:R-:W-:Y:S01]  /*3d80*/  FMUL.FTZ R115, R127, R127 ;  /* 0x0000007f7f737220 */ /* 0x001fe20000410000 */
[----:B------:R-:W-:Y:S01]  /*3d90*/  BSSY B0, `(.L_x_9676) ;  /* 0x00000ea000007945 */ /* 0x000fe20003800000 */
[----:B--2---:R-:W-:-:S13]  /*3da0*/  LOP3.LUT P3, RZ, R88, 0x1f, RZ, 0xc0, !PT ;  /* 0x0000001f58ff7812 */ /* 0x004fda000786c0ff */
        /* <DEDUP_REMOVED lines=13> */
[----:B0-----:R-:W0:Y:S01]  /*3e80*/  S2R R165, SR_TID.X ;  /* 0x0000000000a57919 */ /* 0x001e220000002100 */
[----:B------:R-:W-:Y:S01]  /*3e90*/  IADD3 R164, R164, -0x1, RZ ;  /* 0xffffffffa4a47810 */ /* 0x000fe20007ffe0ff */
[----:B------:R-:W-:Y:S01]  /*3ea0*/  BSSY B1, `(.L_x_9678) ;  /* 0x0000028000017945 */ /* 0x000fe20003800000 */
[----:B------:R-:W-:-:S03]  /*3eb0*/  FSEL R127, R127, RZ, !P2 ;  /* 0x000000ff7f7f7208 */ /* 0x000fc60005000000 */
[----:B------:R-:W-:-:S05]  /*3ec0*/  IMAD R164, R164, c[0x0][0x168], RZ ;  /* 0x00005a00a4a47a24 */ /* 0x000fca00078e02ff */
[----:B------:R-:W-:-:S04]  /*3ed0*/  SHF.R.S32.HI R89, RZ, 0x1f, R164 ;  /* 0x0000001fff597819 */ /* 0x000fc800000114a4 */
[----:B------:R-:W-:Y:S02]  /*3ee0*/  LEA.HI R89, R89, R164, RZ, 0x3 ;  /* 0x000000a459597211 */ /* 0x000fe400078f18ff */
[----:B0-----:R-:W-:-:S04]  /*3ef0*/  LOP3.LUT R126, R165, 0x1f, RZ, 0xc0, !PT ;  /* 0x0000001fa57e7812 */ /* 0x001fc800078ec0ff */
        /* <DEDUP_REMOVED lines=34> */
.L_x_9679:
[----:B------:R-:W-:Y:S05]  /*4120*/  BSYNC B1 ;  /* 0x0000000000017941 */ /* 0x000fea0003800000 */
.L_x_9678:
        /* <DEDUP_REMOVED lines=35> */
.L_x_9681:
[----:B------:R-:W-:Y:S05]  /*4360*/  BSYNC B1 ;  /* 0x0000000000017941 */ /* 0x000fea0003800000 */
.L_x_9680:
        /* <DEDUP_REMOVED lines=35> */
.L_x_9683:
[----:B------:R-:W-:Y:S05]  /*45a0*/  BSYNC B1 ;  /* 0x0000000000017941 */ /* 0x000fea0003800000 */
.L_x_9682:
        /* <DEDUP_REMOVED lines=35> */
.L_x_9685:
[----:B------:R-:W-:Y:S05]  /*47e0*/  BSYNC B1 ;  /* 0x0000000000017941 */ /* 0x000fea0003800000 */
.L_x_9684:
        /* <DEDUP_REMOVED lines=35> */
.L_x_9687:
[----:B------:R-:W-:Y:S05]  /*4a20*/  BSYNC B1 ;  /* 0x0000000000017941 */ /* 0x000fea0003800000 */
.L_x_9686:
        /* <DEDUP_REMOVED lines=32> */
.L_x_9677:
[----:B0-----:R-:W-:Y:S05]  /*4c30*/  BSYNC B0 ;  /* 0x0000000000007941 */ /* 0x001fea0003800000 */
.L_x_9676:
[----:B------:R-:W-:-:S04]  /*4c40*/  MOV R89, c[0x0][0x160] ;  /* 0x0000580000597a02 */ /* 0x000fc80000000f00 */
[----:B------:R-:W-:-:S04]  /*4c50*/  LEA R2, R89, R2, 0x2 ;  /* 0x0000000259027211 */ /* 0x000fc800078e10ff */
[----:B------:R-:W-:-:S13]  /*4c60*/  ISETP.GE.AND P2, PT, R2, c[0x0][0x164], PT ;  /* 0x0000590002007a0c */ /* 0x000fda0003f46270 */
[----:B------:R-:W-:Y:S01]  /*4c70*/  @P2 CALL.REL.NOINC `(.L_x_9688) ;  /* 0x0000001000002944 */ /* 0x000fe20003c00000 */
[----:B------:R-:W-:Y:S05]  /*4c80*/  BRA `(.L_x_9689) ;  /* 0xffffbb8000007947 */ /* 0x000fea000383ffff */
.L_x_9688:
[----:B------:R-:W-:Y:S05]  /*4c90*/  EXIT ;  /* 0x000000000000794d */ /* 0x000fea0003800000 */
.L_x_9674:
[----:B------:R-:W-:Y:S01]  /*4ca0*/  HFMA2.MMA R90, -RZ, RZ, 0, 5.9604644775390625e-08 ;  /* 0x00000001ff5a7435 */ /* 0x000fe200000001ff */
[----:B------:R-:W-:Y:S02]  /*4cb0*/  MOV R124, 0x1f ;  /* 0x0000001f007c7802 */ /* 0x000fe40000000f00 */
[----:B------:R-:W-:Y:S02]  /*4cc0*/  MOV R89, 0xffffffff ;  /* 0xffffffff00597802 */ /* 0x000fe40000000f00 */
[----:B------:R-:W-:Y:S02]  /*4cd0*/  MOV R88, 0x4cf0 ;  /* 0x00004cf000587802 */ /* 0x000fe40000000f00 */
[----:B-----5:R-:W-:Y:S05]  /*4ce0*/  CALL.REL.NOINC `($__internal_34_$__cuda_sm70_shflsync_bfly_p) ;  /* 0x000009b000007944 */ /* 0x020fea0003c00000 */
[----:B-1----:R-:W-:Y:S05]  /*4cf0*/  BRA `(.L_x_9690) ;  /* 0xffffe90000007947 */ /* 0x002fea000383ffff */
.L_x_9675:
[----:B------:R-:W-:Y:S01]  /*4d00*/  HFMA2.MMA R90, -RZ, RZ, 0, 1.1920928955078125e-07 ;  /* 0x00000002ff5a7435 */ /* 0x000fe200000001ff */
[----:B------:R-:W-:Y:S02]  /*4d10*/  MOV R124, 0x1f ;  /* 0x0000001f007c7802 */ /* 0x000fe40000000f00 */
[----:B------:R-:W-:Y:S02]  /*4d20*/  MOV R89, 0xffffffff ;  /* 0xffffffff00597802 */ /* 0x000fe40000000f00 */
[----:B------:R-:W-:-:S02]  /*4d30*/  MOV R88, 0x4d50 ;  /* 0x00004d5000587802 */ /* 0x000fc40000000f00 */
[----:B-----5:R-:W-:Y:S05]  /*4d40*/  CALL.REL.NOINC `($__internal_34_$__cuda_sm70_shflsync_bfly_p) ;  /* 0x0000095000007944 */ /* 0x020fea0003c00000 */
[----:B-1----:R-:W-:Y:S01]  /*4d50*/  FADD.FTZ R91, R91, R90 ;  /* 0x0000005a5b5b7221 */ /* 0x002fe20000010000 */
[----:B------:R-:W-:Y:S01]  /*4d60*/  HFMA2.MMA R90, -RZ, RZ, 0, 2.384185791015625e-07 ;  /* 0x00000004ff5a7435 */ /* 0x000fe200000001ff */
[----:B------:R-:W-:-:S02]  /*4d70*/  MOV R124, 0x1f ;  /* 0x0000001f007c7802 */ /* 0x000fc40000000f00 */
[----:B------:R-:W-:Y:S02]  /*4d80*/  MOV R89, 0xffffffff ;  /* 0xffffffff00597802 */ /* 0x000fe40000000f00 */
[----:B------:R-:W-:Y:S02]  /*4d90*/  MOV R88, 0x4db0 ;  /* 0x00004db000587802 */ /* 0x000fe40000000f00 */
[----:B------:R-:W-:Y:S05]  /*4da0*/  CALL.REL.NOINC `($__internal_34_$__cuda_sm70_shflsync_bfly_p) ;  /* 0x000008f000007944 */ /* 0x000fea0003c00000 */
[----:B-1----:R-:W-:Y:S01]  /*4db0*/  FADD.FTZ R91, R91, R90 ;  /* 0x0000005a5b5b7221 */ /* 0x002fe20000010000 */
[----:B------:R-:W-:Y:S01]  /*4dc0*/  HFMA2.MMA R90, -RZ, RZ, 0, 4.76837158203125e-07 ;  /* 0x00000008ff5a7435 */ /* 0x000fe200000001ff */
[----:B------:R-:W-:Y:S02]  /*4dd0*/  MOV R124, 0x1f ;  /* 0x0000001f007c7802 */ /* 0x000fe40000000f00 */
[----:B------:R-:W-:Y:S02]  /*4de0*/  MOV R89, 0xffffffff ;  /* 0xffffffff00597802 */ /* 0x000fe40000000f00 */
[----:B------:R-:W-:Y:S02]  /*4df0*/  MOV R88, 0x4e10 ;  /* 0x00004e1000587802 */ /* 0x000fe40000000f00 */
[----:B------:R-:W-:Y:S05]  /*4e00*/  CALL.REL.NOINC `($__internal_34_$__cuda_sm70_shflsync_bfly_p) ;  /* 0x0000089000007944 */ /* 0x000fea0003c00000 */
[----:B-1----:R-:W-:Y:S01]  /*4e10*/  FADD.FTZ R91, R91, R90 ;  /* 0x0000005a5b5b7221 */ /* 0x002fe20000010000 */
[----:B------:R-:W-:Y:S01]  /*4e20*/  HFMA2.MMA R90, -RZ, RZ, 0, 9.5367431640625e-07 ;  /* 0x00000010ff5a7435 */ /* 0x000fe200000001ff */
[----:B------:R-:W-:-:S02]  /*4e30*/  MOV R124, 0x1f ;  /* 0x0000001f007c7802 */ /* 0x000fc40000000f00 */
[----:B------:R-:W-:Y:S02]  /*4e40*/  MOV R89, 0xffffffff ;  /* 0xffffffff00597802 */ /* 0x000fe40000000f00 */
[----:B------:R-:W-:Y:S02]  /*4e50*/  MOV R88, 0x4e70 ;  /* 0x00004e7000587802 */ /* 0x000fe40000000f00 */
[----:B------:R-:W-:Y:S05]  /*4e60*/  CALL.REL.NOINC `($__internal_34_$__cuda_sm70_shflsync_bfly_p) ;  /* 0x0000083000007944 */ /* 0x000fea0003c00000 */
[----:B-1----:R-:W-:Y:S01]  /*4e70*/  FADD.FTZ R90, R91, R90 ;  /* 0x0000005a5b5a7221 */ /* 0x002fe20000010000 */
[----:B------:R-:W-:-:S03]  /*4e80*/  MOV R124, 0x1f ;  /* 0x0000001f007c7802 */ /* 0x000fc60000000f00 */
        /* <DEDUP_REMOVED lines=97> */
[----:B------:R-:W-:-:S04]  /*54a0*/  FFMA.FTZ R88, R115, R115, R88 ;  /* 0x0000007373587223 */ /* 0x000fc80000010058 */
[----:B------:R-:W-:Y:S01]  /*54b0*/  @P6 FFMA.FTZ R91, R89, R89, R88 ;  /* 0x00000059595b6223 */ /* 0x000fe20000010058 */
[----:B------:R-:W-:Y:S02]  /*54c0*/  MOV R89, 0xffffffff ;  /* 0xffffffff00597802 */ /* 0x000fe40000000f00 */
[----:B------:R-:W-:Y:S02]  /*54d0*/  MOV R88, 0x54f0 ;  /* 0x000054f000587802 */ /* 0x000fe40000000f00 */
[----:B------:R-:W-:Y:S05]  /*54e0*/  CALL.REL.NOINC `($__internal_34_$__cuda_sm70_shflsync_bfly_p) ;  /* 0x000001b000007944 */ /* 0x000fea0003c00000 */
[----:B-1----:R-:W-:Y:S01]  /*54f0*/  FADD.FTZ R91, R91, R90 ;  /* 0x0000005a5b5b7221 */ /* 0x002fe20000010000 */
[----:B------:R-:W-:Y:S01]  /*5500*/  HFMA2.MMA R90, -RZ, RZ, 0, 1.1920928955078125e-07 ;  /* 0x00000002ff5a7435 */ /* 0x000fe200000001ff */
[----:B------:R-:W-:Y:S02]  /*5510*/  MOV R124, 0x1f ;  /* 0x0000001f007c7802 */ /* 0x000fe40000000f00 */
[----:B------:R-:W-:Y:S02]  /*5520*/  MOV R89, 0xffffffff ;  /* 0xffffffff00597802 */ /* 0x000fe40000000f00 */
[----:B------:R-:W-:Y:S02]  /*5530*/  MOV R88, 0x5550 ;  /* 0x0000555000587802 */ /* 0x000fe40000000f00 */
[----:B------:R-:W-:Y:S05]  /*5540*/  CALL.REL.NOINC `($__internal_34_$__cuda_sm70_shflsync_bfly_p) ;  /* 0x0000015000007944 */ /* 0x000fea0003c00000 */
        /* <DEDUP_REMOVED lines=16> */
[----:B------:R-:W-:Y:S02]  /*5650*/  MOV R91, R115 ;  /* 0x00000073005b7202 */ /* 0x000fe40000000f00 */
[----:B------:R-:W-:Y:S02]  /*5660*/  MOV R88, 0x5680 ;  /* 0x0000568000587802 */ /* 0x000fe40000000f00 */
[----:B------:R-:W-:Y:S05]  /*5670*/  CALL.REL.NOINC `($__internal_34_$__cuda_sm70_shflsync_bfly_p) ;  /* 0x0000002000007944 */ /* 0x000fea0003c00000 */
[----:B-1----:R-:W-:Y:S01]  /*5680*/  MOV R124, R90 ;  /* 0x0000005a007c7202 */ /* 0x002fe20000000f00 */
[----:B------:R-:W-:Y:S05]  /*5690*/  BRA `(.L_x_9691) ;  /* 0xffffe6b000007947 */ /* 0x000fea000383ffff */
        .weak           $__internal_34_$__cuda_sm70_shflsync_bfly_p
        .type           $__internal_34_$__cuda_sm70_shflsync_bfly_p,@function
        .size           $__internal_34_$__cuda_sm70_shflsync_bfly_p,(.L_x_43094 - $__internal_34_$__cuda_sm70_shflsync_bfly_p)
$__internal_34_$__cuda_sm70_shflsync_bfly_p:
[----:B------:R-:W-:Y:S04]  /*56a0*/  WARPSYNC R89 ;  /* 0x0000005900007348 */ /* 0x000fe80003800000 */
[----:B------:R0:W1:Y:S02]  /*56b0*/  SHFL.BFLY PT, R90, R91, R90, R124 ;  /* 0x0c00005a5b5a7389 */ /* 0x00006400000e007c */
[----:B0-----:R-:W-:-:S06]  /*56c0*/  HFMA2.MMA R89, -RZ, RZ, 0, 0 ;  /* 0x00000000ff597435 */ /* 0x001fcc00000001ff */
[----:B------:R-:W-:Y:S05]  /*56d0*/  RET.REL.NODEC R88 `(_ZN10layer_norm13ln_fwd_kernelINS_13Kernel_traitsIf13__nv_bfloat16S2_S2_fjLj1536ELj1ELj4ELj1ELj16ENS_18Kernel_traits_baseILj1536EfS2_S2_S2_fjLj128EEEEELb0ELb0ELb1ELb0EEEvNS_9FwdParamsE) ;  /* 0xffffa92058007950 */ /* 0x000fea0003c3ffff */
.L_x_9692:
        /* <DEDUP_REMOVED lines=10> */
.L_x_43094:


//--------------------- .text._ZN10layer_norm13ln_fwd_kernelINS_13Kernel_traitsIf13__nv_bfloat16S2_S2_fjLj1536ELj1ELj4ELj1ELj16ENS_18Kernel_traits_baseILj1536EfS2_S2_S2_fjLj128EEEEELb0ELb0ELb1ELb1EEEvNS_9FwdParamsE --------------------------
	.section	.text._ZN10layer_norm13ln_fwd_kernelINS_13Kernel_traitsIf13__nv_bfloat16S2_S2_fjLj1536ELj1ELj4ELj1ELj16ENS_18Kernel_traits_baseILj1536EfS2_S2_S2_fjLj128EEEEELb0ELb0ELb1ELb1EEEvNS_9FwdParamsE,"ax",@progbits
	.sectioninfo	@"SHI_REGISTERS=167"
	.align	128
        .global         _ZN10layer_norm13ln_fwd_kernelINS_13Kernel_traitsIf13__nv_bfloat16S2_S2_fjLj1536ELj1ELj4ELj1ELj16ENS_18Kernel_traits_baseILj1536EfS2_S2_S2_fjLj128EEEEELb0ELb0ELb1ELb1EEEvNS_9FwdParamsE
        .type           _ZN10layer_norm13ln_fwd_kernelINS_13Kernel_traitsIf13__nv_bfloat16S2_S2_fjLj1536ELj1ELj4ELj1ELj16ENS_18Kernel_traits_baseILj1536EfS2_S2_S2_fjLj128EEEEELb0ELb0ELb1ELb1EEEvNS_9FwdParamsE,@function
        .size           _ZN10layer_norm13ln_fwd_kernelINS_13Kernel_traitsIf13__nv_bfloat16S2_S2_fjLj1536ELj1ELj4ELj1ELj16ENS_18Kernel_traits_baseILj1536EfS2_S2_S2_fjLj128EEEEELb0ELb0ELb1ELb1EEEvNS_9FwdParamsE,(.L_x_43095 - _ZN10layer_norm13ln_fwd_kernelINS_13Kernel_traitsIf13__nv_bfloat16S2_S2_fjLj1536ELj1ELj4ELj1ELj16ENS_18Kernel_traits_baseILj1536EfS2_S2_S2_fjLj128EEEEELb0ELb0ELb1ELb1EEEvNS_9FwdParamsE)
        .other          _ZN10layer_norm13ln_fwd_kernelINS_13Kernel_traitsIf13__nv_bfloat16S2_S2_fjLj1536ELj1ELj4ELj1ELj16ENS_18Kernel_traits_baseILj1536EfS2_S2_S2_fjLj128EEEEELb0ELb0ELb1ELb1EEEvNS_9FwdParamsE,@"STO_CUDA_ENTRY STV_DEFAULT"
_ZN10layer_norm13ln_fwd_kernelINS_13Kernel_traitsIf13__nv_bfloat16S2_S2_fjLj1536ELj1ELj4ELj1ELj16ENS_18Kernel_traits_baseILj1536EfS2_S2_S2_fjLj128EEEEELb0ELb0ELb1ELb1EEEvNS_9FwdParamsE:
.text._ZN10layer_norm13ln_fwd_kernelINS_13Kernel_traitsIf13__nv_bfloat16S2_S2_fjLj1536ELj1ELj4ELj1ELj16ENS_18Kernel_traits_baseILj1536EfS2_S2_S2_fjLj128EEEEELb0ELb0ELb1ELb1EEEvNS_9FwdParamsE:
        /* <DEDUP_REMOVED lines=64> */
[----:B0-----:R-:W-:Y:S01]  /*0400*/  LOP3.LUT R2, R7, 0x1f, RZ, 0xc0, !PT ;  /* 0x0000001f07027812 */ /* 0x001fe200078ec0ff */
[----:B------:R-:W-:Y:S01]  /*0410*/  ULDC.U8 UR6, c[0x0][0x1f0] ;  /* 0x00007c0000067ab9 */ /* 0x000fe20000000000 */
[----:B------:R-:W-:-:S02]  /*0420*/  MOV R0, R6 ;  /* 0x0000000600007202 */ /* 0x000fc40000000f00 */
.L_x_9842:
[----:B------:R-:W-:-:S10]  /*0430*/  HFMA2.MMA R129, -RZ, RZ, 0, 2.384185791015625e-07 ;  /* 0x00000004ff817435 */ /* 0x000fd400000001ff */
[----:B-1----:R-:W-:-:S05]  /*0440*/  IMAD.WIDE R4, R0, R129, c[0x0][0x1d0] ;  /* 0x0000740000047625 */ /* 0x002fca00078e0281 */
[----:B------:R0:W2:Y:S01]  /*0450*/  LDG.E R9, [R4.64] ;  /* 0x0000000404097981 */ /* 0x0000a2000c1e1900 */
[----:B------:R-:W-:Y:S01]  /*0460*/  ISETP.NE.U32.AND P0, PT, RZ, c[0x0][0x180], PT ;  /* 0x00006000ff007a0c */ /* 0x000fe20003f05070 */
[C---:B------:R-:W-:Y:S01]  /*0470*/  IMAD R3, R0.reuse, c[0x0][0x168], RZ ;  /* 0x00005a0000037a24 */ /* 0x040fe200078e02ff */
[----:B------:R-:W-:Y:S01]  /*0480*/  MOV R139, RZ ;  /* 0x000000ff008b7202 */ /* 0x000fe20000000f00 */
[----:B------:R-:W-:Y:S01]  /*0490*/  IMAD.WIDE R128, R0, R129, c[0x0][0x1d8] ;  /* 0x0000760000807625 */ /* 0x000fe200078e0281 */
[----:B------:R-:W-:-:S05]  /*04a0*/  ISETP.NE.AND.EX P0, PT, RZ, c[0x0][0x184], PT, P0 ;  /* 0x00006100ff007a0c */ /* 0x000fca0003f05300 */
[----:B-----5:R1:W5:Y:S08]  /*04b0*/  LDG.E R128, [R128.64] ;  /* 0x0000000480807981 */ /* 0x020370000c1e1900 */
[----:B0-----:R-:W-:Y:S02]  /*04c0*/  @P0 MOV R5, 0x10 ;  /* 0x0000001000050802 */ /* 0x001fe40000000f00 */
[----:B--2---:R-:W-:-:S13]  /*04d0*/  ISETP.GE.AND P1, PT, R9, 0x1, PT ;  /* 0x000000010900780c */ /* 0x004fda0003f26270 */
[----:B------:R-:W-:Y:S02]  /*04e0*/  @P1 IADD3 R6, R9, -0x1, RZ ;  /* 0xffffffff09061810 */ /* 0x000fe40007ffe0ff */
[----:B------:R-:W-:-:S03]  /*04f0*/  @P1 MOV R4, 0x10 ;  /* 0x0000001000041802 */ /* 0x000fc60000000f00 */
[----:B------:R-:W-:Y:S01]  /*0500*/  @P1 IMAD R7, R6, c[0x0][0x168], RZ ;  /* 0x00005a0006071a24 */ /* 0x000fe200078e02ff */
[----:B------:R-:W-:-:S04]  /*0510*/  SHF.R.S32.HI R6, RZ, 0x1f, R3 ;  /* 0x0000001fff067819 */ /* 0x000fc80000011403 */
[----:B------:R-:W-:Y:S02]  /*0520*/  @P1 SHF.R.S32.HI R8, RZ, 0x1f, R7 ;  /* 0x0000001fff081819 */ /* 0x000fe40000011407 */
[----:B------:R-:W-:Y:S02]  /*0530*/  LEA.HI R3, R6, R3, RZ, 0x3 ;  /* 0x0000000306037211 */ /* 0x000fe400078f18ff */
[----:B------:R-:W-:Y:S02]  /*0540*/  @P1 LEA.HI R7, R8, R7, RZ, 0x3 ;  /* 0x0000000708071211 */ /* 0x000fe400078f18ff */
        /* <DEDUP_REMOVED lines=14> */
.L_x_9694:
[----:B-1---5:R-:W-:Y:S02]  /*0630*/  PRMT R124, RZ, 0x5410, R116 ;  /* 0x00005410ff7c7816 */ /* 0x022fe40000000074 */
[----:B------:R-:W-:-:S03]  /*0640*/  @P0 PRMT R3, RZ, 0x5410, R112 ;  /* 0x00005410ff030816 */ /* 0x000fc60000000070 */
[----:B------:R-:W-:-:S04]  /*0650*/  FMUL.FTZ R124, R124, c[0x0][0x1ec] ;  /* 0x00007b007c7c7a20 */ /* 0x000fc80000410000 */
[----:B------:R-:W-:Y:S02]  /*0660*/  @P0 FADD.FTZ R124, R124, R3 ;  /* 0x000000037c7c0221 */ /* 0x000fe40000010000 */
.L_x_9695:
[----:B------:R-:W-:Y:S05]  /*0670*/  BSYNC B0 ;  /* 0x0000000000007941 */ /* 0x000fea0003800000 */
.L_x_9693:
[----:B------:R-:W-:Y:S01]  /*0680*/  BSSY B0, `(.L_x_9696) ;  /* 0x000000a000007945 */ /* 0x000fe20003800000 */
[----:B------:R-:W-:Y:S05]  /*0690*/  @P2 BRA `(.L_x_9697) ;  /* 0x0000004000002947 */ /* 0x000fea0003800000 */
[----:B------:R-:W-:Y:S01]  /*06a0*/  HFMA2.MMA R15, -RZ, RZ, 0, 0 ;  /* 0x00000000ff0f7435 */ /* 0x000fe200000001ff */
[----:B------:R-:W-:Y:S05]  /*06b0*/  @!P0 BRA `(.L_x_9698) ;  /* 0x0000006000008947 */ /* 0x000fea0003800000 */
[----:B-----5:R-:W-:Y:S01]  /*06c0*/  PRMT R15, RZ, 0x7610, R112 ;  /* 0x00007610ff0f7816 */ /* 0x020fe20000000070 */
[----:B------:R-:W-:Y:S05]  /*06d0*/  BRA `(.L_x_9698) ;  /* 0x0000004000007947 */ /* 0x000fea0003800000 */
.L_x_9697:
[----:B-----5:R-:W-:Y:S02]  /*06e0*/  PRMT R15, RZ, 0x7610, R116 ;  /* 0x00007610ff0f7816 */ /* 0x020fe40000000074 */
[----:B------:R-:W-:-:S03]  /*06f0*/  @P0 PRMT R4, RZ, 0x7610, R112 ;  /* 0x00007610ff040816 */ /* 0x000fc60000000070 */
[----:B------:R-:W-:-:S04]  /*0700*/  FMUL.FTZ R15, R15, c[0x0][0x1ec] ;  /* 0x00007b000f0f7a20 */ /* 0x000fc80000410000 */
[----:B------:R-:W-:Y:S02]  /*0710*/  @P0 FADD.FTZ R15, R15, R4 ;  /* 0x000000040f0f0221 */ /* 0x000fe40000010000 */
.L_x_9698:
[----:B------:R-:W-:Y:S05]  /*0720*/  BSYNC B0 ;  /* 0x0000000000007941 */ /* 0x000fea0003800000 */
.L_x_9696:
[----:B------:R-:W-:Y:S01]  /*0730*/  BSSY B0, `(.L_x_9699) ;  /* 0x000000a000007945 */ /* 0x000fe20003800000 */
[----:B------:R-:W-:Y:S05]  /*0740*/  @P2 BRA `(.L_x_9700) ;  /* 0x0000004000002947 */ /* 0x000fea0003800000 */
[----:B------:R-:W-:Y:S01]  /*0750*/  MOV R14, RZ ;  /* 0x000000ff000e7202 */ /* 0x000fe20000000f00 */
[----:B------:R-:W-:Y:S05]  /*0760*/  @!P0 BRA `(.L_x_9701) ;  /* 0x0000006000008947 */ /* 0x000fea0003800000 */
[----:B-----5:R-:W-:Y:S01]  /*0770*/  PRMT R14, RZ, 0x5410, R113 ;  /* 0x00005410ff0e7816 */ /* 0x020fe20000000071 */
[----:B------:R-:W-:Y:S05]  /*0780*/  BRA `(.L_x_9701) ;  /* 0x0000004000007947 */ /* 0x000fea0003800000 */
.L_x_9700:
[----:B-----5:R-:W-:Y:S02]  /*0790*/  PRMT R14, RZ, 0x5410, R117 ;  /* 0x00005410ff0e7816 */ /* 0x020fe40000000075 */
[----:B------:R-:W-:-:S03]  /*07a0*/  @P0 PRMT R3, RZ, 0x5410, R113 ;  /* 0x00005410ff030816 */ /* 0x000fc60000000071 */
[----:B------:R-:W-:-:S04]  /*07b0*/  FMUL.FTZ R14, R14, c[0x0][0x1ec] ;  /* 0x00007b000e0e7a20 */ /* 0x000fc80000410000 */
[----:B------:R-:W-:Y:S02]  /*07c0*/  @P0 FADD.FTZ R14, R14, R3 ;  /* 0x000000030e0e0221 */ /* 0x000fe40000010000 */
.L_x_9701:
[----:B------:R-:W-:Y:S05]  /*07d0*/  BSYNC B0 ;  /* 0x0000000000007941 */ /* 0x000fea0003800000 */
.L_x_9699:
[----:B------:R-:W-:Y:S01]  /*07e0*/  BSSY B0, `(.L_x_9702) ;  /* 0x000000a000007945 */ /* 0x000fe20003800000 */
[----:B------:R-:W-:Y:S05]  /*07f0*/  @P2 BRA `(.L_x_9703) ;  /* 0x0000004000002947 */ /* 0x000fea0003800000 */
[----:B------:R-:W-:Y:S01]  /*0800*/  HFMA2.MMA R5, -RZ, RZ, 0, 0 ;  /* 0x00000000ff057435 */ /* 0x000fe200000001ff */
[----:B------:R-:W-:Y:S05]  /*0810*/  @!P0 BRA `(.L_x_9704) ;  /* 0x0000006000008947 */ /* 0x000fea0003800000 */
[----:B-----5:R-:W-:Y:S01]  /*0820*/  PRMT R5, RZ, 0x7610, R113 ;  /* 0x00007610ff057816 */ /* 0x020fe20000000071 */
[----:B------:R-:W-:Y:S05]  /*0830*/  BRA `(.L_x_9704) ;  /* 0x0000004000007947 */ /* 0x000fea0003800000 */
.L_x_9703:
[----:B-----5:R-:W-:Y:S02]  /*0840*/  PRMT R5, RZ, 0x7610, R117 ;  /* 0x00007610ff057816 */ /* 0x020fe40000000075 */
[----:B------:R-:W-:-:S03]  /*0850*/  @P0 PRMT R4, RZ, 0x7610, R113 ;  /* 0x00007610ff040816 */ /* 0x000fc60000000071 */
[----:B------:R-:W-:-:S04]  /*0860*/  FMUL.FTZ R5, R5, c[0x0][0x1ec] ;  /* 0x00007b0005057a20 */ /* 0x000fc80000410000 */
[----:B------:R-:W-:Y:S02]  /*0870*/  @P0 FADD.FTZ R5, R5, R4 ;  /* 0x0000000405050221 */ /* 0x000fe40000010000 */
.L_x_9704:
[----:B------:R-:W-:Y:S05]  /*0880*/  BSYNC B0 ;  /* 0x0000000000007941 */ /* 0x000fea0003800000 */
.L_x_9702:
[----:B------:R-:W-:Y:S01]  /*0890*/  BSSY B0, `(.L_x_9705) ;  /* 0x000000a000007945 */ /* 0x000fe20003800000 */
[----:B------:R-:W-:Y:S05]  /*08a0*/  @P2 BRA `(.L_x_9706) ;  /* 0x0000004000002947 */ /* 0x000fea0003800000 */
[----:B------:R-:W-:Y:S01]  /*08b0*/  MOV R4, RZ ;  /* 0x000000ff00047202 */ /* 0x000fe20000000f00 */
[----:B------:R-:W-:Y:S05]  /*08c0*/  @!P0 BRA `(.L_x_9707) ;  /* 0x0000006000008947 */ /* 0x000fea0003800000 */
[----:B-----5:R-:W-:Y:S01]  /*08d0*/  PRMT R4, RZ, 0x5410, R114 ;  /* 0x00005410ff047816 */ /* 0x020fe20000000072 */
[----:B------:R-:W-:Y:S05]  /*08e0*/  BRA `(.L_x_9707) ;  /* 0x0000004000007947 */ /* 0x000fea0003800000 */
.L_x_9706:
[----:B-----5:R-:W-:Y:S02]  /*08f0*/  PRMT R4, RZ, 0x5410, R118 ;  /* 0x00005410ff047816 */ /* 0x020fe40000000076 */
[----:B------:R-:W-:-:S03]  /*0900*/  @P0 PRMT R3, RZ, 0x5410, R114 ;  /* 0x00005410ff030816 */ /* 0x000fc60000000072 */
[----:B------:R-:W-:-:S04]  /*0910*/  FMUL.FTZ R4, R4, c[0x0][0x1ec] ;  /* 0x00007b0004047a20 */ /* 0x000fc80000410000 */
[----:B------:R-:W-:Y:S02]  /*0920*/  @P0 FADD.FTZ R4, R4, R3 ;  /* 0x0000000304040221 */ /* 0x000fe40000010000 */
.L_x_9707:
[----:B------:R-:W-:Y:S05]  /*0930*/  BSYNC B0 ;  /* 0x0000000000007941 */ /* 0x000fea0003800000 */
.L_x_9705:
[----:B------:R-:W-:Y:S01]  /*0940*/  BSSY B0, `(.L_x_9708) ;  /* 0x000000a000007945 */ /* 0x000fe20003800000 */
[----:B------:R-:W-:Y:S05]  /*0950*/  @P2 BRA `(.L_x_9709) ;  /* 0x0000004000002947 */ /* 0x000fea0003800000 */
[----:B------:R-:W-:Y:S01]  /*0960*/  HFMA2.MMA R3, -RZ, RZ, 0, 0 ;  /* 0x00000000ff037435 */ /* 0x000fe200000001ff */
[----:B------:R-:W-:Y:S05]  /*0970*/  @!P0 BRA `(.L_x_9710) ;  /* 0x0000006000008947 */ /* 0x000fea0003800000 */
[----:B-----5:R-:W-:Y:S01]  /*0980*/  PRMT R3, RZ, 0x7610, R114 ;  /* 0x00007610ff037816 */ /* 0x020fe20000000072 */
[----:B------:R-:W-:Y:S05]  /*0990*/  BRA `(.L_x_9710) ;  /* 0x0000004000007947 */ /* 0x000fea0003800000 */
.L_x_9709:
[----:B-----5:R-:W-:Y:S02]  /*09a0*/  PRMT R3, RZ, 0x7610, R118 ;  /* 0x00007610ff037816 */ /* 0x020fe40000000076 */
[----:B------:R-:W-:-:S03]  /*09b0*/  @P0 PRMT R6, RZ, 0x7610, R114 ;  /* 0x00007610ff060816 */ /* 0x000fc60000000072 */
[----:B------:R-:W-:-:S04]  /*09c0*/  FMUL.FTZ R3, R3, c[0x0][0x1ec] ;  /* 0x00007b0003037a20 */ /* 0x000fc80000410000 */
[----:B------:R-:W-:Y:S02]  /*09d0*/  @P0 FADD.FTZ R3, R3, R6 ;  /* 0x0000000603030221 */ /* 0x000fe40000010000 */
.L_x_9710:
[----:B------:R-:W-:Y:S05]  /*09e0*/  BSYNC B0 ;  /* 0x0000000000007941 */ /* 0x000fea0003800000 */
.L_x_9708:
[----:B------:R-:W-:Y:S01]  /*09f0*/  BSSY B0, `(.L_x_9711) ;  /* 0x000000a000007945 */ /* 0x000fe20003800000 */
[----:B------:R-:W-:Y:S05]  /*0a00*/  @P2 BRA `(.L_x_9712) ;  /* 0x0000004000002947 */ /* 0x000fea0003800000 */
[----:B------:R-:W-:Y:S01]  /*0a10*/  MOV R126, RZ ;  /* 0x000000ff007e7202 */ /* 0x000fe20000000f00 */
[----:B------:R-:W-:Y:S05]  /*0a20*/  @!P0 BRA `(.L_x_9713) ;  /* 0x0000006000008947 */ /* 0x000fea0003800000 */
[----:B-----5:R-:W-:Y:S01]  /*0a30*/  PRMT R126, RZ, 0x5410, R115 ;  /* 0x00005410ff7e7816 */ /* 0x020fe20000000073 */
[----:B------:R-:W-:Y:S05]  /*0a40*/  BRA `(.L_x_9713) ;  /* 0x0000004000007947 */ /* 0x000fea0003800000 */
.L_x_9712:
[----:B-----5:R-:W-:Y:S02]  /*0a50*/  PRMT R126, RZ, 0x5410, R119 ;  /* 0x00005410ff7e7816 */ /* 0x020fe40000000077 */
[----:B------:R-:W-:-:S03]  /*0a60*/  @P0 PRMT R7, RZ, 0x5410, R115 ;  /* 0x00005410ff070816 */ /* 0x000fc60000000073 */
[----:B------:R-:W-:-:S04]  /*0a70*/  FMUL.FTZ R126, R126, c[0x0][0x1ec] ;  /* 0x00007b007e7e7a20 */ /* 0x000fc80000410000 */
[----:B------:R-:W-:Y:S02]  /*0a80*/  @P0 FADD.FTZ R126, R126, R7 ;  /* 0x000000077e7e0221 */ /* 0x000fe40000010000 */
.L_x_9713:
[----:B------:R-:W-:Y:S05]  /*0a90*/  BSYNC B0 ;  /* 0x0000000000007941 */ /* 0x000fea0003800000 */
.L_x_9711:
[----:B------:R-:W-:Y:S01]  /*0aa0*/  BSSY B0, `(.L_x_9714) ;  /* 0x000000a000007945 */ /* 0x000fe20003800000 */
[----:B------:R-:W-:Y:S05]  /*0ab0*/  @P2 BRA `(.L_x_9715) ;  /* 0x0000004000002947 */ /* 0x000fea0003800000 */
[----:B------:R-:W-:Y:S01]  /*0ac0*/  HFMA2.MMA R125, -RZ, RZ, 0, 0 ;  /* 0x00000000ff7d7435 */ /* 0x000fe200000001ff */
[----:B------:R-:W-:Y:S05]  /*0ad0*/  @!P0 BRA `(.L_x_9716) ;  /* 0x0000006000008947 */ /* 0x000fea0003800000 */
[----:B-----5:R-:W-:Y:S01]  /*0ae0*/  PRMT R125, RZ, 0x7610, R115 ;  /* 0x00007610ff7d7816 */ /* 0x020fe20000000073 */
[----:B------:R-:W-:Y:S05]  /*0af0*/  BRA `(.L_x_9716) ;  /* 0x0000004000007947 */ /* 0x000fea0003800000 */
.L_x_9715:
[----:B-----5:R-:W-:Y:S02]  /*0b00*/  PRMT R125, RZ, 0x7610, R119 ;  /* 0x00007610ff7d7816 */ /* 0x020fe40000000077 */
[----:B------:R-:W-:-:S03]  /*0b10*/  @P0 PRMT R6, RZ, 0x7610, R115 ;  /* 0x00007610ff060816 */ /* 0x000fc60000000073 */
[----:B------:R-:W-:-:S04]  /*0b20*/  FMUL.FTZ R125, R125, c[0x0][0x1ec] ;  /* 0x00007b007d7d7a20 */ /* 0x000fc80000410000 */
[----:B------:R-:W-:Y:S02]  /*0b30*/  @P0 FADD.FTZ R125, R125, R6 ;  /* 0x000000067d7d0221 */ /* 0x000fe40000010000 */
.L_x_9716:
[----:B------:R-:W-:Y:S05]  /*0b40*/  BSYNC B0 ;  /* 0x0000000000007941 */ /* 0x000fea0003800000 */
.L_x_9714:
[----:B------:R-:W-:Y:S02]  /*0b50*/  MOV R137, 0x10 ;  /* 0x0000001000897802 */ /* 0x000fe40000000f00 */
[----:B------:R-:W-:Y:S02]  /*0b60*/  @P1 IADD3 R12, R139, 0x20, RZ ;  /* 0x000000208b0c1810 */ /* 0x000fe40007ffe0ff */
[C---:B------:R-:W-:Y:S01]  /*0b70*/  IADD3 R130, R138.reuse, 0x20, RZ ;  /* 0x000000208a827810 */ /* 0x040fe20007ffe0ff */
[-C--:B------:R-:W-:Y:S01]  /*0b80*/  IMAD.WIDE.U32 R6, R138, R137.reuse, c[0x0][0x188] ;  /* 0x000062008a067625 */ /* 0x080fe200078e0089 */
        /* <DEDUP_REMOVED lines=15> */
.L_x_9718:
[----:B0----5:R-:W-:Y:S02]  /*0c80*/  PRMT R13, RZ, 0x5410, R116 ;  /* 0x00005410ff0d7816 */ /* 0x021fe40000000074 */
[----:B------:R-:W-:-:S03]  /*0c90*/  @P0 PRMT R6, RZ, 0x5410, R112 ;  /* 0x00005410ff060816 */ /* 0x000fc60000000070 */
[----:B------:R-:W-:-:S04]  /*0ca0*/  FMUL.FTZ R13, R13, c[0x0][0x1ec] ;  /* 0x00007b000d0d7a20 */ /* 0x000fc80000410000 */
[----:B------:R-:W-:Y:S02]  /*0cb0*/  @P0 FADD.FTZ R13, R6, R13 ;  /* 0x0000000d060d0221 */ /* 0x000fe40000010000 */
.L_x_9719:
[----:B------:R-:W-:Y:S05]  /*0cc0*/  BSYNC B0 ;  /* 0x0000000000007941 */ /* 0x000fea0003800000 */
.L_x_9717:
[----:B------:R-:W-:Y:S01]  /*0cd0*/  BSSY B0, `(.L_x_9720) ;  /* 0x000000a000007945 */ /* 0x000fe20003800000 */
[----:B------:R-:W-:Y:S05]  /*0ce0*/  @P2 BRA `(.L_x_9721) ;  /* 0x0000004000002947 */ /* 0x000fea0003800000 */
[----:B------:R-:W-:Y:S01]  /*0cf0*/  MOV R12, RZ ;  /* 0x000000ff000c7202 */ /* 0x000fe20000000f00 */
[----:B------:R-:W-:Y:S05]  /*0d00*/  @!P0 BRA `(.L_x_9722) ;  /* 0x0000006000008947 */ /* 0x000fea0003800000 */
[----:B-----5:R-:W-:Y:S01]  /*0d10*/  PRMT R12, RZ, 0x7610, R112 ;  /* 0x00007610ff0c7816 */ /* 0x020fe20000000070 */
[----:B------:R-:W-:Y:S05]  /*0d20*/  BRA `(.L_x_9722) ;  /* 0x0000004000007947 */ /* 0x000fea0003800000 */
.L_x_9721:
[----:B-----5:R-:W-:Y:S02]  /*0d30*/  PRMT R12, RZ, 0x7610, R116 ;  /* 0x00007610ff0c7816 */ /* 0x020fe40000000074 */
[----:B------:R-:W-:-:S03]  /*0d40*/  @P0 PRMT R7, RZ, 0x7610, R112 ;  /* 0x00007610ff070816 */ /* 0x000fc60000000070 */
[----:B------:R-:W-:-:S04]  /*0d50*/  FMUL.FTZ R12, R12, c[0x0][0x1ec] ;  /* 0x00007b000c0c7a20 */ /* 0x000fc80000410000 */
[----:B------:R-:W-:Y:S02]  /*0d60*/  @P0 FADD.FTZ R12, R7, R12 ;  /* 0x0000000c070c0221 */ /* 0x000fe40000010000 */
.L_x_9722:
[----:B------:R-:W-:Y:S05]  /*0d70*/  BSYNC B0 ;  /* 0x0000000000007941 */ /* 0x000fea0003800000 */
.L_x_9720:
[----:B------:R-:W-:Y:S01]  /*0d80*/  BSSY B0, `(.L_x_9723) ;  /* 0x000000a000007945 */ /* 0x000fe20003800000 */
[----:B------:R-:W-:Y:S05]  /*0d90*/  @P2 BRA `(.L_x_9724) ;  /* 0x0000004000002947 */ /* 0x000fea0003800000 */
[----:B------:R-:W-:Y:S01]  /*0da0*/  HFMA2.MMA R11, -RZ, RZ, 0, 0 ;  /* 0x00000000ff0b7435 */ /* 0x000fe200000001ff */
[----:B------:R-:W-:Y:S05]  /*0db0*/  @!P0 BRA `(.L_x_9725) ;  /* 0x0000006000008947 */ /* 0x000fea0003800000 */
[----:B-----5:R-:W-:Y:S01]  /*0dc0*/  PRMT R11, RZ, 0x5410, R113 ;  /* 0x00005410ff0b7816 */ /* 0x020fe20000000071 */
[----:B------:R-:W-:Y:S05]  /*0dd0*/  BRA `(.L_x_9725) ;  /* 0x0000004000007947 */ /* 0x000fea0003800000 */
.L_x_9724:
[----:B-----5:R-:W-:Y:S02]  /*0de0*/  PRMT R11, RZ, 0x5410, R117 ;  /* 0x00005410ff0b7816 */ /* 0x020fe40000000075 */
[----:B------:R-:W-:-:S03]  /*0df0*/  @P0 PRMT R6, RZ, 0x5410, R113 ;  /* 0x00005410ff060816 */ /* 0x000fc60000000071 */
[----:B------:R-:W-:-:S04]  /*0e00*/  FMUL.FTZ R11, R11, c[0x0][0x1ec] ;  /* 0x00007b000b0b7a20 */ /* 0x000fc80000410000 */
[----:B------:R-:W-:Y:S02]  /*0e10*/  @P0 FADD.FTZ R11, R6, R11 ;  /* 0x0000000b060b0221 */ /* 0x000fe40000010000 */
.L_x_9725:
[----:B------:R-:W-:Y:S05]  /*0e20*/  BSYNC B0 ;  /* 0x0000000000007941 */ /* 0x000fea0003800000 */
.L_x_9723:
[----:B------:R-:W-:Y:S01]  /*0e30*/  BSSY B0, `(.L_x_9726) ;  /* 0x000000a000007945 */ /* 0x000fe20003800000 */
[----:B------:R-:W-:Y:S05]  /*0e40*/  @P2 BRA `(.L_x_9727) ;  /* 0x0000004000002947 */ /* 0x000fea0003800000 */
[----:B------:R-:W-:Y:S01]  /*0e50*/  MOV R10, RZ ;  /* 0x000000ff000a7202 */ /* 0x000fe20000000f00 */
[----:B------:R-:W-:Y:S05]  /*0e60*/  @!P0 BRA `(.L_x_9728) ;  /* 0x0000006000008947 */ /* 0x000fea0003800000 */
[----:B-----5:R-:W-:Y:S01]  /*0e70*/  PRMT R10, RZ, 0x7610, R113 ;  /* 0x00007610ff0a7816 */ /* 0x020fe20000000071 */
[----:B------:R-:W-:Y:S05]  /*0e80*/  BRA `(.L_x_9728) ;  /* 0x0000004000007947 */ /* 0x000fea0003800000 */
.L_x_9727:
[----:B-----5:R-:W-:Y:S02]  /*0e90*/  PRMT R10, RZ, 0x7610, R117 ;  /* 0x00007610ff0a7816 */ /* 0x020fe40000000075 */
[----:B------:R-:W-:-:S03]  /*0ea0*/  @P0 PRMT R7, RZ, 0x7610, R113 ;  /* 0x00007610ff070816 */ /* 0x000fc60000000071 */
[----:B------:R-:W-:-:S04]  /*0eb0*/  FMUL.FTZ R10, R10, c[0x0][0x1ec] ;  /* 0x00007b000a0a7a20 */ /* 0x000fc80000410000 */
[----:B------:R-:W-:Y:S02]  /*0ec0*/  @P0 FADD.FTZ R10, R7, R10 ;  /* 0x0000000a070a0221 */ /* 0x000fe40000010000 */
.L_x_9728:
[----:B------:R-:W-:Y:S05]  /*0ed0*/  BSYNC B0 ;  /* 0x0000000000007941 */ /* 0x000fea0003800000 */
.L_x_9726:
[----:B------:R-:W-:Y:S01]  /*0ee0*/  BSSY B0, `(.L_x_9729) ;  /* 0x000000a000007945 */ /* 0x000fe20003800000 */
[----:B------:R-:W-:Y:S05]  /*0ef0*/  @P2 BRA `(.L_x_9730) ;  /* 0x0000004000002947 */ /* 0x000fea0003800000 */
[----:B------:R-:W-:Y:S01]  /*0f00*/  HFMA2.MMA R9, -RZ, RZ, 0, 0 ;  /* 0x00000000ff097435 */ /* 0x000fe200000001ff */
[----:B------:R-:W-:Y:S05]  /*0f10*/  @!P0 BRA `(.L_x_9731) ;  /* 0x0000006000008947 */ /* 0x000fea0003800000 */
[----:B-----5:R-:W-:Y:S01]  /*0f20*/  PRMT R9, RZ, 0x5410, R114 ;  /* 0x00005410ff097816 */ /* 0x020fe20000000072 */
[----:B------:R-:W-:Y:S05]  /*0f30*/  BRA `(.L_x_9731) ;  /* 0x0000004000007947 */ /* 0x000fea0003800000 */
.L_x_9730:
[----:B-----5:R-:W-:Y:S02]  /*0f40*/  PRMT R9, RZ, 0x5410, R118 ;  /* 0x00005410ff097816 */ /* 0x020fe40000000076 */
[----:B------:R-:W-:-:S03]  /*0f50*/  @P0 PRMT R6, RZ, 0x5410, R114 ;  /* 0x00005410ff060816 */ /* 0x000fc60000000072 */
[----:B------:R-:W-:-:S04]  /*0f60*/  FMUL.FTZ R9, R9, c[0x0][0x1ec] ;  /* 0x00007b0009097a20 */ /* 0x000fc80000410000 */
[----:B------:R-:W-:Y:S02]  /*0f70*/  @P0 FADD.FTZ R9, R6, R9 ;  /* 0x0000000906090221 */ /* 0x000fe40000010000 */
.L_x_9731:
[----:B------:R-:W-:Y:S05]  /*0f80*/  BSYNC B0 ;  /* 0x0000000000007941 */ /* 0x000fea0003800000 */
.L_x_9729:
[----:B------:R-:W-:Y:S01]  /*0f90*/  BSSY B0, `(.L_x_9732) ;  /* 0x000000a000007945 */ /* 0x000fe20003800000 */
[----:B------:R-:W-:Y:S05]  /*0fa0*/  @P2 BRA `(.L_x_9733) ;  /* 0x0000004000002947 */ /* 0x000fea0003800000 */
[----:B------:R-:W-:Y:S01]  /*0fb0*/  MOV R8, RZ ;  /* 0x000000ff00087202 */ /* 0x000fe20000000f00 */
[----:B------:R-:W-:Y:S05]  /*0fc0*/  @!P0 BRA `(.L_x_9734) ;  /* 0x0000006000008947 */ /* 0x000fea0003800000 */
[----:B-----5:R-:W-:Y:S01]  /*0fd0*/  PRMT R8, RZ, 0x7610, R114 ;  /* 0x00007610ff087816 */ /* 0x020fe20000000072 */
[----:B------:R-:W-:Y:S05]  /*0fe0*/  BRA `(.L_x_9734) ;  /* 0x0000004000007947 */ /* 0x000fea0003800000 */
.L_x_9733:
[----:B-----5:R-:W-:Y:S02]  /*0ff0*/  PRMT R8, RZ, 0x7610, R118 ;  /* 0x00007610ff087816 */ /* 0x020fe40000000076 */
[----:B------:R-:W-:-:S03]  /*1000*/  @P0 PRMT R7, RZ, 0x7610, R114 ;  /* 0x00007610ff070816 */ /* 0x000fc60000000072 */
[----:B------:R-:W-:-:S04]  /*1010*/  FMUL.FTZ R8, R8, c[0x0][0x1ec] ;  /* 0x00007b0008087a20 */ /* 0x000fc80000410000 */
[----:B------:R-:W-:Y:S02]  /*1020*/  @P0 FADD.FTZ R8, R7, R8 ;  /* 0x0000000807080221 */ /* 0x000fe40000010000 */
.L_x_9734:
[----:B------:R-:W-:Y:S05]  /*1030*/  BSYNC B0 ;  /* 0x0000000000007941 */ /* 0x000fea0003800000 */
.L_x_9732:
[----:B------:R-:W-:Y:S01]  /*1040*/  BSSY B0, `(.L_x_9735) ;  /* 0x000000a000007945 */ /* 0x000fe20003800000 */
[----:B------:R-:W-:Y:S05]  /*1050*/  @P2 BRA `(.L_x_9736) ;  /* 0x0000004000002947 */ /* 0x000fea0003800000 */
[----:B------:R-:W-:Y:S01]  /*1060*/  HFMA2.MMA R7, -RZ, RZ, 0, 0 ;  /* 0x00000000ff077435 */ /* 0x000fe200000001ff */
[----:B------:R-:W-:Y:S05]  /*1070*/  @!P0 BRA `(.L_x_9737) ;  /* 0x0000006000008947 */ /* 0x000fea0003800000 */
[----:B-----5:R-:W-:Y:S01]  /*1080*/  PRMT R7, RZ, 0x5410, R115 ;  /* 0x00005410ff077816 */ /* 0x020fe20000000073 */
[----:B------:R-:W-:Y:S05]  /*1090*/  BRA `(.L_x_9737) ;  /* 0x0000004000007947 */ /* 0x000fea0003800000 */
.L_x_9736:
[----:B-----5:R-:W-:Y:S02]  /*10a0*/  PRMT R7, RZ, 0x5410, R119 ;  /* 0x00005410ff077816 */ /* 0x020fe40000000077 */
[----:B------:R-:W-:-:S03]  /*10b0*/  @P0 PRMT R6, RZ, 0x5410, R115 ;  /* 0x00005410ff060816 */ /* 0x000fc60000000073 */
[----:B------:R-:W-:-:S04]  /*10c0*/  FMUL.FTZ R7, R7, c[0x0][0x1ec] ;  /* 0x00007b0007077a20 */ /* 0x000fc80000410000 */
[----:B------:R-:W-:Y:S02]  /*10d0*/  @P0 FADD.FTZ R7, R6, R7 ;  /* 0x0000000706070221 */ /* 0x000fe40000010000 */
.L_x_9737:
[----:B------:R-:W-:Y:S05]  /*10e0*/  BSYNC B0 ;  /* 0x0000000000007941 */ /* 0x000fea0003800000 */
.L_x_9735:
[----:B------:R-:W-:Y:S01]  /*10f0*/  BSSY B0, `(.L_x_9738) ;  /* 0x000000a000007945 */ /* 0x000fe20003800000 */
[----:B------:R-:W-:Y:S05]  /*1100*/  @P2 BRA `(.L_x_9739) ;  /* 0x0000004000002947 */ /* 0x000fea0003800000 */
[----:B------:R-:W-:Y:S01]  /*1110*/  MOV R6, RZ ;  /* 0x000000ff00067202 */ /* 0x000fe20000000f00 */
[----:B------:R-:W-:Y:S05]  /*1120*/  @!P0 BRA `(.L_x_9740) ;  /* 0x0000006000008947 */ /* 0x000fea0003800000 */
[----:B-----5:R-:W-:Y:S01]  /*1130*/  PRMT R6, RZ, 0x7610, R115 ;  /* 0x00007610ff067816 */ /* 0x020fe20000000073 */
[----:B------:R-:W-:Y:S05]  /*1140*/  BRA `(.L_x_9740) ;  /* 0x0000004000007947 */ /* 0x000fea0003800000 */
.L_x_9739:
[----:B-----5:R-:W-:Y:S02]  /*1150*/  PRMT R6, RZ, 0x7610, R119 ;  /* 0x00007610ff067816 */ /* 0x020fe40000000077 */
[----:B------:R-:W-:-:S03]  /*1160*/  @P0 PRMT R121, RZ, 0x7610, R115 ;  /* 0x00007610ff790816 */ /* 0x000fc60000000073 */
[----:B------:R-:W-:-:S04]  /*1170*/  FMUL.FTZ R6, R6, c[0x0][0x1ec] ;  /* 0x00007b0006067a20 */ /* 0x000fc80000410000 */
[----:B------:R-:W-:Y:S02]  /*1180*/  @P0 FADD.FTZ R6, R121, R6 ;  /* 0x0000000679060221 */ /* 0x000fe40000010000 */
.L_x_9740:
[----:B------:R-:W-:Y:S05]  /*1190*/  BSYNC B0 ;  /* 0x0000000000007941 */ /* 0x000fea0003800000 */
.L_x_9738:
        /* <DEDUP_REMOVED lines=18> */
.L_x_9742:
[----:B-----5:R-:W-:Y:S02]  /*12c0*/  PRMT R136, RZ, 0x5410, R116 ;  /* 0x00005410ff887816 */ /* 0x020fe40000000074 */
[----:B0-----:R-:W-:-:S03]  /*12d0*/  @P0 PRMT R121, RZ, 0x5410, R112 ;  /* 0x00005410ff790816 */ /* 0x001fc60000000070 */
[----:B------:R-:W-:-:S04]  /*12e0*/  FMUL.FTZ R136, R136, c[0x0][0x1ec] ;  /* 0x00007b0088887a20 */ /* 0x000fc80000410000 */
[----:B------:R-:W-:Y:S02]  /*12f0*/  @P0 FADD.FTZ R136, R121, R136 ;  /* 0x0000008879880221 */ /* 0x000fe40000010000 */
.L_x_9743:
[----:B------:R-:W-:Y:S05]  /*1300*/  BSYNC B0 ;  /* 0x0000000000007941 */ /* 0x000fea0003800000 */
.L_x_9741:
[----:B------:R-:W-:Y:S01]  /*1310*/  BSSY B0, `(.L_x_9744) ;  /* 0x000000a000007945 */ /* 0x000fe20003800000 */
[----:B------:R-:W-:Y:S05]  /*1320*/  @P2 BRA `(.L_x_9745) ;  /* 0x0000004000002947 */ /* 0x000fea0003800000 */
[----:B0-----:R-:W-:Y:S01]  /*1330*/  MOV R135, RZ ;  /* 0x000000ff00877202 */ /* 0x001fe20000000f00 */
[----:B------:R-:W-:Y:S05]  /*1340*/  @!P0 BRA `(.L_x_9746) ;  /* 0x0000006000008947 */ /* 0x000fea0003800000 */
[----:B-----5:R-:W-:Y:S01]  /*1350*/  PRMT R135, RZ, 0x7610, R112 ;  /* 0x00007610ff877816 */ /* 0x020fe20000000070 */
[----:B------:R-:W-:Y:S05]  /*1360*/  BRA `(.L_x_9746) ;  /* 0x0000004000007947 */ /* 0x000fea0003800000 */
.L_x_9745:
[----:B0----5:R-:W-:Y:S02]  /*1370*/  PRMT R135, RZ, 0x7610, R116 ;  /* 0x00007610ff877816 */ /* 0x021fe40000000074 */
[----:B------:R-:W-:-:S03]  /*1380*/  @P0 PRMT R120, RZ, 0x7610, R112 ;  /* 0x00007610ff780816 */ /* 0x000fc60000000070 */
[----:B------:R-:W-:-:S04]  /*1390*/  FMUL.FTZ R135, R135, c[0x0][0x1ec] ;  /* 0x00007b0087877a20 */ /* 0x000fc80000410000 */
[----:B------:R-:W-:Y:S02]  /*13a0*/  @P0 FADD.FTZ R135, R120, R135 ;  /* 0x0000008778870221 */ /* 0x000fe40000010000 */
.L_x_9746:
[----:B------:R-:W-:Y:S05]  /*13b0*/  BSYNC B0 ;  /* 0x0000000000007941 */ /* 0x000fea0003800000 */
.L_x_9744:
[----:B------:R-:W-:Y:S01]  /*13c0*/  BSSY B0, `(.L_x_9747) ;  /* 0x000000a000007945 */ /* 0x000fe20003800000 */
[----:B------:R-:W-:Y:S05]  /*13d0*/  @P2 BRA `(.L_x_9748) ;  /* 0x0000004000002947 */ /* 0x000fea0003800000 */
[----:B------:R-:W-:Y:S01]  /*13e0*/  HFMA2.MMA R134, -RZ, RZ, 0, 0 ;  /* 0x00000000ff867435 */ /* 0x000fe200000001ff */
[----:B------:R-:W-:Y:S05]  /*13f0*/  @!P0 BRA `(.L_x_9749) ;  /* 0x0000006000008947 */ /* 0x000fea0003800000 */
[----:B-----5:R-:W-:Y:S01]  /*1400*/  PRMT R134, RZ, 0x5410, R113 ;  /* 0x00005410ff867816 */ /* 0x020fe20000000071 */
[----:B------:R-:W-:Y:S05]  /*1410*/  BRA `(.L_x_9749) ;  /* 0x0000004000007947 */ /* 0x000fea0003800000 */
.L_x_9748:
[----:B-----5:R-:W-:Y:S02]  /*1420*/  PRMT R134, RZ, 0x5410, R117 ;  /* 0x00005410ff867816 */ /* 0x020fe40000000075 */
[----:B------:R-:W-:-:S03]  /*1430*/  @P0 PRMT R121, RZ, 0x5410, R113 ;  /* 0x00005410ff790816 */ /* 0x000fc60000000071 */
[----:B------:R-:W-:-:S04]  /*1440*/  FMUL.FTZ R134, R134, c[0x0][0x1ec] ;  /* 0x00007b0086867a20 */ /* 0x000fc80000410000 */
[----:B------:R-:W-:Y:S02]  /*1450*/  @P0 FADD.FTZ R134, R121, R134 ;  /* 0x0000008679860221 */ /* 0x000fe40000010000 */
.L_x_9749:
[----:B------:R-:W-:Y:S05]  /*1460*/  BSYNC B0 ;  /* 0x0000000000007941 */ /* 0x000fea0003800000 */
.L_x_9747:
[----:B------:R-:W-:Y:S01]  /*1470*/  BSSY B0, `(.L_x_9750) ;  /* 0x000000a000007945 */ /* 0x000fe20003800000 */
[----:B------:R-:W-:Y:S05]  /*1480*/  @P2 BRA `(.L_x_9751) ;  /* 0x0000004000002947 */ /* 0x000fea0003800000 */
[----:B------:R-:W-:Y:S01]  /*1490*/  MOV R133, RZ ;  /* 0x000000ff00857202 */ /* 0x000fe20000000f00 */
[----:B------:R-:W-:Y:S05]  /*14a0*/  @!P0 BRA `(.L_x_9752) ;  /* 0x0000006000008947 */ /* 0x000fea0003800000 */
[----:B-----5:R-:W-:Y:S01]  /*14b0*/  PRMT R133, RZ, 0x7610, R113 ;  /* 0x00007610ff857816 */ /* 0x020fe20000000071 */
[----:B------:R-:W-:Y:S05]  /*14c0*/  BRA `(.L_x_9752) ;  /* 0x0000004000007947 */ /* 0x000fea0003800000 */
.L_x_9751:
[----:B-----5:R-:W-:Y:S02]  /*14d0*/  PRMT R133, RZ, 0x7610, R117 ;  /* 0x00007610ff857816 */ /* 0x020fe40000000075 */
[----:B------:R-:W-:-:S03]  /*14e0*/  @P0 PRMT R120, RZ, 0x7610, R113 ;  /* 0x00007610ff780816 */ /* 0x000fc60000000071 */
[----:B------:R-:W-:-:S04]  /*14f0*/  FMUL.FTZ R133, R133, c[0x0][0x1ec] ;  /* 0x00007b0085857a20 */ /* 0x000fc80000410000 */
[----:B------:R-:W-:Y:S02]  /*1500*/  @P0 FADD.FTZ R133, R120, R133 ;  /* 0x0000008578850221 */ /* 0x000fe40000010000 */
.L_x_9752:
[----:B------:R-:W-:Y:S05]  /*1510*/  BSYNC B0 ;  /* 0x0000000000007941 */ /* 0x000fea0003800000 */
.L_x_9750:
[----:B------:R-:W-:Y:S01]  /*1520*/  BSSY B0, `(.L_x_9753) ;  /* 0x000000a000007945 */ /* 0x000fe20003800000 */
[----:B------:R-:W-:Y:S05]  /*1530*/  @P2 BRA `(.L_x_9754) ;  /* 0x0000004000002947 */ /* 0x000fea0003800000 */
[----:B------:R-:W-:Y:S01]  /*1540*/  HFMA2.MMA R132, -RZ, RZ, 0, 0 ;  /* 0x00000000ff847435 */ /* 0x000fe200000001ff */
[----:B------:R-:W-:Y:S05]  /*1550*/  @!P0 BRA `(.L_x_9755) ;  /* 0x0000006000008947 */ /* 0x000fea0003800000 */
[----:B-----5:R-:W-:Y:S01]  /*1560*/  PRMT R132, RZ, 0x5410, R114 ;  /* 0x00005410ff847816 */ /* 0x020fe20000000072 */
[----:B------:R-:W-:Y:S05]  /*1570*/  BRA `(.L_x_9755) ;  /* 0x0000004000007947 */ /* 0x000fea0003800000 */
.L_x_9754:
[----:B-----5:R-:W-:Y:S02]  /*1580*/  PRMT R132, RZ, 0x5410, R118 ;  /* 0x00005410ff847816 */ /* 0x020fe40000000076 */
[----:B------:R-:W-:-:S03]  /*1590*/  @P0 PRMT R121, RZ, 0x5410, R114 ;  /* 0x00005410ff790816 */ /* 0x000fc60000000072 */
[----:B------:R-:W-:-:S04]  /*15a0*/  FMUL.FTZ R132, R132, c[0x0][0x1ec] ;  /* 0x00007b0084847a20 */ /* 0x000fc80000410000 */
[----:B------:R-:W-:Y:S02]  /*15b0*/  @P0 FADD.FTZ R132, R121, R132 ;  /* 0x0000008479840221 */ /* 0x000fe40000010000 */
.L_x_9755:
[----:B------:R-:W-:Y:S05]  /*15c0*/  BSYNC B0 ;  /* 0x0000000000007941 */ /* 0x000fea0003800000 */
.L_x_9753:
[----:B------:R-:W-:Y:S01]  /*15d0*/  BSSY B0, `(.L_x_9756) ;  /* 0x000000a000007945 */ /* 0x000fe20003800000 */
[----:B------:R-:W-:Y:S05]  /*15e0*/  @P2 BRA `(.L_x_9757) ;  /* 0x0000004000002947 */ /* 0x000fea0003800000 */
[----:B------:R-:W-:Y:S01]  /*15f0*/  MOV R131, RZ ;  /* 0x000000ff00837202 */ /* 0x000fe20000000f00 */
[----:B------:R-:W-:Y:S05]  /*1600*/  @!P0 BRA `(.L_x_9758) ;  /* 0x0000006000008947 */ /* 0x000fea0003800000 */
[----:B-----5:R-:W-:Y:S01]  /*1610*/  PRMT R131, RZ, 0x7610, R114 ;  /* 0x00007610ff837816 */ /* 0x020fe20000000072 */
[----:B------:R-:W-:Y:S05]  /*1620*/  BRA `(.L_x_9758) ;  /* 0x0000004000007947 */ /* 0x000fea0003800000 */
.L_x_9757:
[----:B-----5:R-:W-:Y:S02]  /*1630*/  PRMT R131, RZ, 0x7610, R118 ;  /* 0x00007610ff837816 */ /* 0x020fe40000000076 */
[----:B------:R-:W-:-:S03]  /*1640*/  @P0 PRMT R120, RZ, 0x7610, R114 ;  /* 0x00007610ff780816 */ /* 0x000fc60000000072 */
[----:B------:R-:W-:-:S04]  /*1650*/  FMUL.FTZ R131, R131, c[0x0][0x1ec] ;  /* 0x00007b0083837a20 */ /* 0x000fc80000410000 */
[----:B------:R-:W-:Y:S02]  /*1660*/  @P0 FADD.FTZ R131, R120, R131 ;  /* 0x0000008378830221 */ /* 0x000fe40000010000 */
.L_x_9758:
[----:B------:R-:W-:Y:S05]  /*1670*/  BSYNC B0 ;  /* 0x0000000000007941 */ /* 0x000fea0003800000 */
.L_x_9756:
[----:B------:R-:W-:Y:S01]  /*1680*/  BSSY B0, `(.L_x_9759) ;  /* 0x000000a000007945 */ /* 0x000fe20003800000 */
[----:B------:R-:W-:Y:S05]  /*1690*/  @P2 BRA `(.L_x_9760) ;  /* 0x0000004000002947 */ /* 0x000fea0003800000 */
[----:B------:R-:W-:Y:S01]  /*16a0*/  HFMA2.MMA R130, -RZ, RZ, 0, 0 ;  /* 0x00000000ff827435 */ /* 0x000fe200000001ff */
[----:B------:R-:W-:Y:S05]  /*16b0*/  @!P0 BRA `(.L_x_9761) ;  /* 0x0000006000008947 */ /* 0x000fea0003800000 */
[----:B-----5:R-:W-:Y:S01]  /*16c0*/  PRMT R130, RZ, 0x5410, R115 ;  /* 0x00005410ff827816 */ /* 0x020fe20000000073 */
[----:B------:R-:W-:Y:S05]  /*16d0*/  BRA `(.L_x_9761) ;  /* 0x0000004000007947 */ /* 0x000fea0003800000 */
.L_x_9760:
[----:B-----5:R-:W-:Y:S02]  /*16e0*/  PRMT R130, RZ, 0x5410, R119 ;  /* 0x00005410ff827816 */ /* 0x020fe40000000077 */
[----:B------:R-:W-:-:S03]  /*16f0*/  @P0 PRMT R121, RZ, 0x5410, R115 ;  /* 0x00005410ff790816 */ /* 0x000fc60000000073 */
[----:B------:R-:W-:-:S04]  /*1700*/  FMUL.FTZ R130, R130, c[0x0][0x1ec] ;  /* 0x00007b0082827a20 */ /* 0x000fc80000410000 */
[----:B------:R-:W-:Y:S02]  /*1710*/  @P0 FADD.FTZ R130, R121, R130 ;  /* 0x0000008279820221 */ /* 0x000fe40000010000 */
.L_x_9761:
[----:B------:R-:W-:Y:S05]  /*1720*/  BSYNC B0 ;  /* 0x0000000000007941 */ /* 0x000fea0003800000 */
.L_x_9759:
[----:B------:R-:W-:Y:S01]  /*1730*/  BSSY B0, `(.L_x_9762) ;  /* 0x000000a000007945 */ /* 0x000fe20003800000 */
[----:B------:R-:W-:Y:S05]  /*1740*/  @P2 BRA `(.L_x_9763) ;  /* 0x0000004000002947 */ /* 0x000fea0003800000 */
[----:B------:R-:W-:Y:S01]  /*1750*/  MOV R129, RZ ;  /* 0x000000ff00817202 */ /* 0x000fe20000000f00 */
[----:B------:R-:W-:Y:S05]  /*1760*/  @!P0 BRA `(.L_x_9764) ;  /* 0x0000006000008947 */ /* 0x000fea0003800000 */
[----:B-----5:R-:W-:Y:S01]  /*1770*/  PRMT R129, RZ, 0x7610, R115 ;  /* 0x00007610ff817816 */ /* 0x020fe20000000073 */
[----:B------:R-:W-:Y:S05]  /*1780*/  BRA `(.L_x_9764) ;  /* 0x0000004000007947 */ /* 0x000fea0003800000 */
.L_x_9763:
[----:B-----5:R-:W-:Y:S02]  /*1790*/  PRMT R129, RZ, 0x7610, R119 ;  /* 0x00007610ff817816 */ /* 0x020fe40000000077 */
[----:B------:R-:W-:-:S03]  /*17a0*/  @P0 PRMT R120, RZ, 0x7610, R115 ;  /* 0x00007610ff780816 */ /* 0x000fc60000000073 */
[----:B------:R-:W-:-:S04]  /*17b0*/  FMUL.FTZ R129, R129, c[0x0][0x1ec] ;  /* 0x00007b0081817a20 */ /* 0x000fc80000410000 */
[----:B------:R-:W-:Y:S02]  /*17c0*/  @P0 FADD.FTZ R129, R120, R129 ;  /* 0x0000008178810221 */ /* 0x000fe40000010000 */
.L_x_9764:
[----:B------:R-:W-:Y:S05]  /*17d0*/  BSYNC B0 ;  /* 0x0000000000007941 */ /* 0x000fea0003800000 */
.L_x_9762:
        /* <DEDUP_REMOVED lines=18> */
.L_x_9766:
[----:B-----5:R-:W-:Y:S02]  /*1900*/  PRMT R147, RZ, 0x5410, R116 ;  /* 0x00005410ff937816 */ /* 0x020fe40000000074 */
[----:B0-----:R-:W-:-:S03]  /*1910*/  @P0 PRMT R120, RZ, 0x5410, R112 ;  /* 0x00005410ff780816 */ /* 0x001fc60000000070 */
[----:B------:R-:W-:-:S04]  /*1920*/  FMUL.FTZ R147, R147, c[0x0][0x1ec] ;  /* 0x00007b0093937a20 */ /* 0x000fc80000410000 */
[----:B------:R-:W-:Y:S02]  /*1930*/  @P0 FADD.FTZ R147, R120, R147 ;  /* 0x0000009378930221 */ /* 0x000fe40000010000 */
.L_x_9767:
[----:B------:R-:W-:Y:S05]  /*1940*/  BSYNC B0 ;  /* 0x0000000000007941 */ /* 0x000fea0003800000 */
.L_x_9765:
[----:B------:R-:W-:Y:S01]  /*1950*/  BSSY B0, `(.L_x_9768) ;  /* 0x000000a000007945 */ /* 0x000fe20003800000 */
[----:B------:R-:W-:Y:S05]  /*1960*/  @P2 BRA `(.L_x_9769) ;  /* 0x0000004000002947 */ /* 0x000fea0003800000 */
[----:B------:R-:W-:Y:S01]  /*1970*/  MOV R146, RZ ;  /* 0x000000ff00927202 */ /* 0x000fe20000000f00 */
[----:B------:R-:W-:Y:S05]  /*1980*/  @!P0 BRA `(.L_x_9770) ;  /* 0x0000006000008947 */ /* 0x000fea0003800000 */
[----:B-----5:R-:W-:Y:S01]  /*1990*/  PRMT R146, RZ, 0x7610, R112 ;  /* 0x00007610ff927816 */ /* 0x020fe20000000070 */
[----:B------:R-:W-:Y:S05]  /*19a0*/  BRA `(.L_x_9770) ;  /* 0x0000004000007947 */ /* 0x000fea0003800000 */
.L_x_9769:
[----:B-----5:R-:W-:Y:S02]  /*19b0*/  PRMT R146, RZ, 0x7610, R116 ;  /* 0x00007610ff927816 */ /* 0x020fe40000000074 */
[----:B0-----:R-:W-:-:S03]  /*19c0*/  @P0 PRMT R121, RZ, 0x7610, R112 ;  /* 0x00007610ff790816 */ /* 0x001fc60000000070 */
[----:B------:R-:W-:-:S04]  /*19d0*/  FMUL.FTZ R146, R146, c[0x0][0x1ec] ;  /* 0x00007b0092927a20 */ /* 0x000fc80000410000 */
[----:B------:R-:W-:Y:S02]  /*19e0*/  @P0 FADD.FTZ R146, R121, R146 ;  /* 0x0000009279920221 */ /* 0x000fe40000010000 */
.L_x_9770:
[----:B------:R-:W-:Y:S05]  /*19f0*/  BSYNC B0 ;  /* 0x0000000000007941 */ /* 0x000fea0003800000 */
.L_x_9768:
[----:B------:R-:W-:Y:S01]  /*1a00*/  BSSY B0, `(.L_x_9771) ;  /* 0x000000a000007945 */ /* 0x000fe20003800000 */
[----:B------:R-:W-:Y:S05]  /*1a10*/  @P2 BRA `(.L_x_9772) ;  /* 0x0000004000002947 */ /* 0x000fea0003800000 */
[----:B0-----:R-:W-:Y:S01]  /*1a20*/  HFMA2.MMA R145, -RZ, RZ, 0, 0 ;  /* 0x00000000ff917435 */ /* 0x001fe200000001ff */
[----:B------:R-:W-:Y:S05]  /*1a30*/  @!P0 BRA `(.L_x_9773) ;  /* 0x0000006000008947 */ /* 0x000fea0003800000 */
[----:B-----5:R-:W-:Y:S01]  /*1a40*/  PRMT R145, RZ, 0x5410, R113 ;  /* 0x00005410ff917816 */ /* 0x020fe20000000071 */
[----:B------:R-:W-:Y:S05]  /*1a50*/  BRA `(.L_x_9773) ;  /* 0x0000004000007947 */ /* 0x000fea0003800000 */
.L_x_9772:
[----:B0----5:R-:W-:Y:S02]  /*1a60*/  PRMT R145, RZ, 0x5410, R117 ;  /* 0x00005410ff917816 */ /* 0x021fe40000000075 */
[----:B------:R-:W-:-:S03]  /*1a70*/  @P0 PRMT R120, RZ, 0x5410, R113 ;  /* 0x00005410ff780816 */ /* 0x000fc60000000071 */
[----:B------:R-:W-:-:S04]  /*1a80*/  FMUL.FTZ R145, R145, c[0x0][0x1ec] ;  /* 0x00007b0091917a20 */ /* 0x000fc80000410000 */
[----:B------:R-:W-:Y:S02]  /*1a90*/  @P0 FADD.FTZ R145, R120, R145 ;  /* 0x0000009178910221 */ /* 0x000fe40000010000 */
.L_x_9773:
[----:B------:R-:W-:Y:S05]  /*1aa0*/  BSYNC B0 ;  /* 0x0000000000007941 */ /* 0x000fea0003800000 */
.L_x_9771:
[----:B------:R-:W-:Y:S01]  /*1ab0*/  BSSY B0, `(.L_x_9774) ;  /* 0x000000a000007945 */ /* 0x000fe20003800000 */
[----:B------:R-:W-:Y:S05]  /*1ac0*/  @P2 BRA `(.L_x_9775) ;  /* 0x0000004000002947 */ /* 0x000fea0003800000 */
[----:B------:R-:W-:Y:S01]  /*1ad0*/  MOV R144, RZ ;  /* 0x000000ff00907202 */ /* 0x000fe20000000f00 */
[----:B------:R-:W-:Y:S05]  /*1ae0*/  @!P0 BRA `(.L_x_9776) ;  /* 0x0000006000008947 */ /* 0x000fea0003800000 */
[----:B-----5:R-:W-:Y:S01]  /*1af0*/  PRMT R144, RZ, 0x7610, R113 ;  /* 0x00007610ff907816 */ /* 0x020fe20000000071 */
[----:B------:R-:W-:Y:S05]  /*1b00*/  BRA `(.L_x_9776) ;  /* 0x0000004000007947 */ /* 0x000fea0003800000 */
.L_x_9775:
[----:B-----5:R-:W-:Y:S02]  /*1b10*/  PRMT R144, RZ, 0x7610, R117 ;  /* 0x00007610ff907816 */ /* 0x020fe40000000075 */
[----:B------:R-:W-:-:S03]  /*1b20*/  @P0 PRMT R121, RZ, 0x7610, R113 ;  /* 0x00007610ff790816 */ /* 0x000fc60000000071 */
[----:B------:R-:W-:-:S04]  /*1b30*/  FMUL.FTZ R144, R144, c[0x0][0x1ec] ;  /* 0x00007b0090907a20 */ /* 0x000fc80000410000 */
[----:B------:R-:W-:Y:S02]  /*1b40*/  @P0 FADD.FTZ R144, R121, R144 ;  /* 0x0000009079900221 */ /* 0x000fe40000010000 */
.L_x_9776:
[----:B------:R-:W-:Y:S05]  /*1b50*/  BSYNC B0 ;  /* 0x0000000000007941 */ /* 0x000fea0003800000 */
.L_x_9774:
[----:B------:R-:W-:Y:S01]  /*1b60*/  BSSY B0, `(.L_x_9777) ;  /* 0x000000a000007945 */ /* 0x000fe20003800000 */
[----:B------:R-:W-:Y:S05]  /*1b70*/  @P2 BRA `(.L_x_9778) ;  /* 0x0000004000002947 */ /* 0x000fea0003800000 */
[----:B------:R-:W-:Y:S01]  /*1b80*/  HFMA2.MMA R143, -RZ, RZ, 0, 0 ;  /* 0x00000000ff8f7435 */ /* 0x000fe200000001ff */
[----:B------:R-:W-:Y:S05]  /*1b90*/  @!P0 BRA `(.L_x_9779) ;  /* 0x0000006000008947 */ /* 0x000fea0003800000 */
[----:B-----5:R-:W-:Y:S01]  /*1ba0*/  PRMT R143, RZ, 0x5410, R114 ;  /* 0x00005410ff8f7816 */ /* 0x020fe20000000072 */
[----:B------:R-:W-:Y:S05]  /*1bb0*/  BRA `(.L_x_9779) ;  /* 0x0000004000007947 */ /* 0x000fea0003800000 */
.L_x_9778:
[----:B-----5:R-:W-:Y:S02]  /*1bc0*/  PRMT R143, RZ, 0x5410, R118 ;  /* 0x00005410ff8f7816 */ /* 0x020fe40000000076 */
[----:B------:R-:W-:-:S03]  /*1bd0*/  @P0 PRMT R120, RZ, 0x5410, R114 ;  /* 0x00005410ff780816 */ /* 0x000fc60000000072 */
[----:B------:R-:W-:-:S04]  /*1be0*/  FMUL.FTZ R143, R143, c[0x0][0x1ec] ;  /* 0x00007b008f8f7a20 */ /* 0x000fc80000410000 */
[----:B------:R-:W-:Y:S02]  /*1bf0*/  @P0 FADD.FTZ R143, R120, R143 ;  /* 0x0000008f788f0221 */ /* 0x000fe40000010000 */
.L_x_9779:
[----:B------:R-:W-:Y:S05]  /*1c00*/  BSYNC B0 ;  /* 0x0000000000007941 */ /* 0x000fea0003800000 */
.L_x_9777:
[----:B------:R-:W-:Y:S01]  /*1c10*/  BSSY B0, `(.L_x_9780) ;  /* 0x000000a000007945 */ /* 0x000fe20003800000 */
[----:B------:R-:W-:Y:S05]  /*1c20*/  @P2 BRA `(.L_x_9781) ;  /* 0x0000004000002947 */ /* 0x000fea0003800000 */
[----:B------:R-:W-:Y:S01]  /*1c30*/  MOV R142, RZ ;  /* 0x000000ff008e7202 */ /* 0x000fe20000000f00 */
[----:B------:R-:W-:Y:S05]  /*1c40*/  @!P0 BRA `(.L_x_9782) ;  /* 0x0000006000008947 */ /* 0x000fea0003800000 */
[----:B-----5:R-:W-:Y:S01]  /*1c50*/  PRMT R142, RZ, 0x7610, R114 ;  /* 0x00007610ff8e7816 */ /* 0x020fe20000000072 */
[----:B------:R-:W-:Y:S05]  /*1c60*/  BRA `(.L_x_9782) ;  /* 0x0000004000007947 */ /* 0x000fea0003800000 */
.L_x_9781:
[----:B-----5:R-:W-:Y:S02]  /*1c70*/  PRMT R142, RZ, 0x7610, R118 ;  /* 0x00007610ff8e7816 */ /* 0x020fe40000000076 */
[----:B------:R-:W-:-:S03]  /*1c80*/  @P0 PRMT R121, RZ, 0x7610, R114 ;  /* 0x00007610ff790816 */ /* 0x000fc60000000072 */
[----:B------:R-:W-:-:S04]  /*1c90*/  FMUL.FTZ R142, R142, c[0x0][0x1ec] ;  /* 0x00007b008e8e7a20 */ /* 0x000fc80000410000 */
[----:B------:R-:W-:Y:S02]  /*1ca0*/  @P0 FADD.FTZ R142, R121, R142 ;  /* 0x0000008e798e0221 */ /* 0x000fe40000010000 */
.L_x_9782:
[----:B------:R-:W-:Y:S05]  /*1cb0*/  BSYNC B0 ;  /* 0x0000000000007941 */ /* 0x000fea0003800000 */
.L_x_9780:
[----:B------:R-:W-:Y:S01]  /*1cc0*/  BSSY B0, `(.L_x_9783) ;  /* 0x000000a000007945 */ /* 0x000fe20003800000 */
[----:B------:R-:W-:Y:S05]  /*1cd0*/  @P2 BRA `(.L_x_9784) ;  /* 0x0000004000002947 */ /* 0x000fea0003800000 */
[----:B------:R-:W-:Y:S01]  /*1ce0*/  HFMA2.MMA R141, -RZ, RZ, 0, 0 ;  /* 0x00000000ff8d7435 */ /* 0x000fe200000001ff */
[----:B------:R-:W-:Y:S05]  /*1cf0*/  @!P0 BRA `(.L_x_9785) ;  /* 0x0000006000008947 */ /* 0x000fea0003800000 */
[----:B-----5:R-:W-:Y:S01]  /*1d00*/  PRMT R141, RZ, 0x5410, R115 ;  /* 0x00005410ff8d7816 */ /* 0x020fe20000000073 */
[----:B------:R-:W-:Y:S05]  /*1d10*/  BRA `(.L_x_9785) ;  /* 0x0000004000007947 */ /* 0x000fea0003800000 */
.L_x_9784:
[----:B-----5:R-:W-:Y:S02]  /*1d20*/  PRMT R141, RZ, 0x5410, R119 ;  /* 0x00005410ff8d7816 */ /* 0x020fe40000000077 */
[----:B------:R-:W-:-:S03]  /*1d30*/  @P0 PRMT R120, RZ, 0x5410, R115 ;  /* 0x00005410ff780816 */ /* 0x000fc60000000073 */
[----:B------:R-:W-:-:S04]  /*1d40*/  FMUL.FTZ R141, R141, c[0x0][0x1ec] ;  /* 0x00007b008d8d7a20 */ /* 0x000fc80000410000 */
[----:B------:R-:W-:Y:S02]  /*1d50*/  @P0 FADD.FTZ R141, R120, R141 ;  /* 0x0000008d788d0221 */ /* 0x000fe40000010000 */
.L_x_9785:
[----:B------:R-:W-:Y:S05]  /*1d60*/  BSYNC B0 ;  /* 0x0000000000007941 */ /* 0x000fea0003800000 */
.L_x_9783:
[----:B------:R-:W-:Y:S01]  /*1d70*/  BSSY B0, `(.L_x_9786) ;  /* 0x000000a000007945 */ /* 0x000fe20003800000 */
[----:B------:R-:W-:Y:S05]  /*1d80*/  @P2 BRA `(.L_x_9787) ;  /* 0x0000004000002947 */ /* 0x000fea0003800000 */
[----:B------:R-:W-:Y:S01]  /*1d90*/  MOV R140, RZ ;  /* 0x000000ff008c7202 */ /* 0x000fe20000000f00 */
[----:B------:R-:W-:Y:S05]  /*1da0*/  @!P0 BRA `(.L_x_9788) ;  /* 0x0000006000008947 */ /* 0x000fea0003800000 */
[----:B-----5:R-:W-:Y:S01]  /*1db0*/  PRMT R140, RZ, 0x7610, R115 ;  /* 0x00007610ff8c7816 */ /* 0x020fe20000000073 */
[----:B------:R-:W-:Y:S05]  /*1dc0*/  BRA `(.L_x_9788) ;  /* 0x0000004000007947 */ /* 0x000fea0003800000 */
.L_x_9787:
[----:B-----5:R-:W-:Y:S02]  /*1dd0*/  PRMT R140, RZ, 0x7610, R119 ;  /* 0x00007610ff8c7816 */ /* 0x020fe40000000077 */
[----:B------:R-:W-:-:S03]  /*1de0*/  @P0 PRMT R121, RZ, 0x7610, R115 ;  /* 0x00007610ff790816 */ /* 0x000fc60000000073 */
[----:B------:R-:W-:-:S04]  /*1df0*/  FMUL.FTZ R140, R140, c[0x0][0x1ec] ;  /* 0x00007b008c8c7a20 */ /* 0x000fc80000410000 */
[----:B------:R-:W-:Y:S02]  /*1e00*/  @P0 FADD.FTZ R140, R121, R140 ;  /* 0x0000008c798c0221 */ /* 0x000fe40000010000 */
.L_x_9788:
[----:B------:R-:W-:Y:S05]  /*1e10*/  BSYNC B0 ;  /* 0x0000000000007941 */ /* 0x000fea0003800000 */
.L_x_9786:
        /* <DEDUP_REMOVED lines=18> */
.L_x_9790:
[----:B-----5:R-:W-:Y:S02]  /*1f40*/  PRMT R155, RZ, 0x5410, R116 ;  /* 0x00005410ff9b7816 */ /* 0x020fe40000000074 */
[----:B0-----:R-:W-:-:S03]  /*1f50*/  @P0 PRMT R120, RZ, 0x5410, R112 ;  /* 0x00005410ff780816 */ /* 0x001fc60000000070 */
[----:B------:R-:W-:-:S04]  /*1f60*/  FMUL.FTZ R155, R155, c[0x0][0x1ec] ;  /* 0x00007b009b9b7a20 */ /* 0x000fc80000410000 */
[----:B------:R-:W-:Y:S02]  /*1f70*/  @P0 FADD.FTZ R155, R120, R155 ;  /* 0x0000009b789b0221 */ /* 0x000fe40000010000 */
.L_x_9791:
[----:B------:R-:W-:Y:S05]  /*1f80*/  BSYNC B0 ;  /* 0x0000000000007941 */ /* 0x000fea0003800000 */
.L_x_9789:
[----:B------:R-:W-:Y:S01]  /*1f90*/  BSSY B0, `(.L_x_9792) ;  /* 0x000000a000007945 */ /* 0x000fe20003800000 */
[----:B------:R-:W-:Y:S05]  /*1fa0*/  @P2 BRA `(.L_x_9793) ;  /* 0x0000004000002947 */ /* 0x000fea0003800000 */
[----:B------:R-:W-:Y:S01]  /*1fb0*/  MOV R154, RZ ;  /* 0x000000ff009a7202 */ /* 0x000fe20000000f00 */
[----:B------:R-:W-:Y:S05]  /*1fc0*/  @!P0 BRA `(.L_x_9794) ;  /* 0x0000006000008947 */ /* 0x000fea0003800000 */
[----:B-----5:R-:W-:Y:S01]  /*1fd0*/  PRMT R154, RZ, 0x7610, R112 ;  /* 0x00007610ff9a7816 */ /* 0x020fe20000000070 */
[----:B------:R-:W-:Y:S05]  /*1fe0*/  BRA `(.L_x_9794) ;  /* 0x0000004000007947 */ /* 0x000fea0003800000 */
.L_x_9793:
[----:B-----5:R-:W-:Y:S02]  /*1ff0*/  PRMT R154, RZ, 0x7610, R116 ;  /* 0x00007610ff9a7816 */ /* 0x020fe40000000074 */
[----:B0-----:R-:W-:-:S03]  /*2000*/  @P0 PRMT R121, RZ, 0x7610, R112 ;  /* 0x00007610ff790816 */ /* 0x001fc60000000070 */
[----:B------:R-:W-:-:S04]  /*2010*/  FMUL.FTZ R154, R154, c[0x0][0x1ec] ;  /* 0x00007b009a9a7a20 */ /* 0x000fc80000410000 */
[----:B------:R-:W-:Y:S02]  /*2020*/  @P0 FADD.FTZ R154, R121, R154 ;  /* 0x0000009a799a0221 */ /* 0x000fe40000010000 */
.L_x_9794:
[----:B------:R-:W-:Y:S05]  /*2030*/  BSYNC B0 ;  /* 0x0000000000007941 */ /* 0x000fea0003800000 */
.L_x_9792:
[----:B------:R-:W-:Y:S01]  /*2040*/  BSSY B0, `(.L_x_9795) ;  /* 0x000000a000007945 */ /* 0x000fe20003800000 */
[----:B------:R-:W-:Y:S05]  /*2050*/  @P2 BRA `(.L_x_9796) ;  /* 0x0000004000002947 */ /* 0x000fea0003800000 */
[----:B0-----:R-:W-:Y:S01]  /*2060*/  HFMA2.MMA R153, -RZ, RZ, 0, 0 ;  /* 0x00000000ff997435 */ /* 0x001fe200000001ff */
[----:B------:R-:W-:Y:S05]  /*2070*/  @!P0 BRA `(.L_x_9797) ;  /* 0x0000006000008947 */ /* 0x000fea0003800000 */
[----:B-----5:R-:W-:Y:S01]  /*2080*/  PRMT R153, RZ, 0x5410, R113 ;  /* 0x00005410ff997816 */ /* 0x020fe20000000071 */
[----:B------:R-:W-:Y:S05]  /*2090*/  BRA `(.L_x_9797) ;  /* 0x0000004000007947 */ /* 0x000fea0003800000 */
.L_x_9796:
[----:B0----5:R-:W-:Y:S02]  /*20a0*/  PRMT R153, RZ, 0x5410, R117 ;  /* 0x00005410ff997816 */ /* 0x021fe40000000075 */
[----:B------:R-:W-:-:S03]  /*20b0*/  @P0 PRMT R120, RZ, 0x5410, R113 ;  /* 0x00005410ff780816 */ /* 0x000fc60000000071 */
[----:B------:R-:W-:-:S04]  /*20c0*/  FMUL.FTZ R153, R153, c[0x0][0x1ec] ;  /* 0x00007b0099997a20 */ /* 0x000fc80000410000 */
[----:B------:R-:W-:Y:S02]  /*20d0*/  @P0 FADD.FTZ R153, R120, R153 ;  /* 0x0000009978990221 */ /* 0x000fe40000010000 */
.L_x_9797:
[----:B------:R-:W-:Y:S05]  /*20e0*/  BSYNC B0 ;  /* 0x0000000000007941 */ /* 0x000fea0003800000 */
.L_x_9795:
[----:B------:R-:W-:Y:S01]  /*20f0*/  BSSY B0, `(.L_x_9798) ;  /* 0x000000a000007945 */ /* 0x000fe20003800000 */
[----:B------:R-:W-:Y:S05]  /*2100*/  @P2 BRA `(.L_x_9799) ;  /* 0x0000004000002947 */ /* 0x000fea0003800000 */
[----:B------:R-:W-:Y:S01]  /*2110*/  MOV R152, RZ ;  /* 0x000000ff00987202 */ /* 0x000fe20000000f00 */
[----:B------:R-:W-:Y:S05]  /*2120*/  @!P0 BRA `(.L_x_9800) ;  /* 0x0000006000008947 */ /* 0x000fea0003800000 */
[----:B-----5:R-:W-:Y:S01]  /*2130*/  PRMT R152, RZ, 0x7610, R113 ;  /* 0x00007610ff987816 */ /* 0x020fe20000000071 */
[----:B------:R-:W-:Y:S05]  /*2140*/  BRA `(.L_x_9800) ;  /* 0x0000004000007947 */ /* 0x000fea0003800000 */
.L_x_9799:
[----:B-----5:R-:W-:Y:S02]  /*2150*/  PRMT R152, RZ, 0x7610, R117 ;  /* 0x00007610ff987816 */ /* 0x020fe40000000075 */
[----:B------:R-:W-:-:S03]  /*2160*/  @P0 PRMT R121, RZ, 0x7610, R113 ;  /* 0x00007610ff790816 */ /* 0x000fc60000000071 */
[----:B------:R-:W-:-:S04]  /*2170*/  FMUL.FTZ R152, R152, c[0x0][0x1ec] ;  /* 0x00007b0098987a20 */ /* 0x000fc80000410000 */
[----:B------:R-:W-:Y:S02]  /*2180*/  @P0 FADD.FTZ R152, R121, R152 ;  /* 0x0000009879980221 */ /* 0x000fe40000010000 */
.L_x_9800:
[----:B------:R-:W-:Y:S05]  /*2190*/  BSYNC B0 ;  /* 0x0000000000007941 */ /* 0x000fea0003800000 */
.L_x_9798:
[----:B------:R-:W-:Y:S01]  /*21a0*/  BSSY B0, `(.L_x_9801) ;  /* 0x000000a000007945 */ /* 0x000fe20003800000 */
[----:B------:R-:W-:Y:S05]  /*21b0*/  @P2 BRA `(.L_x_9802) ;  /* 0x0000004000002947 */ /* 0x000fea0003800000 */
[----:B------:R-:W-:Y:S01]  /*21c0*/  HFMA2.MMA R151, -RZ, RZ, 0, 0 ;  /* 0x00000000ff977435 */ /* 0x000fe200000001ff */
[----:B------:R-:W-:Y:S05]  /*21d0*/  @!P0 BRA `(.L_x_9803) ;  /* 0x0000006000008947 */ /* 0x000fea0003800000 */
[----:B-----5:R-:W-:Y:S01]  /*21e0*/  PRMT R151, RZ, 0x5410, R114 ;  /* 0x00005410ff977816 */ /* 0x020fe20000000072 */
[----:B------:R-:W-:Y:S05]  /*21f0*/  BRA `(.L_x_9803) ;  /* 0x0000004000007947 */ /* 0x000fea0003800000 */
.L_x_9802:
[----:B-----5:R-:W-:Y:S02]  /*2200*/  PRMT R151, RZ, 0x5410, R118 ;  /* 0x00005410ff977816 */ /* 0x020fe40000000076 */
[----:B------:R-:W-:-:S03]  /*2210*/  @P0 PRMT R120, RZ, 0x5410, R114 ;  /* 0x00005410ff780816 */ /* 0x000fc60000000072 */
[----:B------:R-:W-:-:S04]  /*2220*/  FMUL.FTZ R151, R151, c[0x0][0x1ec] ;  /* 0x00007b0097977a20 */ /* 0x000fc80000410000 */
[----:B------:R-:W-:Y:S02]  /*2230*/  @P0 FADD.FTZ R151, R120, R151 ;  /* 0x0000009778970221 */ /* 0x000fe40000010000 */
.L_x_9803:
[----:B------:R-:W-:Y:S05]  /*2240*/  BSYNC B0 ;  /* 0x0000000000007941 */ /* 0x000fea0003800000 */
.L_x_9801:
[----:B------:R-:W-:Y:S01]  /*2250*/  BSSY B0, `(.L_x_9804) ;  /* 0x000000a000007945 */ /* 0x000fe20003800000 */
[----:B------:R-:W-:Y:S05]  /*2260*/  @P2 BRA `(.L_x_9805) ;  /* 0x0000004000002947 */ /* 0x000fea0003800000 */
[----:B------:R-:W-:Y:S01]  /*2270*/  MOV R150, RZ ;  /* 0x000000ff00967202 */ /* 0x000fe20000000f00 */
[----:B------:R-:W-:Y:S05]  /*2280*/  @!P0 BRA `(.L_x_9806) ;  /* 0x0000006000008947 */ /* 0x000fea0003800000 */
[----:B-----5:R-:W-:Y:S01]  /*2290*/  PRMT R150, RZ, 0x7610, R114 ;  /* 0x00007610ff967816 */ /* 0x020fe20000000072 */
[----:B------:R-:W-:Y:S05]  /*22a0*/  BRA `(.L_x_9806) ;  /* 0x0000004000007947 */ /* 0x000fea0003800000 */
.L_x_9805:
[----:B-----5:R-:W-:Y:S02]  /*22b0*/  PRMT R150, RZ, 0x7610, R118 ;  /* 0x00007610ff967816 */ /* 0x020fe40000000076 */
[----:B------:R-:W-:-:S03]  /*22c0*/  @P0 PRMT R121, RZ, 0x7610, R114 ;  /* 0x00007610ff790816 */ /* 0x000fc60000000072 */
[----:B------:R-:W-:-:S04]  /*22d0*/  FMUL.FTZ R150, R150, c[0x0][0x1ec] ;  /* 0x00007b0096967a20 */ /* 0x000fc80000410000 */
[----:B------:R-:W-:Y:S02]  /*22e0*/  @P0 FADD.FTZ R150, R121, R150 ;  /* 0x0000009679960221 */ /* 0x000fe40000010000 */
.L_x_9806:
[----:B------:R-:W-:Y:S05]  /*22f0*/  BSYNC B0 ;  /* 0x0000000000007941 */ /* 0x000fea0003800000 */
.L_x_9804:
[----:B------:R-:W-:Y:S01]  /*2300*/  BSSY B0, `(.L_x_9807) ;  /* 0x000000a000007945 */ /* 0x000fe20003800000 */
[----:B------:R-:W-:Y:S05]  /*2310*/  @P2 BRA `(.L_x_9808) ;  /* 0x0000004000002947 */ /* 0x000fea0003800000 */
[----:B------:R-:W-:Y:S01]  /*2320*/  HFMA2.MMA R149, -RZ, RZ, 0, 0 ;  /* 0x00000000ff957435 */ /* 0x000fe200000001ff */
[----:B------:R-:W-:Y:S05]  /*2330*/  @!P0 BRA `(.L_x_9809) ;  /* 0x0000006000008947 */ /* 0x000fea0003800000 */
[----:B-----5:R-:W-:Y:S01]  /*2340*/  PRMT R149, RZ, 0x5410, R115 ;  /* 0x00005410ff957816 */ /* 0x020fe20000000073 */
[----:B------:R-:W-:Y:S05]  /*2350*/  BRA `(.L_x_9809) ;  /* 0x0000004000007947 */ /* 0x000fea0003800000 */
.L_x_9808:
[----:B-----5:R-:W-:Y:S02]  /*2360*/  PRMT R149, RZ, 0x5410, R119 ;  /* 0x00005410ff957816 */ /* 0x020fe40000000077 */
[----:B------:R-:W-:-:S03]  /*2370*/  @P0 PRMT R120, RZ, 0x5410, R115 ;  /* 0x00005410ff780816 */ /* 0x000fc60000000073 */
[----:B------:R-:W-:-:S04]  /*2380*/  FMUL.FTZ R149, R149, c[0x0][0x1ec] ;  /* 0x00007b0095957a20 */ /* 0x000fc80000410000 */
[----:B------:R-:W-:Y:S02]  /*2390*/  @P0 FADD.FTZ R149, R120, R149 ;  /* 0x0000009578950221 */ /* 0x000fe40000010000 */
.L_x_9809:
[----:B------:R-:W-:Y:S05]  /*23a0*/  BSYNC B0 ;  /* 0x0000000000007941 */ /* 0x000fea0003800000 */
.L_x_9807:
[----:B------:R-:W-:Y:S01]  /*23b0*/  BSSY B0, `(.L_x_9810) ;  /* 0x000000a000007945 */ /* 0x000fe20003800000 */
[----:B------:R-:W-:Y:S05]  /*23c0*/  @P2 BRA `(.L_x_9811) ;  /* 0x0000004000002947 */ /* 0x000fea0003800000 */
[----:B------:R-:W-:Y:S01]  /*23d0*/  MOV R148, RZ ;  /* 0x000000ff00947202 */ /* 0x000fe20000000f00 */
[----:B------:R-:W-:Y:S05]  /*23e0*/  @!P0 BRA `(.L_x_9812) ;  /* 0x0000006000008947 */ /* 0x000fea0003800000 */
[----:B-----5:R-:W-:Y:S01]  /*23f0*/  PRMT R148, RZ, 0x7610, R115 ;  /* 0x00007610ff947816 */ /* 0x020fe20000000073 */
[----:B------:R-:W-:Y:S05]  /*2400*/  BRA `(.L_x_9812) ;  /* 0x0000004000007947 */ /* 0x000fea0003800000 */
.L_x_9811:
[----:B-----5:R-:W-:Y:S02]  /*2410*/  PRMT R148, RZ, 0x7610, R119 ;  /* 0x00007610ff947816 */ /* 0x020fe40000000077 */
[----:B------:R-:W-:-:S03]  /*2420*/  @P0 PRMT R121, RZ, 0x7610, R115 ;  /* 0x00007610ff790816 */ /* 0x000fc60000000073 */
[----:B------:R-:W-:-:S04]  /*2430*/  FMUL.FTZ R148, R148, c[0x0][0x1ec] ;  /* 0x00007b0094947a20 */ /* 0x000fc80000410000 */
[----:B------:R-:W-:Y:S02]  /*2440*/  @P0 FADD.FTZ R148, R121, R148 ;  /* 0x0000009479940221 */ /* 0x000fe40000010000 */
.L_x_9812:
[----:B------:R-:W-:Y:S05]  /*2450*/  BSYNC B0 ;  /* 0x0000000000007941 */ /* 0x000fea0003800000 */
.L_x_9810:
        /* <DEDUP_REMOVED lines=18> */
.L_x_9814:
[----:B0----5:R-:W-:Y:S02]  /*2580*/  PRMT R138, RZ, 0x5410, R116 ;  /* 0x00005410ff8a7816 */ /* 0x021fe40000000074 */
[----:B------:R-:W-:-:S03]  /*2590*/  @P0 PRMT R121, RZ, 0x5410, R112 ;  /* 0x00005410ff790816 */ /* 0x000fc60000000070 */
[----:B------:R-:W-:-:S04]  /*25a0*/  FMUL.FTZ R138, R138, c[0x0][0x1ec] ;  /* 0x00007b008a8a7a20 */ /* 0x000fc80000410000 */
[----:B------:R-:W-:Y:S02]  /*25b0*/  @P0 FADD.FTZ R138, R121, R138 ;  /* 0x0000008a798a0221 */ /* 0x000fe40000010000 */
.L_x_9815:
[----:B------:R-:W-:Y:S05]  /*25c0*/  BSYNC B0 ;  /* 0x0000000000007941 */ /* 0x000fea0003800000 */
.L_x_9813:
[----:B------:R-:W-:Y:S01]  /*25d0*/  BSSY B0, `(.L_x_9816) ;  /* 0x000000a000007945 */ /* 0x000fe20003800000 */
[----:B------:R-:W-:Y:S05]  /*25e0*/  @P2 BRA `(.L_x_9817) ;  /* 0x0000004000002947 */ /* 0x000fea0003800000 */
[----:B------:R-:W-:Y:S01]  /*25f0*/  MOV R139, RZ ;  /* 0x000000ff008b7202 */ /* 0x000fe20000000f00 */
[----:B------:R-:W-:Y:S05]  /*2600*/  @!P0 BRA `(.L_x_9818) ;  /* 0x0000006000008947 */ /* 0x000fea0003800000 */
[----:B-----5:R-:W-:Y:S01]  /*2610*/  PRMT R139, RZ, 0x7610, R112 ;  /* 0x00007610ff8b7816 */ /* 0x020fe20000000070 */
[----:B------:R-:W-:Y:S05]  /*2620*/  BRA `(.L_x_9818) ;  /* 0x0000004000007947 */ /* 0x000fea0003800000 */
.L_x_9817:
[----:B-----5:R-:W-:Y:S02]  /*2630*/  PRMT R139, RZ, 0x7610, R116 ;  /* 0x00007610ff8b7816 */ /* 0x020fe40000000074 */
[----:B------:R-:W-:-:S03]  /*2640*/  @P0 PRMT R120, RZ, 0x7610, R112 ;  /* 0x00007610ff780816 */ /* 0x000fc60000000070 */
[----:B------:R-:W-:-:S04]  /*2650*/  FMUL.FTZ R139, R139, c[0x0][0x1ec] ;  /* 0x00007b008b8b7a20 */ /* 0x000fc80000410000 */
[----:B------:R-:W-:Y:S02]  /*2660*/  @P0 FADD.FTZ R139, R120, R139 ;  /* 0x0000008b788b0221 */ /* 0x000fe40000010000 */
.L_x_9818:
[----:B------:R-:W-:Y:S05]  /*2670*/  BSYNC B0 ;  /* 0x0000000000007941 */ /* 0x000fea0003800000 */
.L_x_9816:
[----:B------:R-:W-:Y:S01]  /*2680*/  BSSY B0, `(.L_x_9819) ;  /* 0x000000a000007945 */ /* 0x000fe20003800000 */
[----:B------:R-:W-:Y:S05]  /*2690*/  @P2 BRA `(.L_x_9820) ;  /* 0x0000004000002947 */ /* 0x000fea0003800000 */
[----:B------:R-:W-:Y:S01]  /*26a0*/  HFMA2.MMA R156, -RZ, RZ, 0, 0 ;  /* 0x00000000ff9c7435 */ /* 0x000fe200000001ff */
[----:B------:R-:W-:Y:S05]  /*26b0*/  @!P0 BRA `(.L_x_9821) ;  /* 0x0000006000008947 */ /* 0x000fea0003800000 */
[----:B-----5:R-:W-:Y:S01]  /*26c0*/  PRMT R156, RZ, 0x5410, R113 ;  /* 0x00005410ff9c7816 */ /* 0x020fe20000000071 */
[----:B------:R-:W-:Y:S05]  /*26d0*/  BRA `(.L_x_9821) ;  /* 0x0000004000007947 */ /* 0x000fea0003800000 */
.L_x_9820:
[----:B-----5:R-:W-:Y:S02]  /*26e0*/  PRMT R156, RZ, 0x5410, R117 ;  /* 0x00005410ff9c7816 */ /* 0x020fe40000000075 */
[----:B------:R-:W-:-:S03]  /*26f0*/  @P0 PRMT R121, RZ, 0x5410, R113 ;  /* 0x00005410ff790816 */ /* 0x000fc60000000071 */
[----:B------:R-:W-:-:S04]  /*2700*/  FMUL.FTZ R156, R156, c[0x0][0x1ec] ;  /* 0x00007b009c9c7a20 */ /* 0x000fc80000410000 */
[----:B------:R-:W-:Y:S02]  /*2710*/  @P0 FADD.FTZ R156, R121, R156 ;  /* 0x0000009c799c0221 */ /* 0x000fe40000010000 */
.L_x_9821:
[----:B------:R-:W-:Y:S05]  /*2720*/  BSYNC B0 ;  /* 0x0000000000007941 */ /* 0x000fea0003800000 */
.L_x_9819:
[----:B------:R-:W-:Y:S01]  /*2730*/  BSSY B0, `(.L_x_9822) ;  /* 0x000000a000007945 */ /* 0x000fe20003800000 */
[----:B------:R-:W-:Y:S05]  /*2740*/  @P2 BRA `(.L_x_9823) ;  /* 0x0000004000002947 */ /* 0x000fea0003800000 */
[----:B------:R-:W-:Y:S01]  /*2750*/  MOV R157, RZ ;  /* 0x000000ff009d7202 */ /* 0x000fe20000000f00 */
[----:B------:R-:W-:Y:S05]  /*2760*/  @!P0 BRA `(.L_x_9824) ;  /* 0x0000006000008947 */ /* 0x000fea0003800000 */
[----:B-----5:R-:W-:Y:S01]  /*2770*/  PRMT R157, RZ, 0x7610, R113 ;  /* 0x00007610ff9d7816 */ /* 0x020fe20000000071 */
[----:B------:R-:W-:Y:S05]  /*2780*/  BRA `(.L_x_9824) ;  /* 0x0000004000007947 */ /* 0x000fea0003800000 */
.L_x_9823:
[----:B-----5:R-:W-:Y:S02]  /*2790*/  PRMT R157, RZ, 0x7610, R117 ;  /* 0x00007610ff9d7816 */ /* 0x020fe40000000075 */
[----:B------:R-:W-:-:S03]  /*27a0*/  @P0 PRMT R120, RZ, 0x7610, R113 ;  /* 0x00007610ff780816 */ /* 0x000fc60000000071 */
[----:B------:R-:W-:-:S04]  /*27b0*/  FMUL.FTZ R157, R157, c[0x0][0x1ec] ;  /* 0x00007b009d9d7a20 */ /* 0x000fc80000410000 */
[----:B------:R-:W-:Y:S02]  /*27c0*/  @P0 FADD.FTZ R157, R120, R157 ;  /* 0x0000009d789d0221 */ /* 0x000fe40000010000 */
.L_x_9824:
[----:B------:R-:W-:Y:S05]  /*27d0*/  BSYNC B0 ;  /* 0x0000000000007941 */ /* 0x000fea0003800000 */
.L_x_9822:
[----:B------:R-:W-:Y:S01]  /*27e0*/  BSSY B0, `(.L_x_9825) ;  /* 0x000000a000007945 */ /* 0x000fe20003800000 */
[----:B------:R-:W-:Y:S05]  /*27f0*/  @P2 BRA `(.L_x_9826) ;  /* 0x0000004000002947 */ /* 0x000fea0003800000 */
[----:B------:R-:W-:Y:S01]  /*2800*/  HFMA2.MMA R158, -RZ, RZ, 0, 0 ;  /* 0x00000000ff9e7435 */ /* 0x000fe200000001ff */
[----:B------:R-:W-:Y:S05]  /*2810*/  @!P0 BRA `(.L_x_9827) ;  /* 0x0000006000008947 */ /* 0x000fea0003800000 */
[----:B-----5:R-:W-:Y:S01]  /*2820*/  PRMT R158, RZ, 0x5410, R114 ;  /* 0x00005410ff9e7816 */ /* 0x020fe20000000072 */
[----:B------:R-:W-:Y:S05]  /*2830*/  BRA `(.L_x_9827) ;  /* 0x0000004000007947 */ /* 0x000fea0003800000 */
.L_x_9826:
[----:B-----5:R-:W-:Y:S02]  /*2840*/  PRMT R158, RZ, 0x5410, R118 ;  /* 0x00005410ff9e7816 */ /* 0x020fe40000000076 */
[----:B------:R-:W-:-:S03]  /*2850*/  @P0 PRMT R121, RZ, 0x5410, R114 ;  /* 0x00005410ff790816 */ /* 0x000fc60000000072 */
[----:B------:R-:W-:-:S04]  /*2860*/  FMUL.FTZ R158, R158, c[0x0][0x1ec] ;  /* 0x00007b009e9e7a20 */ /* 0x000fc80000410000 */
[----:B------:R-:W-:Y:S02]  /*2870*/  @P0 FADD.FTZ R158, R121, R158 ;  /* 0x0000009e799e0221 */ /* 0x000fe40000010000 */
.L_x_9827:
[----:B------:R-:W-:Y:S05]  /*2880*/  BSYNC B0 ;  /* 0x0000000000007941 */ /* 0x000fea0003800000 */
.L_x_9825:
[----:B------:R-:W-:Y:S01]  /*2890*/  BSSY B0, `(.L_x_9828) ;  /* 0x000000a000007945 */ /* 0x000fe20003800000 */
[----:B------:R-:W-:Y:S05]  /*28a0*/  @P2 BRA `(.L_x_9829) ;  /* 0x0000004000002947 */ /* 0x000fea0003800000 */
[----:B------:R-:W-:Y:S01]  /*28b0*/  MOV R159, RZ ;  /* 0x000000ff009f7202 */ /* 0x000fe20000000f00 */
[----:B------:R-:W-:Y:S05]  /*28c0*/  @!P0 BRA `(.L_x_9830) ;  /* 0x0000006000008947 */ /* 0x000fea0003800000 */
[----:B-----5:R-:W-:Y:S01]  /*28d0*/  PRMT R159, RZ, 0x7610, R114 ;  /* 0x00007610ff9f7816 */ /* 0x020fe20000000072 */
[----:B------:R-:W-:Y:S05]  /*28e0*/  BRA `(.L_x_9830) ;  /* 0x0000004000007947 */ /* 0x000fea0003800000 */
.L_x_9829:
[----:B-----5:R-:W-:Y:S02]  /*28f0*/  PRMT R159, RZ, 0x7610, R118 ;  /* 0x00007610ff9f7816 */ /* 0x020fe40000000076 */
[----:B------:R-:W-:-:S03]  /*2900*/  @P0 PRMT R120, RZ, 0x7610, R114 ;  /* 0x00007610ff780816 */ /* 0x000fc60000000072 */
[----:B------:R-:W-:-:S04]  /*2910*/  FMUL.FTZ R159, R159, c[0x0][0x1ec] ;  /* 0x00007b009f9f7a20 */ /* 0x000fc80000410000 */
[----:B------:R-:W-:Y:S02]  /*2920*/  @P0 FADD.FTZ R159, R120, R159 ;  /* 0x0000009f789f0221 */ /* 0x000fe40000010000 */
.L_x_9830:
[----:B------:R-:W-:Y:S05]  /*2930*/  BSYNC B0 ;  /* 0x0000000000007941 */ /* 0x000fea0003800000 */
.L_x_9828:
[----:B------:R-:W-:Y:S01]  /*2940*/  BSSY B0, `(.L_x_9831) ;  /* 0x000000a000007945 */ /* 0x000fe20003800000 */
[----:B------:R-:W-:Y:S05]  /*2950*/  @P2 BRA `(.L_x_9832) ;  /* 0x0000004000002947 */ /* 0x000fea0003800000 */
[----:B------:R-:W-:Y:S01]  /*2960*/  HFMA2.MMA R160, -RZ, RZ, 0, 0 ;  /* 0x00000000ffa07435 */ /* 0x000fe200000001ff */
[----:B------:R-:W-:Y:S05]  /*2970*/  @!P0 BRA `(.L_x_9833) ;  /* 0x0000006000008947 */ /* 0x000fea0003800000 */
[----:B-----5:R-:W-:Y:S01]  /*2980*/  PRMT R160, RZ, 0x5410, R115 ;  /* 0x00005410ffa07816 */ /* 0x020fe20000000073 */
[----:B------:R-:W-:Y:S05]  /*2990*/  BRA `(.L_x_9833) ;  /* 0x0000004000007947 */ /* 0x000fea0003800000 */
.L_x_9832:
[----:B-----5:R-:W-:Y:S02]  /*29a0*/  PRMT R160, RZ, 0x5410, R119 ;  /* 0x00005410ffa07816 */ /* 0x020fe40000000077 */
[----:B------:R-:W-:-:S03]  /*29b0*/  @P0 PRMT R121, RZ, 0x5410, R115 ;  /* 0x00005410ff790816 */ /* 0x000fc60000000073 */
[----:B------:R-:W-:-:S04]  /*29c0*/  FMUL.FTZ R160, R160, c[0x0][0x1ec] ;  /* 0x00007b00a0a07a20 */ /* 0x000fc80000410000 */
[----:B------:R-:W-:Y:S02]  /*29d0*/  @P0 FADD.FTZ R160, R121, R160 ;  /* 0x000000a079a00221 */ /* 0x000fe40000010000 */
.L_x_9833:
[----:B------:R-:W-:Y:S05]  /*29e0*/  BSYNC B0 ;  /* 0x0000000000007941 */ /* 0x000fea0003800000 */
.L_x_9831:
[----:B------:R-:W-:Y:S01]  /*29f0*/  BSSY B0, `(.L_x_9834) ;  /* 0x000000a000007945 */ /* 0x000fe20003800000 */
[----:B------:R-:W-:Y:S05]  /*2a00*/  @P2 BRA `(.L_x_9835) ;  /* 0x0000004000002947 */ /* 0x000fea0003800000 */
[----:B------:R-:W-:Y:S01]  /*2a10*/  MOV R161, RZ ;  /* 0x000000ff00a17202 */ /* 0x000fe20000000f00 */
[----:B------:R-:W-:Y:S05]  /*2a20*/  @!P0 BRA `(.L_x_9836) ;  /* 0x0000006000008947 */ /* 0x000fea0003800000 */
[----:B-----5:R-:W-:Y:S01]  /*2a30*/  PRMT R161, RZ, 0x7610, R115 ;  /* 0x00007610ffa17816 */ /* 0x020fe20000000073 */
[----:B------:R-:W-:Y:S05]  /*2a40*/  BRA `(.L_x_9836) ;  /* 0x0000004000007947 */ /* 0x000fea0003800000 */
.L_x_9835:
[----:B-----5:R-:W-:Y:S02]  /*2a50*/  PRMT R161, RZ, 0x7610, R119 ;  /* 0x00007610ffa17816 */ /* 0x020fe40000000077 */
[----:B------:R-:W-:-:S03]  /*2a60*/  @P0 PRMT R120, RZ, 0x7610, R115 ;  /* 0x00007610ff780816 */ /* 0x000fc60000000073 */
[----:B------:R-:W-:-:S04]  /*2a70*/  FMUL.FTZ R161, R161, c[0x0][0x1ec] ;  /* 0x00007b00a1a17a20 */ /* 0x000fc80000410000 */
[----:B------:R-:W-:Y:S02]  /*2a80*/  @P0 FADD.FTZ R161, R120, R161 ;  /* 0x000000a178a10221 */ /* 0x000fe40000010000 */
.L_x_9836:
[----:B------:R-:W-:Y:S05]  /*2a90*/  BSYNC B0 ;  /* 0x0000000000007941 */ /* 0x000fea0003800000 */
.L_x_9834:
[----:B------:R-:W-:Y:S01]  /*2aa0*/  FADD.FTZ R164, RZ, R124 ;  /* 0x0000007cffa47221 */ /* 0x000fe20000010000 */
[----:B------:R-:W-:Y:S01]  /*2ab0*/  F2FP.BF16.PACK_AB R123, R161, R160 ;  /* 0x000000a0a17b723e */ /* 0x000fe200000010ff */
[----:B------:R-:W-:Y:S01]  /*2ac0*/  IMAD.WIDE.U32 R162, R162, R137, c[0x0][0x188] ;  /* 0x00006200a2a27625 */ /* 0x000fe200078e0089 */
[----:B------:R-:W-:Y:S02]  /*2ad0*/  F2FP.BF16.PACK_AB R122, R159, R158 ;  /* 0x0000009e9f7a723e */ /* 0x000fe400000010ff */
[----:B------:R-:W-:Y:S01]  /*2ae0*/  F2FP.BF16.PACK_AB R121, R157, R156 ;  /* 0x0000009c9d79723e */ /* 0x000fe200000010ff */
[----:B------:R-:W-:Y:S01]  /*2af0*/  FADD.FTZ R137, R164, R15 ;  /* 0x0000000fa4897221 */ /* 0x000fe20000010000 */
[----:B------:R-:W-:Y:S02]  /*2b00*/  F2FP.BF16.PACK_AB R120, R139, R138 ;  /* 0x0000008a8b78723e */ /* 0x000fe400000010ff */
[----:B------:R-:W-:Y:S01]  /*2b10*/  ISETP.NE.AND P1, PT, R2, RZ, PT ;  /* 0x000000ff0200720c */ /* 0x000fe20003f25270 */
[----:B------:R-:W-:-:S02]  /*2b20*/  FADD.FTZ R164, R137, R14 ;  /* 0x0000000e89a47221 */ /* 0x000fc40000010000 */
[----:B------:R0:W-:Y:S02]  /*2b30*/  STG.E.128 [R162.64], R120 ;  /* 0x00000078a2007986 */ /* 0x0001e4000c101d04 */
        /* <DEDUP_REMOVED lines=47> */
.L_x_9843:
        /* <DEDUP_REMOVED lines=116> */
.L_x_9844:
        /* <DEDUP_REMOVED lines=20> */
[----:B------:R-:W-:Y:S02]  /*36b0*/  FMUL.FTZ R120, R137, R120 ;  /* 0x0000007889787220 */ /* 0x000fe40000410000 */
[----:B------:R-:W-:Y:S02]  /*36c0*/  FADD.FTZ R124, -R127, R124 ;  /* 0x0000007c7f7c7221 */ /* 0x000fe40000010100 */
[----:B------:R-:W-:Y:S01]  /*36d0*/  FFMA.FTZ R122, R71, R120, R23 ;  /* 0x00000078477a7223 */ /* 0x000fe20000010017 */
[----:B------:R-:W-:Y:S01]  /*36e0*/  IADD3 R120, R128, -0x1, RZ ;  /* 0xffffffff80787810 */ /* 0x000fe20007ffe0ff */
[----:B------:R-:W-:-:S02]  /*36f0*/  FADD.FTZ R162, -R127, R3 ;  /* 0x000000037fa27221 */ /* 0x000fc40000010100 */
[C---:B------:R-:W-:Y:S02]  /*3700*/  FMUL.FTZ R121, R137.reuse, R126 ;  /* 0x0000007e89797220 */ /* 0x040fe40000410000 */
[----:B------:R-:W-:Y:S02]  /*3710*/  IMAD R120, R120, c[0x0][0x168], RZ ;  /* 0x00005a0078787a24 */ /* 0x000fe400078e02ff */
[----:B------:R-:W-:Y:S02]  /*3720*/  FMUL.FTZ R3, R137, R124 ;  /* 0x0000007c89037220 */ /* 0x000fe40000410000 */
[C---:B------:R-:W-:Y:S02]  /*3730*/  FADD.FTZ R126, -R127.reuse, R5 ;  /* 0x000000057f7e7221 */ /* 0x040fe40000010100 */
[----:B------:R-:W-:Y:S02]  /*3740*/  FFMA.FTZ R121, R70, R121, R22 ;  /* 0x0000007946797223 */ /* 0x000fe40000010016 */
[----:B------:R-:W-:Y:S01]  /*3750*/  FFMA.FTZ R5, R64, R3, R16 ;  /* 0x0000000340057223 */ /* 0x000fe20000010010 */
[----:B------:R-:W-:Y:S01]  /*3760*/  SHF.R.S32.HI R3, RZ, 0x1f, R120 ;  /* 0x0000001fff037819 */ /* 0x000fe20000011478 */
[C---:B------:R-:W-:Y:S01]  /*3770*/  FADD.FTZ R14, -R127.reuse, R14 ;  /* 0x0000000e7f0e7221 */ /* 0x040fe20000010100 */
[----:B------:R-:W-:Y:S01]  /*3780*/  F2FP.BF16.PACK_AB R123, R122, R121 ;  /* 0x000000797a7b723e */ /* 0x000fe200000010ff */
[----:B------:R-:W-:Y:S01]  /*3790*/  FADD.FTZ R122, -R127, R15 ;  /* 0x0000000f7f7a7221 */ /* 0x000fe20000010100 */
[----:B------:R-:W-:Y:S01]  /*37a0*/  LEA.HI R3, R3, R120, RZ, 0x3 ;  /* 0x0000007803037211 */ /* 0x000fe200078f18ff */
[----:B------:R-:W-:-:S02]  /*37b0*/  FADD.FTZ R128, -R127, R4 ;  /* 0x000000047f807221 */ /* 0x000fc40000010100 */
[----:B------:R-:W-:Y:S01]  /*37c0*/  FMUL.FTZ R15, R137, R14 ;  /* 0x0000000e890f7220 */ /* 0x000fe20000410000 */
[----:B------:R-:W-:Y:S01]  /*37d0*/  LEA.HI.SX32 R14, R3, R2, 0x1d ;  /* 0x00000002030e7211 */ /* 0x000fe200078feaff */
[C---:B------:R-:W-:Y:S01]  /*37e0*/  FMUL.FTZ R4, R137.reuse, R122 ;  /* 0x0000007a89047220 */ /* 0x040fe20000410000 */
[----:B------:R-:W-:Y:S01]  /*37f0*/  HFMA2.MMA R3, -RZ, RZ, 0, 9.5367431640625e-07 ;  /* 0x00000010ff037435 */ /* 0x000fe200000001ff */
        /* <DEDUP_REMOVED lines=8> */
[----:B------:R-:W-:Y:S01]  /*3880*/  FFMA.FTZ R126, R67, R126, R19 ;  /* 0x0000007e437e7223 */ /* 0x000fe20000010013 */
[----:B------:R-:W-:Y:S01]  /*3890*/  F2FP.BF16.PACK_AB R120, R4, R5 ;  /* 0x000000050478723e */ /* 0x000fe200000010ff */
[----:B------:R-:W-:-:S03]  /*38a0*/  IMAD.WIDE.U32 R4, R14, R3, c[0x0][0x208] ;  /* 0x000082000e047625 */ /* 0x000fc600078e0003 */
[----:B------:R-:W-:Y:S01]  /*38b0*/  F2FP.BF16.PACK_AB R121, R126, R15 ;  /* 0x0000000f7e79723e */ /* 0x000fe200000010ff */
[C---:B------:R-:W-:Y:S02]  /*38c0*/  FADD.FTZ R124, -R127.reuse, R13 ;  /* 0x0000000d7f7c7221 */ /* 0x040fe40000010100 */
[C---:B------:R-:W-:Y:S02]  /*38d0*/  FADD.FTZ R126, -R127.reuse, R11 ;  /* 0x0000000b7f7e7221 */ /* 0x040fe40000010100 */
[C---:B------:R-:W-:Y:S01]  /*38e0*/  FADD.FTZ R10, -R127.reuse, R10 ;  /* 0x0000000a7f0a7221 */ /* 0x040fe20000010100 */
[----:B------:R0:W-:Y:S01]  /*38f0*/  STG.E.128 [R4.64], R120 ;  /* 0x0000007804007986 */ /* 0x0001e2000c101d04 */
        /* <DEDUP_REMOVED lines=9> */
[C---:B0-----:R-:W-:Y:S02]  /*3990*/  FADD.FTZ R4, -R127.reuse, R133 ;  /* 0x000000857f047221 */ /* 0x041fe40000010100 */
        /* <DEDUP_REMOVED lines=25> */
[----:B------:R-:W-:Y:S02]  /*3b30*/  FADD.FTZ R160, -R127, R160 ;  /* 0x000000a07fa07221 */ /* 0x000fe40000010100 */
[----:B------:R-:W-:Y:S02]  /*3b40*/  FMUL.FTZ R5, R137, R124 ;  /* 0x0000007c89057220 */ /* 0x000fe40000410000 */
        /* <DEDUP_REMOVED lines=8> */
[----:B------:R-:W-:Y:S02]  /*3bd0*/  FFMA.FTZ R4, R72, R5, R24 ;  /* 0x0000000548047223 */ /* 0x000fe40000010018 */
[C---:B------:R-:W-:Y:S01]  /*3be0*/  FMUL.FTZ R9, R137.reuse, R136 ;  /* 0x0000008889097220 */ /* 0x040fe20000410000 */
[----:B------:R-:W-:Y:S01]  /*3bf0*/  IADD3 R136, R14, 0x80, RZ ;  /* 0x000000800e887810 */ /* 0x000fe20007ffe0ff */
[----:B------:R-:W-:Y:S02]  /*3c00*/  FMUL.FTZ R134, R137, R127 ;  /* 0x0000007f89867220 */ /* 0x000fe40000410000 */
[----:B------:R-:W-:Y:S02]  /*3c10*/  FFMA.FTZ R5, R74, R7, R26 ;  /* 0x000000074a057223 */ /* 0x000fe4000001001a */
[----:B------:R-:W-:Y:S02]  /*3c20*/  FFMA.FTZ R10, R75, R10, R27 ;  /* 0x0000000a4b0a7223 */ /* 0x000fe4000001001b */
[----:B------:R-:W-:-:S02]  /*3c30*/  FFMA.FTZ R127, R73, R12, R25 ;  /* 0x0000000c497f7223 */ /* 0x000fc40000010019 */
[C---:B------:R-:W-:Y:S01]  /*3c40*/  FMUL.FTZ R121, R137.reuse, R132 ;  /* 0x0000008489797220 */ /* 0x040fe20000410000 */
[----:B------:R-:W-:Y:S01]  /*3c50*/  F2FP.BF16.PACK_AB R5, R10, R5 ;  /* 0x000000050a05723e */ /* 0x000fe200000010ff */
[----:B------:R-:W-:Y:S01]  /*3c60*/  FMUL.FTZ R120, R137, R120 ;  /* 0x0000007889787220 */ /* 0x000fe20000410000 */
[----:B------:R-:W-:Y:S01]  /*3c70*/  F2FP.BF16.PACK_AB R4, R127, R4 ;  /* 0x000000047f04723e */ /* 0x000fe200000010ff */
[----:B------:R-:W-:Y:S02]  /*3c80*/  FFMA.FTZ R12, R79, R6, R31 ;  /* 0x000000064f0c7223 */ /* 0x000fe4000001001f */
[----:B------:R-:W-:Y:S02]  /*3c90*/  FMUL.FTZ R15, R137, R162 ;  /* 0x000000a2890f7220 */ /* 0x000fe40000410000 */
[----:B------:R-:W-:Y:S02]  /*3ca0*/  FFMA.FTZ R6, R77, R8, R29 ;  /* 0x000000084d067223 */ /* 0x000fe4000001001d */
[----:B------:R-:W-:-:S02]  /*3cb0*/  FMUL.FTZ R11, R137, R128 ;  /* 0x00000080890b7220 */ /* 0x000fc40000410000 */
[----:B------:R-:W-:Y:S02]  /*3cc0*/  FFMA.FTZ R8, R80, R9, R32 ;  /* 0x0000000950087223 */ /* 0x000fe40000010020 */
[C---:B------:R-:W-:Y:S02]  /*3cd0*/  FMUL.FTZ R123, R137.reuse, R130 ;  /* 0x00000082897b7220 */ /* 0x040fe40000410000 */
[----:B------:R-:W-:Y:S02]  /*3ce0*/  FMUL.FTZ R122, R137, R122 ;  /* 0x0000007a897a7220 */ /* 0x000fe40000410000 */
[----:B------:R-:W-:Y:S02]  /*3cf0*/  FFMA.FTZ R9, R82, R13, R34 ;  /* 0x0000000d52097223 */ /* 0x000fe40000010022 */
[----:B------:R-:W-:Y:S02]  /*3d00*/  FFMA.FTZ R124, R83, R124, R35 ;  /* 0x0000007c537c7223 */ /* 0x000fe40000010023 */
[----:B------:R-:W-:-:S02]  /*3d10*/  FFMA.FTZ R10, R84, R121, R36 ;  /* 0x00000079540a7223 */ /* 0x000fc40000010024 */
[----:B------:R-:W-:Y:S01]  /*3d20*/  FFMA.FTZ R13, R85, R120, R37 ;  /* 0x00000078550d7223 */ /* 0x000fe20000010025 */
[----:B------:R-:W-:Y:S01]  /*3d30*/  F2FP.BF16.PACK_AB R9, R124, R9 ;  /* 0x000000097c09723e */ /* 0x000fe200000010ff */
[----:B------:R-:W-:Y:S02]  /*3d40*/  FFMA.FTZ R7, R78, R15, R30 ;  /* 0x0000000f4e077223 */ /* 0x000fe4000001001e */
[----:B------:R-:W-:Y:S01]  /*3d50*/  FMUL.FTZ R147, R137, R147 ;  /* 0x0000009389937220 */ /* 0x000fe20000410000 */
[----:B------:R-:W-:Y:S01]  /*3d60*/  F2FP.BF16.PACK_AB R10, R13, R10 ;  /* 0x0000000a0d0a723e */ /* 0x000fe200000010ff */
[C---:B------:R-:W-:Y:S01]  /*3d70*/  FMUL.FTZ R146, R137.reuse, R146 ;  /* 0x0000009289927220 */ /* 0x040fe20000410000 */
[----:B------:R-:W-:Y:S01]  /*3d80*/  F2FP.BF16.PACK_AB R7, R12, R7 ;  /* 0x000000070c07723e */ /* 0x000fe200000010ff */
[----:B------:R-:W-:Y:S01]  /*3d90*/  FMUL.FTZ R125, R137, R138 ;  /* 0x0000008a897d7220 */ /* 0x000fe20000410000 */
[----:B------:R-:W-:Y:S01]  /*3da0*/  IADD3 R138, R14, 0xa0, RZ ;  /* 0x000000a00e8a7810 */ /* 0x000fe20007ffe0ff */
[----:B------:R-:W-:-:S02]  /*3db0*/  FFMA.FTZ R11, R76, R11, R28 ;  /* 0x0000000b4c0b7223 */ /* 0x000fc4000001001c */
[C---:B------:R-:W-:Y:S02]  /*3dc0*/  FMUL.FTZ R164, R137.reuse, R164 ;  /* 0x000000a489a47220 */ /* 0x040fe40000410000 */
[C---:B------:R-:W-:Y:S01]  /*3dd0*/  FMUL.FTZ R133, R137.reuse, R156 ;  /* 0x0000009c89857220 */ /* 0x040fe20000410000 */
[----:B------:R-:W-:Y:S01]  /*3de0*/  F2FP.BF16.PACK_AB R6, R6, R11 ;  /* 0x0000000b0606723e */ /* 0x000fe200000010ff */
[----:B------:R-:W-:Y:S02]  /*3df0*/  FMUL.FTZ R128, R137, R157 ;  /* 0x0000009d89807220 */ /* 0x000fe40000410000 */
[----:B------:R-:W-:Y:S02]  /*3e00*/  FFMA.FTZ R123, R86, R123, R38 ;  /* 0x0000007b567b7223 */ /* 0x000fe40000010026 */
[----:B------:R-:W-:Y:S02]  /*3e10*/  FFMA.FTZ R122, R87, R122, R39 ;  /* 0x0000007a577a7223 */ /* 0x000fe40000010027 */
[----:B------:R-:W-:-:S02]  /*3e20*/  FMUL.FTZ R126, R137, R139 ;  /* 0x0000008b897e7220 */ /* 0x000fc40000410000 */
[C---:B------:R-:W-:Y:S01]  /*3e30*/  FMUL.FTZ R135, R137.reuse, R158 ;  /* 0x0000009e89877220 */ /* 0x040fe20000410000 */
[----:B------:R-:W-:Y:S01]  /*3e40*/  F2FP.BF16.PACK_AB R11, R122, R123 ;  /* 0x0000007b7a0b723e */ /* 0x000fe200000010ff */
        /* <DEDUP_REMOVED lines=15> */
[C---:B------:R-:W-:Y:S01]  /*3f40*/  FMUL.FTZ R151, R137.reuse, R151 ;  /* 0x0000009789977220 */ /* 0x040fe20000410000 */
[----:B------:R-:W-:Y:S01]  /*3f50*/  IADD3 R12, R14, 0x20, RZ ;  /* 0x000000200e0c7810 */ /* 0x000fe20007ffe0ff */
[----:B------:R-:W-:Y:S02]  /*3f60*/  FMUL.FTZ R150, R137, R150 ;  /* 0x0000009689967220 */ /* 0x000fe40000410000 */
[----:B------:R-:W-:Y:S02]  /*3f70*/  FFMA.FTZ R122, R92, R143, R44 ;  /* 0x0000008f5c7a7223 */ /* 0x000fe4000001002c */
[----:B------:R-:W-:Y:S02]  /*3f80*/  FFMA.FTZ R121, R93, R142, R45 ;  /* 0x0000008e5d797223 */ /* 0x000fe4000001002d */
[----:B------:R-:W-:-:S02]  /*3f90*/  FFMA.FTZ R127, R110, R139, R62 ;  /* 0x0000008b6e7f7223 */ /* 0x000fc4000001003e */
[----:B------:R-:W-:Y:S01]  /*3fa0*/  FFMA.FTZ R134, R111, R134, R63 ;  /* 0x000000866f867223 */ /* 0x000fe2000001003f */
[----:B------:R-:W-:Y:S01]  /*3fb0*/  F2FP.BF16.PACK_AB R122, R121, R122 ;  /* 0x0000007a797a723e */ /* 0x000fe200000010ff */
[C---:B------:R-:W-:Y:S02]  /*3fc0*/  FMUL.FTZ R145, R137.reuse, R145 ;  /* 0x0000009189917220 */ /* 0x040fe40000410000 */
[C---:B------:R-:W-:Y:S01]  /*3fd0*/  FMUL.FTZ R144, R137.reuse, R144 ;  /* 0x0000009089907220 */ /* 0x040fe20000410000 */
[----:B------:R-:W-:Y:S01]  /*3fe0*/  F2FP.BF16.PACK_AB R127, R134, R127 ;  /* 0x0000007f867f723e */ /* 0x000fe200000010ff */
[C---:B------:R-:W-:Y:S01]  /*3ff0*/  FMUL.FTZ R141, R137.reuse, R141 ;  /* 0x0000008d898d7220 */ /* 0x040fe20000410000 */
[----:B------:R-:W-:Y:S01]  /*4000*/  IADD3 R134, R14, 0x60, RZ ;  /* 0x000000600e867810 */ /* 0x000fe20007ffe0ff */
        /* <DEDUP_REMOVED lines=8> */
[----:B------:R-:W-:Y:S01]  /*4090*/  F2FP.BF16.PACK_AB R126, R132, R135 ;  /* 0x00000087847e723e */ /* 0x000fe200000010ff */
[----:B------:R-:W-:Y:S01]  /*40a0*/  FFMA.FTZ R130, R100, R151, R52 ;  /* 0x0000009764827223 */ /* 0x000fe20000010034 */
[----:B------:R-:W-:Y:S01]  /*40b0*/  IADD3 R132, R14, 0x40, RZ ;  /* 0x000000400e847810 */ /* 0x000fe20007ffe0ff */
        /* <DEDUP_REMOVED lines=17> */
[----:B------:R-:W-:-:S03]  /*41d0*/  IMAD.WIDE.U32 R12, R12, R3, c[0x0][0x208] ;  /* 0x000082000c0c7625 */ /* 0x000fc600078e0003 */
        /* <DEDUP_REMOVED lines=10> */
.L_x_9840:
[----:B0-----:R-:W-:Y:S05]  /*4280*/  BSYNC B0 ;  /* 0x0000000000007941 */ /* 0x001fea0003800000 */
.L_x_9839:
[----:B------:R-:W-:-:S04]  /*4290*/  MOV R3, c[0x0][0x160] ;  /* 0x0000580000037a02 */ /* 0x000fc80000000f00 */
[----:B------:R-:W-:-:S04]  /*42a0*/  LEA R0, R3, R0, 0x2 ;  /* 0x0000000003007211 */ /* 0x000fc800078e10ff */
[----:B------:R-:W-:-:S13]  /*42b0*/  ISETP.GE.AND P0, PT, R0, c[0x0][0x164], PT ;  /* 0x0000590000007a0c */ /* 0x000fda0003f06270 */
[----:B-----5:R-:W-:Y:S01]  /*42c0*/  @P0 CALL.REL.NOINC `(.L_x_9841) ;  /* 0x0000001000000944 */ /* 0x020fe20003c00000 */
[----:B------:R-:W-:Y:S05]  /*42d0*/  BRA `(.L_x_9842) ;  /* 0xffffc15000007947 */ /* 0x000fea000383ffff */
.L_x_9841:
[----:B------:R-:W-:Y:S05]  /*42e0*/  EXIT ;  /* 0x000000000000794d */ /* 0x000fea0003800000 */
.L_x_9837:
[----:B------:R-:W-:Y:S01]  /*42f0*/  HFMA2.MMA R137, -RZ, RZ, 0, 5.9604644775390625e-08 ;  /* 0x00000001ff897435 */ /* 0x000fe200000001ff */
[----:B------:R-:W-:Y:S02]  /*4300*/  MOV R162, R122 ;  /* 0x0000007a00a27202 */ /* 0x000fe40000000f00 */
[----:B------:R-:W-:Y:S02]  /*4310*/  MOV R164, 0x1f ;  /* 0x0000001f00a47802 */ /* 0x000fe40000000f00 */
[----:B------:R-:W-:Y:S02]  /*4320*/  MOV R123, 0xffffffff ;  /* 0xffffffff007b7802 */ /* 0x000fe40000000f00 */
[----:B------:R-:W-:Y:S02]  /*4330*/  MOV R120, 0x4350 ;  /* 0x0000435000787802 */ /* 0x000fe40000000f00 */
[----:B-----5:R-:W-:Y:S05]  /*4340*/  CALL.REL.NOINC `($__internal_35_$__cuda_sm70_shflsync_bfly_p) ;  /* 0x0000098000007944 */ /* 0x020fea0003c00000 */
[----:B01----:R-:W-:Y:S05]  /*4350*/  BRA `(.L_x_9843) ;  /* 0xffffead000007947 */ /* 0x003fea000383ffff */
.L_x_9838:
[----:B------:R-:W-:Y:S01]  /*4360*/  HFMA2.MMA R137, -RZ, RZ, 0, 1.1920928955078125e-07 ;  /* 0x00000002ff897435 */ /* 0x000fe200000001ff */
[----:B------:R-:W-:Y:S02]  /*4370*/  MOV R164, 0x1f ;  /* 0x0000001f00a47802 */ /* 0x000fe40000000f00 */
[----:B------:R-:W-:-:S02]  /*4380*/  MOV R123, 0xffffffff ;  /* 0xffffffff007b7802 */ /* 0x000fc40000000f00 */
[----:B------:R-:W-:Y:S02]  /*4390*/  MOV R120, 0x43b0 ;  /* 0x000043b000787802 */ /* 0x000fe40000000f00 */
[----:B0----5:R-:W-:Y:S05]  /*43a0*/  CALL.REL.NOINC `($__internal_35_$__cuda_sm70_shflsync_bfly_p) ;  /* 0x0000092000007944 */ /* 0x021fea0003c00000 */
[----:B0-----:R-:W-:Y:S01]  /*43b0*/  HFMA2.MMA R137, -RZ, RZ, 0, 2.384185791015625e-07 ;  /* 0x00000004ff897435 */ /* 0x001fe200000001ff */
[----:B-1----:R-:W-:Y:S01]  /*43c0*/  FADD.FTZ R162, R162, R123 ;  /* 0x0000007ba2a27221 */ /* 0x002fe20000010000 */
[----:B------:R-:W-:Y:S02]  /*43d0*/  MOV R164, 0x1f ;  /* 0x0000001f00a47802 */ /* 0x000fe40000000f00 */
[----:B------:R-:W-:Y:S02]  /*43e0*/  MOV R123, 0xffffffff ;  /* 0xffffffff007b7802 */ /* 0x000fe40000000f00 */
[----:B------:R-:W-:Y:S02]  /*43f0*/  MOV R120, 0x4410 ;  /* 0x0000441000787802 */ /* 0x000fe40000000f00 */
[----:B------:R-:W-:Y:S05]  /*4400*/  CALL.REL.NOINC `($__internal_35_$__cuda_sm70_shflsync_bfly_p) ;  /* 0x000008c000007944 */ /* 0x000fea0003c00000 */
[----:B0-----:R-:W-:Y:S01]  /*4410*/  HFMA2.MMA R137, -RZ, RZ, 0, 4.76837158203125e-07 ;  /* 0x00000008ff897435 */ /* 0x001fe200000001ff */
[----:B-1----:R-:W-:Y:S01]  /*4420*/  FADD.FTZ R162, R162, R123 ;  /* 0x0000007ba2a27221 */ /* 0x002fe20000010000 */
[----:B------:R-:W-:Y:S02]  /*4430*/  MOV R164, 0x1f ;  /* 0x0000001f00a47802 */ /* 0x000fe40000000f00 */
[----:B------:R-:W-:-:S02]  /*4440*/  MOV R123, 0xffffffff ;  /* 0xffffffff007b7802 */ /* 0x000fc40000000f00 */
[----:B------:R-:W-:Y:S02]  /*4450*/  MOV R120, 0x4470 ;  /* 0x0000447000787802 */ /* 0x000fe40000000f00 */
[----:B------:R-:W-:Y:S05]  /*4460*/  CALL.REL.NOINC `($__internal_35_$__cuda_sm70_shflsync_bfly_p) ;  /* 0x0000086000007944 */ /* 0x000fea0003c00000 */
[----:B0-----:R-:W-:Y:S01]  /*4470*/  HFMA2.MMA R137, -RZ, RZ, 0, 9.5367431640625e-07 ;  /* 0x00000010ff897435 */ /* 0x001fe200000001ff */
[----:B-1----:R-:W-:Y:S01]  /*4480*/  FADD.FTZ R162, R162, R123 ;  /* 0x0000007ba2a27221 */ /* 0x002fe20000010000 */
[----:B------:R-:W-:Y:S02]  /*4490*/  MOV R164, 0x1f ;  /* 0x0000001f00a47802 */ /* 0x000fe40000000f00 */
[----:B------:R-:W-:Y:S02]  /*44a0*/  MOV R123, 0xffffffff ;  /* 0xffffffff007b7802 */ /* 0x000fe40000000f00 */
[----:B------:R-:W-:Y:S02]  /*44b0*/  MOV R120, 0x44d0 ;  /* 0x000044d000787802 */ /* 0x000fe40000000f00 */
[----:B------:R-:W-:Y:S05]  /*44c0*/  CALL.REL.NOINC `($__internal_35_$__cuda_sm70_shflsync_bfly_p) ;  /* 0x0000080000007944 */ /* 0x000fea0003c00000 */
        /* <DEDUP_REMOVED lines=102> */
[----:B------:R-:W-:Y:S05]  /*4b30*/  CALL.REL.NOINC `($__internal_35_$__cuda_sm70_shflsync_bfly_p) ;  /* 0x0000019000007944 */ /* 0x000fea0003c00000 */
[----:B0-----:R-:W-:Y:S01]  /*4b40*/  HFMA2.MMA R137, -RZ, RZ, 0, 1.1920928955078125e-07 ;  /* 0x00000002ff897435 */ /* 0x001fe200000001ff */
[----:B-1----:R-:W-:Y:S01]  /*4b50*/  FADD.FTZ R162, R162, R123 ;  /* 0x0000007ba2a27221 */ /* 0x002fe20000010000 */
[----:B------:R-:W-:Y:S02]  /*4b60*/  MOV R164, 0x1f ;  /* 0x0000001f00a47802 */ /* 0x000fe40000000f00 */
[----:B------:R-:W-:Y:S02]  /*4b70*/  MOV R123, 0xffffffff ;  /* 0xffffffff007b7802 */ /* 0x000fe40000000f00 */
[----:B------:R-:W-:Y:S02]  /*4b80*/  MOV R120, 0x4ba0 ;  /* 0x00004ba000787802 */ /* 0x000fe40000000f00 */
[----:B------:R-:W-:Y:S05]  /*4b90*/  CALL.REL.NOINC `($__internal_35_$__cuda_sm70_shflsync_bfly_p) ;  /* 0x0000013000007944 */ /* 0x000fea0003c00000 */
[----:B0-----:R-:W-:Y:S01]  /*4ba0*/  HFMA2.MMA R137, -RZ, RZ, 0, 2.384185791015625e-07 ;  /* 0x00000004ff897435 */ /* 0x001fe200000001ff */
[----:B-1----:R-:W-:Y:S01]  /*4bb0*/  FADD.FTZ R162, R162, R123 ;  /* 0x0000007ba2a27221 */ /* 0x002fe20000010000 */
[----:B------:R-:W-:Y:S02]  /*4bc0*/  MOV R164, 0x1f ;  /* 0x0000001f00a47802 */ /* 0x000fe40000000f00 */
[----:B------:R-:W-:-:S02]  /*4bd0*/  MOV R123, 0xffffffff ;  /* 0xffffffff007b7802 */ /* 0x000fc40000000f00 */
[----:B------:R-:W-:Y:S02]  /*4be0*/  MOV R120, 0x4c00 ;  /* 0x00004c0000787802 */ /* 0x000fe40000000f00 */
[----:B------:R-:W-:Y:S05]  /*4bf0*/  CALL.REL.NOINC `($__internal_35_$__cuda_sm70_shflsync_bfly_p) ;  /* 0x000000d000007944 */ /* 0x000fea0003c00000 */
[----:B0-----:R-:W-:Y:S01]  /*4c00*/  HFMA2.MMA R137, -RZ, RZ, 0, 4.76837158203125e-07 ;  /* 0x00000008ff897435 */ /* 0x001fe200000001ff */
[----:B-1----:R-:W-:Y:S01]  /*4c10*/  FADD.FTZ R162, R162, R123 ;  /* 0x0000007ba2a27221 */ /* 0x002fe20000010000 */
[----:B------:R-:W-:Y:S02]  /*4c20*/  MOV R164, 0x1f ;  /* 0x0000001f00a47802 */ /* 0x000fe40000000f00 */
[----:B------:R-:W-:Y:S02]  /*4c30*/  MOV R123, 0xffffffff ;  /* 0xffffffff007b7802 */ /* 0x000fe40000000f00 */
[----:B------:R-:W-:Y:S02]  /*4c40*/  MOV R120, 0x4c60 ;  /* 0x00004c6000787802 */ /* 0x000fe40000000f00 */
[----:B------:R-:W-:Y:S05]  /*4c50*/  CALL.REL.NOINC `($__internal_35_$__cuda_sm70_shflsync_bfly_p) ;  /* 0x0000007000007944 */ /* 0x000fea0003c00000 */
[----:B0-----:R-:W-:Y:S01]  /*4c60*/  HFMA2.MMA R137, -RZ, RZ, 0, 9.5367431640625e-07 ;  /* 0x00000010ff897435 */ /* 0x001fe200000001ff */
[----:B-1----:R-:W-:Y:S01]  /*4c70*/  FADD.FTZ R162, R162, R123 ;  /* 0x0000007ba2a27221 */ /* 0x002fe20000010000 */
[----:B------:R-:W-:Y:S02]  /*4c80*/  MOV R164, 0x1f ;  /* 0x0000001f00a47802 */ /* 0x000fe40000000f00 */
[----:B------:R-:W-:-:S02]  /*4c90*/  MOV R123, 0xffffffff ;  /* 0xffffffff007b7802 */ /* 0x000fc40000000f00 */
[----:B------:R-:W-:Y:S02]  /*4ca0*/  MOV R120, 0x4cc0 ;  /* 0x00004cc000787802 */ /* 0x000fe40000000f00 */
[----:B------:R-:W-:Y:S05]  /*4cb0*/  CALL.REL.NOINC `($__internal_35_$__cuda_sm70_shflsync_bfly_p) ;  /* 0x0000001000007944 */ /* 0x000fea0003c00000 */
[----:B01----:R-:W-:Y:S05]  /*4cc0*/  BRA `(.L_x_9844) ;  /* 0xffffe8a000007947 */ /* 0x003fea000383ffff */
        .weak           $__internal_35_$__cuda_sm70_shflsync_bfly_p
        .type           $__internal_35_$__cuda_sm70_shflsync_bfly_p,@function
        .size           $__internal_35_$__cuda_sm70_shflsync_bfly_p,(.L_x_43095 - $__internal_35_$__cuda_sm70_shflsync_bfly_p)
$__internal_35_$__cuda_sm70_shflsync_bfly_p:
[----:B------:R-:W-:Y:S01]  /*4cd0*/  HFMA2.MMA R121, -RZ, RZ, 0, 0 ;  /* 0x00000000ff797435 */ /* 0x000fe200000001ff */
[----:B------:R-:W-:Y:S04]  /*4ce0*/  WARPSYNC R123 ;  /* 0x0000007b00007348 */ /* 0x000fe80003800000 */
[----:B------:R0:W1:Y:S01]  /*4cf0*/  SHFL.BFLY PT, R123, R162, R137, R164 ;  /* 0x0c000089a27b7389 */ /* 0x00006200000e00a4 */
[----:B------:R-:W-:Y:S05]  /*4d00*/  RET.REL.NODEC R120 `(_ZN10layer_norm13ln_fwd_kernelINS_13Kernel_traitsIf13__nv_bfloat16S2_S2_fjLj1536ELj1ELj4ELj1ELj16ENS_18Kernel_traits_baseILj1536EfS2_S2_S2_fjLj128EEEEELb0ELb0ELb1ELb1EEEvNS_9FwdParamsE) ;  /* 0xffffb2f078007950 */ /* 0x000fea0003c3ffff */
.L_x_9845:
        /* <DEDUP_REMOVED lines=15> */
.L_x_43095:


//--------------------- .text._ZN10layer_norm13ln_fwd_kernelINS_13Kernel_traitsIf13__nv_bfloat16S2_S2_fjLj1536ELj1ELj4ELj1ELj16ENS_18Kernel_traits_baseILj1536EfS2_S2_S2_fjLj128EEEEELb0ELb1ELb0ELb0EEEvNS_9FwdParamsE --------------------------
	.section	.text._ZN10layer_norm13ln_fwd_kernelINS_13Kernel_traitsIf13__nv_bfloat16S2_S2_fjLj1536ELj1ELj4ELj1ELj16ENS_18Kernel_traits_baseILj1536EfS2_S2_S2_fjLj128EEEEELb0ELb1ELb0ELb0EEEvNS_9FwdParamsE,"ax",@progbits
	.sectioninfo	@"SHI_REGISTERS=219"
	.align	128
        .global         _ZN10layer_norm13ln_fwd_kernelINS_13Kernel_traitsIf13__nv_bfloat16S2_S2_fjLj1536ELj1ELj4ELj1ELj16ENS_18Kernel_traits_baseILj1536EfS2_S2_S2_fjLj128EEEEELb0ELb1ELb0ELb0EEEvNS_9FwdParamsE
        .type           _ZN10layer_norm13ln_fwd_kernelINS_13Kernel_traitsIf13__nv_bfloat16S2_S2_fjLj1536ELj1ELj4ELj1ELj16ENS_18Kernel_traits_baseILj1536EfS2_S2_S2_fjLj128EEEEELb0ELb1ELb0ELb0EEEvNS_9FwdParamsE,@function
        .size           _ZN10layer_norm13ln_fwd_kernelINS_13Kernel_traitsIf13__nv_bfloat16S2_S2_fjLj1536ELj1ELj4ELj1ELj16ENS_18Kernel_traits_baseILj1536EfS2_S2_S2_fjLj128EEEEELb0ELb1ELb0ELb0EEEvNS_9FwdParamsE,(.L_x_43096 - _ZN10layer_norm13ln_fwd_kernelINS_13Kernel_traitsIf13__nv_bfloat16S2_S2_fjLj1536ELj1ELj4ELj1ELj16ENS_18Kernel_traits_baseILj1536EfS2_S2_S2_fjLj128EEEEELb0ELb1ELb0ELb0EEEvNS_9FwdParamsE)
        .other          _ZN10layer_norm13ln_fwd_kernelINS_13Kernel_traitsIf13__nv_bfloat16S2_S2_fjLj1536ELj1ELj4ELj1ELj16ENS_18Kernel_traits_baseILj1536EfS2_S2_S2_fjLj128EEEEELb0ELb1ELb0ELb0EEEvNS_9FwdParamsE,@"STO_CUDA_ENTRY STV_DEFAULT"
_ZN10layer_norm13ln_fwd_kernelINS_13Kernel_traitsIf13__nv_bfloat16S2_S2_fjLj1536ELj1ELj4ELj1ELj16ENS_18Kernel_traits_baseILj1536EfS2_S2_S2_fjLj128EEEEELb0ELb1ELb0ELb0EEEvNS_9FwdParamsE:
.text._ZN10layer_norm13ln_fwd_kernelINS_13Kernel_traitsIf13__nv_bfloat16S2_S2_fjLj1536ELj1ELj4ELj1ELj16ENS_18Kernel_traits_baseILj1536EfS2_S2_S2_fjLj128EEEEELb0ELb1ELb0ELb0EEEvNS_9FwdParamsE:
        /* <DEDUP_REMOVED lines=32> */
[C---:B------:R-:W-:Y:S02]  /*0200*/  @P1 LEA.HI.X R7, R0.reuse, c[0x0][0x21c], RZ, 0x5, P2 ;  /* 0x0000870000071a11 */ /* 0x040fe400010f2cff */
[----:B------:R-:W-:-:S03]  /*0210*/  LEA R8, P2, R0, c[0x0][0x1c8], 0x5 ;  /* 0x0000720000087a11 */ /* 0x000fc600078428ff */
[----:B------:R0:W5:Y:S01]  /*0220*/  @P1 LDG.E.128 R28, [R6.64] ;  /* 0x00000004061c1981 */ /* 0x000162000c1e1d00 */
[----:B------:R-:W-:-:S03]  /*0230*/  LEA.HI.X R9, R0, c[0x0][0x1cc], RZ, 0x5, P2 ;  /* 0x0000730000097a11 */ /* 0x000fc600010f2cff */
[----:B------:R0:W5:Y:S04]  /*0240*/  @P1 LDG.E.128 R32, [R6.64+0x10] ;  /* 0x0000100406201981 */ /* 0x000168000c1e1d00 */
[----:B------:R0:W5:Y:S04]  /*0250*/  LDG.E.128 R44, [R8.64] ;  /* 0x00000004082c7981 */ /* 0x000168000c1e1d00 */
[----:B------:R0:W5:Y:S01]  /*0260*/  LDG.E.128 R48, [R8.64+0x10] ;  /* 0x0000100408307981 */ /* 0x000162000c1e1d00 */
[----:B------:R-:W-:-:S03]  /*0270*/  LOP3.LUT R0, R0, 0x20, RZ, 0xfc, !PT ;  /* 0x0000002000007812 */ /* 0x000fc600078efcff */
.L_x_9847:
[----:B-1----:R-:W-:Y:S05]  /*0280*/  BSYNC B0 ;  /* 0x0000000000007941 */ /* 0x002fea0003800000 */
.L_x_9846:
        /* <DEDUP_REMOVED lines=13> */
[C---:B------:R-:W-:Y:S02]  /*0360*/  @P1 LEA.HI.X R5, R0.reuse, c[0x0][0x21c], RZ, 0x5, P2 ;  /* 0x0000870000051a11 */ /* 0x040fe400010f2cff */
[----:B------:R-:W-:-:S03]  /*0370*/  LEA R6, P2, R0, c[0x0][0x1c8], 0x5 ;  /* 0x0000720000067a11 */ /* 0x000fc600078428ff */
[----:B------:R0:W5:Y:S01]  /*0380*/  @P1 LDG.E.128 R52, [R4.64] ;  /* 0x0000000404341981 */ /* 0x000162000c1e1d00 */
[----:B------:R-:W-:-:S03]  /*0390*/  LEA.HI.X R7, R0, c[0x0][0x1cc], RZ, 0x5, P2 ;  /* 0x0000730000077a11 */ /* 0x000fc600010f2cff */
[----:B------:R0:W5:Y:S04]  /*03a0*/  @P1 LDG.E.128 R56, [R4.64+0x10] ;  /* 0x0000100404381981 */ /* 0x000168000c1e1d00 */
[----:B------:R0:W5:Y:S04]  /*03b0*/  LDG.E.128 R68, [R6.64] ;  /* 0x0000000406447981 */ /* 0x000168000c1e1d00 */
[----:B------:R0:W5:Y:S01]  /*03c0*/  LDG.E.128 R72, [R6.64+0x10] ;  /* 0x0000100406487981 */ /* 0x000162000c1e1d00 */
[----:B------:R-:W-:-:S03]  /*03d0*/  IADD3 R0, R0, 0x20, RZ ;  /* 0x0000002000007810 */ /* 0x000fc60007ffe0ff */
.L_x_9849:
[----:B------:R-:W-:Y:S05]  /*03e0*/  BSYNC B0 ;  /* 0x0000000000007941 */ /* 0x000fea0003800000 */
.L_x_9848:
        /* <DEDUP_REMOVED lines=21> */
.L_x_9851:
[----:B------:R-:W-:Y:S05]  /*0540*/  BSYNC B0 ;  /* 0x0000000000007941 */ /* 0x000fea0003800000 */
.L_x_9850:
        /* <DEDUP_REMOVED lines=21> */
.L_x_9853:
[----:B------:R-:W-:Y:S05]  /*06a0*/  BSYNC B0 ;  /* 0x0000000000007941 */ /* 0x000fea0003800000 */
.L_x_9852:
        /* <DEDUP_REMOVED lines=21> */
.L_x_9855:
[----:B------:R-:W-:Y:S05]  /*0800*/  BSYNC B0 ;  /* 0x0000000000007941 */ /* 0x000fea0003800000 */
.L_x_9854:
[----:B------:R-:W-:Y:S01]  /*0810*/  ISETP.GE.U32.AND P1, PT, R3, 0xc0, PT ;  /* 0x000000c00300780c */ /* 0x000fe20003f26070 */
[----:B------:R-:W-:Y:S01]  /*0820*/  BSSY B0, `(.L_x_9856) ;  /* 0x0000017000007945 */ /* 0x000fe20003800000 */
[----:B------:R-:W-:-:S02]  /*0830*/  SHF.R.U32.HI R2, RZ, 0x5, R2 ;  /* 0x00000005ff027819 */ /* 0x000fc40000011602 */
[----:B0-----:R-:W-:Y:S02]  /*0840*/  P2R R4, PR, RZ, 0x2 ;  /* 0x00000002ff047803 */ /* 0x001fe40000000000 */
[----:B------:R-:W-:-:S07]  /*0850*/  LEA R2, R11, R2, 0x2 ;  /* 0x000000020b027211 */ /* 0x000fce00078e10ff */
[----:B------:R-:W-:Y:S05]  /*0860*/  @!P1 BRA `(.L_x_9857) ;  /* 0x0000012000009947 */ /* 0x000fea0003800000 */
[----:B------:R-:W-:Y:S01]  /*0870*/  ISETP.NE.U32.AND P1, PT, RZ, c[0x0][0x218], PT ;  /* 0x00008600ff007a0c */ /* 0x000fe20003f25070 */
[----:B------:R-:W-:Y:S01]  /*0880*/  CS2R R150, SRZ ;  /* 0x0000000000967805 */ /* 0x000fe2000001ff00 */
[----:B------:R-:W-:Y:S01]  /*0890*/  CS2R R148, SRZ ;  /* 0x0000000000947805 */ /* 0x000fe2000001ff00 */
[----:B------:R-:W-:Y:S01]  /*08a0*/  CS2R R154, SRZ ;  /* 0x00000000009a7805 */ /* 0x000fe2000001ff00 */
[----:B------:R-:W-:Y:S01]  /*08b0*/  ISETP.NE.AND.EX P1, PT, RZ, c[0x0][0x21c], PT, P1 ;  /* 0x00008700ff007a0c */ /* 0x000fe20003f25310 */
[----:B------:R-:W-:Y:S01]  /*08c0*/  CS2R R152, SRZ ;  /* 0x0000000000987805 */ /* 0x000fe2000001ff00 */
[----:B------:R-:W-:-:S11]  /*08d0*/  MOV R5, 0x20 ;  /* 0x0000002000057802 */ /* 0x000fd60000000f00 */
[----:B------:R-:W-:-:S04]  /*08e0*/  @P1 LEA R6, P2, R0, c[0x0][0x218], 0x5 ;  /* 0x0000860000061a11 */ /* 0x000fc800078428ff */
[----:B------:R-:W-:-:S05]  /*08f0*/  @P1 LEA.HI.X R7, R0, c[0x0][0x21c], RZ, 0x5, P2 ;  /* 0x0000870000071a11 */ /* 0x000fca00010f2cff */
[----:B------:R0:W5:Y:S04]  /*0900*/  @P1 LDG.E.128 R148, [R6.64] ;  /* 0x0000000406941981 */ /* 0x000168000c1e1d00 */
[----:B------:R0:W5:Y:S01]  /*0910*/  @P1 LDG.E.128 R152, [R6.64+0x10] ;  /* 0x0000100406981981 */ /* 0x000162000c1e1d00 */
[C---:B------:R-:W-:Y:S01]  /*0920*/  LEA R8, P1, R0.reuse, c[0x0][0x1c8], 0x5 ;  /* 0x0000720000087a11 */ /* 0x040fe200078228ff */
[----:B------:R-:W-:-:S03]  /*0930*/  IMAD.WIDE.U32 R4, R0, R5, c[0x0][0x1b0] ;  /* 0x00006c0000047625 */ /* 0x000fc600078e0005 */
[----:B------:R-:W-:Y:S02]  /*0940*/  LEA.HI.X R9, R0, c[0x0][0x1cc], RZ, 0x5, P1 ;  /* 0x0000730000097a11 */ /* 0x000fe400008f2cff */
[----:B------:R0:W5:Y:S04]  /*0950*/  LDG.E.128 R156, [R4.64] ;  /* 0x00000004049c7981 */ /* 0x000168000c1e1d00 */
[----:B------:R0:W5:Y:S04]  /*0960*/  LDG.E.128 R160, [R4.64+0x10] ;  /* 0x0000100404a07981 */ /* 0x000168000c1e1d00 */
[----:B------:R0:W5:Y:S04]  /*0970*/  LDG.E.128 R164, [R8.64] ;  /* 0x0000000408a47981 */ /* 0x000168000c1e1d00 */
[----:B------:R0:W5:Y:S02]  /*0980*/  LDG.E.128 R168, [R8.64+0x10] ;  /* 0x0000100408a87981 */ /* 0x000164000c1e1d00 */
.L_x_9857:
[----:B------:R-:W-:Y:S05]  /*0990*/  BSYNC B0 ;  /* 0x0000000000007941 */ /* 0x000fea0003800000 */
.L_x_9856:
[----:B------:R-:W-:-:S13]  /*09a0*/  ISETP.GE.AND P1, PT, R2, c[0x0][0x164], PT ;  /* 0x0000590002007a0c */ /* 0x000fda0003f26270 */
[----:B------:R-:W-:Y:S05]  /*09b0*/  @P1 EXIT ;  /* 0x000000000000194d */ /* 0x000fea0003800000 */
[----:B------:R-:W-:Y:S02]  /*09c0*/  ULDC.U8 UR6, c[0x0][0x1f0] ;  /* 0x00007c0000067ab9 */ /* 0x000fe40000000000 */
.L_x_9885:
        /* <DEDUP_REMOVED lines=8> */
[----:B------:R-:W1:Y:S02]  /*0a50*/  S2R R206, SR_TID.X ;  /* 0x0000000000ce7919 */ /* 0x000e640000002100 */
[----:B------:R-:W-:-:S04]  /*0a60*/  SHF.R.S32.HI R179, RZ, 0x1f, R0 ;  /* 0x0000001fffb37819 */ /* 0x000fc80000011400 */
[----:B------:R-:W-:Y:S02]  /*0a70*/  LEA.HI R179, R179, R0, RZ, 0x3 ;  /* 0x00000000b3b37211 */ /* 0x000fe400078f18ff */
[----:B-1----:R-:W-:-:S04]  /*0a80*/  LOP3.LUT R206, R206, 0x1f, RZ, 0xc0, !PT ;  /* 0x0000001fcece7812 */ /* 0x002fc800078ec0ff */
        /* <DEDUP_REMOVED lines=11> */
[----:B------:R1:W3:Y:S01]  /*0b40*/  @P1 LDG.E.128 R172, [R182.64] ;  /* 0x00000004b6ac1981 */ /* 0x0002e2000c1e1d00 */
[--C-:B--2---:R-:W-:Y:S02]  /*0b50*/  PRMT R180, RZ, 0x5410, R176.reuse ;  /* 0x00005410ffb47816 */ /* 0x104fe400000000b0 */
[----:B------:R-:W-:Y:S02]  /*0b60*/  PRMT R176, RZ, 0x7610, R176 ;  /* 0x00007610ffb07816 */ /* 0x000fe400000000b0 */
[--C-:B-1----:R-:W-:Y:S01]  /*0b70*/  PRMT R182, RZ, 0x5410, R177.reuse ;  /* 0x00005410ffb67816 */ /* 0x102fe200000000b1 */
[-C--:B------:R-:W-:Y:S02]  /*0b80*/  FMUL.FTZ R185, R180, R207.reuse ;  /* 0x000000cfb4b97220 */ /* 0x080fe40000410000 */
[----:B------:R-:W-:Y:S01]  /*0b90*/  FMUL.FTZ R176, R176, R207 ;  /* 0x000000cfb0b07220 */ /* 0x000fe20000410000 */
[----:B------:R-:W-:Y:S01]  /*0ba0*/  PRMT R184, RZ, 0x7610, R177 ;  /* 0x00007610ffb87816 */ /* 0x000fe200000000b1 */
[----:B-----5:R-:W-:-:S02]  /*0bb0*/  FMUL.FTZ R180, R44, R185 ;  /* 0x000000b92cb47220 */ /* 0x020fc40000410000 */
[----:B------:R-:W-:Y:S01]  /*0bc0*/  FMUL.FTZ R189, R45, R176 ;  /* 0x000000b02dbd7220 */ /* 0x000fe20000410000 */
[----:B------:R-:W-:Y:S02]  /*0bd0*/  PRMT R186, RZ, 0x5410, R178 ;  /* 0x00005410ffba7816 */ /* 0x000fe400000000b2 */
[--C-:B---3--:R-:W-:Y:S02]  /*0be0*/  @P1 PRMT R177, RZ, 0x5410, R172.reuse ;  /* 0x00005410ffb11816 */ /* 0x108fe400000000ac */
[----:B------:R-:W-:Y:S01]  /*0bf0*/  @P1 PRMT R176, RZ, 0x7610, R172 ;  /* 0x00007610ffb01816 */ /* 0x000fe200000000ac */
[-C--:B------:R-:W-:Y:S01]  /*0c00*/  FMUL.FTZ R187, R182, R207.reuse ;  /* 0x000000cfb6bb7220 */ /* 0x080fe20000410000 */
[----:B------:R-:W-:Y:S01]  /*0c10*/  PRMT R178, RZ, 0x7610, R178 ;  /* 0x00007610ffb27816 */ /* 0x000fe200000000b2 */
[-C--:B------:R-:W-:Y:S02]  /*0c20*/  FMUL.FTZ R184, R184, R207.reuse ;  /* 0x000000cfb8b87220 */ /* 0x080fe40000410000 */
[----:B------:R-:W-:Y:S01]  /*0c30*/  @P1 FADD.FTZ R180, R177, R180 ;  /* 0x000000b4b1b41221 */ /* 0x000fe20000010000 */
[----:B------:R-:W-:Y:S01]  /*0c40*/  @P1 PRMT R177, RZ, 0x7610, R173 ;  /* 0x00007610ffb11816 */ /* 0x000fe200000000ad */
[----:B------:R-:W-:Y:S01]  /*0c50*/  @P1 FADD.FTZ R189, R176, R189 ;  /* 0x000000bdb0bd1221 */ /* 0x000fe20000010000 */
[----:B------:R-:W-:Y:S01]  /*0c60*/  @P1 PRMT R176, RZ, 0x5410, R173 ;  /* 0x00005410ffb01816 */ /* 0x000fe200000000ad */
[----:B------:R-:W-:-:S02]  /*0c70*/  FMUL.FTZ R185, R186, R207 ;  /* 0x000000cfbab97220 */ /* 0x000fc40000410000 */
[----:B------:R-:W-:Y:S02]  /*0c80*/  FMUL.FTZ R187, R46, R187 ;  /* 0x000000bb2ebb7220 */ /* 0x000fe40000410000 */
[----:B------:R-:W-:Y:S01]  /*0c90*/  FMUL.FTZ R186, R47, R184 ;  /* 0x000000b82fba7220 */ /* 0x000fe20000410000 */
[--C-:B------:R-:W-:Y:S01]  /*0ca0*/  PRMT R204, RZ, 0x5410, R179.reuse ;  /* 0x00005410ffcc7816 */ /* 0x100fe200000000b3 */
[----:B------:R-:W-:Y:S01]  /*0cb0*/  FMUL.FTZ R178, R178, R207 ;  /* 0x000000cfb2b27220 */ /* 0x000fe20000410000 */
[----:B------:R-:W-:Y:S01]  /*0cc0*/  PRMT R208, RZ, 0x7610, R179 ;  /* 0x00007610ffd07816 */ /* 0x000fe200000000b3 */
        /* <DEDUP_REMOVED lines=22> */
[----:B------:R1:W-:Y:S01]  /*0e30*/  STG.E.128 [R204.64], R176 ;  /* 0x000000b0cc007986 */ /* 0x0003e2000c101d04 */
[----:B------:R-:W-:-:S03]  /*0e40*/  IADD3 R208, R0, 0x20, RZ ;  /* 0x0000002000d07810 */ /* 0x000fc60007ffe0ff */
.L_x_9859:
[----:B------:R-:W-:Y:S05]  /*0e50*/  BSYNC B0 ;  /* 0x0000000000007941 */ /* 0x000fea0003800000 */
.L_x_9858:
[----:B------:R-:W-:Y:S01]  /*0e60*/  ISETP.GE.U32.AND P1, PT, R3, 0x40, PT ;  /* 0x000000400300780c */ /* 0x000fe20003f26070 */
[----:B------:R-:W-:-:S12]  /*0e70*/  BSSY B0, `(.L_x_9860) ;  /* 0x000003a000007945 */ /* 0x000fd80003800000 */
[----:B------:R-:W-:Y:S05]  /*0e80*/  @!P1 BRA `(.L_x_9861) ;  /* 0x0000038000009947 */ /* 0x000fea0003800000 */
[----:B------:R-:W-:Y:S01]  /*0e90*/  ISETP.NE.U32.AND P1, PT, RZ, c[0x0][0x180], PT ;  /* 0x00006000ff007a0c */ /* 0x000fe20003f25070 */
[----:B------:R-:W-:-:S03]  /*0ea0*/  HFMA2.MMA R25, -RZ, RZ, 0, 9.5367431640625e-07 ;  /* 0x00000010ff197435 */ /* 0x000fc600000001ff */
[----:B------:R-:W-:-:S07]  /*0eb0*/  ISETP.NE.AND.EX P1, PT, RZ, c[0x0][0x184], PT, P1 ;  /* 0x00006100ff007a0c */ /* 0x000fce0003f25310 */
[----:B------:R-:W-:-:S06]  /*0ec0*/  IMAD.WIDE.U32 R24, R208, R25, c[0x0][0x170] ;  /* 0x00005c00d0187625 */ /* 0x000fcc00078e0019 */
[----:B------:R-:W2:Y:S01]  /*0ed0*/  LDG.E.128 R24, [R24.64] ;  /* 0x0000000418187981 */ /* 0x000ea2000c1e1d00 */
[----:B------:R-:W-:-:S04]  /*0ee0*/  @P1 LEA R22, P2, R208, c[0x0][0x180], 0x4 ;  /* 0x00006000d0161a11 */ /* 0x000fc800078420ff */
[----:B------:R-:W-:-:S05]  /*0ef0*/  @P1 LEA.HI.X R23, R208, c[0x0][0x184], RZ, 0x4, P2 ;  /* 0x00006100d0171a11 */ /* 0x000fca00010f24ff */
[----:B------:R3:W4:Y:S01]  /*0f00*/  @P1 LDG.E.128 R172, [R22.64] ;  /* 0x0000000416ac1981 */ /* 0x000722000c1e1d00 */
[----:B0-2---:R-:W-:-:S05]  /*0f10*/  PRMT R4, RZ, 0x5410, R24 ;  /* 0x00005410ff047816 */ /* 0x005fca0000000018 */
[----:B------:R-:W-:Y:S01]  /*0f20*/  FMUL.FTZ R21, R4, R207 ;  /* 0x000000cf04157220 */ /* 0x000fe20000410000 */
[----:B---3--:R-:W-:-:S03]  /*0f30*/  PRMT R22, RZ, 0x5410, R25 ;  /* 0x00005410ff167816 */ /* 0x008fc60000000019 */
[----:B-----5:R-:W-:Y:S01]  /*0f40*/  FMUL.FTZ R4, R68, R21 ;  /* 0x0000001544047220 */ /* 0x020fe20000410000 */
[----:B----4-:R-:W-:Y:S02]  /*0f50*/  @P1 PRMT R21, RZ, 0x5410, R172 ;  /* 0x00005410ff151816 */ /* 0x010fe400000000ac */
[----:B------:R-:W-:-:S03]  /*0f60*/  PRMT R24, RZ, 0x7610, R24 ;  /* 0x00007610ff187816 */ /* 0x000fc60000000018 */
[----:B------:R-:W-:Y:S01]  /*0f70*/  @P1 FADD.FTZ R4, R21, R4 ;  /* 0x0000000415041221 */ /* 0x000fe20000010000 */
[--C-:B-1----:R-:W-:Y:S01]  /*0f80*/  PRMT R178, RZ, 0x5410, R26.reuse ;  /* 0x00005410ffb27816 */ /* 0x102fe2000000001a */
[----:B------:R-:W-:Y:S01]  /*0f90*/  FMUL.FTZ R21, R22, R207 ;  /* 0x000000cf16157220 */ /* 0x000fe20000410000 */
[----:B------:R-:W-:Y:S02]  /*0fa0*/  PRMT R204, RZ, 0x7610, R26 ;  /* 0x00007610ffcc7816 */ /* 0x000fe4000000001a */
[----:B------:R-:W-:Y:S01]  /*0fb0*/  @P1 PRMT R23, RZ, 0x5410, R173 ;  /* 0x00005410ff171816 */ /* 0x000fe200000000ad */
[----:B------:R-:W-:Y:S01]  /*0fc0*/  FMUL.FTZ R26, R70, R21 ;  /* 0x00000015461a7220 */ /* 0x000fe20000410000 */
[----:B------:R-:W-:Y:S01]  /*0fd0*/  PRMT R176, RZ, 0x7610, R25 ;  /* 0x00007610ffb07816 */ /* 0x000fe20000000019 */
[-C--:B------:R-:W-:Y:S02]  /*0fe0*/  FMUL.FTZ R24, R24, R207.reuse ;  /* 0x000000cf18187220 */ /* 0x080fe40000410000 */
[-C--:B------:R-:W-:Y:S01]  /*0ff0*/  FMUL.FTZ R21, R178, R207.reuse ;  /* 0x000000cfb2157220 */ /* 0x080fe20000410000 */
[--C-:B------:R-:W-:Y:S01]  /*1000*/  PRMT R210, RZ, 0x5410, R27.reuse ;  /* 0x00005410ffd27816 */ /* 0x100fe2000000001b */
[----:B------:R-:W-:Y:S01]  /*1010*/  @P1 FADD.FTZ R26, R23, R26 ;  /* 0x0000001a171a1221 */ /* 0x000fe20000010000 */
[----:B------:R-:W-:Y:S01]  /*1020*/  PRMT R212, RZ, 0x7610, R27 ;  /* 0x00007610ffd47816 */ /* 0x000fe2000000001b */
[----:B------:R-:W-:Y:S01]  /*1030*/  FMUL.FTZ R27, R69, R24 ;  /* 0x00000018451b7220 */ /* 0x000fe20000410000 */
[----:B------:R-:W-:Y:S01]  /*1040*/  @P1 PRMT R22, RZ, 0x7610, R172 ;  /* 0x00007610ff161816 */ /* 0x000fe200000000ac */
[----:B------:R-:W-:Y:S01]  /*1050*/  FMUL.FTZ R176, R176, R207 ;  /* 0x000000cfb0b07220 */ /* 0x000fe20000410000 */
[----:B------:R-:W-:Y:S01]  /*1060*/  @P1 PRMT R23, RZ, 0x5410, R174 ;  /* 0x00005410ff171816 */ /* 0x000fe200000000ae */
[----:B------:R-:W-:-:S02]  /*1070*/  FMUL.FTZ R24, R72, R21 ;  /* 0x0000001548187220 */ /* 0x000fc40000410000 */
[-C--:B------:R-:W-:Y:S02]  /*1080*/  FMUL.FTZ R204, R204, R207.reuse ;  /* 0x000000cfcccc7220 */ /* 0x080fe40000410000 */
[----:B------:R-:W-:Y:S01]  /*1090*/  @P1 FADD.FTZ R27, R22, R27 ;  /* 0x0000001b161b1221 */ /* 0x000fe20000010000 */
[----:B------:R-:W-:Y:S01]  /*10a0*/  @P1 PRMT R22, RZ, 0x7610, R173 ;  /* 0x00007610ff161816 */ /* 0x000fe200000000ad */
[----:B------:R-:W-:Y:S01]  /*10b0*/  FMUL.FTZ R25, R71, R176 ;  /* 0x000000b047197220 */ /* 0x000fe20000410000 */
[----:B------:R-:W-:Y:S01]  /*10c0*/  @P1 PRMT R176, RZ, 0x7610, R174 ;  /* 0x00007610ffb01816 */ /* 0x000fe200000000ae */
[----:B------:R-:W-:Y:S02]  /*10d0*/  @P1 FADD.FTZ R24, R23, R24 ;  /* 0x0000001817181221 */ /* 0x000fe40000010000 */
[----:B------:R-:W-:Y:S02]  /*10e0*/  FMUL.FTZ R23, R73, R204 ;  /* 0x000000cc49177220 */ /* 0x000fe40000410000 */
[----:B------:R-:W-:-:S02]  /*10f0*/  FMUL.FTZ R21, R210, R207 ;  /* 0x000000cfd2157220 */ /* 0x000fc40000410000 */
[----:B------:R-:W-:Y:S01]  /*1100*/  FMUL.FTZ R212, R212, R207 ;  /* 0x000000cfd4d47220 */ /* 0x000fe20000410000 */
[----:B------:R-:W-:Y:S01]  /*1110*/  @P1 PRMT R177, RZ, 0x5410, R175 ;  /* 0x00005410ffb11816 */ /* 0x000fe200000000af */
[----:B------:R-:W-:Y:S02]  /*1120*/  @P1 FADD.FTZ R25, R22, R25 ;  /* 0x0000001916191221 */ /* 0x000fe40000010000 */
        /* <DEDUP_REMOVED lines=14> */
.L_x_9861:
[----:B------:R-:W-:Y:S05]  /*1210*/  BSYNC B0 ;  /* 0x0000000000007941 */ /* 0x000fea0003800000 */
.L_x_9860:
[----:B------:R-:W-:Y:S01]  /*1220*/  ISETP.GE.U32.AND P1, PT, R3, 0x60, PT ;  /* 0x000000600300780c */ /* 0x000fe20003f26070 */
[----:B------:R-:W-:-:S12]  /*1230*/  BSSY B0, `(.L_x_9862) ;  /* 0x000003a000007945 */ /* 0x000fd80003800000 */
        /* <DEDUP_REMOVED lines=11> */
[--C-:B01----:R-:W-:Y:S01]  /*12f0*/  PRMT R176, RZ, 0x5410, R17.reuse ;  /* 0x00005410ffb07816 */ /* 0x103fe20000000011 */
[-C--:B------:R-:W-:Y:S01]  /*1300*/  FMUL.FTZ R5, R14, R207.reuse ;  /* 0x000000cf0e057220 */ /* 0x080fe20000410000 */
[----:B------:R-:W-:Y:S01]  /*1310*/  PRMT R178, RZ, 0x7610, R17 ;  /* 0x00007610ffb27816 */ /* 0x000fe20000000011 */
[----:B------:R-:W-:Y:S01]  /*1320*/  FMUL.FTZ R16, R16, R207 ;  /* 0x000000cf10107220 */ /* 0x000fe20000410000 */
[----:B------:R-:W-:-:S02]  /*1330*/  PRMT R14, RZ, 0x5410, R18 ;  /* 0x00005410ff0e7816 */ /* 0x000fc40000000012 */
[----:B------:R-:W-:Y:S01]  /*1340*/  PRMT R204, RZ, 0x7610, R18 ;  /* 0x00007610ffcc7816 */ /* 0x000fe20000000012 */
[----:B-----5:R-:W-:Y:S01]  /*1350*/  FMUL.FTZ R20, R93, R16 ;  /* 0x000000105d147220 */ /* 0x020fe20000410000 */
[--C-:B------:R-:W-:Y:S02]  /*1360*/  PRMT R210, RZ, 0x5410, R19.reuse ;  /* 0x00005410ffd27816 */ /* 0x100fe40000000013 */
[----:B------:R-:W-:Y:S01]  /*1370*/  PRMT R212, RZ, 0x7610, R19 ;  /* 0x00007610ffd47816 */ /* 0x000fe20000000013 */
[----:B------:R-:W-:Y:S01]  /*1380*/  FMUL.FTZ R19, R176, R207 ;  /* 0x000000cfb0137220 */ /* 0x000fe20000410000 */
[--C-:B---3--:R-:W-:Y:S01]  /*1390*/  @P1 PRMT R15, RZ, 0x7610, R172.reuse ;  /* 0x00007610ff0f1816 */ /* 0x108fe200000000ac */
[----:B------:R-:W-:Y:S01]  /*13a0*/  FMUL.FTZ R5, R92, R5 ;  /* 0x000000055c057220 */ /* 0x000fe20000410000 */
[----:B------:R-:W-:Y:S01]  /*13b0*/  @P1 PRMT R18, RZ, 0x5410, R172 ;  /* 0x00005410ff121816 */ /* 0x000fe200000000ac */
[-C--:B------:R-:W-:Y:S02]  /*13c0*/  FMUL.FTZ R178, R178, R207.reuse ;  /* 0x000000cfb2b27220 */ /* 0x080fe40000410000 */
[----:B------:R-:W-:Y:S01]  /*13d0*/  FMUL.FTZ R17, R14, R207 ;  /* 0x000000cf0e117220 */ /* 0x000fe20000410000 */
[--C-:B------:R-:W-:Y:S01]  /*13e0*/  @P1 PRMT R14, RZ, 0x5410, R173.reuse ;  /* 0x00005410ff0e1816 */ /* 0x100fe200000000ad */
[----:B------:R-:W-:Y:S01]  /*13f0*/  @P1 FADD.FTZ R20, R15, R20 ;  /* 0x000000140f141221 */ /* 0x000fe20000010000 */
[----:B------:R-:W-:Y:S01]  /*1400*/  @P1 PRMT R15, RZ, 0x7610, R173 ;  /* 0x00007610ff0f1816 */ /* 0x000fe200000000ad */
[----:B------:R-:W-:-:S02]  /*1410*/  FMUL.FTZ R19, R94, R19 ;  /* 0x000000135e137220 */ /* 0x000fc40000410000 */
[----:B------:R-:W-:Y:S02]  /*1420*/  @P1 FADD.FTZ R5, R18, R5 ;  /* 0x0000000512051221 */ /* 0x000fe40000010000 */
[----:B------:R-:W-:Y:S02]  /*1430*/  FMUL.FTZ R204, R204, R207 ;  /* 0x000000cfcccc7220 */ /* 0x000fe40000410000 */
[----:B------:R-:W-:Y:S01]  /*1440*/  FMUL.FTZ R18, R95, R178 ;  /* 0x000000b25f127220 */ /* 0x000fe20000410000 */
[--C-:B------:R-:W-:Y:S01]  /*1450*/  @P1 PRMT R177, RZ, 0x7610, R174.reuse ;  /* 0x00007610ffb11816 */ /* 0x100fe200000000ae */
[----:B------:R-:W-:Y:S01]  /*1460*/  @P1 FADD.FTZ R19, R14, R19 ;  /* 0x000000130e131221 */ /* 0x000fe20000010000 */
[----:B------:R-:W-:Y:S01]  /*1470*/  @P1 PRMT R14, RZ, 0x5410, R174 ;  /* 0x00005410ff0e1816 */ /* 0x000fe200000000ae */
[----:B------:R-:W-:Y:S02]  /*1480*/  FMUL.FTZ R16, R97, R204 ;  /* 0x000000cc61107220 */ /* 0x000fe40000410000 */
[----:B------:R-:W-:-:S02]  /*1490*/  @P1 FADD.FTZ R18, R15, R18 ;  /* 0x000000120f121221 */ /* 0x000fc40000010000 */
[----:B------:R-:W-:Y:S02]  /*14a0*/  FMUL.FTZ R17, R96, R17 ;  /* 0x0000001160117220 */ /* 0x000fe40000410000 */
[-C--:B------:R-:W-:Y:S02]  /*14b0*/  FMUL.FTZ R15, R210, R207.reuse ;  /* 0x000000cfd20f7220 */ /* 0x080fe40000410000 */
[----:B------:R-:W-:Y:S01]  /*14c0*/  FMUL.FTZ R212, R212, R207 ;  /* 0x000000cfd4d47220 */ /* 0x000fe20000410000 */
[--C-:B------:R-:W-:Y:S01]  /*14d0*/  @P1 PRMT R176, RZ, 0x5410, R175.reuse ;  /* 0x00005410ffb01816 */ /* 0x100fe200000000af */
[----:B------:R-:W-:Y:S01]  /*14e0*/  @P1 FADD.FTZ R16, R177, R16 ;  /* 0x00000010b1101221 */ /* 0x000fe20000010000 */
[----:B------:R-:W-:Y:S01]  /*14f0*/  @P1 PRMT R177, RZ, 0x7610, R175 ;  /* 0x00007610ffb11816 */ /* 0x000fe200000000af */
[----:B------:R-:W-:Y:S02]  /*1500*/  @P1 FADD.FTZ R17, R14, R17 ;  /* 0x000000110e111221 */ /* 0x000fe40000010000 */
        /* <DEDUP_REMOVED lines=12> */
.L_x_9863:
[----:B------:R-:W-:Y:S05]  /*15d0*/  BSYNC B0 ;  /* 0x0000000000007941 */ /* 0x000fea0003800000 */
.L_x_9862:
        /* <DEDUP_REMOVED lines=10> */
[----:B------:R0:W3:Y:S01]  /*1680*/  @P1 LDG.E.128 R172, [R12.64] ;  /* 0x000000040cac1981 */ /* 0x0000e2000c1e1d00 */
[----:B--2---:R-:W-:-:S05]  /*1690*/  PRMT R6, RZ, 0x5410, R8 ;  /* 0x00005410ff067816 */ /* 0x004fca0000000008 */
[----:B------:R-:W-:Y:S01]  /*16a0*/  FMUL.FTZ R7, R6, R207 ;  /* 0x000000cf06077220 */ /* 0x000fe20000410000 */
[----:B0-----:R-:W-:-:S03]  /*16b0*/  PRMT R12, RZ, 0x5410, R9 ;  /* 0x00005410ff0c7816 */ /* 0x001fc60000000009 */
[----:B-----5:R-:W-:Y:S01]  /*16c0*/  FMUL.FTZ R6, R116, R7 ;  /* 0x0000000774067220 */ /* 0x020fe20000410000 */
[----:B---3--:R-:W-:Y:S02]  /*16d0*/  @P1 PRMT R7, RZ, 0x5410, R172 ;  /* 0x00005410ff071816 */ /* 0x008fe400000000ac */
[----:B------:R-:W-:-:S03]  /*16e0*/  PRMT R8, RZ, 0x7610, R8 ;  /* 0x00007610ff087816 */ /* 0x000fc60000000008 */
[----:B------:R-:W-:Y:S01]  /*16f0*/  @P1 FADD.FTZ R6, R7, R6 ;  /* 0x0000000607061221 */ /* 0x000fe20000010000 */
[--C-:B-1----:R-:W-:Y:S01]  /*1700*/  PRMT R178, RZ, 0x5410, R10.reuse ;  /* 0x00005410ffb27816 */ /* 0x102fe2000000000a */
[-C--:B------:R-:W-:Y:S01]  /*1710*/  FMUL.FTZ R7, R12, R207.reuse ;  /* 0x000000cf0c077220 */ /* 0x080fe20000410000 */
[----:B------:R-:W-:Y:S01]  /*1720*/  PRMT R176, RZ, 0x7610, R9 ;  /* 0x00007610ffb07816 */ /* 0x000fe20000000009 */
[----:B------:R-:W-:Y:S01]  /*1730*/  FMUL.FTZ R8, R8, R207 ;  /* 0x000000cf08087220 */ /* 0x000fe20000410000 */
[----:B------:R-:W-:Y:S01]  /*1740*/  @P1 PRMT R9, RZ, 0x5410, R173 ;  /* 0x00005410ff091816 */ /* 0x000fe200000000ad */
[----:B------:R-:W-:Y:S01]  /*1750*/  FMUL.FTZ R12, R118, R7 ;  /* 0x00000007760c7220 */ /* 0x000fe20000410000 */
[----:B------:R-:W-:Y:S01]  /*1760*/  PRMT R204, RZ, 0x7610, R10 ;  /* 0x00007610ffcc7816 */ /* 0x000fe2000000000a */
[-C--:B------:R-:W-:Y:S02]  /*1770*/  FMUL.FTZ R7, R178, R207.reuse ;  /* 0x000000cfb2077220 */ /* 0x080fe40000410000 */
[----:B------:R-:W-:Y:S01]  /*1780*/  FMUL.FTZ R13, R117, R8 ;  /* 0x00000008750d7220 */ /* 0x000fe20000410000 */
[----:B------:R-:W-:Y:S01]  /*1790*/  @P1 PRMT R8, RZ, 0x7610, R172 ;  /* 0x00007610ff081816 */ /* 0x000fe200000000ac */
[----:B------:R-:W-:Y:S01]  /*17a0*/  @P1 FADD.FTZ R12, R9, R12 ;  /* 0x0000000c090c1221 */ /* 0x000fe20000010000 */
[----:B------:R-:W-:Y:S01]  /*17b0*/  @P1 PRMT R9, RZ, 0x5410, R174 ;  /* 0x00005410ff091816 */ /* 0x000fe200000000ae */
[----:B------:R-:W-:Y:S01]  /*17c0*/  FMUL.FTZ R176, R176, R207 ;  /* 0x000000cfb0b07220 */ /* 0x000fe20000410000 */
[--C-:B------:R-:W-:Y:S01]  /*17d0*/  PRMT R210, RZ, 0x5410, R11.reuse ;  /* 0x00005410ffd27816 */ /* 0x100fe2000000000b */
[----:B------:R-:W-:Y:S01]  /*17e0*/  FMUL.FTZ R10, R120, R7 ;  /* 0x00000007780a7220 */ /* 0x000fe20000410000 */
[----:B------:R-:W-:Y:S01]  /*17f0*/  PRMT R212, RZ, 0x7610, R11 ;  /* 0x00007610ffd47816 */ /* 0x000fe2000000000b */
[----:B------:R-:W-:-:S02]  /*1800*/  FMUL.FTZ R204, R204, R207 ;  /* 0x000000cfcccc7220 */ /* 0x000fc40000410000 */
[----:B------:R-:W-:Y:S01]  /*1810*/  @P1 FADD.FTZ R13, R8, R13 ;  /* 0x0000000d080d1221 */ /* 0x000fe20000010000 */
[----:B------:R-:W-:Y:S01]  /*1820*/  @P1 PRMT R8, RZ, 0x7610, R173 ;  /* 0x00007610ff081816 */ /* 0x000fe200000000ad */
[----:B------:R-:W-:Y:S01]  /*1830*/  FMUL.FTZ R11, R119, R176 ;  /* 0x000000b0770b7220 */ /* 0x000fe20000410000 */
[----:B------:R-:W-:Y:S01]  /*1840*/  @P1 PRMT R176, RZ, 0x7610, R174 ;  /* 0x00007610ffb01816 */ /* 0x000fe200000000ae */
[----:B------:R-:W-:Y:S02]  /*1850*/  @P1 FADD.FTZ R10, R9, R10 ;  /* 0x0000000a090a1221 */ /* 0x000fe40000010000 */
[----:B------:R-:W-:Y:S02]  /*1860*/  FMUL.FTZ R9, R121, R204 ;  /* 0x000000cc79097220 */ /* 0x000fe40000410000 */
[-C--:B------:R-:W-:Y:S02]  /*1870*/  FMUL.FTZ R7, R210, R207.reuse ;  /* 0x000000cfd2077220 */ /* 0x080fe40000410000 */
[----:B------:R-:W-:Y:S01]  /*1880*/  FMUL.FTZ R212, R212, R207 ;  /* 0x000000cfd4d47220 */ /* 0x000fe20000410000 */
[----:B------:R-:W-:Y:S01]  /*1890*/  @P1 PRMT R177, RZ, 0x5410, R175 ;  /* 0x00005410ffb11816 */ /* 0x000fe200000000af */
[----:B------:R-:W-:-:S02]  /*18a0*/  @P1 FADD.FTZ R11, R8, R11 ;  /* 0x0000000b080b1221 */ /* 0x000fc40000010000 */
[----:B------:R-:W-:Y:S01]  /*18b0*/  @P1 FADD.FTZ R9, R176, R9 ;  /* 0x00000009b0091221 */ /* 0x000fe20000010000 */
[----:B------:R-:W-:Y:S01]  /*18c0*/  @P1 PRMT R176, RZ, 0x7610, R175 ;  /* 0x00007610ffb01816 */ /* 0x000fe200000000af */
[----:B------:R-:W-:Y:S02]  /*18d0*/  FMUL.FTZ R8, R122, R7 ;  /* 0x000000077a087220 */ /* 0x000fe40000410000 */
[----:B------:R-:W-:Y:S02]  /*18e0*/  FMUL.FTZ R7, R123, R212 ;  /* 0x000000d47b077220 */ /* 0x000fe40000410000 */
        /* <DEDUP_REMOVED lines=10> */
.L_x_9865:
[----:B------:R-:W-:Y:S05]  /*1990*/  BSYNC B0 ;  /* 0x0000000000007941 */ /* 0x000fea0003800000 */
.L_x_9864:
[----:B------:R-:W-:Y:S01]  /*19a0*/  ISETP.GE.U32.AND P1, PT, R3, 0xa0, PT ;  /* 0x000000a00300780c */ /* 0x000fe20003f26070 */
[----:B------:R-:W-:-:S12]  /*19b0*/  BSSY B0, `(.L_x_9866) ;  /* 0x000003a000007945 */ /* 0x000fd80003800000 */
[----:B------:R-:W-:Y:S05]  /*19c0*/  @!P1 BRA `(.L_x_9867) ;  /* 0x0000038000009947 */ /* 0x000fea0003800000 */
[----:B------:R-:W-:Y:S02]  /*19d0*/  ISETP.NE.U32.AND P1, PT, RZ, c[0x0][0x180], PT ;  /* 0x00006000ff007a0c */ /* 0x000fe40003f25070 */
[----:B01----:R-:W-:Y:S02]  /*19e0*/  MOV R177, 0x10 ;  /* 0x0000001000b17802 */ /* 0x003fe40000000f00 */
[----:B------:R-:W-:-:S03]  /*19f0*/  ISETP.NE.AND.EX P1, PT, RZ, c[0x0][0x184], PT, P1 ;  /* 0x00006100ff007a0c */ /* 0x000fc60003f25310 */
[----:B------:R-:W-:-:S06]  /*1a00*/  IMAD.WIDE.U32 R176, R208, R177, c[0x0][0x170] ;  /* 0x00005c00d0b07625 */ /* 0x000fcc00078e00b1 */
[----:B------:R-:W2:Y:S04]  /*1a10*/  LDG.E.128 R176, [R176.64] ;  /* 0x00000004b0b07981 */ /* 0x000ea8000c1e1d00 */
[----:B------:R-:W-:-:S04]  /*1a20*/  @P1 LEA R190, P2, R208, c[0x0][0x180], 0x4 ;  /* 0x00006000d0be1a11 */ /* 0x000fc800078420ff */
[----:B------:R-:W-:-:S05]  /*1a30*/  @P1 LEA.HI.X R191, R208, c[0x0][0x184], RZ, 0x4, P2 ;  /* 0x00006100d0bf1a11 */ /* 0x000fca00010f24ff */
[----:B------:R0:W3:Y:S01]  /*1a40*/  @P1 LDG.E.128 R172, [R190.64] ;  /* 0x00000004beac1981 */ /* 0x0000e2000c1e1d00 */
[--C-:B--2---:R-:W-:Y:S02]  /*1a50*/  PRMT R188, RZ, 0x5410, R176.reuse ;  /* 0x00005410ffbc7816 */ /* 0x104fe400000000b0 */
[----:B------:R-:W-:-:S03]  /*1a60*/  PRMT R176, RZ, 0x7610, R176 ;  /* 0x00007610ffb07816 */ /* 0x000fc600000000b0 */
[----:B------:R-:W-:Y:S01]  /*1a70*/  FMUL.FTZ R181, R188, R207 ;  /* 0x000000cfbcb57220 */ /* 0x000fe20000410000 */
[--C-:B0-----:R-:W-:Y:S02]  /*1a80*/  PRMT R190, RZ, 0x5410, R177.reuse ;  /* 0x00005410ffbe7816 */ /* 0x101fe400000000b1 */
[----:B------:R-:W-:Y:S01]  /*1a90*/  PRMT R192, RZ, 0x7610, R177 ;  /* 0x00007610ffc07816 */ /* 0x000fe200000000b1 */
[----:B-----5:R-:W-:Y:S02]  /*1aa0*/  FMUL.FTZ R181, R140, R181 ;  /* 0x000000b58cb57220 */ /* 0x020fe40000410000 */
[-C--:B------:R-:W-:Y:S01]  /*1ab0*/  FMUL.FTZ R176, R176, R207.reuse ;  /* 0x000000cfb0b07220 */ /* 0x080fe20000410000 */
[----:B---3--:R-:W-:Y:S01]  /*1ac0*/  @P1 PRMT R188, RZ, 0x5410, R172 ;  /* 0x00005410ffbc1816 */ /* 0x008fe200000000ac */
[-C--:B------:R-:W-:Y:S01]  /*1ad0*/  FMUL.FTZ R177, R190, R207.reuse ;  /* 0x000000cfbeb17220 */ /* 0x080fe20000410000 */
[--C-:B------:R-:W-:Y:S01]  /*1ae0*/  PRMT R194, RZ, 0x5410, R178.reuse ;  /* 0x00005410ffc27816 */ /* 0x100fe200000000b2 */
[----:B------:R-:W-:Y:S01]  /*1af0*/  FMUL.FTZ R192, R192, R207 ;  /* 0x000000cfc0c07220 */ /* 0x000fe20000410000 */
[----:B------:R-:W-:Y:S01]  /*1b00*/  PRMT R178, RZ, 0x7610, R178 ;  /* 0x00007610ffb27816 */ /* 0x000fe200000000b2 */
[----:B------:R-:W-:Y:S01]  /*1b10*/  @P1 FADD.FTZ R181, R188, R181 ;  /* 0x000000b5bcb51221 */ /* 0x000fe20000010000 */
[--C-:B------:R-:W-:Y:S01]  /*1b20*/  PRMT R204, RZ, 0x5410, R179.reuse ;  /* 0x00005410ffcc7816 */ /* 0x100fe200000000b3 */
[----:B------:R-:W-:Y:S01]  /*1b30*/  FMUL.FTZ R188, R141, R176 ;  /* 0x000000b08dbc7220 */ /* 0x000fe20000410000 */
[----:B------:R-:W-:Y:S01]  /*1b40*/  PRMT R210, RZ, 0x7610, R179 ;  /* 0x00007610ffd27816 */ /* 0x000fe200000000b3 */
[----:B------:R-:W-:Y:S01]  /*1b50*/  FMUL.FTZ R190, R142, R177 ;  /* 0x000000b18ebe7220 */ /* 0x000fe20000410000 */
[----:B------:R-:W-:Y:S01]  /*1b60*/  @P1 PRMT R179, RZ, 0x7610, R172 ;  /* 0x00007610ffb31816 */ /* 0x000fe200000000ac */
[----:B------:R-:W-:Y:S01]  /*1b70*/  FMUL.FTZ R191, R143, R192 ;  /* 0x000000c08fbf7220 */ /* 0x000fe20000410000 */
[----:B------:R-:W-:Y:S01]  /*1b80*/  @P1 PRMT R176, RZ, 0x7610, R173 ;  /* 0x00007610ffb01816 */ /* 0x000fe200000000ad */
        /* <DEDUP_REMOVED lines=8> */
[----:B------:R-:W-:-:S02]  /*1c10*/  FMUL.FTZ R193, R145, R178 ;  /* 0x000000b291c17220 */ /* 0x000fc40000410000 */
[----:B------:R-:W-:Y:S02]  /*1c20*/  FMUL.FTZ R210, R210, R207 ;  /* 0x000000cfd2d27220 */ /* 0x000fe40000410000 */
[----:B------:R-:W-:Y:S01]  /*1c30*/  @P1 FADD.FTZ R190, R179, R190 ;  /* 0x000000beb3be1221 */ /* 0x000fe20000010000 */
[----:B------:R-:W-:Y:S01]  /*1c40*/  @P1 PRMT R179, RZ, 0x5410, R174 ;  /* 0x00005410ffb31816 */ /* 0x000fe200000000ae */
[----:B------:R-:W-:Y:S01]  /*1c50*/  FMUL.FTZ R194, R146, R177 ;  /* 0x000000b192c27220 */ /* 0x000fe20000410000 */
[----:B------:R-:W-:Y:S01]  /*1c60*/  @P1 PRMT R177, RZ, 0x5410, R175 ;  /* 0x00005410ffb11816 */ /* 0x000fe200000000af */
[----:B------:R-:W-:Y:S01]  /*1c70*/  @P1 FADD.FTZ R193, R176, R193 ;  /* 0x000000c1b0c11221 */ /* 0x000fe20000010000 */
[----:B------:R-:W-:Y:S01]  /*1c80*/  @P1 PRMT R176, RZ, 0x7610, R175 ;  /* 0x00007610ffb01816 */ /* 0x000fe200000000af */
[----:B------:R-:W-:Y:S02]  /*1c90*/  FMUL.FTZ R195, R147, R210 ;  /* 0x000000d293c37220 */ /* 0x000fe40000410000 */
[----:B------:R-:W-:-:S02]  /*1ca0*/  @P1 FADD.FTZ R192, R179, R192 ;  /* 0x000000c0b3c01221 */ /* 0x000fc40000010000 */
[----:B------:R-:W-:Y:S02]  /*1cb0*/  @P1 FADD.FTZ R194, R177, R194 ;  /* 0x000000c2b1c21221 */ /* 0x000fe40000010000 */
[----:B------:R-:W-:Y:S01]  /*1cc0*/  @P1 FADD.FTZ R195, R176, R195 ;  /* 0x000000c3b0c31221 */ /* 0x000fe20000010000 */
[C---:B------:R-:W-:Y:S02]  /*1cd0*/  LEA R204, P1, R208.reuse, c[0x0][0x188], 0x4 ;  /* 0x00006200d0cc7a11 */ /* 0x040fe400078220ff */
[----:B------:R-:W-:Y:S02]  /*1ce0*/  F2FP.BF16.PACK_AB R178, R193, R192 ;  /* 0x000000c0c1b2723e */ /* 0x000fe400000010ff */
[----:B------:R-:W-:Y:S02]  /*1cf0*/  LEA.HI.X R205, R208, c[0x0][0x18c], RZ, 0x4, P1 ;  /* 0x00006300d0cd7a11 */ /* 0x000fe400008f24ff */
[----:B------:R-:W-:Y:S02]  /*1d00*/  F2FP.BF16.PACK_AB R177, R191, R190 ;  /* 0x000000bebfb1723e */ /* 0x000fe400000010ff */
[----:B------:R-:W-:-:S02]  /*1d10*/  F2FP.BF16.PACK_AB R176, R188, R181 ;  /* 0x000000b5bcb0723e */ /* 0x000fc400000010ff */
[----:B------:R-:W-:-:S05]  /*1d20*/  F2FP.BF16.PACK_AB R179, R195, R194 ;  /* 0x000000c2c3b3723e */ /* 0x000fca00000010ff */
[----:B------:R0:W-:Y:S01]  /*1d30*/  STG.E.128 [R204.64], R176 ;  /* 0x000000b0cc007986 */ /* 0x0001e2000c101d04 */
[----:B------:R-:W-:-:S03]  /*1d40*/  IADD3 R208, R208, 0x20, RZ ;  /* 0x00000020d0d07810 */ /* 0x000fc60007ffe0ff */
.L_x_9867:
[----:B------:R-:W-:Y:S05]  /*1d50*/  BSYNC B0 ;  /* 0x0000000000007941 */ /* 0x000fea0003800000 */
.L_x_9866:
[----:B------:R-:W-:Y:S01]  /*1d60*/  ISETP.GE.U32.AND P1, PT, R3, 0xc0, PT ;  /* 0x000000c00300780c */ /* 0x000fe20003f26070 */
[----:B------:R-:W-:-:S12]  /*1d70*/  BSSY B0, `(.L_x_9868) ;  /* 0x0000039000007945 */ /* 0x000fd80003800000 */
[----:B------:R-:W-:Y:S05]  /*1d80*/  @!P1 BRA `(.L_x_9869) ;  /* 0x0000037000009947 */ /* 0x000fea0003800000 */
[----:B01----:R-:W-:Y:S01]  /*1d90*/  HFMA2.MMA R177, -RZ, RZ, 0, 9.5367431640625e-07 ;  /* 0x00000010ffb17435 */ /* 0x003fe200000001ff */
        /* <DEDUP_REMOVED lines=9> */
[----:B------:R-:W-:-:S03]  /*1e30*/  PRMT R198, RZ, 0x5410, R177 ;  /* 0x00005410ffc67816 */ /* 0x000fc600000000b1 */
[-C--:B------:R-:W-:Y:S01]  /*1e40*/  FMUL.FTZ R176, R176, R207.reuse ;  /* 0x000000cfb0b07220 */ /* 0x080fe20000410000 */
[----:B------:R-:W-:Y:S01]  /*1e50*/  PRMT R200, RZ, 0x7610, R177 ;  /* 0x00007610ffc87816 */ /* 0x000fe200000000b1 */
[-C--:B------:R-:W-:Y:S02]  /*1e60*/  FMUL.FTZ R177, R198, R207.reuse ;  /* 0x000000cfc6b17220 */ /* 0x080fe40000410000 */
[----:B-----5:R-:W-:Y:S01]  /*1e70*/  FMUL.FTZ R197, R165, R176 ;  /* 0x000000b0a5c57220 */ /* 0x020fe20000410000 */
[----:B---3--:R-:W-:Y:S01]  /*1e80*/  @P1 PRMT R176, RZ, 0x7610, R172 ;  /* 0x00007610ffb01816 */ /* 0x008fe200000000ac */
[----:B------:R-:W-:Y:S01]  /*1e90*/  FMUL.FTZ R200, R200, R207 ;  /* 0x000000cfc8c87220 */ /* 0x000fe20000410000 */
[--C-:B------:R-:W-:Y:S01]  /*1ea0*/  PRMT R202, RZ, 0x5410, R178.reuse ;  /* 0x00005410ffca7816 */ /* 0x100fe200000000b2 */
[----:B------:R-:W-:Y:S01]  /*1eb0*/  FMUL.FTZ R198, R166, R177 ;  /* 0x000000b1a6c67220 */ /* 0x000fe20000410000 */
[----:B------:R-:W-:Y:S01]  /*1ec0*/  PRMT R178, RZ, 0x7610, R178 ;  /* 0x00007610ffb27816 */ /* 0x000fe200000000b2 */
[----:B------:R-:W-:Y:S01]  /*1ed0*/  @P1 FADD.FTZ R197, R176, R197 ;  /* 0x000000c5b0c51221 */ /* 0x000fe20000010000 */
[--C-:B------:R-:W-:Y:S01]  /*1ee0*/  @P1 PRMT R177, RZ, 0x5410, R173.reuse ;  /* 0x00005410ffb11816 */ /* 0x100fe200000000ad */
        /* <DEDUP_REMOVED lines=13> */
[-C--:B------:R-:W-:Y:S02]  /*1fc0*/  FMUL.FTZ R203, R204, R207.reuse ;  /* 0x000000cfcccb7220 */ /* 0x080fe40000410000 */
[----:B------:R-:W-:Y:S02]  /*1fd0*/  FMUL.FTZ R210, R210, R207 ;  /* 0x000000cfd2d27220 */ /* 0x000fe40000410000 */
[----:B------:R-:W-:Y:S01]  /*1fe0*/  FMUL.FTZ R196, R164, R179 ;  /* 0x000000b3a4c47220 */ /* 0x000fe20000410000 */
[----:B------:R-:W-:Y:S01]  /*1ff0*/  @P1 PRMT R179, RZ, 0x5410, R172 ;  /* 0x00005410ffb31816 */ /* 0x000fe200000000ac */
[----:B------:R-:W-:Y:S01]  /*2000*/  @P1 FADD.FTZ R200, R177, R200 ;  /* 0x000000c8b1c81221 */ /* 0x000fe20000010000 */
[----:B------:R-:W-:Y:S01]  /*2010*/  @P1 PRMT R177, RZ, 0x5410, R175 ;  /* 0x00005410ffb11816 */ /* 0x000fe200000000af */
[----:B------:R-:W-:Y:S01]  /*2020*/  @P1 FADD.FTZ R201, R176, R201 ;  /* 0x000000c9b0c91221 */ /* 0x000fe20000010000 */
[----:B------:R-:W-:Y:S01]  /*2030*/  @P1 PRMT R176, RZ, 0x7610, R175 ;  /* 0x00007610ffb01816 */ /* 0x000fe200000000af */
[----:B------:R-:W-:-:S02]  /*2040*/  FMUL.FTZ R202, R170, R203 ;  /* 0x000000cbaaca7220 */ /* 0x000fc40000410000 */
[----:B------:R-:W-:Y:S02]  /*2050*/  FMUL.FTZ R203, R171, R210 ;  /* 0x000000d2abcb7220 */ /* 0x000fe40000410000 */
[----:B------:R-:W-:Y:S02]  /*2060*/  @P1 FADD.FTZ R196, R179, R196 ;  /* 0x000000c4b3c41221 */ /* 0x000fe40000010000 */
        /* <DEDUP_REMOVED lines=8> */
[----:B------:R0:W-:Y:S02]  /*20f0*/  STG.E.128 [R204.64], R176 ;  /* 0x000000b0cc007986 */ /* 0x0001e4000c101d04 */
.L_x_9869:
[----:B------:R-:W-:Y:S05]  /*2100*/  BSYNC B0 ;  /* 0x0000000000007941 */ /* 0x000fea0003800000 */
.L_x_9868:
[----:B01----:R-:W-:Y:S01]  /*2110*/  FADD.FTZ R176, RZ, R180 ;  /* 0x000000b4ffb07221 */ /* 0x003fe20000010000 */
        /* <DEDUP_REMOVED lines=56> */
.L_x_9886:
        /* <DEDUP_REMOVED lines=117> */
.L_x_9887:
        /* <DEDUP_REMOVED lines=20> */
[--C-:B------:R-:W-:Y:S02]  /*2d30*/  FADD.FTZ R210, R185, -R206.reuse ;  /* 0x800000ceb9d27221 */ /* 0x100fe40000010000 */
[--C-:B0-----:R-:W-:Y:S02]  /*2d40*/  FADD.FTZ R204, R187, -R206.reuse ;  /* 0x800000cebbcc7221 */ /* 0x101fe40000010000 */
        /* <DEDUP_REMOVED lines=12> */
[----:B-----5:R-:W-:Y:S02]  /*2e10*/  FFMA.FTZ R176, R36, R177, R28 ;  /* 0x000000b124b07223 */ /* 0x020fe4000001001c */
[----:B------:R-:W-:-:S02]  /*2e20*/  FFMA.FTZ R177, R37, R178, R29 ;  /* 0x000000b225b17223 */ /* 0x000fc4000001001d */
[----:B------:R-:W-:Y:S02]  /*2e30*/  FFMA.FTZ R178, R40, R205, R32 ;  /* 0x000000cd28b27223 */ /* 0x000fe40000010020 */
[----:B------:R-:W-:Y:S01]  /*2e40*/  FFMA.FTZ R179, R38, R179, R30 ;  /* 0x000000b326b37223 */ /* 0x000fe2000001001e */
[----:B------:R-:W-:Y:S01]  /*2e50*/  F2FP.BF16.PACK_AB R176, R177, R176 ;  /* 0x000000b0b1b0723e */ /* 0x000fe200000010ff */
[----:B------:R-:W-:Y:S02]  /*2e60*/  FFMA.FTZ R208, R39, R208, R31 ;  /* 0x000000d027d07223 */ /* 0x000fe4000001001f */
[----:B------:R-:W-:Y:S02]  /*2e70*/  FFMA.FTZ R205, R41, R212, R33 ;  /* 0x000000d429cd7223 */ /* 0x000fe40000010021 */
[----:B------:R-:W-:Y:S01]  /*2e80*/  FFMA.FTZ R209, R42, R209, R34 ;  /* 0x000000d12ad17223 */ /* 0x000fe20000010022 */
[----:B------:R-:W-:Y:S01]  /*2e90*/  F2FP.BF16.PACK_AB R177, R208, R179 ;  /* 0x000000b3d0b1723e */ /* 0x000fe200000010ff */
[----:B------:R-:W-:Y:S01]  /*2ea0*/  FFMA.FTZ R216, R43, R216, R35 ;  /* 0x000000d82bd87223 */ /* 0x000fe20000010023 */
[----:B------:R-:W-:Y:S01]  /*2eb0*/  F2FP.BF16.PACK_AB R178, R205, R178 ;  /* 0x000000b2cdb2723e */ /* 0x000fe200000010ff */
[C---:B------:R-:W-:Y:S01]  /*2ec0*/  IMAD.WIDE.U32 R204, R0.reuse, R211, c[0x0][0x208] ;  /* 0x0000820000cc7625 */ /* 0x040fe200078e00d3 */
[----:B------:R-:W-:-:S02]  /*2ed0*/  IADD3 R0, R0, 0x20, RZ ;  /* 0x0000002000007810 */ /* 0x000fc40007ffe0ff */
[----:B------:R-:W-:-:S05]  /*2ee0*/  F2FP.BF16.PACK_AB R179, R216, R209 ;  /* 0x000000d1d8b3723e */ /* 0x000fca00000010ff */
[----:B------:R0:W-:Y:S02]  /*2ef0*/  STG.E.128 [R204.64], R176 ;  /* 0x000000b0cc007986 */ /* 0x0001e4000c101d04 */
.L_x_9873:
[----:B------:R-:W-:Y:S05]  /*2f00*/  BSYNC B0 ;  /* 0x0000000000007941 */ /* 0x000fea0003800000 */
.L_x_9872:
        /* <DEDUP_REMOVED lines=35> */
.L_x_9875:
[----:B------:R-:W-:Y:S05]  /*3140*/  BSYNC B0 ;  /* 0x0000000000007941 */ /* 0x000fea0003800000 */
.L_x_9874:
        /* <DEDUP_REMOVED lines=35> */
.L_x_9877:
[----:B------:R-:W-:Y:S05]  /*3380*/  BSYNC B0 ;  /* 0x0000000000007941 */ /* 0x000fea0003800000 */
.L_x_9876:
        /* <DEDUP_REMOVED lines=35> */
.L_x_9879:
[----:B------:R-:W-:Y:S05]  /*35c0*/  BSYNC B0 ;  /* 0x0000000000007941 */ /* 0x000fea0003800000 */
.L_x_9878:
        /* <DEDUP_REMOVED lines=35> */
.L_x_9881:
[----:B------:R-:W-:Y:S05]  /*3800*/  BSYNC B0 ;  /* 0x0000000000007941 */ /* 0x000fea0003800000 */
.L_x_9880:
[----:B------:R-:W-:Y:S01]  /*3810*/  ISETP.GE.U32.AND P1, PT, R3, 0xc0, PT ;  /* 0x000000c00300780c */ /* 0x000fe20003f26070 */
        /* <DEDUP_REMOVED lines=22> */
[----:B------:R-:W-:Y:S01]  /*3980*/  MOV R209, 0x10 ;  /* 0x0000001000d17802 */ /* 0x000fe20000000f00 */
        /* <DEDUP_REMOVED lines=10> */
.L_x_9883:
[----:B------:R-:W-:Y:S05]  /*3a30*/  BSYNC B0 ;  /* 0x0000000000007941 */ /* 0x000fea0003800000 */
.L_x_9882:
[----:B01----:R-:W-:-:S10]  /*3a40*/  HFMA2.MMA R177, -RZ, RZ, 0, 2.384185791015625e-07 ;  /* 0x00000004ffb17435 */ /* 0x003fd400000001ff */
[----:B------:R-:W-:-:S05]  /*3a50*/  IMAD R2, R177, c[0x0][0x160], R2 ;  /* 0x00005800b1027a24 */ /* 0x000fca00078e0202 */
[----:B------:R-:W-:-:S13]  /*3a60*/  ISETP.GE.AND P1, PT, R2, c[0x0][0x164], PT ;  /* 0x0000590002007a0c */ /* 0x000fda0003f26270 */
[----:B-----5:R-:W-:Y:S01]  /*3a70*/  @P1 CALL.REL.NOINC `(.L_x_9884) ;  /* 0x0000001000001944 */ /* 0x020fe20003c00000 */
[----:B------:R-:W-:Y:S05]  /*3a80*/  BRA `(.L_x_9885) ;  /* 0xffffcf4000007947 */ /* 0x000fea000383ffff */
.L_x_9884:
[----:B------:R-:W-:Y:S05]  /*3a90*/  EXIT ;  /* 0x000000000000794d */ /* 0x000fea0003800000 */
.L_x_9870:
[----:B------:R-:W-:Y:S01]  /*3aa0*/  HFMA2.MMA R207, -RZ, RZ, 0, 5.9604644775390625e-08 ;  /* 0x00000001ffcf7435 */ /* 0x000fe200000001ff */
[----:B------:R-:W-:Y:S02]  /*3ab0*/  MOV R178, R179 ;  /* 0x000000b300b27202 */ /* 0x000fe40000000f00 */
[----:B------:R-:W-:Y:S02]  /*3ac0*/  MOV R206, 0x1f ;  /* 0x0000001f00ce7802 */ /* 0x000fe40000000f00 */
[----:B------:R-:W-:Y:S02]  /*3ad0*/  MOV R209, 0xffffffff ;  /* 0xffffffff00d17802 */ /* 0x000fe40000000f00 */
[----:B------:R-:W-:Y:S02]  /*3ae0*/  MOV R176, 0x3b00 ;  /* 0x00003b0000b07802 */ /* 0x000fe40000000f00 */
[----:B-----5:R-:W-:Y:S05]  /*3af0*/  CALL.REL.NOINC `($__internal_36_$__cuda_sm70_shflsync_bfly_p) ;  /* 0x000009c000007944 */ /* 0x020fea0003c00000 */
[----:B-1----:R-:W-:Y:S01]  /*3b00*/  MOV R176, R207 ;  /* 0x000000cf00b07202 */ /* 0x002fe20000000f00 */
[----:B0-----:R-:W-:Y:S05]  /*3b10*/  BRA `(.L_x_9886) ;  /* 0xffffe98000007947 */ /* 0x001fea000383ffff */
.L_x_9871:
[----:B------:R-:W-:Y:S01]  /*3b20*/  HFMA2.MMA R207, -RZ, RZ, 0, 1.1920928955078125e-07 ;  /* 0x00000002ffcf7435 */ /* 0x000fe200000001ff */
[----:B------:R-:W-:Y:S02]  /*3b30*/  MOV R178, R208 ;  /* 0x000000d000b27202 */ /* 0x000fe40000000f00 */
[----:B------:R-:W-:-:S02]  /*3b40*/  MOV R206, 0x1f ;  /* 0x0000001f00ce7802 */ /* 0x000fc40000000f00 */
[----:B------:R-:W-:Y:S02]  /*3b50*/  MOV R209, 0xffffffff ;  /* 0xffffffff00d17802 */ /* 0x000fe40000000f00 */
[----:B------:R-:W-:Y:S02]  /*3b60*/  MOV R176, 0x3b80 ;  /* 0x00003b8000b07802 */ /* 0x000fe40000000f00 */
[----:B0----5:R-:W-:Y:S05]  /*3b70*/  CALL.REL.NOINC `($__internal_36_$__cuda_sm70_shflsync_bfly_p) ;  /* 0x0000094000007944 */ /* 0x021fea0003c00000 */
[----:B01----:R-:W-:Y:S01]  /*3b80*/  FADD.FTZ R178, R208, R207 ;  /* 0x000000cfd0b27221 */ /* 0x003fe20000010000 */
[----:B------:R-:W-:Y:S01]  /*3b90*/  HFMA2.MMA R207, -RZ, RZ, 0, 2.384185791015625e-07 ;  /* 0x00000004ffcf7435 */ /* 0x000fe200000001ff */
[----:B------:R-:W-:Y:S02]  /*3ba0*/  MOV R206, 0x1f ;  /* 0x0000001f00ce7802 */ /* 0x000fe40000000f00 */
[----:B------:R-:W-:Y:S02]  /*3bb0*/  MOV R209, 0xffffffff ;  /* 0xffffffff00d17802 */ /* 0x000fe40000000f00 */
[----:B------:R-:W-:Y:S02]  /*3bc0*/  MOV R176, 0x3be0 ;  /* 0x00003be000b07802 */ /* 0x000fe40000000f00 */
[----:B------:R-:W-:Y:S05]  /*3bd0*/  CALL.REL.NOINC `($__internal_36_$__cuda_sm70_shflsync_bfly_p) ;  /* 0x000008e000007944 */ /* 0x000fea0003c00000 */
[----:B01----:R-:W-:Y:S01]  /*3be0*/  FADD.FTZ R178, R178, R207 ;  /* 0x000000cfb2b27221 */ /* 0x003fe20000010000 */
[----:B------:R-:W-:Y:S01]  /*3bf0*/  HFMA2.MMA R207, -RZ, RZ, 0, 4.76837158203125e-07 ;  /* 0x00000008ffcf7435 */ /* 0x000fe200000001ff */
[----:B------:R-:W-:-:S02]  /*3c00*/  MOV R206, 0x1f ;  /* 0x0000001f00ce7802 */ /* 0x000fc40000000f00 */
[----:B------:R-:W-:Y:S02]  /*3c10*/  MOV R209, 0xffffffff ;  /* 0xffffffff00d17802 */ /* 0x000fe40000000f00 */
[----:B------:R-:W-:Y:S02]  /*3c20*/  MOV R176, 0x3c40 ;  /* 0x00003c4000b07802 */ /* 0x000fe40000000f00 */
[----:B------:R-:W-:Y:S05]  /*3c30*/  CALL.REL.NOINC `($__internal_36_$__cuda_sm70_shflsync_bfly_p) ;  /* 0x0000088000007944 */ /* 0x000fea0003c00000 */
[----:B01----:R-:W-:Y:S01]  /*3c40*/  FADD.FTZ R178, R178, R207 ;  /* 0x000000cfb2b27221 */ /* 0x003fe20000010000 */
[----:B------:R-:W-:Y:S01]  /*3c50*/  HFMA2.MMA R207, -RZ, RZ, 0, 9.5367431640625e-07 ;  /* 0x00000010ffcf7435 */ /* 0x000fe200000001ff */
[----:B------:R-:W-:Y:S02]  /*3c60*/  MOV R206, 0x1f ;  /* 0x0000001f00ce7802 */ /* 0x000fe40000000f00 */
[----:B------:R-:W-:Y:S02]  /*3c70*/  MOV R209, 0xffffffff ;  /* 0xffffffff00d17802 */ /* 0x000fe40000000f00 */
[----:B------:R-:W-:Y:S02]  /*3c80*/  MOV R176, 0x3ca0 ;  /* 0x00003ca000b07802 */ /* 0x000fe40000000f00 */
[----:B------:R-:W-:Y:S05]  /*3c90*/  CALL.REL.NOINC `($__internal_36_$__cuda_sm70_shflsync_bfly_p) ;  /* 0x0000082000007944 */ /* 0x000fea0003c00000 */
        /* <DEDUP_REMOVED lines=103> */
[----:B------:R-:W-:Y:S05]  /*4310*/  CALL.REL.NOINC `($__internal_36_$__cuda_sm70_shflsync_bfly_p) ;  /* 0x000001a000007944 */ /* 0x000fea0003c00000 */
[----:B01----:R-:W-:Y:S01]  /*4320*/  FADD.FTZ R178, R178, R207 ;  /* 0x000000cfb2b27221 */ /* 0x003fe20000010000 */
[----:B------:R-:W-:Y:S01]  /*4330*/  HFMA2.MMA R207, -RZ, RZ, 0, 1.1920928955078125e-07 ;  /* 0x00000002ffcf7435 */ /* 0x000fe200000001ff */
[----:B------:R-:W-:Y:S02]  /*4340*/  MOV R206, 0x1f ;  /* 0x0000001f00ce7802 */ /* 0x000fe40000000f00 */
[----:B------:R-:W-:Y:S02]  /*4350*/  MOV R209, 0xffffffff ;  /* 0xffffffff00d17802 */ /* 0x000fe40000000f00 */
[----:B------:R-:W-:Y:S02]  /*4360*/  MOV R176, 0x4380 ;  /* 0x0000438000b07802 */ /* 0x000fe40000000f00 */
[----:B------:R-:W-:Y:S05]  /*4370*/  CALL.REL.NOINC `($__internal_36_$__cuda_sm70_shflsync_bfly_p) ;  /* 0x0000014000007944 */ /* 0x000fea0003c00000 */
[----:B01----:R-:W-:Y:S01]  /*4380*/  FADD.FTZ R178, R178, R207 ;  /* 0x000000cfb2b27221 */ /* 0x003fe20000010000 */
[----:B------:R-:W-:Y:S01]  /*4390*/  HFMA2.MMA R207, -RZ, RZ, 0, 2.384185791015625e-07 ;  /* 0x00000004ffcf7435 */ /* 0x000fe200000001ff */
[----:B------:R-:W-:Y:S02]  /*43a0*/  MOV R206, 0x1f ;  /* 0x0000001f00ce7802 */ /* 0x000fe40000000f00 */
[----:B------:R-:W-:-:S02]  /*43b0*/  MOV R209, 0xffffffff ;  /* 0xffffffff00d17802 */ /* 0x000fc40000000f00 */
[----:B------:R-:W-:Y:S02]  /*43c0*/  MOV R176, 0x43e0 ;  /* 0x000043e000b07802 */ /* 0x000fe40000000f00 */
[----:B------:R-:W-:Y:S05]  /*43d0*/  CALL.REL.NOINC `($__internal_36_$__cuda_sm70_shflsync_bfly_p) ;  /* 0x000000e000007944 */ /* 0x000fea0003c00000 */
[----:B01----:R-:W-:Y:S01]  /*43e0*/  FADD.FTZ R178, R178, R207 ;  /* 0x000000cfb2b27221 */ /* 0x003fe20000010000 */
[----:B------:R-:W-:Y:S01]  /*43f0*/  HFMA2.MMA R207, -RZ, RZ, 0, 4.76837158203125e-07 ;  /* 0x00000008ffcf7435 */ /* 0x000fe200000001ff */
[----:B------:R-:W-:Y:S02]  /*4400*/  MOV R206, 0x1f ;  /* 0x0000001f00ce7802 */ /* 0x000fe40000000f00 */
[----:B------:R-:W-:Y:S02]  /*4410*/  MOV R209, 0xffffffff ;  /* 0xffffffff00d17802 */ /* 0x000fe40000000f00 */
[----:B------:R-:W-:Y:S02]  /*4420*/  MOV R176, 0x4440 ;  /* 0x0000444000b07802 */ /* 0x000fe40000000f00 */
[----:B------:R-:W-:Y:S05]  /*4430*/  CALL.REL.NOINC `($__internal_36_$__cuda_sm70_shflsync_bfly_p) ;  /* 0x0000008000007944 */ /* 0x000fea0003c00000 */
[----:B-1----:R-:W-:Y:S01]  /*4440*/  FADD.FTZ R204, R178, R207 ;  /* 0x000000cfb2cc7221 */ /* 0x002fe20000010000 */
[----:B------:R-:W-:Y:S01]  /*4450*/  HFMA2.MMA R207, -RZ, RZ, 0, 9.5367431640625e-07 ;  /* 0x00000010ffcf7435 */ /* 0x000fe200000001ff */
[----:B0-----:R-:W-:Y:S02]  /*4460*/  MOV R206, 0x1f ;  /* 0x0000001f00ce7802 */ /* 0x001fe40000000f00 */
[----:B------:R-:W-:-:S02]  /*4470*/  MOV R209, 0xffffffff ;  /* 0xffffffff00d17802 */ /* 0x000fc40000000f00 */
[----:B------:R-:W-:Y:S02]  /*4480*/  MOV R178, R204 ;  /* 0x000000cc00b27202 */ /* 0x000fe40000000f00 */
[----:B------:R-:W-:Y:S02]  /*4490*/  MOV R176, 0x44b0 ;  /* 0x000044b000b07802 */ /* 0x000fe40000000f00 */
[----:B------:R-:W-:Y:S05]  /*44a0*/  CALL.REL.NOINC `($__internal_36_$__cuda_sm70_shflsync_bfly_p) ;  /* 0x0000001000007944 */ /* 0x000fea0003c00000 */
[----:B01----:R-:W-:Y:S05]  /*44b0*/  BRA `(.L_x_9887) ;  /* 0xffffe73000007947 */ /* 0x003fea000383ffff */
        .weak           $__internal_36_$__cuda_sm70_shflsync_bfly_p
        .type           $__internal_36_$__cuda_sm70_shflsync_bfly_p,@function
        .size           $__internal_36_$__cuda_sm70_shflsync_bfly_p,(.L_x_43096 - $__internal_36_$__cuda_sm70_shflsync_bfly_p)
$__internal_36_$__cuda_sm70_shflsync_bfly_p:
[----:B------:R-:W-:Y:S01]  /*44c0*/  HFMA2.MMA R177, -RZ, RZ, 0, 0 ;  /* 0x00000000ffb17435 */ /* 0x000fe200000001ff */
[----:B------:R-:W-:Y:S04]  /*44d0*/  WARPSYNC R209 ;  /* 0x000000d100007348 */ /* 0x000fe80003800000 */
[----:B------:R0:W1:Y:S01]  /*44e0*/  SHFL.BFLY PT, R207, R178, R207, R206 ;  /* 0x0c0000cfb2cf7389 */ /* 0x00006200000e00ce */
[----:B------:R-:W-:Y:S05]  /*44f0*/  RET.REL.NODEC R176 `(_ZN10layer_norm13ln_fwd_kernelINS_13Kernel_traitsIf13__nv_bfloat16S2_S2_fjLj1536ELj1ELj4ELj1ELj16ENS_18Kernel_traits_baseILj1536EfS2_S2_S2_fjLj128EEEEELb0ELb1ELb0ELb0EEEvNS_9FwdParamsE) ;  /* 0xffffbb00b0007950 */ /* 0x000fea0003c3ffff */
.L_x_9888:
        /* <DEDUP_REMOVED lines=16> */
.L_x_43096:


//--------------------- .text._ZN10layer_norm13ln_fwd_kernelINS_13Kernel_traitsIf13__nv_bfloat16S2_S2_fjLj1536ELj1ELj4ELj1ELj16ENS_18Kernel_traits_baseILj1536EfS2_S2_S2_fjLj128EEEEELb0ELb1ELb0ELb1EEEvNS_9FwdParamsE --------------------------
	.section	.text._ZN10layer_norm13ln_fwd_kernelINS_13Kernel_traitsIf13__nv_bfloat16S2_S2_fjLj1536ELj1ELj4ELj1ELj16ENS_18Kernel_traits_baseILj1536EfS2_S2_S2_fjLj128EEEEELb0ELb1ELb0ELb1EEEvNS_9FwdParamsE,"ax",@progbits
	.sectioninfo	@"SHI_REGISTERS=245"
	.align	128
        .global         _ZN10layer_norm13ln_fwd_kernelINS_13Kernel_traitsIf13__nv_bfloat16S2_S2_fjLj1536ELj1ELj4ELj1ELj16ENS_18Kernel_traits_baseILj1536EfS2_S2_S2_fjLj128EEEEELb0ELb1ELb0ELb1EEEvNS_9FwdParamsE
        .type           _ZN10layer_norm13ln_fwd_kernelINS_13Kernel_traitsIf13__nv_bfloat16S2_S2_fjLj1536ELj1ELj4ELj1ELj16ENS_18Kernel_traits_baseILj1536EfS2_S2_S2_fjLj128EEEEELb0ELb1ELb0ELb1EEEvNS_9FwdParamsE,@function
        .size           _ZN10layer_norm13ln_fwd_kernelINS_13Kernel_traitsIf13__nv_bfloat16S2_S2_fjLj1536ELj1ELj4ELj1ELj16ENS_18Kernel_traits_baseILj1536EfS2_S2_S2_fjLj128EEEEELb0ELb1ELb0ELb1EEEvNS_9FwdParamsE,(.L_x_43097 - _ZN10layer_norm13ln_fwd_kernelINS_13Kernel_traitsIf13__nv_bfloat16S2_S2_fjLj1536ELj1ELj4ELj1ELj16ENS_18Kernel_traits_baseILj1536EfS2_S2_S2_fjLj128EEEEELb0ELb1ELb0ELb1EEEvNS_9FwdParamsE)
        .other          _ZN10layer_norm13ln_fwd_kernelINS_13Kernel_traitsIf13__nv_bfloat16S2_S2_fjLj1536ELj1ELj4ELj1ELj16ENS_18Kernel_traits_baseILj1536EfS2_S2_S2_fjLj128EEEEELb0ELb1ELb0ELb1EEEvNS_9FwdParamsE,@"STO_CUDA_ENTRY STV_DEFAULT"
_ZN10layer_norm13ln_fwd_kernelINS_13Kernel_traitsIf13__nv_bfloat16S2_S2_fjLj1536ELj1ELj4ELj1ELj16ENS_18Kernel_traits_baseILj1536EfS2_S2_S2_fjLj128EEEEELb0ELb1ELb0ELb1EEEvNS_9FwdParamsE:
.text._ZN10layer_norm13ln_fwd_kernelINS_13Kernel_traitsIf13__nv_bfloat16S2_S2_fjLj1536ELj1ELj4ELj1ELj16ENS_18Kernel_traits_baseILj1536EfS2_S2_S2_fjLj128EEEEELb0ELb1ELb0ELb1EEEvNS_9FwdParamsE:
        /* <DEDUP_REMOVED lines=31> */
[C---:B------:R-:W-:Y:S01]  /*01f0*/  SHF.L.U32 R0, R159.reuse, 0x5, RZ ;  /* 0x000000059f007819 */ /* 0x040fe200000006ff */
[----:B------:R-:W-:Y:S01]  /*0200*/  ULDC.64 UR4, c[0x0][0x118] ;  /* 0x0000460000047ab9 */ /* 0x000fe20000000a00 */
[----:B------:R-:W-:-:S02]  /*0210*/  LOP3.LUT R159, R159, 0x1f, RZ, 0xc0, !PT ;  /* 0x0000001f9f9f7812 */ /* 0x000fc400078ec0ff */
[----:B------:R-:W-:Y:S02]  /*0220*/  LOP3.LUT R0, R0, 0x3e0, RZ, 0xc0, !PT ;  /* 0x000003e000007812 */ /* 0x000fe400078ec0ff */
[----:B------:R-:W-:Y:S02]  /*0230*/  LEA R6, P1, R159, c[0x0][0x1c8], 0x5 ;  /* 0x000072009f067a11 */ /* 0x000fe400078228ff */
[C---:B------:R-:W-:Y:S02]  /*0240*/  IADD3 R4, P3, R0.reuse, c[0x0][0x218], RZ ;  /* 0x0000860000047a10 */ /* 0x040fe40007f7e0ff */
[----:B------:R-:W-:Y:S02]  /*0250*/  IADD3 R2, P2, R0, c[0x0][0x1b0], RZ ;  /* 0x00006c0000027a10 */ /* 0x000fe40007f5e0ff */
[----:B------:R-:W-:Y:S02]  /*0260*/  IADD3.X R5, RZ, c[0x0][0x21c], RZ, P3, !PT ;  /* 0x00008700ff057a10 */ /* 0x000fe40001ffe4ff */
[----:B------:R-:W-:-:S02]  /*0270*/  ISETP.GE.AND P3, PT, R162, c[0x0][0x164], PT ;  /* 0x00005900a2007a0c */ /* 0x000fc40003f66270 */
[----:B------:R-:W-:Y:S01]  /*0280*/  IADD3.X R7, RZ, c[0x0][0x1cc], RZ, P1, !PT ;  /* 0x00007300ff077a10 */ /* 0x000fe20000ffe4ff */
[----:B------:R0:W5:Y:S01]  /*0290*/  @P0 LDG.E.128 R148, [R4.64] ;  /* 0x0000000404940981 */ /* 0x000162000c1e1d00 */
[----:B------:R-:W-:-:S03]  /*02a0*/  IADD3.X R3, RZ, c[0x0][0x1b4], RZ, P2, !PT ;  /* 0x00006d00ff037a10 */ /* 0x000fc600017fe4ff */
        /* <DEDUP_REMOVED lines=36> */
[----:B------:R-:W-:-:S03]  /*04f0*/  ULDC.U8 UR6, c[0x0][0x1f0] ;  /* 0x00007c0000067ab9 */ /* 0x000fc60000000000 */
.L_x_9892:
[----:B------:R-:W-:Y:S01]  /*0500*/  ISETP.NE.U32.AND P1, PT, RZ, c[0x0][0x1c0], PT ;  /* 0x00007000ff007a0c */ /* 0x000fe20003f25070 */
[----:B------:R-:W-:Y:S01]  /*0510*/  IMAD R0, R162, c[0x0][0x168], RZ ;  /* 0x00005a00a2007a24 */ /* 0x000fe200078e02ff */
[----:B------:R-:W-:Y:S01]  /*0520*/  ISETP.NE.U32.AND P0, PT, RZ, c[0x0][0x180], PT ;  /* 0x00006000ff007a0c */ /* 0x000fe20003f05070 */
[----:B------:R-:W-:Y:S01]  /*0530*/  HFMA2.MMA R160, -RZ, RZ, 0, 9.5367431640625e-07 ;  /* 0x00000010ffa07435 */ /* 0x000fe200000001ff */
[----:B------:R-:W-:-:S02]  /*0540*/  ISETP.NE.AND.EX P1, PT, RZ, c[0x0][0x1c4], PT, P1 ;  /* 0x00007100ff007a0c */ /* 0x000fc40003f25310 */
[----:B-1----:R-:W-:Y:S02]  /*0550*/  SHF.R.S32.HI R3, RZ, 0x1f, R0 ;  /* 0x0000001fff037819 */ /* 0x002fe40000011400 */
[----:B------:R-:W-:Y:S02]  /*0560*/  ISETP.NE.AND.EX P0, PT, RZ, c[0x0][0x184], PT, P0 ;  /* 0x00006100ff007a0c */ /* 0x000fe40003f05300 */
[----:B------:R-:W-:-:S04]  /*0570*/  LEA.HI R0, R3, R0, RZ, 0x3 ;  /* 0x0000000003007211 */ /* 0x000fc800078f18ff */
[----:B------:R-:W-:-:S03]  /*0580*/  LEA.HI.SX32 R3, R0, R159, 0x1d ;  /* 0x0000009f00037211 */ /* 0x000fc600078feaff */
[----:B------:R-:W-:Y:S02]  /*0590*/  @P1 MOV R153, 0x2 ;  /* 0x0000000200991802 */ /* 0x000fe40000000f00 */
[----:B------:R-:W-:-:S04]  /*05a0*/  IMAD.WIDE.U32 R154, R3, R160, c[0x0][0x170] ;  /* 0x00005c00039a7625 */ /* 0x000fc800078e00a0 */
[----:B------:R-:W-:Y:S01]  /*05b0*/  @P1 IMAD.WIDE R152, R162, R153, c[0x0][0x1c0] ;  /* 0x00007000a2981625 */ /* 0x000fe200078e0299 */
[----:B------:R-:W2:Y:S01]  /*05c0*/  LDG.E.128 R164, [R154.64] ;  /* 0x000000049aa47981 */ /* 0x000ea2000c1e1d00 */
[----:B------:R-:W-:-:S04]  /*05d0*/  @P0 LEA R156, P2, R3, c[0x0][0x180], 0x4 ;  /* 0x00006000039c0a11 */ /* 0x000fc800078420ff */
[----:B------:R-:W3:Y:S01]  /*05e0*/  @P1 LDG.E.U16 R152, [R152.64] ;  /* 0x0000000498981981 */ /* 0x000ee2000c1e1500 */
[----:B------:R-:W-:-:S05]  /*05f0*/  @P0 LEA.HI.X R157, R3, c[0x0][0x184], RZ, 0x4, P2 ;  /* 0x00006100039d0a11 */ /* 0x000fca00010f24ff */
[----:B0-----:R0:W4:Y:S01]  /*0600*/  @P0 LDG.E.128 R4, [R156.64] ;  /* 0x000000049c040981 */ /* 0x001122000c1e1d00 */
[----:B------:R-:W-:Y:S02]  /*0610*/  MOV R209, 0x3f800000 ;  /* 0x3f80000000d17802 */ /* 0x000fe40000000f00 */
[----:B------:R-:W-:Y:S02]  /*0620*/  IADD3 R159, R3, 0x20, RZ ;  /* 0x00000020039f7810 */ /* 0x000fe40007ffe0ff */
[----:B--2---:R-:W-:Y:S02]  /*0630*/  PRMT R0, RZ, 0x5410, R164 ;  /* 0x00005410ff007816 */ /* 0x004fe400000000a4 */
[----:B---3--:R-:W-:Y:S02]  /*0640*/  @P1 PRMT R209, RZ, 0x5410, R152 ;  /* 0x00005410ffd11816 */ /* 0x008fe40000000098 */
[----:B------:R-:W-:-:S03]  /*0650*/  PRMT R2, RZ, 0x7610, R164 ;  /* 0x00007610ff027816 */ /* 0x000fc600000000a4 */
[----:B------:R-:W-:Y:S01]  /*0660*/  FMUL.FTZ R153, R0, R209 ;  /* 0x000000d100997220 */ /* 0x000fe20000410000 */
[----:B0-----:R-:W-:-:S03]  /*0670*/  PRMT R156, RZ, 0x5410, R166 ;  /* 0x00005410ff9c7816 */ /* 0x001fc600000000a6 */
[----:B-----5:R-:W-:Y:S01]  /*0680*/  FMUL.FTZ R164, R52, R153 ;  /* 0x0000009934a47220 */ /* 0x020fe20000410000 */
[----:B----4-:R-:W-:Y:S01]  /*0690*/  @P0 PRMT R153, RZ, 0x5410, R4 ;  /* 0x00005410ff990816 */ /* 0x010fe20000000004 */
[----:B------:R-:W-:Y:S01]  /*06a0*/  FMUL.FTZ R2, R2, R209 ;  /* 0x000000d102027220 */ /* 0x000fe20000410000 */
[----:B------:R-:W-:-:S03]  /*06b0*/  PRMT R152, RZ, 0x5410, R165 ;  /* 0x00005410ff987816 */ /* 0x000fc600000000a5 */
[----:B------:R-:W-:Y:S02]  /*06c0*/  @P0 FADD.FTZ R164, R164, R153 ;  /* 0x00000099a4a40221 */ /* 0x000fe40000010000 */
[----:B------:R-:W-:Y:S01]  /*06d0*/  FMUL.FTZ R153, R156, R209 ;  /* 0x000000d19c997220 */ /* 0x000fe20000410000 */
[----:B------:R-:W-:Y:S01]  /*06e0*/  @P0 PRMT R0, RZ, 0x7610, R4 ;  /* 0x00007610ff000816 */ /* 0x000fe20000000004 */
[----:B------:R-:W-:Y:S01]  /*06f0*/  FMUL.FTZ R171, R53, R2 ;  /* 0x0000000235ab7220 */ /* 0x000fe20000410000 */
[----:B------:R-:W-:Y:S01]  /*0700*/  PRMT R158, RZ, 0x7610, R166 ;  /* 0x00007610ff9e7816 */ /* 0x000fe200000000a6 */
[----:B------:R-:W-:Y:S01]  /*0710*/  FMUL.FTZ R174, R48, R153 ;  /* 0x0000009930ae7220 */ /* 0x000fe20000410000 */
[----:B------:R-:W-:Y:S01]  /*0720*/  @P0 PRMT R153, RZ, 0x5410, R6 ;  /* 0x00005410ff990816 */ /* 0x000fe20000000006 */
[----:B------:R-:W-:Y:S01]  /*0730*/  FMUL.FTZ R177, R152, R209 ;  /* 0x000000d198b17220 */ /* 0x000fe20000410000 */
[----:B------:R-:W-:Y:S01]  /*0740*/  PRMT R166, RZ, 0x5410, R167 ;  /* 0x00005410ffa67816 */ /* 0x000fe200000000a7 */
[----:B------:R-:W-:Y:S01]  /*0750*/  @P0 FADD.FTZ R171, R171, R0 ;  /* 0x00000000abab0221 */ /* 0x000fe20000010000 */
[----:B------:R-:W-:Y:S01]  /*0760*/  @P0 PRMT R0, RZ, 0x5410, R5 ;  /* 0x00005410ff000816 */ /* 0x000fe20000000005 */
[----:B------:R-:W-:-:S02]  /*0770*/  @P0 FADD.FTZ R174, R174, R153 ;  /* 0x00000099aeae0221 */ /* 0x000fc40000010000 */
[----:B------:R-:W-:Y:S02]  /*0780*/  FMUL.FTZ R177, R54, R177 ;  /* 0x000000b136b17220 */ /* 0x000fe40000410000 */
[-C--:B------:R-:W-:Y:S01]  /*0790*/  FMUL.FTZ R153, R166, R209.reuse ;  /* 0x000000d1a6997220 */ /* 0x080fe20000410000 */
[----:B------:R-:W-:Y:S01]  /*07a0*/  PRMT R154, RZ, 0x7610, R165 ;  /* 0x00007610ff9a7816 */ /* 0x000fe200000000a5 */
[----:B------:R-:W-:Y:S01]  /*07b0*/  FMUL.FTZ R158, R158, R209 ;  /* 0x000000d19e9e7220 */ /* 0x000fe20000410000 */
[----:B------:R-:W-:Y:S01]  /*07c0*/  PRMT R168, RZ, 0x7610, R167 ;  /* 0x00007610ffa87816 */ /* 0x000fe200000000a7 */
[----:B------:R-:W-:Y:S01]  /*07d0*/  @P0 FADD.FTZ R177, R177, R0 ;  /* 0x00000000b1b10221 */ /* 0x000fe20000010000 */
[----:B------:R-:W-:Y:S01]  /*07e0*/  @P0 PRMT R0, RZ, 0x7610, R6 ;  /* 0x00007610ff000816 */ /* 0x000fe20000000006 */
[----:B------:R-:W-:Y:S01]  /*07f0*/  FMUL.FTZ R176, R50, R153 ;  /* 0x0000009932b07220 */ /* 0x000fe20000410000 */
        /* <DEDUP_REMOVED lines=8> */
[----:B------:R-:W-:Y:S02]  /*0880*/  FMUL.FTZ R191, R51, R168 ;  /* 0x000000a833bf7220 */ /* 0x000fe40000410000 */
[----:B------:R-:W-:Y:S01]  /*0890*/  FMUL.FTZ R184, R55, R154 ;  /* 0x0000009a37b87220 */ /* 0x000fe20000410000 */
[----:B------:R-:W-:Y:S01]  /*08a0*/  LEA R154, P1, R3, c[0x0][0x188], 0x4 ;  /* 0x00006200039a7a11 */ /* 0x000fe200078220ff */
[----:B------:R-:W-:-:S02]  /*08b0*/  @P0 FADD.FTZ R191, R191, R0 ;  /* 0x00000000bfbf0221 */ /* 0x000fc40000010000 */
[----:B------:R-:W-:Y:S01]  /*08c0*/  @P0 FADD.FTZ R184, R184, R153 ;  /* 0x00000099b8b80221 */ /* 0x000fe20000010000 */
[----:B------:R-:W-:Y:S01]  /*08d0*/  LEA.HI.X R155, R3, c[0x0][0x18c], RZ, 0x4, P1 ;  /* 0x00006300039b7a11 */ /* 0x000fe200008f24ff */
[----:B------:R-:W-:Y:S01]  /*08e0*/  IMAD.WIDE.U32 R152, R159, R160, c[0x0][0x170] ;  /* 0x00005c009f987625 */ /* 0x000fe200078e00a0 */
[----:B------:R-:W-:Y:S02]  /*08f0*/  F2FP.BF16.PACK_AB R183, R191, R176 ;  /* 0x000000b0bfb7723e */ /* 0x000fe400000010ff */
[----:B------:R-:W-:Y:S02]  /*0900*/  F2FP.BF16.PACK_AB R182, R189, R174 ;  /* 0x000000aebdb6723e */ /* 0x000fe400000010ff */
[----:B------:R-:W-:Y:S02]  /*0910*/  F2FP.BF16.PACK_AB R181, R184, R177 ;  /* 0x000000b1b8b5723e */ /* 0x000fe400000010ff */
[----:B------:R-:W-:Y:S02]  /*0920*/  F2FP.BF16.PACK_AB R180, R171, R164 ;  /* 0x000000a4abb4723e */ /* 0x000fe400000010ff */
[----:B------:R-:W-:-:S03]  /*0930*/  @P0 LEA R156, P1, R159, c[0x0][0x180], 0x4 ;  /* 0x000060009f9c0a11 */ /* 0x000fc600078220ff */
[----:B------:R0:W-:Y:S01]  /*0940*/  STG.E.128 [R154.64], R180 ;  /* 0x000000b49a007986 */ /* 0x0001e2000c101d04 */
[----:B------:R-:W-:-:S03]  /*0950*/  @P0 LEA.HI.X R157, R159, c[0x0][0x184], RZ, 0x4, P1 ;  /* 0x000061009f9d0a11 */ /* 0x000fc600008f24ff */
[----:B------:R-:W2:Y:S04]  /*0960*/  LDG.E.128 R192, [R152.64] ;  /* 0x0000000498c07981 */ /* 0x000ea8000c1e1d00 */
[----:B------:R-:W3:Y:S01]  /*0970*/  @P0 LDG.E.128 R4, [R156.64] ;  /* 0x000000049c040981 */ /* 0x000ee2000c1e1d00 */
[----:B------:R-:W-:Y:S02]  /*0980*/  SHF.L.U32 R167, R159, 0x4, RZ ;  /* 0x000000049fa77819 */ /* 0x000fe400000006ff */
[----:B------:R-:W-:Y:S02]  /*0990*/  IADD3 R165, R3, 0x40, RZ ;  /* 0x0000004003a57810 */ /* 0x000fe40007ffe0ff */
[--C-:B--2---:R-:W-:Y:S02]  /*09a0*/  PRMT R0, RZ, 0x5410, R192.reuse ;  /* 0x00005410ff007816 */ /* 0x104fe400000000c0 */
[----:B------:R-:W-:-:S02]  /*09b0*/  PRMT R2, RZ, 0x7610, R192 ;  /* 0x00007610ff027816 */ /* 0x000fc400000000c0 */
[----:B------:R-:W-:Y:S01]  /*09c0*/  PRMT R152, RZ, 0x5410, R193 ;  /* 0x00005410ff987816 */ /* 0x000fe200000000c1 */
[-C--:B------:R-:W-:Y:S01]  /*09d0*/  FMUL.FTZ R163, R0, R209.reuse ;  /* 0x000000d100a37220 */ /* 0x080fe20000410000 */
[----:B------:R-:W-:Y:S01]  /*09e0*/  PRMT R158, RZ, 0x7610, R194 ;  /* 0x00007610ff9e7816 */ /* 0x000fe200000000c2 */
[----:B------:R-:W-:Y:S01]  /*09f0*/  FMUL.FTZ R2, R2, R209 ;  /* 0x000000d102027220 */ /* 0x000fe20000410000 */
[----:B---3--:R-:W-:Y:S01]  /*0a00*/  @P0 PRMT R0, RZ, 0x5410, R4 ;  /* 0x00005410ff000816 */ /* 0x008fe20000000004 */
[----:B------:R-:W-:Y:S01]  /*0a10*/  FMUL.FTZ R163, R44, R163 ;  /* 0x000000a32ca37220 */ /* 0x000fe20000410000 */
[----:B------:R-:W-:Y:S01]  /*0a20*/  PRMT R156, RZ, 0x5410, R194 ;  /* 0x00005410ff9c7816 */ /* 0x000fe200000000c2 */
[-C--:B------:R-:W-:Y:S01]  /*0a30*/  FMUL.FTZ R153, R152, R209.reuse ;  /* 0x000000d198997220 */ /* 0x080fe20000410000 */
[----:B------:R-:W-:Y:S01]  /*0a40*/  PRMT R168, RZ, 0x7610, R195 ;  /* 0x00007610ffa87816 */ /* 0x000fe200000000c3 */
[----:B------:R-:W-:Y:S01]  /*0a50*/  FMUL.FTZ R158, R158, R209 ;  /* 0x000000d19e9e7220 */ /* 0x000fe20000410000 */
[----:B0-----:R-:W-:Y:S01]  /*0a60*/  @P0 PRMT R155, RZ, 0x7610, R4 ;  /* 0x00007610ff9b0816 */ /* 0x001fe20000000004 */
[----:B------:R-:W-:Y:S01]  /*0a70*/  FMUL.FTZ R186, R45, R2 ;  /* 0x000000022dba7220 */ /* 0x000fe20000410000 */
[----:B------:R-:W-:Y:S01]  /*0a80*/  @P0 PRMT R2, RZ, 0x7610, R6 ;  /* 0x00007610ff020816 */ /* 0x000fe20000000006 */
[----:B------:R-:W-:Y:S01]  /*0a90*/  @P0 FADD.FTZ R163, R0, R163 ;  /* 0x000000a300a30221 */ /* 0x000fe20000010000 */
[----:B------:R-:W-:Y:S01]  /*0aa0*/  PRMT R166, RZ, 0x5410, R195 ;  /* 0x00005410ffa67816 */ /* 0x000fe200000000c3 */
[----:B------:R-:W-:-:S02]  /*0ab0*/  FMUL.FTZ R0, R46, R153 ;  /* 0x000000992e007220 */ /* 0x000fc40000410000 */
[----:B------:R-:W-:Y:S02]  /*0ac0*/  FMUL.FTZ R185, R41, R158 ;  /* 0x0000009e29b97220 */ /* 0x000fe40000410000 */
[-C--:B------:R-:W-:Y:S01]  /*0ad0*/  FMUL.FTZ R153, R156, R209.reuse ;  /* 0x000000d19c997220 */ /* 0x080fe20000410000 */
[----:B------:R-:W-:Y:S01]  /*0ae0*/  PRMT R154, RZ, 0x7610, R193 ;  /* 0x00007610ff9a7816 */ /* 0x000fe200000000c1 */
[----:B------:R-:W-:Y:S02]  /*0af0*/  FMUL.FTZ R168, R168, R209 ;  /* 0x000000d1a8a87220 */ /* 0x000fe40000410000 */
[----:B------:R-:W-:Y:S01]  /*0b00*/  @P0 FADD.FTZ R186, R155, R186 ;  /* 0x000000ba9bba0221 */ /* 0x000fe20000010000 */
[----:B------:R-:W-:Y:S01]  /*0b10*/  @P0 PRMT R155, RZ, 0x5410, R5 ;  /* 0x00005410ff9b0816 */ /* 0x000fe20000000005 */
[----:B------:R-:W-:Y:S01]  /*0b20*/  @P0 FADD.FTZ R185, R2, R185 ;  /* 0x000000b902b90221 */ /* 0x000fe20000010000 */
[----:B------:R-:W-:Y:S01]  /*0b30*/  @P0 PRMT R2, RZ, 0x7610, R7 ;  /* 0x00007610ff020816 */ /* 0x000fe20000000007 */
[----:B------:R-:W-:-:S02]  /*0b40*/  FMUL.FTZ R170, R40, R153 ;  /* 0x0000009928aa7220 */ /* 0x000fc40000410000 */
[-C--:B------:R-:W-:Y:S02]  /*0b50*/  FMUL.FTZ R153, R166, R209.reuse ;  /* 0x000000d1a6997220 */ /* 0x080fe40000410000 */
[----:B------:R-:W-:Y:S02]  /*0b60*/  FMUL.FTZ R175, R43, R168 ;  /* 0x000000a82baf7220 */ /* 0x000fe40000410000 */
[----:B------:R-:W-:Y:S02]  /*0b70*/  FMUL.FTZ R154, R154, R209 ;  /* 0x000000d19a9a7220 */ /* 0x000fe40000410000 */
[----:B------:R-:W-:Y:S01]  /*0b80*/  @P0 FADD.FTZ R0, R155, R0 ;  /* 0x000000009b000221 */ /* 0x000fe20000010000 */
[----:B------:R-:W-:Y:S01]  /*0b90*/  @P0 PRMT R155, RZ, 0x5410, R6 ;  /* 0x00005410ff9b0816 */ /* 0x000fe20000000006 */
[----:B------:R-:W-:Y:S01]  /*0ba0*/  FMUL.FTZ R172, R42, R153 ;  /* 0x000000992aac7220 */ /* 0x000fe20000410000 */
[----:B------:R-:W-:Y:S01]  /*0bb0*/  @P0 PRMT R153, RZ, 0x5410, R7 ;  /* 0x00005410ff990816 */ /* 0x000fe20000000007 */
[----:B------:R-:W-:Y:S01]  /*0bc0*/  @P0 FADD.FTZ R175, R2, R175 ;  /* 0x000000af02af0221 */ /* 0x000fe20000010000 */
[----:B------:R-:W-:Y:S01]  /*0bd0*/  @P0 PRMT R2, RZ, 0x7610, R5 ;  /* 0x00007610ff020816 */ /* 0x000fe20000000005 */
[----:B------:R-:W-:Y:S01]  /*0be0*/  FMUL.FTZ R183, R47, R154 ;  /* 0x0000009a2fb77220 */ /* 0x000fe20000410000 */
[----:B------:R-:W-:Y:S01]  /*0bf0*/  SHF.R.U32.HI R166, RZ, 0x1c, R159 ;  /* 0x0000001cffa67819 */ /* 0x000fe2000001169f */
[----:B------:R-:W-:Y:S01]  /*0c00*/  @P0 FADD.FTZ R170, R155, R170 ;  /* 0x000000aa9baa0221 */ /* 0x000fe20000010000 */
        /* <DEDUP_REMOVED lines=13> */
[----:B------:R1:W3:Y:S01]  /*0ce0*/  @P0 LDG.E.128 R4, [R178.64] ;  /* 0x00000004b2040981 */ /* 0x0002e2000c1e1d00 */
[----:B------:R-:W-:Y:S02]  /*0cf0*/  IADD3 R201, R3, 0x60, RZ ;  /* 0x0000006003c97810 */ /* 0x000fe40007ffe0ff */
[----:B-1----:R-:W-:Y:S02]  /*0d00*/  SHF.L.U32 R179, R165, 0x4, RZ ;  /* 0x00000004a5b37819 */ /* 0x002fe400000006ff */
[----:B------:R-:W-:Y:S02]  /*0d10*/  SHF.R.U32.HI R165, RZ, 0x1c, R165 ;  /* 0x0000001cffa57819 */ /* 0x000fe400000116a5 */
[----:B------:R-:W-:-:S04]  /*0d20*/  IADD3 R192, P1, R179, c[0x0][0x188], RZ ;  /* 0x00006200b3c07a10 */ /* 0x000fc80007f3e0ff */
[----:B------:R-:W-:Y:S02]  /*0d30*/  IADD3.X R193, R165, c[0x0][0x18c], RZ, P1, !PT ;  /* 0x00006300a5c17a10 */ /* 0x000fe40000ffe4ff */
[----:B------:R-:W-:-:S04]  /*0d40*/  @P0 LEA R194, P1, R201, c[0x0][0x180], 0x4 ;  /* 0x00006000c9c20a11 */ /* 0x000fc800078220ff */
[----:B------:R-:W-:Y:S02]  /*0d50*/  @P0 LEA.HI.X R195, R201, c[0x0][0x184], RZ, 0x4, P1 ;  /* 0x00006100c9c30a11 */ /* 0x000fe400008f24ff */
[----:B--2---:R-:W-:Y:S02]  /*0d60*/  PRMT R2, RZ, 0x5410, R152 ;  /* 0x00005410ff027816 */ /* 0x004fe40000000098 */
[----:B0-----:R-:W-:-:S03]  /*0d70*/  PRMT R156, RZ, 0x5410, R153 ;  /* 0x00005410ff9c7816 */ /* 0x001fc60000000099 */
[----:B------:R-:W-:Y:S01]  /*0d80*/  FMUL.FTZ R161, R2, R209 ;  /* 0x000000d102a17220 */ /* 0x000fe20000410000 */
[----:B------:R-:W-:Y:S02]  /*0d90*/  PRMT R158, RZ, 0x7610, R153 ;  /* 0x00007610ff9e7816 */ /* 0x000fe40000000099 */
[----:B---3--:R-:W-:Y:S01]  /*0da0*/  @P0 PRMT R153, RZ, 0x5410, R4 ;  /* 0x00005410ff990816 */ /* 0x008fe20000000004 */
[----:B------:R-:W-:Y:S01]  /*0db0*/  FMUL.FTZ R182, R36, R161 ;  /* 0x000000a124b67220 */ /* 0x000fe20000410000 */
[----:B------:R-:W-:Y:S02]  /*0dc0*/  PRMT R168, RZ, 0x5410, R154 ;  /* 0x00005410ffa87816 */ /* 0x000fe4000000009a */
[----:B------:R-:W-:Y:S01]  /*0dd0*/  PRMT R152, RZ, 0x7610, R152 ;  /* 0x00007610ff987816 */ /* 0x000fe20000000098 */
[----:B------:R-:W-:Y:S01]  /*0de0*/  @P0 FADD.FTZ R182, R153, R182 ;  /* 0x000000b699b60221 */ /* 0x000fe20000010000 */
[----:B------:R-:W-:Y:S01]  /*0df0*/  PRMT R2, RZ, 0x5410, R155 ;  /* 0x00005410ff027816 */ /* 0x000fe2000000009b */
[-C--:B------:R-:W-:Y:S01]  /*0e00*/  FMUL.FTZ R153, R168, R209.reuse ;  /* 0x000000d1a8997220 */ /* 0x080fe20000410000 */
[----:B------:R-:W-:Y:S01]  /*0e10*/  PRMT R154, RZ, 0x7610, R154 ;  /* 0x00007610ff9a7816 */ /* 0x000fe2000000009a */
[----:B------:R-:W-:-:S02]  /*0e20*/  FMUL.FTZ R152, R152, R209 ;  /* 0x000000d198987220 */ /* 0x000fc40000410000 */
[----:B------:R-:W-:Y:S02]  /*0e30*/  FMUL.FTZ R178, R32, R153 ;  /* 0x0000009920b27220 */ /* 0x000fe40000410000 */
[-C--:B------:R-:W-:Y:S01]  /*0e40*/  FMUL.FTZ R153, R2, R209.reuse ;  /* 0x000000d102997220 */ /* 0x080fe20000410000 */
[----:B------:R-:W-:Y:S01]  /*0e50*/  PRMT R180, RZ, 0x7610, R155 ;  /* 0x00007610ffb47816 */ /* 0x000fe2000000009b */
[----:B------:R-:W-:Y:S01]  /*0e60*/  FMUL.FTZ R154, R154, R209 ;  /* 0x000000d19a9a7220 */ /* 0x000fe20000410000 */
[----:B------:R-:W-:Y:S01]  /*0e70*/  @P0 PRMT R2, RZ, 0x7610, R6 ;  /* 0x00007610ff020816 */ /* 0x000fe20000000006 */
[----:B------:R-:W-:Y:S01]  /*0e80*/  FMUL.FTZ R187, R37, R152 ;  /* 0x0000009825bb7220 */ /* 0x000fe20000410000 */
[----:B------:R-:W-:Y:S01]  /*0e90*/  @P0 PRMT R152, RZ, 0x7610, R4 ;  /* 0x00007610ff980816 */ /* 0x000fe20000000004 */
[----:B------:R-:W-:Y:S01]  /*0ea0*/  FMUL.FTZ R168, R34, R153 ;  /* 0x0000009922a87220 */ /* 0x000fe20000410000 */
[----:B------:R-:W-:Y:S01]  /*0eb0*/  @P0 PRMT R153, RZ, 0x5410, R7 ;  /* 0x00005410ff990816 */ /* 0x000fe20000000007 */
[----:B------:R-:W-:-:S02]  /*0ec0*/  FMUL.FTZ R181, R33, R154 ;  /* 0x0000009a21b57220 */ /* 0x000fc40000410000 */
[-C--:B------:R-:W-:Y:S02]  /*0ed0*/  FMUL.FTZ R180, R180, R209.reuse ;  /* 0x000000d1b4b47220 */ /* 0x080fe40000410000 */
[-C--:B------:R-:W-:Y:S02]  /*0ee0*/  FMUL.FTZ R173, R156, R209.reuse ;  /* 0x000000d19cad7220 */ /* 0x080fe40000410000 */
[----:B------:R-:W-:Y:S01]  /*0ef0*/  FMUL.FTZ R158, R158, R209 ;  /* 0x000000d19e9e7220 */ /* 0x000fe20000410000 */
[----:B------:R-:W-:Y:S01]  /*0f00*/  @P0 PRMT R155, RZ, 0x5410, R6 ;  /* 0x00005410ff9b0816 */ /* 0x000fe20000000006 */
[----:B------:R-:W-:Y:S01]  /*0f10*/  @P0 FADD.FTZ R187, R152, R187 ;  /* 0x000000bb98bb0221 */ /* 0x000fe20000010000 */
[----:B------:R-:W-:Y:S01]  /*0f20*/  @P0 PRMT R152, RZ, 0x5410, R5 ;  /* 0x00005410ff980816 */ /* 0x000fe20000000005 */
[----:B------:R-:W-:Y:S01]  /*0f30*/  @P0 FADD.FTZ R181, R2, R181 ;  /* 0x000000b502b50221 */ /* 0x000fe20000010000 */
[----:B------:R-:W-:Y:S01]  /*0f40*/  @P0 PRMT R2, RZ, 0x7610, R7 ;  /* 0x00007610ff020816 */ /* 0x000fe20000000007 */
[----:B------:R-:W-:Y:S01]  /*0f50*/  @P0 FADD.FTZ R168, R153, R168 ;  /* 0x000000a899a80221 */ /* 0x000fe20000010000 */
[----:B------:R-:W-:Y:S01]  /*0f60*/  @P0 PRMT R153, RZ, 0x7610, R5 ;  /* 0x00007610ff990816 */ /* 0x000fe20000000005 */
[----:B------:R-:W-:-:S02]  /*0f70*/  FMUL.FTZ R169, R35, R180 ;  /* 0x000000b423a97220 */ /* 0x000fc40000410000 */
[----:B------:R-:W-:Y:S02]  /*0f80*/  FMUL.FTZ R173, R38, R173 ;  /* 0x000000ad26ad7220 */ /* 0x000fe40000410000 */
[----:B------:R-:W-:Y:S02]  /*0f90*/  FMUL.FTZ R180, R39, R158 ;  /* 0x0000009e27b47220 */ /* 0x000fe40000410000 */
[----:B------:R-:W-:Y:S02]  /*0fa0*/  @P0 FADD.FTZ R173, R152, R173 ;  /* 0x000000ad98ad0221 */ /* 0x000fe40000010000 */
[----:B------:R-:W-:Y:S02]  /*0fb0*/  @P0 FADD.FTZ R178, R155, R178 ;  /* 0x000000b29bb20221 */ /* 0x000fe40000010000 */
[----:B------:R-:W-:Y:S02]  /*0fc0*/  @P0 FADD.FTZ R169, R2, R169 ;  /* 0x000000a902a90221 */ /* 0x000fe40000010000 */
[----:B------:R-:W-:Y:S01]  /*0fd0*/  @P0 FADD.FTZ R180, R153, R180 ;  /* 0x000000b499b40221 */ /* 0x000fe20000010000 */
[----:B------:R-:W-:Y:S01]  /*0fe0*/  F2FP.BF16.PACK_AB R154, R181, R178 ;  /* 0x000000b2b59a723e */ /* 0x000fe200000010ff */
[----:B------:R-:W-:Y:S01]  /*0ff0*/  IMAD.WIDE.U32 R156, R201, R160, c[0x0][0x170] ;  /* 0x00005c00c99c7625 */ /* 0x000fe200078e00a0 */
[----:B------:R-:W-:-:S02]  /*1000*/  F2FP.BF16.PACK_AB R155, R169, R168 ;  /* 0x000000a8a99b723e */ /* 0x000fc400000010ff */
[----:B------:R-:W-:Y:S02]  /*1010*/  F2FP.BF16.PACK_AB R153, R180, R173 ;  /* 0x000000adb499723e */ /* 0x000fe400000010ff */
[----:B------:R-:W-:-:S05]  /*1020*/  F2FP.BF16.PACK_AB R152, R187, R182 ;  /* 0x000000b6bb98723e */ /* 0x000fca00000010ff */
[----:B------:R0:W-:Y:S04]  /*1030*/  STG.E.128 [R192.64], R152 ;  /* 0x00000098c0007986 */ /* 0x0001e8000c101d04 */
[----:B------:R-:W0:Y:S04]  /*1040*/  LDG.E.128 R156, [R156.64] ;  /* 0x000000049c9c7981 */ /* 0x000e28000c1e1d00 */
[----:B------:R-:W2:Y:S01]  /*1050*/  @P0 LDG.E.128 R4, [R194.64] ;  /* 0x00000004c2040981 */ /* 0x000ea2000c1e1d00 */
[----:B0-----:R-:W-:Y:S02]  /*1060*/  PRMT R152, RZ, 0x5410, R157 ;  /* 0x00005410ff987816 */ /* 0x001fe4000000009d */
[----:B------:R-:W-:-:S03]  /*1070*/  PRMT R2, RZ, 0x5410, R156 ;  /* 0x00005410ff027816 */ /* 0x000fc6000000009c */
[-C--:B------:R-:W-:Y:S01]  /*1080*/  FMUL.FTZ R153, R152, R209.reuse ;  /* 0x000000d198997220 */ /* 0x080fe20000410000 */
[----:B------:R-:W-:Y:S01]  /*1090*/  PRMT R188, RZ, 0x5410, R158 ;  /* 0x00005410ffbc7816 */ /* 0x000fe2000000009e */
[----:B------:R-:W-:Y:S01]  /*10a0*/  FMUL.FTZ R161, R2, R209 ;  /* 0x000000d102a17220 */ /* 0x000fe20000410000 */
[----:B------:R-:W-:Y:S01]  /*10b0*/  PRMT R156, RZ, 0x7610, R156 ;  /* 0x00007610ff9c7816 */ /* 0x000fe2000000009c */
[----:B------:R-:W-:Y:S01]  /*10c0*/  FMUL.FTZ R196, R30, R153 ;  /* 0x000000991ec47220 */ /* 0x000fe20000410000 */
[----:B------:R-:W-:Y:S02]  /*10d0*/  PRMT R158, RZ, 0x7610, R158 ;  /* 0x00007610ff9e7816 */ /* 0x000fe4000000009e */
[----:B------:R-:W-:Y:S02]  /*10e0*/  PRMT R2, RZ, 0x5410, R159 ;  /* 0x00005410ff027816 */ /* 0x000fe4000000009f */
[----:B--2---:R-:W-:Y:S01]  /*10f0*/  @P0 PRMT R153, RZ, 0x5410, R5 ;  /* 0x00005410ff990816 */ /* 0x004fe20000000005 */
[-C--:B------:R-:W-:Y:S01]  /*1100*/  FMUL.FTZ R156, R156, R209.reuse ;  /* 0x000000d19c9c7220 */ /* 0x080fe20000410000 */
[----:B------:R-:W-:Y:S01]  /*1110*/  PRMT R154, RZ, 0x7610, R157 ;  /* 0x00007610ff9a7816 */ /* 0x000fe2000000009d */
[-C--:B------:R-:W-:Y:S01]  /*1120*/  FMUL.FTZ R158, R158, R209.reuse ;  /* 0x000000d19e9e7220 */ /* 0x080fe20000410000 */
[----:B------:R-:W-:Y:S01]  /*1130*/  PRMT R190, RZ, 0x7610, R159 ;  /* 0x00007610ffbe7816 */ /* 0x000fe2000000009f */
[----:B------:R-:W-:Y:S01]  /*1140*/  FMUL.FTZ R197, R2, R209 ;  /* 0x000000d102c57220 */ /* 0x000fe20000410000 */
[----:B------:R-:W-:Y:S01]  /*1150*/  @P0 PRMT R152, RZ, 0x7610, R4 ;  /* 0x00007610ff980816 */ /* 0x000fe20000000004 */
[----:B------:R-:W-:Y:S01]  /*1160*/  @P0 FADD.FTZ R196, R153, R196 ;  /* 0x000000c499c40221 */ /* 0x000fe20000010000 */
[----:B------:R-:W-:Y:S01]  /*1170*/  @P0 PRMT R153, RZ, 0x7610, R6 ;  /* 0x00007610ff990816 */ /* 0x000fe20000000006 */
[----:B------:R-:W-:Y:S01]  /*1180*/  FMUL.FTZ R199, R29, R156 ;  /* 0x0000009c1dc77220 */ /* 0x000fe20000410000 */
[----:B------:R-:W-:Y:S01]  /*1190*/  @P0 PRMT R2, RZ, 0x5410, R7 ;  /* 0x00005410ff020816 */ /* 0x000fe20000000007 */
[----:B------:R-:W-:-:S02]  /*11a0*/  FMUL.FTZ R194, R25, R158 ;  /* 0x0000009e19c27220 */ /* 0x000fc40000410000 */
[----:B------:R-:W-:Y:S02]  /*11b0*/  FMUL.FTZ R197, R26, R197 ;  /* 0x000000c51ac57220 */ /* 0x000fe40000410000 */
        /* <DEDUP_REMOVED lines=10> */
[----:B------:R-:W-:Y:S01]  /*1260*/  FMUL.FTZ R198, R28, R161 ;  /* 0x000000a11cc67220 */ /* 0x000fe20000410000 */
[----:B------:R-:W-:Y:S01]  /*1270*/  SHF.L.U32 R188, R201, 0x4, RZ ;  /* 0x00000004c9bc7819 */ /* 0x000fe200000006ff */
[----:B------:R-:W-:-:S02]  /*1280*/  FMUL.FTZ R193, R24, R193 ;  /* 0x000000c118c17220 */ /* 0x000fc40000410000 */
[----:B------:R-:W-:Y:S02]  /*1290*/  FMUL.FTZ R192, R27, R190 ;  /* 0x000000be1bc07220 */ /* 0x000fe40000410000 */
[----:B------:R-:W-:Y:S01]  /*12a0*/  FMUL.FTZ R195, R31, R154 ;  /* 0x0000009a1fc37220 */ /* 0x000fe20000410000 */
[----:B------:R-:W-:Y:S01]  /*12b0*/  IADD3 R161, R3, 0x80, RZ ;  /* 0x0000008003a17810 */ /* 0x000fe20007ffe0ff */
[----:B------:R-:W-:Y:S01]  /*12c0*/  @P0 FADD.FTZ R198, R155, R198 ;  /* 0x000000c69bc60221 */ /* 0x000fe20000010000 */
[----:B------:R-:W-:Y:S01]  /*12d0*/  SHF.R.U32.HI R190, RZ, 0x1c, R201 ;  /* 0x0000001cffbe7819 */ /* 0x000fe200000116c9 */
[----:B------:R-:W-:Y:S01]  /*12e0*/  @P0 FADD.FTZ R193, R152, R193 ;  /* 0x000000c198c10221 */ /* 0x000fe20000010000 */
[----:B------:R-:W-:Y:S01]  /*12f0*/  IADD3 R200, P1, R188, c[0x0][0x188], RZ ;  /* 0x00006200bcc87a10 */ /* 0x000fe20007f3e0ff */
[----:B------:R-:W-:Y:S02]  /*1300*/  @P0 FADD.FTZ R192, R153, R192 ;  /* 0x000000c099c00221 */ /* 0x000fe40000010000 */
[----:B------:R-:W-:Y:S01]  /*1310*/  @P0 FADD.FTZ R195, R2, R195 ;  /* 0x000000c302c30221 */ /* 0x000fe20000010000 */
[----:B------:R-:W-:Y:S01]  /*1320*/  IADD3.X R201, R190, c[0x0][0x18c], RZ, P1, !PT ;  /* 0x00006300bec97a10 */ /* 0x000fe20000ffe4ff */
[----:B------:R-:W-:Y:S01]  /*1330*/  IMAD.WIDE.U32 R156, R161, R160, c[0x0][0x170] ;  /* 0x00005c00a19c7625 */ /* 0x000fe200078e00a0 */
[----:B------:R-:W-:-:S02]  /*1340*/  F2FP.BF16.PACK_AB R155, R192, R197 ;  /* 0x000000c5c09b723e */ /* 0x000fc400000010ff */
[----:B------:R-:W-:Y:S02]  /*1350*/  F2FP.BF16.PACK_AB R154, R194, R193 ;  /* 0x000000c1c29a723e */ /* 0x000fe400000010ff */
[----:B------:R-:W-:Y:S02]  /*1360*/  F2FP.BF16.PACK_AB R153, R195, R196 ;  /* 0x000000c4c399723e */ /* 0x000fe400000010ff */
[----:B------:R-:W-:Y:S02]  /*1370*/  F2FP.BF16.PACK_AB R152, R199, R198 ;  /* 0x000000c6c798723e */ /* 0x000fe400000010ff */
[----:B------:R-:W-:-:S03]  /*1380*/  @P0 LEA R202, P1, R161, c[0x0][0x180], 0x4 ;  /* 0x00006000a1ca0a11 */ /* 0x000fc600078220ff */
[----:B------:R0:W-:Y:S04]  /*1390*/  STG.E.128 [R200.64], R152 ;  /* 0x00000098c8007986 */ /* 0x0001e8000c101d04 */
[----:B------:R-:W2:Y:S01]  /*13a0*/  LDG.E.128 R156, [R156.64] ;  /* 0x000000049c9c7981 */ /* 0x000ea2000c1e1d00 */
[----:B------:R-:W-:-:S05]  /*13b0*/  @P0 LEA.HI.X R203, R161, c[0x0][0x184], RZ, 0x4, P1 ;  /* 0x00006100a1cb0a11 */ /* 0x000fca00008f24ff */
[----:B------:R-:W0:Y:S01]  /*13c0*/  @P0 LDG.E.128 R4, [R202.64] ;  /* 0x00000004ca040981 */ /* 0x000e22000c1e1d00 */
[----:B------:R-:W-:Y:S01]  /*13d0*/  IADD3 R213, R3, 0xa0, RZ ;  /* 0x000000a003d57810 */ /* 0x000fe20007ffe0ff */
[----:B------:R-:W-:-:S04]  /*13e0*/  FADD.FTZ R212, RZ, R164 ;  /* 0x000000a4ffd47221 */ /* 0x000fc80000010000 */
[----:B------:R-:W-:-:S04]  /*13f0*/  FADD.FTZ R212, R212, R171 ;  /* 0x000000abd4d47221 */ /* 0x000fc80000010000 */
[----:B------:R-:W-:-:S04]  /*1400*/  FADD.FTZ R211, R212, R177 ;  /* 0x000000b1d4d37221 */ /* 0x000fc80000010000 */
[----:B------:R-:W-:-:S04]  /*1410*/  FADD.FTZ R211, R211, R184 ;  /* 0x000000b8d3d37221 */ /* 0x000fc80000010000 */
[----:B------:R-:W-:-:S04]  /*1420*/  FADD.FTZ R212, R211, R174 ;  /* 0x000000aed3d47221 */ /* 0x000fc80000010000 */
[----:B------:R-:W-:Y:S01]  /*1430*/  FADD.FTZ R211, R212, R189 ;  /* 0x000000bdd4d37221 */ /* 0x000fe20000010000 */
[--C-:B--2---:R-:W-:Y:S02]  /*1440*/  PRMT R2, RZ, 0x5410, R156.reuse ;  /* 0x00005410ff027816 */ /* 0x104fe4000000009c */
[----:B------:R-:W-:-:S05]  /*1450*/  PRMT R156, RZ, 0x7610, R156 ;  /* 0x00007610ff9c7816 */ /* 0x000fca000000009c */
[-C--:B------:R-:W-:Y:S01]  /*1460*/  FMUL.FTZ R156, R156, R209.reuse ;  /* 0x000000d19c9c7220 */ /* 0x080fe20000410000 */
[--C-:B0-----:R-:W-:Y:S01]  /*1470*/  @P0 PRMT R153, RZ, 0x7610, R4.reuse ;  /* 0x00007610ff990816 */ /* 0x101fe20000000004 */
[----:B------:R-:W-:Y:S01]  /*1480*/  FMUL.FTZ R207, R2, R209 ;  /* 0x000000d102cf7220 */ /* 0x000fe20000410000 */
[----:B------:R-:W-:Y:S01]  /*1490*/  PRMT R2, RZ, 0x5410, R159 ;  /* 0x00005410ff027816 */ /* 0x000fe2000000009f */
[----:B------:R-:W-:Y:S01]  /*14a0*/  FMUL.FTZ R210, R21, R156 ;  /* 0x0000009c15d27220 */ /* 0x000fe20000410000 */
[--C-:B------:R-:W-:Y:S01]  /*14b0*/  PRMT R152, RZ, 0x5410, R157.reuse ;  /* 0x00005410ff987816 */ /* 0x100fe2000000009d */
[----:B------:R-:W-:Y:S01]  /*14c0*/  FMUL.FTZ R207, R20, R207 ;  /* 0x000000cf14cf7220 */ /* 0x000fe20000410000 */
[----:B------:R-:W-:Y:S01]  /*14d0*/  @P0 PRMT R202, RZ, 0x5410, R4 ;  /* 0x00005410ffca0816 */ /* 0x000fe20000000004 */
[----:B------:R-:W-:Y:S02]  /*14e0*/  @P0 FADD.FTZ R210, R153, R210 ;  /* 0x000000d299d20221 */ /* 0x000fe40000010000 */
[-C--:B------:R-:W-:Y:S01]  /*14f0*/  FMUL.FTZ R153, R2, R209.reuse ;  /* 0x000000d102997220 */ /* 0x080fe20000410000 */
[--C-:B------:R-:W-:Y:S01]  /*1500*/  PRMT R200, RZ, 0x5410, R158.reuse ;  /* 0x00005410ffc87816 */ /* 0x100fe2000000009e */
[----:B------:R-:W-:Y:S01]  /*1510*/  FMUL.FTZ R203, R152, R209 ;  /* 0x000000d198cb7220 */ /* 0x000fe20000410000 */
[----:B------:R-:W-:Y:S01]  /*1520*/  PRMT R154, RZ, 0x7610, R157 ;  /* 0x00007610ff9a7816 */ /* 0x000fe2000000009d */
[----:B------:R-:W-:Y:S01]  /*1530*/  @P0 FADD.FTZ R207, R202, R207 ;  /* 0x000000cfcacf0221 */ /* 0x000fe20000010000 */
[----:B------:R-:W-:Y:S01]  /*1540*/  PRMT R158, RZ, 0x7610, R158 ;  /* 0x00007610ff9e7816 */ /* 0x000fe2000000009e */
[----:B------:R-:W-:Y:S01]  /*1550*/  FMUL.FTZ R202, R18, R153 ;  /* 0x0000009912ca7220 */ /* 0x000fe20000410000 */
[----:B------:R-:W-:Y:S01]  /*1560*/  PRMT R204, RZ, 0x7610, R159 ;  /* 0x00007610ffcc7816 */ /* 0x000fe2000000009f */
[----:B------:R-:W-:Y:S01]  /*1570*/  FMUL.FTZ R203, R22, R203 ;  /* 0x000000cb16cb7220 */ /* 0x000fe20000410000 */
[----:B------:R-:W-:-:S02]  /*1580*/  @P0 PRMT R152, RZ, 0x5410, R5 ;  /* 0x00005410ff980816 */ /* 0x000fc40000000005 */
[----:B------:R-:W-:Y:S01]  /*1590*/  @P0 PRMT R153, RZ, 0x5410, R7 ;  /* 0x00005410ff990816 */ /* 0x000fe20000000007 */
[-C--:B------:R-:W-:Y:S02]  /*15a0*/  FMUL.FTZ R201, R200, R209.reuse ;  /* 0x000000d1c8c97220 */ /* 0x080fe40000410000 */
[-C--:B------:R-:W-:Y:S02]  /*15b0*/  FMUL.FTZ R158, R158, R209.reuse ;  /* 0x000000d19e9e7220 */ /* 0x080fe40000410000 */
[-C--:B------:R-:W-:Y:S02]  /*15c0*/  FMUL.FTZ R204, R204, R209.reuse ;  /* 0x000000d1cccc7220 */ /* 0x080fe40000410000 */
[----:B------:R-:W-:Y:S01]  /*15d0*/  FMUL.FTZ R154, R154, R209 ;  /* 0x000000d19a9a7220 */ /* 0x000fe20000410000 */
[--C-:B------:R-:W-:Y:S01]  /*15e0*/  @P0 PRMT R155, RZ, 0x7610, R6.reuse ;  /* 0x00007610ff9b0816 */ /* 0x100fe20000000006 */
[----:B------:R-:W-:Y:S01]  /*15f0*/  @P0 FADD.FTZ R203, R152, R203 ;  /* 0x000000cb98cb0221 */ /* 0x000fe20000010000 */
[----:B------:R-:W-:Y:S01]  /*1600*/  @P0 PRMT R152, RZ, 0x5410, R6 ;  /* 0x00005410ff980816 */ /* 0x000fe20000000006 */
[----:B------:R-:W-:Y:S01]  /*1610*/  @P0 FADD.FTZ R202, R153, R202 ;  /* 0x000000ca99ca0221 */ /* 0x000fe20000010000 */
[----:B------:R-:W-:Y:S01]  /*1620*/  @P0 PRMT R2, RZ, 0x7610, R7 ;  /* 0x00007610ff020816 */ /* 0x000fe20000000007 */
[----:B------:R-:W-:Y:S01]  /*1630*/  FMUL.FTZ R201, R16, R201 ;  /* 0x000000c910c97220 */ /* 0x000fe20000410000 */
[----:B------:R-:W-:Y:S01]  /*1640*/  @P0 PRMT R153, RZ, 0x7610, R5 ;  /* 0x00007610ff990816 */ /* 0x000fe20000000005 */
[----:B------:R-:W-:-:S02]  /*1650*/  FMUL.FTZ R208, R17, R158 ;  /* 0x0000009e11d07220 */ /* 0x000fc40000410000 */
[----:B------:R-:W-:Y:S01]  /*1660*/  FMUL.FTZ R205, R19, R204 ;  /* 0x000000cc13cd7220 */ /* 0x000fe20000410000 */
[----:B------:R-:W-:Y:S01]  /*1670*/  SHF.L.U32 R204, R161, 0x4, RZ ;  /* 0x00000004a1cc7819 */ /* 0x000fe200000006ff */
[----:B------:R-:W-:Y:S01]  /*1680*/  FMUL.FTZ R206, R23, R154 ;  /* 0x0000009a17ce7220 */ /* 0x000fe20000410000 */
[----:B------:R-:W-:Y:S01]  /*1690*/  SHF.R.U32.HI R200, RZ, 0x1c, R161 ;  /* 0x0000001cffc87819 */ /* 0x000fe200000116a1 */
[----:B------:R-:W-:Y:S02]  /*16a0*/  @P0 FADD.FTZ R201, R152, R201 ;  /* 0x000000c998c90221 */ /* 0x000fe40000010000 */
[----:B------:R-:W-:Y:S02]  /*16b0*/  @P0 FADD.FTZ R208, R155, R208 ;  /* 0x000000d09bd00221 */ /* 0x000fe40000010000 */
[----:B------:R-:W-:Y:S01]  /*16c0*/  @P0 FADD.FTZ R205, R2, R205 ;  /* 0x000000cd02cd0221 */ /* 0x000fe20000010000 */
[----:B------:R-:W-:Y:S01]  /*16d0*/  IADD3 R2, P1, R204, c[0x0][0x188], RZ ;  /* 0x00006200cc027a10 */ /* 0x000fe20007f3e0ff */
[----:B------:R-:W-:Y:S01]  /*16e0*/  @P0 FADD.FTZ R206, R153, R206 ;  /* 0x000000ce99ce0221 */ /* 0x000fe20000010000 */
[----:B------:R-:W-:Y:S01]  /*16f0*/  F2FP.BF16.PACK_AB R154, R208, R201 ;  /* 0x000000c9d09a723e */ /* 0x000fe200000010ff */
[----:B------:R-:W-:Y:S01]  /*1700*/  IMAD.WIDE.U32 R156, R213, R160, c[0x0][0x170] ;  /* 0x00005c00d59c7625 */ /* 0x000fe200078e00a0 */
[----:B------:R-:W-:-:S02]  /*1710*/  IADD3.X R3, R200, c[0x0][0x18c], RZ, P1, !PT ;  /* 0x00006300c8037a10 */ /* 0x000fc40000ffe4ff */
[----:B------:R-:W-:Y:S02]  /*1720*/  F2FP.BF16.PACK_AB R155, R205, R202 ;  /* 0x000000cacd9b723e */ /* 0x000fe400000010ff */
[----:B------:R-:W-:Y:S02]  /*1730*/  F2FP.BF16.PACK_AB R153, R206, R203 ;  /* 0x000000cbce99723e */ /* 0x000fe400000010ff */
[----:B------:R-:W-:Y:S02]  /*1740*/  F2FP.BF16.PACK_AB R152, R210, R207 ;  /* 0x000000cfd298723e */ /* 0x000fe400000010ff */
[----:B------:R-:W-:-:S03]  /*1750*/  @P0 LEA R160, P1, R213, c[0x0][0x180], 0x4 ;  /* 0x00006000d5a00a11 */ /* 0x000fc600078220ff */
[----:B------:R0:W-:Y:S04]  /*1760*/  STG.E.128 [R2.64], R152 ;  /* 0x0000009802007986 */ /* 0x0001e8000c101d04 */
[----:B------:R-:W2:Y:S01]  /*1770*/  LDG.E.128 R156, [R156.64] ;  /* 0x000000049c9c7981 */ /* 0x000ea2000c1e1d00 */
[----:B------:R-:W-:-:S05]  /*1780*/  @P0 LEA.HI.X R161, R213, c[0x0][0x184], RZ, 0x4, P1 ;  /* 0x00006100d5a10a11 */ /* 0x000fca00008f24ff */
[----:B------:R1:W3:Y:S01]  /*1790*/  @P0 LDG.E.128 R4, [R160.64] ;  /* 0x00000004a0040981 */ /* 0x0002e2000c1e1d00 */
        /* <DEDUP_REMOVED lines=25> */
[----:B------:R-:W0:Y:S02]  /*1930*/  S2R R215, SR_TID.X ;  /* 0x0000000000d77919 */ /* 0x000e240000002100 */
[----:B0-----:R-:W-:Y:S02]  /*1940*/  LOP3.LUT R215, R215, 0x1f, RZ, 0xc0, !PT ;  /* 0x0000001fd7d77812 */ /* 0x001fe400078ec0ff */
[----:B--2---:R-:W-:-:S05]  /*1950*/  PRMT R2, RZ, 0x5410, R156 ;  /* 0x00005410ff027816 */ /* 0x004fca000000009c */
[----:B-1----:R-:W-:Y:S02]  /*1960*/  FMUL.FTZ R161, R2, R209 ;  /* 0x000000d102a17220 */ /* 0x002fe40000410000 */
[----:B------:R-:W-:Y:S01]  /*1970*/  FADD.FTZ R2, R155, R192 ;  /* 0x000000c09b027221 */ /* 0x000fe20000010000 */
[----:B------:R-:W-:Y:S01]  /*1980*/  PRMT R152, RZ, 0x5410, R157 ;  /* 0x00005410ff987816 */ /* 0x000fe2000000009d */
[----:B------:R-:W-:Y:S02]  /*1990*/  FMUL.FTZ R161, R12, R161 ;  /* 0x000000a10ca17220 */ /* 0x000fe40000410000 */
[----:B------:R-:W-:Y:S01]  /*19a0*/  FADD.FTZ R155, R2, R207 ;  /* 0x000000cf029b7221 */ /* 0x000fe20000010000 */
[----:B---3--:R-:W-:Y:S02]  /*19b0*/  @P0 PRMT R2, RZ, 0x5410, R4 ;  /* 0x00005410ff020816 */ /* 0x008fe40000000004 */
[----:B------:R-:W-:Y:S02]  /*19c0*/  PRMT R160, RZ, 0x5410, R158 ;  /* 0x00005410ffa07816 */ /* 0x000fe4000000009e */
[----:B------:R-:W-:-:S02]  /*19d0*/  PRMT R156, RZ, 0x7610, R156 ;  /* 0x00007610ff9c7816 */ /* 0x000fc4000000009c */
[----:B------:R-:W-:Y:S02]  /*19e0*/  PRMT R154, RZ, 0x7610, R157 ;  /* 0x00007610ff9a7816 */ /* 0x000fe4000000009d */
[----:B------:R-:W-:Y:S02]  /*19f0*/  PRMT R158, RZ, 0x7610, R158 ;  /* 0x00007610ff9e7816 */ /* 0x000fe4000000009e */
[--C-:B------:R-:W-:Y:S02]  /*1a00*/  PRMT R214, RZ, 0x7610, R159.reuse ;  /* 0x00007610ffd67816 */ /* 0x100fe4000000009f */
[----:B------:R-:W-:Y:S01]  /*1a10*/  PRMT R212, RZ, 0x5410, R159 ;  /* 0x00005410ffd47816 */ /* 0x000fe2000000009f */
[----:B------:R-:W-:Y:S02]  /*1a20*/  FMUL.FTZ R3, R152, R209 ;  /* 0x000000d198037220 */ /* 0x000fe40000410000 */
[----:B------:R-:W-:Y:S02]  /*1a30*/  @P0 FADD.FTZ R161, R2, R161 ;  /* 0x000000a102a10221 */ /* 0x000fe40000010000 */
[----:B------:R-:W-:-:S02]  /*1a40*/  FADD.FTZ R2, R155, R210 ;  /* 0x000000d29b027221 */ /* 0x000fc40000010000 */
[-C--:B------:R-:W-:Y:S02]  /*1a50*/  FMUL.FTZ R156, R156, R209.reuse ;  /* 0x000000d19c9c7220 */ /* 0x080fe40000410000 */
[-C--:B------:R-:W-:Y:S02]  /*1a60*/  FMUL.FTZ R214, R214, R209.reuse ;  /* 0x000000d1d6d67220 */ /* 0x080fe40000410000 */
[-C--:B------:R-:W-:Y:S02]  /*1a70*/  FMUL.FTZ R154, R154, R209.reuse ;  /* 0x000000d19a9a7220 */ /* 0x080fe40000410000 */
[-C--:B------:R-:W-:Y:S02]  /*1a80*/  FMUL.FTZ R153, R160, R209.reuse ;  /* 0x000000d1a0997220 */ /* 0x080fe40000410000 */
[-C--:B------:R-:W-:Y:S02]  /*1a90*/  FMUL.FTZ R158, R158, R209.reuse ;  /* 0x000000d19e9e7220 */ /* 0x080fe40000410000 */
[----:B------:R-:W-:-:S02]  /*1aa0*/  FMUL.FTZ R209, R212, R209 ;  /* 0x000000d1d4d17220 */ /* 0x000fc40000410000 */
[----:B------:R-:W-:Y:S02]  /*1ab0*/  FMUL.FTZ R212, R14, R3 ;  /* 0x000000030ed47220 */ /* 0x000fe40000410000 */
[----:B------:R-:W-:Y:S02]  /*1ac0*/  FADD.FTZ R3, R2, R203 ;  /* 0x000000cb02037221 */ /* 0x000fe40000010000 */
[----:B------:R-:W-:Y:S02]  /*1ad0*/  FMUL.FTZ R160, R8, R153 ;  /* 0x0000009908a07220 */ /* 0x000fe40000410000 */
[----:B------:R-:W-:Y:S01]  /*1ae0*/  FADD.FTZ R2, R3, R206 ;  /* 0x000000ce03027221 */ /* 0x000fe20000010000 */
[----:B------:R-:W-:Y:S01]  /*1af0*/  @P0 PRMT R3, RZ, 0x5410, R6 ;  /* 0x00005410ff030816 */ /* 0x000fe20000000006 */
[----:B------:R-:W-:-:S04]  /*1b00*/  FMUL.FTZ R211, R9, R158 ;  /* 0x0000009e09d37220 */ /* 0x000fc80000410000 */
[----:B------:R-:W-:Y:S02]  /*1b10*/  @P0 FADD.FTZ R160, R3, R160 ;  /* 0x000000a003a00221 */ /* 0x000fe40000010000 */
[----:B------:R-:W-:Y:S01]  /*1b20*/  FADD.FTZ R3, R2, R201 ;  /* 0x000000c902037221 */ /* 0x000fe20000010000 */
[----:B------:R-:W-:Y:S01]  /*1b30*/  @P0 PRMT R2, RZ, 0x7610, R6 ;  /* 0x00007610ff020816 */ /* 0x000fe20000000006 */
[----:B------:R-:W-:Y:S01]  /*1b40*/  FMUL.FTZ R159, R11, R214 ;  /* 0x000000d60b9f7220 */ /* 0x000fe20000410000 */
[----:B------:R-:W-:Y:S01]  /*1b50*/  @P0 PRMT R155, RZ, 0x7610, R4 ;  /* 0x00007610ff9b0816 */ /* 0x000fe20000000004 */
[----:B------:R-:W-:Y:S01]  /*1b60*/  FADD.FTZ R3, R3, R208 ;  /* 0x000000d003037221 */ /* 0x000fe20000010000 */
[----:B------:R-:W-:Y:S01]  /*1b70*/  @P0 PRMT R152, RZ, 0x7610, R7 ;  /* 0x00007610ff980816 */ /* 0x000fe20000000007 */
[----:B------:R-:W-:Y:S02]  /*1b80*/  FMUL.FTZ R214, R13, R156 ;  /* 0x0000009c0dd67220 */ /* 0x000fe40000410000 */
[----:B------:R-:W-:-:S02]  /*1b90*/  @P0 FADD.FTZ R211, R2, R211 ;  /* 0x000000d302d30221 */ /* 0x000fc40000010000 */
[----:B------:R-:W-:Y:S01]  /*1ba0*/  FADD.FTZ R2, R3, R202 ;  /* 0x000000ca03027221 */ /* 0x000fe20000010000 */
[----:B------:R-:W-:Y:S01]  /*1bb0*/  @P0 PRMT R153, RZ, 0x5410, R7 ;  /* 0x00005410ff990816 */ /* 0x000fe20000000007 */
[----:B------:R-:W-:Y:S02]  /*1bc0*/  FMUL.FTZ R158, R10, R209 ;  /* 0x000000d10a9e7220 */ /* 0x000fe40000410000 */
[----:B------:R-:W-:Y:S01]  /*1bd0*/  @P0 FADD.FTZ R214, R155, R214 ;  /* 0x000000d69bd60221 */ /* 0x000fe20000010000 */
[--C-:B------:R-:W-:Y:S01]  /*1be0*/  @P0 PRMT R155, RZ, 0x5410, R5.reuse ;  /* 0x00005410ff9b0816 */ /* 0x100fe20000000005 */
[----:B------:R-:W-:Y:S01]  /*1bf0*/  FMUL.FTZ R209, R15, R154 ;  /* 0x0000009a0fd17220 */ /* 0x000fe20000410000 */
[----:B------:R-:W-:Y:S01]  /*1c00*/  @P0 PRMT R154, RZ, 0x7610, R5 ;  /* 0x00007610ff9a0816 */ /* 0x000fe20000000005 */
[----:B------:R-:W-:Y:S01]  /*1c10*/  @P0 FADD.FTZ R159, R152, R159 ;  /* 0x0000009f989f0221 */ /* 0x000fe20000010000 */
[----:B------:R-:W-:Y:S01]  /*1c20*/  SHF.L.U32 R157, R213, 0x4, RZ ;  /* 0x00000004d59d7819 */ /* 0x000fe200000006ff */
[----:B------:R-:W-:-:S02]  /*1c30*/  FADD.FTZ R152, R2, R205 ;  /* 0x000000cd02987221 */ /* 0x000fc40000010000 */
[----:B------:R-:W-:Y:S01]  /*1c40*/  @P0 FADD.FTZ R158, R153, R158 ;  /* 0x0000009e999e0221 */ /* 0x000fe20000010000 */
[----:B------:R-:W-:Y:S01]  /*1c50*/  SHF.R.U32.HI R156, RZ, 0x1c, R213 ;  /* 0x0000001cff9c7819 */ /* 0x000fe200000116d5 */
[----:B------:R-:W-:Y:S01]  /*1c60*/  @P0 FADD.FTZ R212, R155, R212 ;  /* 0x000000d49bd40221 */ /* 0x000fe20000010000 */
[----:B------:R-:W-:Y:S01]  /*1c70*/  IADD3 R2, P1, R157, c[0x0][0x188], RZ ;  /* 0x000062009d027a10 */ /* 0x000fe20007f3e0ff */
[----:B------:R-:W-:Y:S02]  /*1c80*/  @P0 FADD.FTZ R209, R154, R209 ;  /* 0x000000d19ad10221 */ /* 0x000fe40000010000 */
[----:B------:R-:W-:Y:S01]  /*1c90*/  FADD.FTZ R153, R152, R161 ;  /* 0x000000a198997221 */ /* 0x000fe20000010000 */
[----:B------:R-:W-:Y:S02]  /*1ca0*/  IADD3.X R3, R156, c[0x0][0x18c], RZ, P1, !PT ;  /* 0x000063009c037a10 */ /* 0x000fe40000ffe4ff */
[----:B------:R-:W-:Y:S01]  /*1cb0*/  F2FP.BF16.PACK_AB R155, R159, R158 ;  /* 0x0000009e9f9b723e */ /* 0x000fe200000010ff */
[----:B------:R-:W-:Y:S01]  /*1cc0*/  FADD.FTZ R213, R153, R214 ;  /* 0x000000d699d57221 */ /* 0x000fe20000010000 */
[----:B------:R-:W-:-:S02]  /*1cd0*/  F2FP.BF16.PACK_AB R154, R211, R160 ;  /* 0x000000a0d39a723e */ /* 0x000fc400000010ff */
        /* <DEDUP_REMOVED lines=12> */
.L_x_9893:
        /* <DEDUP_REMOVED lines=116> */
.L_x_9894:
[----:B0-2---:R-:W-:Y:S01]  /*24e0*/  FADD.FTZ R213, R154, R155 ;  /* 0x0000009b9ad57221 */ /* 0x005fe20000010000 */
[----:B-1----:R-:W-:Y:S01]  /*24f0*/  HFMA2.MMA R155, -RZ, RZ, 0, 2.384185791015625e-07 ;  /* 0x00000004ff9b7435 */ /* 0x002fe200000001ff */
[----:B------:R-:W-:Y:S01]  /*2500*/  FMUL.FTZ R152, R215, R215 ;  /* 0x000000d7d7987220 */ /* 0x000fe20000410000 */
[----:B------:R-:W-:Y:S01]  /*2510*/  ISETP.NE.AND P0, PT, RZ, UR6, PT ;  /* 0x00000006ff007c0c */ /* 0x000fe2000bf05270 */
[----:B------:R-:W-:Y:S01]  /*2520*/  IMAD R216, R162, c[0x0][0x168], RZ ;  /* 0x00005a00a2d87a24 */ /* 0x000fe200078e02ff */
[----:B------:R-:W-:Y:S02]  /*2530*/  MOV R154, c[0x0][0x1e0] ;  /* 0x00007800009a7a02 */ /* 0x000fe40000000f00 */
[----:B------:R-:W-:Y:S02]  /*2540*/  FSEL R153, R152, RZ, P0 ;  /* 0x000000ff98997208 */ /* 0x000fe40000000000 */
[----:B------:R-:W-:Y:S01]  /*2550*/  SHF.R.S32.HI R219, RZ, 0x1f, R216 ;  /* 0x0000001fffdb7819 */ /* 0x000fe200000114d8 */
[----:B------:R-:W-:Y:S01]  /*2560*/  FFMA.FTZ R152, R213, R154, c[0x0][0x228] ;  /* 0x00008a00d5987623 */ /* 0x000fe2000001009a */
[----:B------:R-:W-:Y:S01]  /*2570*/  FSEL R213, R215, RZ, !P0 ;  /* 0x000000ffd7d57208 */ /* 0x000fe20004000000 */
[----:B------:R-:W-:Y:S01]  /*2580*/  @!P1 IMAD.WIDE R2, R162, R155, c[0x0][0x1a0] ;  /* 0x00006800a2029625 */ /* 0x000fe200078e029b */
[----:B------:R-:W-:-:S03]  /*2590*/  LEA.HI R154, R219, R216, RZ, 0x3 ;  /* 0x000000d8db9a7211 */ /* 0x000fc600078f18ff */
[----:B------:R-:W-:Y:S01]  /*25a0*/  FADD.FTZ R217, R152, R153 ;  /* 0x0000009998d97221 */ /* 0x000fe20000010000 */
[----:B------:R0:W-:Y:S01]  /*25b0*/  @!P1 STG.E [R2.64], R215 ;  /* 0x000000d702009986 */ /* 0x0001e2000c101904 */
[C---:B------:R-:W-:Y:S02]  /*25c0*/  FADD.FTZ R238, -R213.reuse, R158 ;  /* 0x0000009ed5ee7221 */ /* 0x040fe40000010100 */
[C---:B------:R-:W-:Y:S01]  /*25d0*/  FADD.FTZ R164, -R213.reuse, R164 ;  /* 0x000000a4d5a47221 */ /* 0x040fe20000010100 */
[----:B------:R-:W1:Y:S01]  /*25e0*/  S2R R158, SR_TID.X ;  /* 0x00000000009e7919 */ /* 0x000e620000002100 */
[C---:B------:R-:W-:Y:S02]  /*25f0*/  FADD.FTZ R171, -R213.reuse, R171 ;  /* 0x000000abd5ab7221 */ /* 0x040fe40000010100 */
[C---:B------:R-:W-:Y:S02]  /*2600*/  FADD.FTZ R240, -R213.reuse, R159 ;  /* 0x0000009fd5f07221 */ /* 0x040fe40000010100 */
[----:B------:R-:W-:Y:S01]  /*2610*/  @!P1 IMAD.WIDE R152, R162, R155, c[0x0][0x1a8] ;  /* 0x00006a00a2989625 */ /* 0x000fe200078e029b */
[----:B0-----:R-:W0:Y:S03]  /*2620*/  MUFU.RSQ R3, R217 ;  /* 0x000000d900037308 */ /* 0x001e260000001400 */
[----:B------:R-:W-:-:S02]  /*2630*/  FADD.FTZ R174, -R213, R174 ;  /* 0x000000aed5ae7221 */ /* 0x000fc40000010100 */
[C---:B------:R-:W-:Y:S02]  /*2640*/  FADD.FTZ R189, -R213.reuse, R189 ;  /* 0x000000bdd5bd7221 */ /* 0x040fe40000010100 */
[C---:B------:R-:W-:Y:S02]  /*2650*/  FADD.FTZ R183, -R213.reuse, R183 ;  /* 0x000000b7d5b77221 */ /* 0x040fe40000010100 */
[C---:B------:R-:W-:Y:S02]  /*2660*/  FADD.FTZ R170, -R213.reuse, R170 ;  /* 0x000000aad5aa7221 */ /* 0x040fe40000010100 */
[C---:B------:R-:W-:Y:S02]  /*2670*/  FADD.FTZ R185, -R213.reuse, R185 ;  /* 0x000000b9d5b97221 */ /* 0x040fe40000010100 */
[C---:B------:R-:W-:Y:S02]  /*2680*/  FADD.FTZ R172, -R213.reuse, R172 ;  /* 0x000000acd5ac7221 */ /* 0x040fe40000010100 */
[----:B------:R-:W-:-:S02]  /*2690*/  FADD.FTZ R0, -R213, R0 ;  /* 0x00000000d5007221 */ /* 0x000fc40000010100 */
[----:B------:R-:W-:Y:S01]  /*26a0*/  FADD.FTZ R181, -R213, R181 ;  /* 0x000000b5d5b57221 */ /* 0x000fe20000010100 */
[----:B0-----:R0:W-:Y:S01]  /*26b0*/  @!P1 STG.E [R152.64], R3 ;  /* 0x0000000398009986 */ /* 0x0011e2000c101904 */
[C---:B------:R-:W-:Y:S02]  /*26c0*/  FMUL.FTZ R159, R3.reuse, R164 ;  /* 0x000000a4039f7220 */ /* 0x040fe40000410000 */
        /* <DEDUP_REMOVED lines=51> */
[C---:B------:R-:W-:Y:S01]  /*2a00*/  FMUL.FTZ R181, R3.reuse, R168 ;  /* 0x000000a803b57220 */ /* 0x040fe20000410000 */
[----:B------:R-:W-:Y:S01]  /*2a10*/  F2FP.BF16.PACK_AB R168, R164, R159 ;  /* 0x0000009fa4a8723e */ /* 0x000fe200000010ff */
[C---:B------:R-:W-:Y:S01]  /*2a20*/  FMUL.FTZ R2, R3.reuse, R2 ;  /* 0x0000000203027220 */ /* 0x040fe20000410000 */
[----:B-1----:R-:W-:Y:S01]  /*2a30*/  LOP3.LUT R159, R158, 0x1f, RZ, 0xc0, !PT ;  /* 0x0000001f9e9f7812 */ /* 0x002fe200078ec0ff */
[----:B------:R-:W-:-:S02]  /*2a40*/  FMUL.FTZ R177, R3, R177 ;  /* 0x000000b103b17220 */ /* 0x000fc40000410000 */
[C---:B------:R-:W-:Y:S01]  /*2a50*/  FMUL.FTZ R184, R3.reuse, R184 ;  /* 0x000000b803b87220 */ /* 0x040fe20000410000 */
[----:B------:R-:W-:Y:S01]  /*2a60*/  LEA.HI.SX32 R158, R154, R159, 0x1d ;  /* 0x0000009f9a9e7211 */ /* 0x000fe200078feaff */
        /* <DEDUP_REMOVED lines=38> */
[----:B------:R-:W-:Y:S01]  /*2cd0*/  FFMA.FTZ R189, R94, R189, R142 ;  /* 0x000000bd5ebd7223 */ /* 0x000fe2000001008e */
[----:B------:R-:W-:Y:S01]  /*2ce0*/  IADD3 R160, P2, R179, c[0x0][0x208], RZ ;  /* 0x00008200b3a07a10 */ /* 0x000fe20007f5e0ff */
[----:B------:R-:W-:Y:S02]  /*2cf0*/  FFMA.FTZ R152, R95, R152, R143 ;  /* 0x000000985f987223 */ /* 0x000fe4000001008f */
[----:B------:R-:W-:Y:S01]  /*2d00*/  FFMA.FTZ R175, R90, R183, R138 ;  /* 0x000000b75aaf7223 */ /* 0x000fe2000001008a */
[----:B------:R-:W-:Y:S01]  /*2d10*/  F2FP.BF16.PACK_AB R183, R2, R181 ;  /* 0x000000b502b7723e */ /* 0x000fe200000010ff */
[----:B------:R-:W-:Y:S01]  /*2d20*/  FFMA.FTZ R182, R80, R173, R128 ;  /* 0x000000ad50b67223 */ /* 0x000fe20000010080 */
[----:B------:R-:W-:Y:S01]  /*2d30*/  F2FP.BF16.PACK_AB R173, R152, R189 ;  /* 0x000000bd98ad723e */ /* 0x000fe200000010ff */
[----:B------:R-:W-:Y:S01]  /*2d40*/  FFMA.FTZ R3, R81, R172, R129 ;  /* 0x000000ac51037223 */ /* 0x000fe20000010081 */
[----:B------:R-:W-:Y:S01]  /*2d50*/  LEA R2, P0, R158, c[0x0][0x208], 0x4 ;  /* 0x000082009e027a11 */ /* 0x000fe200078020ff */
[----:B------:R-:W-:Y:S01]  /*2d60*/  FFMA.FTZ R171, R98, R171, R146 ;  /* 0x000000ab62ab7223 */ /* 0x000fe20000010092 */
[----:B------:R-:W-:Y:S01]  /*2d70*/  IADD3 R152, P1, R167, c[0x0][0x208], RZ ;  /* 0x00008200a7987a10 */ /* 0x000fe20007f3e0ff */
[----:B------:R-:W-:Y:S01]  /*2d80*/  FFMA.FTZ R242, R99, R242, R147 ;  /* 0x000000f263f27223 */ /* 0x000fe20000010093 */
[----:B------:R-:W-:Y:S01]  /*2d90*/  F2FP.BF16.PACK_AB R182, R3, R182 ;  /* 0x000000b603b6723e */ /* 0x000fe200000010ff */
[----:B------:R-:W-:Y:S01]  /*2da0*/  FFMA.FTZ R177, R102, R177, R150 ;  /* 0x000000b166b17223 */ /* 0x000fe20000010096 */
[----:B------:R-:W-:Y:S01]  /*2db0*/  LEA.HI.X R3, R158, c[0x0][0x20c], RZ, 0x4, P0 ;  /* 0x000083009e037a11 */ /* 0x000fe200000f24ff */
[----:B------:R-:W-:Y:S01]  /*2dc0*/  FFMA.FTZ R184, R103, R184, R151 ;  /* 0x000000b867b87223 */ /* 0x000fe20000010097 */
[----:B------:R-:W-:Y:S01]  /*2dd0*/  F2FP.BF16.PACK_AB R171, R242, R171 ;  /* 0x000000abf2ab723e */ /* 0x000fe200000010ff */
[----:B------:R-:W-:Y:S01]  /*2de0*/  FFMA.FTZ R176, R91, R176, R139 ;  /* 0x000000b05bb07223 */ /* 0x000fe2000001008b */
[----:B------:R-:W-:Y:S01]  /*2df0*/  IADD3 R188, P0, R188, c[0x0][0x208], RZ ;  /* 0x00008200bcbc7a10 */ /* 0x000fe20007f1e0ff */
        /* <DEDUP_REMOVED lines=9> */
[----:B------:R-:W-:Y:S01]  /*2e90*/  IADD3.X R153, R166, c[0x0][0x20c], RZ, P1, !PT ;  /* 0x00008300a6997a10 */ /* 0x000fe20000ffe4ff */
[----:B------:R-:W-:Y:S01]  /*2ea0*/  FFMA.FTZ R181, R86, R185, R134 ;  /* 0x000000b956b57223 */ /* 0x000fe20000010086 */
[----:B------:R0:W-:Y:S01]  /*2eb0*/  STG.E.128 [R2.64], R168 ;  /* 0x000000a802007986 */ /* 0x0001e2000c101d04 */
[----:B------:R-:W-:Y:S01]  /*2ec0*/  FFMA.FTZ R187, R76, R187, R124 ;  /* 0x000000bb4cbb7223 */ /* 0x000fe2000001007c */
[----:B------:R-:W-:Y:S01]  /*2ed0*/  F2FP.BF16.PACK_AB R180, R161, R180 ;  /* 0x000000b4a1b4723e */ /* 0x000fe200000010ff */
[----:B------:R-:W-:Y:S01]  /*2ee0*/  FFMA.FTZ R220, R77, R220, R125 ;  /* 0x000000dc4ddc7223 */ /* 0x000fe2000001007d */
[----:B------:R-:W-:Y:S01]  /*2ef0*/  IADD3.X R161, R165, c[0x0][0x20c], RZ, P2, !PT ;  /* 0x00008300a5a17a10 */ /* 0x000fe200017fe4ff */
[----:B------:R1:W-:Y:S01]  /*2f00*/  STG.E.128 [R152.64], R172 ;  /* 0x000000ac98007986 */ /* 0x0003e2000c101d04 */
[----:B------:R-:W-:Y:S01]  /*2f10*/  FFMA.FTZ R191, R78, R191, R126 ;  /* 0x000000bf4ebf7223 */ /* 0x000fe2000001007e */
[----:B------:R-:W-:Y:S01]  /*2f20*/  IADD3 R204, P1, R204, c[0x0][0x208], RZ ;  /* 0x00008200cccc7a10 */ /* 0x000fe20007f3e0ff */
[----:B------:R-:W-:Y:S01]  /*2f30*/  FFMA.FTZ R197, R72, R197, R120 ;  /* 0x000000c548c57223 */ /* 0x000fe20000010078 */
[----:B------:R-:W-:Y:S01]  /*2f40*/  F2FP.BF16.PACK_AB R181, R154, R181 ;  /* 0x000000b59ab5723e */ /* 0x000fe200000010ff */
[----:B------:R-:W-:-:S02]  /*2f50*/  FFMA.FTZ R203, R74, R203, R122 ;  /* 0x000000cb4acb7223 */ /* 0x000fc4000001007a */
[----:B------:R-:W-:Y:S02]  /*2f60*/  FFMA.FTZ R192, R75, R192, R123 ;  /* 0x000000c04bc07223 */ /* 0x000fe4000001007b */
[----:B------:R-:W-:Y:S01]  /*2f70*/  FFMA.FTZ R218, R73, R218, R121 ;  /* 0x000000da49da7223 */ /* 0x000fe20000010079 */
[----:B------:R2:W-:Y:S01]  /*2f80*/  STG.E.128 [R160.64], R180 ;  /* 0x000000b4a0007986 */ /* 0x0005e2000c101d04 */
[----:B------:R-:W-:Y:S02]  /*2f90*/  FFMA.FTZ R196, R79, R196, R127 ;  /* 0x000000c44fc47223 */ /* 0x000fe4000001007f */
[----:B------:R-:W-:Y:S01]  /*2fa0*/  FFMA.FTZ R167, R66, R207, R114 ;  /* 0x000000cf42a77223 */ /* 0x000fe20000010072 */
[----:B0-----:R-:W-:Y:S01]  /*2fb0*/  IADD3 R2, P2, R157, c[0x0][0x208], RZ ;  /* 0x000082009d027a10 */ /* 0x001fe20007f5e0ff */
[----:B------:R-:W-:Y:S01]  /*2fc0*/  FFMA.FTZ R230, R67, R230, R115 ;  /* 0x000000e643e67223 */ /* 0x000fe20000010073 */
[----:B------:R-:W-:Y:S01]  /*2fd0*/  F2FP.BF16.PACK_AB R171, R192, R203 ;  /* 0x000000cbc0ab723e */ /* 0x000fe200000010ff */
        /* <DEDUP_REMOVED lines=10> */
[----:B-1----:R-:W-:Y:S01]  /*3080*/  FFMA.FTZ R153, R65, R208, R113 ;  /* 0x000000d041997223 */ /* 0x002fe20000010071 */
        /* <DEDUP_REMOVED lines=12> */
[----:B------:R-:W-:Y:S01]  /*3150*/  F2FP.BF16.PACK_AB R202, R236, R209 ;  /* 0x000000d1ecca723e */ /* 0x000fe200000010ff */
[----:B------:R-:W-:Y:S01]  /*3160*/  FFMA.FTZ R195, R60, R195, R108 ;  /* 0x000000c33cc37223 */ /* 0x000fe2000001006c */
[----:B------:R2:W-:Y:S01]  /*3170*/  STG.E.128 [R204.64], R164 ;  /* 0x000000a4cc007986 */ /* 0x0005e2000c101d04 */
[----:B------:R-:W-:Y:S01]  /*3180*/  FFMA.FTZ R232, R61, R232, R109 ;  /* 0x000000e83de87223 */ /* 0x000fe2000001006d */
[----:B------:R-:W-:Y:S01]  /*3190*/  F2FP.BF16.PACK_AB R201, R212, R201 ;  /* 0x000000c9d4c9723e */ /* 0x000fe200000010ff */
[----:B------:R-:W-:-:S03]  /*31a0*/  IMAD R162, R155, c[0x0][0x160], R162 ;  /* 0x000058009ba27a24 */ /* 0x000fc600078e02a2 */
[----:B------:R-:W-:Y:S02]  /*31b0*/  F2FP.BF16.PACK_AB R200, R232, R195 ;  /* 0x000000c3e8c8723e */ /* 0x000fe400000010ff */
[----:B------:R-:W-:-:S03]  /*31c0*/  ISETP.GE.AND P0, PT, R162, c[0x0][0x164], PT ;  /* 0x00005900a2007a0c */ /* 0x000fc60003f06270 */
[----:B------:R2:W-:Y:S10]  /*31d0*/  STG.E.128 [R2.64], R200 ;  /* 0x000000c802007986 */ /* 0x0005f4000c101d04 */
[----:B--2---:R-:W-:Y:S01]  /*31e0*/  @P0 CALL.REL.NOINC `(.L_x_9891) ;  /* 0x0000001000000944 */ /* 0x004fe20003c00000 */
[----:B------:R-:W-:Y:S05]  /*31f0*/  BRA `(.L_x_9892) ;  /* 0xffffd30000007947 */ /* 0x000fea000383ffff */
.L_x_9891:
[----:B------:R-:W-:Y:S05]  /*3200*/  EXIT ;  /* 0x000000000000794d */ /* 0x000fea0003800000 */
.L_x_9889:
[----:B0-----:R-:W-:Y:S02]  /*3210*/  MOV R155, R213 ;  /* 0x000000d5009b7202 */ /* 0x001fe40000000f00 */
[----:B------:R-:W-:-:S02]  /*3220*/  MOV R154, 0x1 ;  /* 0x00000001009a7802 */ /* 0x000fc40000000f00 */
[----:B------:R-:W-:Y:S02]  /*3230*/  MOV R152, 0x1f ;  /* 0x0000001f00987802 */ /* 0x000fe40000000f00 */
[----:B------:R-:W-:Y:S02]  /*3240*/  MOV R153, 0xffffffff ;  /* 0xffffffff00997802 */ /* 0x000fe40000000f00 */
[----:B------:R-:W-:Y:S02]  /*3250*/  MOV R2, 0x3270 ;  /* 0x0000327000027802 */ /* 0x000fe40000000f00 */
[----:B------:R-:W-:Y:S05]  /*3260*/  CALL.REL.NOINC `($__internal_37_$__cuda_sm70_shflsync_bfly_p) ;  /* 0x0000099000007944 */ /* 0x000fea0003c00000 */
[----:B-1----:R-:W-:Y:S01]  /*3270*/  MOV R2, R154 ;  /* 0x0000009a00027202 */ /* 0x002fe20000000f00 */
[----:B0-----:R-:W-:Y:S05]  /*3280*/  BRA `(.L_x_9893) ;  /* 0xffffeb1000007947 */ /* 0x001fea000383ffff */
.L_x_9890:
[----:B------:R-:W-:Y:S01]  /*3290*/  HFMA2.MMA R154, -RZ, RZ, 0, 1.1920928955078125e-07 ;  /* 0x00000002ff9a7435 */ /* 0x000fe200000001ff */
[----:B------:R-:W-:Y:S02]  /*32a0*/  MOV R152, 0x1f ;  /* 0x0000001f00987802 */ /* 0x000fe40000000f00 */
[----:B------:R-:W-:Y:S02]  /*32b0*/  MOV R153, 0xffffffff ;  /* 0xffffffff00997802 */ /* 0x000fe40000000f00 */
[----:B------:R-:W-:-:S02]  /*32c0*/  MOV R2, 0x32e0 ;  /* 0x000032e000027802 */ /* 0x000fc40000000f00 */
[----:B0-----:R-:W-:Y:S05]  /*32d0*/  CALL.REL.NOINC `($__internal_37_$__cuda_sm70_shflsync_bfly_p) ;  /* 0x0000092000007944 */ /* 0x001fea0003c00000 */
[----:B01----:R-:W-:Y:S01]  /*32e0*/  FADD.FTZ R155, R155, R154 ;  /* 0x0000009a9b9b7221 */ /* 0x003fe20000010000 */
[----:B------:R-:W-:Y:S01]  /*32f0*/  HFMA2.MMA R154, -RZ, RZ, 0, 2.384185791015625e-07 ;  /* 0x00000004ff9a7435 */ /* 0x000fe200000001ff */
[----:B------:R-:W-:-:S02]  /*3300*/  MOV R152, 0x1f ;  /* 0x0000001f00987802 */ /* 0x000fc40000000f00 */
[----:B------:R-:W-:Y:S02]  /*3310*/  MOV R153, 0xffffffff ;  /* 0xffffffff00997802 */ /* 0x000fe40000000f00 */
[----:B------:R-:W-:Y:S02]  /*3320*/  MOV R2, 0x3340 ;  /* 0x0000334000027802 */ /* 0x000fe40000000f00 */
[----:B------:R-:W-:Y:S05]  /*3330*/  CALL.REL.NOINC `($__internal_37_$__cuda_sm70_shflsync_bfly_p) ;  /* 0x000008c000007944 */ /* 0x000fea0003c00000 */
[----:B01----:R-:W-:Y:S01]  /*3340*/  FADD.FTZ R155, R155, R154 ;  /* 0x0000009a9b9b7221 */ /* 0x003fe20000010000 */
[----:B------:R-:W-:Y:S01]  /*3350*/  HFMA2.MMA R154, -RZ, RZ, 0, 4.76837158203125e-07 ;  /* 0x00000008ff9a7435 */ /* 0x000fe200000001ff */
[----:B------:R-:W-:Y:S02]  /*3360*/  MOV R152, 0x1f ;  /* 0x0000001f00987802 */ /* 0x000fe40000000f00 */
[----:B------:R-:W-:Y:S02]  /*3370*/  MOV R153, 0xffffffff ;  /* 0xffffffff00997802 */ /* 0x000fe40000000f00 */
[----:B------:R-:W-:Y:S02]  /*3380*/  MOV R2, 0x33a0 ;  /* 0x000033a000027802 */ /* 0x000fe40000000f00 */
[----:B------:R-:W-:Y:S05]  /*3390*/  CALL.REL.NOINC `($__internal_37_$__cuda_sm70_shflsync_bfly_p) ;  /* 0x0000086000007944 */ /* 0x000fea0003c00000 */
[----:B01----:R-:W-:Y:S01]  /*33a0*/  FADD.FTZ R155, R155, R154 ;  /* 0x0000009a9b9b7221 */ /* 0x003fe20000010000 */
[----:B------:R-:W-:Y:S01]  /*33b0*/  HFMA2.MMA R154, -RZ, RZ, 0, 9.5367431640625e-07 ;  /* 0x00000010ff9a7435 */ /* 0x000fe200000001ff */
[----:B------:R-:W-:-:S02]  /*33c0*/  MOV R152, 0x1f ;  /* 0x0000001f00987802 */ /* 0x000fc40000000f00 */
[----:B------:R-:W-:Y:S02]  /*33d0*/  MOV R153, 0xffffffff ;  /* 0xffffffff00997802 */ /* 0x000fe40000000f00 */
[----:B------:R-:W-:Y:S02]  /*33e0*/  MOV R2, 0x3400 ;  /* 0x0000340000027802 */ /* 0x000fe40000000f00 */
[----:B------:R-:W-:Y:S05]  /*33f0*/  CALL.REL.NOINC `($__internal_37_$__cuda_sm70_shflsync_bfly_p) ;  /* 0x0000080000007944 */ /* 0x000fea0003c00000 */
        /* <DEDUP_REMOVED lines=102> */
[----:B------:R-:W-:Y:S05]  /*3a60*/  CALL.REL.NOINC `($__internal_37_$__cuda_sm70_shflsync_bfly_p) ;  /* 0x0000019000007944 */ /* 0x000fea0003c00000 */
[----:B01----:R-:W-:Y:S01]  /*3a70*/  FADD.FTZ R155, R155, R154 ;  /* 0x0000009a9b9b7221 */ /* 0x003fe20000010000 */
[----:B------:R-:W-:Y:S01]  /*3a80*/  HFMA2.MMA R154, -RZ, RZ, 0, 1.1920928955078125e-07 ;  /* 0x00000002ff9a7435 */ /* 0x000fe200000001ff */
[----:B------:R-:W-:Y:S02]  /*3a90*/  MOV R152, 0x1f ;  /* 0x0000001f00987802 */ /* 0x000fe40000000f00 */
[----:B------:R-:W-:Y:S02]  /*3aa0*/  MOV R153, 0xffffffff ;  /* 0xffffffff00997802 */ /* 0x000fe40000000f00 */
[----:B------:R-:W-:Y:S02]  /*3ab0*/  MOV R2, 0x3ad0 ;  /* 0x00003ad000027802 */ /* 0x000fe40000000f00 */
[----:B------:R-:W-:Y:S05]  /*3ac0*/  CALL.REL.NOINC `($__internal_37_$__cuda_sm70_shflsync_bfly_p) ;  /* 0x0000013000007944 */ /* 0x000fea0003c00000 */
[----:B01----:R-:W-:Y:S01]  /*3ad0*/  FADD.FTZ R155, R155, R154 ;  /* 0x0000009a9b9b7221 */ /* 0x003fe20000010000 */
[----:B------:R-:W-:Y:S01]  /*3ae0*/  HFMA2.MMA R154, -RZ, RZ, 0, 2.384185791015625e-07 ;  /* 0x00000004ff9a7435 */ /* 0x000fe200000001ff */
[----:B------:R-:W-:Y:S02]  /*3af0*/  MOV R152, 0x1f ;  /* 0x0000001f00987802 */ /* 0x000fe40000000f00 */
[----:B------:R-:W-:-:S02]  /*3b00*/  MOV R153, 0xffffffff ;  /* 0xffffffff00997802 */ /* 0x000fc40000000f00 */
        /* <DEDUP_REMOVED lines=10> */
[----:B------:R-:W-:Y:S02]  /*3bb0*/  MOV R152, 0x1f ;  /* 0x0000001f00987802 */ /* 0x000fe40000000f00 */
[----:B------:R-:W-:-:S02]  /*3bc0*/  MOV R153, 0xffffffff ;  /* 0xffffffff00997802 */ /* 0x000fc40000000f00 */
[----:B------:R-:W-:Y:S02]  /*3bd0*/  MOV R2, 0x3bf0 ;  /* 0x00003bf000027802 */ /* 0x000fe40000000f00 */
[----:B------:R-:W-:Y:S05]  /*3be0*/  CALL.REL.NOINC `($__internal_37_$__cuda_sm70_shflsync_bfly_p) ;  /* 0x0000001000007944 */ /* 0x000fea0003c00000 */
[----:B01----:R-:W-:Y:S05]  /*3bf0*/  BRA `(.L_x_9894) ;  /* 0xffffe8e000007947 */ /* 0x003fea000383ffff */
        .weak           $__internal_37_$__cuda_sm70_shflsync_bfly_p
        .type           $__internal_37_$__cuda_sm70_shflsync_bfly_p,@function
        .size           $__internal_37_$__cuda_sm70_shflsync_bfly_p,(.L_x_43097 - $__internal_37_$__cuda_sm70_shflsync_bfly_p)
$__internal_37_$__cuda_sm70_shflsync_bfly_p:
[----:B------:R-:W-:Y:S01]  /*3c00*/  HFMA2.MMA R3, -RZ, RZ, 0, 0 ;  /* 0x00000000ff037435 */ /* 0x000fe200000001ff */
[----:B------:R-:W-:Y:S04]  /*3c10*/  WARPSYNC R153 ;  /* 0x0000009900007348 */ /* 0x000fe80003800000 */
[----:B------:R0:W1:Y:S01]  /*3c20*/  SHFL.BFLY PT, R154, R155, R154, R152 ;  /* 0x0c00009a9b9a7389 */ /* 0x00006200000e0098 */
[----:B------:R-:W-:Y:S05]  /*3c30*/  RET.REL.NODEC R2 `(_ZN10layer_norm13ln_fwd_kernelINS_13Kernel_traitsIf13__nv_bfloat16S2_S2_fjLj1536ELj1ELj4ELj1ELj16ENS_18Kernel_traits_baseILj1536EfS2_S2_S2_fjLj128EEEEELb0ELb1ELb0ELb1EEEvNS_9FwdParamsE) ;  /* 0xffffc3c002007950 */ /* 0x000fea0003c3ffff */
.L_x_9895:
        /* <DEDUP_REMOVED lines=12> */
.L_x_43097:


//--------------------- .text._ZN10layer_norm13ln_fwd_kernelINS_13Kernel_traitsIf13__nv_bfloat16S2_S2_fjLj1536ELj1ELj4ELj1ELj16ENS_18Kernel_traits_baseILj1536EfS2_S2_S2_fjLj128EEEEELb0ELb1ELb1ELb0EEEvNS_9FwdParamsE --------------------------
	.section	.text._ZN10layer_norm13ln_fwd_kernelINS_13Kernel_traitsIf13__nv_bfloat16S2_S2_fjLj1536ELj1ELj4ELj1ELj16ENS_18Kernel_traits_baseILj1536EfS2_S2_S2_fjLj128EEEEELb0ELb1ELb1ELb0EEEvNS_9FwdParamsE,"ax",@progbits
	.sectioninfo	@"SHI_REGISTERS=223"
	.align	128
        .global         _ZN10layer_norm13ln_fwd_kernelINS_13Kernel_traitsIf13__nv_bfloat16S2_S2_fjLj1536ELj1ELj4ELj1ELj16ENS_18Kernel_traits_baseILj1536EfS2_S2_S2_fjLj128EEEEELb0ELb1ELb1ELb0EEEvNS_9FwdParamsE
        .type           _ZN10layer_norm13ln_fwd_kernelINS_13Kernel_traitsIf13__nv_bfloat16S2_S2_fjLj1536ELj1ELj4ELj1ELj16ENS_18Kernel_traits_baseILj1536EfS2_S2_S2_fjLj128EEEEELb0ELb1ELb1ELb0EEEvNS_9FwdParamsE,@function
        .size           _ZN10layer_norm13ln_fwd_kernelINS_13Kernel_traitsIf13__nv_bfloat16S2_S2_fjLj1536ELj1ELj4ELj1ELj16ENS_18Kernel_traits_baseILj1536EfS2_S2_S2_fjLj128EEEEELb0ELb1ELb1ELb0EEEvNS_9FwdParamsE,(.L_x_43098 - _ZN10layer_norm13ln_fwd_kernelINS_13Kernel_traitsIf13__nv_bfloat16S2_S2_fjLj1536ELj1ELj4ELj1ELj16ENS_18Kernel_traits_baseILj1536EfS2_S2_S2_fjLj128EEEEELb0ELb1ELb1ELb0EEEvNS_9FwdParamsE)
        .other          _ZN10layer_norm13ln_fwd_kernelINS_13Kernel_traitsIf13__nv_bfloat16S2_S2_fjLj1536ELj1ELj4ELj1ELj16ENS_18Kernel_traits_baseILj1536EfS2_S2_S2_fjLj128EEEEELb0ELb1ELb1ELb0EEEvNS_9FwdParamsE,@"STO_CUDA_ENTRY STV_DEFAULT"
_ZN10layer_norm13ln_fwd_kernelINS_13Kernel_traitsIf13__nv_bfloat16S2_S2_fjLj1536ELj1ELj4ELj1ELj16ENS_18Kernel_traits_baseILj1536EfS2_S2_S2_fjLj128EEEEELb0ELb1ELb1ELb0EEEvNS_9FwdParamsE:
.text._ZN10layer_norm13ln_fwd_kernelINS_13Kernel_traitsIf13__nv_bfloat16S2_S2_fjLj1536ELj1ELj4ELj1ELj16ENS_18Kernel_traits_baseILj1536EfS2_S2_S2_fjLj128EEEEELb0ELb1ELb1ELb0EEEvNS_9FwdParamsE:
        /* <DEDUP_REMOVED lines=37> */
[----:B------:R0:W5:Y:S04]  /*0250*/  LDG.E.128 R40, [R6.64+0x10] ;  /* 0x0000100406287981 */ /* 0x000168000c1e1d00 */
[----:B------:R0:W5:Y:S01]  /*0260*/  LDG.E.128 R44, [R6.64] ;  /* 0x00000004062c7981 */ /* 0x000162000c1e1d00 */
[----:B------:R-:W-:-:S03]  /*0270*/  LOP3.LUT R8, R8, 0x20, RZ, 0xfc, !PT ;  /* 0x0000002008087812 */ /* 0x000fc600078efcff */
.L_x_9897:
[----:B-1----:R-:W-:Y:S05]  /*0280*/  BSYNC B0 ;  /* 0x0000000000007941 */ /* 0x002fea0003800000 */
.L_x_9896:
        /* <DEDUP_REMOVED lines=18> */
[----:B------:R0:W5:Y:S04]  /*03b0*/  LDG.E.128 R64, [R4.64+0x10] ;  /* 0x0000100404407981 */ /* 0x000168000c1e1d00 */
[----:B------:R0:W5:Y:S01]  /*03c0*/  LDG.E.128 R68, [R4.64] ;  /* 0x0000000404447981 */ /* 0x000162000c1e1d00 */
[----:B------:R-:W-:-:S03]  /*03d0*/  IADD3 R8, R8, 0x20, RZ ;  /* 0x0000002008087810 */ /* 0x000fc60007ffe0ff */
.L_x_9899:
[----:B------:R-:W-:Y:S05]  /*03e0*/  BSYNC B0 ;  /* 0x0000000000007941 */ /* 0x000fea0003800000 */
.L_x_9898:
        /* <DEDUP_REMOVED lines=21> */
.L_x_9901:
[----:B------:R-:W-:Y:S05]  /*0540*/  BSYNC B0 ;  /* 0x0000000000007941 */ /* 0x000fea0003800000 */
.L_x_9900:
        /* <DEDUP_REMOVED lines=21> */
.L_x_9903:
[----:B------:R-:W-:Y:S05]  /*06a0*/  BSYNC B0 ;  /* 0x0000000000007941 */ /* 0x000fea0003800000 */
.L_x_9902:
        /* <DEDUP_REMOVED lines=21> */
.L_x_9905:
[----:B------:R-:W-:Y:S05]  /*0800*/  BSYNC B0 ;  /* 0x0000000000007941 */ /* 0x000fea0003800000 */
.L_x_9904:
[----:B------:R-:W-:Y:S01]  /*0810*/  ISETP.GE.U32.AND P1, PT, R0, 0xc0, PT ;  /* 0x000000c00000780c */ /* 0x000fe20003f26070 */
[----:B------:R-:W-:Y:S01]  /*0820*/  BSSY B0, `(.L_x_9906) ;  /* 0x0000016000007945 */ /* 0x000fe20003800000 */
[----:B0-----:R-:W-:-:S04]  /*0830*/  SHF.R.U32.HI R2, RZ, 0x5, R9 ;  /* 0x00000005ff027819 */ /* 0x001fc80000011609 */
        /* <DEDUP_REMOVED lines=18> */
[----:B------:R0:W5:Y:S04]  /*0960*/  LDG.E.128 R160, [R6.64+0x10] ;  /* 0x0000100406a07981 */ /* 0x000168000c1e1d00 */
[----:B------:R0:W5:Y:S02]  /*0970*/  LDG.E.128 R164, [R6.64] ;  /* 0x0000000406a47981 */ /* 0x000164000c1e1d00 */
.L_x_9907:
[----:B------:R-:W-:Y:S05]  /*0980*/  BSYNC B0 ;  /* 0x0000000000007941 */ /* 0x000fea0003800000 */
.L_x_9906:
[----:B------:R-:W-:-:S13]  /*0990*/  ISETP.GE.AND P2, PT, R9, c[0x0][0x164], PT ;  /* 0x0000590009007a0c */ /* 0x000fda0003f46270 */
[----:B------:R-:W-:Y:S05]  /*09a0*/  @P2 EXIT ;  /* 0x000000000000294d */ /* 0x000fea0003800000 */
[----:B0-----:R-:W-:Y:S01]  /*09b0*/  MOV R2, R9 ;  /* 0x0000000900027202 */ /* 0x001fe20000000f00 */
[----:B------:R-:W-:Y:S02]  /*09c0*/  ULDC.U8 UR6, c[0x0][0x1f0] ;  /* 0x00007c0000067ab9 */ /* 0x000fe40000000000 */
.L_x_10079:
[----:B------:R-:W-:-:S10]  /*09d0*/  HFMA2.MMA R177, -RZ, RZ, 0, 2.384185791015625e-07 ;  /* 0x00000004ffb17435 */ /* 0x000fd400000001ff */
[----:B------:R-:W-:-:S05]  /*09e0*/  IMAD.WIDE R178, R2, R177, c[0x0][0x1d0] ;  /* 0x0000740002b27625 */ /* 0x000fca00078e02b1 */
[----:B------:R0:W2:Y:S01]  /*09f0*/  LDG.E R213, [R178.64] ;  /* 0x00000004b2d57981 */ /* 0x0000a2000c1e1900 */
[----:B------:R-:W-:-:S05]  /*0a00*/  IMAD.WIDE R176, R2, R177, c[0x0][0x1d8] ;  /* 0x0000760002b07625 */ /* 0x000fca00078e02b1 */
[----:B-----5:R1:W5:Y:S01]  /*0a10*/  LDG.E R209, [R176.64] ;  /* 0x00000004b0d17981 */ /* 0x020362000c1e1900 */
        /* <DEDUP_REMOVED lines=31> */
.L_x_9911:
[----:B0----5:R-:W-:Y:S02]  /*0c10*/  PRMT R3, RZ, 0x5410, R168 ;  /* 0x00005410ff037816 */ /* 0x021fe400000000a8 */
[----:B------:R-:W-:-:S03]  /*0c20*/  @P3 PRMT R4, RZ, 0x5410, R172 ;  /* 0x00005410ff043816 */ /* 0x000fc600000000ac */
[----:B------:R-:W-:-:S04]  /*0c30*/  FMUL.FTZ R3, R3, c[0x0][0x1ec] ;  /* 0x00007b0003037a20 */ /* 0x000fc80000410000 */
[----:B------:R-:W-:-:S04]  /*0c40*/  FMUL.FTZ R3, R44, R3 ;  /* 0x000000032c037220 */ /* 0x000fc80000410000 */
[----:B------:R-:W-:Y:S02]  /*0c50*/  @P3 FADD.FTZ R3, R4, R3 ;  /* 0x0000000304033221 */ /* 0x000fe40000010000 */
.L_x_9912:
[----:B------:R-:W-:Y:S05]  /*0c60*/  BSYNC B1 ;  /* 0x0000000000017941 */ /* 0x000fea0003800000 */
.L_x_9910:
[----:B------:R-:W-:Y:S01]  /*0c70*/  BSSY B1, `(.L_x_9913) ;  /* 0x000000b000017945 */ /* 0x000fe20003800000 */
[----:B------:R-:W-:Y:S05]  /*0c80*/  @P4 BRA `(.L_x_9914) ;  /* 0x0000004000004947 */ /* 0x000fea0003800000 */
[----:B------:R-:W-:Y:S01]  /*0c90*/  MOV R4, RZ ;  /* 0x000000ff00047202 */ /* 0x000fe20000000f00 */
[----:B------:R-:W-:Y:S05]  /*0ca0*/  @!P3 BRA `(.L_x_9915) ;  /* 0x000000700000b947 */ /* 0x000fea0003800000 */
[----:B-----5:R-:W-:Y:S01]  /*0cb0*/  PRMT R4, RZ, 0x7610, R172 ;  /* 0x00007610ff047816 */ /* 0x020fe200000000ac */
[----:B------:R-:W-:Y:S05]  /*0cc0*/  BRA `(.L_x_9915) ;  /* 0x0000005000007947 */ /* 0x000fea0003800000 */
.L_x_9914:
[----:B-----5:R-:W-:Y:S02]  /*0cd0*/  PRMT R4, RZ, 0x7610, R168 ;  /* 0x00007610ff047816 */ /* 0x020fe400000000a8 */
[----:B------:R-:W-:-:S03]  /*0ce0*/  @P3 PRMT R5, RZ, 0x7610, R172 ;  /* 0x00007610ff053816 */ /* 0x000fc600000000ac */
[----:B------:R-:W-:-:S04]  /*0cf0*/  FMUL.FTZ R4, R4, c[0x0][0x1ec] ;  /* 0x00007b0004047a20 */ /* 0x000fc80000410000 */
[----:B------:R-:W-:-:S04]  /*0d00*/  FMUL.FTZ R4, R45, R4 ;  /* 0x000000042d047220 */ /* 0x000fc80000410000 */
[----:B------:R-:W-:Y:S02]  /*0d10*/  @P3 FADD.FTZ R4, R5, R4 ;  /* 0x0000000405043221 */ /* 0x000fe40000010000 */
.L_x_9915:
[----:B------:R-:W-:Y:S05]  /*0d20*/  BSYNC B1 ;  /* 0x0000000000017941 */ /* 0x000fea0003800000 */
.L_x_9913:
[----:B------:R-:W-:Y:S01]  /*0d30*/  BSSY B1, `(.L_x_9916) ;  /* 0x000000b000017945 */ /* 0x000fe20003800000 */
[----:B------:R-:W-:Y:S05]  /*0d40*/  @P4 BRA `(.L_x_9917) ;  /* 0x0000004000004947 */ /* 0x000fea0003800000 */
[----:B------:R-:W-:Y:S01]  /*0d50*/  HFMA2.MMA R5, -RZ, RZ, 0, 0 ;  /* 0x00000000ff057435 */ /* 0x000fe200000001ff */
[----:B------:R-:W-:Y:S05]  /*0d60*/  @!P3 BRA `(.L_x_9918) ;  /* 0x000000700000b947 */ /* 0x000fea0003800000 */
[----:B-----5:R-:W-:Y:S01]  /*0d70*/  PRMT R5, RZ, 0x5410, R173 ;  /* 0x00005410ff057816 */ /* 0x020fe200000000ad */
[----:B------:R-:W-:Y:S05]  /*0d80*/  BRA `(.L_x_9918) ;  /* 0x0000005000007947 */ /* 0x000fea0003800000 */
.L_x_9917:
[----:B-----5:R-:W-:Y:S02]  /*0d90*/  PRMT R5, RZ, 0x5410, R169 ;  /* 0x00005410ff057816 */ /* 0x020fe400000000a9 */
[----:B------:R-:W-:-:S03]  /*0da0*/  @P3 PRMT R6, RZ, 0x5410, R173 ;  /* 0x00005410ff063816 */ /* 0x000fc600000000ad */
[----:B------:R-:W-:-:S04]  /*0db0*/  FMUL.FTZ R5, R5, c[0x0][0x1ec] ;  /* 0x00007b0005057a20 */ /* 0x000fc80000410000 */
[----:B------:R-:W-:-:S04]  /*0dc0*/  FMUL.FTZ R5, R46, R5 ;  /* 0x000000052e057220 */ /* 0x000fc80000410000 */
[----:B------:R-:W-:Y:S02]  /*0dd0*/  @P3 FADD.FTZ R5, R6, R5 ;  /* 0x0000000506053221 */ /* 0x000fe40000010000 */
.L_x_9918:
[----:B------:R-:W-:Y:S05]  /*0de0*/  BSYNC B1 ;  /* 0x0000000000017941 */ /* 0x000fea0003800000 */
.L_x_9916:
[----:B------:R-:W-:Y:S01]  /*0df0*/  BSSY B1, `(.L_x_9919) ;  /* 0x000000b000017945 */ /* 0x000fe20003800000 */
[----:B------:R-:W-:Y:S05]  /*0e00*/  @P4 BRA `(.L_x_9920) ;  /* 0x0000004000004947 */ /* 0x000fea0003800000 */
[----:B------:R-:W-:Y:S01]  /*0e10*/  MOV R6, RZ ;  /* 0x000000ff00067202 */ /* 0x000fe20000000f00 */
[----:B------:R-:W-:Y:S05]  /*0e20*/  @!P3 BRA `(.L_x_9921) ;  /* 0x000000700000b947 */ /* 0x000fea0003800000 */
[----:B-----5:R-:W-:Y:S01]  /*0e30*/  PRMT R6, RZ, 0x7610, R173 ;  /* 0x00007610ff067816 */ /* 0x020fe200000000ad */
[----:B------:R-:W-:Y:S05]  /*0e40*/  BRA `(.L_x_9921) ;  /* 0x0000005000007947 */ /* 0x000fea0003800000 */
.L_x_9920:
[----:B-----5:R-:W-:Y:S02]  /*0e50*/  PRMT R6, RZ, 0x7610, R169 ;  /* 0x00007610ff067816 */ /* 0x020fe400000000a9 */
[----:B------:R-:W-:-:S03]  /*0e60*/  @P3 PRMT R7, RZ, 0x7610, R173 ;  /* 0x00007610ff073816 */ /* 0x000fc600000000ad */
[----:B------:R-:W-:-:S04]  /*0e70*/  FMUL.FTZ R6, R6, c[0x0][0x1ec] ;  /* 0x00007b0006067a20 */ /* 0x000fc80000410000 */
[----:B------:R-:W-:-:S04]  /*0e80*/  FMUL.FTZ R6, R47, R6 ;  /* 0x000000062f067220 */ /* 0x000fc80000410000 */
[----:B------:R-:W-:Y:S02]  /*0e90*/  @P3 FADD.FTZ R6, R7, R6 ;  /* 0x0000000607063221 */ /* 0x000fe40000010000 */
.L_x_9921:
[----:B------:R-:W-:Y:S05]  /*0ea0*/  BSYNC B1 ;  /* 0x0000000000017941 */ /* 0x000fea0003800000 */
.L_x_9919:
[----:B------:R-:W-:Y:S01]  /*0eb0*/  BSSY B1, `(.L_x_9922) ;  /* 0x000000b000017945 */ /* 0x000fe20003800000 */
[----:B------:R-:W-:Y:S05]  /*0ec0*/  @P4 BRA `(.L_x_9923) ;  /* 0x0000004000004947 */ /* 0x000fea0003800000 */
[----:B------:R-:W-:Y:S01]  /*0ed0*/  HFMA2.MMA R7, -RZ, RZ, 0, 0 ;  /* 0x00000000ff077435 */ /* 0x000fe200000001ff */
[----:B------:R-:W-:Y:S05]  /*0ee0*/  @!P3 BRA `(.L_x_9924) ;  /* 0x000000700000b947 */ /* 0x000fea0003800000 */
[----:B-----5:R-:W-:Y:S01]  /*0ef0*/  PRMT R7, RZ, 0x5410, R174 ;  /* 0x00005410ff077816 */ /* 0x020fe200000000ae */
[----:B------:R-:W-:Y:S05]  /*0f00*/  BRA `(.L_x_9924) ;  /* 0x0000005000007947 */ /* 0x000fea0003800000 */
.L_x_9923:
[----:B-----5:R-:W-:Y:S02]  /*0f10*/  PRMT R7, RZ, 0x5410, R170 ;  /* 0x00005410ff077816 */ /* 0x020fe400000000aa */
[----:B------:R-:W-:-:S03]  /*0f20*/  @P3 PRMT R8, RZ, 0x5410, R174 ;  /* 0x00005410ff083816 */ /* 0x000fc600000000ae */
[----:B------:R-:W-:-:S04]  /*0f30*/  FMUL.FTZ R7, R7, c[0x0][0x1ec] ;  /* 0x00007b0007077a20 */ /* 0x000fc80000410000 */
[----:B------:R-:W-:-:S04]  /*0f40*/  FMUL.FTZ R7, R40, R7 ;  /* 0x0000000728077220 */ /* 0x000fc80000410000 */
[----:B------:R-:W-:Y:S02]  /*0f50*/  @P3 FADD.FTZ R7, R8, R7 ;  /* 0x0000000708073221 */ /* 0x000fe40000010000 */
.L_x_9924:
[----:B------:R-:W-:Y:S05]  /*0f60*/  BSYNC B1 ;  /* 0x0000000000017941 */ /* 0x000fea0003800000 */
.L_x_9922:
[----:B------:R-:W-:Y:S01]  /*0f70*/  BSSY B1, `(.L_x_9925) ;  /* 0x000000b000017945 */ /* 0x000fe20003800000 */
[----:B------:R-:W-:Y:S05]  /*0f80*/  @P4 BRA `(.L_x_9926) ;  /* 0x0000004000004947 */ /* 0x000fea0003800000 */
[----:B------:R-:W-:Y:S01]  /*0f90*/  MOV R8, RZ ;  /* 0x000000ff00087202 */ /* 0x000fe20000000f00 */
[----:B------:R-:W-:Y:S05]  /*0fa0*/  @!P3 BRA `(.L_x_9927) ;  /* 0x000000700000b947 */ /* 0x000fea0003800000 */
[----:B-----5:R-:W-:Y:S01]  /*0fb0*/  PRMT R8, RZ, 0x7610, R174 ;  /* 0x00007610ff087816 */ /* 0x020fe200000000ae */
[----:B------:R-:W-:Y:S05]  /*0fc0*/  BRA `(.L_x_9927) ;  /* 0x0000005000007947 */ /* 0x000fea0003800000 */
.L_x_9926:
[----:B-----5:R-:W-:Y:S02]  /*0fd0*/  PRMT R8, RZ, 0x7610, R170 ;  /* 0x00007610ff087816 */ /* 0x020fe400000000aa */
[----:B------:R-:W-:-:S03]  /*0fe0*/  @P3 PRMT R9, RZ, 0x7610, R174 ;  /* 0x00007610ff093816 */ /* 0x000fc600000000ae */
[----:B------:R-:W-:-:S04]  /*0ff0*/  FMUL.FTZ R8, R8, c[0x0][0x1ec] ;  /* 0x00007b0008087a20 */ /* 0x000fc80000410000 */
[----:B------:R-:W-:-:S04]  /*1000*/  FMUL.FTZ R8, R41, R8 ;  /* 0x0000000829087220 */ /* 0x000fc80000410000 */
[----:B------:R-:W-:Y:S02]  /*1010*/  @P3 FADD.FTZ R8, R9, R8 ;  /* 0x0000000809083221 */ /* 0x000fe40000010000 */
.L_x_9927:
[----:B------:R-:W-:Y:S05]  /*1020*/  BSYNC B1 ;  /* 0x0000000000017941 */ /* 0x000fea0003800000 */
.L_x_9925:
[----:B------:R-:W-:Y:S01]  /*1030*/  BSSY B1, `(.L_x_9928) ;  /* 0x000000b000017945 */ /* 0x000fe20003800000 */
[----:B------:R-:W-:Y:S05]  /*1040*/  @P4 BRA `(.L_x_9929) ;  /* 0x0000004000004947 */ /* 0x000fea0003800000 */
[----:B------:R-:W-:Y:S01]  /*1050*/  HFMA2.MMA R9, -RZ, RZ, 0, 0 ;  /* 0x00000000ff097435 */ /* 0x000fe200000001ff */
[----:B------:R-:W-:Y:S05]  /*1060*/  @!P3 BRA `(.L_x_9930) ;  /* 0x000000700000b947 */ /* 0x000fea0003800000 */
[----:B-----5:R-:W-:Y:S01]  /*1070*/  PRMT R9, RZ, 0x5410, R175 ;  /* 0x00005410ff097816 */ /* 0x020fe200000000af */
[----:B------:R-:W-:Y:S05]  /*1080*/  BRA `(.L_x_9930) ;  /* 0x0000005000007947 */ /* 0x000fea0003800000 */
.L_x_9929:
[----:B-----5:R-:W-:Y:S02]  /*1090*/  PRMT R9, RZ, 0x5410, R171 ;  /* 0x00005410ff097816 */ /* 0x020fe400000000ab */
[----:B------:R-:W-:-:S03]  /*10a0*/  @P3 PRMT R10, RZ, 0x5410, R175 ;  /* 0x00005410ff0a3816 */ /* 0x000fc600000000af */
[----:B------:R-:W-:-:S04]  /*10b0*/  FMUL.FTZ R9, R9, c[0x0][0x1ec] ;  /* 0x00007b0009097a20 */ /* 0x000fc80000410000 */
[----:B------:R-:W-:-:S04]  /*10c0*/  FMUL.FTZ R9, R42, R9 ;  /* 0x000000092a097220 */ /* 0x000fc80000410000 */
[----:B------:R-:W-:Y:S02]  /*10d0*/  @P3 FADD.FTZ R9, R10, R9 ;  /* 0x000000090a093221 */ /* 0x000fe40000010000 */
.L_x_9930:
[----:B------:R-:W-:Y:S05]  /*10e0*/  BSYNC B1 ;  /* 0x0000000000017941 */ /* 0x000fea0003800000 */
.L_x_9928:
[----:B------:R-:W-:Y:S01]  /*10f0*/  BSSY B1, `(.L_x_9931) ;  /* 0x000000b000017945 */ /* 0x000fe20003800000 */
[----:B------:R-:W-:Y:S05]  /*1100*/  @P4 BRA `(.L_x_9932) ;  /* 0x0000004000004947 */ /* 0x000fea0003800000 */
[----:B------:R-:W-:Y:S01]  /*1110*/  MOV R10, RZ ;  /* 0x000000ff000a7202 */ /* 0x000fe20000000f00 */
[----:B------:R-:W-:Y:S05]  /*1120*/  @!P3 BRA `(.L_x_9933) ;  /* 0x000000700000b947 */ /* 0x000fea0003800000 */
[----:B-----5:R-:W-:Y:S01]  /*1130*/  PRMT R10, RZ, 0x7610, R175 ;  /* 0x00007610ff0a7816 */ /* 0x020fe200000000af */
[----:B------:R-:W-:Y:S05]  /*1140*/  BRA `(.L_x_9933) ;  /* 0x0000005000007947 */ /* 0x000fea0003800000 */
.L_x_9932:
[----:B-----5:R-:W-:Y:S02]  /*1150*/  PRMT R10, RZ, 0x7610, R171 ;  /* 0x00007610ff0a7816 */ /* 0x020fe400000000ab */
[----:B------:R-:W-:-:S03]  /*1160*/  @P3 PRMT R177, RZ, 0x7610, R175 ;  /* 0x00007610ffb13816 */ /* 0x000fc600000000af */
[----:B------:R-:W-:-:S04]  /*1170*/  FMUL.FTZ R10, R10, c[0x0][0x1ec] ;  /* 0x00007b000a0a7a20 */ /* 0x000fc80000410000 */
[----:B------:R-:W-:-:S04]  /*1180*/  FMUL.FTZ R10, R43, R10 ;  /* 0x0000000a2b0a7220 */ /* 0x000fc80000410000 */
[----:B------:R-:W-:Y:S02]  /*1190*/  @P3 FADD.FTZ R10, R177, R10 ;  /* 0x0000000ab10a3221 */ /* 0x000fe40000010000 */
.L_x_9933:
[----:B------:R-:W-:Y:S05]  /*11a0*/  BSYNC B1 ;  /* 0x0000000000017941 */ /* 0x000fea0003800000 */
.L_x_9931:
        /* <DEDUP_REMOVED lines=9> */
.L_x_9909:
[----:B-1----:R-:W-:Y:S05]  /*1240*/  BSYNC B0 ;  /* 0x0000000000007941 */ /* 0x002fea0003800000 */
.L_x_9908:
        /* <DEDUP_REMOVED lines=18> */
.L_x_9937:
[----:B-1---5:R-:W-:Y:S02]  /*1370*/  PRMT R11, RZ, 0x5410, R168 ;  /* 0x00005410ff0b7816 */ /* 0x022fe400000000a8 */
[----:B------:R-:W-:-:S03]  /*1380*/  @P3 PRMT R12, RZ, 0x5410, R172 ;  /* 0x00005410ff0c3816 */ /* 0x000fc600000000ac */
[----:B------:R-:W-:-:S04]  /*1390*/  FMUL.FTZ R11, R11, c[0x0][0x1ec] ;  /* 0x00007b000b0b7a20 */ /* 0x000fc80000410000 */
[----:B------:R-:W-:-:S04]  /*13a0*/  FMUL.FTZ R11, R68, R11 ;  /* 0x0000000b440b7220 */ /* 0x000fc80000410000 */
[----:B------:R-:W-:Y:S02]  /*13b0*/  @P3 FADD.FTZ R11, R12, R11 ;  /* 0x0000000b0c0b3221 */ /* 0x000fe40000010000 */
.L_x_9938:
[----:B------:R-:W-:Y:S05]  /*13c0*/  BSYNC B1 ;  /* 0x0000000000017941 */ /* 0x000fea0003800000 */
.L_x_9936:
[----:B------:R-:W-:Y:S01]  /*13d0*/  BSSY B1, `(.L_x_9939) ;  /* 0x000000b000017945 */ /* 0x000fe20003800000 */
[----:B------:R-:W-:Y:S05]  /*13e0*/  @P4 BRA `(.L_x_9940) ;  /* 0x0000004000004947 */ /* 0x000fea0003800000 */
[----:B------:R-:W-:Y:S01]  /*13f0*/  MOV R12, RZ ;  /* 0x000000ff000c7202 */ /* 0x000fe20000000f00 */
[----:B------:R-:W-:Y:S05]  /*1400*/  @!P3 BRA `(.L_x_9941) ;  /* 0x000000700000b947 */ /* 0x000fea0003800000 */
[----:B-----5:R-:W-:Y:S01]  /*1410*/  PRMT R12, RZ, 0x7610, R172 ;  /* 0x00007610ff0c7816 */ /* 0x020fe200000000ac */
[----:B------:R-:W-:Y:S05]  /*1420*/  BRA `(.L_x_9941) ;  /* 0x0000005000007947 */ /* 0x000fea0003800000 */
.L_x_9940:
[----:B-----5:R-:W-:Y:S02]  /*1430*/  PRMT R12, RZ, 0x7610, R168 ;  /* 0x00007610ff0c7816 */ /* 0x020fe400000000a8 */
[----:B------:R-:W-:-:S03]  /*1440*/  @P3 PRMT R13, RZ, 0x7610, R172 ;  /* 0x00007610ff0d3816 */ /* 0x000fc600000000ac */
[----:B------:R-:W-:-:S04]  /*1450*/  FMUL.FTZ R12, R12, c[0x0][0x1ec] ;  /* 0x00007b000c0c7a20 */ /* 0x000fc80000410000 */
[----:B------:R-:W-:-:S04]  /*1460*/  FMUL.FTZ R12, R69, R12 ;  /* 0x0000000c450c7220 */ /* 0x000fc80000410000 */
[----:B------:R-:W-:Y:S02]  /*1470*/  @P3 FADD.FTZ R12, R13, R12 ;  /* 0x0000000c0d0c3221 */ /* 0x000fe40000010000 */
.L_x_9941:
[----:B------:R-:W-:Y:S05]  /*1480*/  BSYNC B1 ;  /* 0x0000000000017941 */ /* 0x000fea0003800000 */
.L_x_9939:
[----:B------:R-:W-:Y:S01]  /*1490*/  BSSY B1, `(.L_x_9942) ;  /* 0x000000b000017945 */ /* 0x000fe20003800000 */
[----:B------:R-:W-:Y:S05]  /*14a0*/  @P4 BRA `(.L_x_9943) ;  /* 0x0000004000004947 */ /* 0x000fea0003800000 */
[----:B------:R-:W-:Y:S01]  /*14b0*/  HFMA2.MMA R13, -RZ, RZ, 0, 0 ;  /* 0x00000000ff0d7435 */ /* 0x000fe200000001ff */
[----:B------:R-:W-:Y:S05]  /*14c0*/  @!P3 BRA `(.L_x_9944) ;  /* 0x000000700000b947 */ /* 0x000fea0003800000 */
[----:B-----5:R-:W-:Y:S01]  /*14d0*/  PRMT R13, RZ, 0x5410, R173 ;  /* 0x00005410ff0d7816 */ /* 0x020fe200000000ad */
[----:B------:R-:W-:Y:S05]  /*14e0*/  BRA `(.L_x_9944) ;  /* 0x0000005000007947 */ /* 0x000fea0003800000 */
.L_x_9943:
[----:B-----5:R-:W-:Y:S02]  /*14f0*/  PRMT R13, RZ, 0x5410, R169 ;  /* 0x00005410ff0d7816 */ /* 0x020fe400000000a9 */
[----:B------:R-:W-:-:S03]  /*1500*/  @P3 PRMT R14, RZ, 0x5410, R173 ;  /* 0x00005410ff0e3816 */ /* 0x000fc600000000ad */
[----:B------:R-:W-:-:S04]  /*1510*/  FMUL.FTZ R13, R13, c[0x0][0x1ec] ;  /* 0x00007b000d0d7a20 */ /* 0x000fc80000410000 */
[----:B------:R-:W-:-:S04]  /*1520*/  FMUL.FTZ R13, R70, R13 ;  /* 0x0000000d460d7220 */ /* 0x000fc80000410000 */
[----:B------:R-:W-:Y:S02]  /*1530*/  @P3 FADD.FTZ R13, R14, R13 ;  /* 0x0000000d0e0d3221 */ /* 0x000fe40000010000 */
.L_x_9944:
[----:B------:R-:W-:Y:S05]  /*1540*/  BSYNC B1 ;  /* 0x0000000000017941 */ /* 0x000fea0003800000 */
.L_x_9942:
[----:B------:R-:W-:Y:S01]  /*1550*/  BSSY B1, `(.L_x_9945) ;  /* 0x000000b000017945 */ /* 0x000fe20003800000 */
[----:B------:R-:W-:Y:S05]  /*1560*/  @P4 BRA `(.L_x_9946) ;  /* 0x0000004000004947 */ /* 0x000fea0003800000 */
[----:B------:R-:W-:Y:S01]  /*1570*/  MOV R14, RZ ;  /* 0x000000ff000e7202 */ /* 0x000fe20000000f00 */
[----:B------:R-:W-:Y:S05]  /*1580*/  @!P3 BRA `(.L_x_9947) ;  /* 0x000000700000b947 */ /* 0x000fea0003800000 */
[----:B-----5:R-:W-:Y:S01]  /*1590*/  PRMT R14, RZ, 0x7610, R173 ;  /* 0x00007610ff0e7816 */ /* 0x020fe200000000ad */
[----:B------:R-:W-:Y:S05]  /*15a0*/  BRA `(.L_x_9947) ;  /* 0x0000005000007947 */ /* 0x000fea0003800000 */
.L_x_9946:
[----:B-----5:R-:W-:Y:S02]  /*15b0*/  PRMT R14, RZ, 0x7610, R169 ;  /* 0x00007610ff0e7816 */ /* 0x020fe400000000a9 */
[----:B------:R-:W-:-:S03]  /*15c0*/  @P3 PRMT R15, RZ, 0x7610, R173 ;  /* 0x00007610ff0f3816 */ /* 0x000fc600000000ad */
[----:B------:R-:W-:-:S04]  /*15d0*/  FMUL.FTZ R14, R14, c[0x0][0x1ec] ;  /* 0x00007b000e0e7a20 */ /* 0x000fc80000410000 */
[----:B------:R-:W-:-:S04]  /*15e0*/  FMUL.FTZ R14, R71, R14 ;  /* 0x0000000e470e7220 */ /* 0x000fc80000410000 */
[----:B------:R-:W-:Y:S02]  /*15f0*/  @P3 FADD.FTZ R14, R15, R14 ;  /* 0x0000000e0f0e3221 */ /* 0x000fe40000010000 */
.L_x_9947:
[----:B------:R-:W-:Y:S05]  /*1600*/  BSYNC B1 ;  /* 0x0000000000017941 */ /* 0x000fea0003800000 */
.L_x_9945:
[----:B------:R-:W-:Y:S01]  /*1610*/  BSSY B1, `(.L_x_9948) ;  /* 0x000000b000017945 */ /* 0x000fe20003800000 */
[----:B------:R-:W-:Y:S05]  /*1620*/  @P4 BRA `(.L_x_9949) ;  /* 0x0000004000004947 */ /* 0x000fea0003800000 */
[----:B------:R-:W-:Y:S01]  /*1630*/  HFMA2.MMA R15, -RZ, RZ, 0, 0 ;  /* 0x00000000ff0f7435 */ /* 0x000fe200000001ff */
[----:B------:R-:W-:Y:S05]  /*1640*/  @!P3 BRA `(.L_x_9950) ;  /* 0x000000700000b947 */ /* 0x000fea0003800000 */
[----:B-----5:R-:W-:Y:S01]  /*1650*/  PRMT R15, RZ, 0x5410, R174 ;  /* 0x00005410ff0f7816 */ /* 0x020fe200000000ae */
[----:B------:R-:W-:Y:S05]  /*1660*/  BRA `(.L_x_9950) ;  /* 0x0000005000007947 */ /* 0x000fea0003800000 */
.L_x_9949:
[----:B-----5:R-:W-:Y:S02]  /*1670*/  PRMT R15, RZ, 0x5410, R170 ;  /* 0x00005410ff0f7816 */ /* 0x020fe400000000aa */
[----:B------:R-:W-:-:S03]  /*1680*/  @P3 PRMT R16, RZ, 0x5410, R174 ;  /* 0x00005410ff103816 */ /* 0x000fc600000000ae */
[----:B------:R-:W-:-:S04]  /*1690*/  FMUL.FTZ R15, R15, c[0x0][0x1ec] ;  /* 0x00007b000f0f7a20 */ /* 0x000fc80000410000 */
[----:B------:R-:W-:-:S04]  /*16a0*/  FMUL.FTZ R15, R64, R15 ;  /* 0x0000000f400f7220 */ /* 0x000fc80000410000 */
[----:B------:R-:W-:Y:S02]  /*16b0*/  @P3 FADD.FTZ R15, R16, R15 ;  /* 0x0000000f100f3221 */ /* 0x000fe40000010000 */
.L_x_9950:
[----:B------:R-:W-:Y:S05]  /*16c0*/  BSYNC B1 ;  /* 0x0000000000017941 */ /* 0x000fea0003800000 */
.L_x_9948:
[----:B------:R-:W-:Y:S01]  /*16d0*/  BSSY B1, `(.L_x_9951) ;  /* 0x000000b000017945 */ /* 0x000fe20003800000 */
[----:B------:R-:W-:Y:S05]  /*16e0*/  @P4 BRA `(.L_x_9952) ;  /* 0x0000004000004947 */ /* 0x000fea0003800000 */
[----:B------:R-:W-:Y:S01]  /*16f0*/  MOV R16, RZ ;  /* 0x000000ff00107202 */ /* 0x000fe20000000f00 */
[----:B------:R-:W-:Y:S05]  /*1700*/  @!P3 BRA `(.L_x_9953) ;  /* 0x000000700000b947 */ /* 0x000fea0003800000 */
[----:B-----5:R-:W-:Y:S01]  /*1710*/  PRMT R16, RZ, 0x7610, R174 ;  /* 0x00007610ff107816 */ /* 0x020fe200000000ae */
[----:B------:R-:W-:Y:S05]  /*1720*/  BRA `(.L_x_9953) ;  /* 0x0000005000007947 */ /* 0x000fea0003800000 */
.L_x_9952:
[----:B-----5:R-:W-:Y:S02]  /*1730*/  PRMT R16, RZ, 0x7610, R170 ;  /* 0x00007610ff107816 */ /* 0x020fe400000000aa */
[----:B------:R-:W-:-:S03]  /*1740*/  @P3 PRMT R17, RZ, 0x7610, R174 ;  /* 0x00007610ff113816 */ /* 0x000fc600000000ae */
[----:B------:R-:W-:-:S04]  /*1750*/  FMUL.FTZ R16, R16, c[0x0][0x1ec] ;  /* 0x00007b0010107a20 */ /* 0x000fc80000410000 */
[----:B------:R-:W-:-:S04]  /*1760*/  FMUL.FTZ R16, R65, R16 ;  /* 0x0000001041107220 */ /* 0x000fc80000410000 */
[----:B------:R-:W-:Y:S02]  /*1770*/  @P3 FADD.FTZ R16, R17, R16 ;  /* 0x0000001011103221 */ /* 0x000fe40000010000 */
.L_x_9953:
[----:B------:R-:W-:Y:S05]  /*1780*/  BSYNC B1 ;  /* 0x0000000000017941 */ /* 0x000fea0003800000 */
.L_x_9951:
[----:B------:R-:W-:Y:S01]  /*1790*/  BSSY B1, `(.L_x_9954) ;  /* 0x000000b000017945 */ /* 0x000fe20003800000 */
[----:B------:R-:W-:Y:S05]  /*17a0*/  @P4 BRA `(.L_x_9955) ;  /* 0x0000004000004947 */ /* 0x000fea0003800000 */
[----:B------:R-:W-:Y:S01]  /*17b0*/  HFMA2.MMA R17, -RZ, RZ, 0, 0 ;  /* 0x00000000ff117435 */ /* 0x000fe200000001ff */
[----:B------:R-:W-:Y:S05]  /*17c0*/  @!P3 BRA `(.L_x_9956) ;  /* 0x000000700000b947 */ /* 0x000fea0003800000 */
[----:B-----5:R-:W-:Y:S01]  /*17d0*/  PRMT R17, RZ, 0x5410, R175 ;  /* 0x00005410ff117816 */ /* 0x020fe200000000af */
[----:B------:R-:W-:Y:S05]  /*17e0*/  BRA `(.L_x_9956) ;  /* 0x0000005000007947 */ /* 0x000fea0003800000 */
.L_x_9955:
[----:B-----5:R-:W-:Y:S02]  /*17f0*/  PRMT R17, RZ, 0x5410, R171 ;  /* 0x00005410ff117816 */ /* 0x020fe400000000ab */
[----:B------:R-:W-:-:S03]  /*1800*/  @P3 PRMT R18, RZ, 0x5410, R175 ;  /* 0x00005410ff123816 */ /* 0x000fc600000000af */
[----:B------:R-:W-:-:S04]  /*1810*/  FMUL.FTZ R17, R17, c[0x0][0x1ec] ;  /* 0x00007b0011117a20 */ /* 0x000fc80000410000 */
[----:B------:R-:W-:-:S04]  /*1820*/  FMUL.FTZ R17, R66, R17 ;  /* 0x0000001142117220 */ /* 0x000fc80000410000 */
[----:B------:R-:W-:Y:S02]  /*1830*/  @P3 FADD.FTZ R17, R18, R17 ;  /* 0x0000001112113221 */ /* 0x000fe40000010000 */
.L_x_9956:
[----:B------:R-:W-:Y:S05]  /*1840*/  BSYNC B1 ;  /* 0x0000000000017941 */ /* 0x000fea0003800000 */
.L_x_9954:
[----:B------:R-:W-:Y:S01]  /*1850*/  BSSY B1, `(.L_x_9957) ;  /* 0x000000b000017945 */ /* 0x000fe20003800000 */
[----:B------:R-:W-:Y:S05]  /*1860*/  @P4 BRA `(.L_x_9958) ;  /* 0x0000004000004947 */ /* 0x000fea0003800000 */
[----:B------:R-:W-:Y:S01]  /*1870*/  MOV R18, RZ ;  /* 0x000000ff00127202 */ /* 0x000fe20000000f00 */
[----:B------:R-:W-:Y:S05]  /*1880*/  @!P3 BRA `(.L_x_9959) ;  /* 0x000000700000b947 */ /* 0x000fea0003800000 */
[----:B-----5:R-:W-:Y:S01]  /*1890*/  PRMT R18, RZ, 0x7610, R175 ;  /* 0x00007610ff127816 */ /* 0x020fe200000000af */
[----:B------:R-:W-:Y:S05]  /*18a0*/  BRA `(.L_x_9959) ;  /* 0x0000005000007947 */ /* 0x000fea0003800000 */
.L_x_9958:
[----:B-----5:R-:W-:Y:S02]  /*18b0*/  PRMT R18, RZ, 0x7610, R171 ;  /* 0x00007610ff127816 */ /* 0x020fe400000000ab */
[----:B0-----:R-:W-:-:S03]  /*18c0*/  @P3 PRMT R177, RZ, 0x7610, R175 ;  /* 0x00007610ffb13816 */ /* 0x001fc600000000af */
[----:B------:R-:W-:-:S04]  /*18d0*/  FMUL.FTZ R18, R18, c[0x0][0x1ec] ;  /* 0x00007b0012127a20 */ /* 0x000fc80000410000 */
[----:B------:R-:W-:-:S04]  /*18e0*/  FMUL.FTZ R18, R67, R18 ;  /* 0x0000001243127220 */ /* 0x000fc80000410000 */
[----:B------:R-:W-:Y:S02]  /*18f0*/  @P3 FADD.FTZ R18, R177, R18 ;  /* 0x00000012b1123221 */ /* 0x000fe40000010000 */
.L_x_9959:
[----:B------:R-:W-:Y:S05]  /*1900*/  BSYNC B1 ;  /* 0x0000000000017941 */ /* 0x000fea0003800000 */
.L_x_9957:
        /* <DEDUP_REMOVED lines=9> */
.L_x_9935:
[----:B------:R-:W-:Y:S05]  /*19a0*/  BSYNC B0 ;  /* 0x0000000000007941 */ /* 0x000fea0003800000 */
.L_x_9934:
        /* <DEDUP_REMOVED lines=18> */
.L_x_9963:
[----:B-1---5:R-:W-:Y:S02]  /*1ad0*/  PRMT R19, RZ, 0x5410, R168 ;  /* 0x00005410ff137816 */ /* 0x022fe400000000a8 */
[----:B------:R-:W-:-:S03]  /*1ae0*/  @P3 PRMT R20, RZ, 0x5410, R172 ;  /* 0x00005410ff143816 */ /* 0x000fc600000000ac */
[----:B------:R-:W-:-:S04]  /*1af0*/  FMUL.FTZ R19, R19, c[0x0][0x1ec] ;  /* 0x00007b0013137a20 */ /* 0x000fc80000410000 */
[----:B------:R-:W-:-:S04]  /*1b00*/  FMUL.FTZ R19, R92, R19 ;  /* 0x000000135c137220 */ /* 0x000fc80000410000 */
[----:B------:R-:W-:Y:S02]  /*1b10*/  @P3 FADD.FTZ R19, R20, R19 ;  /* 0x0000001314133221 */ /* 0x000fe40000010000 */
.L_x_9964:
[----:B------:R-:W-:Y:S05]  /*1b20*/  BSYNC B1 ;  /* 0x0000000000017941 */ /* 0x000fea0003800000 */
.L_x_9962:
[----:B------:R-:W-:Y:S01]  /*1b30*/  BSSY B1, `(.L_x_9965) ;  /* 0x000000b000017945 */ /* 0x000fe20003800000 */
[----:B------:R-:W-:Y:S05]  /*1b40*/  @P4 BRA `(.L_x_9966) ;  /* 0x0000004000004947 */ /* 0x000fea0003800000 */
[----:B------:R-:W-:Y:S01]  /*1b50*/  MOV R20, RZ ;  /* 0x000000ff00147202 */ /* 0x000fe20000000f00 */
[----:B------:R-:W-:Y:S05]  /*1b60*/  @!P3 BRA `(.L_x_9967) ;  /* 0x000000700000b947 */ /* 0x000fea0003800000 */
[----:B-----5:R-:W-:Y:S01]  /*1b70*/  PRMT R20, RZ, 0x7610, R172 ;  /* 0x00007610ff147816 */ /* 0x020fe200000000ac */
[----:B------:R-:W-:Y:S05]  /*1b80*/  BRA `(.L_x_9967) ;  /* 0x0000005000007947 */ /* 0x000fea0003800000 */
.L_x_9966:
[----:B-----5:R-:W-:Y:S02]  /*1b90*/  PRMT R20, RZ, 0x7610, R168 ;  /* 0x00007610ff147816 */ /* 0x020fe400000000a8 */
[----:B------:R-:W-:-:S03]  /*1ba0*/  @P3 PRMT R21, RZ, 0x7610, R172 ;  /* 0x00007610ff153816 */ /* 0x000fc600000000ac */
[----:B------:R-:W-:-:S04]  /*1bb0*/  FMUL.FTZ R20, R20, c[0x0][0x1ec] ;  /* 0x00007b0014147a20 */ /* 0x000fc80000410000 */
[----:B------:R-:W-:-:S04]  /*1bc0*/  FMUL.FTZ R20, R93, R20 ;  /* 0x000000145d147220 */ /* 0x000fc80000410000 */
[----:B------:R-:W-:Y:S02]  /*1bd0*/  @P3 FADD.FTZ R20, R21, R20 ;  /* 0x0000001415143221 */ /* 0x000fe40000010000 */
.L_x_9967:
[----:B------:R-:W-:Y:S05]  /*1be0*/  BSYNC B1 ;  /* 0x0000000000017941 */ /* 0x000fea0003800000 */
.L_x_9965:
[----:B------:R-:W-:Y:S01]  /*1bf0*/  BSSY B1, `(.L_x_9968) ;  /* 0x000000b000017945 */ /* 0x000fe20003800000 */
[----:B------:R-:W-:Y:S05]  /*1c00*/  @P4 BRA `(.L_x_9969) ;  /* 0x0000004000004947 */ /* 0x000fea0003800000 */
[----:B------:R-:W-:Y:S01]  /*1c10*/  HFMA2.MMA R21, -RZ, RZ, 0, 0 ;  /* 0x00000000ff157435 */ /* 0x000fe200000001ff */
[----:B------:R-:W-:Y:S05]  /*1c20*/  @!P3 BRA `(.L_x_9970) ;  /* 0x000000700000b947 */ /* 0x000fea0003800000 */
[----:B-----5:R-:W-:Y:S01]  /*1c30*/  PRMT R21, RZ, 0x5410, R173 ;  /* 0x00005410ff157816 */ /* 0x020fe200000000ad */
[----:B------:R-:W-:Y:S05]  /*1c40*/  BRA `(.L_x_9970) ;  /* 0x0000005000007947 */ /* 0x000fea0003800000 */
.L_x_9969:
[----:B-----5:R-:W-:Y:S02]  /*1c50*/  PRMT R21, RZ, 0x5410, R169 ;  /* 0x00005410ff157816 */ /* 0x020fe400000000a9 */
[----:B------:R-:W-:-:S03]  /*1c60*/  @P3 PRMT R22, RZ, 0x5410, R173 ;  /* 0x00005410ff163816 */ /* 0x000fc600000000ad */
[----:B------:R-:W-:-:S04]  /*1c70*/  FMUL.FTZ R21, R21, c[0x0][0x1ec] ;  /* 0x00007b0015157a20 */ /* 0x000fc80000410000 */
[----:B------:R-:W-:-:S04]  /*1c80*/  FMUL.FTZ R21, R94, R21 ;  /* 0x000000155e157220 */ /* 0x000fc80000410000 */
[----:B------:R-:W-:Y:S02]  /*1c90*/  @P3 FADD.FTZ R21, R22, R21 ;  /* 0x0000001516153221 */ /* 0x000fe40000010000 */
.L_x_9970:
[----:B------:R-:W-:Y:S05]  /*1ca0*/  BSYNC B1 ;  /* 0x0000000000017941 */ /* 0x000fea0003800000 */
.L_x_9968:
[----:B------:R-:W-:Y:S01]  /*1cb0*/  BSSY B1, `(.L_x_9971) ;  /* 0x000000b000017945 */ /* 0x000fe20003800000 */
[----:B------:R-:W-:Y:S05]  /*1cc0*/  @P4 BRA `(.L_x_9972) ;  /* 0x0000004000004947 */ /* 0x000fea0003800000 */
[----:B------:R-:W-:Y:S01]  /*1cd0*/  MOV R22, RZ ;  /* 0x000000ff00167202 */ /* 0x000fe20000000f00 */
[----:B------:R-:W-:Y:S05]  /*1ce0*/  @!P3 BRA `(.L_x_9973) ;  /* 0x000000700000b947 */ /* 0x000fea0003800000 */
[----:B-----5:R-:W-:Y:S01]  /*1cf0*/  PRMT R22, RZ, 0x7610, R173 ;  /* 0x00007610ff167816 */ /* 0x020fe200000000ad */
[----:B------:R-:W-:Y:S05]  /*1d00*/  BRA `(.L_x_9973) ;  /* 0x0000005000007947 */ /* 0x000fea0003800000 */
.L_x_9972:
[----:B-----5:R-:W-:Y:S02]  /*1d10*/  PRMT R22, RZ, 0x7610, R169 ;  /* 0x00007610ff167816 */ /* 0x020fe400000000a9 */
[----:B------:R-:W-:-:S03]  /*1d20*/  @P3 PRMT R23, RZ, 0x7610, R173 ;  /* 0x00007610ff173816 */ /* 0x000fc600000000ad */
[----:B------:R-:W-:-:S04]  /*1d30*/  FMUL.FTZ R22, R22, c[0x0][0x1ec] ;  /* 0x00007b0016167a20 */ /* 0x000fc80000410000 */
[----:B------:R-:W-:-:S04]  /*1d40*/  FMUL.FTZ R22, R95, R22 ;  /* 0x000000165f167220 */ /* 0x000fc80000410000 */
[----:B------:R-:W-:Y:S02]  /*1d50*/  @P3 FADD.FTZ R22, R23, R22 ;  /* 0x0000001617163221 */ /* 0x000fe40000010000 */
.L_x_9973:
[----:B------:R-:W-:Y:S05]  /*1d60*/  BSYNC B1 ;  /* 0x0000000000017941 */ /* 0x000fea0003800000 */
.L_x_9971:
[----:B------:R-:W-:Y:S01]  /*1d70*/  BSSY B1, `(.L_x_9974) ;  /* 0x000000b000017945 */ /* 0x000fe20003800000 */
[----:B------:R-:W-:Y:S05]  /*1d80*/  @P4 BRA `(.L_x_9975) ;  /* 0x0000004000004947 */ /* 0x000fea0003800000 */
[----:B------:R-:W-:Y:S01]  /*1d90*/  HFMA2.MMA R23, -RZ, RZ, 0, 0 ;  /* 0x00000000ff177435 */ /* 0x000fe200000001ff */
[----:B------:R-:W-:Y:S05]  /*1da0*/  @!P3 BRA `(.L_x_9976) ;  /* 0x000000700000b947 */ /* 0x000fea0003800000 */
[----:B-----5:R-:W-:Y:S01]  /*1db0*/  PRMT R23, RZ, 0x5410, R174 ;  /* 0x00005410ff177816 */ /* 0x020fe200000000ae */
[----:B------:R-:W-:Y:S05]  /*1dc0*/  BRA `(.L_x_9976) ;  /* 0x0000005000007947 */ /* 0x000fea0003800000 */
.L_x_9975:
[----:B-----5:R-:W-:Y:S02]  /*1dd0*/  PRMT R23, RZ, 0x5410, R170 ;  /* 0x00005410ff177816 */ /* 0x020fe400000000aa */
[----:B0-----:R-:W-:-:S03]  /*1de0*/  @P3 PRMT R176, RZ, 0x5410, R174 ;  /* 0x00005410ffb03816 */ /* 0x001fc600000000ae */
[----:B------:R-:W-:-:S04]  /*1df0*/  FMUL.FTZ R23, R23, c[0x0][0x1ec] ;  /* 0x00007b0017177a20 */ /* 0x000fc80000410000 */
[----:B------:R-:W-:-:S04]  /*1e00*/  FMUL.FTZ R23, R88, R23 ;  /* 0x0000001758177220 */ /* 0x000fc80000410000 */
[----:B------:R-:W-:Y:S02]  /*1e10*/  @P3 FADD.FTZ R23, R176, R23 ;  /* 0x00000017b0173221 */ /* 0x000fe40000010000 */
.L_x_9976:
[----:B------:R-:W-:Y:S05]  /*1e20*/  BSYNC B1 ;  /* 0x0000000000017941 */ /* 0x000fea0003800000 */
.L_x_9974:
[----:B------:R-:W-:Y:S01]  /*1e30*/  BSSY B1, `(.L_x_9977) ;  /* 0x000000b000017945 */ /* 0x000fe20003800000 */
[----:B------:R-:W-:Y:S05]  /*1e40*/  @P4 BRA `(.L_x_9978) ;  /* 0x0000004000004947 */ /* 0x000fea0003800000 */
[----:B------:R-:W-:Y:S01]  /*1e50*/  MOV R180, RZ ;  /* 0x000000ff00b47202 */ /* 0x000fe20000000f00 */
[----:B------:R-:W-:Y:S05]  /*1e60*/  @!P3 BRA `(.L_x_9979) ;  /* 0x000000700000b947 */ /* 0x000fea0003800000 */
[----:B-----5:R-:W-:Y:S01]  /*1e70*/  PRMT R180, RZ, 0x7610, R174 ;  /* 0x00007610ffb47816 */ /* 0x020fe200000000ae */
[----:B------:R-:W-:Y:S05]  /*1e80*/  BRA `(.L_x_9979) ;  /* 0x0000005000007947 */ /* 0x000fea0003800000 */
.L_x_9978:
[----:B0----5:R-:W-:Y:S02]  /*1e90*/  PRMT R176, RZ, 0x7610, R170 ;  /* 0x00007610ffb07816 */ /* 0x021fe400000000aa */
[----:B------:R-:W-:-:S03]  /*1ea0*/  @P3 PRMT R177, RZ, 0x7610, R174 ;  /* 0x00007610ffb13816 */ /* 0x000fc600000000ae */
[----:B------:R-:W-:-:S04]  /*1eb0*/  FMUL.FTZ R176, R176, c[0x0][0x1ec] ;  /* 0x00007b00b0b07a20 */ /* 0x000fc80000410000 */
[----:B------:R-:W-:-:S04]  /*1ec0*/  FMUL.FTZ R180, R89, R176 ;  /* 0x000000b059b47220 */ /* 0x000fc80000410000 */
[----:B------:R-:W-:Y:S02]  /*1ed0*/  @P3 FADD.FTZ R180, R177, R180 ;  /* 0x000000b4b1b43221 */ /* 0x000fe40000010000 */
.L_x_9979:
[----:B------:R-:W-:Y:S05]  /*1ee0*/  BSYNC B1 ;  /* 0x0000000000017941 */ /* 0x000fea0003800000 */
.L_x_9977:
[----:B------:R-:W-:Y:S01]  /*1ef0*/  BSSY B1, `(.L_x_9980) ;  /* 0x000000b000017945 */ /* 0x000fe20003800000 */
[----:B------:R-:W-:Y:S05]  /*1f00*/  @P4 BRA `(.L_x_9981) ;  /* 0x0000004000004947 */ /* 0x000fea0003800000 */
[----:B------:R-:W-:Y:S01]  /*1f10*/  HFMA2.MMA R181, -RZ, RZ, 0, 0 ;  /* 0x00000000ffb57435 */ /* 0x000fe200000001ff */
[----:B------:R-:W-:Y:S05]  /*1f20*/  @!P3 BRA `(.L_x_9982) ;  /* 0x000000700000b947 */ /* 0x000fea0003800000 */
[----:B-----5:R-:W-:Y:S01]  /*1f30*/  PRMT R181, RZ, 0x5410, R175 ;  /* 0x00005410ffb57816 */ /* 0x020fe200000000af */
[----:B------:R-:W-:Y:S05]  /*1f40*/  BRA `(.L_x_9982) ;  /* 0x0000005000007947 */ /* 0x000fea0003800000 */
.L_x_9981:
[----:B0----5:R-:W-:-:S05]  /*1f50*/  PRMT R176, RZ, 0x5410, R171 ;  /* 0x00005410ffb07816 */ /* 0x021fca00000000ab */
[----:B------:R-:W-:Y:S01]  /*1f60*/  FMUL.FTZ R181, R176, c[0x0][0x1ec] ;  /* 0x00007b00b0b57a20 */ /* 0x000fe20000410000 */
[----:B------:R-:W-:-:S03]  /*1f70*/  @P3 PRMT R176, RZ, 0x5410, R175 ;  /* 0x00005410ffb03816 */ /* 0x000fc600000000af */
[----:B------:R-:W-:-:S04]  /*1f80*/  FMUL.FTZ R181, R90, R181 ;  /* 0x000000b55ab57220 */ /* 0x000fc80000410000 */
[----:B------:R-:W-:Y:S02]  /*1f90*/  @P3 FADD.FTZ R181, R176, R181 ;  /* 0x000000b5b0b53221 */ /* 0x000fe40000010000 */
.L_x_9982:
[----:B------:R-:W-:Y:S05]  /*1fa0*/  BSYNC B1 ;  /* 0x0000000000017941 */ /* 0x000fea0003800000 */
.L_x_9980:
[----:B------:R-:W-:Y:S01]  /*1fb0*/  BSSY B1, `(.L_x_9983) ;  /* 0x000000b000017945 */ /* 0x000fe20003800000 */
[----:B------:R-:W-:Y:S05]  /*1fc0*/  @P4 BRA `(.L_x_9984) ;  /* 0x0000004000004947 */ /* 0x000fea0003800000 */
[----:B------:R-:W-:Y:S01]  /*1fd0*/  MOV R182, RZ ;  /* 0x000000ff00b67202 */ /* 0x000fe20000000f00 */
[----:B------:R-:W-:Y:S05]  /*1fe0*/  @!P3 BRA `(.L_x_9985) ;  /* 0x000000700000b947 */ /* 0x000fea0003800000 */
[----:B-----5:R-:W-:Y:S01]  /*1ff0*/  PRMT R182, RZ, 0x7610, R175 ;  /* 0x00007610ffb67816 */ /* 0x020fe200000000af */
[----:B------:R-:W-:Y:S05]  /*2000*/  BRA `(.L_x_9985) ;  /* 0x0000005000007947 */ /* 0x000fea0003800000 */
.L_x_9984:
[----:B0----5:R-:W-:Y:S02]  /*2010*/  PRMT R176, RZ, 0x7610, R171 ;  /* 0x00007610ffb07816 */ /* 0x021fe400000000ab */
[----:B------:R-:W-:-:S03]  /*2020*/  @P3 PRMT R177, RZ, 0x7610, R175 ;  /* 0x00007610ffb13816 */ /* 0x000fc600000000af */
[----:B------:R-:W-:-:S04]  /*2030*/  FMUL.FTZ R176, R176, c[0x0][0x1ec] ;  /* 0x00007b00b0b07a20 */ /* 0x000fc80000410000 */
[----:B------:R-:W-:-:S04]  /*2040*/  FMUL.FTZ R182, R91, R176 ;  /* 0x000000b05bb67220 */ /* 0x000fc80000410000 */
[----:B------:R-:W-:Y:S02]  /*2050*/  @P3 FADD.FTZ R182, R177, R182 ;  /* 0x000000b6b1b63221 */ /* 0x000fe40000010000 */
.L_x_9985:
[----:B------:R-:W-:Y:S05]  /*2060*/  BSYNC B1 ;  /* 0x0000000000017941 */ /* 0x000fea0003800000 */
.L_x_9983:
        /* <DEDUP_REMOVED lines=9> */
.L_x_9961:
[----:B------:R-:W-:Y:S05]  /*2100*/  BSYNC B0 ;  /* 0x0000000000007941 */ /* 0x000fea0003800000 */
.L_x_9960:
        /* <DEDUP_REMOVED lines=18> */
.L_x_9989:
[----:B0----5:R-:W-:-:S05]  /*2230*/  PRMT R176, RZ, 0x5410, R168 ;  /* 0x00005410ffb07816 */ /* 0x021fca00000000a8 */
[----:B------:R-:W-:Y:S01]  /*2240*/  FMUL.FTZ R183, R176, c[0x0][0x1ec] ;  /* 0x00007b00b0b77a20 */ /* 0x000fe20000410000 */
[----:B------:R-:W-:-:S03]  /*2250*/  @P3 PRMT R176, RZ, 0x5410, R172 ;  /* 0x00005410ffb03816 */ /* 0x000fc600000000ac */
[----:B------:R-:W-:-:S04]  /*2260*/  FMUL.FTZ R183, R116, R183 ;  /* 0x000000b774b77220 */ /* 0x000fc80000410000 */
[----:B------:R-:W-:Y:S02]  /*2270*/  @P3 FADD.FTZ R183, R176, R183 ;  /* 0x000000b7b0b73221 */ /* 0x000fe40000010000 */
.L_x_9990:
[----:B------:R-:W-:Y:S05]  /*2280*/  BSYNC B1 ;  /* 0x0000000000017941 */ /* 0x000fea0003800000 */
.L_x_9988:
[----:B------:R-:W-:Y:S01]  /*2290*/  BSSY B1, `(.L_x_9991) ;  /* 0x000000b000017945 */ /* 0x000fe20003800000 */
[----:B------:R-:W-:Y:S05]  /*22a0*/  @P4 BRA `(.L_x_9992) ;  /* 0x0000004000004947 */ /* 0x000fea0003800000 */
[----:B------:R-:W-:Y:S01]  /*22b0*/  MOV R184, RZ ;  /* 0x000000ff00b87202 */ /* 0x000fe20000000f00 */
[----:B------:R-:W-:Y:S05]  /*22c0*/  @!P3 BRA `(.L_x_9993) ;  /* 0x000000700000b947 */ /* 0x000fea0003800000 */
[----:B-----5:R-:W-:Y:S01]  /*22d0*/  PRMT R184, RZ, 0x7610, R172 ;  /* 0x00007610ffb87816 */ /* 0x020fe200000000ac */
[----:B------:R-:W-:Y:S05]  /*22e0*/  BRA `(.L_x_9993) ;  /* 0x0000005000007947 */ /* 0x000fea0003800000 */
.L_x_9992:
[----:B-----5:R-:W-:Y:S02]  /*22f0*/  PRMT R176, RZ, 0x7610, R168 ;  /* 0x00007610ffb07816 */ /* 0x020fe400000000a8 */
[----:B------:R-:W-:-:S03]  /*2300*/  @P3 PRMT R177, RZ, 0x7610, R172 ;  /* 0x00007610ffb13816 */ /* 0x000fc600000000ac */
[----:B------:R-:W-:-:S04]  /*2310*/  FMUL.FTZ R176, R176, c[0x0][0x1ec] ;  /* 0x00007b00b0b07a20 */ /* 0x000fc80000410000 */
[----:B------:R-:W-:-:S04]  /*2320*/  FMUL.FTZ R184, R117, R176 ;  /* 0x000000b075b87220 */ /* 0x000fc80000410000 */
[----:B------:R-:W-:Y:S02]  /*2330*/  @P3 FADD.FTZ R184, R177, R184 ;  /* 0x000000b8b1b83221 */ /* 0x000fe40000010000 */
.L_x_9993:
[----:B------:R-:W-:Y:S05]  /*2340*/  BSYNC B1 ;  /* 0x0000000000017941 */ /* 0x000fea0003800000 */
.L_x_9991:
[----:B------:R-:W-:Y:S01]  /*2350*/  BSSY B1, `(.L_x_9994) ;  /* 0x000000b000017945 */ /* 0x000fe20003800000 */
[----:B------:R-:W-:Y:S05]  /*2360*/  @P4 BRA `(.L_x_9995) ;  /* 0x0000004000004947 */ /* 0x000fea0003800000 */
[----:B------:R-:W-:Y:S01]  /*2370*/  HFMA2.MMA R185, -RZ, RZ, 0, 0 ;  /* 0x00000000ffb97435 */ /* 0x000fe200000001ff */
[----:B------:R-:W-:Y:S05]  /*2380*/  @!P3 BRA `(.L_x_9996) ;  /* 0x000000700000b947 */ /* 0x000fea0003800000 */
[----:B-----5:R-:W-:Y:S01]  /*2390*/  PRMT R185, RZ, 0x5410, R173 ;  /* 0x00005410ffb97816 */ /* 0x020fe200000000ad */
[----:B------:R-:W-:Y:S05]  /*23a0*/  BRA `(.L_x_9996) ;  /* 0x0000005000007947 */ /* 0x000fea0003800000 */
.L_x_9995:
[----:B-----5:R-:W-:-:S05]  /*23b0*/  PRMT R176, RZ, 0x5410, R169 ;  /* 0x00005410ffb07816 */ /* 0x020fca00000000a9 */
[----:B------:R-:W-:Y:S01]  /*23c0*/  FMUL.FTZ R185, R176, c[0x0][0x1ec] ;  /* 0x00007b00b0b97a20 */ /* 0x000fe20000410000 */
[----:B------:R-:W-:-:S03]  /*23d0*/  @P3 PRMT R176, RZ, 0x5410, R173 ;  /* 0x00005410ffb03816 */ /* 0x000fc600000000ad */
[----:B------:R-:W-:-:S04]  /*23e0*/  FMUL.FTZ R185, R118, R185 ;  /* 0x000000b976b97220 */ /* 0x000fc80000410000 */
[----:B------:R-:W-:Y:S02]  /*23f0*/  @P3 FADD.FTZ R185, R176, R185 ;  /* 0x000000b9b0b93221 */ /* 0x000fe40000010000 */
.L_x_9996:
[----:B------:R-:W-:Y:S05]  /*2400*/  BSYNC B1 ;  /* 0x0000000000017941 */ /* 0x000fea0003800000 */
.L_x_9994:
[----:B------:R-:W-:Y:S01]  /*2410*/  BSSY B1, `(.L_x_9997) ;  /* 0x000000b000017945 */ /* 0x000fe20003800000 */
[----:B------:R-:W-:Y:S05]  /*2420*/  @P4 BRA `(.L_x_9998) ;  /* 0x0000004000004947 */ /* 0x000fea0003800000 */
[----:B------:R-:W-:Y:S01]  /*2430*/  MOV R186, RZ ;  /* 0x000000ff00ba7202 */ /* 0x000fe20000000f00 */
[----:B------:R-:W-:Y:S05]  /*2440*/  @!P3 BRA `(.L_x_9999) ;  /* 0x000000700000b947 */ /* 0x000fea0003800000 */
[----:B-----5:R-:W-:Y:S01]  /*2450*/  PRMT R186, RZ, 0x7610, R173 ;  /* 0x00007610ffba7816 */ /* 0x020fe200000000ad */
[----:B------:R-:W-:Y:S05]  /*2460*/  BRA `(.L_x_9999) ;  /* 0x0000005000007947 */ /* 0x000fea0003800000 */
.L_x_9998:
[----:B-----5:R-:W-:Y:S02]  /*2470*/  PRMT R176, RZ, 0x7610, R169 ;  /* 0x00007610ffb07816 */ /* 0x020fe400000000a9 */
[----:B------:R-:W-:-:S03]  /*2480*/  @P3 PRMT R177, RZ, 0x7610, R173 ;  /* 0x00007610ffb13816 */ /* 0x000fc600000000ad */
[----:B------:R-:W-:-:S04]  /*2490*/  FMUL.FTZ R176, R176, c[0x0][0x1ec] ;  /* 0x00007b00b0b07a20 */ /* 0x000fc80000410000 */
[----:B------:R-:W-:-:S04]  /*24a0*/  FMUL.FTZ R186, R119, R176 ;  /* 0x000000b077ba7220 */ /* 0x000fc80000410000 */
[----:B------:R-:W-:Y:S02]  /*24b0*/  @P3 FADD.FTZ R186, R177, R186 ;  /* 0x000000bab1ba3221 */ /* 0x000fe40000010000 */
.L_x_9999:
[----:B------:R-:W-:Y:S05]  /*24c0*/  BSYNC B1 ;  /* 0x0000000000017941 */ /* 0x000fea0003800000 */
.L_x_9997:
[----:B------:R-:W-:Y:S01]  /*24d0*/  BSSY B1, `(.L_x_10000) ;  /* 0x000000b000017945 */ /* 0x000fe20003800000 */
[----:B------:R-:W-:Y:S05]  /*24e0*/  @P4 BRA `(.L_x_10001) ;  /* 0x0000004000004947 */ /* 0x000fea0003800000 */
[----:B------:R-:W-:Y:S01]  /*24f0*/  HFMA2.MMA R187, -RZ, RZ, 0, 0 ;  /* 0x00000000ffbb7435 */ /* 0x000fe200000001ff */
[----:B------:R-:W-:Y:S05]  /*2500*/  @!P3 BRA `(.L_x_10002) ;  /* 0x000000700000b947 */ /* 0x000fea0003800000 */
[----:B-----5:R-:W-:Y:S01]  /*2510*/  PRMT R187, RZ, 0x5410, R174 ;  /* 0x00005410ffbb7816 */ /* 0x020fe200000000ae */
[----:B------:R-:W-:Y:S05]  /*2520*/  BRA `(.L_x_10002) ;  /* 0x0000005000007947 */ /* 0x000fea0003800000 */
.L_x_10001:
[----:B-----5:R-:W-:-:S05]  /*2530*/  PRMT R176, RZ, 0x5410, R170 ;  /* 0x00005410ffb07816 */ /* 0x020fca00000000aa */
[----:B------:R-:W-:Y:S01]  /*2540*/  FMUL.FTZ R187, R176, c[0x0][0x1ec] ;  /* 0x00007b00b0bb7a20 */ /* 0x000fe20000410000 */
[----:B------:R-:W-:-:S03]  /*2550*/  @P3 PRMT R176, RZ, 0x5410, R174 ;  /* 0x00005410ffb03816 */ /* 0x000fc600000000ae */
[----:B------:R-:W-:-:S04]  /*2560*/  FMUL.FTZ R187, R112, R187 ;  /* 0x000000bb70bb7220 */ /* 0x000fc80000410000 */
[----:B------:R-:W-:Y:S02]  /*2570*/  @P3 FADD.FTZ R187, R176, R187 ;  /* 0x000000bbb0bb3221 */ /* 0x000fe40000010000 */
.L_x_10002:
[----:B------:R-:W-:Y:S05]  /*2580*/  BSYNC B1 ;  /* 0x0000000000017941 */ /* 0x000fea0003800000 */
.L_x_10000:
[----:B------:R-:W-:Y:S01]  /*2590*/  BSSY B1, `(.L_x_10003) ;  /* 0x000000b000017945 */ /* 0x000fe20003800000 */
[----:B------:R-:W-:Y:S05]  /*25a0*/  @P4 BRA `(.L_x_10004) ;  /* 0x0000004000004947 */ /* 0x000fea0003800000 */
[----:B------:R-:W-:Y:S01]  /*25b0*/  MOV R188, RZ ;  /* 0x000000ff00bc7202 */ /* 0x000fe20000000f00 */
[----:B------:R-:W-:Y:S05]  /*25c0*/  @!P3 BRA `(.L_x_10005) ;  /* 0x000000700000b947 */ /* 0x000fea0003800000 */
[----:B-----5:R-:W-:Y:S01]  /*25d0*/  PRMT R188, RZ, 0x7610, R174 ;  /* 0x00007610ffbc7816 */ /* 0x020fe200000000ae */
[----:B------:R-:W-:Y:S05]  /*25e0*/  BRA `(.L_x_10005) ;  /* 0x0000005000007947 */ /* 0x000fea0003800000 */
.L_x_10004:
[----:B-----5:R-:W-:Y:S02]  /*25f0*/  PRMT R176, RZ, 0x7610, R170 ;  /* 0x00007610ffb07816 */ /* 0x020fe400000000aa */
[----:B------:R-:W-:-:S03]  /*2600*/  @P3 PRMT R177, RZ, 0x7610, R174 ;  /* 0x00007610ffb13816 */ /* 0x000fc600000000ae */
[----:B------:R-:W-:-:S04]  /*2610*/  FMUL.FTZ R176, R176, c[0x0][0x1ec] ;  /* 0x00007b00b0b07a20 */ /* 0x000fc80000410000 */
[----:B------:R-:W-:-:S04]  /*2620*/  FMUL.FTZ R188, R113, R176 ;  /* 0x000000b071bc7220 */ /* 0x000fc80000410000 */
[----:B------:R-:W-:Y:S02]  /*2630*/  @P3 FADD.FTZ R188, R177, R188 ;  /* 0x000000bcb1bc3221 */ /* 0x000fe40000010000 */
.L_x_10005:
[----:B------:R-:W-:Y:S05]  /*2640*/  BSYNC B1 ;  /* 0x0000000000017941 */ /* 0x000fea0003800000 */
.L_x_10003:
[----:B------:R-:W-:Y:S01]  /*2650*/  BSSY B1, `(.L_x_10006) ;  /* 0x000000b000017945 */ /* 0x000fe20003800000 */
[----:B------:R-:W-:Y:S05]  /*2660*/  @P4 BRA `(.L_x_10007) ;  /* 0x0000004000004947 */ /* 0x000fea0003800000 */
[----:B------:R-:W-:Y:S01]  /*2670*/  HFMA2.MMA R189, -RZ, RZ, 0, 0 ;  /* 0x00000000ffbd7435 */ /* 0x000fe200000001ff */
[----:B------:R-:W-:Y:S05]  /*2680*/  @!P3 BRA `(.L_x_10008) ;  /* 0x000000700000b947 */ /* 0x000fea0003800000 */
[----:B-----5:R-:W-:Y:S01]  /*2690*/  PRMT R189, RZ, 0x5410, R175 ;  /* 0x00005410ffbd7816 */ /* 0x020fe200000000af */
[----:B------:R-:W-:Y:S05]  /*26a0*/  BRA `(.L_x_10008) ;  /* 0x0000005000007947 */ /* 0x000fea0003800000 */
.L_x_10007:
[----:B-----5:R-:W-:-:S05]  /*26b0*/  PRMT R176, RZ, 0x5410, R171 ;  /* 0x00005410ffb07816 */ /* 0x020fca00000000ab */
[----:B------:R-:W-:Y:S01]  /*26c0*/  FMUL.FTZ R189, R176, c[0x0][0x1ec] ;  /* 0x00007b00b0bd7a20 */ /* 0x000fe20000410000 */
[----:B------:R-:W-:-:S03]  /*26d0*/  @P3 PRMT R176, RZ, 0x5410, R175 ;  /* 0x00005410ffb03816 */ /* 0x000fc600000000af */
[----:B------:R-:W-:-:S04]  /*26e0*/  FMUL.FTZ R189, R114, R189 ;  /* 0x000000bd72bd7220 */ /* 0x000fc80000410000 */
[----:B------:R-:W-:Y:S02]  /*26f0*/  @P3 FADD.FTZ R189, R176, R189 ;  /* 0x000000bdb0bd3221 */ /* 0x000fe40000010000 */
.L_x_10008:
[----:B------:R-:W-:Y:S05]  /*2700*/  BSYNC B1 ;  /* 0x0000000000017941 */ /* 0x000fea0003800000 */
.L_x_10006:
[----:B------:R-:W-:Y:S01]  /*2710*/  BSSY B1, `(.L_x_10009) ;  /* 0x000000b000017945 */ /* 0x000fe20003800000 */
[----:B------:R-:W-:Y:S05]  /*2720*/  @P4 BRA `(.L_x_10010) ;  /* 0x0000004000004947 */ /* 0x000fea0003800000 */
[----:B------:R-:W-:Y:S01]  /*2730*/  MOV R190, RZ ;  /* 0x000000ff00be7202 */ /* 0x000fe20000000f00 */
[----:B------:R-:W-:Y:S05]  /*2740*/  @!P3 BRA `(.L_x_10011) ;  /* 0x000000700000b947 */ /* 0x000fea0003800000 */
[----:B-----5:R-:W-:Y:S01]  /*2750*/  PRMT R190, RZ, 0x7610, R175 ;  /* 0x00007610ffbe7816 */ /* 0x020fe200000000af */
[----:B------:R-:W-:Y:S05]  /*2760*/  BRA `(.L_x_10011) ;  /* 0x0000005000007947 */ /* 0x000fea0003800000 */
.L_x_10010:
[----:B-----5:R-:W-:Y:S02]  /*2770*/  PRMT R176, RZ, 0x7610, R171 ;  /* 0x00007610ffb07816 */ /* 0x020fe400000000ab */
[----:B------:R-:W-:-:S03]  /*2780*/  @P3 PRMT R177, RZ, 0x7610, R175 ;  /* 0x00007610ffb13816 */ /* 0x000fc600000000af */
[----:B------:R-:W-:-:S04]  /*2790*/  FMUL.FTZ R176, R176, c[0x0][0x1ec] ;  /* 0x00007b00b0b07a20 */ /* 0x000fc80000410000 */
[----:B------:R-:W-:-:S04]  /*27a0*/  FMUL.FTZ R190, R115, R176 ;  /* 0x000000b073be7220 */ /* 0x000fc80000410000 */
[----:B------:R-:W-:Y:S02]  /*27b0*/  @P3 FADD.FTZ R190, R177, R190 ;  /* 0x000000beb1be3221 */ /* 0x000fe40000010000 */
.L_x_10011:
[----:B------:R-:W-:Y:S05]  /*27c0*/  BSYNC B1 ;  /* 0x0000000000017941 */ /* 0x000fea0003800000 */
.L_x_10009:
        /* <DEDUP_REMOVED lines=9> */
.L_x_9987:
[----:B------:R-:W-:Y:S05]  /*2860*/  BSYNC B0 ;  /* 0x0000000000007941 */ /* 0x000fea0003800000 */
.L_x_9986:
        /* <DEDUP_REMOVED lines=18> */
.L_x_10015:
[----:B0----5:R-:W-:-:S05]  /*2990*/  PRMT R176, RZ, 0x5410, R168 ;  /* 0x00005410ffb07816 */ /* 0x021fca00000000a8 */
[----:B------:R-:W-:Y:S01]  /*29a0*/  FMUL.FTZ R191, R176, c[0x0][0x1ec] ;  /* 0x00007b00b0bf7a20 */ /* 0x000fe20000410000 */
[----:B------:R-:W-:-:S03]  /*29b0*/  @P3 PRMT R176, RZ, 0x5410, R172 ;  /* 0x00005410ffb03816 */ /* 0x000fc600000000ac */
[----:B------:R-:W-:-:S04]  /*29c0*/  FMUL.FTZ R191, R140, R191 ;  /* 0x000000bf8cbf7220 */ /* 0x000fc80000410000 */
[----:B------:R-:W-:Y:S02]  /*29d0*/  @P3 FADD.FTZ R191, R176, R191 ;  /* 0x000000bfb0bf3221 */ /* 0x000fe40000010000 */
.L_x_10016:
[----:B------:R-:W-:Y:S05]  /*29e0*/  BSYNC B1 ;  /* 0x0000000000017941 */ /* 0x000fea0003800000 */
.L_x_10014:
[----:B------:R-:W-:Y:S01]  /*29f0*/  BSSY B1, `(.L_x_10017) ;  /* 0x000000b000017945 */ /* 0x000fe20003800000 */
[----:B------:R-:W-:Y:S05]  /*2a00*/  @P4 BRA `(.L_x_10018) ;  /* 0x0000004000004947 */ /* 0x000fea0003800000 */
[----:B------:R-:W-:Y:S01]  /*2a10*/  MOV R192, RZ ;  /* 0x000000ff00c07202 */ /* 0x000fe20000000f00 */
[----:B------:R-:W-:Y:S05]  /*2a20*/  @!P3 BRA `(.L_x_10019) ;  /* 0x000000700000b947 */ /* 0x000fea0003800000 */
[----:B-----5:R-:W-:Y:S01]  /*2a30*/  PRMT R192, RZ, 0x7610, R172 ;  /* 0x00007610ffc07816 */ /* 0x020fe200000000ac */
[----:B------:R-:W-:Y:S05]  /*2a40*/  BRA `(.L_x_10019) ;  /* 0x0000005000007947 */ /* 0x000fea0003800000 */
.L_x_10018:
[----:B-----5:R-:W-:Y:S02]  /*2a50*/  PRMT R176, RZ, 0x7610, R168 ;  /* 0x00007610ffb07816 */ /* 0x020fe400000000a8 */
[----:B------:R-:W-:-:S03]  /*2a60*/  @P3 PRMT R177, RZ, 0x7610, R172 ;  /* 0x00007610ffb13816 */ /* 0x000fc600000000ac */
[----:B------:R-:W-:-:S04]  /*2a70*/  FMUL.FTZ R176, R176, c[0x0][0x1ec] ;  /* 0x00007b00b0b07a20 */ /* 0x000fc80000410000 */
[----:B------:R-:W-:-:S04]  /*2a80*/  FMUL.FTZ R192, R141, R176 ;  /* 0x000000b08dc07220 */ /* 0x000fc80000410000 */
[----:B------:R-:W-:Y:S02]  /*2a90*/  @P3 FADD.FTZ R192, R177, R192 ;  /* 0x000000c0b1c03221 */ /* 0x000fe40000010000 */
.L_x_10019:
[----:B------:R-:W-:Y:S05]  /*2aa0*/  BSYNC B1 ;  /* 0x0000000000017941 */ /* 0x000fea0003800000 */
.L_x_10017:
[----:B------:R-:W-:Y:S01]  /*2ab0*/  BSSY B1, `(.L_x_10020) ;  /* 0x000000b000017945 */ /* 0x000fe20003800000 */
[----:B------:R-:W-:Y:S05]  /*2ac0*/  @P4 BRA `(.L_x_10021) ;  /* 0x0000004000004947 */ /* 0x000fea0003800000 */
[----:B------:R-:W-:Y:S01]  /*2ad0*/  HFMA2.MMA R193, -RZ, RZ, 0, 0 ;  /* 0x00000000ffc17435 */ /* 0x000fe200000001ff */
[----:B------:R-:W-:Y:S05]  /*2ae0*/  @!P3 BRA `(.L_x_10022) ;  /* 0x000000700000b947 */ /* 0x000fea0003800000 */
[----:B-----5:R-:W-:Y:S01]  /*2af0*/  PRMT R193, RZ, 0x5410, R173 ;  /* 0x00005410ffc17816 */ /* 0x020fe200000000ad */
[----:B------:R-:W-:Y:S05]  /*2b00*/  BRA `(.L_x_10022) ;  /* 0x0000005000007947 */ /* 0x000fea0003800000 */
.L_x_10021:
[----:B-----5:R-:W-:-:S05]  /*2b10*/  PRMT R176, RZ, 0x5410, R169 ;  /* 0x00005410ffb07816 */ /* 0x020fca00000000a9 */
[----:B------:R-:W-:Y:S01]  /*2b20*/  FMUL.FTZ R193, R176, c[0x0][0x1ec] ;  /* 0x00007b00b0c17a20 */ /* 0x000fe20000410000 */
[----:B------:R-:W-:-:S03]  /*2b30*/  @P3 PRMT R176, RZ, 0x5410, R173 ;  /* 0x00005410ffb03816 */ /* 0x000fc600000000ad */
[----:B------:R-:W-:-:S04]  /*2b40*/  FMUL.FTZ R193, R142, R193 ;  /* 0x000000c18ec17220 */ /* 0x000fc80000410000 */
[----:B------:R-:W-:Y:S02]  /*2b50*/  @P3 FADD.FTZ R193, R176, R193 ;  /* 0x000000c1b0c13221 */ /* 0x000fe40000010000 */
.L_x_10022:
[----:B------:R-:W-:Y:S05]  /*2b60*/  BSYNC B1 ;  /* 0x0000000000017941 */ /* 0x000fea0003800000 */
.L_x_10020:
[----:B------:R-:W-:Y:S01]  /*2b70*/  BSSY B1, `(.L_x_10023) ;  /* 0x000000b000017945 */ /* 0x000fe20003800000 */
[----:B------:R-:W-:Y:S05]  /*2b80*/  @P4 BRA `(.L_x_10024) ;  /* 0x0000004000004947 */ /* 0x000fea0003800000 */
[----:B------:R-:W-:Y:S01]  /*2b90*/  MOV R194, RZ ;  /* 0x000000ff00c27202 */ /* 0x000fe20000000f00 */
[----:B------:R-:W-:Y:S05]  /*2ba0*/  @!P3 BRA `(.L_x_10025) ;  /* 0x000000700000b947 */ /* 0x000fea0003800000 */
[----:B-----5:R-:W-:Y:S01]  /*2bb0*/  PRMT R194, RZ, 0x7610, R173 ;  /* 0x00007610ffc27816 */ /* 0x020fe200000000ad */
[----:B------:R-:W-:Y:S05]  /*2bc0*/  BRA `(.L_x_10025) ;  /* 0x0000005000007947 */ /* 0x000fea0003800000 */
.L_x_10024:
[----:B-----5:R-:W-:Y:S02]  /*2bd0*/  PRMT R176, RZ, 0x7610, R169 ;  /* 0x00007610ffb07816 */ /* 0x020fe400000000a9 */
[----:B------:R-:W-:-:S03]  /*2be0*/  @P3 PRMT R177, RZ, 0x7610, R173 ;  /* 0x00007610ffb13816 */ /* 0x000fc600000000ad */
[----:B------:R-:W-:-:S04]  /*2bf0*/  FMUL.FTZ R176, R176, c[0x0][0x1ec] ;  /* 0x00007b00b0b07a20 */ /* 0x000fc80000410000 */
[----:B------:R-:W-:-:S04]  /*2c00*/  FMUL.FTZ R194, R143, R176 ;  /* 0x000000b08fc27220 */ /* 0x000fc80000410000 */
[----:B------:R-:W-:Y:S02]  /*2c10*/  @P3 FADD.FTZ R194, R177, R194 ;  /* 0x000000c2b1c23221 */ /* 0x000fe40000010000 */
.L_x_10025:
[----:B------:R-:W-:Y:S05]  /*2c20*/  BSYNC B1 ;  /* 0x0000000000017941 */ /* 0x000fea0003800000 */
.L_x_10023:
[----:B------:R-:W-:Y:S01]  /*2c30*/  BSSY B1, `(.L_x_10026) ;  /* 0x000000b000017945 */ /* 0x000fe20003800000 */
[----:B------:R-:W-:Y:S05]  /*2c40*/  @P4 BRA `(.L_x_10027) ;  /* 0x0000004000004947 */ /* 0x000fea0003800000 */
[----:B------:R-:W-:Y:S01]  /*2c50*/  HFMA2.MMA R195, -RZ, RZ, 0, 0 ;  /* 0x00000000ffc37435 */ /* 0x000fe200000001ff */
[----:B------:R-:W-:Y:S05]  /*2c60*/  @!P3 BRA `(.L_x_10028) ;  /* 0x000000700000b947 */ /* 0x000fea0003800000 */
[----:B-----5:R-:W-:Y:S01]  /*2c70*/  PRMT R195, RZ, 0x5410, R174 ;  /* 0x00005410ffc37816 */ /* 0x020fe200000000ae */
[----:B------:R-:W-:Y:S05]  /*2c80*/  BRA `(.L_x_10028) ;  /* 0x0000005000007947 */ /* 0x000fea0003800000 */
.L_x_10027:
[----:B-----5:R-:W-:-:S05]  /*2c90*/  PRMT R176, RZ, 0x5410, R170 ;  /* 0x00005410ffb07816 */ /* 0x020fca00000000aa */
[----:B------:R-:W-:Y:S01]  /*2ca0*/  FMUL.FTZ R195, R176, c[0x0][0x1ec] ;  /* 0x00007b00b0c37a20 */ /* 0x000fe20000410000 */
[----:B------:R-:W-:-:S03]  /*2cb0*/  @P3 PRMT R176, RZ, 0x5410, R174 ;  /* 0x00005410ffb03816 */ /* 0x000fc600000000ae */
[----:B------:R-:W-:-:S04]  /*2cc0*/  FMUL.FTZ R195, R136, R195 ;  /* 0x000000c388c37220 */ /* 0x000fc80000410000 */
[----:B------:R-:W-:Y:S02]  /*2cd0*/  @P3 FADD.FTZ R195, R176, R195 ;  /* 0x000000c3b0c33221 */ /* 0x000fe40000010000 */
.L_x_10028:
[----:B------:R-:W-:Y:S05]  /*2ce0*/  BSYNC B1 ;  /* 0x0000000000017941 */ /* 0x000fea0003800000 */
.L_x_10026:
[----:B------:R-:W-:Y:S01]  /*2cf0*/  BSSY B1, `(.L_x_10029) ;  /* 0x000000b000017945 */ /* 0x000fe20003800000 */
[----:B------:R-:W-:Y:S05]  /*2d00*/  @P4 BRA `(.L_x_10030) ;  /* 0x0000004000004947 */ /* 0x000fea0003800000 */
[----:B------:R-:W-:Y:S01]  /*2d10*/  MOV R196, RZ ;  /* 0x000000ff00c47202 */ /* 0x000fe20000000f00 */
[----:B------:R-:W-:Y:S05]  /*2d20*/  @!P3 BRA `(.L_x_10031) ;  /* 0x000000700000b947 */ /* 0x000fea0003800000 */
[----:B-----5:R-:W-:Y:S01]  /*2d30*/  PRMT R196, RZ, 0x7610, R174 ;  /* 0x00007610ffc47816 */ /* 0x020fe200000000ae */
[----:B------:R-:W-:Y:S05]  /*2d40*/  BRA `(.L_x_10031) ;  /* 0x0000005000007947 */ /* 0x000fea0003800000 */
.L_x_10030:
[----:B-----5:R-:W-:Y:S02]  /*2d50*/  PRMT R176, RZ, 0x7610, R170 ;  /* 0x00007610ffb07816 */ /* 0x020fe400000000aa */
[----:B------:R-:W-:-:S03]  /*2d60*/  @P3 PRMT R177, RZ, 0x7610, R174 ;  /* 0x00007610ffb13816 */ /* 0x000fc600000000ae */
[----:B------:R-:W-:-:S04]  /*2d70*/  FMUL.FTZ R176, R176, c[0x0][0x1ec] ;  /* 0x00007b00b0b07a20 */ /* 0x000fc80000410000 */
[----:B------:R-:W-:-:S04]  /*2d80*/  FMUL.FTZ R196, R137, R176 ;  /* 0x000000b089c47220 */ /* 0x000fc80000410000 */
[----:B------:R-:W-:Y:S02]  /*2d90*/  @P3 FADD.FTZ R196, R177, R196 ;  /* 0x000000c4b1c43221 */ /* 0x000fe40000010000 */
.L_x_10031:
[----:B------:R-:W-:Y:S05]  /*2da0*/  BSYNC B1 ;  /* 0x0000000000017941 */ /* 0x000fea0003800000 */
.L_x_10029:
[----:B------:R-:W-:Y:S01]  /*2db0*/  BSSY B1, `(.L_x_10032) ;  /* 0x000000b000017945 */ /* 0x000fe20003800000 */
[----:B------:R-:W-:Y:S05]  /*2dc0*/  @P4 BRA `(.L_x_10033) ;  /* 0x0000004000004947 */ /* 0x000fea0003800000 */
[----:B------:R-:W-:Y:S01]  /*2dd0*/  HFMA2.MMA R197, -RZ, RZ, 0, 0 ;  /* 0x00000000ffc57435 */ /* 0x000fe200000001ff */
[----:B------:R-:W-:Y:S05]  /*2de0*/  @!P3 BRA `(.L_x_10034) ;  /* 0x000000700000b947 */ /* 0x000fea0003800000 */
[----:B-----5:R-:W-:Y:S01]  /*2df0*/  PRMT R197, RZ, 0x5410, R175 ;  /* 0x00005410ffc57816 */ /* 0x020fe200000000af */
[----:B------:R-:W-:Y:S05]  /*2e00*/  BRA `(.L_x_10034) ;  /* 0x0000005000007947 */ /* 0x000fea0003800000 */
.L_x_10033:
[----:B-----5:R-:W-:-:S05]  /*2e10*/  PRMT R176, RZ, 0x5410, R171 ;  /* 0x00005410ffb07816 */ /* 0x020fca00000000ab */
[----:B------:R-:W-:Y:S01]  /*2e20*/  FMUL.FTZ R197, R176, c[0x0][0x1ec] ;  /* 0x00007b00b0c57a20 */ /* 0x000fe20000410000 */
[----:B------:R-:W-:-:S03]  /*2e30*/  @P3 PRMT R176, RZ, 0x5410, R175 ;  /* 0x00005410ffb03816 */ /* 0x000fc600000000af */
[----:B------:R-:W-:-:S04]  /*2e40*/  FMUL.FTZ R197, R138, R197 ;  /* 0x000000c58ac57220 */ /* 0x000fc80000410000 */
[----:B------:R-:W-:Y:S02]  /*2e50*/  @P3 FADD.FTZ R197, R176, R197 ;  /* 0x000000c5b0c53221 */ /* 0x000fe40000010000 */
.L_x_10034:
[----:B------:R-:W-:Y:S05]  /*2e60*/  BSYNC B1 ;  /* 0x0000000000017941 */ /* 0x000fea0003800000 */
.L_x_10032:
[----:B------:R-:W-:Y:S01]  /*2e70*/  BSSY B1, `(.L_x_10035) ;  /* 0x000000b000017945 */ /* 0x000fe20003800000 */
[----:B------:R-:W-:Y:S05]  /*2e80*/  @P4 BRA `(.L_x_10036) ;  /* 0x0000004000004947 */ /* 0x000fea0003800000 */
[----:B------:R-:W-:Y:S01]  /*2e90*/  MOV R198, RZ ;  /* 0x000000ff00c67202 */ /* 0x000fe20000000f00 */
[----:B------:R-:W-:Y:S05]  /*2ea0*/  @!P3 BRA `(.L_x_10037) ;  /* 0x000000700000b947 */ /* 0x000fea0003800000 */
[----:B-----5:R-:W-:Y:S01]  /*2eb0*/  PRMT R198, RZ, 0x7610, R175 ;  /* 0x00007610ffc67816 */ /* 0x020fe200000000af */
[----:B------:R-:W-:Y:S05]  /*2ec0*/  BRA `(.L_x_10037) ;  /* 0x0000005000007947 */ /* 0x000fea0003800000 */
.L_x_10036:
[----:B-----5:R-:W-:Y:S02]  /*2ed0*/  PRMT R176, RZ, 0x7610, R171 ;  /* 0x00007610ffb07816 */ /* 0x020fe400000000ab */
[----:B------:R-:W-:-:S03]  /*2ee0*/  @P3 PRMT R177, RZ, 0x7610, R175 ;  /* 0x00007610ffb13816 */ /* 0x000fc600000000af */
[----:B------:R-:W-:-:S04]  /*2ef0*/  FMUL.FTZ R176, R176, c[0x0][0x1ec] ;  /* 0x00007b00b0b07a20 */ /* 0x000fc80000410000 */
[----:B------:R-:W-:-:S04]  /*2f00*/  FMUL.FTZ R198, R139, R176 ;  /* 0x000000b08bc67220 */ /* 0x000fc80000410000 */
[----:B------:R-:W-:Y:S02]  /*2f10*/  @P3 FADD.FTZ R198, R177, R198 ;  /* 0x000000c6b1c63221 */ /* 0x000fe40000010000 */
.L_x_10037:
[----:B------:R-:W-:Y:S05]  /*2f20*/  BSYNC B1 ;  /* 0x0000000000017941 */ /* 0x000fea0003800000 */
.L_x_10035:
        /* <DEDUP_REMOVED lines=9> */
.L_x_10013:
[----:B------:R-:W-:Y:S05]  /*2fc0*/  BSYNC B0 ;  /* 0x0000000000007941 */ /* 0x000fea0003800000 */
.L_x_10012:
        /* <DEDUP_REMOVED lines=17> */
.L_x_10041:
[----:B-1---5:R-:W-:-:S05]  /*30e0*/  PRMT R176, RZ, 0x5410, R168 ;  /* 0x00005410ffb07816 */ /* 0x022fca00000000a8 */
[----:B------:R-:W-:Y:S01]  /*30f0*/  FMUL.FTZ R199, R176, c[0x0][0x1ec] ;  /* 0x00007b00b0c77a20 */ /* 0x000fe20000410000 */
[----:B------:R-:W-:-:S03]  /*3100*/  @P2 PRMT R176, RZ, 0x5410, R172 ;  /* 0x00005410ffb02816 */ /* 0x000fc600000000ac */
[----:B------:R-:W-:-:S04]  /*3110*/  FMUL.FTZ R199, R164, R199 ;  /* 0x000000c7a4c77220 */ /* 0x000fc80000410000 */
[----:B------:R-:W-:Y:S02]  /*3120*/  @P2 FADD.FTZ R199, R176, R199 ;  /* 0x000000c7b0c72221 */ /* 0x000fe40000010000 */
.L_x_10042:
[----:B------:R-:W-:Y:S05]  /*3130*/  BSYNC B1 ;  /* 0x0000000000017941 */ /* 0x000fea0003800000 */
.L_x_10040:
[----:B------:R-:W-:Y:S01]  /*3140*/  BSSY B1, `(.L_x_10043) ;  /* 0x000000b000017945 */ /* 0x000fe20003800000 */
[----:B------:R-:W-:Y:S05]  /*3150*/  @P3 BRA `(.L_x_10044) ;  /* 0x0000004000003947 */ /* 0x000fea0003800000 */
[----:B------:R-:W-:Y:S01]  /*3160*/  MOV R200, RZ ;  /* 0x000000ff00c87202 */ /* 0x000fe20000000f00 */
[----:B------:R-:W-:Y:S05]  /*3170*/  @!P2 BRA `(.L_x_10045) ;  /* 0x000000700000a947 */ /* 0x000fea0003800000 */
[----:B-----5:R-:W-:Y:S01]  /*3180*/  PRMT R200, RZ, 0x7610, R172 ;  /* 0x00007610ffc87816 */ /* 0x020fe200000000ac */
[----:B------:R-:W-:Y:S05]  /*3190*/  BRA `(.L_x_10045) ;  /* 0x0000005000007947 */ /* 0x000fea0003800000 */
.L_x_10044:
[----:B-----5:R-:W-:Y:S02]  /*31a0*/  PRMT R176, RZ, 0x7610, R168 ;  /* 0x00007610ffb07816 */ /* 0x020fe400000000a8 */
[----:B------:R-:W-:-:S03]  /*31b0*/  @P2 PRMT R177, RZ, 0x7610, R172 ;  /* 0x00007610ffb12816 */ /* 0x000fc600000000ac */
[----:B------:R-:W-:-:S04]  /*31c0*/  FMUL.FTZ R176, R176, c[0x0][0x1ec] ;  /* 0x00007b00b0b07a20 */ /* 0x000fc80000410000 */
[----:B------:R-:W-:-:S04]  /*31d0*/  FMUL.FTZ R200, R165, R176 ;  /* 0x000000b0a5c87220 */ /* 0x000fc80000410000 */
[----:B------:R-:W-:Y:S02]  /*31e0*/  @P2 FADD.FTZ R200, R177, R200 ;  /* 0x000000c8b1c82221 */ /* 0x000fe40000010000 */
.L_x_10045:
[----:B------:R-:W-:Y:S05]  /*31f0*/  BSYNC B1 ;  /* 0x0000000000017941 */ /* 0x000fea0003800000 */
.L_x_10043:
[----:B------:R-:W-:Y:S01]  /*3200*/  BSSY B1, `(.L_x_10046) ;  /* 0x000000b000017945 */ /* 0x000fe20003800000 */
[----:B------:R-:W-:Y:S05]  /*3210*/  @P3 BRA `(.L_x_10047) ;  /* 0x0000004000003947 */ /* 0x000fea0003800000 */
[----:B------:R-:W-:Y:S01]  /*3220*/  HFMA2.MMA R201, -RZ, RZ, 0, 0 ;  /* 0x00000000ffc97435 */ /* 0x000fe200000001ff */
[----:B------:R-:W-:Y:S05]  /*3230*/  @!P2 BRA `(.L_x_10048) ;  /* 0x000000700000a947 */ /* 0x000fea0003800000 */
[----:B-----5:R-:W-:Y:S01]  /*3240*/  PRMT R201, RZ, 0x5410, R173 ;  /* 0x00005410ffc97816 */ /* 0x020fe200000000ad */
[----:B------:R-:W-:Y:S05]  /*3250*/  BRA `(.L_x_10048) ;  /* 0x0000005000007947 */ /* 0x000fea0003800000 */
.L_x_10047:
[----:B-----5:R-:W-:-:S05]  /*3260*/  PRMT R176, RZ, 0x5410, R169 ;  /* 0x00005410ffb07816 */ /* 0x020fca00000000a9 */
[----:B------:R-:W-:Y:S01]  /*3270*/  FMUL.FTZ R201, R176, c[0x0][0x1ec] ;  /* 0x00007b00b0c97a20 */ /* 0x000fe20000410000 */
[----:B------:R-:W-:-:S03]  /*3280*/  @P2 PRMT R176, RZ, 0x5410, R173 ;  /* 0x00005410ffb02816 */ /* 0x000fc600000000ad */
[----:B------:R-:W-:-:S04]  /*3290*/  FMUL.FTZ R201, R166, R201 ;  /* 0x000000c9a6c97220 */ /* 0x000fc80000410000 */
[----:B------:R-:W-:Y:S02]  /*32a0*/  @P2 FADD.FTZ R201, R176, R201 ;  /* 0x000000c9b0c92221 */ /* 0x000fe40000010000 */
.L_x_10048:
[----:B------:R-:W-:Y:S05]  /*32b0*/  BSYNC B1 ;  /* 0x0000000000017941 */ /* 0x000fea0003800000 */
.L_x_10046:
[----:B------:R-:W-:Y:S01]  /*32c0*/  BSSY B1, `(.L_x_10049) ;  /* 0x000000b000017945 */ /* 0x000fe20003800000 */
[----:B------:R-:W-:Y:S05]  /*32d0*/  @P3 BRA `(.L_x_10050) ;  /* 0x0000004000003947 */ /* 0x000fea0003800000 */
[----:B------:R-:W-:Y:S01]  /*32e0*/  MOV R202, RZ ;  /* 0x000000ff00ca7202 */ /* 0x000fe20000000f00 */
[----:B------:R-:W-:Y:S05]  /*32f0*/  @!P2 BRA `(.L_x_10051) ;  /* 0x000000700000a947 */ /* 0x000fea0003800000 */
[----:B-----5:R-:W-:Y:S01]  /*3300*/  PRMT R202, RZ, 0x7610, R173 ;  /* 0x00007610ffca7816 */ /* 0x020fe200000000ad */
[----:B------:R-:W-:Y:S05]  /*3310*/  BRA `(.L_x_10051) ;  /* 0x0000005000007947 */ /* 0x000fea0003800000 */
.L_x_10050:
[----:B-----5:R-:W-:Y:S02]  /*3320*/  PRMT R176, RZ, 0x7610, R169 ;  /* 0x00007610ffb07816 */ /* 0x020fe400000000a9 */
[----:B------:R-:W-:-:S03]  /*3330*/  @P2 PRMT R177, RZ, 0x7610, R173 ;  /* 0x00007610ffb12816 */ /* 0x000fc600000000ad */
[----:B------:R-:W-:-:S04]  /*3340*/  FMUL.FTZ R176, R176, c[0x0][0x1ec] ;  /* 0x00007b00b0b07a20 */ /* 0x000fc80000410000 */
[----:B------:R-:W-:-:S04]  /*3350*/  FMUL.FTZ R202, R167, R176 ;  /* 0x000000b0a7ca7220 */ /* 0x000fc80000410000 */
[----:B------:R-:W-:Y:S02]  /*3360*/  @P2 FADD.FTZ R202, R177, R202 ;  /* 0x000000cab1ca2221 */ /* 0x000fe40000010000 */
.L_x_10051:
[----:B------:R-:W-:Y:S05]  /*3370*/  BSYNC B1 ;  /* 0x0000000000017941 */ /* 0x000fea0003800000 */
.L_x_10049:
[----:B------:R-:W-:Y:S01]  /*3380*/  BSSY B1, `(.L_x_10052) ;  /* 0x000000b000017945 */ /* 0x000fe20003800000 */
[----:B------:R-:W-:Y:S05]  /*3390*/  @P3 BRA `(.L_x_10053) ;  /* 0x0000004000003947 */ /* 0x000fea0003800000 */
[----:B------:R-:W-:Y:S01]  /*33a0*/  HFMA2.MMA R203, -RZ, RZ, 0, 0 ;  /* 0x00000000ffcb7435 */ /* 0x000fe200000001ff */
[----:B------:R-:W-:Y:S05]  /*33b0*/  @!P2 BRA `(.L_x_10054) ;  /* 0x000000700000a947 */ /* 0x000fea0003800000 */
[----:B-----5:R-:W-:Y:S01]  /*33c0*/  PRMT R203, RZ, 0x5410, R174 ;  /* 0x00005410ffcb7816 */ /* 0x020fe200000000ae */
[----:B------:R-:W-:Y:S05]  /*33d0*/  BRA `(.L_x_10054) ;  /* 0x0000005000007947 */ /* 0x000fea0003800000 */
.L_x_10053:
[----:B-----5:R-:W-:-:S05]  /*33e0*/  PRMT R176, RZ, 0x5410, R170 ;  /* 0x00005410ffb07816 */ /* 0x020fca00000000aa */
[----:B------:R-:W-:Y:S01]  /*33f0*/  FMUL.FTZ R203, R176, c[0x0][0x1ec] ;  /* 0x00007b00b0cb7a20 */ /* 0x000fe20000410000 */
[----:B------:R-:W-:-:S03]  /*3400*/  @P2 PRMT R176, RZ, 0x5410, R174 ;  /* 0x00005410ffb02816 */ /* 0x000fc600000000ae */
[----:B------:R-:W-:-:S04]  /*3410*/  FMUL.FTZ R203, R160, R203 ;  /* 0x000000cba0cb7220 */ /* 0x000fc80000410000 */
[----:B------:R-:W-:Y:S02]  /*3420*/  @P2 FADD.FTZ R203, R176, R203 ;  /* 0x000000cbb0cb2221 */ /* 0x000fe40000010000 */
.L_x_10054:
[----:B------:R-:W-:Y:S05]  /*3430*/  BSYNC B1 ;  /* 0x0000000000017941 */ /* 0x000fea0003800000 */
.L_x_10052:
[----:B------:R-:W-:Y:S01]  /*3440*/  BSSY B1, `(.L_x_10055) ;  /* 0x000000b000017945 */ /* 0x000fe20003800000 */
[----:B------:R-:W-:Y:S05]  /*3450*/  @P3 BRA `(.L_x_10056) ;  /* 0x0000004000003947 */ /* 0x000fea0003800000 */
[----:B------:R-:W-:Y:S01]  /*3460*/  MOV R206, RZ ;  /* 0x000000ff00ce7202 */ /* 0x000fe20000000f00 */
[----:B------:R-:W-:Y:S05]  /*3470*/  @!P2 BRA `(.L_x_10057) ;  /* 0x000000700000a947 */ /* 0x000fea0003800000 */
[----:B-----5:R-:W-:Y:S01]  /*3480*/  PRMT R206, RZ, 0x7610, R174 ;  /* 0x00007610ffce7816 */ /* 0x020fe200000000ae */
[----:B------:R-:W-:Y:S05]  /*3490*/  BRA `(.L_x_10057) ;  /* 0x0000005000007947 */ /* 0x000fea0003800000 */
.L_x_10056:
[----:B-----5:R-:W-:Y:S02]  /*34a0*/  PRMT R176, RZ, 0x7610, R170 ;  /* 0x00007610ffb07816 */ /* 0x020fe400000000aa */
[----:B------:R-:W-:-:S03]  /*34b0*/  @P2 PRMT R177, RZ, 0x7610, R174 ;  /* 0x00007610ffb12816 */ /* 0x000fc600000000ae */
[----:B------:R-:W-:-:S04]  /*34c0*/  FMUL.FTZ R176, R176, c[0x0][0x1ec] ;  /* 0x00007b00b0b07a20 */ /* 0x000fc80000410000 */
[----:B------:R-:W-:-:S04]  /*34d0*/  FMUL.FTZ R206, R161, R176 ;  /* 0x000000b0a1ce7220 */ /* 0x000fc80000410000 */
[----:B------:R-:W-:Y:S02]  /*34e0*/  @P2 FADD.FTZ R206, R177, R206 ;  /* 0x000000ceb1ce2221 */ /* 0x000fe40000010000 */
.L_x_10057:
[----:B------:R-:W-:Y:S05]  /*34f0*/  BSYNC B1 ;  /* 0x0000000000017941 */ /* 0x000fea0003800000 */
.L_x_10055:
[----:B------:R-:W-:Y:S01]  /*3500*/  BSSY B1, `(.L_x_10058) ;  /* 0x000000b000017945 */ /* 0x000fe20003800000 */
[----:B------:R-:W-:Y:S05]  /*3510*/  @P3 BRA `(.L_x_10059) ;  /* 0x0000004000003947 */ /* 0x000fea0003800000 */
[----:B------:R-:W-:Y:S01]  /*3520*/  HFMA2.MMA R207, -RZ, RZ, 0, 0 ;  /* 0x00000000ffcf7435 */ /* 0x000fe200000001ff */
[----:B------:R-:W-:Y:S05]  /*3530*/  @!P2 BRA `(.L_x_10060) ;  /* 0x000000700000a947 */ /* 0x000fea0003800000 */
[----:B-----5:R-:W-:Y:S01]  /*3540*/  PRMT R207, RZ, 0x5410, R175 ;  /* 0x00005410ffcf7816 */ /* 0x020fe200000000af */
[----:B------:R-:W-:Y:S05]  /*3550*/  BRA `(.L_x_10060) ;  /* 0x0000005000007947 */ /* 0x000fea0003800000 */
.L_x_10059:
[----:B-----5:R-:W-:-:S05]  /*3560*/  PRMT R176, RZ, 0x5410, R171 ;  /* 0x00005410ffb07816 */ /* 0x020fca00000000ab */
[----:B------:R-:W-:Y:S01]  /*3570*/  FMUL.FTZ R207, R176, c[0x0][0x1ec] ;  /* 0x00007b00b0cf7a20 */ /* 0x000fe20000410000 */
[----:B------:R-:W-:-:S03]  /*3580*/  @P2 PRMT R176, RZ, 0x5410, R175 ;  /* 0x00005410ffb02816 */ /* 0x000fc600000000af */
[----:B------:R-:W-:-:S04]  /*3590*/  FMUL.FTZ R207, R162, R207 ;  /* 0x000000cfa2cf7220 */ /* 0x000fc80000410000 */
[----:B------:R-:W-:Y:S02]  /*35a0*/  @P2 FADD.FTZ R207, R176, R207 ;  /* 0x000000cfb0cf2221 */ /* 0x000fe40000010000 */
.L_x_10060:
[----:B------:R-:W-:Y:S05]  /*35b0*/  BSYNC B1 ;  /* 0x0000000000017941 */ /* 0x000fea0003800000 */
.L_x_10058:
[----:B------:R-:W-:Y:S01]  /*35c0*/  BSSY B1, `(.L_x_10061) ;  /* 0x000000b000017945 */ /* 0x000fe20003800000 */
[----:B------:R-:W-:Y:S05]  /*35d0*/  @P3 BRA `(.L_x_10062) ;  /* 0x0000004000003947 */ /* 0x000fea0003800000 */
[----:B------:R-:W-:Y:S01]  /*35e0*/  MOV R208, RZ ;  /* 0x000000ff00d07202 */ /* 0x000fe20000000f00 */
[----:B------:R-:W-:Y:S05]  /*35f0*/  @!P2 BRA `(.L_x_10063) ;  /* 0x000000700000a947 */ /* 0x000fea0003800000 */
[----:B-----5:R-:W-:Y:S01]  /*3600*/  PRMT R208, RZ, 0x7610, R175 ;  /* 0x00007610ffd07816 */ /* 0x020fe200000000af */
[----:B------:R-:W-:Y:S05]  /*3610*/  BRA `(.L_x_10063) ;  /* 0x0000005000007947 */ /* 0x000fea0003800000 */
.L_x_10062:
[----:B-----5:R-:W-:Y:S02]  /*3620*/  PRMT R176, RZ, 0x7610, R171 ;  /* 0x00007610ffb07816 */ /* 0x020fe400000000ab */
[----:B------:R-:W-:-:S03]  /*3630*/  @P2 PRMT R177, RZ, 0x7610, R175 ;  /* 0x00007610ffb12816 */ /* 0x000fc600000000af */
[----:B------:R-:W-:-:S04]  /*3640*/  FMUL.FTZ R176, R176, c[0x0][0x1ec] ;  /* 0x00007b00b0b07a20 */ /* 0x000fc80000410000 */
[----:B------:R-:W-:-:S04]  /*3650*/  FMUL.FTZ R208, R163, R176 ;  /* 0x000000b0a3d07220 */ /* 0x000fc80000410000 */
[----:B------:R-:W-:Y:S02]  /*3660*/  @P2 FADD.FTZ R208, R177, R208 ;  /* 0x000000d0b1d02221 */ /* 0x000fe40000010000 */
.L_x_10063:
[----:B------:R-:W-:Y:S05]  /*3670*/  BSYNC B1 ;  /* 0x0000000000017941 */ /* 0x000fea0003800000 */
.L_x_10061:
[----:B------:R-:W-:Y:S01]  /*3680*/  HFMA2.MMA R205, -RZ, RZ, 0, 9.5367431640625e-07 ;  /* 0x00000010ffcd7435 */ /* 0x000fe200000001ff */
[----:B------:R-:W-:Y:S02]  /*3690*/  F2FP.BF16.PACK_AB R179, R208, R207 ;  /* 0x000000cfd0b3723e */ /* 0x000fe400000010ff */
[----:B------:R-:W-:Y:S02]  /*36a0*/  F2FP.BF16.PACK_AB R178, R206, R203 ;  /* 0x000000cbceb2723e */ /* 0x000fe400000010ff */
[----:B------:R-:W-:Y:S02]  /*36b0*/  F2FP.BF16.PACK_AB R177, R202, R201 ;  /* 0x000000c9cab1723e */ /* 0x000fe400000010ff */
[----:B------:R-:W-:-:S03]  /*36c0*/  F2FP.BF16.PACK_AB R176, R200, R199 ;  /* 0x000000c7c8b0723e */ /* 0x000fc600000010ff */
[----:B------:R-:W-:-:S05]  /*36d0*/  IMAD.WIDE.U32 R204, R212, R205, c[0x0][0x188] ;  /* 0x00006200d4cc7625 */ /* 0x000fca00078e00cd */
[----:B------:R0:W-:Y:S02]  /*36e0*/  STG.E.128 [R204.64], R176 ;  /* 0x000000b0cc007986 */ /* 0x0001e4000c101d04 */
.L_x_10039:
[----:B------:R-:W-:Y:S05]  /*36f0*/  BSYNC B0 ;  /* 0x0000000000007941 */ /* 0x000fea0003800000 */
.L_x_10038:
        /* <DEDUP_REMOVED lines=60> */
.L_x_10080:
        /* <DEDUP_REMOVED lines=117> */
.L_x_10081:
        /* <DEDUP_REMOVED lines=37> */
[C---:B------:R-:W-:Y:S01]  /*4460*/  FMUL.FTZ R179, R211.reuse, R204 ;  /* 0x000000ccd3b37220 */ /* 0x040fe20000410000 */
        /* <DEDUP_REMOVED lines=21> */
.L_x_10069:
[----:B------:R-:W-:Y:S05]  /*45c0*/  BSYNC B1 ;  /* 0x0000000000017941 */ /* 0x000fea0003800000 */
.L_x_10068:
        /* <DEDUP_REMOVED lines=14> */
[C---:B------:R-:W-:Y:S01]  /*46b0*/  FMUL.FTZ R179, R211.reuse, R204 ;  /* 0x000000ccd3b37220 */ /* 0x040fe20000410000 */
[----:B------:R-:W-:Y:S01]  /*46c0*/  MOV R204, 0x10 ;  /* 0x0000001000cc7802 */ /* 0x000fe20000000f00 */
        /* <DEDUP_REMOVED lines=19> */
.L_x_10071:
[----:B------:R-:W-:Y:S05]  /*4800*/  BSYNC B1 ;  /* 0x0000000000017941 */ /* 0x000fea0003800000 */
.L_x_10070:
        /* <DEDUP_REMOVED lines=35> */
.L_x_10073:
[----:B------:R-:W-:Y:S05]  /*4a40*/  BSYNC B1 ;  /* 0x0000000000017941 */ /* 0x000fea0003800000 */
.L_x_10072:
        /* <DEDUP_REMOVED lines=35> */
.L_x_10075:
[----:B------:R-:W-:Y:S05]  /*4c80*/  BSYNC B1 ;  /* 0x0000000000017941 */ /* 0x000fea0003800000 */
.L_x_10074:
        /* <DEDUP_REMOVED lines=35> */
.L_x_10077:
[----:B------:R-:W-:Y:S05]  /*4ec0*/  BSYNC B1 ;  /* 0x0000000000017941 */ /* 0x000fea0003800000 */
.L_x_10076:
        /* <DEDUP_REMOVED lines=10> */
[C---:B------:R-:W-:Y:S01]  /*4f70*/  FMUL.FTZ R205, R211.reuse, R214 ;  /* 0x000000d6d3cd7220 */ /* 0x040fe20000410000 */
[----:B------:R-:W-:Y:S01]  /*4f80*/  MOV R214, 0x10 ;  /* 0x0000001000d67802 */ /* 0x000fe20000000f00 */
        /* <DEDUP_REMOVED lines=11> */
[----:B------:R-:W-:Y:S01]  /*5040*/  FFMA.FTZ R179, R158, R213, R150 ;  /* 0x000000d59eb37223 */ /* 0x000fe20000010096 */
[----:B------:R-:W-:Y:S01]  /*5050*/  F2FP.BF16.PACK_AB R178, R211, R204 ;  /* 0x000000ccd3b2723e */ /* 0x000fe200000010ff */
[----:B------:R-:W-:Y:S01]  /*5060*/  FFMA.FTZ R210, R159, R210, R151 ;  /* 0x000000d29fd27223 */ /* 0x000fe20000010097 */
[----:B------:R-:W-:Y:S01]  /*5070*/  F2FP.BF16.PACK_AB R176, R205, R176 ;  /* 0x000000b0cdb0723e */ /* 0x000fe200000010ff */
[----:B------:R-:W-:-:S02]  /*5080*/  FFMA.FTZ R212, R155, R212, R147 ;  /* 0x000000d49bd47223 */ /* 0x000fc40000010093 */
[----:B------:R-:W-:Y:S01]  /*5090*/  IMAD.WIDE.U32 R204, R209, R214, c[0x0][0x208] ;  /* 0x00008200d1cc7625 */ /* 0x000fe200078e00d6 */
[----:B------:R-:W-:Y:S02]  /*50a0*/  F2FP.BF16.PACK_AB R179, R210, R179 ;  /* 0x000000b3d2b3723e */ /* 0x000fe400000010ff */
[----:B------:R-:W-:-:S05]  /*50b0*/  F2FP.BF16.PACK_AB R177, R212, R177 ;  /* 0x000000b1d4b1723e */ /* 0x000fca00000010ff */
[----:B------:R0:W-:Y:S02]  /*50c0*/  STG.E.128 [R204.64], R176 ;  /* 0x000000b0cc007986 */ /* 0x0001e4000c101d04 */
.L_x_10067:
[----:B0-----:R-:W-:Y:S05]  /*50d0*/  BSYNC B0 ;  /* 0x0000000000007941 */ /* 0x001fea0003800000 */
.L_x_10066:
[----:B------:R-:W-:-:S04]  /*50e0*/  MOV R177, c[0x0][0x160] ;  /* 0x0000580000b17a02 */ /* 0x000fc80000000f00 */
[----:B------:R-:W-:-:S04]  /*50f0*/  LEA R2, R177, R2, 0x2 ;  /* 0x00000002b1027211 */ /* 0x000fc800078e10ff */
[----:B------:R-:W-:-:S13]  /*5100*/  ISETP.GE.AND P2, PT, R2, c[0x0][0x164], PT ;  /* 0x0000590002007a0c */ /* 0x000fda0003f46270 */
[----:B------:R-:W-:Y:S01]  /*5110*/  @P2 CALL.REL.NOINC `(.L_x_10078) ;  /* 0x0000001000002944 */ /* 0x000fe20003c00000 */
[----:B------:R-:W-:Y:S05]  /*5120*/  BRA `(.L_x_10079) ;  /* 0xffffb8a000007947 */ /* 0x000fea000383ffff */
.L_x_10078:
[----:B------:R-:W-:Y:S05]  /*5130*/  EXIT ;  /* 0x000000000000794d */ /* 0x000fea0003800000 */
.L_x_10064:
[----:B------:R-:W-:Y:S01]  /*5140*/  HFMA2.MMA R213, -RZ, RZ, 0, 5.9604644775390625e-08 ;  /* 0x00000001ffd57435 */ /* 0x000fe200000001ff */
[----:B------:R-:W-:Y:S02]  /*5150*/  MOV R179, 0x1f ;  /* 0x0000001f00b37802 */ /* 0x000fe40000000f00 */
[----:B------:R-:W-:Y:S02]  /*5160*/  MOV R212, 0xffffffff ;  /* 0xffffffff00d47802 */ /* 0x000fe40000000f00 */
[----:B------:R-:W-:Y:S02]  /*5170*/  MOV R176, 0x5190 ;  /* 0x0000519000b07802 */ /* 0x000fe40000000f00 */
[----:B-----5:R-:W-:Y:S05]  /*5180*/  CALL.REL.NOINC `($__internal_38_$__cuda_sm70_shflsync_bfly_p) ;  /* 0x000009c000007944 */ /* 0x020fea0003c00000 */
[----:B-1----:R-:W-:Y:S01]  /*5190*/  MOV R177, R213 ;  /* 0x000000d500b17202 */ /* 0x002fe20000000f00 */
[----:B0-----:R-:W-:Y:S05]  /*51a0*/  BRA `(.L_x_10080) ;  /* 0xffffe91000007947 */ /* 0x001fea000383ffff */
.L_x_10065:
[----:B------:R-:W-:Y:S01]  /*51b0*/  HFMA2.MMA R213, -RZ, RZ, 0, 1.1920928955078125e-07 ;  /* 0x00000002ffd57435 */ /* 0x000fe200000001ff */
[----:B0-----:R-:W-:Y:S02]  /*51c0*/  MOV R178, R214 ;  /* 0x000000d600b27202 */ /* 0x001fe40000000f00 */
[----:B------:R-:W-:Y:S02]  /*51d0*/  MOV R179, 0x1f ;  /* 0x0000001f00b37802 */ /* 0x000fe40000000f00 */
[----:B------:R-:W-:-:S02]  /*51e0*/  MOV R212, 0xffffffff ;  /* 0xffffffff00d47802 */ /* 0x000fc40000000f00 */
[----:B------:R-:W-:Y:S02]  /*51f0*/  MOV R176, 0x5210 ;  /* 0x0000521000b07802 */ /* 0x000fe40000000f00 */
[----:B-----5:R-:W-:Y:S05]  /*5200*/  CALL.REL.NOINC `($__internal_38_$__cuda_sm70_shflsync_bfly_p) ;  /* 0x0000094000007944 */ /* 0x020fea0003c00000 */
[----:B01----:R-:W-:Y:S01]  /*5210*/  FADD.FTZ R178, R214, R213 ;  /* 0x000000d5d6b27221 */ /* 0x003fe20000010000 */
[----:B------:R-:W-:Y:S01]  /*5220*/  HFMA2.MMA R213, -RZ, RZ, 0, 2.384185791015625e-07 ;  /* 0x00000004ffd57435 */ /* 0x000fe200000001ff */
[----:B------:R-:W-:Y:S02]  /*5230*/  MOV R179, 0x1f ;  /* 0x0000001f00b37802 */ /* 0x000fe40000000f00 */
[----:B------:R-:W-:Y:S02]  /*5240*/  MOV R212, 0xffffffff ;  /* 0xffffffff00d47802 */ /* 0x000fe40000000f00 */
[----:B------:R-:W-:Y:S02]  /*5250*/  MOV R176, 0x5270 ;  /* 0x0000527000b07802 */ /* 0x000fe40000000f00 */
[----:B------:R-:W-:Y:S05]  /*5260*/  CALL.REL.NOINC `($__internal_38_$__cuda_sm70_shflsync_bfly_p) ;  /* 0x000008e000007944 */ /* 0x000fea0003c00000 */
[----:B01----:R-:W-:Y:S01]  /*5270*/  FADD.FTZ R178, R178, R213 ;  /* 0x000000d5b2b27221 */ /* 0x003fe20000010000 */
[----:B------:R-:W-:Y:S01]  /*5280*/  HFMA2.MMA R213, -RZ, RZ, 0, 4.76837158203125e-07 ;  /* 0x00000008ffd57435 */ /* 0x000fe200000001ff */
[----:B------:R-:W-:Y:S02]  /*5290*/  MOV R179, 0x1f ;  /* 0x0000001f00b37802 */ /* 0x000fe40000000f00 */
[----:B------:R-:W-:-:S02]  /*52a0*/  MOV R212, 0xffffffff ;  /* 0xffffffff00d47802 */ /* 0x000fc40000000f00 */
[----:B------:R-:W-:Y:S02]  /*52b0*/  MOV R176, 0x52d0 ;  /* 0x000052d000b07802 */ /* 0x000fe40000000f00 */
[----:B------:R-:W-:Y:S05]  /*52c0*/  CALL.REL.NOINC `($__internal_38_$__cuda_sm70_shflsync_bfly_p) ;  /* 0x0000088000007944 */ /* 0x000fea0003c00000 */
[----:B01----:R-:W-:Y:S01]  /*52d0*/  FADD.FTZ R178, R178, R213 ;  /* 0x000000d5b2b27221 */ /* 0x003fe20000010000 */
[----:B------:R-:W-:Y:S01]  /*52e0*/  HFMA2.MMA R213, -RZ, RZ, 0, 9.5367431640625e-07 ;  /* 0x00000010ffd57435 */ /* 0x000fe200000001ff */
[----:B------:R-:W-:Y:S02]  /*52f0*/  MOV R179, 0x1f ;  /* 0x0000001f00b37802 */ /* 0x000fe40000000f00 */
[----:B------:R-:W-:Y:S02]  /*5300*/  MOV R212, 0xffffffff ;  /* 0xffffffff00d47802 */ /* 0x000fe40000000f00 */
[----:B------:R-:W-:Y:S02]  /*5310*/  MOV R176, 0x5330 ;  /* 0x0000533000b07802 */ /* 0x000fe40000000f00 */
[----:B------:R-:W-:Y:S05]  /*5320*/  CALL.REL.NOINC `($__internal_38_$__cuda_sm70_shflsync_bfly_p) ;  /* 0x0000082000007944 */ /* 0x000fea0003c00000 */
        /* <DEDUP_REMOVED lines=103> */
[----:B------:R-:W-:Y:S05]  /*59a0*/  CALL.REL.NOINC `($__internal_38_$__cuda_sm70_shflsync_bfly_p) ;  /* 0x000001a000007944 */ /* 0x000fea0003c00000 */
[----:B01----:R-:W-:Y:S01]  /*59b0*/  FADD.FTZ R178, R178, R213 ;  /* 0x000000d5b2b27221 */ /* 0x003fe20000010000 */
[----:B------:R-:W-:Y:S01]  /*59c0*/  HFMA2.MMA R213, -RZ, RZ, 0, 1.1920928955078125e-07 ;  /* 0x00000002ffd57435 */ /* 0x000fe200000001ff */
[----:B------:R-:W-:Y:S02]  /*59d0*/  MOV R179, 0x1f ;  /* 0x0000001f00b37802 */ /* 0x000fe40000000f00 */
[----:B------:R-:W-:Y:S02]  /*59e0*/  MOV R212, 0xffffffff ;  /* 0xffffffff00d47802 */ /* 0x000fe40000000f00 */
[----:B------:R-:W-:Y:S02]  /*59f0*/  MOV R176, 0x5a10 ;  /* 0x00005a1000b07802 */ /* 0x000fe40000000f00 */
[----:B------:R-:W-:Y:S05]  /*5a00*/  CALL.REL.NOINC `($__internal_38_$__cuda_sm70_shflsync_bfly_p) ;  /* 0x0000014000007944 */ /* 0x000fea0003c00000 */
[----:B01----:R-:W-:Y:S01]  /*5a10*/  FADD.FTZ R178, R178, R213 ;  /* 0x000000d5b2b27221 */ /* 0x003fe20000010000 */
[----:B------:R-:W-:Y:S01]  /*5a20*/  HFMA2.MMA R213, -RZ, RZ, 0, 2.384185791015625e-07 ;  /* 0x00000004ffd57435 */ /* 0x000fe200000001ff */
[----:B------:R-:W-:Y:S02]  /*5a30*/  MOV R179, 0x1f ;  /* 0x0000001f00b37802 */ /* 0x000fe40000000f00 */
[----:B------:R-:W-:-:S02]  /*5a40*/  MOV R212, 0xffffffff ;  /* 0xffffffff00d47802 */ /* 0x000fc40000000f00 */
[----:B------:R-:W-:Y:S02]  /*5a50*/  MOV R176, 0x5a70 ;  /* 0x00005a7000b07802 */ /* 0x000fe40000000f00 */
[----:B------:R-:W-:Y:S05]  /*5a60*/  CALL.REL.NOINC `($__internal_38_$__cuda_sm70_shflsync_bfly_p) ;  /* 0x000000e000007944 */ /* 0x000fea0003c00000 */
[----:B01----:R-:W-:Y:S01]  /*5a70*/  FADD.FTZ R178, R178, R213 ;  /* 0x000000d5b2b27221 */ /* 0x003fe20000010000 */
[----:B------:R-:W-:Y:S01]  /*5a80*/  HFMA2.MMA R213, -RZ, RZ, 0, 4.76837158203125e-07 ;  /* 0x00000008ffd57435 */ /* 0x000fe200000001ff */
[----:B------:R-:W-:Y:S02]  /*5a90*/  MOV R179, 0x1f ;  /* 0x0000001f00b37802 */ /* 0x000fe40000000f00 */
[----:B------:R-:W-:Y:S02]  /*5aa0*/  MOV R212, 0xffffffff ;  /* 0xffffffff00d47802 */ /* 0x000fe40000000f00 */
[----:B------:R-:W-:Y:S02]  /*5ab0*/  MOV R176, 0x5ad0 ;  /* 0x00005ad000b07802 */ /* 0x000fe40000000f00 */
[----:B------:R-:W-:Y:S05]  /*5ac0*/  CALL.REL.NOINC `($__internal_38_$__cuda_sm70_shflsync_bfly_p) ;  /* 0x0000008000007944 */ /* 0x000fea0003c00000 */
[----:B-1----:R-:W-:Y:S01]  /*5ad0*/  FADD.FTZ R204, R178, R213 ;  /* 0x000000d5b2cc7221 */ /* 0x002fe20000010000 */
[----:B------:R-:W-:Y:S01]  /*5ae0*/  HFMA2.MMA R213, -RZ, RZ, 0, 9.5367431640625e-07 ;  /* 0x00000010ffd57435 */ /* 0x000fe200000001ff */
[----:B0-----:R-:W-:Y:S02]  /*5af0*/  MOV R179, 0x1f ;  /* 0x0000001f00b37802 */ /* 0x001fe40000000f00 */
[----:B------:R-:W-:-:S02]  /*5b00*/  MOV R212, 0xffffffff ;  /* 0xffffffff00d47802 */ /* 0x000fc40000000f00 */
[----:B------:R-:W-:Y:S02]  /*5b10*/  MOV R178, R204 ;  /* 0x000000cc00b27202 */ /* 0x000fe40000000f00 */
[----:B------:R-:W-:Y:S02]  /*5b20*/  MOV R176, 0x5b40 ;  /* 0x00005b4000b07802 */ /* 0x000fe40000000f00 */
[----:B------:R-:W-:Y:S05]  /*5b30*/  CALL.REL.NOINC `($__internal_38_$__cuda_sm70_shflsync_bfly_p) ;  /* 0x0000001000007944 */ /* 0x000fea0003c00000 */
[----:B01----:R-:W-:Y:S05]  /*5b40*/  BRA `(.L_x_10081) ;  /* 0xffffe6c000007947 */ /* 0x003fea000383ffff */
        .weak           $__internal_38_$__cuda_sm70_shflsync_bfly_p
        .type           $__internal_38_$__cuda_sm70_shflsync_bfly_p,@function
        .size           $__internal_38_$__cuda_sm70_shflsync_bfly_p,(.L_x_43098 - $__internal_38_$__cuda_sm70_shflsync_bfly_p)
$__internal_38_$__cuda_sm70_shflsync_bfly_p:
[----:B------:R-:W-:Y:S01]  /*5b50*/  HFMA2.MMA R177, -RZ, RZ, 0, 0 ;  /* 0x00000000ffb17435 */ /* 0x000fe200000001ff */
[----:B------:R-:W-:Y:S04]  /*5b60*/  WARPSYNC R212 ;  /* 0x000000d400007348 */ /* 0x000fe80003800000 */
[----:B------:R0:W1:Y:S01]  /*5b70*/  SHFL.BFLY PT, R213, R178, R213, R179 ;  /* 0x0c0000d5b2d57389 */ /* 0x00006200000e00b3 */
[----:B------:R-:W-:Y:S05]  /*5b80*/  RET.REL.NODEC R176 `(_ZN10layer_norm13ln_fwd_kernelINS_13Kernel_traitsIf13__nv_bfloat16S2_S2_fjLj1536ELj1ELj4ELj1ELj16ENS_18Kernel_traits_baseILj1536EfS2_S2_S2_fjLj128EEEEELb0ELb1ELb1ELb0EEEvNS_9FwdParamsE) ;  /* 0xffffa470b0007950 */ /* 0x000fea0003c3ffff */
.L_x_10082:
        /* <DEDUP_REMOVED lines=15> */
.L_x_43098:


//--------------------- .text._ZN10layer_norm13ln_fwd_kernelINS_13Kernel_traitsIf13__nv_bfloat16S2_S2_fjLj1536ELj1ELj4ELj1ELj16ENS_18Kernel_traits_baseILj1536EfS2_S2_S2_fjLj128EEEEELb0ELb1ELb1ELb1EEEvNS_9FwdParamsE --------------------------
	.section	.text._ZN10layer_norm13ln_fwd_kernelINS_13Kernel_traitsIf13__nv_bfloat16S2_S2_fjLj1536ELj1ELj4ELj1ELj16ENS_18Kernel_traits_baseILj1536EfS2_S2_S2_fjLj128EEEEELb0ELb1ELb1ELb1EEEvNS_9FwdParamsE,"ax",@progbits
	.sectioninfo	@"SHI_REGISTERS=255"
	.align	128
        .global         _ZN10layer_norm13ln_fwd_kernelINS_13Kernel_traitsIf13__nv_bfloat16S2_S2_fjLj1536ELj1ELj4ELj1ELj16ENS_18Kernel_traits_baseILj1536EfS2_S2_S2_fjLj128EEEEELb0ELb1ELb1ELb1EEEvNS_9FwdParamsE
        .type           _ZN10layer_norm13ln_fwd_kernelINS_13Kernel_traitsIf13__nv_bfloat16S2_S2_fjLj1536ELj1ELj4ELj1ELj16ENS_18Kernel_traits_baseILj1536EfS2_S2_S2_fjLj128EEEEELb0ELb1ELb1ELb1EEEvNS_9FwdParamsE,@function
        .size           _ZN10layer_norm13ln_fwd_kernelINS_13Kernel_traitsIf13__nv_bfloat16S2_S2_fjLj1536ELj1ELj4ELj1ELj16ENS_18Kernel_traits_baseILj1536EfS2_S2_S2_fjLj128EEEEELb0ELb1ELb1ELb1EEEvNS_9FwdParamsE,(.L_x_43099 - _ZN10layer_norm13ln_fwd_kernelINS_13Kernel_traitsIf13__nv_bfloat16S2_S2_fjLj1536ELj1ELj4ELj1ELj16ENS_18Kernel_traits_baseILj1536EfS2_S2_S2_fjLj128EEEEELb0ELb1ELb1ELb1EEEvNS_9FwdParamsE)
        .other          _ZN10layer_norm13ln_fwd_kernelINS_13Kernel_traitsIf13__nv_bfloat16S2_S2_fjLj1536ELj1ELj4ELj1ELj16ENS_18Kernel_traits_baseILj1536EfS2_S2_S2_fjLj128EEEEELb0ELb1ELb1ELb1EEEvNS_9FwdParamsE,@"STO_CUDA_ENTRY STV_DEFAULT"
_ZN10layer_norm13ln_fwd_kernelINS_13Kernel_traitsIf13__nv_bfloat16S2_S2_fjLj1536ELj1ELj4ELj1ELj16ENS_18Kernel_traits_baseILj1536EfS2_S2_S2_fjLj128EEEEELb0ELb1ELb1ELb1EEEvNS_9FwdParamsE:
.text._ZN10layer_norm13ln_fwd_kernelINS_13Kernel_traitsIf13__nv_bfloat16S2_S2_fjLj1536ELj1ELj4ELj1ELj16ENS_18Kernel_traits_baseILj1536EfS2_S2_S2_fjLj128EEEEELb0ELb1ELb1ELb1EEEvNS_9FwdParamsE:
        /* <DEDUP_REMOVED lines=33> */
[----:B------:R-:W-:Y:S02]  /*0210*/  LOP3.LUT R3, R0, 0x3e0, RZ, 0xc0, !PT ;  /* 0x000003e000037812 */ /* 0x000fe400078ec0ff */
[----:B------:R-:W-:Y:S02]  /*0220*/  LOP3.LUT R0, R2, 0x1f, RZ, 0xc0, !PT ;  /* 0x0000001f02007812 */ /* 0x000fe400078ec0ff */
[----:B------:R-:W-:Y:S02]  /*0230*/  IADD3 R4, P3, R3, c[0x0][0x218], RZ ;  /* 0x0000860003047a10 */ /* 0x000fe40007f7e0ff */
[----:B------:R-:W-:Y:S02]  /*0240*/  LEA R6, P1, R0, c[0x0][0x1c8], 0x5 ;  /* 0x0000720000067a11 */ /* 0x000fe400078228ff */
[----:B------:R-:W-:Y:S02]  /*0250*/  IADD3.X R5, RZ, c[0x0][0x21c], RZ, P3, !PT ;  /* 0x00008700ff057a10 */ /* 0x000fe40001ffe4ff */
[----:B------:R-:W-:-:S02]  /*0260*/  ISETP.GE.AND P3, PT, R160, c[0x0][0x164], PT ;  /* 0x00005900a0007a0c */ /* 0x000fc40003f66270 */
[----:B------:R-:W-:Y:S01]  /*0270*/  IADD3 R2, P2, R3, c[0x0][0x1b0], RZ ;  /* 0x00006c0003027a10 */ /* 0x000fe20007f5e0ff */
[----:B------:R0:W5:Y:S01]  /*0280*/  @P0 LDG.E.128 R152, [R4.64] ;  /* 0x0000000404980981 */ /* 0x000162000c1e1d00 */
[----:B------:R-:W-:Y:S02]  /*0290*/  IADD3.X R7, RZ, c[0x0][0x1cc], RZ, P1, !PT ;  /* 0x00007300ff077a10 */ /* 0x000fe40000ffe4ff */
[----:B------:R-:W-:Y:S01]  /*02a0*/  IADD3.X R3, RZ, c[0x0][0x1b4], RZ, P2, !PT ;  /* 0x00006d00ff037a10 */ /* 0x000fe200017fe4ff */
        /* <DEDUP_REMOVED lines=37> */
.L_x_10232:
[----:B------:R-:W-:-:S10]  /*0500*/  HFMA2.MMA R205, -RZ, RZ, 0, 2.384185791015625e-07 ;  /* 0x00000004ffcd7435 */ /* 0x000fd400000001ff */
[----:B-1----:R-:W-:-:S05]  /*0510*/  IMAD.WIDE R2, R160, R205, c[0x0][0x1d0] ;  /* 0x00007400a0027625 */ /* 0x002fca00078e02cd */
[----:B------:R1:W2:Y:S01]  /*0520*/  LDG.E R161, [R2.64] ;  /* 0x0000000402a17981 */ /* 0x0002a2000c1e1900 */
[----:B------:R-:W-:Y:S01]  /*0530*/  ISETP.NE.U32.AND P0, PT, RZ, c[0x0][0x180], PT ;  /* 0x00006000ff007a0c */ /* 0x000fe20003f05070 */
[C---:B------:R-:W-:Y:S02]  /*0540*/  IMAD R156, R160.reuse, c[0x0][0x168], RZ ;  /* 0x00005a00a09c7a24 */ /* 0x040fe400078e02ff */
[----:B------:R-:W-:Y:S01]  /*0550*/  IMAD.WIDE R204, R160, R205, c[0x0][0x1d8] ;  /* 0x00007600a0cc7625 */ /* 0x000fe200078e02cd */
[----:B------:R-:W-:Y:S02]  /*0560*/  ISETP.NE.AND.EX P0, PT, RZ, c[0x0][0x184], PT, P0 ;  /* 0x00006100ff007a0c */ /* 0x000fe40003f05300 */
[----:B-1----:R-:W-:-:S03]  /*0570*/  MOV R2, RZ ;  /* 0x000000ff00027202 */ /* 0x002fc60000000f00 */
[----:B-----5:R1:W5:Y:S01]  /*0580*/  LDG.E R204, [R204.64] ;  /* 0x00000004cccc7981 */ /* 0x020362000c1e1900 */
        /* <DEDUP_REMOVED lines=8> */
[----:B------:R-:W-:Y:S02]  /*0610*/  @P0 MOV R158, 0x10 ;  /* 0x00000010009e0802 */ /* 0x000fe40000000f00 */
[----:B------:R-:W-:-:S02]  /*0620*/  @P1 LEA.HI.SX32 R2, R159, R0, 0x1d ;  /* 0x000000009f021211 */ /* 0x000fc400078feaff */
[----:B------:R-:W-:Y:S01]  /*0630*/  @P1 MOV R157, 0x10 ;  /* 0x00000010009d1802 */ /* 0x000fe20000000f00 */
[----:B------:R-:W-:-:S04]  /*0640*/  @P0 IMAD.WIDE.U32 R158, R3, R158, c[0x0][0x180] ;  /* 0x00006000039e0625 */ /* 0x000fc800078e009e */
[----:B------:R-:W-:Y:S01]  /*0650*/  @P1 IMAD.WIDE.U32 R156, R2, R157, c[0x0][0x170] ;  /* 0x00005c00029c1625 */ /* 0x000fe200078e009d */
[----:B------:R1:W5:Y:S04]  /*0660*/  @P0 LDG.E.128 R8, [R158.64] ;  /* 0x000000049e080981 */ /* 0x000368000c1e1d00 */
[----:B0-----:R1:W5:Y:S01]  /*0670*/  @P1 LDG.E.128 R4, [R156.64] ;  /* 0x000000049c041981 */ /* 0x001362000c1e1d00 */
        /* <DEDUP_REMOVED lines=8> */
.L_x_10084:
[----:B-1---5:R-:W-:-:S05]  /*0700*/  PRMT R156, RZ, 0x5410, R4 ;  /* 0x00005410ff9c7816 */ /* 0x022fca0000000004 */
[----:B------:R-:W-:-:S04]  /*0710*/  FMUL.FTZ R157, R156, c[0x0][0x1ec] ;  /* 0x00007b009c9d7a20 */ /* 0x000fc80000410000 */
[----:B------:R-:W-:Y:S01]  /*0720*/  FMUL.FTZ R210, R56, R157 ;  /* 0x0000009d38d27220 */ /* 0x000fe20000410000 */
[----:B------:R-:W-:-:S05]  /*0730*/  @P0 PRMT R157, RZ, 0x5410, R8 ;  /* 0x00005410ff9d0816 */ /* 0x000fca0000000008 */
[----:B------:R-:W-:Y:S02]  /*0740*/  @P0 FADD.FTZ R210, R210, R157 ;  /* 0x0000009dd2d20221 */ /* 0x000fe40000010000 */
.L_x_10085:
[----:B------:R-:W-:Y:S05]  /*0750*/  BSYNC B0 ;  /* 0x0000000000007941 */ /* 0x000fea0003800000 */
.L_x_10083:
[----:B------:R-:W-:Y:S01]  /*0760*/  BSSY B0, `(.L_x_10086) ;  /* 0x000000b000007945 */ /* 0x000fe20003800000 */
[----:B------:R-:W-:Y:S05]  /*0770*/  @P2 BRA `(.L_x_10087) ;  /* 0x0000004000002947 */ /* 0x000fea0003800000 */
[----:B------:R-:W-:Y:S01]  /*0780*/  HFMA2.MMA R209, -RZ, RZ, 0, 0 ;  /* 0x00000000ffd17435 */ /* 0x000fe200000001ff */
[----:B------:R-:W-:Y:S05]  /*0790*/  @!P0 BRA `(.L_x_10088) ;  /* 0x0000007000008947 */ /* 0x000fea0003800000 */
[----:B-----5:R-:W-:Y:S01]  /*07a0*/  PRMT R209, RZ, 0x7610, R8 ;  /* 0x00007610ffd17816 */ /* 0x020fe20000000008 */
[----:B------:R-:W-:Y:S05]  /*07b0*/  BRA `(.L_x_10088) ;  /* 0x0000005000007947 */ /* 0x000fea0003800000 */
.L_x_10087:
[----:B-----5:R-:W-:-:S05]  /*07c0*/  PRMT R156, RZ, 0x7610, R4 ;  /* 0x00007610ff9c7816 */ /* 0x020fca0000000004 */
[----:B------:R-:W-:-:S04]  /*07d0*/  FMUL.FTZ R156, R156, c[0x0][0x1ec] ;  /* 0x00007b009c9c7a20 */ /* 0x000fc80000410000 */
[----:B------:R-:W-:Y:S01]  /*07e0*/  FMUL.FTZ R209, R57, R156 ;  /* 0x0000009c39d17220 */ /* 0x000fe20000410000 */
[----:B------:R-:W-:-:S05]  /*07f0*/  @P0 PRMT R156, RZ, 0x7610, R8 ;  /* 0x00007610ff9c0816 */ /* 0x000fca0000000008 */
[----:B------:R-:W-:Y:S02]  /*0800*/  @P0 FADD.FTZ R209, R209, R156 ;  /* 0x0000009cd1d10221 */ /* 0x000fe40000010000 */
.L_x_10088:
[----:B------:R-:W-:Y:S05]  /*0810*/  BSYNC B0 ;  /* 0x0000000000007941 */ /* 0x000fea0003800000 */
.L_x_10086:
[----:B------:R-:W-:Y:S01]  /*0820*/  BSSY B0, `(.L_x_10089) ;  /* 0x000000b000007945 */ /* 0x000fe20003800000 */
[----:B------:R-:W-:Y:S05]  /*0830*/  @P2 BRA `(.L_x_10090) ;  /* 0x0000004000002947 */ /* 0x000fea0003800000 */
[----:B------:R-:W-:Y:S01]  /*0840*/  MOV R208, RZ ;  /* 0x000000ff00d07202 */ /* 0x000fe20000000f00 */
[----:B------:R-:W-:Y:S05]  /*0850*/  @!P0 BRA `(.L_x_10091) ;  /* 0x0000007000008947 */ /* 0x000fea0003800000 */
[----:B-----5:R-:W-:Y:S01]  /*0860*/  PRMT R208, RZ, 0x5410, R9 ;  /* 0x00005410ffd07816 */ /* 0x020fe20000000009 */
[----:B------:R-:W-:Y:S05]  /*0870*/  BRA `(.L_x_10091) ;  /* 0x0000005000007947 */ /* 0x000fea0003800000 */
.L_x_10090:
[----:B-----5:R-:W-:-:S05]  /*0880*/  PRMT R156, RZ, 0x5410, R5 ;  /* 0x00005410ff9c7816 */ /* 0x020fca0000000005 */
[----:B------:R-:W-:-:S04]  /*0890*/  FMUL.FTZ R157, R156, c[0x0][0x1ec] ;  /* 0x00007b009c9d7a20 */ /* 0x000fc80000410000 */
[----:B------:R-:W-:Y:S01]  /*08a0*/  FMUL.FTZ R208, R58, R157 ;  /* 0x0000009d3ad07220 */ /* 0x000fe20000410000 */
[----:B------:R-:W-:-:S05]  /*08b0*/  @P0 PRMT R157, RZ, 0x5410, R9 ;  /* 0x00005410ff9d0816 */ /* 0x000fca0000000009 */
[----:B------:R-:W-:Y:S02]  /*08c0*/  @P0 FADD.FTZ R208, R208, R157 ;  /* 0x0000009dd0d00221 */ /* 0x000fe40000010000 */
.L_x_10091:
[----:B------:R-:W-:Y:S05]  /*08d0*/  BSYNC B0 ;  /* 0x0000000000007941 */ /* 0x000fea0003800000 */
.L_x_10089:
[----:B------:R-:W-:Y:S01]  /*08e0*/  BSSY B0, `(.L_x_10092) ;  /* 0x000000b000007945 */ /* 0x000fe20003800000 */
[----:B------:R-:W-:Y:S05]  /*08f0*/  @P2 BRA `(.L_x_10093) ;  /* 0x0000004000002947 */ /* 0x000fea0003800000 */
[----:B------:R-:W-:Y:S01]  /*0900*/  HFMA2.MMA R207, -RZ, RZ, 0, 0 ;  /* 0x00000000ffcf7435 */ /* 0x000fe200000001ff */
[----:B------:R-:W-:Y:S05]  /*0910*/  @!P0 BRA `(.L_x_10094) ;  /* 0x0000007000008947 */ /* 0x000fea0003800000 */
[----:B-----5:R-:W-:Y:S01]  /*0920*/  PRMT R207, RZ, 0x7610, R9 ;  /* 0x00007610ffcf7816 */ /* 0x020fe20000000009 */
[----:B------:R-:W-:Y:S05]  /*0930*/  BRA `(.L_x_10094) ;  /* 0x0000005000007947 */ /* 0x000fea0003800000 */
.L_x_10093:
[----:B-----5:R-:W-:-:S05]  /*0940*/  PRMT R156, RZ, 0x7610, R5 ;  /* 0x00007610ff9c7816 */ /* 0x020fca0000000005 */
[----:B------:R-:W-:-:S04]  /*0950*/  FMUL.FTZ R156, R156, c[0x0][0x1ec] ;  /* 0x00007b009c9c7a20 */ /* 0x000fc80000410000 */
[----:B------:R-:W-:Y:S01]  /*0960*/  FMUL.FTZ R207, R59, R156 ;  /* 0x0000009c3bcf7220 */ /* 0x000fe20000410000 */
[----:B------:R-:W-:-:S05]  /*0970*/  @P0 PRMT R156, RZ, 0x7610, R9 ;  /* 0x00007610ff9c0816 */ /* 0x000fca0000000009 */
[----:B------:R-:W-:Y:S02]  /*0980*/  @P0 FADD.FTZ R207, R207, R156 ;  /* 0x0000009ccfcf0221 */ /* 0x000fe40000010000 */
.L_x_10094:
[----:B------:R-:W-:Y:S05]  /*0990*/  BSYNC B0 ;  /* 0x0000000000007941 */ /* 0x000fea0003800000 */
.L_x_10092:
[----:B------:R-:W-:Y:S01]  /*09a0*/  BSSY B0, `(.L_x_10095) ;  /* 0x000000b000007945 */ /* 0x000fe20003800000 */
[----:B------:R-:W-:Y:S05]  /*09b0*/  @P2 BRA `(.L_x_10096) ;  /* 0x0000004000002947 */ /* 0x000fea0003800000 */
[----:B------:R-:W-:Y:S01]  /*09c0*/  MOV R206, RZ ;  /* 0x000000ff00ce7202 */ /* 0x000fe20000000f00 */
[----:B------:R-:W-:Y:S05]  /*09d0*/  @!P0 BRA `(.L_x_10097) ;  /* 0x0000007000008947 */ /* 0x000fea0003800000 */
[----:B-----5:R-:W-:Y:S01]  /*09e0*/  PRMT R206, RZ, 0x5410, R10 ;  /* 0x00005410ffce7816 */ /* 0x020fe2000000000a */
[----:B------:R-:W-:Y:S05]  /*09f0*/  BRA `(.L_x_10097) ;  /* 0x0000005000007947 */ /* 0x000fea0003800000 */
.L_x_10096:
[----:B-----5:R-:W-:-:S05]  /*0a00*/  PRMT R156, RZ, 0x5410, R6 ;  /* 0x00005410ff9c7816 */ /* 0x020fca0000000006 */
[----:B------:R-:W-:-:S04]  /*0a10*/  FMUL.FTZ R157, R156, c[0x0][0x1ec] ;  /* 0x00007b009c9d7a20 */ /* 0x000fc80000410000 */
[----:B------:R-:W-:Y:S01]  /*0a20*/  FMUL.FTZ R206, R52, R157 ;  /* 0x0000009d34ce7220 */ /* 0x000fe20000410000 */
[----:B------:R-:W-:-:S05]  /*0a30*/  @P0 PRMT R157, RZ, 0x5410, R10 ;  /* 0x00005410ff9d0816 */ /* 0x000fca000000000a */
[----:B------:R-:W-:Y:S02]  /*0a40*/  @P0 FADD.FTZ R206, R206, R157 ;  /* 0x0000009dcece0221 */ /* 0x000fe40000010000 */
.L_x_10097:
[----:B------:R-:W-:Y:S05]  /*0a50*/  BSYNC B0 ;  /* 0x0000000000007941 */ /* 0x000fea0003800000 */
.L_x_10095:
[----:B------:R-:W-:Y:S01]  /*0a60*/  BSSY B0, `(.L_x_10098) ;  /* 0x000000b000007945 */ /* 0x000fe20003800000 */
[----:B------:R-:W-:Y:S05]  /*0a70*/  @P2 BRA `(.L_x_10099) ;  /* 0x0000004000002947 */ /* 0x000fea0003800000 */
[----:B------:R-:W-:Y:S01]  /*0a80*/  HFMA2.MMA R181, -RZ, RZ, 0, 0 ;  /* 0x00000000ffb57435 */ /* 0x000fe200000001ff */
[----:B------:R-:W-:Y:S05]  /*0a90*/  @!P0 BRA `(.L_x_10100) ;  /* 0x0000007000008947 */ /* 0x000fea0003800000 */
[----:B-----5:R-:W-:Y:S01]  /*0aa0*/  PRMT R181, RZ, 0x7610, R10 ;  /* 0x00007610ffb57816 */ /* 0x020fe2000000000a */
[----:B------:R-:W-:Y:S05]  /*0ab0*/  BRA `(.L_x_10100) ;  /* 0x0000005000007947 */ /* 0x000fea0003800000 */
.L_x_10099:
[----:B-----5:R-:W-:-:S05]  /*0ac0*/  PRMT R156, RZ, 0x7610, R6 ;  /* 0x00007610ff9c7816 */ /* 0x020fca0000000006 */
[----:B------:R-:W-:-:S04]  /*0ad0*/  FMUL.FTZ R156, R156, c[0x0][0x1ec] ;  /* 0x00007b009c9c7a20 */ /* 0x000fc80000410000 */
[----:B------:R-:W-:Y:S01]  /*0ae0*/  FMUL.FTZ R181, R53, R156 ;  /* 0x0000009c35b57220 */ /* 0x000fe20000410000 */
[----:B------:R-:W-:-:S05]  /*0af0*/  @P0 PRMT R156, RZ, 0x7610, R10 ;  /* 0x00007610ff9c0816 */ /* 0x000fca000000000a */
[----:B------:R-:W-:Y:S02]  /*0b00*/  @P0 FADD.FTZ R181, R181, R156 ;  /* 0x0000009cb5b50221 */ /* 0x000fe40000010000 */
.L_x_10100:
[----:B------:R-:W-:Y:S05]  /*0b10*/  BSYNC B0 ;  /* 0x0000000000007941 */ /* 0x000fea0003800000 */
.L_x_10098:
[----:B------:R-:W-:Y:S01]  /*0b20*/  BSSY B0, `(.L_x_10101) ;  /* 0x000000b000007945 */ /* 0x000fe20003800000 */
[----:B------:R-:W-:Y:S05]  /*0b30*/  @P2 BRA `(.L_x_10102) ;  /* 0x0000004000002947 */ /* 0x000fea0003800000 */
[----:B------:R-:W-:Y:S01]  /*0b40*/  MOV R179, RZ ;  /* 0x000000ff00b37202 */ /* 0x000fe20000000f00 */
[----:B------:R-:W-:Y:S05]  /*0b50*/  @!P0 BRA `(.L_x_10103) ;  /* 0x0000007000008947 */ /* 0x000fea0003800000 */
[----:B-----5:R-:W-:Y:S01]  /*0b60*/  PRMT R179, RZ, 0x5410, R11 ;  /* 0x00005410ffb37816 */ /* 0x020fe2000000000b */
[----:B------:R-:W-:Y:S05]  /*0b70*/  BRA `(.L_x_10103) ;  /* 0x0000005000007947 */ /* 0x000fea0003800000 */
.L_x_10102:
[----:B-----5:R-:W-:-:S05]  /*0b80*/  PRMT R156, RZ, 0x5410, R7 ;  /* 0x00005410ff9c7816 */ /* 0x020fca0000000007 */
[----:B------:R-:W-:Y:S01]  /*0b90*/  FMUL.FTZ R179, R156, c[0x0][0x1ec] ;  /* 0x00007b009cb37a20 */ /* 0x000fe20000410000 */
[----:B------:R-:W-:-:S03]  /*0ba0*/  @P0 PRMT R156, RZ, 0x5410, R11 ;  /* 0x00005410ff9c0816 */ /* 0x000fc6000000000b */
[----:B------:R-:W-:-:S04]  /*0bb0*/  FMUL.FTZ R179, R54, R179 ;  /* 0x000000b336b37220 */ /* 0x000fc80000410000 */
[----:B------:R-:W-:Y:S02]  /*0bc0*/  @P0 FADD.FTZ R179, R179, R156 ;  /* 0x0000009cb3b30221 */ /* 0x000fe40000010000 */
.L_x_10103:
[----:B------:R-:W-:Y:S05]  /*0bd0*/  BSYNC B0 ;  /* 0x0000000000007941 */ /* 0x000fea0003800000 */
.L_x_10101:
[----:B------:R-:W-:Y:S01]  /*0be0*/  BSSY B0, `(.L_x_10104) ;  /* 0x000000b000007945 */ /* 0x000fe20003800000 */
[----:B------:R-:W-:Y:S05]  /*0bf0*/  @P2 BRA `(.L_x_10105) ;  /* 0x0000004000002947 */ /* 0x000fea0003800000 */
[----:B------:R-:W-:Y:S01]  /*0c00*/  HFMA2.MMA R178, -RZ, RZ, 0, 0 ;  /* 0x00000000ffb27435 */ /* 0x000fe200000001ff */
[----:B------:R-:W-:Y:S05]  /*0c10*/  @!P0 BRA `(.L_x_10106) ;  /* 0x0000007000008947 */ /* 0x000fea0003800000 */
[----:B-----5:R-:W-:Y:S01]  /*0c20*/  PRMT R178, RZ, 0x7610, R11 ;  /* 0x00007610ffb27816 */ /* 0x020fe2000000000b */
[----:B------:R-:W-:Y:S05]  /*0c30*/  BRA `(.L_x_10106) ;  /* 0x0000005000007947 */ /* 0x000fea0003800000 */
.L_x_10105:
[----:B-----5:R-:W-:Y:S02]  /*0c40*/  PRMT R156, RZ, 0x7610, R7 ;  /* 0x00007610ff9c7816 */ /* 0x020fe40000000007 */
[----:B------:R-:W-:-:S03]  /*0c50*/  @P0 PRMT R157, RZ, 0x7610, R11 ;  /* 0x00007610ff9d0816 */ /* 0x000fc6000000000b */
[----:B------:R-:W-:-:S04]  /*0c60*/  FMUL.FTZ R156, R156, c[0x0][0x1ec] ;  /* 0x00007b009c9c7a20 */ /* 0x000fc80000410000 */
[----:B------:R-:W-:-:S04]  /*0c70*/  FMUL.FTZ R178, R55, R156 ;  /* 0x0000009c37b27220 */ /* 0x000fc80000410000 */
[----:B------:R-:W-:Y:S02]  /*0c80*/  @P0 FADD.FTZ R178, R178, R157 ;  /* 0x0000009db2b20221 */ /* 0x000fe40000010000 */
.L_x_10106:
[----:B------:R-:W-:Y:S05]  /*0c90*/  BSYNC B0 ;  /* 0x0000000000007941 */ /* 0x000fea0003800000 */
.L_x_10104:
        /* <DEDUP_REMOVED lines=19> */
.L_x_10108:
[----:B0----5:R-:W-:-:S05]  /*0dd0*/  PRMT R156, RZ, 0x5410, R4 ;  /* 0x00005410ff9c7816 */ /* 0x021fca0000000004 */
[----:B------:R-:W-:-:S04]  /*0de0*/  FMUL.FTZ R157, R156, c[0x0][0x1ec] ;  /* 0x00007b009c9d7a20 */ /* 0x000fc80000410000 */
[----:B------:R-:W-:Y:S01]  /*0df0*/  FMUL.FTZ R180, R48, R157 ;  /* 0x0000009d30b47220 */ /* 0x000fe20000410000 */
[----:B------:R-:W-:-:S05]  /*0e00*/  @P0 PRMT R157, RZ, 0x5410, R8 ;  /* 0x00005410ff9d0816 */ /* 0x000fca0000000008 */
[----:B------:R-:W-:Y:S02]  /*0e10*/  @P0 FADD.FTZ R180, R157, R180 ;  /* 0x000000b49db40221 */ /* 0x000fe40000010000 */
.L_x_10109:
[----:B------:R-:W-:Y:S05]  /*0e20*/  BSYNC B0 ;  /* 0x0000000000007941 */ /* 0x000fea0003800000 */
.L_x_10107:
[----:B------:R-:W-:Y:S01]  /*0e30*/  BSSY B0, `(.L_x_10110) ;  /* 0x000000b000007945 */ /* 0x000fe20003800000 */
[----:B------:R-:W-:Y:S05]  /*0e40*/  @P2 BRA `(.L_x_10111) ;  /* 0x0000004000002947 */ /* 0x000fea0003800000 */
[----:B0-----:R-:W-:Y:S01]  /*0e50*/  MOV R169, RZ ;  /* 0x000000ff00a97202 */ /* 0x001fe20000000f00 */
[----:B------:R-:W-:Y:S05]  /*0e60*/  @!P0 BRA `(.L_x_10112) ;  /* 0x0000007000008947 */ /* 0x000fea0003800000 */
[----:B-----5:R-:W-:Y:S01]  /*0e70*/  PRMT R169, RZ, 0x7610, R8 ;  /* 0x00007610ffa97816 */ /* 0x020fe20000000008 */
[----:B------:R-:W-:Y:S05]  /*0e80*/  BRA `(.L_x_10112) ;  /* 0x0000005000007947 */ /* 0x000fea0003800000 */
.L_x_10111:
[----:B0----5:R-:W-:-:S05]  /*0e90*/  PRMT R156, RZ, 0x7610, R4 ;  /* 0x00007610ff9c7816 */ /* 0x021fca0000000004 */
[----:B------:R-:W-:-:S04]  /*0ea0*/  FMUL.FTZ R156, R156, c[0x0][0x1ec] ;  /* 0x00007b009c9c7a20 */ /* 0x000fc80000410000 */
[----:B------:R-:W-:Y:S01]  /*0eb0*/  FMUL.FTZ R169, R49, R156 ;  /* 0x0000009c31a97220 */ /* 0x000fe20000410000 */
[----:B------:R-:W-:-:S05]  /*0ec0*/  @P0 PRMT R156, RZ, 0x7610, R8 ;  /* 0x00007610ff9c0816 */ /* 0x000fca0000000008 */
[----:B------:R-:W-:Y:S02]  /*0ed0*/  @P0 FADD.FTZ R169, R156, R169 ;  /* 0x000000a99ca90221 */ /* 0x000fe40000010000 */
.L_x_10112:
[----:B------:R-:W-:Y:S05]  /*0ee0*/  BSYNC B0 ;  /* 0x0000000000007941 */ /* 0x000fea0003800000 */
.L_x_10110:
[----:B------:R-:W-:Y:S01]  /*0ef0*/  BSSY B0, `(.L_x_10113) ;  /* 0x000000b000007945 */ /* 0x000fe20003800000 */
[----:B------:R-:W-:Y:S05]  /*0f00*/  @P2 BRA `(.L_x_10114) ;  /* 0x0000004000002947 */ /* 0x000fea0003800000 */
[----:B------:R-:W-:Y:S01]  /*0f10*/  HFMA2.MMA R168, -RZ, RZ, 0, 0 ;  /* 0x00000000ffa87435 */ /* 0x000fe200000001ff */
[----:B------:R-:W-:Y:S05]  /*0f20*/  @!P0 BRA `(.L_x_10115) ;  /* 0x0000007000008947 */ /* 0x000fea0003800000 */
[----:B-----5:R-:W-:Y:S01]  /*0f30*/  PRMT R168, RZ, 0x5410, R9 ;  /* 0x00005410ffa87816 */ /* 0x020fe20000000009 */
[----:B------:R-:W-:Y:S05]  /*0f40*/  BRA `(.L_x_10115) ;  /* 0x0000005000007947 */ /* 0x000fea0003800000 */
.L_x_10114:
[----:B-----5:R-:W-:-:S05]  /*0f50*/  PRMT R156, RZ, 0x5410, R5 ;  /* 0x00005410ff9c7816 */ /* 0x020fca0000000005 */
[----:B------:R-:W-:-:S04]  /*0f60*/  FMUL.FTZ R157, R156, c[0x0][0x1ec] ;  /* 0x00007b009c9d7a20 */ /* 0x000fc80000410000 */
[----:B------:R-:W-:Y:S01]  /*0f70*/  FMUL.FTZ R168, R50, R157 ;  /* 0x0000009d32a87220 */ /* 0x000fe20000410000 */
[----:B------:R-:W-:-:S05]  /*0f80*/  @P0 PRMT R157, RZ, 0x5410, R9 ;  /* 0x00005410ff9d0816 */ /* 0x000fca0000000009 */
[----:B------:R-:W-:Y:S02]  /*0f90*/  @P0 FADD.FTZ R168, R157, R168 ;  /* 0x000000a89da80221 */ /* 0x000fe40000010000 */
.L_x_10115:
[----:B------:R-:W-:Y:S05]  /*0fa0*/  BSYNC B0 ;  /* 0x0000000000007941 */ /* 0x000fea0003800000 */
.L_x_10113:
[----:B------:R-:W-:Y:S01]  /*0fb0*/  BSSY B0, `(.L_x_10116) ;  /* 0x000000b000007945 */ /* 0x000fe20003800000 */
[----:B------:R-:W-:Y:S05]  /*0fc0*/  @P2 BRA `(.L_x_10117) ;  /* 0x0000004000002947 */ /* 0x000fea0003800000 */
[----:B------:R-:W-:Y:S01]  /*0fd0*/  MOV R167, RZ ;  /* 0x000000ff00a77202 */ /* 0x000fe20000000f00 */
[----:B------:R-:W-:Y:S05]  /*0fe0*/  @!P0 BRA `(.L_x_10118) ;  /* 0x0000007000008947 */ /* 0x000fea0003800000 */
[----:B-----5:R-:W-:Y:S01]  /*0ff0*/  PRMT R167, RZ, 0x7610, R9 ;  /* 0x00007610ffa77816 */ /* 0x020fe20000000009 */
[----:B------:R-:W-:Y:S05]  /*1000*/  BRA `(.L_x_10118) ;  /* 0x0000005000007947 */ /* 0x000fea0003800000 */
.L_x_10117:
[----:B-----5:R-:W-:-:S05]  /*1010*/  PRMT R156, RZ, 0x7610, R5 ;  /* 0x00007610ff9c7816 */ /* 0x020fca0000000005 */
[----:B------:R-:W-:-:S04]  /*1020*/  FMUL.FTZ R156, R156, c[0x0][0x1ec] ;  /* 0x00007b009c9c7a20 */ /* 0x000fc80000410000 */
[----:B------:R-:W-:Y:S01]  /*1030*/  FMUL.FTZ R167, R51, R156 ;  /* 0x0000009c33a77220 */ /* 0x000fe20000410000 */
[----:B------:R-:W-:-:S05]  /*1040*/  @P0 PRMT R156, RZ, 0x7610, R9 ;  /* 0x00007610ff9c0816 */ /* 0x000fca0000000009 */
[----:B------:R-:W-:Y:S02]  /*1050*/  @P0 FADD.FTZ R167, R156, R167 ;  /* 0x000000a79ca70221 */ /* 0x000fe40000010000 */
.L_x_10118:
[----:B------:R-:W-:Y:S05]  /*1060*/  BSYNC B0 ;  /* 0x0000000000007941 */ /* 0x000fea0003800000 */
.L_x_10116:
[----:B------:R-:W-:Y:S01]  /*1070*/  BSSY B0, `(.L_x_10119) ;  /* 0x000000b000007945 */ /* 0x000fe20003800000 */
[----:B------:R-:W-:Y:S05]  /*1080*/  @P2 BRA `(.L_x_10120) ;  /* 0x0000004000002947 */ /* 0x000fea0003800000 */
[----:B------:R-:W-:Y:S01]  /*1090*/  HFMA2.MMA R161, -RZ, RZ, 0, 0 ;  /* 0x00000000ffa17435 */ /* 0x000fe200000001ff */
[----:B------:R-:W-:Y:S05]  /*10a0*/  @!P0 BRA `(.L_x_10121) ;  /* 0x0000007000008947 */ /* 0x000fea0003800000 */
[----:B-----5:R-:W-:Y:S01]  /*10b0*/  PRMT R161, RZ, 0x5410, R10 ;  /* 0x00005410ffa17816 */ /* 0x020fe2000000000a */
[----:B------:R-:W-:Y:S05]  /*10c0*/  BRA `(.L_x_10121) ;  /* 0x0000005000007947 */ /* 0x000fea0003800000 */
.L_x_10120:
[----:B-----5:R-:W-:-:S05]  /*10d0*/  PRMT R156, RZ, 0x5410, R6 ;  /* 0x00005410ff9c7816 */ /* 0x020fca0000000006 */
[----:B------:R-:W-:Y:S01]  /*10e0*/  FMUL.FTZ R161, R156, c[0x0][0x1ec] ;  /* 0x00007b009ca17a20 */ /* 0x000fe20000410000 */
[----:B------:R-:W-:-:S03]  /*10f0*/  @P0 PRMT R156, RZ, 0x5410, R10 ;  /* 0x00005410ff9c0816 */ /* 0x000fc6000000000a */
[----:B------:R-:W-:-:S04]  /*1100*/  FMUL.FTZ R161, R44, R161 ;  /* 0x000000a12ca17220 */ /* 0x000fc80000410000 */
[----:B------:R-:W-:Y:S02]  /*1110*/  @P0 FADD.FTZ R161, R156, R161 ;  /* 0x000000a19ca10221 */ /* 0x000fe40000010000 */
.L_x_10121:
[----:B------:R-:W-:Y:S05]  /*1120*/  BSYNC B0 ;  /* 0x0000000000007941 */ /* 0x000fea0003800000 */
.L_x_10119:
[----:B------:R-:W-:Y:S01]  /*1130*/  BSSY B0, `(.L_x_10122) ;  /* 0x000000b000007945 */ /* 0x000fe20003800000 */
[----:B------:R-:W-:Y:S05]  /*1140*/  @P2 BRA `(.L_x_10123) ;  /* 0x0000004000002947 */ /* 0x000fea0003800000 */
[----:B------:R-:W-:Y:S01]  /*1150*/  MOV R164, RZ ;  /* 0x000000ff00a47202 */ /* 0x000fe20000000f00 */
[----:B------:R-:W-:Y:S05]  /*1160*/  @!P0 BRA `(.L_x_10124) ;  /* 0x0000007000008947 */ /* 0x000fea0003800000 */
[----:B-----5:R-:W-:Y:S01]  /*1170*/  PRMT R164, RZ, 0x7610, R10 ;  /* 0x00007610ffa47816 */ /* 0x020fe2000000000a */
[----:B------:R-:W-:Y:S05]  /*1180*/  BRA `(.L_x_10124) ;  /* 0x0000005000007947 */ /* 0x000fea0003800000 */
.L_x_10123:
[----:B-----5:R-:W-:Y:S02]  /*1190*/  PRMT R156, RZ, 0x7610, R6 ;  /* 0x00007610ff9c7816 */ /* 0x020fe40000000006 */
[----:B------:R-:W-:-:S03]  /*11a0*/  @P0 PRMT R157, RZ, 0x7610, R10 ;  /* 0x00007610ff9d0816 */ /* 0x000fc6000000000a */
[----:B------:R-:W-:-:S04]  /*11b0*/  FMUL.FTZ R156, R156, c[0x0][0x1ec] ;  /* 0x00007b009c9c7a20 */ /* 0x000fc80000410000 */
[----:B------:R-:W-:-:S04]  /*11c0*/  FMUL.FTZ R164, R45, R156 ;  /* 0x0000009c2da47220 */ /* 0x000fc80000410000 */
[----:B------:R-:W-:Y:S02]  /*11d0*/  @P0 FADD.FTZ R164, R157, R164 ;  /* 0x000000a49da40221 */ /* 0x000fe40000010000 */
.L_x_10124:
[----:B------:R-:W-:Y:S05]  /*11e0*/  BSYNC B0 ;  /* 0x0000000000007941 */ /* 0x000fea0003800000 */
.L_x_10122:
[----:B------:R-:W-:Y:S01]  /*11f0*/  BSSY B0, `(.L_x_10125) ;  /* 0x000000b000007945 */ /* 0x000fe20003800000 */
[----:B------:R-:W-:Y:S05]  /*1200*/  @P2 BRA `(.L_x_10126) ;  /* 0x0000004000002947 */ /* 0x000fea0003800000 */
[----:B------:R-:W-:Y:S01]  /*1210*/  HFMA2.MMA R166, -RZ, RZ, 0, 0 ;  /* 0x00000000ffa67435 */ /* 0x000fe200000001ff */
[----:B------:R-:W-:Y:S05]  /*1220*/  @!P0 BRA `(.L_x_10127) ;  /* 0x0000007000008947 */ /* 0x000fea0003800000 */
[----:B-----5:R-:W-:Y:S01]  /*1230*/  PRMT R166, RZ, 0x5410, R11 ;  /* 0x00005410ffa67816 */ /* 0x020fe2000000000b */
[----:B------:R-:W-:Y:S05]  /*1240*/  BRA `(.L_x_10127) ;  /* 0x0000005000007947 */ /* 0x000fea0003800000 */
.L_x_10126:
[----:B-----5:R-:W-:-:S05]  /*1250*/  PRMT R156, RZ, 0x5410, R7 ;  /* 0x00005410ff9c7816 */ /* 0x020fca0000000007 */
[----:B------:R-:W-:-:S04]  /*1260*/  FMUL.FTZ R157, R156, c[0x0][0x1ec] ;  /* 0x00007b009c9d7a20 */ /* 0x000fc80000410000 */
[----:B------:R-:W-:Y:S01]  /*1270*/  FMUL.FTZ R166, R46, R157 ;  /* 0x0000009d2ea67220 */ /* 0x000fe20000410000 */
[----:B------:R-:W-:-:S05]  /*1280*/  @P0 PRMT R157, RZ, 0x5410, R11 ;  /* 0x00005410ff9d0816 */ /* 0x000fca000000000b */
[----:B------:R-:W-:Y:S02]  /*1290*/  @P0 FADD.FTZ R166, R157, R166 ;  /* 0x000000a69da60221 */ /* 0x000fe40000010000 */
.L_x_10127:
[----:B------:R-:W-:Y:S05]  /*12a0*/  BSYNC B0 ;  /* 0x0000000000007941 */ /* 0x000fea0003800000 */
.L_x_10125:
[----:B------:R-:W-:Y:S01]  /*12b0*/  BSSY B0, `(.L_x_10128) ;  /* 0x000000b000007945 */ /* 0x000fe20003800000 */
[----:B------:R-:W-:Y:S05]  /*12c0*/  @P2 BRA `(.L_x_10129) ;  /* 0x0000004000002947 */ /* 0x000fea0003800000 */
[----:B------:R-:W-:Y:S01]  /*12d0*/  MOV R165, RZ ;  /* 0x000000ff00a57202 */ /* 0x000fe20000000f00 */
[----:B------:R-:W-:Y:S05]  /*12e0*/  @!P0 BRA `(.L_x_10130) ;  /* 0x0000007000008947 */ /* 0x000fea0003800000 */
[----:B-----5:R-:W-:Y:S01]  /*12f0*/  PRMT R165, RZ, 0x7610, R11 ;  /* 0x00007610ffa57816 */ /* 0x020fe2000000000b */
[----:B------:R-:W-:Y:S05]  /*1300*/  BRA `(.L_x_10130) ;  /* 0x0000005000007947 */ /* 0x000fea0003800000 */
.L_x_10129:
[----:B-----5:R-:W-:-:S05]  /*1310*/  PRMT R156, RZ, 0x7610, R7 ;  /* 0x00007610ff9c7816 */ /* 0x020fca0000000007 */
[----:B------:R-:W-:-:S04]  /*1320*/  FMUL.FTZ R156, R156, c[0x0][0x1ec] ;  /* 0x00007b009c9c7a20 */ /* 0x000fc80000410000 */
[----:B------:R-:W-:Y:S01]  /*1330*/  FMUL.FTZ R165, R47, R156 ;  /* 0x0000009c2fa57220 */ /* 0x000fe20000410000 */
[----:B------:R-:W-:-:S05]  /*1340*/  @P0 PRMT R156, RZ, 0x7610, R11 ;  /* 0x00007610ff9c0816 */ /* 0x000fca000000000b */
[----:B------:R-:W-:Y:S02]  /*1350*/  @P0 FADD.FTZ R165, R156, R165 ;  /* 0x000000a59ca50221 */ /* 0x000fe40000010000 */
.L_x_10130:
[----:B------:R-:W-:Y:S05]  /*1360*/  BSYNC B0 ;  /* 0x0000000000007941 */ /* 0x000fea0003800000 */
.L_x_10128:
        /* <DEDUP_REMOVED lines=18> */
.L_x_10132:
[----:B0----5:R-:W-:-:S05]  /*1490*/  PRMT R156, RZ, 0x5410, R4 ;  /* 0x00005410ff9c7816 */ /* 0x021fca0000000004 */
[----:B------:R-:W-:-:S04]  /*14a0*/  FMUL.FTZ R157, R156, c[0x0][0x1ec] ;  /* 0x00007b009c9d7a20 */ /* 0x000fc80000410000 */
[----:B------:R-:W-:Y:S01]  /*14b0*/  FMUL.FTZ R176, R40, R157 ;  /* 0x0000009d28b07220 */ /* 0x000fe20000410000 */
[----:B------:R-:W-:-:S05]  /*14c0*/  @P0 PRMT R157, RZ, 0x5410, R8 ;  /* 0x00005410ff9d0816 */ /* 0x000fca0000000008 */
[----:B------:R-:W-:Y:S02]  /*14d0*/  @P0 FADD.FTZ R176, R157, R176 ;  /* 0x000000b09db00221 */ /* 0x000fe40000010000 */
.L_x_10133:
[----:B------:R-:W-:Y:S05]  /*14e0*/  BSYNC B0 ;  /* 0x0000000000007941 */ /* 0x000fea0003800000 */
.L_x_10131:
[----:B------:R-:W-:Y:S01]  /*14f0*/  BSSY B0, `(.L_x_10134) ;  /* 0x000000b000007945 */ /* 0x000fe20003800000 */
[----:B------:R-:W-:Y:S05]  /*1500*/  @P2 BRA `(.L_x_10135) ;  /* 0x0000004000002947 */ /* 0x000fea0003800000 */
[----:B------:R-:W-:Y:S01]  /*1510*/  MOV R177, RZ ;  /* 0x000000ff00b17202 */ /* 0x000fe20000000f00 */
[----:B------:R-:W-:Y:S05]  /*1520*/  @!P0 BRA `(.L_x_10136) ;  /* 0x0000007000008947 */ /* 0x000fea0003800000 */
[----:B-----5:R-:W-:Y:S01]  /*1530*/  PRMT R177, RZ, 0x7610, R8 ;  /* 0x00007610ffb17816 */ /* 0x020fe20000000008 */
[----:B------:R-:W-:Y:S05]  /*1540*/  BRA `(.L_x_10136) ;  /* 0x0000005000007947 */ /* 0x000fea0003800000 */
.L_x_10135:
[----:B0----5:R-:W-:-:S05]  /*1550*/  PRMT R156, RZ, 0x7610, R4 ;  /* 0x00007610ff9c7816 */ /* 0x021fca0000000004 */
[----:B------:R-:W-:-:S04]  /*1560*/  FMUL.FTZ R156, R156, c[0x0][0x1ec] ;  /* 0x00007b009c9c7a20 */ /* 0x000fc80000410000 */
[----:B------:R-:W-:Y:S01]  /*1570*/  FMUL.FTZ R177, R41, R156 ;  /* 0x0000009c29b17220 */ /* 0x000fe20000410000 */
[----:B------:R-:W-:-:S05]  /*1580*/  @P0 PRMT R156, RZ, 0x7610, R8 ;  /* 0x00007610ff9c0816 */ /* 0x000fca0000000008 */
[----:B------:R-:W-:Y:S02]  /*1590*/  @P0 FADD.FTZ R177, R156, R177 ;  /* 0x000000b19cb10221 */ /* 0x000fe40000010000 */
.L_x_10136:
[----:B------:R-:W-:Y:S05]  /*15a0*/  BSYNC B0 ;  /* 0x0000000000007941 */ /* 0x000fea0003800000 */
.L_x_10134:
[----:B------:R-:W-:Y:S01]  /*15b0*/  BSSY B0, `(.L_x_10137) ;  /* 0x000000b000007945 */ /* 0x000fe20003800000 */
[----:B------:R-:W-:Y:S05]  /*15c0*/  @P2 BRA `(.L_x_10138) ;  /* 0x0000004000002947 */ /* 0x000fea0003800000 */
[----:B0-----:R-:W-:Y:S01]  /*15d0*/  HFMA2.MMA R172, -RZ, RZ, 0, 0 ;  /* 0x00000000ffac7435 */ /* 0x001fe200000001ff */
[----:B------:R-:W-:Y:S05]  /*15e0*/  @!P0 BRA `(.L_x_10139) ;  /* 0x0000007000008947 */ /* 0x000fea0003800000 */
[----:B-----5:R-:W-:Y:S01]  /*15f0*/  PRMT R172, RZ, 0x5410, R9 ;  /* 0x00005410ffac7816 */ /* 0x020fe20000000009 */
[----:B------:R-:W-:Y:S05]  /*1600*/  BRA `(.L_x_10139) ;  /* 0x0000005000007947 */ /* 0x000fea0003800000 */
.L_x_10138:
[----:B0----5:R-:W-:-:S05]  /*1610*/  PRMT R156, RZ, 0x5410, R5 ;  /* 0x00005410ff9c7816 */ /* 0x021fca0000000005 */
[----:B------:R-:W-:-:S04]  /*1620*/  FMUL.FTZ R157, R156, c[0x0][0x1ec] ;  /* 0x00007b009c9d7a20 */ /* 0x000fc80000410000 */
[----:B------:R-:W-:Y:S01]  /*1630*/  FMUL.FTZ R172, R42, R157 ;  /* 0x0000009d2aac7220 */ /* 0x000fe20000410000 */
[----:B------:R-:W-:-:S05]  /*1640*/  @P0 PRMT R157, RZ, 0x5410, R9 ;  /* 0x00005410ff9d0816 */ /* 0x000fca0000000009 */
[----:B------:R-:W-:Y:S02]  /*1650*/  @P0 FADD.FTZ R172, R157, R172 ;  /* 0x000000ac9dac0221 */ /* 0x000fe40000010000 */
.L_x_10139:
[----:B------:R-:W-:Y:S05]  /*1660*/  BSYNC B0 ;  /* 0x0000000000007941 */ /* 0x000fea0003800000 */
.L_x_10137:
[----:B------:R-:W-:Y:S01]  /*1670*/  BSSY B0, `(.L_x_10140) ;  /* 0x000000b000007945 */ /* 0x000fe20003800000 */
[----:B------:R-:W-:Y:S05]  /*1680*/  @P2 BRA `(.L_x_10141) ;  /* 0x0000004000002947 */ /* 0x000fea0003800000 */
[----:B------:R-:W-:Y:S01]  /*1690*/  MOV R173, RZ ;  /* 0x000000ff00ad7202 */ /* 0x000fe20000000f00 */
[----:B------:R-:W-:Y:S05]  /*16a0*/  @!P0 BRA `(.L_x_10142) ;  /* 0x0000007000008947 */ /* 0x000fea0003800000 */
[----:B-----5:R-:W-:Y:S01]  /*16b0*/  PRMT R173, RZ, 0x7610, R9 ;  /* 0x00007610ffad7816 */ /* 0x020fe20000000009 */
[----:B------:R-:W-:Y:S05]  /*16c0*/  BRA `(.L_x_10142) ;  /* 0x0000005000007947 */ /* 0x000fea0003800000 */
.L_x_10141:
[----:B-----5:R-:W-:-:S05]  /*16d0*/  PRMT R156, RZ, 0x7610, R5 ;  /* 0x00007610ff9c7816 */ /* 0x020fca0000000005 */
[----:B------:R-:W-:-:S04]  /*16e0*/  FMUL.FTZ R156, R156, c[0x0][0x1ec] ;  /* 0x00007b009c9c7a20 */ /* 0x000fc80000410000 */
[----:B------:R-:W-:Y:S01]  /*16f0*/  FMUL.FTZ R173, R43, R156 ;  /* 0x0000009c2bad7220 */ /* 0x000fe20000410000 */
[----:B------:R-:W-:-:S05]  /*1700*/  @P0 PRMT R156, RZ, 0x7610, R9 ;  /* 0x00007610ff9c0816 */ /* 0x000fca0000000009 */
[----:B------:R-:W-:Y:S02]  /*1710*/  @P0 FADD.FTZ R173, R156, R173 ;  /* 0x000000ad9cad0221 */ /* 0x000fe40000010000 */
.L_x_10142:
[----:B------:R-:W-:Y:S05]  /*1720*/  BSYNC B0 ;  /* 0x0000000000007941 */ /* 0x000fea0003800000 */
.L_x_10140:
[----:B------:R-:W-:Y:S01]  /*1730*/  BSSY B0, `(.L_x_10143) ;  /* 0x000000b000007945 */ /* 0x000fe20003800000 */
[----:B------:R-:W-:Y:S05]  /*1740*/  @P2 BRA `(.L_x_10144) ;  /* 0x0000004000002947 */ /* 0x000fea0003800000 */
[----:B------:R-:W-:Y:S01]  /*1750*/  HFMA2.MMA R170, -RZ, RZ, 0, 0 ;  /* 0x00000000ffaa7435 */ /* 0x000fe200000001ff */
[----:B------:R-:W-:Y:S05]  /*1760*/  @!P0 BRA `(.L_x_10145) ;  /* 0x0000007000008947 */ /* 0x000fea0003800000 */
[----:B-----5:R-:W-:Y:S01]  /*1770*/  PRMT R170, RZ, 0x5410, R10 ;  /* 0x00005410ffaa7816 */ /* 0x020fe2000000000a */
[----:B------:R-:W-:Y:S05]  /*1780*/  BRA `(.L_x_10145) ;  /* 0x0000005000007947 */ /* 0x000fea0003800000 */
.L_x_10144:
[----:B-----5:R-:W-:-:S05]  /*1790*/  PRMT R156, RZ, 0x5410, R6 ;  /* 0x00005410ff9c7816 */ /* 0x020fca0000000006 */
[----:B------:R-:W-:-:S04]  /*17a0*/  FMUL.FTZ R157, R156, c[0x0][0x1ec] ;  /* 0x00007b009c9d7a20 */ /* 0x000fc80000410000 */
[----:B------:R-:W-:Y:S01]  /*17b0*/  FMUL.FTZ R170, R36, R157 ;  /* 0x0000009d24aa7220 */ /* 0x000fe20000410000 */
[----:B------:R-:W-:-:S05]  /*17c0*/  @P0 PRMT R157, RZ, 0x5410, R10 ;  /* 0x00005410ff9d0816 */ /* 0x000fca000000000a */
[----:B------:R-:W-:Y:S02]  /*17d0*/  @P0 FADD.FTZ R170, R157, R170 ;  /* 0x000000aa9daa0221 */ /* 0x000fe40000010000 */
.L_x_10145:
[----:B------:R-:W-:Y:S05]  /*17e0*/  BSYNC B0 ;  /* 0x0000000000007941 */ /* 0x000fea0003800000 */
.L_x_10143:
[----:B------:R-:W-:Y:S01]  /*17f0*/  BSSY B0, `(.L_x_10146) ;  /* 0x000000b000007945 */ /* 0x000fe20003800000 */
[----:B------:R-:W-:Y:S05]  /*1800*/  @P2 BRA `(.L_x_10147) ;  /* 0x0000004000002947 */ /* 0x000fea0003800000 */
[----:B------:R-:W-:Y:S01]  /*1810*/  MOV R175, RZ ;  /* 0x000000ff00af7202 */ /* 0x000fe20000000f00 */
[----:B------:R-:W-:Y:S05]  /*1820*/  @!P0 BRA `(.L_x_10148) ;  /* 0x0000007000008947 */ /* 0x000fea0003800000 */
[----:B-----5:R-:W-:Y:S01]  /*1830*/  PRMT R175, RZ, 0x7610, R10 ;  /* 0x00007610ffaf7816 */ /* 0x020fe2000000000a */
[----:B------:R-:W-:Y:S05]  /*1840*/  BRA `(.L_x_10148) ;  /* 0x0000005000007947 */ /* 0x000fea0003800000 */
.L_x_10147:
[----:B-----5:R-:W-:-:S05]  /*1850*/  PRMT R156, RZ, 0x7610, R6 ;  /* 0x00007610ff9c7816 */ /* 0x020fca0000000006 */
[----:B------:R-:W-:-:S04]  /*1860*/  FMUL.FTZ R156, R156, c[0x0][0x1ec] ;  /* 0x00007b009c9c7a20 */ /* 0x000fc80000410000 */
[----:B------:R-:W-:Y:S01]  /*1870*/  FMUL.FTZ R175, R37, R156 ;  /* 0x0000009c25af7220 */ /* 0x000fe20000410000 */
[----:B------:R-:W-:-:S05]  /*1880*/  @P0 PRMT R156, RZ, 0x7610, R10 ;  /* 0x00007610ff9c0816 */ /* 0x000fca000000000a */
[----:B------:R-:W-:Y:S02]  /*1890*/  @P0 FADD.FTZ R175, R156, R175 ;  /* 0x000000af9caf0221 */ /* 0x000fe40000010000 */
.L_x_10148:
[----:B------:R-:W-:Y:S05]  /*18a0*/  BSYNC B0 ;  /* 0x0000000000007941 */ /* 0x000fea0003800000 */
.L_x_10146:
[----:B------:R-:W-:Y:S01]  /*18b0*/  BSSY B0, `(.L_x_10149) ;  /* 0x000000b000007945 */ /* 0x000fe20003800000 */
[----:B------:R-:W-:Y:S05]  /*18c0*/  @P2 BRA `(.L_x_10150) ;  /* 0x0000004000002947 */ /* 0x000fea0003800000 */
[----:B------:R-:W-:Y:S01]  /*18d0*/  HFMA2.MMA R171, -RZ, RZ, 0, 0 ;  /* 0x00000000ffab7435 */ /* 0x000fe200000001ff */
[----:B------:R-:W-:Y:S05]  /*18e0*/  @!P0 BRA `(.L_x_10151) ;  /* 0x0000007000008947 */ /* 0x000fea0003800000 */
[----:B-----5:R-:W-:Y:S01]  /*18f0*/  PRMT R171, RZ, 0x5410, R11 ;  /* 0x00005410ffab7816 */ /* 0x020fe2000000000b */
[----:B------:R-:W-:Y:S05]  /*1900*/  BRA `(.L_x_10151) ;  /* 0x0000005000007947 */ /* 0x000fea0003800000 */
.L_x_10150:
[----:B-----5:R-:W-:-:S05]  /*1910*/  PRMT R156, RZ, 0x5410, R7 ;  /* 0x00005410ff9c7816 */ /* 0x020fca0000000007 */
[----:B------:R-:W-:Y:S01]  /*1920*/  FMUL.FTZ R171, R156, c[0x0][0x1ec] ;  /* 0x00007b009cab7a20 */ /* 0x000fe20000410000 */
[----:B------:R-:W-:-:S03]  /*1930*/  @P0 PRMT R156, RZ, 0x5410, R11 ;  /* 0x00005410ff9c0816 */ /* 0x000fc6000000000b */
[----:B------:R-:W-:-:S04]  /*1940*/  FMUL.FTZ R171, R38, R171 ;  /* 0x000000ab26ab7220 */ /* 0x000fc80000410000 */
[----:B------:R-:W-:Y:S02]  /*1950*/  @P0 FADD.FTZ R171, R156, R171 ;  /* 0x000000ab9cab0221 */ /* 0x000fe40000010000 */
.L_x_10151:
[----:B------:R-:W-:Y:S05]  /*1960*/  BSYNC B0 ;  /* 0x0000000000007941 */ /* 0x000fea0003800000 */
.L_x_10149:
[----:B------:R-:W-:Y:S01]  /*1970*/  BSSY B0, `(.L_x_10152) ;  /* 0x000000b000007945 */ /* 0x000fe20003800000 */
[----:B------:R-:W-:Y:S05]  /*1980*/  @P2 BRA `(.L_x_10153) ;  /* 0x0000004000002947 */ /* 0x000fea0003800000 */
[----:B------:R-:W-:Y:S01]  /*1990*/  MOV R174, RZ ;  /* 0x000000ff00ae7202 */ /* 0x000fe20000000f00 */
[----:B------:R-:W-:Y:S05]  /*19a0*/  @!P0 BRA `(.L_x_10154) ;  /* 0x0000007000008947 */ /* 0x000fea0003800000 */
[----:B-----5:R-:W-:Y:S01]  /*19b0*/  PRMT R174, RZ, 0x7610, R11 ;  /* 0x00007610ffae7816 */ /* 0x020fe2000000000b */
[----:B------:R-:W-:Y:S05]  /*19c0*/  BRA `(.L_x_10154) ;  /* 0x0000005000007947 */ /* 0x000fea0003800000 */
.L_x_10153:
[----:B-----5:R-:W-:Y:S02]  /*19d0*/  PRMT R156, RZ, 0x7610, R7 ;  /* 0x00007610ff9c7816 */ /* 0x020fe40000000007 */
[----:B------:R-:W-:-:S03]  /*19e0*/  @P0 PRMT R157, RZ, 0x7610, R11 ;  /* 0x00007610ff9d0816 */ /* 0x000fc6000000000b */
[----:B------:R-:W-:-:S04]  /*19f0*/  FMUL.FTZ R156, R156, c[0x0][0x1ec] ;  /* 0x00007b009c9c7a20 */ /* 0x000fc80000410000 */
[----:B------:R-:W-:-:S04]  /*1a00*/  FMUL.FTZ R174, R39, R156 ;  /* 0x0000009c27ae7220 */ /* 0x000fc80000410000 */
[----:B------:R-:W-:Y:S02]  /*1a10*/  @P0 FADD.FTZ R174, R157, R174 ;  /* 0x000000ae9dae0221 */ /* 0x000fe40000010000 */
.L_x_10154:
[----:B------:R-:W-:Y:S05]  /*1a20*/  BSYNC B0 ;  /* 0x0000000000007941 */ /* 0x000fea0003800000 */
.L_x_10152:
[-C--:B------:R-:W-:Y:S01]  /*1a30*/  IMAD.WIDE.U32 R162, R183, R212.reuse, c[0x0][0x188] ;  /* 0x00006200b7a27625 */ /* 0x080fe200078e00d4 */
[----:B------:R-:W-:Y:S02]  /*1a40*/  @P1 IADD3 R183, R2, 0x60, RZ ;  /* 0x0000006002b71810 */ /* 0x000fe40007ffe0ff */
        /* <DEDUP_REMOVED lines=16> */
.L_x_10156:
[----:B0----5:R-:W-:-:S05]  /*1b50*/  PRMT R156, RZ, 0x5410, R4 ;  /* 0x00005410ff9c7816 */ /* 0x021fca0000000004 */
[----:B------:R-:W-:-:S04]  /*1b60*/  FMUL.FTZ R157, R156, c[0x0][0x1ec] ;  /* 0x00007b009c9d7a20 */ /* 0x000fc80000410000 */
[----:B------:R-:W-:Y:S01]  /*1b70*/  FMUL.FTZ R186, R32, R157 ;  /* 0x0000009d20ba7220 */ /* 0x000fe20000410000 */
[----:B------:R-:W-:-:S05]  /*1b80*/  @P0 PRMT R157, RZ, 0x5410, R8 ;  /* 0x00005410ff9d0816 */ /* 0x000fca0000000008 */
[----:B------:R-:W-:Y:S02]  /*1b90*/  @P0 FADD.FTZ R186, R157, R186 ;  /* 0x000000ba9dba0221 */ /* 0x000fe40000010000 */
.L_x_10157:
[----:B------:R-:W-:Y:S05]  /*1ba0*/  BSYNC B0 ;  /* 0x0000000000007941 */ /* 0x000fea0003800000 */
.L_x_10155:
[----:B------:R-:W-:Y:S01]  /*1bb0*/  BSSY B0, `(.L_x_10158) ;  /* 0x000000b000007945 */ /* 0x000fe20003800000 */
[----:B------:R-:W-:Y:S05]  /*1bc0*/  @P2 BRA `(.L_x_10159) ;  /* 0x0000004000002947 */ /* 0x000fea0003800000 */
[----:B------:R-:W-:Y:S01]  /*1bd0*/  MOV R189, RZ ;  /* 0x000000ff00bd7202 */ /* 0x000fe20000000f00 */
[----:B------:R-:W-:Y:S05]  /*1be0*/  @!P0 BRA `(.L_x_10160) ;  /* 0x0000007000008947 */ /* 0x000fea0003800000 */
[----:B-----5:R-:W-:Y:S01]  /*1bf0*/  PRMT R189, RZ, 0x7610, R8 ;  /* 0x00007610ffbd7816 */ /* 0x020fe20000000008 */
[----:B------:R-:W-:Y:S05]  /*1c00*/  BRA `(.L_x_10160) ;  /* 0x0000005000007947 */ /* 0x000fea0003800000 */
.L_x_10159:
[----:B0----5:R-:W-:-:S05]  /*1c10*/  PRMT R156, RZ, 0x7610, R4 ;  /* 0x00007610ff9c7816 */ /* 0x021fca0000000004 */
[----:B------:R-:W-:-:S04]  /*1c20*/  FMUL.FTZ R156, R156, c[0x0][0x1ec] ;  /* 0x00007b009c9c7a20 */ /* 0x000fc80000410000 */
[----:B------:R-:W-:Y:S01]  /*1c30*/  FMUL.FTZ R189, R33, R156 ;  /* 0x0000009c21bd7220 */ /* 0x000fe20000410000 */
[----:B------:R-:W-:-:S05]  /*1c40*/  @P0 PRMT R156, RZ, 0x7610, R8 ;  /* 0x00007610ff9c0816 */ /* 0x000fca0000000008 */
[----:B------:R-:W-:Y:S02]  /*1c50*/  @P0 FADD.FTZ R189, R156, R189 ;  /* 0x000000bd9cbd0221 */ /* 0x000fe40000010000 */
.L_x_10160:
[----:B------:R-:W-:Y:S05]  /*1c60*/  BSYNC B0 ;  /* 0x0000000000007941 */ /* 0x000fea0003800000 */
.L_x_10158:
[----:B------:R-:W-:Y:S01]  /*1c70*/  BSSY B0, `(.L_x_10161) ;  /* 0x000000b000007945 */ /* 0x000fe20003800000 */
[----:B------:R-:W-:Y:S05]  /*1c80*/  @P2 BRA `(.L_x_10162) ;  /* 0x0000004000002947 */ /* 0x000fea0003800000 */
[----:B0-----:R-:W-:Y:S01]  /*1c90*/  HFMA2.MMA R183, -RZ, RZ, 0, 0 ;  /* 0x00000000ffb77435 */ /* 0x001fe200000001ff */
[----:B------:R-:W-:Y:S05]  /*1ca0*/  @!P0 BRA `(.L_x_10163) ;  /* 0x0000007000008947 */ /* 0x000fea0003800000 */
[----:B-----5:R-:W-:Y:S01]  /*1cb0*/  PRMT R183, RZ, 0x5410, R9 ;  /* 0x00005410ffb77816 */ /* 0x020fe20000000009 */
[----:B------:R-:W-:Y:S05]  /*1cc0*/  BRA `(.L_x_10163) ;  /* 0x0000005000007947 */ /* 0x000fea0003800000 */
.L_x_10162:
[----:B0----5:R-:W-:-:S05]  /*1cd0*/  PRMT R156, RZ, 0x5410, R5 ;  /* 0x00005410ff9c7816 */ /* 0x021fca0000000005 */
[----:B------:R-:W-:Y:S01]  /*1ce0*/  FMUL.FTZ R183, R156, c[0x0][0x1ec] ;  /* 0x00007b009cb77a20 */ /* 0x000fe20000410000 */
[----:B------:R-:W-:-:S03]  /*1cf0*/  @P0 PRMT R156, RZ, 0x5410, R9 ;  /* 0x00005410ff9c0816 */ /* 0x000fc60000000009 */
[----:B------:R-:W-:-:S04]  /*1d00*/  FMUL.FTZ R183, R34, R183 ;  /* 0x000000b722b77220 */ /* 0x000fc80000410000 */
[----:B------:R-:W-:Y:S02]  /*1d10*/  @P0 FADD.FTZ R183, R156, R183 ;  /* 0x000000b79cb70221 */ /* 0x000fe40000010000 */
.L_x_10163:
[----:B------:R-:W-:Y:S05]  /*1d20*/  BSYNC B0 ;  /* 0x0000000000007941 */ /* 0x000fea0003800000 */
.L_x_10161:
[----:B------:R-:W-:Y:S01]  /*1d30*/  BSSY B0, `(.L_x_10164) ;  /* 0x000000b000007945 */ /* 0x000fe20003800000 */
[----:B------:R-:W-:Y:S05]  /*1d40*/  @P2 BRA `(.L_x_10165) ;  /* 0x0000004000002947 */ /* 0x000fea0003800000 */
[----:B------:R-:W-:Y:S01]  /*1d50*/  MOV R188, RZ ;  /* 0x000000ff00bc7202 */ /* 0x000fe20000000f00 */
[----:B------:R-:W-:Y:S05]  /*1d60*/  @!P0 BRA `(.L_x_10166) ;  /* 0x0000007000008947 */ /* 0x000fea0003800000 */
[----:B-----5:R-:W-:Y:S01]  /*1d70*/  PRMT R188, RZ, 0x7610, R9 ;  /* 0x00007610ffbc7816 */ /* 0x020fe20000000009 */
[----:B------:R-:W-:Y:S05]  /*1d80*/  BRA `(.L_x_10166) ;  /* 0x0000005000007947 */ /* 0x000fea0003800000 */
.L_x_10165:
[----:B-----5:R-:W-:Y:S02]  /*1d90*/  PRMT R156, RZ, 0x7610, R5 ;  /* 0x00007610ff9c7816 */ /* 0x020fe40000000005 */
[----:B------:R-:W-:-:S03]  /*1da0*/  @P0 PRMT R157, RZ, 0x7610, R9 ;  /* 0x00007610ff9d0816 */ /* 0x000fc60000000009 */
[----:B------:R-:W-:-:S04]  /*1db0*/  FMUL.FTZ R156, R156, c[0x0][0x1ec] ;  /* 0x00007b009c9c7a20 */ /* 0x000fc80000410000 */
[----:B------:R-:W-:-:S04]  /*1dc0*/  FMUL.FTZ R188, R35, R156 ;  /* 0x0000009c23bc7220 */ /* 0x000fc80000410000 */
[----:B------:R-:W-:Y:S02]  /*1dd0*/  @P0 FADD.FTZ R188, R157, R188 ;  /* 0x000000bc9dbc0221 */ /* 0x000fe40000010000 */
.L_x_10166:
[----:B------:R-:W-:Y:S05]  /*1de0*/  BSYNC B0 ;  /* 0x0000000000007941 */ /* 0x000fea0003800000 */
.L_x_10164:
[----:B------:R-:W-:Y:S01]  /*1df0*/  BSSY B0, `(.L_x_10167) ;  /* 0x000000b000007945 */ /* 0x000fe20003800000 */
[----:B------:R-:W-:Y:S05]  /*1e00*/  @P2 BRA `(.L_x_10168) ;  /* 0x0000004000002947 */ /* 0x000fea0003800000 */
[----:B------:R-:W-:Y:S01]  /*1e10*/  HFMA2.MMA R182, -RZ, RZ, 0, 0 ;  /* 0x00000000ffb67435 */ /* 0x000fe200000001ff */
[----:B------:R-:W-:Y:S05]  /*1e20*/  @!P0 BRA `(.L_x_10169) ;  /* 0x0000007000008947 */ /* 0x000fea0003800000 */
[----:B-----5:R-:W-:Y:S01]  /*1e30*/  PRMT R182, RZ, 0x5410, R10 ;  /* 0x00005410ffb67816 */ /* 0x020fe2000000000a */
[----:B------:R-:W-:Y:S05]  /*1e40*/  BRA `(.L_x_10169) ;  /* 0x0000005000007947 */ /* 0x000fea0003800000 */
.L_x_10168:
[----:B-----5:R-:W-:-:S05]  /*1e50*/  PRMT R156, RZ, 0x5410, R6 ;  /* 0x00005410ff9c7816 */ /* 0x020fca0000000006 */
[----:B------:R-:W-:-:S04]  /*1e60*/  FMUL.FTZ R157, R156, c[0x0][0x1ec] ;  /* 0x00007b009c9d7a20 */ /* 0x000fc80000410000 */
[----:B------:R-:W-:Y:S01]  /*1e70*/  FMUL.FTZ R182, R28, R157 ;  /* 0x0000009d1cb67220 */ /* 0x000fe20000410000 */
[----:B------:R-:W-:-:S05]  /*1e80*/  @P0 PRMT R157, RZ, 0x5410, R10 ;  /* 0x00005410ff9d0816 */ /* 0x000fca000000000a */
[----:B------:R-:W-:Y:S02]  /*1e90*/  @P0 FADD.FTZ R182, R157, R182 ;  /* 0x000000b69db60221 */ /* 0x000fe40000010000 */
.L_x_10169:
[----:B------:R-:W-:Y:S05]  /*1ea0*/  BSYNC B0 ;  /* 0x0000000000007941 */ /* 0x000fea0003800000 */
.L_x_10167:
[----:B------:R-:W-:Y:S01]  /*1eb0*/  BSSY B0, `(.L_x_10170) ;  /* 0x000000b000007945 */ /* 0x000fe20003800000 */
[----:B------:R-:W-:Y:S05]  /*1ec0*/  @P2 BRA `(.L_x_10171) ;  /* 0x0000004000002947 */ /* 0x000fea0003800000 */
[----:B------:R-:W-:Y:S01]  /*1ed0*/  MOV R187, RZ ;  /* 0x000000ff00bb7202 */ /* 0x000fe20000000f00 */
[----:B------:R-:W-:Y:S05]  /*1ee0*/  @!P0 BRA `(.L_x_10172) ;  /* 0x0000007000008947 */ /* 0x000fea0003800000 */
[----:B-----5:R-:W-:Y:S01]  /*1ef0*/  PRMT R187, RZ, 0x7610, R10 ;  /* 0x00007610ffbb7816 */ /* 0x020fe2000000000a */
[----:B------:R-:W-:Y:S05]  /*1f00*/  BRA `(.L_x_10172) ;  /* 0x0000005000007947 */ /* 0x000fea0003800000 */
.L_x_10171:
[----:B-----5:R-:W-:-:S05]  /*1f10*/  PRMT R156, RZ, 0x7610, R6 ;  /* 0x00007610ff9c7816 */ /* 0x020fca0000000006 */
[----:B------:R-:W-:-:S04]  /*1f20*/  FMUL.FTZ R156, R156, c[0x0][0x1ec] ;  /* 0x00007b009c9c7a20 */ /* 0x000fc80000410000 */
[----:B------:R-:W-:Y:S01]  /*1f30*/  FMUL.FTZ R187, R29, R156 ;  /* 0x0000009c1dbb7220 */ /* 0x000fe20000410000 */
[----:B------:R-:W-:-:S05]  /*1f40*/  @P0 PRMT R156, RZ, 0x7610, R10 ;  /* 0x00007610ff9c0816 */ /* 0x000fca000000000a */
[----:B------:R-:W-:Y:S02]  /*1f50*/  @P0 FADD.FTZ R187, R156, R187 ;  /* 0x000000bb9cbb0221 */ /* 0x000fe40000010000 */
.L_x_10172:
[----:B------:R-:W-:Y:S05]  /*1f60*/  BSYNC B0 ;  /* 0x0000000000007941 */ /* 0x000fea0003800000 */
.L_x_10170:
[----:B------:R-:W-:Y:S01]  /*1f70*/  BSSY B0, `(.L_x_10173) ;  /* 0x000000b000007945 */ /* 0x000fe20003800000 */
[----:B------:R-:W-:Y:S05]  /*1f80*/  @P2 BRA `(.L_x_10174) ;  /* 0x0000004000002947 */ /* 0x000fea0003800000 */
[----:B------:R-:W-:Y:S01]  /*1f90*/  HFMA2.MMA R184, -RZ, RZ, 0, 0 ;  /* 0x00000000ffb87435 */ /* 0x000fe200000001ff */
[----:B------:R-:W-:Y:S05]  /*1fa0*/  @!P0 BRA `(.L_x_10175) ;  /* 0x0000007000008947 */ /* 0x000fea0003800000 */
[----:B-----5:R-:W-:Y:S01]  /*1fb0*/  PRMT R184, RZ, 0x5410, R11 ;  /* 0x00005410ffb87816 */ /* 0x020fe2000000000b */
[----:B------:R-:W-:Y:S05]  /*1fc0*/  BRA `(.L_x_10175) ;  /* 0x0000005000007947 */ /* 0x000fea0003800000 */
.L_x_10174:
[----:B-----5:R-:W-:-:S05]  /*1fd0*/  PRMT R156, RZ, 0x5410, R7 ;  /* 0x00005410ff9c7816 */ /* 0x020fca0000000007 */
[----:B------:R-:W-:-:S04]  /*1fe0*/  FMUL.FTZ R157, R156, c[0x0][0x1ec] ;  /* 0x00007b009c9d7a20 */ /* 0x000fc80000410000 */
[----:B------:R-:W-:Y:S01]  /*1ff0*/  FMUL.FTZ R184, R30, R157 ;  /* 0x0000009d1eb87220 */ /* 0x000fe20000410000 */
[----:B------:R-:W-:-:S05]  /*2000*/  @P0 PRMT R157, RZ, 0x5410, R11 ;  /* 0x00005410ff9d0816 */ /* 0x000fca000000000b */
[----:B------:R-:W-:Y:S02]  /*2010*/  @P0 FADD.FTZ R184, R157, R184 ;  /* 0x000000b89db80221 */ /* 0x000fe40000010000 */
.L_x_10175:
[----:B------:R-:W-:Y:S05]  /*2020*/  BSYNC B0 ;  /* 0x0000000000007941 */ /* 0x000fea0003800000 */
.L_x_10173:
[----:B------:R-:W-:Y:S01]  /*2030*/  BSSY B0, `(.L_x_10176) ;  /* 0x000000b000007945 */ /* 0x000fe20003800000 */
[----:B------:R-:W-:Y:S05]  /*2040*/  @P2 BRA `(.L_x_10177) ;  /* 0x0000004000002947 */ /* 0x000fea0003800000 */
[----:B------:R-:W-:Y:S01]  /*2050*/  MOV R185, RZ ;  /* 0x000000ff00b97202 */ /* 0x000fe20000000f00 */
[----:B------:R-:W-:Y:S05]  /*2060*/  @!P0 BRA `(.L_x_10178) ;  /* 0x0000007000008947 */ /* 0x000fea0003800000 */
[----:B-----5:R-:W-:Y:S01]  /*2070*/  PRMT R185, RZ, 0x7610, R11 ;  /* 0x00007610ffb97816 */ /* 0x020fe2000000000b */
[----:B------:R-:W-:Y:S05]  /*2080*/  BRA `(.L_x_10178) ;  /* 0x0000005000007947 */ /* 0x000fea0003800000 */
.L_x_10177:
[----:B-----5:R-:W-:-:S05]  /*2090*/  PRMT R156, RZ, 0x7610, R7 ;  /* 0x00007610ff9c7816 */ /* 0x020fca0000000007 */
[----:B------:R-:W-:-:S04]  /*20a0*/  FMUL.FTZ R156, R156, c[0x0][0x1ec] ;  /* 0x00007b009c9c7a20 */ /* 0x000fc80000410000 */
[----:B------:R-:W-:Y:S01]  /*20b0*/  FMUL.FTZ R185, R31, R156 ;  /* 0x0000009c1fb97220 */ /* 0x000fe20000410000 */
[----:B------:R-:W-:-:S05]  /*20c0*/  @P0 PRMT R156, RZ, 0x7610, R11 ;  /* 0x00007610ff9c0816 */ /* 0x000fca000000000b */
[----:B------:R-:W-:Y:S02]  /*20d0*/  @P0 FADD.FTZ R185, R156, R185 ;  /* 0x000000b99cb90221 */ /* 0x000fe40000010000 */
.L_x_10178:
[----:B------:R-:W-:Y:S05]  /*20e0*/  BSYNC B0 ;  /* 0x0000000000007941 */ /* 0x000fea0003800000 */
.L_x_10176:
[----:B------:R-:W-:Y:S01]  /*20f0*/  IMAD.WIDE.U32 R162, R191, R212, c[0x0][0x188] ;  /* 0x00006200bfa27625 */ /* 0x000fe200078e00d4 */
        /* <DEDUP_REMOVED lines=17> */
.L_x_10180:
[----:B0----5:R-:W-:-:S05]  /*2210*/  PRMT R156, RZ, 0x5410, R4 ;  /* 0x00005410ff9c7816 */ /* 0x021fca0000000004 */
[----:B------:R-:W-:-:S04]  /*2220*/  FMUL.FTZ R157, R156, c[0x0][0x1ec] ;  /* 0x00007b009c9d7a20 */ /* 0x000fc80000410000 */
[----:B------:R-:W-:Y:S01]  /*2230*/  FMUL.FTZ R196, R24, R157 ;  /* 0x0000009d18c47220 */ /* 0x000fe20000410000 */
[----:B------:R-:W-:-:S05]  /*2240*/  @P0 PRMT R157, RZ, 0x5410, R8 ;  /* 0x00005410ff9d0816 */ /* 0x000fca0000000008 */
[----:B------:R-:W-:Y:S02]  /*2250*/  @P0 FADD.FTZ R196, R157, R196 ;  /* 0x000000c49dc40221 */ /* 0x000fe40000010000 */
.L_x_10181:
[----:B------:R-:W-:Y:S05]  /*2260*/  BSYNC B0 ;  /* 0x0000000000007941 */ /* 0x000fea0003800000 */
.L_x_10179:
[----:B------:R-:W-:Y:S01]  /*2270*/  BSSY B0, `(.L_x_10182) ;  /* 0x000000b000007945 */ /* 0x000fe20003800000 */
[----:B------:R-:W-:Y:S05]  /*2280*/  @P2 BRA `(.L_x_10183) ;  /* 0x0000004000002947 */ /* 0x000fea0003800000 */
[----:B------:R-:W-:Y:S01]  /*2290*/  MOV R197, RZ ;  /* 0x000000ff00c57202 */ /* 0x000fe20000000f00 */
[----:B------:R-:W-:Y:S05]  /*22a0*/  @!P0 BRA `(.L_x_10184) ;  /* 0x0000007000008947 */ /* 0x000fea0003800000 */
[----:B-----5:R-:W-:Y:S01]  /*22b0*/  PRMT R197, RZ, 0x7610, R8 ;  /* 0x00007610ffc57816 */ /* 0x020fe20000000008 */
[----:B------:R-:W-:Y:S05]  /*22c0*/  BRA `(.L_x_10184) ;  /* 0x0000005000007947 */ /* 0x000fea0003800000 */
.L_x_10183:
[----:B0----5:R-:W-:-:S05]  /*22d0*/  PRMT R156, RZ, 0x7610, R4 ;  /* 0x00007610ff9c7816 */ /* 0x021fca0000000004 */
[----:B------:R-:W-:-:S04]  /*22e0*/  FMUL.FTZ R156, R156, c[0x0][0x1ec] ;  /* 0x00007b009c9c7a20 */ /* 0x000fc80000410000 */
[----:B------:R-:W-:Y:S01]  /*22f0*/  FMUL.FTZ R197, R25, R156 ;  /* 0x0000009c19c57220 */ /* 0x000fe20000410000 */
[----:B------:R-:W-:-:S05]  /*2300*/  @P0 PRMT R156, RZ, 0x7610, R8 ;  /* 0x00007610ff9c0816 */ /* 0x000fca0000000008 */
[----:B------:R-:W-:Y:S02]  /*2310*/  @P0 FADD.FTZ R197, R156, R197 ;  /* 0x000000c59cc50221 */ /* 0x000fe40000010000 */
.L_x_10184:
[----:B------:R-:W-:Y:S05]  /*2320*/  BSYNC B0 ;  /* 0x0000000000007941 */ /* 0x000fea0003800000 */
.L_x_10182:
[----:B------:R-:W-:Y:S01]  /*2330*/  BSSY B0, `(.L_x_10185) ;  /* 0x000000b000007945 */ /* 0x000fe20003800000 */
[----:B------:R-:W-:Y:S05]  /*2340*/  @P2 BRA `(.L_x_10186) ;  /* 0x0000004000002947 */ /* 0x000fea0003800000 */
[----:B0-----:R-:W-:Y:S01]  /*2350*/  HFMA2.MMA R190, -RZ, RZ, 0, 0 ;  /* 0x00000000ffbe7435 */ /* 0x001fe200000001ff */
[----:B------:R-:W-:Y:S05]  /*2360*/  @!P0 BRA `(.L_x_10187) ;  /* 0x0000007000008947 */ /* 0x000fea0003800000 */
[----:B-----5:R-:W-:Y:S01]  /*2370*/  PRMT R190, RZ, 0x5410, R9 ;  /* 0x00005410ffbe7816 */ /* 0x020fe20000000009 */
[----:B------:R-:W-:Y:S05]  /*2380*/  BRA `(.L_x_10187) ;  /* 0x0000005000007947 */ /* 0x000fea0003800000 */
.L_x_10186:
[----:B0----5:R-:W-:-:S05]  /*2390*/  PRMT R156, RZ, 0x5410, R5 ;  /* 0x00005410ff9c7816 */ /* 0x021fca0000000005 */
[----:B------:R-:W-:-:S04]  /*23a0*/  FMUL.FTZ R157, R156, c[0x0][0x1ec] ;  /* 0x00007b009c9d7a20 */ /* 0x000fc80000410000 */
[----:B------:R-:W-:Y:S01]  /*23b0*/  FMUL.FTZ R190, R26, R157 ;  /* 0x0000009d1abe7220 */ /* 0x000fe20000410000 */
[----:B------:R-:W-:-:S05]  /*23c0*/  @P0 PRMT R157, RZ, 0x5410, R9 ;  /* 0x00005410ff9d0816 */ /* 0x000fca0000000009 */
[----:B------:R-:W-:Y:S02]  /*23d0*/  @P0 FADD.FTZ R190, R157, R190 ;  /* 0x000000be9dbe0221 */ /* 0x000fe40000010000 */
.L_x_10187:
[----:B------:R-:W-:Y:S05]  /*23e0*/  BSYNC B0 ;  /* 0x0000000000007941 */ /* 0x000fea0003800000 */
.L_x_10185:
[----:B------:R-:W-:Y:S01]  /*23f0*/  BSSY B0, `(.L_x_10188) ;  /* 0x000000b000007945 */ /* 0x000fe20003800000 */
[----:B------:R-:W-:Y:S05]  /*2400*/  @P2 BRA `(.L_x_10189) ;  /* 0x0000004000002947 */ /* 0x000fea0003800000 */
[----:B------:R-:W-:Y:S01]  /*2410*/  MOV R195, RZ ;  /* 0x000000ff00c37202 */ /* 0x000fe20000000f00 */
[----:B------:R-:W-:Y:S05]  /*2420*/  @!P0 BRA `(.L_x_10190) ;  /* 0x0000007000008947 */ /* 0x000fea0003800000 */
[----:B-----5:R-:W-:Y:S01]  /*2430*/  PRMT R195, RZ, 0x7610, R9 ;  /* 0x00007610ffc37816 */ /* 0x020fe20000000009 */
[----:B------:R-:W-:Y:S05]  /*2440*/  BRA `(.L_x_10190) ;  /* 0x0000005000007947 */ /* 0x000fea0003800000 */
.L_x_10189:
[----:B-----5:R-:W-:-:S05]  /*2450*/  PRMT R156, RZ, 0x7610, R5 ;  /* 0x00007610ff9c7816 */ /* 0x020fca0000000005 */
[----:B------:R-:W-:-:S04]  /*2460*/  FMUL.FTZ R156, R156, c[0x0][0x1ec] ;  /* 0x00007b009c9c7a20 */ /* 0x000fc80000410000 */
[----:B------:R-:W-:Y:S01]  /*2470*/  FMUL.FTZ R195, R27, R156 ;  /* 0x0000009c1bc37220 */ /* 0x000fe20000410000 */
[----:B------:R-:W-:-:S05]  /*2480*/  @P0 PRMT R156, RZ, 0x7610, R9 ;  /* 0x00007610ff9c0816 */ /* 0x000fca0000000009 */
[----:B------:R-:W-:Y:S02]  /*2490*/  @P0 FADD.FTZ R195, R156, R195 ;  /* 0x000000c39cc30221 */ /* 0x000fe40000010000 */
.L_x_10190:
[----:B------:R-:W-:Y:S05]  /*24a0*/  BSYNC B0 ;  /* 0x0000000000007941 */ /* 0x000fea0003800000 */
.L_x_10188:
[----:B------:R-:W-:Y:S01]  /*24b0*/  BSSY B0, `(.L_x_10191) ;  /* 0x000000b000007945 */ /* 0x000fe20003800000 */
[----:B------:R-:W-:Y:S05]  /*24c0*/  @P2 BRA `(.L_x_10192) ;  /* 0x0000004000002947 */ /* 0x000fea0003800000 */
[----:B------:R-:W-:Y:S01]  /*24d0*/  HFMA2.MMA R191, -RZ, RZ, 0, 0 ;  /* 0x00000000ffbf7435 */ /* 0x000fe200000001ff */
[----:B------:R-:W-:Y:S05]  /*24e0*/  @!P0 BRA `(.L_x_10193) ;  /* 0x0000007000008947 */ /* 0x000fea0003800000 */
[----:B-----5:R-:W-:Y:S01]  /*24f0*/  PRMT R191, RZ, 0x5410, R10 ;  /* 0x00005410ffbf7816 */ /* 0x020fe2000000000a */
[----:B------:R-:W-:Y:S05]  /*2500*/  BRA `(.L_x_10193) ;  /* 0x0000005000007947 */ /* 0x000fea0003800000 */
.L_x_10192:
[----:B-----5:R-:W-:-:S05]  /*2510*/  PRMT R156, RZ, 0x5410, R6 ;  /* 0x00005410ff9c7816 */ /* 0x020fca0000000006 */
[----:B------:R-:W-:Y:S01]  /*2520*/  FMUL.FTZ R191, R156, c[0x0][0x1ec] ;  /* 0x00007b009cbf7a20 */ /* 0x000fe20000410000 */
[----:B------:R-:W-:-:S03]  /*2530*/  @P0 PRMT R156, RZ, 0x5410, R10 ;  /* 0x00005410ff9c0816 */ /* 0x000fc6000000000a */
[----:B------:R-:W-:-:S04]  /*2540*/  FMUL.FTZ R191, R20, R191 ;  /* 0x000000bf14bf7220 */ /* 0x000fc80000410000 */
[----:B------:R-:W-:Y:S02]  /*2550*/  @P0 FADD.FTZ R191, R156, R191 ;  /* 0x000000bf9cbf0221 */ /* 0x000fe40000010000 */
.L_x_10193:
[----:B------:R-:W-:Y:S05]  /*2560*/  BSYNC B0 ;  /* 0x0000000000007941 */ /* 0x000fea0003800000 */
.L_x_10191:
[----:B------:R-:W-:Y:S01]  /*2570*/  BSSY B0, `(.L_x_10194) ;  /* 0x000000b000007945 */ /* 0x000fe20003800000 */
[----:B------:R-:W-:Y:S05]  /*2580*/  @P2 BRA `(.L_x_10195) ;  /* 0x0000004000002947 */ /* 0x000fea0003800000 */
[----:B------:R-:W-:Y:S01]  /*2590*/  MOV R192, RZ ;  /* 0x000000ff00c07202 */ /* 0x000fe20000000f00 */
[----:B------:R-:W-:Y:S05]  /*25a0*/  @!P0 BRA `(.L_x_10196) ;  /* 0x0000007000008947 */ /* 0x000fea0003800000 */
[----:B-----5:R-:W-:Y:S01]  /*25b0*/  PRMT R192, RZ, 0x7610, R10 ;  /* 0x00007610ffc07816 */ /* 0x020fe2000000000a */
[----:B------:R-:W-:Y:S05]  /*25c0*/  BRA `(.L_x_10196) ;  /* 0x0000005000007947 */ /* 0x000fea0003800000 */
.L_x_10195:
[----:B-----5:R-:W-:Y:S02]  /*25d0*/  PRMT R156, RZ, 0x7610, R6 ;  /* 0x00007610ff9c7816 */ /* 0x020fe40000000006 */
[----:B------:R-:W-:-:S03]  /*25e0*/  @P0 PRMT R157, RZ, 0x7610, R10 ;  /* 0x00007610ff9d0816 */ /* 0x000fc6000000000a */
[----:B------:R-:W-:-:S04]  /*25f0*/  FMUL.FTZ R156, R156, c[0x0][0x1ec] ;  /* 0x00007b009c9c7a20 */ /* 0x000fc80000410000 */
[----:B------:R-:W-:-:S04]  /*2600*/  FMUL.FTZ R192, R21, R156 ;  /* 0x0000009c15c07220 */ /* 0x000fc80000410000 */
[----:B------:R-:W-:Y:S02]  /*2610*/  @P0 FADD.FTZ R192, R157, R192 ;  /* 0x000000c09dc00221 */ /* 0x000fe40000010000 */
.L_x_10196:
[----:B------:R-:W-:Y:S05]  /*2620*/  BSYNC B0 ;  /* 0x0000000000007941 */ /* 0x000fea0003800000 */
.L_x_10194:
[----:B------:R-:W-:Y:S01]  /*2630*/  BSSY B0, `(.L_x_10197) ;  /* 0x000000b000007945 */ /* 0x000fe20003800000 */
[----:B------:R-:W-:Y:S05]  /*2640*/  @P2 BRA `(.L_x_10198) ;  /* 0x0000004000002947 */ /* 0x000fea0003800000 */
[----:B------:R-:W-:Y:S01]  /*2650*/  HFMA2.MMA R194, -RZ, RZ, 0, 0 ;  /* 0x00000000ffc27435 */ /* 0x000fe200000001ff */
[----:B------:R-:W-:Y:S05]  /*2660*/  @!P0 BRA `(.L_x_10199) ;  /* 0x0000007000008947 */ /* 0x000fea0003800000 */
[----:B-----5:R-:W-:Y:S01]  /*2670*/  PRMT R194, RZ, 0x5410, R11 ;  /* 0x00005410ffc27816 */ /* 0x020fe2000000000b */
[----:B------:R-:W-:Y:S05]  /*2680*/  BRA `(.L_x_10199) ;  /* 0x0000005000007947 */ /* 0x000fea0003800000 */
.L_x_10198:
[----:B-----5:R-:W-:-:S05]  /*2690*/  PRMT R156, RZ, 0x5410, R7 ;  /* 0x00005410ff9c7816 */ /* 0x020fca0000000007 */
[----:B------:R-:W-:-:S04]  /*26a0*/  FMUL.FTZ R157, R156, c[0x0][0x1ec] ;  /* 0x00007b009c9d7a20 */ /* 0x000fc80000410000 */
[----:B------:R-:W-:Y:S01]  /*26b0*/  FMUL.FTZ R194, R22, R157 ;  /* 0x0000009d16c27220 */ /* 0x000fe20000410000 */
[----:B------:R-:W-:-:S05]  /*26c0*/  @P0 PRMT R157, RZ, 0x5410, R11 ;  /* 0x00005410ff9d0816 */ /* 0x000fca000000000b */
[----:B------:R-:W-:Y:S02]  /*26d0*/  @P0 FADD.FTZ R194, R157, R194 ;  /* 0x000000c29dc20221 */ /* 0x000fe40000010000 */
.L_x_10199:
[----:B------:R-:W-:Y:S05]  /*26e0*/  BSYNC B0 ;  /* 0x0000000000007941 */ /* 0x000fea0003800000 */
.L_x_10197:
[----:B------:R-:W-:Y:S01]  /*26f0*/  BSSY B0, `(.L_x_10200) ;  /* 0x000000b000007945 */ /* 0x000fe20003800000 */
[----:B------:R-:W-:Y:S05]  /*2700*/  @P2 BRA `(.L_x_10201) ;  /* 0x0000004000002947 */ /* 0x000fea0003800000 */
[----:B------:R-:W-:Y:S01]  /*2710*/  MOV R193, RZ ;  /* 0x000000ff00c17202 */ /* 0x000fe20000000f00 */
[----:B------:R-:W-:Y:S05]  /*2720*/  @!P0 BRA `(.L_x_10202) ;  /* 0x0000007000008947 */ /* 0x000fea0003800000 */
[----:B-----5:R-:W-:Y:S01]  /*2730*/  PRMT R193, RZ, 0x7610, R11 ;  /* 0x00007610ffc17816 */ /* 0x020fe2000000000b */
[----:B------:R-:W-:Y:S05]  /*2740*/  BRA `(.L_x_10202) ;  /* 0x0000005000007947 */ /* 0x000fea0003800000 */
.L_x_10201:
[----:B-----5:R-:W-:-:S05]  /*2750*/  PRMT R156, RZ, 0x7610, R7 ;  /* 0x00007610ff9c7816 */ /* 0x020fca0000000007 */
[----:B------:R-:W-:-:S04]  /*2760*/  FMUL.FTZ R156, R156, c[0x0][0x1ec] ;  /* 0x00007b009c9c7a20 */ /* 0x000fc80000410000 */
[----:B------:R-:W-:Y:S01]  /*2770*/  FMUL.FTZ R193, R23, R156 ;  /* 0x0000009c17c17220 */ /* 0x000fe20000410000 */
[----:B------:R-:W-:-:S05]  /*2780*/  @P0 PRMT R156, RZ, 0x7610, R11 ;  /* 0x00007610ff9c0816 */ /* 0x000fca000000000b */
[----:B------:R-:W-:Y:S02]  /*2790*/  @P0 FADD.FTZ R193, R156, R193 ;  /* 0x000000c19cc10221 */ /* 0x000fe40000010000 */
.L_x_10202:
[----:B------:R-:W-:Y:S05]  /*27a0*/  BSYNC B0 ;  /* 0x0000000000007941 */ /* 0x000fea0003800000 */
.L_x_10200:
[----:B------:R-:W-:Y:S02]  /*27b0*/  IADD3 R205, R3, 0xa0, RZ ;  /* 0x000000a003cd7810 */ /* 0x000fe40007ffe0ff */
[----:B------:R-:W-:Y:S01]  /*27c0*/  @P1 IADD3 R163, R2, 0xa0, RZ ;  /* 0x000000a002a31810 */ /* 0x000fe20007ffe0ff */
[----:B------:R-:W-:Y:S01]  /*27d0*/  IMAD.WIDE.U32 R2, R199, R212, c[0x0][0x188] ;  /* 0x00006200c7027625 */ /* 0x000fe200078e00d4 */
[----:B------:R-:W-:Y:S02]  /*27e0*/  F2FP.BF16.PACK_AB R159, R193, R194 ;  /* 0x000000c2c19f723e */ /* 0x000fe400000010ff */
[----:B------:R-:W-:Y:S01]  /*27f0*/  F2FP.BF16.PACK_AB R158, R192, R191 ;  /* 0x000000bfc09e723e */ /* 0x000fe200000010ff */
[----:B------:R-:W-:Y:S01]  /*2800*/  @P1 IMAD.WIDE.U32 R162, R163, R212, c[0x0][0x170] ;  /* 0x00005c00a3a21625 */ /* 0x000fe200078e00d4 */
[----:B------:R-:W-:Y:S02]  /*2810*/  F2FP.BF16.PACK_AB R157, R195, R190 ;  /* 0x000000bec39d723e */ /* 0x000fe400000010ff */
        /* <DEDUP_REMOVED lines=11> */
.L_x_10204:
[----:B0----5:R-:W-:-:S05]  /*28d0*/  PRMT R2, RZ, 0x5410, R4 ;  /* 0x00005410ff027816 */ /* 0x021fca0000000004 */
[----:B------:R-:W-:-:S04]  /*28e0*/  FMUL.FTZ R3, R2, c[0x0][0x1ec] ;  /* 0x00007b0002037a20 */ /* 0x000fc80000410000 */
[----:B------:R-:W-:Y:S01]  /*28f0*/  FMUL.FTZ R202, R16, R3 ;  /* 0x0000000310ca7220 */ /* 0x000fe20000410000 */
[----:B------:R-:W-:-:S05]  /*2900*/  @P0 PRMT R3, RZ, 0x5410, R8 ;  /* 0x00005410ff030816 */ /* 0x000fca0000000008 */
[----:B------:R-:W-:Y:S02]  /*2910*/  @P0 FADD.FTZ R202, R3, R202 ;  /* 0x000000ca03ca0221 */ /* 0x000fe40000010000 */
.L_x_10205:
[----:B------:R-:W-:Y:S05]  /*2920*/  BSYNC B0 ;  /* 0x0000000000007941 */ /* 0x000fea0003800000 */
.L_x_10203:
[----:B------:R-:W-:Y:S01]  /*2930*/  BSSY B0, `(.L_x_10206) ;  /* 0x000000b000007945 */ /* 0x000fe20003800000 */
[----:B------:R-:W-:Y:S05]  /*2940*/  @P2 BRA `(.L_x_10207) ;  /* 0x0000004000002947 */ /* 0x000fea0003800000 */
[----:B0-----:R-:W-:Y:S01]  /*2950*/  MOV R199, RZ ;  /* 0x000000ff00c77202 */ /* 0x001fe20000000f00 */
[----:B------:R-:W-:Y:S05]  /*2960*/  @!P0 BRA `(.L_x_10208) ;  /* 0x0000007000008947 */ /* 0x000fea0003800000 */
[----:B-----5:R-:W-:Y:S01]  /*2970*/  PRMT R199, RZ, 0x7610, R8 ;  /* 0x00007610ffc77816 */ /* 0x020fe20000000008 */
[----:B------:R-:W-:Y:S05]  /*2980*/  BRA `(.L_x_10208) ;  /* 0x0000005000007947 */ /* 0x000fea0003800000 */
.L_x_10207:
[----:B0----5:R-:W-:-:S05]  /*2990*/  PRMT R2, RZ, 0x7610, R4 ;  /* 0x00007610ff027816 */ /* 0x021fca0000000004 */
[----:B------:R-:W-:-:S04]  /*29a0*/  FMUL.FTZ R2, R2, c[0x0][0x1ec] ;  /* 0x00007b0002027a20 */ /* 0x000fc80000410000 */
[----:B------:R-:W-:Y:S01]  /*29b0*/  FMUL.FTZ R199, R17, R2 ;  /* 0x0000000211c77220 */ /* 0x000fe20000410000 */
[----:B------:R-:W-:-:S05]  /*29c0*/  @P0 PRMT R2, RZ, 0x7610, R8 ;  /* 0x00007610ff020816 */ /* 0x000fca0000000008 */
[----:B------:R-:W-:Y:S02]  /*29d0*/  @P0 FADD.FTZ R199, R2, R199 ;  /* 0x000000c702c70221 */ /* 0x000fe40000010000 */
.L_x_10208:
[----:B------:R-:W-:Y:S05]  /*29e0*/  BSYNC B0 ;  /* 0x0000000000007941 */ /* 0x000fea0003800000 */
.L_x_10206:
[----:B------:R-:W-:Y:S01]  /*29f0*/  BSSY B0, `(.L_x_10209) ;  /* 0x000000b000007945 */ /* 0x000fe20003800000 */
[----:B------:R-:W-:Y:S05]  /*2a00*/  @P2 BRA `(.L_x_10210) ;  /* 0x0000004000002947 */ /* 0x000fea0003800000 */
[----:B------:R-:W-:Y:S01]  /*2a10*/  HFMA2.MMA R162, -RZ, RZ, 0, 0 ;  /* 0x00000000ffa27435 */ /* 0x000fe200000001ff */
[----:B------:R-:W-:Y:S05]  /*2a20*/  @!P0 BRA `(.L_x_10211) ;  /* 0x0000007000008947 */ /* 0x000fea0003800000 */
[----:B-----5:R-:W-:Y:S01]  /*2a30*/  PRMT R162, RZ, 0x5410, R9 ;  /* 0x00005410ffa27816 */ /* 0x020fe20000000009 */
[----:B------:R-:W-:Y:S05]  /*2a40*/  BRA `(.L_x_10211) ;  /* 0x0000005000007947 */ /* 0x000fea0003800000 */
.L_x_10210:
[----:B-----5:R-:W-:-:S05]  /*2a50*/  PRMT R2, RZ, 0x5410, R5 ;  /* 0x00005410ff027816 */ /* 0x020fca0000000005 */
[----:B------:R-:W-:-:S04]  /*2a60*/  FMUL.FTZ R3, R2, c[0x0][0x1ec] ;  /* 0x00007b0002037a20 */ /* 0x000fc80000410000 */
[----:B------:R-:W-:Y:S01]  /*2a70*/  FMUL.FTZ R162, R18, R3 ;  /* 0x0000000312a27220 */ /* 0x000fe20000410000 */
[----:B------:R-:W-:-:S05]  /*2a80*/  @P0 PRMT R3, RZ, 0x5410, R9 ;  /* 0x00005410ff030816 */ /* 0x000fca0000000009 */
[----:B------:R-:W-:Y:S02]  /*2a90*/  @P0 FADD.FTZ R162, R3, R162 ;  /* 0x000000a203a20221 */ /* 0x000fe40000010000 */
.L_x_10211:
[----:B------:R-:W-:Y:S05]  /*2aa0*/  BSYNC B0 ;  /* 0x0000000000007941 */ /* 0x000fea0003800000 */
.L_x_10209:
[----:B------:R-:W-:Y:S01]  /*2ab0*/  BSSY B0, `(.L_x_10212) ;  /* 0x000000b000007945 */ /* 0x000fe20003800000 */
[----:B------:R-:W-:Y:S05]  /*2ac0*/  @P2 BRA `(.L_x_10213) ;  /* 0x0000004000002947 */ /* 0x000fea0003800000 */
[----:B------:R-:W-:Y:S01]  /*2ad0*/  MOV R163, RZ ;  /* 0x000000ff00a37202 */ /* 0x000fe20000000f00 */
[----:B------:R-:W-:Y:S05]  /*2ae0*/  @!P0 BRA `(.L_x_10214) ;  /* 0x0000007000008947 */ /* 0x000fea0003800000 */
[----:B-----5:R-:W-:Y:S01]  /*2af0*/  PRMT R163, RZ, 0x7610, R9 ;  /* 0x00007610ffa37816 */ /* 0x020fe20000000009 */
[----:B------:R-:W-:Y:S05]  /*2b00*/  BRA `(.L_x_10214) ;  /* 0x0000005000007947 */ /* 0x000fea0003800000 */
.L_x_10213:
[----:B-----5:R-:W-:-:S05]  /*2b10*/  PRMT R2, RZ, 0x7610, R5 ;  /* 0x00007610ff027816 */ /* 0x020fca0000000005 */
[----:B------:R-:W-:-:S04]  /*2b20*/  FMUL.FTZ R2, R2, c[0x0][0x1ec] ;  /* 0x00007b0002027a20 */ /* 0x000fc80000410000 */
[----:B------:R-:W-:Y:S01]  /*2b30*/  FMUL.FTZ R163, R19, R2 ;  /* 0x0000000213a37220 */ /* 0x000fe20000410000 */
[----:B------:R-:W-:-:S05]  /*2b40*/  @P0 PRMT R2, RZ, 0x7610, R9 ;  /* 0x00007610ff020816 */ /* 0x000fca0000000009 */
[----:B------:R-:W-:Y:S02]  /*2b50*/  @P0 FADD.FTZ R163, R2, R163 ;  /* 0x000000a302a30221 */ /* 0x000fe40000010000 */
.L_x_10214:
[----:B------:R-:W-:Y:S05]  /*2b60*/  BSYNC B0 ;  /* 0x0000000000007941 */ /* 0x000fea0003800000 */
.L_x_10212:
[----:B------:R-:W-:Y:S01]  /*2b70*/  BSSY B0, `(.L_x_10215) ;  /* 0x000000b000007945 */ /* 0x000fe20003800000 */
[----:B------:R-:W-:Y:S05]  /*2b80*/  @P2 BRA `(.L_x_10216) ;  /* 0x0000004000002947 */ /* 0x000fea0003800000 */
[----:B------:R-:W-:Y:S01]  /*2b90*/  HFMA2.MMA R200, -RZ, RZ, 0, 0 ;  /* 0x00000000ffc87435 */ /* 0x000fe200000001ff */
[----:B------:R-:W-:Y:S05]  /*2ba0*/  @!P0 BRA `(.L_x_10217) ;  /* 0x0000007000008947 */ /* 0x000fea0003800000 */
[----:B-----5:R-:W-:Y:S01]  /*2bb0*/  PRMT R200, RZ, 0x5410, R10 ;  /* 0x00005410ffc87816 */ /* 0x020fe2000000000a */
[----:B------:R-:W-:Y:S05]  /*2bc0*/  BRA `(.L_x_10217) ;  /* 0x0000005000007947 */ /* 0x000fea0003800000 */
.L_x_10216:
[----:B-----5:R-:W-:-:S05]  /*2bd0*/  PRMT R2, RZ, 0x5410, R6 ;  /* 0x00005410ff027816 */ /* 0x020fca0000000006 */
[----:B------:R-:W-:-:S04]  /*2be0*/  FMUL.FTZ R3, R2, c[0x0][0x1ec] ;  /* 0x00007b0002037a20 */ /* 0x000fc80000410000 */
[----:B------:R-:W-:Y:S01]  /*2bf0*/  FMUL.FTZ R200, R12, R3 ;  /* 0x000000030cc87220 */ /* 0x000fe20000410000 */
[----:B------:R-:W-:-:S05]  /*2c00*/  @P0 PRMT R3, RZ, 0x5410, R10 ;  /* 0x00005410ff030816 */ /* 0x000fca000000000a */
[----:B------:R-:W-:Y:S02]  /*2c10*/  @P0 FADD.FTZ R200, R3, R200 ;  /* 0x000000c803c80221 */ /* 0x000fe40000010000 */
.L_x_10217:
[----:B------:R-:W-:Y:S05]  /*2c20*/  BSYNC B0 ;  /* 0x0000000000007941 */ /* 0x000fea0003800000 */
.L_x_10215:
[----:B------:R-:W-:Y:S01]  /*2c30*/  BSSY B0, `(.L_x_10218) ;  /* 0x000000b000007945 */ /* 0x000fe20003800000 */
[----:B------:R-:W-:Y:S05]  /*2c40*/  @P2 BRA `(.L_x_10219) ;  /* 0x0000004000002947 */ /* 0x000fea0003800000 */
[----:B------:R-:W-:Y:S01]  /*2c50*/  MOV R203, RZ ;  /* 0x000000ff00cb7202 */ /* 0x000fe20000000f00 */
[----:B------:R-:W-:Y:S05]  /*2c60*/  @!P0 BRA `(.L_x_10220) ;  /* 0x0000007000008947 */ /* 0x000fea0003800000 */
[----:B-----5:R-:W-:Y:S01]  /*2c70*/  PRMT R203, RZ, 0x7610, R10 ;  /* 0x00007610ffcb7816 */ /* 0x020fe2000000000a */
[----:B------:R-:W-:Y:S05]  /*2c80*/  BRA `(.L_x_10220) ;  /* 0x0000005000007947 */ /* 0x000fea0003800000 */
.L_x_10219:
[----:B-----5:R-:W-:-:S05]  /*2c90*/  PRMT R2, RZ, 0x7610, R6 ;  /* 0x00007610ff027816 */ /* 0x020fca0000000006 */
[----:B------:R-:W-:-:S04]  /*2ca0*/  FMUL.FTZ R2, R2, c[0x0][0x1ec] ;  /* 0x00007b0002027a20 */ /* 0x000fc80000410000 */
[----:B------:R-:W-:Y:S01]  /*2cb0*/  FMUL.FTZ R203, R13, R2 ;  /* 0x000000020dcb7220 */ /* 0x000fe20000410000 */
[----:B------:R-:W-:-:S05]  /*2cc0*/  @P0 PRMT R2, RZ, 0x7610, R10 ;  /* 0x00007610ff020816 */ /* 0x000fca000000000a */
[----:B------:R-:W-:Y:S02]  /*2cd0*/  @P0 FADD.FTZ R203, R2, R203 ;  /* 0x000000cb02cb0221 */ /* 0x000fe40000010000 */
.L_x_10220:
[----:B------:R-:W-:Y:S05]  /*2ce0*/  BSYNC B0 ;  /* 0x0000000000007941 */ /* 0x000fea0003800000 */
.L_x_10218:
[----:B------:R-:W-:Y:S01]  /*2cf0*/  BSSY B0, `(.L_x_10221) ;  /* 0x000000b000007945 */ /* 0x000fe20003800000 */
[----:B------:R-:W-:Y:S05]  /*2d00*/  @P2 BRA `(.L_x_10222) ;  /* 0x0000004000002947 */ /* 0x000fea0003800000 */
[----:B------:R-:W-:Y:S01]  /*2d10*/  HFMA2.MMA R201, -RZ, RZ, 0, 0 ;  /* 0x00000000ffc97435 */ /* 0x000fe200000001ff */
[----:B------:R-:W-:Y:S05]  /*2d20*/  @!P0 BRA `(.L_x_10223) ;  /* 0x0000007000008947 */ /* 0x000fea0003800000 */
[----:B-----5:R-:W-:Y:S01]  /*2d30*/  PRMT R201, RZ, 0x5410, R11 ;  /* 0x00005410ffc97816 */ /* 0x020fe2000000000b */
[----:B------:R-:W-:Y:S05]  /*2d40*/  BRA `(.L_x_10223) ;  /* 0x0000005000007947 */ /* 0x000fea0003800000 */
.L_x_10222:
[----:B-----5:R-:W-:-:S05]  /*2d50*/  PRMT R2, RZ, 0x5410, R7 ;  /* 0x00005410ff027816 */ /* 0x020fca0000000007 */
[----:B------:R-:W-:Y:S01]  /*2d60*/  FMUL.FTZ R201, R2, c[0x0][0x1ec] ;  /* 0x00007b0002c97a20 */ /* 0x000fe20000410000 */
[----:B------:R-:W-:-:S03]  /*2d70*/  @P0 PRMT R2, RZ, 0x5410, R11 ;  /* 0x00005410ff020816 */ /* 0x000fc6000000000b */
[----:B------:R-:W-:-:S04]  /*2d80*/  FMUL.FTZ R201, R14, R201 ;  /* 0x000000c90ec97220 */ /* 0x000fc80000410000 */
[----:B------:R-:W-:Y:S02]  /*2d90*/  @P0 FADD.FTZ R201, R2, R201 ;  /* 0x000000c902c90221 */ /* 0x000fe40000010000 */
.L_x_10223:
[----:B------:R-:W-:Y:S05]  /*2da0*/  BSYNC B0 ;  /* 0x0000000000007941 */ /* 0x000fea0003800000 */
.L_x_10221:
[----:B------:R-:W-:Y:S01]  /*2db0*/  BSSY B0, `(.L_x_10224) ;  /* 0x000000b000007945 */ /* 0x000fe20003800000 */
[----:B------:R-:W-:Y:S05]  /*2dc0*/  @P2 BRA `(.L_x_10225) ;  /* 0x0000004000002947 */ /* 0x000fea0003800000 */
[----:B------:R-:W-:Y:S01]  /*2dd0*/  MOV R198, RZ ;  /* 0x000000ff00c67202 */ /* 0x000fe20000000f00 */
[----:B------:R-:W-:Y:S05]  /*2de0*/  @!P0 BRA `(.L_x_10226) ;  /* 0x0000007000008947 */ /* 0x000fea0003800000 */
[----:B-----5:R-:W-:Y:S01]  /*2df0*/  PRMT R198, RZ, 0x7610, R11 ;  /* 0x00007610ffc67816 */ /* 0x020fe2000000000b */
[----:B------:R-:W-:Y:S05]  /*2e00*/  BRA `(.L_x_10226) ;  /* 0x0000005000007947 */ /* 0x000fea0003800000 */
.L_x_10225:
[----:B-----5:R-:W-:Y:S02]  /*2e10*/  PRMT R2, RZ, 0x7610, R7 ;  /* 0x00007610ff027816 */ /* 0x020fe40000000007 */
[----:B------:R-:W-:-:S03]  /*2e20*/  @P0 PRMT R3, RZ, 0x7610, R11 ;  /* 0x00007610ff030816 */ /* 0x000fc6000000000b */
[----:B------:R-:W-:-:S04]  /*2e30*/  FMUL.FTZ R2, R2, c[0x0][0x1ec] ;  /* 0x00007b0002027a20 */ /* 0x000fc80000410000 */
[----:B------:R-:W-:-:S04]  /*2e40*/  FMUL.FTZ R198, R15, R2 ;  /* 0x000000020fc67220 */ /* 0x000fc80000410000 */
[----:B------:R-:W-:Y:S02]  /*2e50*/  @P0 FADD.FTZ R198, R3, R198 ;  /* 0x000000c603c60221 */ /* 0x000fe40000010000 */
.L_x_10226:
[----:B------:R-:W-:Y:S05]  /*2e60*/  BSYNC B0 ;  /* 0x0000000000007941 */ /* 0x000fea0003800000 */
.L_x_10224:
[----:B------:R-:W-:Y:S01]  /*2e70*/  FADD.FTZ R2, RZ, R210 ;  /* 0x000000d2ff027221 */ /* 0x000fe20000010000 */
[----:B------:R-:W-:Y:S02]  /*2e80*/  F2FP.BF16.PACK_AB R159, R198, R201 ;  /* 0x000000c9c69f723e */ /* 0x000fe400000010ff */
[----:B------:R-:W-:Y:S01]  /*2e90*/  F2FP.BF16.PACK_AB R158, R203, R200 ;  /* 0x000000c8cb9e723e */ /* 0x000fe200000010ff */
[----:B------:R-:W-:Y:S01]  /*2ea0*/  FADD.FTZ R3, R2, R209 ;  /* 0x000000d102037221 */ /* 0x000fe20000010000 */
[----:B------:R-:W-:Y:S02]  /*2eb0*/  F2FP.BF16.PACK_AB R157, R163, R162 ;  /* 0x000000a2a39d723e */ /* 0x000fe400000010ff */
        /* <DEDUP_REMOVED lines=42> */
[----:B------:R-:W-:-:S03]  /*3160*/  F2FP.BF16.PACK_AB R156, R199, R202 ;  /* 0x000000cac79c723e */ /* 0x000fc600000010ff */
[----:B------:R-:W-:Y:S02]  /*3170*/  FADD.FTZ R212, R205, R162 ;  /* 0x000000a2cdd47221 */ /* 0x000fe40000010000 */
[----:B------:R0:W-:Y:S02]  /*3180*/  STG.E.128 [R2.64], R156 ;  /* 0x0000009c02007986 */ /* 0x0001e4000c101d04 */
[----:B------:R-:W-:-:S04]  /*3190*/  FADD.FTZ R205, R212, R163 ;  /* 0x000000a3d4cd7221 */ /* 0x000fc80000010000 */
[----:B------:R-:W-:-:S04]  /*31a0*/  FADD.FTZ R212, R205, R200 ;  /* 0x000000c8cdd47221 */ /* 0x000fc80000010000 */
[----:B------:R-:W-:-:S04]  /*31b0*/  FADD.FTZ R212, R212, R203 ;  /* 0x000000cbd4d47221 */ /* 0x000fc80000010000 */
[----:B------:R-:W-:-:S04]  /*31c0*/  FADD.FTZ R205, R212, R201 ;  /* 0x000000c9d4cd7221 */ /* 0x000fc80000010000 */
[----:B------:R-:W-:Y:S01]  /*31d0*/  FADD.FTZ R205, R205, R198 ;  /* 0x000000c6cdcd7221 */ /* 0x000fe20000010000 */
[----:B------:R-:W-:Y:S05]  /*31e0*/  BRA.DIV ~URZ, `(.L_x_10227) ;  /* 0x000014d27f007947 */ /* 0x000fea000b800000 */
[----:B0-----:R0:W1:Y:S02]  /*31f0*/  SHFL.BFLY PT, R2, R205, 0x1, 0x1f ;  /* 0x0c201f00cd027f89 */ /* 0x00106400000e0000 */
.L_x_10233:
        /* <DEDUP_REMOVED lines=116> */
.L_x_10234:
[----:B------:R-:W-:Y:S01]  /*3940*/  FMUL.FTZ R2, R159, R159 ;  /* 0x0000009f9f027220 */ /* 0x000fe20000410000 */
[----:B------:R-:W-:Y:S01]  /*3950*/  ISETP.NE.AND P0, PT, RZ, UR6, PT ;  /* 0x00000006ff007c0c */ /* 0x000fe2000bf05270 */
[----:B01----:R-:W-:Y:S01]  /*3960*/  FADD.FTZ R205, R158, R205 ;  /* 0x000000cd9ecd7221 */ /* 0x003fe20000010000 */
        /* <DEDUP_REMOVED lines=9> */
[----:B------:R-:W0:Y:S04]  /*3a00*/  MUFU.RSQ R205, R205 ;  /* 0x000000cd00cd7308 */ /* 0x000e280000001400 */
[----:B------:R1:W-:Y:S04]  /*3a10*/  @!P1 STG.E [R2.64], R159 ;  /* 0x0000009f02009986 */ /* 0x0003e8000c101904 */
[----:B0-----:R1:W-:Y:S01]  /*3a20*/  @!P1 STG.E [R156.64], R205 ;  /* 0x000000cd9c009986 */ /* 0x0013e2000c101904 */
[----:B------:R-:W-:-:S13]  /*3a30*/  ISETP.GE.AND P1, PT, R204, 0x1, PT ;  /* 0x00000001cc00780c */ /* 0x000fda0003f26270 */
[----:B------:R-:W-:Y:S05]  /*3a40*/  @!P1 BRA `(.L_x_10230) ;  /* 0x00000c0000009947 */ /* 0x000fea0003800000 */
[----:B-1----:R-:W-:Y:S02]  /*3a50*/  FSEL R156, R159, RZ, !P0 ;  /* 0x000000ff9f9c7208 */ /* 0x002fe40004000000 */
[----:B------:R-:W-:-:S03]  /*3a60*/  IADD3 R2, R204, -0x1, RZ ;  /* 0xffffffffcc027810 */ /* 0x000fc60007ffe0ff */
[----:B------:R-:W-:Y:S02]  /*3a70*/  FADD.FTZ R214, -R156, R206 ;  /* 0x000000ce9cd67221 */ /* 0x000fe40000010100 */
[----:B------:R-:W-:Y:S02]  /*3a80*/  IMAD R2, R2, c[0x0][0x168], RZ ;  /* 0x00005a0002027a24 */ /* 0x000fe400078e02ff */
[C---:B------:R-:W-:Y:S02]  /*3a90*/  FADD.FTZ R206, -R156.reuse, R161 ;  /* 0x000000a19cce7221 */ /* 0x040fe40000010100 */
[C---:B------:R-:W-:Y:S01]  /*3aa0*/  FADD.FTZ R210, -R156.reuse, R210 ;  /* 0x000000d29cd27221 */ /* 0x040fe20000010100 */
[----:B------:R-:W-:Y:S01]  /*3ab0*/  SHF.R.S32.HI R3, RZ, 0x1f, R2 ;  /* 0x0000001fff037819 */ /* 0x000fe20000011402 */
        /* <DEDUP_REMOVED lines=8> */
[----:B------:R-:W-:Y:S02]  /*3b40*/  FMUL.FTZ R157, R205, R210 ;  /* 0x000000d2cd9d7220 */ /* 0x000fe40000410000 */
[----:B------:R-:W-:Y:S01]  /*3b50*/  FFMA.FTZ R165, R100, R161, R148 ;  /* 0x000000a164a57223 */ /* 0x000fe20000010094 */
[----:B------:R-:W-:Y:S01]  /*3b60*/  LEA.HI R161, R3, R2, RZ, 0x3 ;  /* 0x0000000203a17211 */ /* 0x000fe200078f18ff */
[C---:B------:R-:W-:Y:S01]  /*3b70*/  FADD.FTZ R252, -R156.reuse, R163 ;  /* 0x000000a39cfc7221 */ /* 0x040fe20000010100 */
[----:B------:R-:W-:Y:S01]  /*3b80*/  HFMA2.MMA R2, -RZ, RZ, 0, 9.5367431640625e-07 ;  /* 0x00000010ff027435 */ /* 0x000fe200000001ff */
[----:B------:R-:W-:Y:S01]  /*3b90*/  FMUL.FTZ R159, R205, R208 ;  /* 0x000000d0cd9f7220 */ /* 0x000fe20000410000 */
[----:B------:R-:W-:Y:S01]  /*3ba0*/  LEA.HI.SX32 R161, R161, R0, 0x1d ;  /* 0x00000000a1a17211 */ /* 0x000fe200078feaff */
        /* <DEDUP_REMOVED lines=38> */
[----:B------:R-:W-:Y:S02]  /*3e10*/  FADD.FTZ R198, -R156, R198 ;  /* 0x000000c69cc67221 */ /* 0x000fe40000010100 */
        /* <DEDUP_REMOVED lines=11> */
[C---:B------:R-:W-:Y:S01]  /*3ed0*/  FMUL.FTZ R167, R205.reuse, R180 ;  /* 0x000000b4cda77220 */ /* 0x040fe20000410000 */
[----:B------:R-:W-:Y:S01]  /*3ee0*/  F2FP.BF16.PACK_AB R159, R226, R159 ;  /* 0x0000009fe29f723e */ /* 0x000fe200000010ff */
[C---:B------:R-:W-:Y:S01]  /*3ef0*/  FMUL.FTZ R171, R205.reuse, R206 ;  /* 0x000000cecdab7220 */ /* 0x040fe20000410000 */
[----:B------:R-:W-:Y:S01]  /*3f00*/  F2FP.BF16.PACK_AB R157, R212, R157 ;  /* 0x0000009dd49d723e */ /* 0x000fe200000010ff */
[----:B------:R-:W-:Y:S01]  /*3f10*/  FMUL.FTZ R180, R205, R164 ;  /* 0x000000a4cdb47220 */ /* 0x000fe20000410000 */
[----:B------:R-:W-:Y:S01]  /*3f20*/  F2FP.BF16.PACK_AB R156, R163, R156 ;  /* 0x0000009ca39c723e */ /* 0x000fe200000010ff */
[----:B------:R-:W-:-:S02]  /*3f30*/  FMUL.FTZ R175, R205, R166 ;  /* 0x000000a6cdaf7220 */ /* 0x000fc40000410000 */
[----:B------:R-:W-:-:S04]  /*3f40*/  IMAD.WIDE.U32 R164, R161, R2, c[0x0][0x208] ;  /* 0x00008200a1a47625 */ /* 0x000fc800078e0002 */
[C---:B------:R-:W-:Y:S01]  /*3f50*/  FMUL.FTZ R178, R205.reuse, R178 ;  /* 0x000000b2cdb27220 */ /* 0x040fe20000410000 */
[----:B------:R0:W-:Y:S01]  /*3f60*/  STG.E.128 [R164.64], R156 ;  /* 0x0000009ca4007986 */ /* 0x0001e2000c101d04 */
[C---:B------:R-:W-:Y:S02]  /*3f70*/  FMUL.FTZ R185, R205.reuse, R176 ;  /* 0x000000b0cdb97220 */ /* 0x040fe40000410000 */
[C---:B------:R-:W-:Y:S02]  /*3f80*/  FMUL.FTZ R220, R205.reuse, R220 ;  /* 0x000000dccddc7220 */ /* 0x040fe40000410000 */
[C---:B------:R-:W-:Y:S02]  /*3f90*/  FMUL.FTZ R189, R205.reuse, R170 ;  /* 0x000000aacdbd7220 */ /* 0x040fe40000410000 */
[C---:B------:R-:W-:Y:S02]  /*3fa0*/  FMUL.FTZ R191, R205.reuse, R230 ;  /* 0x000000e6cdbf7220 */ /* 0x040fe40000410000 */
[----:B------:R-:W-:-:S02]  /*3fb0*/  FMUL.FTZ R174, R205, R174 ;  /* 0x000000aecdae7220 */ /* 0x000fc40000410000 */
[----:B------:R-:W-:Y:S02]  /*3fc0*/  FFMA.FTZ R170, R92, R171, R140 ;  /* 0x000000ab5caa7223 */ /* 0x000fe4000001008c */
[----:B------:R-:W-:Y:S02]  /*3fd0*/  FFMA.FTZ R171, R94, R175, R142 ;  /* 0x000000af5eab7223 */ /* 0x000fe4000001008e */
[----:B------:R-:W-:Y:S02]  /*3fe0*/  FMUL.FTZ R169, R205, R168 ;  /* 0x000000a8cda97220 */ /* 0x000fe40000410000 */
[----:B------:R-:W-:Y:S02]  /*3ff0*/  FFMA.FTZ R175, R93, R180, R141 ;  /* 0x000000b45daf7223 */ /* 0x000fe4000001008d */
[----:B------:R-:W-:Y:S02]  /*4000*/  FFMA.FTZ R167, R96, R167, R144 ;  /* 0x000000a760a77223 */ /* 0x000fe40000010090 */
[----:B------:R-:W-:Y:S01]  /*4010*/  FFMA.FTZ R168, R97, R178, R145 ;  /* 0x000000b261a87223 */ /* 0x000fe20000010091 */
[----:B------:R-:W-:Y:S01]  /*4020*/  F2FP.BF16.PACK_AB R170, R175, R170 ;  /* 0x000000aaafaa723e */ /* 0x000fe200000010ff */
[----:B0-----:R-:W-:Y:S01]  /*4030*/  FFMA.FTZ R164, R88, R185, R136 ;  /* 0x000000b958a47223 */ /* 0x001fe20000010088 */
[----:B------:R-:W-:Y:S01]  /*4040*/  IADD3 R185, R161, 0x80, RZ ;  /* 0x00000080a1b97810 */ /* 0x000fe20007ffe0ff */
[----:B------:R-:W-:Y:S01]  /*4050*/  FFMA.FTZ R157, R89, R220, R137 ;  /* 0x000000dc599d7223 */ /* 0x000fe20000010089 */
[----:B------:R-:W-:Y:S01]  /*4060*/  F2FP.BF16.PACK_AB R168, R168, R167 ;  /* 0x000000a7a8a8723e */ /* 0x000fe200000010ff */
[----:B------:R-:W-:-:S02]  /*4070*/  FMUL.FTZ R195, R205, R182 ;  /* 0x000000b6cdc37220 */ /* 0x000fc40000410000 */
[----:B------:R-:W-:Y:S01]  /*4080*/  FMUL.FTZ R236, R205, R236 ;  /* 0x000000eccdec7220 */ /* 0x000fe20000410000 */
[----:B------:R-:W-:Y:S01]  /*4090*/  F2FP.BF16.PACK_AB R164, R157, R164 ;  /* 0x000000a49da4723e */ /* 0x000fe200000010ff */
[----:B------:R-:W-:Y:S02]  /*40a0*/  FFMA.FTZ R191, R86, R191, R134 ;  /* 0x000000bf56bf7223 */ /* 0x000fe40000010086 */
[----:B------:R-:W-:Y:S02]  /*40b0*/  FFMA.FTZ R174, R87, R174, R135 ;  /* 0x000000ae57ae7223 */ /* 0x000fe40000010087 */
[C---:B------:R-:W-:Y:S02]  /*40c0*/  FMUL.FTZ R163, R205.reuse, R232 ;  /* 0x000000e8cda37220 */ /* 0x040fe40000410000 */
[C---:B------:R-:W-:Y:S01]  /*40d0*/  FMUL.FTZ R201, R205.reuse, R244 ;  /* 0x000000f4cdc97220 */ /* 0x040fe20000410000 */
[----:B------:R-:W-:Y:S01]  /*40e0*/  F2FP.BF16.PACK_AB R167, R174, R191 ;  /* 0x000000bfaea7723e */ /* 0x000fe200000010ff */
[----:B------:R-:W-:-:S02]  /*40f0*/  FMUL.FTZ R246, R205, R246 ;  /* 0x000000f6cdf67220 */ /* 0x000fc40000410000 */
[----:B------:R-:W-:Y:S02]  /*4100*/  FFMA.FTZ R158, R76, R195, R124 ;  /* 0x000000c34c9e7223 */ /* 0x000fe4000001007c */
[----:B------:R-:W-:Y:S02]  /*4110*/  FFMA.FTZ R175, R77, R236, R125 ;  /* 0x000000ec4daf7223 */ /* 0x000fe4000001007d */
[----:B------:R-:W-:Y:S02]  /*4120*/  FMUL.FTZ R187, R205, R172 ;  /* 0x000000accdbb7220 */ /* 0x000fe40000410000 */
[----:B------:R-:W-:Y:S01]  /*4130*/  FFMA.FTZ R157, R82, R163, R130 ;  /* 0x000000a3529d7223 */ /* 0x000fe20000010082 */
[----:B------:R-:W-:Y:S01]  /*4140*/  F2FP.BF16.PACK_AB R158, R175, R158 ;  /* 0x0000009eaf9e723e */ /* 0x000fe200000010ff */
[C---:B------:R-:W-:Y:S02]  /*4150*/  FMUL.FTZ R203, R205.reuse, R194 ;  /* 0x000000c2cdcb7220 */ /* 0x040fe40000410000 */
[----:B------:R-:W-:-:S02]  /*4160*/  FMUL.FTZ R172, R205, R193 ;  /* 0x000000c1cdac7220 */ /* 0x000fc40000410000 */
[----:B------:R-:W-:Y:S02]  /*4170*/  FFMA.FTZ R174, R68, R201, R116 ;  /* 0x000000c944ae7223 */ /* 0x000fe40000010074 */
[----:B------:R-:W-:Y:S02]  /*4180*/  FFMA.FTZ R163, R69, R246, R117 ;  /* 0x000000f645a37223 */ /* 0x000fe40000010075 */
[C---:B------:R-:W-:Y:S02]  /*4190*/  FMUL.FTZ R177, R205.reuse, R250 ;  /* 0x000000facdb17220 */ /* 0x040fe40000410000 */
[----:B------:R-:W-:Y:S01]  /*41a0*/  FMUL.FTZ R202, R205, R202 ;  /* 0x000000cacdca7220 */ /* 0x000fe20000410000 */
        /* <DEDUP_REMOVED lines=8> */
[----:B------:R-:W-:Y:S02]  /*4230*/  FFMA.FTZ R176, R64, R177, R112 ;  /* 0x000000b140b07223 */ /* 0x000fe40000010070 */
[----:B------:R-:W-:-:S02]  /*4240*/  FFMA.FTZ R178, R60, R181, R108 ;  /* 0x000000b53cb27223 */ /* 0x000fc4000001006c */
[----:B------:R-:W-:Y:S02]  /*4250*/  FFMA.FTZ R163, R65, R202, R113 ;  /* 0x000000ca41a37223 */ /* 0x000fe40000010071 */
[----:B------:R-:W-:Y:S02]  /*4260*/  FFMA.FTZ R181, R61, R192, R109 ;  /* 0x000000c03db57223 */ /* 0x000fe4000001006d */
[----:B------:R-:W-:Y:S01]  /*4270*/  FMUL.FTZ R204, R205, R204 ;  /* 0x000000cccdcc7220 */ /* 0x000fe20000410000 */
[----:B------:R-:W-:Y:S01]  /*4280*/  F2FP.BF16.PACK_AB R176, R163, R176 ;  /* 0x000000b0a3b0723e */ /* 0x000fe200000010ff */
[----:B------:R-:W-:Y:S01]  /*4290*/  FMUL.FTZ R216, R205, R216 ;  /* 0x000000d8cdd87220 */ /* 0x000fe20000410000 */
[----:B------:R-:W-:Y:S01]  /*42a0*/  F2FP.BF16.PACK_AB R178, R181, R178 ;  /* 0x000000b2b5b2723e */ /* 0x000fe200000010ff */
[----:B------:R-:W-:Y:S01]  /*42b0*/  FMUL.FTZ R179, R205, R248 ;  /* 0x000000f8cdb37220 */ /* 0x000fe20000410000 */
[----:B------:R-:W-:Y:S01]  /*42c0*/  IADD3 R163, R161, 0x20, RZ ;  /* 0x00000020a1a37810 */ /* 0x000fe20007ffe0ff */
[----:B------:R-:W-:Y:S01]  /*42d0*/  FMUL.FTZ R224, R205, R224 ;  /* 0x000000e0cde07220 */ /* 0x000fe20000410000 */
[----:B------:R-:W-:Y:S01]  /*42e0*/  IADD3 R181, R161, 0x40, RZ ;  /* 0x00000040a1b57810 */ /* 0x000fe20007ffe0ff */
        /* <DEDUP_REMOVED lines=9> */
[C---:B------:R-:W-:Y:S02]  /*4380*/  FMUL.FTZ R199, R205.reuse, R190 ;  /* 0x000000becdc77220 */ /* 0x040fe40000410000 */
[C---:B------:R-:W-:Y:S01]  /*4390*/  FMUL.FTZ R242, R205.reuse, R242 ;  /* 0x000000f2cdf27220 */ /* 0x040fe20000410000 */
[----:B------:R-:W-:Y:S01]  /*43a0*/  F2FP.BF16.PACK_AB R172, R172, R3 ;  /* 0x00000003acac723e */ /* 0x000fe200000010ff */
[----:B------:R-:W-:Y:S01]  /*43b0*/  FMUL.FTZ R252, R205, R252 ;  /* 0x000000fccdfc7220 */ /* 0x000fe20000410000 */
[----:B------:R-:W-:Y:S01]  /*43c0*/  IADD3 R3, R161, 0xa0, RZ ;  /* 0x000000a0a1037810 */ /* 0x000fe20007ffe0ff */
[----:B------:R-:W-:-:S02]  /*43d0*/  FMUL.FTZ R198, R205, R198 ;  /* 0x000000c6cdc67220 */ /* 0x000fc40000410000 */
        /* <DEDUP_REMOVED lines=8> */
[----:B------:R-:W-:Y:S02]  /*4460*/  FFMA.FTZ R166, R84, R189, R132 ;  /* 0x000000bd54a67223 */ /* 0x000fe40000010084 */
[----:B------:R-:W-:Y:S01]  /*4470*/  FFMA.FTZ R159, R85, R228, R133 ;  /* 0x000000e4559f7223 */ /* 0x000fe20000010085 */
[----:B------:R-:W-:Y:S01]  /*4480*/  F2FP.BF16.PACK_AB R165, R224, R165 ;  /* 0x000000a5e0a5723e */ /* 0x000fe200000010ff */
[----:B------:R-:W-:Y:S02]  /*4490*/  FFMA.FTZ R156, R80, R173, R128 ;  /* 0x000000ad509c7223 */ /* 0x000fe40000010080 */
[----:B------:R-:W-:Y:S01]  /*44a0*/  FFMA.FTZ R179, R62, R183, R110 ;  /* 0x000000b73eb37223 */ /* 0x000fe2000001006e */
[----:B------:R-:W-:Y:S01]  /*44b0*/  IADD3 R183, R161, 0x60, RZ ;  /* 0x00000060a1b77810 */ /* 0x000fe20007ffe0ff */
        /* <DEDUP_REMOVED lines=8> */
[----:B------:R-:W-:Y:S01]  /*4540*/  FFMA.FTZ R242, R75, R242, R123 ;  /* 0x000000f24bf27223 */ /* 0x000fe2000001007b */
[----:B------:R-:W-:Y:S01]  /*4550*/  F2FP.BF16.PACK_AB R157, R188, R157 ;  /* 0x0000009dbc9d723e */ /* 0x000fe200000010ff */
[----:B------:R-:W-:Y:S02]  /*4560*/  FFMA.FTZ R198, R63, R198, R111 ;  /* 0x000000c63fc67223 */ /* 0x000fe4000001006f */
[----:B------:R-:W-:Y:S01]  /*4570*/  FFMA.FTZ R252, R67, R252, R115 ;  /* 0x000000fc43fc7223 */ /* 0x000fe20000010073 */
[----:B------:R-:W-:Y:S01]  /*4580*/  F2FP.BF16.PACK_AB R173, R242, R199 ;  /* 0x000000c7f2ad723e */ /* 0x000fe200000010ff */
[----:B------:R-:W-:Y:S01]  /*4590*/  IMAD.WIDE.U32 R162, R163, R2, c[0x0][0x208] ;  /* 0x00008200a3a27625 */ /* 0x000fe200078e0002 */
[----:B------:R-:W-:-:S02]  /*45a0*/  F2FP.BF16.PACK_AB R179, R198, R179 ;  /* 0x000000b3c6b3723e */ /* 0x000fc400000010ff */
        /* <DEDUP_REMOVED lines=10> */
.L_x_10230:
[----:B-1----:R-:W-:Y:S05]  /*4650*/  BSYNC B0 ;  /* 0x0000000000007941 */ /* 0x002fea0003800000 */
.L_x_10229:
[----:B0-----:R-:W-:-:S04]  /*4660*/  MOV R3, c[0x0][0x160] ;  /* 0x0000580000037a02 */ /* 0x001fc80000000f00 */
[----:B------:R-:W-:-:S04]  /*4670*/  LEA R160, R3, R160, 0x2 ;  /* 0x000000a003a07211 */ /* 0x000fc800078e10ff */
[----:B------:R-:W-:-:S13]  /*4680*/  ISETP.GE.AND P0, PT, R160, c[0x0][0x164], PT ;  /* 0x00005900a0007a0c */ /* 0x000fda0003f06270 */
[----:B-----5:R-:W-:Y:S01]  /*4690*/  @P0 CALL.REL.NOINC `(.L_x_10231) ;  /* 0x0000001000000944 */ /* 0x020fe20003c00000 */
[----:B------:R-:W-:Y:S05]  /*46a0*/  BRA `(.L_x_10232) ;  /* 0xffffbe5000007947 */ /* 0x000fea000383ffff */
.L_x_10231:
[----:B------:R-:W-:Y:S05]  /*46b0*/  EXIT ;  /* 0x000000000000794d */ /* 0x000fea0003800000 */
.L_x_10227:
[----:B0-----:R-:W-:Y:S01]  /*46c0*/  HFMA2.MMA R158, -RZ, RZ, 0, 5.9604644775390625e-08 ;  /* 0x00000001ff9e7435 */ /* 0x001fe200000001ff */
[----:B------:R-:W-:Y:S02]  /*46d0*/  MOV R156, 0x1f ;  /* 0x0000001f009c7802 */ /* 0x000fe40000000f00 */
[----:B------:R-:W-:Y:S02]  /*46e0*/  MOV R157, 0xffffffff ;  /* 0xffffffff009d7802 */ /* 0x000fe40000000f00 */
[----:B------:R-:W-:Y:S02]  /*46f0*/  MOV R2, 0x4710 ;  /* 0x0000471000027802 */ /* 0x000fe40000000f00 */
[----:B-----5:R-:W-:Y:S05]  /*4700*/  CALL.REL.NOINC `($__internal_39_$__cuda_sm70_shflsync_bfly_p) ;  /* 0x0000099000007944 */ /* 0x020fea0003c00000 */
[----:B-1----:R-:W-:Y:S01]  /*4710*/  MOV R2, R158 ;  /* 0x0000009e00027202 */ /* 0x002fe20000000f00 */
[----:B0-----:R-:W-:Y:S05]  /*4720*/  BRA `(.L_x_10233) ;  /* 0xffffead000007947 */ /* 0x001fea000383ffff */
.L_x_10228:
[----:B------:R-:W-:Y:S01]  /*4730*/  HFMA2.MMA R158, -RZ, RZ, 0, 1.1920928955078125e-07 ;  /* 0x00000002ff9e7435 */ /* 0x000fe200000001ff */
[----:B------:R-:W-:Y:S02]  /*4740*/  MOV R156, 0x1f ;  /* 0x0000001f009c7802 */ /* 0x000fe40000000f00 */
[----:B------:R-:W-:Y:S02]  /*4750*/  MOV R157, 0xffffffff ;  /* 0xffffffff009d7802 */ /* 0x000fe40000000f00 */
[----:B------:R-:W-:-:S02]  /*4760*/  MOV R2, 0x4780 ;  /* 0x0000478000027802 */ /* 0x000fc40000000f00 */
[----:B-----5:R-:W-:Y:S05]  /*4770*/  CALL.REL.NOINC `($__internal_39_$__cuda_sm70_shflsync_bfly_p) ;  /* 0x0000092000007944 */ /* 0x020fea0003c00000 */
[----:B01----:R-:W-:Y:S01]  /*4780*/  FADD.FTZ R205, R205, R158 ;  /* 0x0000009ecdcd7221 */ /* 0x003fe20000010000 */
[----:B------:R-:W-:Y:S01]  /*4790*/  HFMA2.MMA R158, -RZ, RZ, 0, 2.384185791015625e-07 ;  /* 0x00000004ff9e7435 */ /* 0x000fe200000001ff */
[----:B------:R-:W-:-:S02]  /*47a0*/  MOV R156, 0x1f ;  /* 0x0000001f009c7802 */ /* 0x000fc40000000f00 */
[----:B------:R-:W-:Y:S02]  /*47b0*/  MOV R157, 0xffffffff ;  /* 0xffffffff009d7802 */ /* 0x000fe40000000f00 */
[----:B------:R-:W-:Y:S02]  /*47c0*/  MOV R2, 0x47e0 ;  /* 0x000047e000027802 */ /* 0x000fe40000000f00 */
[----:B------:R-:W-:Y:S05]  /*47d0*/  CALL.REL.NOINC `($__internal_39_$__cuda_sm70_shflsync_bfly_p) ;  /* 0x000008c000007944 */ /* 0x000fea0003c00000 */
[----:B01----:R-:W-:Y:S01]  /*47e0*/  FADD.FTZ R205, R205, R158 ;  /* 0x0000009ecdcd7221 */ /* 0x003fe20000010000 */
[----:B------:R-:W-:Y:S01]  /*47f0*/  HFMA2.MMA R158, -RZ, RZ, 0, 4.76837158203125e-07 ;  /* 0x00000008ff9e7435 */ /* 0x000fe200000001ff */
[----:B------:R-:W-:Y:S02]  /*4800*/  MOV R156, 0x1f ;  /* 0x0000001f009c7802 */ /* 0x000fe40000000f00 */
[----:B------:R-:W-:Y:S02]  /*4810*/  MOV R157, 0xffffffff ;  /* 0xffffffff009d7802 */ /* 0x000fe40000000f00 */
[----:B------:R-:W-:Y:S02]  /*4820*/  MOV R2, 0x4840 ;  /* 0x0000484000027802 */ /* 0x000fe40000000f00 */
[----:B------:R-:W-:Y:S05]  /*4830*/  CALL.REL.NOINC `($__internal_39_$__cuda_sm70_shflsync_bfly_p) ;  /* 0x0000086000007944 */ /* 0x000fea0003c00000 */
[----:B01----:R-:W-:Y:S01]  /*4840*/  FADD.FTZ R205, R205, R158 ;  /* 0x0000009ecdcd7221 */ /* 0x003fe20000010000 */
[----:B------:R-:W-:Y:S01]  /*4850*/  HFMA2.MMA R158, -RZ, RZ, 0, 9.5367431640625e-07 ;  /* 0x00000010ff9e7435 */ /* 0x000fe200000001ff */
[----:B------:R-:W-:-:S02]  /*4860*/  MOV R156, 0x1f ;  /* 0x0000001f009c7802 */ /* 0x000fc40000000f00 */
[----:B------:R-:W-:Y:S02]  /*4870*/  MOV R157, 0xffffffff ;  /* 0xffffffff009d7802 */ /* 0x000fe40000000f00 */
[----:B------:R-:W-:Y:S02]  /*4880*/  MOV R2, 0x48a0 ;  /* 0x000048a000027802 */ /* 0x000fe40000000f00 */
[----:B------:R-:W-:Y:S05]  /*4890*/  CALL.REL.NOINC `($__internal_39_$__cuda_sm70_shflsync_bfly_p) ;  /* 0x0000080000007944 */ /* 0x000fea0003c00000 */
        /* <DEDUP_REMOVED lines=102> */
[----:B------:R-:W-:Y:S05]  /*4f00*/  CALL.REL.NOINC `($__internal_39_$__cuda_sm70_shflsync_bfly_p) ;  /* 0x0000019000007944 */ /* 0x000fea0003c00000 */
[----:B01----:R-:W-:Y:S01]  /*4f10*/  FADD.FTZ R205, R205, R158 ;  /* 0x0000009ecdcd7221 */ /* 0x003fe20000010000 */
[----:B------:R-:W-:Y:S01]  /*4f20*/  HFMA2.MMA R158, -RZ, RZ, 0, 1.1920928955078125e-07 ;  /* 0x00000002ff9e7435 */ /* 0x000fe200000001ff */
[----:B------:R-:W-:Y:S02]  /*4f30*/  MOV R156, 0x1f ;  /* 0x0000001f009c7802 */ /* 0x000fe40000000f00 */
[----:B------:R-:W-:Y:S02]  /*4f40*/  MOV R157, 0xffffffff ;  /* 0xffffffff009d7802 */ /* 0x000fe40000000f00 */
[----:B------:R-:W-:Y:S02]  /*4f50*/  MOV R2, 0x4f70 ;  /* 0x00004f7000027802 */ /* 0x000fe40000000f00 */
[----:B------:R-:W-:Y:S05]  /*4f60*/  CALL.REL.NOINC `($__internal_39_$__cuda_sm70_shflsync_bfly_p) ;  /* 0x0000013000007944 */ /* 0x000fea0003c00000 */
[----:B01----:R-:W-:Y:S01]  /*4f70*/  FADD.FTZ R205, R205, R158 ;  /* 0x0000009ecdcd7221 */ /* 0x003fe20000010000 */
[----:B------:R-:W-:Y:S01]  /*4f80*/  HFMA2.MMA R158, -RZ, RZ, 0, 2.384185791015625e-07 ;  /* 0x00000004ff9e7435 */ /* 0x000fe200000001ff */
[----:B------:R-:W-:Y:S02]  /*4f90*/  MOV R156, 0x1f ;  /* 0x0000001f009c7802 */ /* 0x000fe40000000f00 */
[----:B------:R-:W-:-:S02]  /*4fa0*/  MOV R157, 0xffffffff ;  /* 0xffffffff009d7802 */ /* 0x000fc40000000f00 */
        /* <DEDUP_REMOVED lines=10> */
[----:B------:R-:W-:Y:S02]  /*5050*/  MOV R156, 0x1f ;  /* 0x0000001f009c7802 */ /* 0x000fe40000000f00 */
[----:B------:R-:W-:-:S02]  /*5060*/  MOV R157, 0xffffffff ;  /* 0xffffffff009d7802 */ /* 0x000fc40000000f00 */
[----:B------:R-:W-:Y:S02]  /*5070*/  MOV R2, 0x5090 ;  /* 0x0000509000027802 */ /* 0x000fe40000000f00 */
[----:B------:R-:W-:Y:S05]  /*5080*/  CALL.REL.NOINC `($__internal_39_$__cuda_sm70_shflsync_bfly_p) ;  /* 0x0000001000007944 */ /* 0x000fea0003c00000 */
[----:B01----:R-:W-:Y:S05]  /*5090*/  BRA `(.L_x_10234) ;  /* 0xffffe8a000007947 */ /* 0x003fea000383ffff */
        .weak           $__internal_39_$__cuda_sm70_shflsync_bfly_p
        .type           $__internal_39_$__cuda_sm70_shflsync_bfly_p,@function
        .size           $__internal_39_$__cuda_sm70_shflsync_bfly_p,(.L_x_43099 - $__internal_39_$__cuda_sm70_shflsync_bfly_p)
$__internal_39_$__cuda_sm70_shflsync_bfly_p:
[----:B------:R-:W-:Y:S01]  /*50a0*/  HFMA2.MMA R3, -RZ, RZ, 0, 0 ;  /* 0x00000000ff037435 */ /* 0x000fe200000001ff */
[----:B------:R-:W-:Y:S04]  /*50b0*/  WARPSYNC R157 ;  /* 0x0000009d00007348 */ /* 0x000fe80003800000 */
[----:B------:R0:W1:Y:S01]  /*50c0*/  SHFL.BFLY PT, R158, R205, R158, R156 ;  /* 0x0c00009ecd9e7389 */ /* 0x00006200000e009c */
[----:B------:R-:W-:Y:S05]  /*50d0*/  RET.REL.NODEC R2 `(_ZN10layer_norm13ln_fwd_kernelINS_13Kernel_traitsIf13__nv_bfloat16S2_S2_fjLj1536ELj1ELj4ELj1ELj16ENS_18Kernel_traits_baseILj1536EfS2_S2_S2_fjLj128EEEEELb0ELb1ELb1ELb1EEEvNS_9FwdParamsE) ;  /* 0xffffaf2002007950 */ /* 0x000fea0003c3ffff */
.L_x_10235:
        /* <DEDUP_REMOVED lines=10> */
.L_x_43099:


//--------------------- .text._ZN10layer_norm13ln_fwd_kernelINS_13Kernel_traitsIf13__nv_bfloat16S2_S2_fjLj1536ELj1ELj4ELj1ELj16ENS_18Kernel_traits_baseILj1536EfS2_S2_S2_fjLj128EEEEELb1ELb0ELb0ELb0EEEvNS_9FwdParamsE --------------------------
	.section	.text._ZN10layer_norm13ln_fwd_kernelINS_13Kernel_traitsIf13__nv_bfloat16S2_S2_fjLj1536ELj1ELj4ELj1ELj16ENS_18Kernel_traits_baseILj1536EfS2_S2_S2_fjLj128EEEEELb1ELb0ELb0ELb0EEEvNS_9FwdParamsE,"ax",@progbits
	.sectioninfo	@"SHI_REGISTERS=201"
	.align	128
        .global         _ZN10layer_norm13ln_fwd_kernelINS_13Kernel_traitsIf13__nv_bfloat16S2_S2_fjLj1536ELj1ELj4ELj1ELj16ENS_18Kernel_traits_baseILj1536EfS2_S2_S2_fjLj128EEEEELb1ELb0ELb0ELb0EEEvNS_9FwdParamsE
        .type           _ZN10layer_norm13ln_fwd_kernelINS_13Kernel_traitsIf13__nv_bfloat16S2_S2_fjLj1536ELj1ELj4ELj1ELj16ENS_18Kernel_traits_baseILj1536EfS2_S2_S2_fjLj128EEEEELb1ELb0ELb0ELb0EEEvNS_9FwdParamsE,@function
        .size           _ZN10layer_norm13ln_fwd_kernelINS_13Kernel_traitsIf13__nv_bfloat16S2_S2_fjLj1536ELj1ELj4ELj1ELj16ENS_18Kernel_traits_baseILj1536EfS2_S2_S2_fjLj128EEEEELb1ELb0ELb0ELb0EEEvNS_9FwdParamsE,(.L_x_43100 - _ZN10layer_norm13ln_fwd_kernelINS_13Kernel_traitsIf13__nv_bfloat16S2_S2_fjLj1536ELj1ELj4ELj1ELj16ENS_18Kernel_traits_baseILj1536EfS2_S2_S2_fjLj128EEEEELb1ELb0ELb0ELb0EEEvNS_9FwdParamsE)
        .other          _ZN10layer_norm13ln_fwd_kernelINS_13Kernel_traitsIf13__nv_bfloat16S2_S2_fjLj1536ELj1ELj4ELj1ELj16ENS_18Kernel_traits_baseILj1536EfS2_S2_S2_fjLj128EEEEELb1ELb0ELb0ELb0EEEvNS_9FwdParamsE,@"STO_CUDA_ENTRY STV_DEFAULT"
_ZN10layer_norm13ln_fwd_kernelINS_13Kernel_traitsIf13__nv_bfloat16S2_S2_fjLj1536ELj1ELj4ELj1ELj16ENS_18Kernel_traits_baseILj1536EfS2_S2_S2_fjLj128EEEEELb1ELb0ELb0ELb0EEEvNS_9FwdParamsE:
.text._ZN10layer_norm13ln_fwd_kernelINS_13Kernel_traitsIf13__nv_bfloat16S2_S2_fjLj1536ELj1ELj4ELj1ELj16ENS_18Kernel_traits_baseILj1536EfS2_S2_S2_fjLj128EEEEELb1ELb0ELb0ELb0EEEvNS_9FwdParamsE:
        /* <DEDUP_REMOVED lines=12> */
[----:B------:R-:W-:Y:S01]  /*00c0*/  LOP3.LUT R16, R16, 0xfffffff7, RZ, 0xc0, !PT ;  /* 0xfffffff710107812 */ /* 0x000fe200078ec0ff */
[----:B------:R-:W-:Y:S02]  /*00d0*/  BSSY B0, `(.L_x_10236) ;  /* 0x0000056000007945 */ /* 0x000fe40003800000 */
[----:B------:R-:W0:Y:S04]  /*00e0*/  S2R R15, SR_TID.X ;  /* 0x00000000000f7919 */ /* 0x000e280000002100 */
[----:B------:R-:W1:Y:S01]  /*00f0*/  S2R R14, SR_CTAID.X ;  /* 0x00000000000e7919 */ /* 0x000e620000002500 */
[----:B0-----:R-:W-:Y:S01]  /*0100*/  LOP3.LUT R0, R15, 0x1f, RZ, 0xc0, !PT ;  /* 0x0000001f0f007812 */ /* 0x001fe200078ec0ff */
[----:B-1----:R-:W-:-:S03]  /*0110*/  IMAD R34, R14, c[0x0][0x0], R15 ;  /* 0x000000000e227a24 */ /* 0x002fc600078e020f */
[----:B------:R-:W-:Y:S02]  /*0120*/  LOP3.LUT R10, R0, 0x1f, RZ, 0x3c, !PT ;  /* 0x0000001f000a7812 */ /* 0x000fe400078e3cff */
[----:B------:R-:W-:Y:S01]  /*0130*/  SHF.R.U32.HI R15, RZ, 0x5, R15 ;  /* 0x00000005ff0f7819 */ /* 0x000fe2000001160f */
[----:B------:R-:W-:Y:S01]  /*0140*/  IMAD.WIDE.U32 R4, R34, -0x326172a9, RZ ;  /* 0xcd9e8d5722047825 */ /* 0x000fe200078e00ff */
[----:B--2---:R-:W-:-:S05]  /*0150*/  @P0 IADD3 R35, P1, R2, c[0x0][0x240], RZ ;  /* 0x0000900002230a10 */ /* 0x004fca0007f3e0ff */
[----:B------:R-:W-:Y:S01]  /*0160*/  @P0 IMAD.X R32, RZ, RZ, R3, P1 ;  /* 0x000000ffff200224 */ /* 0x000fe200008e0603 */
[----:B---3--:R-:W-:-:S04]  /*0170*/  IADD3 R31, R145, -0x4498517b, RZ ;  /* 0xbb67ae85911f7810 */ /* 0x008fc80007ffe0ff */
[--C-:B------:R-:W-:Y:S02]  /*0180*/  SHF.R.U64 R33, R35, 0x2, R32.reuse ;  /* 0x0000000223217819 */ /* 0x100fe40000001220 */
[----:B------:R-:W-:Y:S02]  /*0190*/  SHF.R.U32.HI R32, RZ, 0x2, R32 ;  /* 0x00000002ff207819 */ /* 0x000fe40000011620 */
[C---:B------:R-:W-:Y:S01]  /*01a0*/  IADD3 R30, R144.reuse, -0x61c88647, RZ ;  /* 0x9e3779b9901e7810 */ /* 0x040fe20007ffe0ff */
[----:B------:R-:W-:Y:S01]  /*01b0*/  IMAD.WIDE.U32 R2, R33, -0x2daee0ad, RZ ;  /* 0xd2511f5321027825 */ /* 0x000fe200078e00ff */
[----:B------:R-:W-:Y:S02]  /*01c0*/  LOP3.LUT R6, R5, R32, R144, 0x96, !PT ;  /* 0x0000002005067212 */ /* 0x000fe400078e9690 */
[----:B------:R-:W-:Y:S02]  /*01d0*/  IADD3 R29, R144, 0x3c6ef372, RZ ;  /* 0x3c6ef372901d7810 */ /* 0x000fe40007ffe0ff */
[----:B------:R-:W-:Y:S01]  /*01e0*/  LOP3.LUT R8, R3, R145, RZ, 0x3c, !PT ;  /* 0x0000009103087212 */ /* 0x000fe200078e3cff */
[----:B------:R-:W-:Y:S01]  /*01f0*/  IMAD.WIDE.U32 R6, R6, -0x2daee0ad, RZ ;  /* 0xd2511f5306067825 */ /* 0x000fe200078e00ff */
[----:B------:R-:W-:-:S02]  /*0200*/  IADD3 R28, R145, 0x76cf5d0a, RZ ;  /* 0x76cf5d0a911c7810 */ /* 0x000fc40007ffe0ff */
[----:B------:R-:W-:Y:S01]  /*0210*/  IADD3 R27, R145, 0x32370b8f, RZ ;  /* 0x32370b8f911b7810 */ /* 0x000fe20007ffe0ff */
[----:B------:R-:W-:Y:S01]  /*0220*/  IMAD.WIDE.U32 R8, R8, -0x326172a9, RZ ;  /* 0xcd9e8d5708087825 */ /* 0x000fe200078e00ff */
[----:B------:R-:W-:Y:S02]  /*0230*/  LOP3.LUT R5, R7, R2, R31, 0x96, !PT ;  /* 0x0000000207057212 */ /* 0x000fe400078e961f */
[C---:B------:R-:W-:Y:S02]  /*0240*/  IADD3 R26, R144.reuse, -0x255992d5, RZ ;  /* 0xdaa66d2b901a7810 */ /* 0x040fe40007ffe0ff */
[----:B------:R-:W-:Y:S01]  /*0250*/  LOP3.LUT R2, R9, R30, R4, 0x96, !PT ;  /* 0x0000001e09027212 */ /* 0x000fe200078e9604 */
[----:B------:R-:W-:Y:S01]  /*0260*/  IMAD.WIDE.U32 R4, R5, -0x326172a9, RZ ;  /* 0xcd9e8d5705047825 */ /* 0x000fe200078e00ff */
[----:B------:R-:W-:Y:S02]  /*0270*/  IADD3 R25, R144, 0x78dde6e4, RZ ;  /* 0x78dde6e490197810 */ /* 0x000fe40007ffe0ff */
[----:B------:R-:W-:Y:S01]  /*0280*/  IADD3 R24, R145, -0x126145ec, RZ ;  /* 0xed9eba1491187810 */ /* 0x000fe20007ffe0ff */
[----:B------:R-:W-:Y:S01]  /*0290*/  IMAD.WIDE.U32 R2, R2, -0x2daee0ad, RZ ;  /* 0xd2511f5302027825 */ /* 0x000fe200078e00ff */
[----:B------:R-:W-:-:S02]  /*02a0*/  LOP3.LUT R7, R5, R8, R29, 0x96, !PT ;  /* 0x0000000805077212 */ /* 0x000fc400078e961d */
[----:B------:R-:W-:Y:S02]  /*02b0*/  IADD3 R23, R145, -0x56f99767, RZ ;  /* 0xa906689991177810 */ /* 0x000fe40007ffe0ff */
[----:B------:R-:W-:Y:S01]  /*02c0*/  LOP3.LUT R8, R3, R6, R28, 0x96, !PT ;  /* 0x0000000603087212 */ /* 0x000fe200078e961c */
[----:B------:R-:W-:Y:S01]  /*02d0*/  IMAD.WIDE.U32 R6, R7, -0x2daee0ad, RZ ;  /* 0xd2511f5307067825 */ /* 0x000fe200078e00ff */
[C---:B------:R-:W-:Y:S02]  /*02e0*/  IADD3 R22, R144.reuse, 0x1715609d, RZ ;  /* 0x1715609d90167810 */ /* 0x040fe40007ffe0ff */
[----:B------:R-:W-:Y:S01]  /*02f0*/  IADD3 R19, R144, -0x4ab325aa, RZ ;  /* 0xb54cda5690137810 */ /* 0x000fe20007ffe0ff */
[----:B------:R-:W-:Y:S01]  /*0300*/  IMAD.WIDE.U32 R8, R8, -0x326172a9, RZ ;  /* 0xcd9e8d5708087825 */ /* 0x000fe200078e00ff */
[----:B------:R-:W-:Y:S02]  /*0310*/  LOP3.LUT R5, R7, R2, R27, 0x96, !PT ;  /* 0x0000000207057212 */ /* 0x000fe400078e961b */
[----:B------:R-:W-:-:S02]  /*0320*/  IADD3 R20, R145, 0x646e171e, RZ ;  /* 0x646e171e91147810 */ /* 0x000fc40007ffe0ff */
[----:B------:R-:W-:Y:S01]  /*0330*/  LOP3.LUT R2, R9, R4, R26, 0x96, !PT ;  /* 0x0000000409027212 */ /* 0x000fe200078e961a */
[----:B------:R-:W-:Y:S01]  /*0340*/  IMAD.MOV.U32 R9, RZ, RZ, c[0x0][0x168] ;  /* 0x00005a00ff097624 */ /* 0x000fe200078e00ff */
[----:B------:R-:W-:Y:S01]  /*0350*/  IADD3 R18, R145, 0x1fd5c5a3, RZ ;  /* 0x1fd5c5a391127810 */ /* 0x000fe20007ffe0ff */
[----:B------:R-:W-:-:S03]  /*0360*/  IMAD.WIDE.U32 R4, R5, -0x326172a9, RZ ;  /* 0xcd9e8d5705047825 */ /* 0x000fc600078e00ff */
[----:B------:R-:W-:Y:S01]  /*0370*/  SHF.R.S32.HI R9, RZ, 0x1f, R9 ;  /* 0x0000001fff097819 */ /* 0x000fe20000011409 */
[----:B------:R-:W-:Y:S01]  /*0380*/  IMAD.WIDE.U32 R2, R2, -0x2daee0ad, RZ ;  /* 0xd2511f5302027825 */ /* 0x000fe200078e00ff */
[----:B------:R-:W-:Y:S02]  /*0390*/  LOP3.LUT R7, R5, R8, R25, 0x96, !PT ;  /* 0x0000000805077212 */ /* 0x000fe400078e9619 */
[----:B------:R-:W-:Y:S02]  /*03a0*/  LEA.HI R21, R9, c[0x0][0x168], RZ, 0x3 ;  /* 0x00005a0009157a11 */ /* 0x000fe400078f18ff */
[----:B------:R-:W-:Y:S01]  /*03b0*/  LOP3.LUT R8, R3, R6, R24, 0x96, !PT ;  /* 0x0000000603087212 */ /* 0x000fe200078e9618 */
[----:B------:R-:W-:Y:S01]  /*03c0*/  IMAD.WIDE.U32 R6, R7, -0x2daee0ad, RZ ;  /* 0xd2511f5307067825 */ /* 0x000fe200078e00ff */
[----:B------:R-:W-:-:S03]  /*03d0*/  LEA.HI.SX32 R21, R21, R10, 0x1d ;  /* 0x0000000a15157211 */ /* 0x000fc600078feaff */
[----:B------:R-:W-:Y:S01]  /*03e0*/  IMAD.WIDE.U32 R8, R8, -0x326172a9, RZ ;  /* 0xcd9e8d5708087825 */ /* 0x000fe200078e00ff */
[C---:B------:R-:W-:Y:S02]  /*03f0*/  LOP3.LUT P6, RZ, R21.reuse, 0xffffffe0, RZ, 0xc0, !PT ;  /* 0xffffffe015ff7812 */ /* 0x040fe400078cc0ff */
[C---:B------:R-:W-:Y:S02]  /*0400*/  ISETP.GE.U32.AND P5, PT, R21.reuse, 0x40, PT ;  /* 0x000000401500780c */ /* 0x040fe40003fa6070 */
[C---:B------:R-:W-:Y:S02]  /*0410*/  ISETP.GE.U32.AND P4, PT, R21.reuse, 0x60, PT ;  /* 0x000000601500780c */ /* 0x040fe40003f86070 */
[C---:B------:R-:W-:Y:S02]  /*0420*/  ISETP.GE.U32.AND P3, PT, R21.reuse, 0x80, PT ;  /* 0x000000801500780c */ /* 0x040fe40003f66070 */
[----:B------:R-:W-:Y:S02]  /*0430*/  ISETP.GE.U32.AND P2, PT, R21, 0xa0, PT ;  /* 0x000000a01500780c */ /* 0x000fe40003f46070 */
[----:B------:R-:W-:-:S02]  /*0440*/  LOP3.LUT R12, R7, R2, R23, 0x96, !PT ;  /* 0x00000002070c7212 */ /* 0x000fc400078e9617 */
[----:B------:R-:W-:Y:S02]  /*0450*/  LOP3.LUT R10, R9, R4, R22, 0x96, !PT ;  /* 0x00000004090a7212 */ /* 0x000fe400078e9616 */
[----:B------:R-:W-:Y:S01]  /*0460*/  @P6 LOP3.LUT R16, R16, 0x8, RZ, 0xfc, !PT ;  /* 0x0000000810106812 */ /* 0x000fe200078efcff */
[----:B------:R-:W-:-:S03]  /*0470*/  IMAD.WIDE.U32 R12, R12, -0x326172a9, RZ ;  /* 0xcd9e8d570c0c7825 */ /* 0x000fc600078e00ff */
[----:B------:R-:W-:Y:S01]  /*0480*/  LOP3.LUT R16, R16, 0xfffffeff, RZ, 0xc0, !PT ;  /* 0xfffffeff10107812 */ /* 0x000fe200078ec0ff */
[----:B------:R-:W-:Y:S01]  /*0490*/  IMAD.WIDE.U32 R10, R10, -0x2daee0ad, RZ ;  /* 0xd2511f530a0a7825 */ /* 0x000fe200078e00ff */
[----:B------:R-:W-:Y:S02]  /*04a0*/  LOP3.LUT R7, R13, R8, R19, 0x96, !PT ;  /* 0x000000080d077212 */ /* 0x000fe400078e9613 */
[----:B------:R-:W-:Y:S02]  /*04b0*/  @P5 LOP3.LUT R16, R16, 0x100, RZ, 0xfc, !PT ;  /* 0x0000010010105812 */ /* 0x000fe400078efcff */
[----:B------:R-:W-:Y:S02]  /*04c0*/  LOP3.LUT R8, R11, R6, R20, 0x96, !PT ;  /* 0x000000060b087212 */ /* 0x000fe400078e9614 */
[----:B------:R-:W-:-:S04]  /*04d0*/  LOP3.LUT R16, R16, 0xffffff7f, RZ, 0xc0, !PT ;  /* 0xffffff7f10107812 */ /* 0x000fc800078ec0ff */
[----:B------:R-:W-:-:S04]  /*04e0*/  @P4 LOP3.LUT R16, R16, 0x80, RZ, 0xfc, !PT ;  /* 0x0000008010104812 */ /* 0x000fc800078efcff */
[----:B------:R-:W-:-:S04]  /*04f0*/  LOP3.LUT R16, R16, 0xffffffbf, RZ, 0xc0, !PT ;  /* 0xffffffbf10107812 */ /* 0x000fc800078ec0ff */
[----:B------:R-:W-:-:S04]  /*0500*/  @P3 LOP3.LUT R16, R16, 0x40, RZ, 0xfc, !PT ;  /* 0x0000004010103812 */ /* 0x000fc800078efcff */
[----:B------:R-:W-:-:S04]  /*0510*/  LOP3.LUT R16, R16, 0xffffffdf, RZ, 0xc0, !PT ;  /* 0xffffffdf10107812 */ /* 0x000fc800078ec0ff */
[----:B------:R-:W-:Y:S01]  /*0520*/  @P2 LOP3.LUT R16, R16, 0x20, RZ, 0xfc, !PT ;  /* 0x0000002010102812 */ /* 0x000fe200078efcff */
[----:B------:R-:W-:Y:S05]  /*0530*/  @!P6 BRA `(.L_x_10237) ;  /* 0x000000f00000e947 */ /* 0x000fea0003800000 */
[----:B------:R-:W-:Y:S01]  /*0540*/  ISETP.NE.U32.AND P0, PT, RZ, c[0x0][0x218], PT ;  /* 0x00008600ff007a0c */ /* 0x000fe20003f05070 */
[----:B------:R-:W-:Y:S01]  /*0550*/  IMAD.MOV.U32 R3, RZ, RZ, 0x20 ;  /* 0x00000020ff037424 */ /* 0x000fe200078e00ff */
[----:B------:R-:W-:Y:S01]  /*0560*/  CS2R R138, SRZ ;  /* 0x00000000008a7805 */ /* 0x000fe2000001ff00 */
        /* <DEDUP_REMOVED lines=11> */
[----:B------:R-:W-:-:S03]  /*0620*/  LOP3.LUT R0, R0, 0x20, RZ, 0xfc, !PT ;  /* 0x0000002000007812 */ /* 0x000fc600078efcff */
.L_x_10237:
[----:B------:R-:W-:Y:S05]  /*0630*/  BSYNC B0 ;  /* 0x0000000000007941 */ /* 0x000fea0003800000 */
.L_x_10236:
[----:B------:R-:W-:Y:S01]  /*0640*/  BSSY B0, `(.L_x_10238) ;  /* 0x0000011000007945 */ /* 0x000fe20003800000 */
[----:B------:R-:W-:Y:S05]  /*0650*/  @!P5 BRA `(.L_x_10239) ;  /* 0x000000f00000d947 */ /* 0x000fea0003800000 */
[----:B------:R-:W-:Y:S01]  /*0660*/  ISETP.NE.U32.AND P0, PT, RZ, c[0x0][0x218], PT ;  /* 0x00008600ff007a0c */ /* 0x000fe20003f05070 */
[----:B0-----:R-:W-:Y:S01]  /*0670*/  IMAD.MOV.U32 R5, RZ, RZ, 0x20 ;  /* 0x00000020ff057424 */ /* 0x001fe200078e00ff */
        /* <DEDUP_REMOVED lines=13> */
.L_x_10239:
[----:B------:R-:W-:Y:S05]  /*0750*/  BSYNC B0 ;  /* 0x0000000000007941 */ /* 0x000fea0003800000 */
.L_x_10238:
        /* <DEDUP_REMOVED lines=17> */
.L_x_10241:
[----:B------:R-:W-:Y:S05]  /*0870*/  BSYNC B0 ;  /* 0x0000000000007941 */ /* 0x000fea0003800000 */
.L_x_10240:
        /* <DEDUP_REMOVED lines=17> */
.L_x_10243:
[----:B------:R-:W-:Y:S05]  /*0990*/  BSYNC B0 ;  /* 0x0000000000007941 */ /* 0x000fea0003800000 */
.L_x_10242:
        /* <DEDUP_REMOVED lines=17> */
.L_x_10245:
[----:B------:R-:W-:Y:S05]  /*0ab0*/  BSYNC B0 ;  /* 0x0000000000007941 */ /* 0x000fea0003800000 */
.L_x_10244:
[----:B------:R-:W-:Y:S01]  /*0ac0*/  ISETP.GE.U32.AND P0, PT, R21, 0xc0, PT ;  /* 0x000000c01500780c */ /* 0x000fe20003f06070 */
[----:B------:R-:W-:Y:S01]  /*0ad0*/  IMAD.WIDE.U32 R6, R7, -0x2daee0ad, RZ ;  /* 0xd2511f5307067825 */ /* 0x000fe200078e00ff */
[----:B------:R-:W-:Y:S01]  /*0ae0*/  IADD3 R17, R144, 0x5384540f, RZ ;  /* 0x5384540f90117810 */ /* 0x000fe20007ffe0ff */
        /* <DEDUP_REMOVED lines=22> */
.L_x_10247:
[----:B------:R-:W-:Y:S05]  /*0c50*/  BSYNC B0 ;  /* 0x0000000000007941 */ /* 0x000fea0003800000 */
.L_x_10246:
[----:B------:R-:W-:Y:S01]  /*0c60*/  ISETP.GE.AND P0, PT, R15, c[0x0][0x164], PT ;  /* 0x000059000f007a0c */ /* 0x000fe20003f06270 */
[----:B0-----:R-:W-:Y:S01]  /*0c70*/  IMAD.HI.U32 R3, R11, -0x326172a9, RZ ;  /* 0xcd9e8d570b037827 */ /* 0x001fe200078e00ff */
[----:B------:R-:W-:Y:S02]  /*0c80*/  IADD3 R14, R144, -0xe443238, RZ ;  /* 0xf1bbcdc8900e7810 */ /* 0x000fe40007ffe0ff */
[----:B------:R-:W-:Y:S01]  /*0c90*/  IADD3 R13, R145, -0x24c28bd8, RZ ;  /* 0xdb3d7428910d7810 */ /* 0x000fe20007ffe0ff */
[----:B------:R-:W-:Y:S01]  /*0ca0*/  IMAD.HI.U32 R0, R10, -0x2daee0ad, RZ ;  /* 0xd2511f530a007827 */ /* 0x000fe200078e00ff */
[----:B------:R-:W-:-:S02]  /*0cb0*/  LOP3.LUT R8, R3, R8, R14, 0x96, !PT ;  /* 0x0000000803087212 */ /* 0x000fc400078e960e */
[----:B------:R-:W-:Y:S02]  /*0cc0*/  IADD3 R12, R145, -0x695add53, RZ ;  /* 0x96a522ad910c7810 */ /* 0x000fe40007ffe0ff */
[----:B------:R-:W-:-:S03]  /*0cd0*/  LOP3.LUT R6, R0, R6, R13, 0x96, !PT ;  /* 0x0000000600067212 */ /* 0x000fc600078e960d */
[----:B------:R-:W-:Y:S05]  /*0ce0*/  @P0 EXIT ;  /* 0x000000000000094d */ /* 0x000fea0003800000 */
[----:B------:R-:W-:Y:S01]  /*0cf0*/  IMAD R3, R10, -0x2daee0ad, RZ ;  /* 0xd2511f530a037824 */ /* 0x000fe200078e02ff */
[----:B------:R-:W-:Y:S01]  /*0d00*/  LOP3.LUT R9, R35, 0x3, RZ, 0xc0, !PT ;  /* 0x0000000323097812 */ /* 0x000fe200078ec0ff */
[----:B------:R-:W-:Y:S01]  /*0d10*/  IMAD.HI.U32 R10, R8, -0x2daee0ad, RZ ;  /* 0xd2511f53080a7827 */ /* 0x000fe200078e00ff */
[----:B------:R-:W-:-:S03]  /*0d20*/  ULDC.U8 UR6, c[0x0][0x1f0] ;  /* 0x00007c0000067ab9 */ /* 0x000fc60000000000 */
[----:B------:R-:W-:Y:S01]  /*0d30*/  IMAD R0, R11, -0x326172a9, RZ ;  /* 0xcd9e8d570b007824 */ /* 0x000fe200078e02ff */
[----:B------:R-:W-:Y:S01]  /*0d40*/  IADD3 R11, R144, -0x700cb87f, RZ ;  /* 0x8ff34781900b7810 */ /* 0x000fe20007ffe0ff */
[----:B------:R-:W-:Y:S01]  /*0d50*/  IMAD.HI.U32 R7, R6, -0x326172a9, RZ ;  /* 0xcd9e8d5706077827 */ /* 0x000fe200078e00ff */
[----:B------:R-:W-:-:S03]  /*0d60*/  LOP3.LUT R10, R10, R3, R12, 0x96, !PT ;  /* 0x000000030a0a7212 */ /* 0x000fc600078e960c */
[----:B------:R-:W-:Y:S01]  /*0d70*/  IMAD.MOV.U32 R5, RZ, RZ, RZ ;  /* 0x000000ffff057224 */ /* 0x000fe200078e00ff */
[----:B------:R-:W-:Y:S01]  /*0d80*/  LOP3.LUT R7, R7, R0, R11, 0x96, !PT ;  /* 0x0000000007077212 */ /* 0x000fe200078e960b */
[----:B------:R-:W-:Y:S02]  /*0d90*/  IMAD R8, R8, -0x2daee0ad, RZ ;  /* 0xd2511f5308087824 */ /* 0x000fe400078e02ff */
[----:B------:R-:W-:Y:S02]  /*0da0*/  IMAD R6, R6, -0x326172a9, RZ ;  /* 0xcd9e8d5706067824 */ /* 0x000fe400078e02ff */
.L_x_10611:
        /* <DEDUP_REMOVED lines=37> */
.L_x_10251:
[----:B0-----:R-:W-:Y:S02]  /*1000*/  IMAD.MOV.U32 R152, RZ, RZ, R6 ;  /* 0x000000ffff987224 */ /* 0x001fe400078e0006 */
.L_x_10252:
[----:B------:R-:W-:Y:S05]  /*1010*/  BSYNC B1 ;  /* 0x0000000000017941 */ /* 0x000fea0003800000 */
.L_x_10250:
        /* <DEDUP_REMOVED lines=16> */
.L_x_10256:
[----:B------:R-:W-:Y:S05]  /*1120*/  BSYNC B2 ;  /* 0x0000000000027941 */ /* 0x000fea0003800000 */
.L_x_10255:
        /* <DEDUP_REMOVED lines=42> */
.L_x_10254:
[----:B------:R-:W-:Y:S05]  /*13d0*/  BSYNC B1 ;  /* 0x0000000000017941 */ /* 0x000fea0003800000 */
.L_x_10253:
        /* <DEDUP_REMOVED lines=8> */
[----:B0-----:R-:W-:Y:S01]  /*1460*/  FFMA.FTZ R3, R152, R183, 1.1641532182693481445e-10 ;  /* 0x2f00000098037423 */ /* 0x001fe200000100b7 */
[----:B------:R-:W-:-:S04]  /*1470*/  @P0 PRMT R152, RZ, 0x5410, R40 ;  /* 0x00005410ff980816 */ /* 0x000fc80000000028 */
[----:B------:R-:W-:-:S04]  /*1480*/  FSETP.GTU.FTZ.AND P1, PT, R3, c[0x0][0x1e4], PT ;  /* 0x0000790003007a0b */ /* 0x000fc80003f3c000 */
        /* <DEDUP_REMOVED lines=13> */
.L_x_10258:
[----:B------:R-:W-:Y:S02]  /*1560*/  MOV R178, R6 ;  /* 0x0000000600b27202 */ /* 0x000fe40000000f00 */
.L_x_10259:
[----:B------:R-:W-:Y:S05]  /*1570*/  BSYNC B1 ;  /* 0x0000000000017941 */ /* 0x000fea0003800000 */
.L_x_10257:
        /* <DEDUP_REMOVED lines=16> */
.L_x_10263:
[----:B------:R-:W-:Y:S05]  /*1680*/  BSYNC B2 ;  /* 0x0000000000027941 */ /* 0x000fea0003800000 */
.L_x_10262:
        /* <DEDUP_REMOVED lines=42> */
.L_x_10261:
[----:B------:R-:W-:Y:S05]  /*1930*/  BSYNC B1 ;  /* 0x0000000000017941 */ /* 0x000fea0003800000 */
.L_x_10260:
        /* <DEDUP_REMOVED lines=23> */
.L_x_10265:
[----:B------:R-:W-:Y:S02]  /*1ab0*/  IMAD.MOV.U32 R178, RZ, RZ, R6 ;  /* 0x000000ffffb27224 */ /* 0x000fe400078e0006 */
.L_x_10266:
[----:B------:R-:W-:Y:S05]  /*1ac0*/  BSYNC B1 ;  /* 0x0000000000017941 */ /* 0x000fea0003800000 */
.L_x_10264:
        /* <DEDUP_REMOVED lines=16> */
.L_x_10270:
[----:B------:R-:W-:Y:S05]  /*1bd0*/  BSYNC B2 ;  /* 0x0000000000027941 */ /* 0x000fea0003800000 */
.L_x_10269:
        /* <DEDUP_REMOVED lines=42> */
.L_x_10268:
[----:B------:R-:W-:Y:S05]  /*1e80*/  BSYNC B1 ;  /* 0x0000000000017941 */ /* 0x000fea0003800000 */
.L_x_10267:
        /* <DEDUP_REMOVED lines=21> */
.L_x_10272:
[----:B------:R-:W-:Y:S02]  /*1fe0*/  IMAD.MOV.U32 R178, RZ, RZ, R6 ;  /* 0x000000ffffb27224 */ /* 0x000fe400078e0006 */
.L_x_10273:
[----:B------:R-:W-:Y:S05]  /*1ff0*/  BSYNC B1 ;  /* 0x0000000000017941 */ /* 0x000fea0003800000 */
.L_x_10271:
        /* <DEDUP_REMOVED lines=16> */
.L_x_10277:
[----:B------:R-:W-:Y:S05]  /*2100*/  BSYNC B2 ;  /* 0x0000000000027941 */ /* 0x000fea0003800000 */
.L_x_10276:
        /* <DEDUP_REMOVED lines=42> */
.L_x_10275:
[----:B------:R-:W-:Y:S05]  /*23b0*/  BSYNC B1 ;  /* 0x0000000000017941 */ /* 0x000fea0003800000 */
.L_x_10274:
        /* <DEDUP_REMOVED lines=21> */
.L_x_10279:
[----:B------:R-:W-:Y:S02]  /*2510*/  IMAD.MOV.U32 R178, RZ, RZ, R6 ;  /* 0x000000ffffb27224 */ /* 0x000fe400078e0006 */
.L_x_10280:
[----:B------:R-:W-:Y:S05]  /*2520*/  BSYNC B1 ;  /* 0x0000000000017941 */ /* 0x000fea0003800000 */
.L_x_10278:
        /* <DEDUP_REMOVED lines=16> */
.L_x_10284:
[----:B------:R-:W-:Y:S05]  /*2630*/  BSYNC B2 ;  /* 0x0000000000027941 */ /* 0x000fea0003800000 */
.L_x_10283:
        /* <DEDUP_REMOVED lines=42> */
.L_x_10282:
[----:B------:R-:W-:Y:S05]  /*28e0*/  BSYNC B1 ;  /* 0x0000000000017941 */ /* 0x000fea0003800000 */
.L_x_10281:
        /* <DEDUP_REMOVED lines=21> */
.L_x_10286:
[----:B------:R-:W-:Y:S02]  /*2a40*/  IMAD.MOV.U32 R178, RZ, RZ, R6 ;  /* 0x000000ffffb27224 */ /* 0x000fe400078e0006 */
.L_x_10287:
[----:B------:R-:W-:Y:S05]  /*2a50*/  BSYNC B1 ;  /* 0x0000000000017941 */ /* 0x000fea0003800000 */
.L_x_10285:
        /* <DEDUP_REMOVED lines=16> */
.L_x_10291:
[----:B------:R-:W-:Y:S05]  /*2b60*/  BSYNC B2 ;  /* 0x0000000000027941 */ /* 0x000fea0003800000 */
.L_x_10290:
        /* <DEDUP_REMOVED lines=42> */
.L_x_10289:
[----:B------:R-:W-:Y:S05]  /*2e10*/  BSYNC B1 ;  /* 0x0000000000017941 */ /* 0x000fea0003800000 */
.L_x_10288:
        /* <DEDUP_REMOVED lines=21> */
.L_x_10293:
[----:B------:R-:W-:Y:S02]  /*2f70*/  IMAD.MOV.U32 R142, RZ, RZ, R6 ;  /* 0x000000ffff8e7224 */ /* 0x000fe400078e0006 */
.L_x_10294:
[----:B------:R-:W-:Y:S05]  /*2f80*/  BSYNC B1 ;  /* 0x0000000000017941 */ /* 0x000fea0003800000 */
.L_x_10292:
        /* <DEDUP_REMOVED lines=16> */
.L_x_10298:
[----:B------:R-:W-:Y:S05]  /*3090*/  BSYNC B2 ;  /* 0x0000000000027941 */ /* 0x000fea0003800000 */
.L_x_10297:
        /* <DEDUP_REMOVED lines=42> */
.L_x_10296:
[----:B------:R-:W-:Y:S05]  /*3340*/  BSYNC B1 ;  /* 0x0000000000017941 */ /* 0x000fea0003800000 */
.L_x_10295:
        /* <DEDUP_REMOVED lines=21> */
.L_x_10300:
[----:B------:R-:W-:Y:S02]  /*34a0*/  IMAD.MOV.U32 R142, RZ, RZ, R6 ;  /* 0x000000ffff8e7224 */ /* 0x000fe400078e0006 */
.L_x_10301:
[----:B------:R-:W-:Y:S05]  /*34b0*/  BSYNC B1 ;  /* 0x0000000000017941 */ /* 0x000fea0003800000 */
.L_x_10299:
        /* <DEDUP_REMOVED lines=18> */
.L_x_10305:
[----:B------:R-:W-:Y:S05]  /*35e0*/  BSYNC B2 ;  /* 0x0000000000027941 */ /* 0x000fea0003800000 */
.L_x_10304:
        /* <DEDUP_REMOVED lines=42> */
.L_x_10303:
[----:B------:R-:W-:Y:S05]  /*3890*/  BSYNC B1 ;  /* 0x0000000000017941 */ /* 0x000fea0003800000 */
.L_x_10302:
        /* <DEDUP_REMOVED lines=12> */
[----:B------:R-:W-:Y:S01]  /*3960*/  FMUL.FTZ R141, R142, R195 ;  /* 0x000000c38e8d7220 */ /* 0x000fe20000410000 */
[----:B------:R-:W-:Y:S01]  /*3970*/  IADD3 R196, R4, 0x20, RZ ;  /* 0x0000002004c47810 */ /* 0x000fe20007ffe0ff */
        /* <DEDUP_REMOVED lines=20> */
[----:B------:R-:W-:Y:S02]  /*3ac0*/  LEA.HI.X R179, R4, c[0x0][0x194], RZ, 0x3, P0 ;  /* 0x0000650004b37a11 */ /* 0x000fe400000f1cff */
[----:B------:R-:W-:Y:S01]  /*3ad0*/  LOP3.LUT R191, R191, R197, R193, 0xfe, !PT ;  /* 0x000000c5bfbf7212 */ /* 0x000fe200078efec1 */
[----:B------:R0:W-:Y:S04]  /*3ae0*/  STG.E.128 [R188.64], R140 ;  /* 0x0000008cbc007986 */ /* 0x0001e8000c101d04 */
[----:B------:R0:W-:Y:S02]  /*3af0*/  STG.E.64 [R178.64], R190 ;  /* 0x000000beb2007986 */ /* 0x0001e4000c101b04 */
.L_x_10249:
[----:B------:R-:W-:Y:S05]  /*3b00*/  BSYNC B0 ;  /* 0x0000000000007941 */ /* 0x000fea0003800000 */
.L_x_10248:
        /* <DEDUP_REMOVED lines=23> */
.L_x_10309:
[----:B0-----:R-:W-:Y:S02]  /*3c80*/  IMAD.MOV.U32 R163, RZ, RZ, R6 ;  /* 0x000000ffffa37224 */ /* 0x001fe400078e0006 */
.L_x_10310:
[----:B------:R-:W-:Y:S05]  /*3c90*/  BSYNC B1 ;  /* 0x0000000000017941 */ /* 0x000fea0003800000 */
.L_x_10308:
        /* <DEDUP_REMOVED lines=16> */
.L_x_10314:
[----:B------:R-:W-:Y:S05]  /*3da0*/  BSYNC B2 ;  /* 0x0000000000027941 */ /* 0x000fea0003800000 */
.L_x_10313:
        /* <DEDUP_REMOVED lines=42> */
.L_x_10312:
[----:B------:R-:W-:Y:S05]  /*4050*/  BSYNC B1 ;  /* 0x0000000000017941 */ /* 0x000fea0003800000 */
.L_x_10311:
        /* <DEDUP_REMOVED lines=24> */
.L_x_10316:
[----:B------:R-:W-:Y:S02]  /*41e0*/  MOV R163, R6 ;  /* 0x0000000600a37202 */ /* 0x000fe40000000f00 */
.L_x_10317:
[----:B------:R-:W-:Y:S05]  /*41f0*/  BSYNC B1 ;  /* 0x0000000000017941 */ /* 0x000fea0003800000 */
.L_x_10315:
        /* <DEDUP_REMOVED lines=16> */
.L_x_10321:
[----:B------:R-:W-:Y:S05]  /*4300*/  BSYNC B2 ;  /* 0x0000000000027941 */ /* 0x000fea0003800000 */
.L_x_10320:
        /* <DEDUP_REMOVED lines=42> */
.L_x_10319:
[----:B------:R-:W-:Y:S05]  /*45b0*/  BSYNC B1 ;  /* 0x0000000000017941 */ /* 0x000fea0003800000 */
.L_x_10318:
        /* <DEDUP_REMOVED lines=23> */
.L_x_10323:
[----:B------:R-:W-:Y:S02]  /*4730*/  IMAD.MOV.U32 R161, RZ, RZ, R6 ;  /* 0x000000ffffa17224 */ /* 0x000fe400078e0006 */
.L_x_10324:
[----:B------:R-:W-:Y:S05]  /*4740*/  BSYNC B1 ;  /* 0x0000000000017941 */ /* 0x000fea0003800000 */
.L_x_10322:
        /* <DEDUP_REMOVED lines=16> */
.L_x_10328:
[----:B------:R-:W-:Y:S05]  /*4850*/  BSYNC B2 ;  /* 0x0000000000027941 */ /* 0x000fea0003800000 */
.L_x_10327:
        /* <DEDUP_REMOVED lines=42> */
.L_x_10326:
[----:B------:R-:W-:Y:S05]  /*4b00*/  BSYNC B1 ;  /* 0x0000000000017941 */ /* 0x000fea0003800000 */
.L_x_10325:
        /* <DEDUP_REMOVED lines=21> */
.L_x_10330:
[----:B------:R-:W-:Y:S02]  /*4c60*/  IMAD.MOV.U32 R161, RZ, RZ, R6 ;  /* 0x000000ffffa17224 */ /* 0x000fe400078e0006 */
.L_x_10331:
[----:B------:R-:W-:Y:S05]  /*4c70*/  BSYNC B1 ;  /* 0x0000000000017941 */ /* 0x000fea0003800000 */
.L_x_10329:
        /* <DEDUP_REMOVED lines=16> */
.L_x_10335:
[----:B------:R-:W-:Y:S05]  /*4d80*/  BSYNC B2 ;  /* 0x0000000000027941 */ /* 0x000fea0003800000 */
.L_x_10334:
        /* <DEDUP_REMOVED lines=42> */
.L_x_10333:
[----:B------:R-:W-:Y:S05]  /*5030*/  BSYNC B1 ;  /* 0x0000000000017941 */ /* 0x000fea0003800000 */
.L_x_10332:
        /* <DEDUP_REMOVED lines=21> */
.L_x_10337:
[----:B------:R-:W-:Y:S02]  /*5190*/  IMAD.MOV.U32 R178, RZ, RZ, R6 ;  /* 0x000000ffffb27224 */ /* 0x000fe400078e0006 */
.L_x_10338:
[----:B------:R-:W-:Y:S05]  /*51a0*/  BSYNC B1 ;  /* 0x0000000000017941 */ /* 0x000fea0003800000 */
.L_x_10336:
        /* <DEDUP_REMOVED lines=16> */
.L_x_10342:
[----:B------:R-:W-:Y:S05]  /*52b0*/  BSYNC B2 ;  /* 0x0000000000027941 */ /* 0x000fea0003800000 */
.L_x_10341:
        /* <DEDUP_REMOVED lines=42> */
.L_x_10340:
[----:B------:R-:W-:Y:S05]  /*5560*/  BSYNC B1 ;  /* 0x0000000000017941 */ /* 0x000fea0003800000 */
.L_x_10339:
        /* <DEDUP_REMOVED lines=21> */
.L_x_10344:
[----:B------:R-:W-:Y:S02]  /*56c0*/  IMAD.MOV.U32 R178, RZ, RZ, R6 ;  /* 0x000000ffffb27224 */ /* 0x000fe400078e0006 */
.L_x_10345:
[----:B------:R-:W-:Y:S05]  /*56d0*/  BSYNC B1 ;  /* 0x0000000000017941 */ /* 0x000fea0003800000 */
.L_x_10343:
        /* <DEDUP_REMOVED lines=16> */
.L_x_10349:
[----:B------:R-:W-:Y:S05]  /*57e0*/  BSYNC B2 ;  /* 0x0000000000027941 */ /* 0x000fea0003800000 */
.L_x_10348:
        /* <DEDUP_REMOVED lines=42> */
.L_x_10347:
[----:B------:R-:W-:Y:S05]  /*5a90*/  BSYNC B1 ;  /* 0x0000000000017941 */ /* 0x000fea0003800000 */
.L_x_10346:
        /* <DEDUP_REMOVED lines=21> */
.L_x_10351:
[----:B------:R-:W-:Y:S02]  /*5bf0*/  IMAD.MOV.U32 R142, RZ, RZ, R6 ;  /* 0x000000ffff8e7224 */ /* 0x000fe400078e0006 */
.L_x_10352:
[----:B------:R-:W-:Y:S05]  /*5c00*/  BSYNC B1 ;  /* 0x0000000000017941 */ /* 0x000fea0003800000 */
.L_x_10350:
        /* <DEDUP_REMOVED lines=16> */
.L_x_10356:
[----:B------:R-:W-:Y:S05]  /*5d10*/  BSYNC B2 ;  /* 0x0000000000027941 */ /* 0x000fea0003800000 */
.L_x_10355:
        /* <DEDUP_REMOVED lines=42> */
.L_x_10354:
[----:B------:R-:W-:Y:S05]  /*5fc0*/  BSYNC B1 ;  /* 0x0000000000017941 */ /* 0x000fea0003800000 */
.L_x_10353:
        /* <DEDUP_REMOVED lines=21> */
.L_x_10358:
[----:B------:R-:W-:Y:S02]  /*6120*/  IMAD.MOV.U32 R142, RZ, RZ, R6 ;  /* 0x000000ffff8e7224 */ /* 0x000fe400078e0006 */
.L_x_10359:
[----:B------:R-:W-:Y:S05]  /*6130*/  BSYNC B1 ;  /* 0x0000000000017941 */ /* 0x000fea0003800000 */
.L_x_10357:
        /* <DEDUP_REMOVED lines=18> */
.L_x_10363:
[----:B------:R-:W-:Y:S05]  /*6260*/  BSYNC B2 ;  /* 0x0000000000027941 */ /* 0x000fea0003800000 */
.L_x_10362:
        /* <DEDUP_REMOVED lines=42> */
.L_x_10361:
[----:B------:R-:W-:Y:S05]  /*6510*/  BSYNC B1 ;  /* 0x0000000000017941 */ /* 0x000fea0003800000 */
.L_x_10360:
        /* <DEDUP_REMOVED lines=38> */
.L_x_10307:
[----:B------:R-:W-:Y:S05]  /*6780*/  BSYNC B0 ;  /* 0x0000000000007941 */ /* 0x000fea0003800000 */
.L_x_10306:
        /* <DEDUP_REMOVED lines=23> */
.L_x_10367:
[----:B0-----:R-:W-:Y:S02]  /*6900*/  IMAD.MOV.U32 R147, RZ, RZ, R6 ;  /* 0x000000ffff937224 */ /* 0x001fe400078e0006 */
.L_x_10368:
[----:B------:R-:W-:Y:S05]  /*6910*/  BSYNC B1 ;  /* 0x0000000000017941 */ /* 0x000fea0003800000 */
.L_x_10366:
        /* <DEDUP_REMOVED lines=16> */
.L_x_10372:
[----:B------:R-:W-:Y:S05]  /*6a20*/  BSYNC B2 ;  /* 0x0000000000027941 */ /* 0x000fea0003800000 */
.L_x_10371:
        /* <DEDUP_REMOVED lines=42> */
.L_x_10370:
[----:B------:R-:W-:Y:S05]  /*6cd0*/  BSYNC B1 ;  /* 0x0000000000017941 */ /* 0x000fea0003800000 */
.L_x_10369:
[----:B------:R0:W1:Y:S01]  /*6ce0*/  I2F.U32 R0, R147 ;  /* 0x0000009300007306 */ /* 0x0000620000201000 */
[----:B------:R-:W-:Y:S01]  /*6cf0*/  IMAD.MOV.U32 R185, RZ, RZ, 0x2f800000 ;  /* 0x2f800000ffb97424 */ /* 0x000fe200078e00ff */
[----:B-----5:R-:W-:Y:S01]  /*6d00*/  PRMT R160, RZ, 0x5410, R140 ;  /* 0x00005410ffa07816 */ /* 0x020fe2000000008c */
[----:B------:R-:W-:Y:S01]  /*6d10*/  BSSY B1, `(.L_x_10373) ;  /* 0x0000016000017945 */ /* 0x000fe20003800000 */
[----:B------:R-:W-:Y:S02]  /*6d20*/  LOP3.LUT R16, R16, 0xfffffffb, RZ, 0xc0, !PT ;  /* 0xfffffffb10107812 */ /* 0x000fe400078ec0ff */
[----:B------:R-:W-:Y:S01]  /*6d30*/  IADD3 R9, R39, 0x1, RZ ;  /* 0x0000000127097810 */ /* 0x000fe20007ffe0ff */
[----:B------:R-:W-:Y:S01]  /*6d40*/  FMUL.FTZ R160, R160, R195 ;  /* 0x000000c3a0a07220 */ /* 0x000fe20000410000 */
[----:B0-----:R-:W-:-:S03]  /*6d50*/  @P0 PRMT R147, RZ, 0x5410, R40 ;  /* 0x00005410ff930816 */ /* 0x001fc60000000028 */
[----:B------:R-:W-:Y:S02]  /*6d60*/  FMUL.FTZ R160, R160, c[0x0][0x1e8] ;  /* 0x00007a00a0a07a20 */ /* 0x000fe40000410000 */
[----:B-1----:R-:W-:-:S05]  /*6d70*/  FFMA.FTZ R0, R0, R185, 1.1641532182693481445e-10 ;  /* 0x2f00000000007423 */ /* 0x002fca00000100b9 */
        /* <DEDUP_REMOVED lines=14> */
.L_x_10374:
[----:B------:R-:W-:Y:S02]  /*6e60*/  MOV R160, R6 ;  /* 0x0000000600a07202 */ /* 0x000fe40000000f00 */
.L_x_10375:
[----:B------:R-:W-:Y:S05]  /*6e70*/  BSYNC B1 ;  /* 0x0000000000017941 */ /* 0x000fea0003800000 */
.L_x_10373:
        /* <DEDUP_REMOVED lines=16> */
.L_x_10379:
[----:B------:R-:W-:Y:S05]  /*6f80*/  BSYNC B2 ;  /* 0x0000000000027941 */ /* 0x000fea0003800000 */
.L_x_10378:
        /* <DEDUP_REMOVED lines=42> */
.L_x_10377:
[----:B------:R-:W-:Y:S05]  /*7230*/  BSYNC B1 ;  /* 0x0000000000017941 */ /* 0x000fea0003800000 */
.L_x_10376:
        /* <DEDUP_REMOVED lines=23> */
.L_x_10381:
[----:B------:R-:W-:Y:S02]  /*73b0*/  IMAD.MOV.U32 R160, RZ, RZ, R6 ;  /* 0x000000ffffa07224 */ /* 0x000fe400078e0006 */
.L_x_10382:
[----:B------:R-:W-:Y:S05]  /*73c0*/  BSYNC B1 ;  /* 0x0000000000017941 */ /* 0x000fea0003800000 */
.L_x_10380:
        /* <DEDUP_REMOVED lines=16> */
.L_x_10386:
[----:B------:R-:W-:Y:S05]  /*74d0*/  BSYNC B2 ;  /* 0x0000000000027941 */ /* 0x000fea0003800000 */
.L_x_10385:
        /* <DEDUP_REMOVED lines=42> */
.L_x_10384:
[----:B------:R-:W-:Y:S05]  /*7780*/  BSYNC B1 ;  /* 0x0000000000017941 */ /* 0x000fea0003800000 */
.L_x_10383:
        /* <DEDUP_REMOVED lines=21> */
.L_x_10388:
[----:B------:R-:W-:Y:S02]  /*78e0*/  IMAD.MOV.U32 R160, RZ, RZ, R6 ;  /* 0x000000ffffa07224 */ /* 0x000fe400078e0006 */
.L_x_10389:
[----:B------:R-:W-:Y:S05]  /*78f0*/  BSYNC B1 ;  /* 0x0000000000017941 */ /* 0x000fea0003800000 */
.L_x_10387:
        /* <DEDUP_REMOVED lines=16> */
.L_x_10393:
[----:B------:R-:W-:Y:S05]  /*7a00*/  BSYNC B2 ;  /* 0x0000000000027941 */ /* 0x000fea0003800000 */
.L_x_10392:
        /* <DEDUP_REMOVED lines=42> */
.L_x_10391:
[----:B------:R-:W-:Y:S05]  /*7cb0*/  BSYNC B1 ;  /* 0x0000000000017941 */ /* 0x000fea0003800000 */
.L_x_10390:
        /* <DEDUP_REMOVED lines=21> */
.L_x_10395:
[----:B------:R-:W-:Y:S02]  /*7e10*/  IMAD.MOV.U32 R178, RZ, RZ, R6 ;  /* 0x000000ffffb27224 */ /* 0x000fe400078e0006 */
.L_x_10396:
[----:B------:R-:W-:Y:S05]  /*7e20*/  BSYNC B1 ;  /* 0x0000000000017941 */ /* 0x000fea0003800000 */
.L_x_10394:
        /* <DEDUP_REMOVED lines=16> */
.L_x_10400:
[----:B------:R-:W-:Y:S05]  /*7f30*/  BSYNC B2 ;  /* 0x0000000000027941 */ /* 0x000fea0003800000 */
.L_x_10399:
        /* <DEDUP_REMOVED lines=42> */
.L_x_10398:
[----:B------:R-:W-:Y:S05]  /*81e0*/  BSYNC B1 ;  /* 0x0000000000017941 */ /* 0x000fea0003800000 */
.L_x_10397:
[----:B------:R-:W0:Y:S01]  /*81f0*/  I2F.U32 R160, R178 ;  /* 0x000000b200a07306 */ /* 0x000e220000201000 */
[----:B------:R-:W-:Y:S01]  /*8200*/  PRMT R172, RZ, 0x5410, R142 ;  /* 0x00005410ffac7816 */ /* 0x000fe2000000008e */
[----:B------:R-:W-:Y:S01]  /*8210*/  BSSY B1, `(.L_x_10401) ;  /* 0x0000014000017945 */ /* 0x000fe20003800000 */
[----:B------:R-:W-:Y:S02]  /*8220*/  ISETP.NE.AND P4, PT, R140, 0x1, PT ;  /* 0x000000018c00780c */ /* 0x000fe40003f85270 */
[----:B------:R-:W-:Y:S01]  /*8230*/  @P0 PRMT R141, RZ, 0x5410, R42 ;  /* 0x00005410ff8d0816 */ /* 0x000fe2000000002a */
[----:B------:R-:W-:Y:S01]  /*8240*/  FMUL.FTZ R172, R172, R195 ;  /* 0x000000c3acac7220 */ /* 0x000fe20000410000 */
[----:B------:R-:W-:-:S03]  /*8250*/  IADD3 R9, R140, 0x1, RZ ;  /* 0x000000018c097810 */ /* 0x000fc60007ffe0ff */
        /* <DEDUP_REMOVED lines=14> */
.L_x_10402:
[----:B------:R-:W-:Y:S02]  /*8340*/  IMAD.MOV.U32 R178, RZ, RZ, R6 ;  /* 0x000000ffffb27224 */ /* 0x000fe400078e0006 */
.L_x_10403:
[----:B------:R-:W-:Y:S05]  /*8350*/  BSYNC B1 ;  /* 0x0000000000017941 */ /* 0x000fea0003800000 */
.L_x_10401:
        /* <DEDUP_REMOVED lines=16> */
.L_x_10407:
[----:B------:R-:W-:Y:S05]  /*8460*/  BSYNC B2 ;  /* 0x0000000000027941 */ /* 0x000fea0003800000 */
.L_x_10406:
        /* <DEDUP_REMOVED lines=42> */
.L_x_10405:
[----:B------:R-:W-:Y:S05]  /*8710*/  BSYNC B1 ;  /* 0x0000000000017941 */ /* 0x000fea0003800000 */
.L_x_10404:
        /* <DEDUP_REMOVED lines=21> */
.L_x_10409:
[----:B------:R-:W-:Y:S02]  /*8870*/  IMAD.MOV.U32 R142, RZ, RZ, R6 ;  /* 0x000000ffff8e7224 */ /* 0x000fe400078e0006 */
.L_x_10410:
[----:B------:R-:W-:Y:S05]  /*8880*/  BSYNC B1 ;  /* 0x0000000000017941 */ /* 0x000fea0003800000 */
.L_x_10408:
        /* <DEDUP_REMOVED lines=16> */
.L_x_10414:
[----:B------:R-:W-:Y:S05]  /*8990*/  BSYNC B2 ;  /* 0x0000000000027941 */ /* 0x000fea0003800000 */
.L_x_10413:
        /* <DEDUP_REMOVED lines=42> */
.L_x_10412:
[----:B------:R-:W-:Y:S05]  /*8c40*/  BSYNC B1 ;  /* 0x0000000000017941 */ /* 0x000fea0003800000 */
.L_x_10411:
        /* <DEDUP_REMOVED lines=21> */
.L_x_10416:
[----:B------:R-:W-:Y:S02]  /*8da0*/  IMAD.MOV.U32 R142, RZ, RZ, R6 ;  /* 0x000000ffff8e7224 */ /* 0x000fe400078e0006 */
.L_x_10417:
[----:B------:R-:W-:Y:S05]  /*8db0*/  BSYNC B1 ;  /* 0x0000000000017941 */ /* 0x000fea0003800000 */
.L_x_10415:
        /* <DEDUP_REMOVED lines=18> */
.L_x_10421:
[----:B------:R-:W-:Y:S05]  /*8ee0*/  BSYNC B2 ;  /* 0x0000000000027941 */ /* 0x000fea0003800000 */
.L_x_10420:
        /* <DEDUP_REMOVED lines=42> */
.L_x_10419:
[----:B------:R-:W-:Y:S05]  /*9190*/  BSYNC B1 ;  /* 0x0000000000017941 */ /* 0x000fea0003800000 */
.L_x_10418:
        /* <DEDUP_REMOVED lines=38> */
.L_x_10365:
[----:B------:R-:W-:Y:S05]  /*9400*/  BSYNC B0 ;  /* 0x0000000000007941 */ /* 0x000fea0003800000 */
.L_x_10364:
        /* <DEDUP_REMOVED lines=23> */
.L_x_10425:
[----:B0-----:R-:W-:Y:S02]  /*9580*/  IMAD.MOV.U32 R146, RZ, RZ, R6 ;  /* 0x000000ffff927224 */ /* 0x001fe400078e0006 */
.L_x_10426:
[----:B------:R-:W-:Y:S05]  /*9590*/  BSYNC B1 ;  /* 0x0000000000017941 */ /* 0x000fea0003800000 */
.L_x_10424:
        /* <DEDUP_REMOVED lines=16> */
.L_x_10430:
[----:B------:R-:W-:Y:S05]  /*96a0*/  BSYNC B2 ;  /* 0x0000000000027941 */ /* 0x000fea0003800000 */
.L_x_10429:
        /* <DEDUP_REMOVED lines=42> */
.L_x_10428:
[----:B------:R-:W-:Y:S05]  /*9950*/  BSYNC B1 ;  /* 0x0000000000017941 */ /* 0x000fea0003800000 */
.L_x_10427:
[----:B------:R0:W1:Y:S01]  /*9960*/  I2F.U32 R9, R146 ;  /* 0x0000009200097306 */ /* 0x0000620000201000 */
[----:B------:R-:W-:Y:S01]  /*9970*/  IMAD.MOV.U32 R186, RZ, RZ, 0x2f800000 ;  /* 0x2f800000ffba7424 */ /* 0x000fe200078e00ff */
[----:B------:R-:W-:Y:S01]  /*9980*/  LOP3.LUT R16, R16, 0xfffffffb, RZ, 0xc0, !PT ;  /* 0xfffffffb10107812 */ /* 0x000fe200078ec0ff */
[----:B------:R-:W-:Y:S01]  /*9990*/  BSSY B1, `(.L_x_10431) ;  /* 0x0000016000017945 */ /* 0x000fe20003800000 */
[----:B0----5:R-:W-:-:S05]  /*99a0*/  PRMT R146, RZ, 0x5410, R140 ;  /* 0x00005410ff927816 */ /* 0x021fca000000008c */
[----:B------:R-:W-:Y:S01]  /*99b0*/  FMUL.FTZ R35, R146, R195 ;  /* 0x000000c392237220 */ /* 0x000fe20000410000 */
[----:B------:R-:W-:Y:S01]  /*99c0*/  @P0 PRMT R146, RZ, 0x5410, R40 ;  /* 0x00005410ff920816 */ /* 0x000fe20000000028 */
[----:B-1----:R-:W-:Y:S02]  /*99d0*/  FFMA.FTZ R9, R9, R186, 1.1641532182693481445e-10 ;  /* 0x2f00000009097423 */ /* 0x002fe400000100ba */
[----:B------:R-:W-:-:S03]  /*99e0*/  FMUL.FTZ R35, R35, c[0x0][0x1e8] ;  /* 0x00007a0023237a20 */ /* 0x000fc60000410000 */
        /* <DEDUP_REMOVED lines=15> */
.L_x_10432:
[----:B------:R-:W-:Y:S02]  /*9ae0*/  MOV R157, R6 ;  /* 0x00000006009d7202 */ /* 0x000fe40000000f00 */
.L_x_10433:
[----:B------:R-:W-:Y:S05]  /*9af0*/  BSYNC B1 ;  /* 0x0000000000017941 */ /* 0x000fea0003800000 */
.L_x_10431:
        /* <DEDUP_REMOVED lines=16> */
.L_x_10437:
[----:B------:R-:W-:Y:S05]  /*9c00*/  BSYNC B2 ;  /* 0x0000000000027941 */ /* 0x000fea0003800000 */
.L_x_10436:
        /* <DEDUP_REMOVED lines=42> */
.L_x_10435:
[----:B------:R-:W-:Y:S05]  /*9eb0*/  BSYNC B1 ;  /* 0x0000000000017941 */ /* 0x000fea0003800000 */
.L_x_10434:
        /* <DEDUP_REMOVED lines=23> */
.L_x_10439:
[----:B------:R-:W-:Y:S02]  /*a030*/  IMAD.MOV.U32 R157, RZ, RZ, R6 ;  /* 0x000000ffff9d7224 */ /* 0x000fe400078e0006 */
.L_x_10440:
[----:B------:R-:W-:Y:S05]  /*a040*/  BSYNC B1 ;  /* 0x0000000000017941 */ /* 0x000fea0003800000 */
.L_x_10438:
        /* <DEDUP_REMOVED lines=16> */
.L_x_10444:
[----:B------:R-:W-:Y:S05]  /*a150*/  BSYNC B2 ;  /* 0x0000000000027941 */ /* 0x000fea0003800000 */
.L_x_10443:
        /* <DEDUP_REMOVED lines=42> */
.L_x_10442:
[----:B------:R-:W-:Y:S05]  /*a400*/  BSYNC B1 ;  /* 0x0000000000017941 */ /* 0x000fea0003800000 */
.L_x_10441:
        /* <DEDUP_REMOVED lines=21> */
.L_x_10446:
[----:B------:R-:W-:Y:S02]  /*a560*/  IMAD.MOV.U32 R157, RZ, RZ, R6 ;  /* 0x000000ffff9d7224 */ /* 0x000fe400078e0006 */
.L_x_10447:
[----:B------:R-:W-:Y:S05]  /*a570*/  BSYNC B1 ;  /* 0x0000000000017941 */ /* 0x000fea0003800000 */
.L_x_10445:
        /* <DEDUP_REMOVED lines=16> */
.L_x_10451:
[----:B------:R-:W-:Y:S05]  /*a680*/  BSYNC B2 ;  /* 0x0000000000027941 */ /* 0x000fea0003800000 */
.L_x_10450:
        /* <DEDUP_REMOVED lines=42> */
.L_x_10449:
[----:B------:R-:W-:Y:S05]  /*a930*/  BSYNC B1 ;  /* 0x0000000000017941 */ /* 0x000fea0003800000 */
.L_x_10448:
        /* <DEDUP_REMOVED lines=21> */
.L_x_10453:
[----:B------:R-:W-:Y:S02]  /*aa90*/  IMAD.MOV.U32 R178, RZ, RZ, R6 ;  /* 0x000000ffffb27224 */ /* 0x000fe400078e0006 */
.L_x_10454:
[----:B------:R-:W-:Y:S05]  /*aaa0*/  BSYNC B1 ;  /* 0x0000000000017941 */ /* 0x000fea0003800000 */
.L_x_10452:
        /* <DEDUP_REMOVED lines=16> */
.L_x_10458:
[----:B------:R-:W-:Y:S05]  /*abb0*/  BSYNC B2 ;  /* 0x0000000000027941 */ /* 0x000fea0003800000 */
.L_x_10457:
        /* <DEDUP_REMOVED lines=42> */
.L_x_10456:
[----:B------:R-:W-:Y:S05]  /*ae60*/  BSYNC B1 ;  /* 0x0000000000017941 */ /* 0x000fea0003800000 */
.L_x_10455:
        /* <DEDUP_REMOVED lines=21> */
.L_x_10460:
[----:B------:R-:W-:Y:S02]  /*afc0*/  IMAD.MOV.U32 R178, RZ, RZ, R6 ;  /* 0x000000ffffb27224 */ /* 0x000fe400078e0006 */
.L_x_10461:
[----:B------:R-:W-:Y:S05]  /*afd0*/  BSYNC B1 ;  /* 0x0000000000017941 */ /* 0x000fea0003800000 */
.L_x_10459:
        /* <DEDUP_REMOVED lines=16> */
.L_x_10465:
[----:B------:R-:W-:Y:S05]  /*b0e0*/  BSYNC B2 ;  /* 0x0000000000027941 */ /* 0x000fea0003800000 */
.L_x_10464:
        /* <DEDUP_REMOVED lines=42> */
.L_x_10463:
[----:B------:R-:W-:Y:S05]  /*b390*/  BSYNC B1 ;  /* 0x0000000000017941 */ /* 0x000fea0003800000 */
.L_x_10462:
        /* <DEDUP_REMOVED lines=21> */
.L_x_10467:
[----:B------:R-:W-:Y:S02]  /*b4f0*/  IMAD.MOV.U32 R142, RZ, RZ, R6 ;  /* 0x000000ffff8e7224 */ /* 0x000fe400078e0006 */
.L_x_10468:
[----:B------:R-:W-:Y:S05]  /*b500*/  BSYNC B1 ;  /* 0x0000000000017941 */ /* 0x000fea0003800000 */
.L_x_10466:
        /* <DEDUP_REMOVED lines=16> */
.L_x_10472:
[----:B------:R-:W-:Y:S05]  /*b610*/  BSYNC B2 ;  /* 0x0000000000027941 */ /* 0x000fea0003800000 */
.L_x_10471:
        /* <DEDUP_REMOVED lines=42> */
.L_x_10470:
[----:B------:R-:W-:Y:S05]  /*b8c0*/  BSYNC B1 ;  /* 0x0000000000017941 */ /* 0x000fea0003800000 */
.L_x_10469:
        /* <DEDUP_REMOVED lines=21> */
.L_x_10474:
[----:B------:R-:W-:Y:S02]  /*ba20*/  IMAD.MOV.U32 R142, RZ, RZ, R6 ;  /* 0x000000ffff8e7224 */ /* 0x000fe400078e0006 */
.L_x_10475:
[----:B------:R-:W-:Y:S05]  /*ba30*/  BSYNC B1 ;  /* 0x0000000000017941 */ /* 0x000fea0003800000 */
.L_x_10473:
        /* <DEDUP_REMOVED lines=18> */
.L_x_10479:
[----:B------:R-:W-:Y:S05]  /*bb60*/  BSYNC B2 ;  /* 0x0000000000027941 */ /* 0x000fea0003800000 */
.L_x_10478:
        /* <DEDUP_REMOVED lines=42> */
.L_x_10477:
[----:B------:R-:W-:Y:S05]  /*be10*/  BSYNC B1 ;  /* 0x0000000000017941 */ /* 0x000fea0003800000 */
.L_x_10476:
        /* <DEDUP_REMOVED lines=38> */
.L_x_10423:
[----:B------:R-:W-:Y:S05]  /*c080*/  BSYNC B0 ;  /* 0x0000000000007941 */ /* 0x000fea0003800000 */
.L_x_10422:
        /* <DEDUP_REMOVED lines=23> */
.L_x_10483:
[----:B0-----:R-:W-:Y:S02]  /*c200*/  IMAD.MOV.U32 R153, RZ, RZ, R6 ;  /* 0x000000ffff997224 */ /* 0x001fe400078e0006 */
.L_x_10484:
[----:B------:R-:W-:Y:S05]  /*c210*/  BSYNC B1 ;  /* 0x0000000000017941 */ /* 0x000fea0003800000 */
.L_x_10482:
        /* <DEDUP_REMOVED lines=16> */
.L_x_10488:
[----:B------:R-:W-:Y:S05]  /*c320*/  BSYNC B2 ;  /* 0x0000000000027941 */ /* 0x000fea0003800000 */
.L_x_10487:
        /* <DEDUP_REMOVED lines=42> */
.L_x_10486:
[----:B------:R-:W-:Y:S05]  /*c5d0*/  BSYNC B1 ;  /* 0x0000000000017941 */ /* 0x000fea0003800000 */
.L_x_10485:
        /* <DEDUP_REMOVED lines=24> */
.L_x_10490:
[----:B------:R-:W-:Y:S02]  /*c760*/  MOV R153, R6 ;  /* 0x0000000600997202 */ /* 0x000fe40000000f00 */
.L_x_10491:
[----:B------:R-:W-:Y:S05]  /*c770*/  BSYNC B1 ;  /* 0x0000000000017941 */ /* 0x000fea0003800000 */
.L_x_10489:
        /* <DEDUP_REMOVED lines=16> */
.L_x_10495:
[----:B------:R-:W-:Y:S05]  /*c880*/  BSYNC B2 ;  /* 0x0000000000027941 */ /* 0x000fea0003800000 */
.L_x_10494:
        /* <DEDUP_REMOVED lines=42> */
.L_x_10493:
[----:B------:R-:W-:Y:S05]  /*cb30*/  BSYNC B1 ;  /* 0x0000000000017941 */ /* 0x000fea0003800000 */
.L_x_10492:
        /* <DEDUP_REMOVED lines=23> */
.L_x_10497:
[----:B------:R-:W-:Y:S02]  /*ccb0*/  IMAD.MOV.U32 R156, RZ, RZ, R6 ;  /* 0x000000ffff9c7224 */ /* 0x000fe400078e0006 */
.L_x_10498:
[----:B------:R-:W-:Y:S05]  /*ccc0*/  BSYNC B1 ;  /* 0x0000000000017941 */ /* 0x000fea0003800000 */
.L_x_10496:
        /* <DEDUP_REMOVED lines=16> */
.L_x_10502:
[----:B------:R-:W-:Y:S05]  /*cdd0*/  BSYNC B2 ;  /* 0x0000000000027941 */ /* 0x000fea0003800000 */
.L_x_10501:
        /* <DEDUP_REMOVED lines=42> */
.L_x_10500:
[----:B------:R-:W-:Y:S05]  /*d080*/  BSYNC B1 ;  /* 0x0000000000017941 */ /* 0x000fea0003800000 */
.L_x_10499:
        /* <DEDUP_REMOVED lines=21> */
.L_x_10504:
[----:B------:R-:W-:Y:S02]  /*d1e0*/  IMAD.MOV.U32 R156, RZ, RZ, R6 ;  /* 0x000000ffff9c7224 */ /* 0x000fe400078e0006 */
.L_x_10505:
[----:B------:R-:W-:Y:S05]  /*d1f0*/  BSYNC B1 ;  /* 0x0000000000017941 */ /* 0x000fea0003800000 */
.L_x_10503:
        /* <DEDUP_REMOVED lines=16> */
.L_x_10509:
[----:B------:R-:W-:Y:S05]  /*d300*/  BSYNC B2 ;  /* 0x0000000000027941 */ /* 0x000fea0003800000 */
.L_x_10508:
        /* <DEDUP_REMOVED lines=42> */
.L_x_10507:
[----:B------:R-:W-:Y:S05]  /*d5b0*/  BSYNC B1 ;  /* 0x0000000000017941 */ /* 0x000fea0003800000 */
.L_x_10506:
        /* <DEDUP_REMOVED lines=21> */
.L_x_10511:
[----:B------:R-:W-:Y:S02]  /*d710*/  IMAD.MOV.U32 R178, RZ, RZ, R6 ;  /* 0x000000ffffb27224 */ /* 0x000fe400078e0006 */
.L_x_10512:
[----:B------:R-:W-:Y:S05]  /*d720*/  BSYNC B1 ;  /* 0x0000000000017941 */ /* 0x000fea0003800000 */
.L_x_10510:
        /* <DEDUP_REMOVED lines=16> */
.L_x_10516:
[----:B------:R-:W-:Y:S05]  /*d830*/  BSYNC B2 ;  /* 0x0000000000027941 */ /* 0x000fea0003800000 */
.L_x_10515:
        /* <DEDUP_REMOVED lines=42> */
.L_x_10514:
[----:B------:R-:W-:Y:S05]  /*dae0*/  BSYNC B1 ;  /* 0x0000000000017941 */ /* 0x000fea0003800000 */
.L_x_10513:
        /* <DEDUP_REMOVED lines=21> */
.L_x_10518:
[----:B------:R-:W-:Y:S02]  /*dc40*/  IMAD.MOV.U32 R178, RZ, RZ, R6 ;  /* 0x000000ffffb27224 */ /* 0x000fe400078e0006 */
.L_x_10519:
[----:B------:R-:W-:Y:S05]  /*dc50*/  BSYNC B1 ;  /* 0x0000000000017941 */ /* 0x000fea0003800000 */
.L_x_10517:
        /* <DEDUP_REMOVED lines=16> */
.L_x_10523:
[----:B------:R-:W-:Y:S05]  /*dd60*/  BSYNC B2 ;  /* 0x0000000000027941 */ /* 0x000fea0003800000 */
.L_x_10522:
        /* <DEDUP_REMOVED lines=42> */
.L_x_10521:
[----:B------:R-:W-:Y:S05]  /*e010*/  BSYNC B1 ;  /* 0x0000000000017941 */ /* 0x000fea0003800000 */
.L_x_10520:
        /* <DEDUP_REMOVED lines=21> */
.L_x_10525:
[----:B------:R-:W-:Y:S02]  /*e170*/  IMAD.MOV.U32 R142, RZ, RZ, R6 ;  /* 0x000000ffff8e7224 */ /* 0x000fe400078e0006 */
.L_x_10526:
[----:B------:R-:W-:Y:S05]  /*e180*/  BSYNC B1 ;  /* 0x0000000000017941 */ /* 0x000fea0003800000 */
.L_x_10524:
        /* <DEDUP_REMOVED lines=16> */
.L_x_10530:
[----:B------:R-:W-:Y:S05]  /*e290*/  BSYNC B2 ;  /* 0x0000000000027941 */ /* 0x000fea0003800000 */
.L_x_10529:
        /* <DEDUP_REMOVED lines=42> */
.L_x_10528:
[----:B------:R-:W-:Y:S05]  /*e540*/  BSYNC B1 ;  /* 0x0000000000017941 */ /* 0x000fea0003800000 */
.L_x_10527:
        /* <DEDUP_REMOVED lines=21> */
.L_x_10532:
[----:B------:R-:W-:Y:S02]  /*e6a0*/  IMAD.MOV.U32 R142, RZ, RZ, R6 ;  /* 0x000000ffff8e7224 */ /* 0x000fe400078e0006 */
.L_x_10533:
[----:B------:R-:W-:Y:S05]  /*e6b0*/  BSYNC B1 ;  /* 0x0000000000017941 */ /* 0x000fea0003800000 */
.L_x_10531:
        /* <DEDUP_REMOVED lines=18> */
.L_x_10537:
[----:B------:R-:W-:Y:S05]  /*e7e0*/  BSYNC B2 ;  /* 0x0000000000027941 */ /* 0x000fea0003800000 */
.L_x_10536:
        /* <DEDUP_REMOVED lines=42> */
.L_x_10535:
[----:B------:R-:W-:Y:S05]  /*ea90*/  BSYNC B1 ;  /* 0x0000000000017941 */ /* 0x000fea0003800000 */
.L_x_10534:
        /* <DEDUP_REMOVED lines=38> */
.L_x_10481:
[----:B------:R-:W-:Y:S05]  /*ed00*/  BSYNC B0 ;  /* 0x0000000000007941 */ /* 0x000fea0003800000 */
.L_x_10480:
        /* <DEDUP_REMOVED lines=23> */
.L_x_10541:
[----:B0-----:R-:W-:Y:S02]  /*ee80*/  IMAD.MOV.U32 R178, RZ, RZ, R6 ;  /* 0x000000ffffb27224 */ /* 0x001fe400078e0006 */
.L_x_10542:
[----:B------:R-:W-:Y:S05]  /*ee90*/  BSYNC B1 ;  /* 0x0000000000017941 */ /* 0x000fea0003800000 */
.L_x_10540:
        /* <DEDUP_REMOVED lines=16> */
.L_x_10546:
[----:B------:R-:W-:Y:S05]  /*efa0*/  BSYNC B2 ;  /* 0x0000000000027941 */ /* 0x000fea0003800000 */
.L_x_10545:
        /* <DEDUP_REMOVED lines=42> */
.L_x_10544:
[----:B------:R-:W-:Y:S05]  /*f250*/  BSYNC B1 ;  /* 0x0000000000017941 */ /* 0x000fea0003800000 */
.L_x_10543:
        /* <DEDUP_REMOVED lines=24> */
.L_x_10548:
[----:B------:R-:W-:Y:S02]  /*f3e0*/  MOV R178, R6 ;  /* 0x0000000600b27202 */ /* 0x000fe40000000f00 */
.L_x_10549:
[----:B------:R-:W-:Y:S05]  /*f3f0*/  BSYNC B1 ;  /* 0x0000000000017941 */ /* 0x000fea0003800000 */
.L_x_10547:
        /* <DEDUP_REMOVED lines=16> */
.L_x_10553:
[----:B------:R-:W-:Y:S05]  /*f500*/  BSYNC B2 ;  /* 0x0000000000027941 */ /* 0x000fea0003800000 */
.L_x_10552:
        /* <DEDUP_REMOVED lines=42> */
.L_x_10551:
[----:B------:R-:W-:Y:S05]  /*f7b0*/  BSYNC B1 ;  /* 0x0000000000017941 */ /* 0x000fea0003800000 */
.L_x_10550:
        /* <DEDUP_REMOVED lines=23> */
.L_x_10555:
[----:B------:R-:W-:Y:S02]  /*f930*/  IMAD.MOV.U32 R180, RZ, RZ, R6 ;  /* 0x000000ffffb47224 */ /* 0x000fe400078e0006 */
.L_x_10556:
[----:B------:R-:W-:Y:S05]  /*f940*/  BSYNC B1 ;  /* 0x0000000000017941 */ /* 0x000fea0003800000 */
.L_x_10554:
        /* <DEDUP_REMOVED lines=16> */
.L_x_10560:
[----:B------:R-:W-:Y:S05]  /*fa50*/  BSYNC B2 ;  /* 0x0000000000027941 */ /* 0x000fea0003800000 */
.L_x_10559:
        /* <DEDUP_REMOVED lines=42> */
.L_x_10558:
[----:B------:R-:W-:Y:S05]  /*fd00*/  BSYNC B1 ;  /* 0x0000000000017941 */ /* 0x000fea0003800000 */
.L_x_10557:
        /* <DEDUP_REMOVED lines=21> */
.L_x_10562:
[----:B------:R-:W-:Y:S02]  /*fe60*/  IMAD.MOV.U32 R180, RZ, RZ, R6 ;  /* 0x000000ffffb47224 */ /* 0x000fe400078e0006 */
.L_x_10563:
[----:B------:R-:W-:Y:S05]  /*fe70*/  BSYNC B1 ;  /* 0x0000000000017941 */ /* 0x000fea0003800000 */
.L_x_10561:
        /* <DEDUP_REMOVED lines=16> */
.L_x_10567:
[----:B------:R-:W-:Y:S05]  /*ff80*/  BSYNC B2 ;  /* 0x0000000000027941 */ /* 0x000fea0003800000 */
.L_x_10566:
        /* <DEDUP_REMOVED lines=42> */
.L_x_10565:
[----:B------:R-:W-:Y:S05]  /*10230*/  BSYNC B1 ;  /* 0x0000000000017941 */ /* 0x000fea0003800000 */
.L_x_10564:
        /* <DEDUP_REMOVED lines=21> */
.L_x_10569:
[----:B------:R-:W-:Y:S02]  /*10390*/  IMAD.MOV.U32 R180, RZ, RZ, R6 ;  /* 0x000000ffffb47224 */ /* 0x000fe400078e0006 */
.L_x_10570:
[----:B------:R-:W-:Y:S05]  /*103a0*/  BSYNC B1 ;  /* 0x0000000000017941 */ /* 0x000fea0003800000 */
.L_x_10568:
        /* <DEDUP_REMOVED lines=16> */
.L_x_10574:
[----:B------:R-:W-:Y:S05]  /*104b0*/  BSYNC B2 ;  /* 0x0000000000027941 */ /* 0x000fea0003800000 */
.L_x_10573:
        /* <DEDUP_REMOVED lines=42> */
.L_x_10572:
[----:B------:R-:W-:Y:S05]  /*10760*/  BSYNC B1 ;  /* 0x0000000000017941 */ /* 0x000fea0003800000 */
.L_x_10571:
        /* <DEDUP_REMOVED lines=21> */
.L_x_10576:
[----:B------:R-:W-:Y:S02]  /*108c0*/  IMAD.MOV.U32 R181, RZ, RZ, R6 ;  /* 0x000000ffffb57224 */ /* 0x000fe400078e0006 */
.L_x_10577:
[----:B------:R-:W-:Y:S05]  /*108d0*/  BSYNC B1 ;  /* 0x0000000000017941 */ /* 0x000fea0003800000 */
.L_x_10575:
        /* <DEDUP_REMOVED lines=16> */
.L_x_10581:
[----:B------:R-:W-:Y:S05]  /*109e0*/  BSYNC B2 ;  /* 0x0000000000027941 */ /* 0x000fea0003800000 */
.L_x_10580:
        /* <DEDUP_REMOVED lines=42> */
.L_x_10579:
[----:B------:R-:W-:Y:S05]  /*10c90*/  BSYNC B1 ;  /* 0x0000000000017941 */ /* 0x000fea0003800000 */
.L_x_10578:
        /* <DEDUP_REMOVED lines=21> */
.L_x_10583:
[----:B------:R-:W-:Y:S02]  /*10df0*/  IMAD.MOV.U32 R142, RZ, RZ, R6 ;  /* 0x000000ffff8e7224 */ /* 0x000fe400078e0006 */
.L_x_10584:
[----:B------:R-:W-:Y:S05]  /*10e00*/  BSYNC B1 ;  /* 0x0000000000017941 */ /* 0x000fea0003800000 */
.L_x_10582:
        /* <DEDUP_REMOVED lines=16> */
.L_x_10588:
[----:B------:R-:W-:Y:S05]  /*10f10*/  BSYNC B2 ;  /* 0x0000000000027941 */ /* 0x000fea0003800000 */
.L_x_10587:
        /* <DEDUP_REMOVED lines=42> */
.L_x_10586:
[----:B------:R-:W-:Y:S05]  /*111c0*/  BSYNC B1 ;  /* 0x0000000000017941 */ /* 0x000fea0003800000 */
.L_x_10585:
        /* <DEDUP_REMOVED lines=21> */
.L_x_10590:
[----:B------:R-:W-:Y:S02]  /*11320*/  IMAD.MOV.U32 R142, RZ, RZ, R6 ;  /* 0x000000ffff8e7224 */ /* 0x000fe400078e0006 */
.L_x_10591:
[----:B------:R-:W-:Y:S05]  /*11330*/  BSYNC B1 ;  /* 0x0000000000017941 */ /* 0x000fea0003800000 */
.L_x_10589:
        /* <DEDUP_REMOVED lines=18> */
.L_x_10595:
[----:B------:R-:W-:Y:S05]  /*11460*/  BSYNC B2 ;  /* 0x0000000000027941 */ /* 0x000fea0003800000 */
.L_x_10594:
        /* <DEDUP_REMOVED lines=42> */
.L_x_10593:
[----:B------:R-:W-:Y:S05]  /*11710*/  BSYNC B1 ;  /* 0x0000000000017941 */ /* 0x000fea0003800000 */
.L_x_10592:
        /* <DEDUP_REMOVED lines=37> */
.L_x_10539:
[----:B------:R-:W-:Y:S05]  /*11970*/  BSYNC B0 ;  /* 0x0000000000007941 */ /* 0x000fea0003800000 */
.L_x_10538:
[----:B0-----:R-:W-:Y:S01]  /*11980*/  FADD.FTZ R141, RZ, R3 ;  /* 0x00000003ff8d7221 */ /* 0x001fe20000010000 */
[----:B------:R-:W-:-:S02]  /*11990*/  LOP3.LUT P0, RZ, R16, 0x8, RZ, 0xc0, !PT ;  /* 0x0000000810ff7812 */ /* 0x000fc4000780c0ff */
[C---:B------:R-:W-:Y:S01]  /*119a0*/  ISETP.GT.U32.AND P1, PT, R21.reuse, 0x5f, PT ;  /* 0x0000005f1500780c */ /* 0x040fe20003f24070 */
[----:B------:R-:W-:Y:S01]  /*119b0*/  FADD.FTZ R141, R152, R141 ;  /* 0x0000008d988d7221 */ /* 0x000fe20000010000 */
[C---:B------:R-:W-:Y:S02]  /*119c0*/  ISETP.GT.U32.AND P2, PT, R21.reuse, 0x7f, PT ;  /* 0x0000007f1500780c */ /* 0x040fe40003f44070 */
[C---:B------:R-:W-:Y:S01]  /*119d0*/  ISETP.GT.U32.AND P3, PT, R21.reuse, 0x9f, PT ;  /* 0x0000009f1500780c */ /* 0x040fe20003f64070 */
        /* <DEDUP_REMOVED lines=52> */
.L_x_10612:
        /* <DEDUP_REMOVED lines=118> */
.L_x_10613:
        /* <DEDUP_REMOVED lines=18> */
[--C-:B-1----:R-:W-:Y:S02]  /*125a0*/  FADD.FTZ R140, R3, -R188.reuse ;  /* 0x800000bc038c7221 */ /* 0x102fe40000010000 */
        /* <DEDUP_REMOVED lines=26> */
[----:B------:R-:W-:-:S03]  /*12750*/  IMAD.MOV.U32 R193, RZ, RZ, 0x10 ;  /* 0x00000010ffc17424 */ /* 0x000fc600078e00ff */
[----:B------:R-:W-:Y:S01]  /*12760*/  F2FP.BF16.PACK_AB R143, R198, R191 ;  /* 0x000000bfc68f723e */ /* 0x000fe200000010ff */
[C---:B------:R-:W-:Y:S01]  /*12770*/  IMAD.WIDE.U32 R178, R4.reuse, R193, c[0x0][0x208] ;  /* 0x0000820004b27625 */ /* 0x040fe200078e00c1 */
[----:B------:R-:W-:-:S04]  /*12780*/  IADD3 R4, R4, 0x20, RZ ;  /* 0x0000002004047810 */ /* 0x000fc80007ffe0ff */
[----:B------:R0:W-:Y:S03]  /*12790*/  STG.E.128 [R178.64], R140 ;  /* 0x0000008cb2007986 */ /* 0x0001e6000c101d04 */
.L_x_10599:
[----:B------:R-:W-:Y:S05]  /*127a0*/  BSYNC B0 ;  /* 0x0000000000007941 */ /* 0x000fea0003800000 */
.L_x_10598:
        /* <DEDUP_REMOVED lines=35> */
.L_x_10601:
[----:B------:R-:W-:Y:S05]  /*129e0*/  BSYNC B0 ;  /* 0x0000000000007941 */ /* 0x000fea0003800000 */
.L_x_10600:
        /* <DEDUP_REMOVED lines=35> */
.L_x_10603:
[----:B------:R-:W-:Y:S05]  /*12c20*/  BSYNC B0 ;  /* 0x0000000000007941 */ /* 0x000fea0003800000 */
.L_x_10602:
        /* <DEDUP_REMOVED lines=35> */
.L_x_10605:
[----:B------:R-:W-:Y:S05]  /*12e60*/  BSYNC B0 ;  /* 0x0000000000007941 */ /* 0x000fea0003800000 */
.L_x_10604:
        /* <DEDUP_REMOVED lines=35> */
.L_x_10607:
[----:B------:R-:W-:Y:S05]  /*130a0*/  BSYNC B0 ;  /* 0x0000000000007941 */ /* 0x000fea0003800000 */
.L_x_10606:
        /* <DEDUP_REMOVED lines=29> */
[----:B------:R-:W-:Y:S01]  /*13280*/  IMAD.MOV.U32 R191, RZ, RZ, 0x10 ;  /* 0x00000010ffbf7424 */ /* 0x000fe200078e00ff */
[----:B------:R-:W-:Y:S02]  /*13290*/  F2FP.BF16.PACK_AB R143, R188, R143 ;  /* 0x0000008fbc8f723e */ /* 0x000fe400000010ff */
[----:B------:R-:W-:Y:S01]  /*132a0*/  F2FP.BF16.PACK_AB R141, R190, R141 ;  /* 0x0000008dbe8d723e */ /* 0x000fe200000010ff */
[----:B------:R-:W-:-:S05]  /*132b0*/  IMAD.WIDE.U32 R178, R4, R191, c[0x0][0x208] ;  /* 0x0000820004b27625 */ /* 0x000fca00078e00bf */
[----:B------:R0:W-:Y:S02]  /*132c0*/  STG.E.128 [R178.64], R140 ;  /* 0x0000008cb2007986 */ /* 0x0001e4000c101d04 */
.L_x_10609:
[----:B------:R-:W-:Y:S05]  /*132d0*/  BSYNC B0 ;  /* 0x0000000000007941 */ /* 0x000fea0003800000 */
.L_x_10608:
[----:B------:R-:W-:-:S04]  /*132e0*/  IMAD.MOV.U32 R4, RZ, RZ, 0x4 ;  /* 0x00000004ff047424 */ /* 0x000fc800078e00ff */
[----:B------:R-:W-:-:S05]  /*132f0*/  IMAD R15, R4, c[0x0][0x160], R15 ;  /* 0x00005800040f7a24 */ /* 0x000fca00078e020f */
[----:B------:R-:W-:-:S13]  /*13300*/  ISETP.GE.AND P0, PT, R15, c[0x0][0x164], PT ;  /* 0x000059000f007a0c */ /* 0x000fda0003f06270 */
[----:B01---5:R-:W-:Y:S01]  /*13310*/  @P0 CALL.REL.NOINC `(.L_x_10610) ;  /* 0x0000001000000944 */ /* 0x023fe20003c00000 */
[----:B------:R-:W-:Y:S05]  /*13320*/  BRA `(.L_x_10611) ;  /* 0xfffeda8000007947 */ /* 0x000fea000383ffff */
.L_x_10610:
[----:B------:R-:W-:Y:S05]  /*13330*/  EXIT ;  /* 0x000000000000794d */ /* 0x000fea0003800000 */
.L_x_10596:
[----:B------:R-:W-:Y:S01]  /*13340*/  IMAD.MOV.U32 R142, RZ, RZ, R143 ;  /* 0x000000ffff8e7224 */ /* 0x000fe200078e008f */
[----:B------:R-:W-:Y:S01]  /*13350*/  MOV R191, 0xffffffff ;  /* 0xffffffff00bf7802 */ /* 0x000fe20000000f00 */
[----:B------:R-:W-:Y:S01]  /*13360*/  IMAD.MOV.U32 R189, RZ, RZ, 0x1 ;  /* 0x00000001ffbd7424 */ /* 0x000fe200078e00ff */
[----:B------:R-:W-:Y:S01]  /*13370*/  MOV R140, 0x133a0 ;  /* 0x000133a0008c7802 */ /* 0x000fe20000000f00 */
[----:B------:R-:W-:Y:S02]  /*13380*/  IMAD.MOV.U32 R188, RZ, RZ, 0x1f ;  /* 0x0000001fffbc7424 */ /* 0x000fe400078e00ff */
[----:B-----5:R-:W-:Y:S05]  /*13390*/  CALL.REL.NOINC `($__internal_40_$__cuda_sm70_shflsync_bfly_p) ;  /* 0x000009d000007944 */ /* 0x020fea0003c00000 */
[----:B-1----:R-:W-:Y:S01]  /*133a0*/  IMAD.MOV.U32 R140, RZ, RZ, R189 ;  /* 0x000000ffff8c7224 */ /* 0x002fe200078e00bd */
[----:B0-----:R-:W-:Y:S05]  /*133b0*/  BRA `(.L_x_10612) ;  /* 0xffffe96000007947 */ /* 0x001fea000383ffff */
.L_x_10597:
[----:B------:R-:W-:Y:S01]  /*133c0*/  IMAD.MOV.U32 R142, RZ, RZ, R190 ;  /* 0x000000ffff8e7224 */ /* 0x000fe200078e00be */
[----:B------:R-:W-:Y:S01]  /*133d0*/  MOV R140, 0x13420 ;  /* 0x00013420008c7802 */ /* 0x000fe20000000f00 */
[----:B------:R-:W-:Y:S02]  /*133e0*/  IMAD.MOV.U32 R189, RZ, RZ, 0x2 ;  /* 0x00000002ffbd7424 */ /* 0x000fe400078e00ff */
[----:B------:R-:W-:Y:S02]  /*133f0*/  IMAD.MOV.U32 R188, RZ, RZ, 0x1f ;  /* 0x0000001fffbc7424 */ /* 0x000fe400078e00ff */
[----:B------:R-:W-:-:S02]  /*13400*/  IMAD.MOV.U32 R191, RZ, RZ, -0x1 ;  /* 0xffffffffffbf7424 */ /* 0x000fc400078e00ff */
[----:B0----5:R-:W-:Y:S05]  /*13410*/  CALL.REL.NOINC `($__internal_40_$__cuda_sm70_shflsync_bfly_p) ;  /* 0x0000095000007944 */ /* 0x021fea0003c00000 */
[----:B01----:R-:W-:Y:S01]  /*13420*/  FADD.FTZ R142, R190, R189 ;  /* 0x000000bdbe8e7221 */ /* 0x003fe20000010000 */
[----:B------:R-:W-:Y:S01]  /*13430*/  MOV R140, 0x13480 ;  /* 0x00013480008c7802 */ /* 0x000fe20000000f00 */
[----:B------:R-:W-:-:S02]  /*13440*/  IMAD.MOV.U32 R189, RZ, RZ, 0x4 ;  /* 0x00000004ffbd7424 */ /* 0x000fc400078e00ff */
[----:B------:R-:W-:Y:S02]  /*13450*/  IMAD.MOV.U32 R188, RZ, RZ, 0x1f ;  /* 0x0000001fffbc7424 */ /* 0x000fe400078e00ff */
[----:B------:R-:W-:Y:S02]  /*13460*/  IMAD.MOV.U32 R191, RZ, RZ, -0x1 ;  /* 0xffffffffffbf7424 */ /* 0x000fe400078e00ff */
[----:B------:R-:W-:Y:S05]  /*13470*/  CALL.REL.NOINC `($__internal_40_$__cuda_sm70_shflsync_bfly_p) ;  /* 0x000008f000007944 */ /* 0x000fea0003c00000 */
[----:B01----:R-:W-:Y:S01]  /*13480*/  FADD.FTZ R142, R142, R189 ;  /* 0x000000bd8e8e7221 */ /* 0x003fe20000010000 */
[----:B------:R-:W-:Y:S01]  /*13490*/  MOV R191, 0xffffffff ;  /* 0xffffffff00bf7802 */ /* 0x000fe20000000f00 */
[----:B------:R-:W-:Y:S01]  /*134a0*/  IMAD.MOV.U32 R189, RZ, RZ, 0x8 ;  /* 0x00000008ffbd7424 */ /* 0x000fe200078e00ff */
[----:B------:R-:W-:Y:S01]  /*134b0*/  MOV R140, 0x134e0 ;  /* 0x000134e0008c7802 */ /* 0x000fe20000000f00 */
[----:B------:R-:W-:Y:S02]  /*134c0*/  IMAD.MOV.U32 R188, RZ, RZ, 0x1f ;  /* 0x0000001fffbc7424 */ /* 0x000fe400078e00ff */
[----:B------:R-:W-:Y:S05]  /*134d0*/  CALL.REL.NOINC `($__internal_40_$__cuda_sm70_shflsync_bfly_p) ;  /* 0x0000089000007944 */ /* 0x000fea0003c00000 */
[----:B01----:R-:W-:Y:S01]  /*134e0*/  FADD.FTZ R142, R142, R189 ;  /* 0x000000bd8e8e7221 */ /* 0x003fe20000010000 */
[----:B------:R-:W-:Y:S01]  /*134f0*/  MOV R140, 0x13540 ;  /* 0x00013540008c7802 */ /* 0x000fe20000000f00 */
[----:B------:R-:W-:Y:S02]  /*13500*/  IMAD.MOV.U32 R189, RZ, RZ, 0x10 ;  /* 0x00000010ffbd7424 */ /* 0x000fe400078e00ff */
[----:B------:R-:W-:-:S02]  /*13510*/  IMAD.MOV.U32 R188, RZ, RZ, 0x1f ;  /* 0x0000001fffbc7424 */ /* 0x000fc400078e00ff */
[----:B------:R-:W-:Y:S02]  /*13520*/  IMAD.MOV.U32 R191, RZ, RZ, -0x1 ;  /* 0xffffffffffbf7424 */ /* 0x000fe400078e00ff */
[----:B------:R-:W-:Y:S05]  /*13530*/  CALL.REL.NOINC `($__internal_40_$__cuda_sm70_shflsync_bfly_p) ;  /* 0x0000083000007944 */ /* 0x000fea0003c00000 */
[----:B-1----:R-:W-:Y:S01]  /*13540*/  FADD.FTZ R179, R142, R189 ;  /* 0x000000bd8eb37221 */ /* 0x002fe20000010000 */
[----:B------:R-:W-:Y:S01]  /*13550*/  LOP3.LUT P6, RZ, R16, 0x8, RZ, 0xc0, !PT ;  /* 0x0000000810ff7812 */ /* 0x000fe200078cc0ff */
[----:B------:R-:W-:Y:S02]  /*13560*/  IMAD.MOV.U32 R189, RZ, RZ, 0x1 ;  /* 0x00000001ffbd7424 */ /* 0x000fe400078e00ff */
[----:B------:R-:W-:Y:S02]  /*13570*/  FMUL.FTZ R179, R179, c[0x0][0x1e0] ;  /* 0x00007800b3b37a20 */ /* 0x000fe40000410000 */
[----:B0-----:R-:W-:Y:S02]  /*13580*/  IMAD.MOV.U32 R188, RZ, RZ, 0x1f ;  /* 0x0000001fffbc7424 */ /* 0x001fe400078e00ff */
        /* <DEDUP_REMOVED lines=99> */
[----:B------:R-:W-:Y:S05]  /*13bc0*/  CALL.REL.NOINC `($__internal_40_$__cuda_sm70_shflsync_bfly_p) ;  /* 0x000001a000007944 */ /* 0x000fea0003c00000 */
[----:B01----:R-:W-:Y:S01]  /*13bd0*/  FADD.FTZ R142, R142, R189 ;  /* 0x000000bd8e8e7221 */ /* 0x003fe20000010000 */
[----:B------:R-:W-:Y:S01]  /*13be0*/  MOV R140, 0x13c30 ;  /* 0x00013c30008c7802 */ /* 0x000fe20000000f00 */
[----:B------:R-:W-:Y:S02]  /*13bf0*/  IMAD.MOV.U32 R189, RZ, RZ, 0x2 ;  /* 0x00000002ffbd7424 */ /* 0x000fe400078e00ff */
[----:B------:R-:W-:Y:S02]  /*13c00*/  IMAD.MOV.U32 R188, RZ, RZ, 0x1f ;  /* 0x0000001fffbc7424 */ /* 0x000fe400078e00ff */
[----:B------:R-:W-:Y:S02]  /*13c10*/  IMAD.MOV.U32 R191, RZ, RZ, -0x1 ;  /* 0xffffffffffbf7424 */ /* 0x000fe400078e00ff */
[----:B------:R-:W-:Y:S05]  /*13c20*/  CALL.REL.NOINC `($__internal_40_$__cuda_sm70_shflsync_bfly_p) ;  /* 0x0000014000007944 */ /* 0x000fea0003c00000 */
[----:B0-----:R-:W-:Y:S01]  /*13c30*/  HFMA2.MMA R188, -RZ, RZ, 0, 1.847743988037109375e-06 ;  /* 0x0000001fffbc7435 */ /* 0x001fe200000001ff */
[----:B-1----:R-:W-:Y:S01]  /*13c40*/  FADD.FTZ R142, R142, R189 ;  /* 0x000000bd8e8e7221 */ /* 0x002fe20000010000 */
[----:B------:R-:W-:Y:S01]  /*13c50*/  MOV R140, 0x13c90 ;  /* 0x00013c90008c7802 */ /* 0x000fe20000000f00 */
[----:B------:R-:W-:-:S02]  /*13c60*/  IMAD.MOV.U32 R189, RZ, RZ, 0x4 ;  /* 0x00000004ffbd7424 */ /* 0x000fc400078e00ff */
[----:B------:R-:W-:Y:S02]  /*13c70*/  IMAD.MOV.U32 R191, RZ, RZ, -0x1 ;  /* 0xffffffffffbf7424 */ /* 0x000fe400078e00ff */
[----:B------:R-:W-:Y:S05]  /*13c80*/  CALL.REL.NOINC `($__internal_40_$__cuda_sm70_shflsync_bfly_p) ;  /* 0x000000e000007944 */ /* 0x000fea0003c00000 */
[----:B01----:R-:W-:Y:S01]  /*13c90*/  FADD.FTZ R142, R142, R189 ;  /* 0x000000bd8e8e7221 */ /* 0x003fe20000010000 */
[----:B------:R-:W-:Y:S01]  /*13ca0*/  MOV R140, 0x13cf0 ;  /* 0x00013cf0008c7802 */ /* 0x000fe20000000f00 */
[----:B------:R-:W-:Y:S02]  /*13cb0*/  IMAD.MOV.U32 R189, RZ, RZ, 0x8 ;  /* 0x00000008ffbd7424 */ /* 0x000fe400078e00ff */
[----:B------:R-:W-:Y:S02]  /*13cc0*/  IMAD.MOV.U32 R188, RZ, RZ, 0x1f ;  /* 0x0000001fffbc7424 */ /* 0x000fe400078e00ff */
[----:B------:R-:W-:Y:S02]  /*13cd0*/  IMAD.MOV.U32 R191, RZ, RZ, -0x1 ;  /* 0xffffffffffbf7424 */ /* 0x000fe400078e00ff */
[----:B------:R-:W-:Y:S05]  /*13ce0*/  CALL.REL.NOINC `($__internal_40_$__cuda_sm70_shflsync_bfly_p) ;  /* 0x0000008000007944 */ /* 0x000fea0003c00000 */
[----:B-1----:R-:W-:Y:S01]  /*13cf0*/  FADD.FTZ R178, R142, R189 ;  /* 0x000000bd8eb27221 */ /* 0x002fe20000010000 */
[----:B------:R-:W-:Y:S01]  /*13d00*/  MOV R140, 0x13d60 ;  /* 0x00013d60008c7802 */ /* 0x000fe20000000f00 */
[----:B------:R-:W-:Y:S02]  /*13d10*/  IMAD.MOV.U32 R189, RZ, RZ, 0x10 ;  /* 0x00000010ffbd7424 */ /* 0x000fe400078e00ff */
[----:B0-----:R-:W-:-:S02]  /*13d20*/  IMAD.MOV.U32 R188, RZ, RZ, 0x1f ;  /* 0x0000001fffbc7424 */ /* 0x001fc400078e00ff */
[----:B------:R-:W-:Y:S02]  /*13d30*/  IMAD.MOV.U32 R191, RZ, RZ, -0x1 ;  /* 0xffffffffffbf7424 */ /* 0x000fe400078e00ff */
[----:B------:R-:W-:Y:S02]  /*13d40*/  IMAD.MOV.U32 R142, RZ, RZ, R178 ;  /* 0x000000ffff8e7224 */ /* 0x000fe400078e00b2 */
[----:B------:R-:W-:Y:S05]  /*13d50*/  CALL.REL.NOINC `($__internal_40_$__cuda_sm70_shflsync_bfly_p) ;  /* 0x0000001000007944 */ /* 0x000fea0003c00000 */
[----:B01----:R-:W-:Y:S05]  /*13d60*/  BRA `(.L_x_10613) ;  /* 0xffffe71000007947 */ /* 0x003fea000383ffff */
        .weak           $__internal_40_$__cuda_sm70_shflsync_bfly_p
        .type           $__internal_40_$__cuda_sm70_shflsync_bfly_p,@function
        .size           $__internal_40_$__cuda_sm70_shflsync_bfly_p,(.L_x_43100 - $__internal_40_$__cuda_sm70_shflsync_bfly_p)
$__internal_40_$__cuda_sm70_shflsync_bfly_p:
[----:B------:R-:W-:Y:S01]  /*13d70*/  IMAD.MOV.U32 R141, RZ, RZ, 0x0 ;  /* 0x00000000ff8d7424 */ /* 0x000fe200078e00ff */
[----:B------:R-:W-:Y:S04]  /*13d80*/  WARPSYNC R191 ;  /* 0x000000bf00007348 */ /* 0x000fe80003800000 */
[----:B------:R0:W1:Y:S01]  /*13d90*/  SHFL.BFLY PT, R189, R142, R189, R188 ;  /* 0x0c0000bd8ebd7389 */ /* 0x00006200000e00bc */
[----:B------:R-:W-:Y:S05]  /*13da0*/  RET.REL.NODEC R140 `(_ZN10layer_norm13ln_fwd_kernelINS_13Kernel_traitsIf13__nv_bfloat16S2_S2_fjLj1536ELj1ELj4ELj1ELj16ENS_18Kernel_traits_baseILj1536EfS2_S2_S2_fjLj128EEEEELb1ELb0ELb0ELb0EEEvNS_9FwdParamsE) ;  /* 0xfffec2508c007950 */ /* 0x000fea0003c3ffff */
.L_x_10614:
        /* <DEDUP_REMOVED lines=13> */
.L_x_43100:


//--------------------- .text._ZN10layer_norm13ln_fwd_kernelINS_13Kernel_traitsIf13__nv_bfloat16S2_S2_fjLj1536ELj1ELj4ELj1ELj16ENS_18Kernel_traits_baseILj1536EfS2_S2_S2_fjLj128EEEEELb1ELb0ELb0ELb1EEEvNS_9FwdParamsE --------------------------
	.section	.text._ZN10layer_norm13ln_fwd_kernelINS_13Kernel_traitsIf13__nv_bfloat16S2_S2_fjLj1536ELj1ELj4ELj1ELj16ENS_18Kernel_traits_baseILj1536EfS2_S2_S2_fjLj128EEEEELb1ELb0ELb0ELb1EEEvNS_9FwdParamsE,"ax",@progbits
	.sectioninfo	@"SHI_REGISTERS=219"
	.align	128
        .global         _ZN10layer_norm13ln_fwd_kernelINS_13Kernel_traitsIf13__nv_bfloat16S2_S2_fjLj1536ELj1ELj4ELj1ELj16ENS_18Kernel_traits_baseILj1536EfS2_S2_S2_fjLj128EEEEELb1ELb0ELb0ELb1EEEvNS_9FwdParamsE
        .type           _ZN10layer_norm13ln_fwd_kernelINS_13Kernel_traitsIf13__nv_bfloat16S2_S2_fjLj1536ELj1ELj4ELj1ELj16ENS_18Kernel_traits_baseILj1536EfS2_S2_S2_fjLj128EEEEELb1ELb0ELb0ELb1EEEvNS_9FwdParamsE,@function
        .size           _ZN10layer_norm13ln_fwd_kernelINS_13Kernel_traitsIf13__nv_bfloat16S2_S2_fjLj1536ELj1ELj4ELj1ELj16ENS_18Kernel_traits_baseILj1536EfS2_S2_S2_fjLj128EEEEELb1ELb0ELb0ELb1EEEvNS_9FwdParamsE,(.L_x_43101 - _ZN10layer_norm13ln_fwd_kernelINS_13Kernel_traitsIf13__nv_bfloat16S2_S2_fjLj1536ELj1ELj4ELj1ELj16ENS_18Kernel_traits_baseILj1536EfS2_S2_S2_fjLj128EEEEELb1ELb0ELb0ELb1EEEvNS_9FwdParamsE)
        .other          _ZN10layer_norm13ln_fwd_kernelINS_13Kernel_traitsIf13__nv_bfloat16S2_S2_fjLj1536ELj1ELj4ELj1ELj16ENS_18Kernel_traits_baseILj1536EfS2_S2_S2_fjLj128EEEEELb1ELb0ELb0ELb1EEEvNS_9FwdParamsE,@"STO_CUDA_ENTRY STV_DEFAULT"
_ZN10layer_norm13ln_fwd_kernelINS_13Kernel_traitsIf13__nv_bfloat16S2_S2_fjLj1536ELj1ELj4ELj1ELj16ENS_18Kernel_traits_baseILj1536EfS2_S2_S2_fjLj128EEEEELb1ELb0ELb0ELb1EEEvNS_9FwdParamsE:
.text._ZN10layer_norm13ln_fwd_kernelINS_13Kernel_traitsIf13__nv_bfloat16S2_S2_fjLj1536ELj1ELj4ELj1ELj16ENS_18Kernel_traits_baseILj1536EfS2_S2_S2_fjLj128EEEEELb1ELb0ELb0ELb1EEEvNS_9FwdParamsE:
[----:B------:R-:W-:Y:S02]  /*0000*/  IMAD.MOV.U32 R1, RZ, RZ, c[0x0][0x28] ;  /* 0x00000a00ff017624 */ /* 0x000fe400078e00ff */
[----:B------:R-:W-:Y:S01]  /*0010*/  ULDC.U8 UR4, c[0x0][0x244] ;  /* 0x0000910000047ab9 */ /* 0x000fe20000000000 */
[----:B------:R-:W-:Y:S01]  /*0020*/  MOV R166, c[0x0][0x238] ;  /* 0x00008e0000a67a02 */ /* 0x000fe20000000f00 */
[----:B------:R-:W-:Y:S01]  /*0030*/  ULDC.64 UR6, c[0x0][0x118] ;  /* 0x0000460000067ab9 */ /* 0x000fe20000000a00 */
[----:B------:R-:W-:Y:S01]  /*0040*/  ISETP.NE.AND P0, PT, RZ, UR4, PT ;  /* 0x00000004ff007c0c */ /* 0x000fe2000bf05270 */
[----:B------:R-:W-:Y:S02]  /*0050*/  ULDC.64 UR4, c[0x0][0x230] ;  /* 0x00008c0000047ab9 */ /* 0x000fe40000000a00 */
[----:B------:R-:W-:Y:S02]  /*0060*/  IMAD.U32 R2, RZ, RZ, UR4 ;  /* 0x00000004ff027e24 */ /* 0x000fe4000f8e00ff */
[----:B------:R-:W-:Y:S02]  /*0070*/  IMAD.U32 R3, RZ, RZ, UR5 ;  /* 0x00000005ff037e24 */ /* 0x000fe4000f8e00ff */
[----:B------:R-:W-:-:S06]  /*0080*/  IMAD.MOV.U32 R167, RZ, RZ, c[0x0][0x23c] ;  /* 0x00008f00ffa77624 */ /* 0x000fcc00078e00ff */
[----:B------:R-:W2:Y:S01]  /*0090*/  @P0 LDG.E.64 R2, [R2.64] ;  /* 0x0000000602020981 */ /* 0x000ea2000c1e1b00 */
[----:B------:R-:W-:Y:S02]  /*00a0*/  @P0 IMAD.MOV.U32 R8, RZ, RZ, R166 ;  /* 0x000000ffff080224 */ /* 0x000fe400078e00a6 */
[----:B------:R-:W-:-:S05]  /*00b0*/  @P0 IMAD.MOV.U32 R9, RZ, RZ, R167 ;  /* 0x000000ffff090224 */ /* 0x000fca00078e00a7 */
[----:B------:R-:W3:Y:S01]  /*00c0*/  @P0 LDG.E.64 R4, [R8.64] ;  /* 0x0000000608040981 */ /* 0x000ee2000c1e1b00 */
[----:B------:R-:W-:Y:S01]  /*00d0*/  CS2R R100, SRZ ;  /* 0x0000000000647805 */ /* 0x000fe2000001ff00 */
[----:B------:R-:W-:Y:S01]  /*00e0*/  CS2R R102, SRZ ;  /* 0x0000000000667805 */ /* 0x000fe2000001ff00 */
[----:B------:R-:W-:Y:S01]  /*00f0*/  CS2R R96, SRZ ;  /* 0x0000000000607805 */ /* 0x000fe2000001ff00 */
[----:B------:R-:W0:Y:S01]  /*0100*/  S2R R10, SR_TID.X ;  /* 0x00000000000a7919 */ /* 0x000e220000002100 */
[----:B------:R-:W-:Y:S01]  /*0110*/  CS2R R98, SRZ ;  /* 0x0000000000627805 */ /* 0x000fe2000001ff00 */
[----:B------:R-:W-:Y:S01]  /*0120*/  CS2R R92, SRZ ;  /* 0x00000000005c7805 */ /* 0x000fe2000001ff00 */
[----:B------:R-:W-:Y:S01]  /*0130*/  CS2R R94, SRZ ;  /* 0x00000000005e7805 */ /* 0x000fe2000001ff00 */
[----:B------:R-:W0:Y:S01]  /*0140*/  S2R R11, SR_CTAID.X ;  /* 0x00000000000b7919 */ /* 0x000e220000002500 */
        /* <DEDUP_REMOVED lines=18> */
[----:B0-----:R-:W-:-:S04]  /*0270*/  IMAD R112, R11, c[0x0][0x0], R10 ;  /* 0x000000000b707a24 */ /* 0x001fc800078e020a */
[----:B------:R-:W-:Y:S01]  /*0280*/  IMAD.WIDE.U32 R6, R112, -0x326172a9, RZ ;  /* 0xcd9e8d5770067825 */ /* 0x000fe200078e00ff */
[----:B--2---:R-:W0:Y:S08]  /*0290*/  @P0 R2UR UR4, R2 ;  /* 0x00000000020403c2 */ /* 0x004e3000000e0000 */
[----:B------:R1:W2:Y:S01]  /*02a0*/  @P0 R2UR UR5, R3 ;  /* 0x00000000030503c2 */ /* 0x0002a200000e0000 */
[----:B---3--:R-:W-:-:S04]  /*02b0*/  @P0 IADD3 R166, P1, R4, c[0x0][0x240], RZ ;  /* 0x0000900004a60a10 */ /* 0x008fc80007f3e0ff */
[----:B------:R-:W-:Y:S02]  /*02c0*/  @P0 IADD3.X R167, RZ, R5, RZ, P1, !PT ;  /* 0x00000005ffa70210 */ /* 0x000fe40000ffe4ff */
[----:B------:R-:W-:Y:S02]  /*02d0*/  ISETP.NE.U32.AND P0, PT, RZ, c[0x0][0x218], PT ;  /* 0x00008600ff007a0c */ /* 0x000fe40003f05070 */
[--C-:B------:R-:W-:Y:S02]  /*02e0*/  SHF.R.U64 R113, R166, 0x2, R167.reuse ;  /* 0x00000002a6717819 */ /* 0x100fe400000012a7 */
[----:B------:R-:W-:Y:S02]  /*02f0*/  SHF.R.U32.HI R114, RZ, 0x2, R167 ;  /* 0x00000002ff727819 */ /* 0x000fe400000116a7 */
[----:B------:R-:W-:Y:S01]  /*0300*/  ISETP.NE.AND.EX P0, PT, RZ, c[0x0][0x21c], PT, P0 ;  /* 0x00008700ff007a0c */ /* 0x000fe20003f05300 */
[----:B------:R-:W-:Y:S01]  /*0310*/  IMAD.WIDE.U32 R4, R113, -0x2daee0ad, RZ ;  /* 0xd2511f5371047825 */ /* 0x000fe200078e00ff */
[----:B0-----:R-:W-:Y:S01]  /*0320*/  LOP3.LUT R0, R7, UR4, R114, 0x96, !PT ;  /* 0x0000000407007c12 */ /* 0x001fe2000f8e9672 */
[----:B------:R-:W-:-:S02]  /*0330*/  UIADD3 UR9, UR4, -0x61c88647, URZ ;  /* 0x9e3779b904097890 */ /* 0x000fc4000fffe03f */
[----:B------:R-:W-:Y:S02]  /*0340*/  UIADD3 UR11, UR4, 0x3c6ef372, URZ ;  /* 0x3c6ef372040b7890 */ /* 0x000fe4000fffe03f */
[----:B-1----:R-:W-:Y:S01]  /*0350*/  IMAD.WIDE.U32 R2, R0, -0x2daee0ad, RZ ;  /* 0xd2511f5300027825 */ /* 0x002fe200078e00ff */
[----:B------:R-:W-:Y:S01]  /*0360*/  UIADD3 UR13, UR4, -0x255992d5, URZ ;  /* 0xdaa66d2b040d7890 */ /* 0x000fe2000fffe03f */
[----:B------:R-:W-:Y:S01]  /*0370*/  SHF.R.U32.HI R0, RZ, 0x5, R10 ;  /* 0x00000005ff007819 */ /* 0x000fe2000001160a */
[----:B--2---:R-:W-:Y:S01]  /*0380*/  UIADD3 UR10, UR5, -0x4498517b, URZ ;  /* 0xbb67ae85050a7890 */ /* 0x004fe2000fffe03f */
[----:B------:R-:W-:Y:S01]  /*0390*/  LOP3.LUT R8, R5, UR5, RZ, 0x3c, !PT ;  /* 0x0000000505087c12 */ /* 0x000fe2000f8e3cff */
[----:B------:R-:W-:Y:S02]  /*03a0*/  UIADD3 UR12, UR5, 0x76cf5d0a, URZ ;  /* 0x76cf5d0a050c7890 */ /* 0x000fe4000fffe03f */
[----:B------:R-:W-:Y:S01]  /*03b0*/  UIADD3 UR14, UR5, 0x32370b8f, URZ ;  /* 0x32370b8f050e7890 */ /* 0x000fe2000fffe03f */
[----:B------:R-:W-:Y:S01]  /*03c0*/  IMAD R0, R11, 0x4, R0 ;  /* 0x000000040b007824 */ /* 0x000fe200078e0200 */
[----:B------:R-:W-:Y:S01]  /*03d0*/  LOP3.LUT R7, R3, UR10, R4, 0x96, !PT ;  /* 0x0000000a03077c12 */ /* 0x000fe2000f8e9604 */
[----:B------:R-:W-:Y:S01]  /*03e0*/  IMAD.WIDE.U32 R8, R8, -0x326172a9, RZ ;  /* 0xcd9e8d5708087825 */ /* 0x000fe200078e00ff */
[----:B------:R-:W-:-:S02]  /*03f0*/  UIADD3 UR15, UR4, 0x78dde6e4, URZ ;  /* 0x78dde6e4040f7890 */ /* 0x000fc4000fffe03f */
[----:B------:R-:W-:Y:S02]  /*0400*/  UIADD3 UR16, UR5, -0x126145ec, URZ ;  /* 0xed9eba1405107890 */ /* 0x000fe4000fffe03f */
[----:B------:R-:W-:Y:S01]  /*0410*/  LOP3.LUT R4, R9, UR9, R6, 0x96, !PT ;  /* 0x0000000909047c12 */ /* 0x000fe2000f8e9606 */
[----:B------:R-:W-:Y:S01]  /*0420*/  IMAD.WIDE.U32 R6, R7, -0x326172a9, RZ ;  /* 0xcd9e8d5707067825 */ /* 0x000fe200078e00ff */
[----:B------:R-:W-:Y:S02]  /*0430*/  UIADD3 UR18, UR5, -0x56f99767, URZ ;  /* 0xa906689905127890 */ /* 0x000fe4000fffe03f */
[----:B------:R-:W-:Y:S01]  /*0440*/  UIADD3 UR17, UR4, 0x1715609d, URZ ;  /* 0x1715609d04117890 */ /* 0x000fe2000fffe03f */
[----:B------:R-:W-:Y:S01]  /*0450*/  IMAD.WIDE.U32 R4, R4, -0x2daee0ad, RZ ;  /* 0xd2511f5304047825 */ /* 0x000fe200078e00ff */
[----:B------:R-:W-:Y:S01]  /*0460*/  LOP3.LUT R3, R7, UR11, R8, 0x96, !PT ;  /* 0x0000000b07037c12 */ /* 0x000fe2000f8e9608 */
[----:B------:R-:W-:Y:S02]  /*0470*/  UIADD3 UR19, UR4, -0x4ab325aa, URZ ;  /* 0xb54cda5604137890 */ /* 0x000fe4000fffe03f */
[----:B------:R-:W-:Y:S01]  /*0480*/  UIADD3 UR20, UR5, 0x646e171e, URZ ;  /* 0x646e171e05147890 */ /* 0x000fe2000fffe03f */
[----:B------:R-:W-:Y:S01]  /*0490*/  LOP3.LUT R8, R5, UR12, R2, 0x96, !PT ;  /* 0x0000000c05087c12 */ /* 0x000fe2000f8e9602 */
[----:B------:R-:W-:Y:S01]  /*04a0*/  IMAD.WIDE.U32 R2, R3, -0x2daee0ad, RZ ;  /* 0xd2511f5303027825 */ /* 0x000fe200078e00ff */
[----:B------:R-:W-:-:S02]  /*04b0*/  UIADD3 UR21, UR4, 0x5384540f, URZ ;  /* 0x5384540f04157890 */ /* 0x000fc4000fffe03f */
[----:B------:R-:W-:Y:S01]  /*04c0*/  UIADD3 UR22, UR5, 0x1fd5c5a3, URZ ;  /* 0x1fd5c5a305167890 */ /* 0x000fe2000fffe03f */
[----:B------:R-:W-:Y:S01]  /*04d0*/  IMAD.WIDE.U32 R8, R8, -0x326172a9, RZ ;  /* 0xcd9e8d5708087825 */ /* 0x000fe200078e00ff */
[----:B------:R-:W-:Y:S01]  /*04e0*/  LOP3.LUT R7, R3, UR14, R4, 0x96, !PT ;  /* 0x0000000e03077c12 */ /* 0x000fe2000f8e9604 */
[----:B------:R-:W-:Y:S02]  /*04f0*/  UIADD3 UR24, UR5, -0x24c28bd8, URZ ;  /* 0xdb3d742805187890 */ /* 0x000fe4000fffe03f */
[----:B------:R-:W-:Y:S01]  /*0500*/  UIADD3 UR23, UR4, -0xe443238, URZ ;  /* 0xf1bbcdc804177890 */ /* 0x000fe2000fffe03f */
        /* <DEDUP_REMOVED lines=17> */
[----:B------:R-:W-:-:S04]  /*0620*/  IMAD.HI.U32 R5, R7, -0x326172a9, RZ ;  /* 0xcd9e8d5707057827 */ /* 0x000fc800078e00ff */
[----:B------:R-:W-:Y:S01]  /*0630*/  IMAD.HI.U32 R3, R6, -0x2daee0ad, RZ ;  /* 0xd2511f5306037827 */ /* 0x000fe200078e00ff */
[----:B------:R-:W-:-:S04]  /*0640*/  LOP3.LUT R118, R5, UR23, R8, 0x96, !PT ;  /* 0x0000001705767c12 */ /* 0x000fc8000f8e9608 */
[----:B------:R-:W-:Y:S01]  /*0650*/  LOP3.LUT R116, R3, UR24, R2, 0x96, !PT ;  /* 0x0000001803747c12 */ /* 0x000fe2000f8e9602 */
[----:B------:R-:W-:-:S05]  /*0660*/  IMAD.SHL.U32 R2, R10, 0x20, RZ ;  /* 0x000000200a027824 */ /* 0x000fca00078e00ff */
[----:B------:R-:W-:-:S04]  /*0670*/  LOP3.LUT R4, R2, 0x3e0, RZ, 0xc0, !PT ;  /* 0x000003e002047812 */ /* 0x000fc800078ec0ff */
[C---:B------:R-:W-:Y:S02]  /*0680*/  IADD3 R2, P1, R4.reuse, c[0x0][0x218], RZ ;  /* 0x0000860004027a10 */ /* 0x040fe40007f3e0ff */
[----:B------:R-:W-:-:S03]  /*0690*/  IADD3 R4, P2, R4, c[0x0][0x1b0], RZ ;  /* 0x00006c0004047a10 */ /* 0x000fc60007f5e0ff */
[----:B------:R-:W-:Y:S01]  /*06a0*/  IMAD.X R3, RZ, RZ, c[0x0][0x21c], P1 ;  /* 0x00008700ff037624 */ /* 0x000fe200008e06ff */
[----:B------:R-:W-:Y:S02]  /*06b0*/  ISETP.GE.AND P1, PT, R0, c[0x0][0x164], PT ;  /* 0x0000590000007a0c */ /* 0x000fe40003f26270 */
[----:B------:R-:W-:Y:S02]  /*06c0*/  IADD3.X R5, RZ, c[0x0][0x1b4], RZ, P2, !PT ;  /* 0x00006d00ff057a10 */ /* 0x000fe400017fe4ff */
        /* <DEDUP_REMOVED lines=25> */
[----:B------:R-:W-:Y:S01]  /*0860*/  UIADD3 UR25, UR4, -0x700cb87f, URZ ;  /* 0x8ff3478104197890 */ /* 0x000fe2000fffe03f */
[----:B0-----:R-:W-:Y:S01]  /*0870*/  IMAD R3, R6, -0x2daee0ad, RZ ;  /* 0xd2511f5306037824 */ /* 0x001fe200078e02ff */
[----:B------:R-:W-:Y:S01]  /*0880*/  UIADD3 UR26, UR5, -0x695add53, URZ ;  /* 0x96a522ad051a7890 */ /* 0x000fe2000fffe03f */
[----:B------:R-:W-:Y:S01]  /*0890*/  IMAD R2, R7, -0x326172a9, RZ ;  /* 0xcd9e8d5707027824 */ /* 0x000fe200078e02ff */
[----:B------:R-:W-:Y:S01]  /*08a0*/  BSSY B0, `(.L_x_10615) ;  /* 0x000125d000007945 */ /* 0x000fe20003800000 */
[----:B------:R-:W-:Y:S01]  /*08b0*/  IMAD.HI.U32 R7, R116, -0x326172a9, RZ ;  /* 0xcd9e8d5774077827 */ /* 0x000fe200078e00ff */
[----:B------:R-:W-:Y:S01]  /*08c0*/  LOP3.LUT R166, R166, 0x3, RZ, 0xc0, !PT ;  /* 0x00000003a6a67812 */ /* 0x000fe200078ec0ff */
[----:B------:R-:W-:-:S02]  /*08d0*/  ULDC.U8 UR8, c[0x0][0x1f0] ;  /* 0x00007c0000087ab9 */ /* 0x000fc40000000000 */
[----:B------:R-:W-:Y:S01]  /*08e0*/  IMAD.HI.U32 R6, R118, -0x2daee0ad, RZ ;  /* 0xd2511f5376067827 */ /* 0x000fe200078e00ff */
[----:B------:R-:W-:-:S03]  /*08f0*/  LOP3.LUT R2, R7, UR25, R2, 0x96, !PT ;  /* 0x0000001907027c12 */ /* 0x000fc6000f8e9602 */
[----:B------:R-:W-:Y:S01]  /*0900*/  IMAD R116, R116, -0x326172a9, RZ ;  /* 0xcd9e8d5774747824 */ /* 0x000fe200078e02ff */
[----:B------:R-:W-:Y:S01]  /*0910*/  LOP3.LUT R3, R6, UR26, R3, 0x96, !PT ;  /* 0x0000001a06037c12 */ /* 0x000fe2000f8e9603 */
[----:B------:R-:W-:Y:S02]  /*0920*/  IMAD R118, R118, -0x2daee0ad, RZ ;  /* 0xd2511f5376767824 */ /* 0x000fe400078e02ff */
[----:B-1----:R-:W-:Y:S02]  /*0930*/  IMAD.MOV.U32 R115, RZ, RZ, RZ ;  /* 0x000000ffff737224 */ /* 0x002fe400078e00ff */
.L_x_10955:
[----:B------:R-:W0:Y:S01]  /*0940*/  S2R R119, SR_TID.X ;  /* 0x0000000000777919 */ /* 0x000e220000002100 */
[----:B------:R-:W-:Y:S01]  /*0950*/  ISETP.NE.U32.AND P1, PT, RZ, c[0x0][0x1c0], PT ;  /* 0x00007000ff007a0c */ /* 0x000fe20003f25070 */
[----:B------:R-:W-:Y:S01]  /*0960*/  IMAD R104, R0, c[0x0][0x168], RZ ;  /* 0x00005a0000687a24 */ /* 0x000fe200078e02ff */
[----:B------:R-:W-:Y:S01]  /*0970*/  ISETP.NE.U32.AND P0, PT, RZ, c[0x0][0x180], PT ;  /* 0x00006000ff007a0c */ /* 0x000fe20003f05070 */
[----:B------:R-:W-:Y:S01]  /*0980*/  IMAD.MOV.U32 R122, RZ, RZ, 0x10 ;  /* 0x00000010ff7a7424 */ /* 0x000fe200078e00ff */
        /* <DEDUP_REMOVED lines=27> */
.L_x_10617:
[----:B0-----:R-:W-:Y:S02]  /*0b40*/  MOV R123, R116 ;  /* 0x00000074007b7202 */ /* 0x001fe40000000f00 */
.L_x_10618:
[----:B------:R-:W-:Y:S05]  /*0b50*/  BSYNC B1 ;  /* 0x0000000000017941 */ /* 0x000fea0003800000 */
.L_x_10616:
        /* <DEDUP_REMOVED lines=16> */
.L_x_10622:
[----:B------:R-:W-:Y:S05]  /*0c60*/  BSYNC B2 ;  /* 0x0000000000027941 */ /* 0x000fea0003800000 */
.L_x_10621:
        /* <DEDUP_REMOVED lines=44> */
.L_x_10620:
[----:B------:R-:W-:Y:S05]  /*0f30*/  BSYNC B1 ;  /* 0x0000000000017941 */ /* 0x000fea0003800000 */
.L_x_10619:
[----:B------:R-:W0:Y:S01]  /*0f40*/  I2F.U32 R108, R123 ;  /* 0x0000007b006c7306 */ /* 0x000e220000201000 */
[----:B------:R-:W-:Y:S01]  /*0f50*/  IMAD.MOV.U32 R131, RZ, RZ, 0x2f800000 ;  /* 0x2f800000ff837424 */ /* 0x000fe200078e00ff */
[----:B-----5:R-:W-:Y:S01]  /*0f60*/  PRMT R110, RZ, 0x5410, R104 ;  /* 0x00005410ff6e7816 */ /* 0x020fe20000000068 */
[----:B------:R-:W-:Y:S01]  /*0f70*/  BSSY B1, `(.L_x_10623) ;  /* 0x0000016000017945 */ /* 0x000fe20003800000 */
[----:B------:R-:W-:-:S02]  /*0f80*/  ISETP.NE.AND P1, PT, R121, 0x1, PT ;  /* 0x000000017900780c */ /* 0x000fc40003f25270 */
[----:B------:R-:W-:Y:S01]  /*0f90*/  @P0 PRMT R109, RZ, 0x5410, R4 ;  /* 0x00005410ff6d0816 */ /* 0x000fe20000000004 */
[----:B------:R-:W-:Y:S01]  /*0fa0*/  FMUL.FTZ R110, R110, R129 ;  /* 0x000000816e6e7220 */ /* 0x000fe20000410000 */
[----:B------:R-:W-:-:S03]  /*0fb0*/  LOP3.LUT R169, R169, 0xfffffffb, RZ, 0xc0, !PT ;  /* 0xfffffffba9a97812 */ /* 0x000fc600078ec0ff */
[----:B------:R-:W-:Y:S02]  /*0fc0*/  FMUL.FTZ R110, R110, c[0x0][0x1e8] ;  /* 0x00007a006e6e7a20 */ /* 0x000fe40000410000 */
[----:B0-----:R-:W-:-:S05]  /*0fd0*/  FFMA.FTZ R108, R108, R131, 1.1641532182693481445e-10 ;  /* 0x2f0000006c6c7423 */ /* 0x001fca0000010083 */
[----:B------:R-:W-:Y:S02]  /*0fe0*/  FSETP.GTU.FTZ.AND P2, PT, R108, c[0x0][0x1e4], PT ;  /* 0x000079006c007a0b */ /* 0x000fe40003f5c000 */
[----:B------:R-:W-:Y:S02]  /*0ff0*/  IADD3 R108, R121, 0x1, RZ ;  /* 0x00000001796c7810 */ /* 0x000fe40007ffe0ff */
[----:B------:R-:W-:-:S05]  /*1000*/  FSEL R120, R110, RZ, !P2 ;  /* 0x000000ff6e787208 */ /* 0x000fca0005000000 */
[----:B------:R-:W-:-:S04]  /*1010*/  @P0 FADD.FTZ R120, R120, R109 ;  /* 0x0000006d78780221 */ /* 0x000fc80000010000 */
[----:B------:R-:W-:Y:S01]  /*1020*/  @P2 LOP3.LUT R169, R169, 0x4, RZ, 0xfc, !PT ;  /* 0x00000004a9a92812 */ /* 0x000fe200078efcff */
        /* <DEDUP_REMOVED lines=9> */
.L_x_10624:
[----:B------:R-:W-:Y:S02]  /*10c0*/  IMAD.MOV.U32 R123, RZ, RZ, R116 ;  /* 0x000000ffff7b7224 */ /* 0x000fe400078e0074 */
.L_x_10625:
[----:B------:R-:W-:Y:S05]  /*10d0*/  BSYNC B1 ;  /* 0x0000000000017941 */ /* 0x000fea0003800000 */
.L_x_10623:
        /* <DEDUP_REMOVED lines=16> */
.L_x_10629:
[----:B------:R-:W-:Y:S05]  /*11e0*/  BSYNC B2 ;  /* 0x0000000000027941 */ /* 0x000fea0003800000 */
.L_x_10628:
        /* <DEDUP_REMOVED lines=44> */
.L_x_10627:
[----:B------:R-:W-:Y:S05]  /*14b0*/  BSYNC B1 ;  /* 0x0000000000017941 */ /* 0x000fea0003800000 */
.L_x_10626:
[----:B------:R-:W0:Y:S01]  /*14c0*/  I2F.U32 R110, R123 ;  /* 0x0000007b006e7306 */ /* 0x000e220000201000 */
[----:B------:R-:W-:Y:S01]  /*14d0*/  PRMT R104, RZ, 0x7610, R104 ;  /* 0x00007610ff687816 */ /* 0x000fe20000000068 */
[----:B------:R-:W-:Y:S01]  /*14e0*/  BSSY B1, `(.L_x_10630) ;  /* 0x0000016000017945 */ /* 0x000fe20003800000 */
[----:B------:R-:W-:Y:S02]  /*14f0*/  ISETP.NE.AND P1, PT, R108, 0x1, PT ;  /* 0x000000016c00780c */ /* 0x000fe40003f25270 */
[----:B------:R-:W-:Y:S01]  /*1500*/  LOP3.LUT R169, R169, 0xfffffffd, RZ, 0xc0, !PT ;  /* 0xfffffffda9a97812 */ /* 0x000fe200078ec0ff */
[----:B------:R-:W-:Y:S01]  /*1510*/  FMUL.FTZ R104, R104, R129 ;  /* 0x0000008168687220 */ /* 0x000fe20000410000 */
[----:B------:R-:W-:-:S03]  /*1520*/  IADD3 R109, R108, 0x1, RZ ;  /* 0x000000016c6d7810 */ /* 0x000fc60007ffe0ff */
[----:B------:R-:W-:Y:S02]  /*1530*/  FMUL.FTZ R104, R104, c[0x0][0x1e8] ;  /* 0x00007a0068687a20 */ /* 0x000fe40000410000 */
[----:B0-----:R-:W-:-:S05]  /*1540*/  FFMA.FTZ R110, R110, R131, 1.1641532182693481445e-10 ;  /* 0x2f0000006e6e7423 */ /* 0x001fca0000010083 */
[----:B------:R-:W-:-:S04]  /*1550*/  FSETP.GTU.FTZ.AND P2, PT, R110, c[0x0][0x1e4], PT ;  /* 0x000079006e007a0b */ /* 0x000fc80003f5c000 */
[----:B------:R-:W-:Y:S02]  /*1560*/  FSEL R121, R104, RZ, !P2 ;  /* 0x000000ff68797208 */ /* 0x000fe40005000000 */
[----:B------:R-:W-:-:S05]  /*1570*/  @P0 PRMT R104, RZ, 0x7610, R4 ;  /* 0x00007610ff680816 */ /* 0x000fca0000000004 */
[----:B------:R-:W-:Y:S02]  /*1580*/  @P0 FADD.FTZ R121, R121, R104 ;  /* 0x0000006879790221 */ /* 0x000fe40000010000 */
[----:B------:R-:W-:Y:S01]  /*1590*/  @P2 LOP3.LUT R169, R169, 0x2, RZ, 0xfc, !PT ;  /* 0x00000002a9a92812 */ /* 0x000fe200078efcff */
        /* <DEDUP_REMOVED lines=9> */
.L_x_10631:
[----:B------:R-:W-:Y:S02]  /*1630*/  IMAD.MOV.U32 R104, RZ, RZ, R116 ;  /* 0x000000ffff687224 */ /* 0x000fe400078e0074 */
.L_x_10632:
[----:B------:R-:W-:Y:S05]  /*1640*/  BSYNC B1 ;  /* 0x0000000000017941 */ /* 0x000fea0003800000 */
.L_x_10630:
        /* <DEDUP_REMOVED lines=16> */
.L_x_10636:
[----:B------:R-:W-:Y:S05]  /*1750*/  BSYNC B2 ;  /* 0x0000000000027941 */ /* 0x000fea0003800000 */
.L_x_10635:
        /* <DEDUP_REMOVED lines=44> */
.L_x_10634:
[----:B------:R-:W-:Y:S05]  /*1a20*/  BSYNC B1 ;  /* 0x0000000000017941 */ /* 0x000fea0003800000 */
.L_x_10633:
        /* <DEDUP_REMOVED lines=21> */
.L_x_10638:
[----:B------:R-:W-:Y:S02]  /*1b80*/  IMAD.MOV.U32 R104, RZ, RZ, R116 ;  /* 0x000000ffff687224 */ /* 0x000fe400078e0074 */
.L_x_10639:
[----:B------:R-:W-:Y:S05]  /*1b90*/  BSYNC B1 ;  /* 0x0000000000017941 */ /* 0x000fea0003800000 */
.L_x_10637:
        /* <DEDUP_REMOVED lines=16> */
.L_x_10643:
[----:B------:R-:W-:Y:S05]  /*1ca0*/  BSYNC B2 ;  /* 0x0000000000027941 */ /* 0x000fea0003800000 */
.L_x_10642:
        /* <DEDUP_REMOVED lines=44> */
.L_x_10641:
[----:B------:R-:W-:Y:S05]  /*1f70*/  BSYNC B1 ;  /* 0x0000000000017941 */ /* 0x000fea0003800000 */
.L_x_10640:
        /* <DEDUP_REMOVED lines=21> */
.L_x_10645:
[----:B------:R-:W-:Y:S02]  /*20d0*/  IMAD.MOV.U32 R128, RZ, RZ, R116 ;  /* 0x000000ffff807224 */ /* 0x000fe400078e0074 */
.L_x_10646:
[----:B------:R-:W-:Y:S05]  /*20e0*/  BSYNC B1 ;  /* 0x0000000000017941 */ /* 0x000fea0003800000 */
.L_x_10644:
        /* <DEDUP_REMOVED lines=16> */
.L_x_10650:
[----:B------:R-:W-:Y:S05]  /*21f0*/  BSYNC B2 ;  /* 0x0000000000027941 */ /* 0x000fea0003800000 */
.L_x_10649:
        /* <DEDUP_REMOVED lines=42> */
[----:B------:R-:W-:Y:S01]  /*24a0*/  LOP3.LUT R3, R105, UR26, R108, 0x96, !PT ;  /* 0x0000001a69037c12 */ /* 0x000fe2000f8e966c */
[----:B------:R-:W-:Y:S02]  /*24b0*/  IMAD.MOV.U32 R118, RZ, RZ, R104 ;  /* 0x000000ffff767224 */ /* 0x000fe400078e0068 */
.L_x_10648:
[----:B------:R-:W-:Y:S05]  /*24c0*/  BSYNC B1 ;  /* 0x0000000000017941 */ /* 0x000fea0003800000 */
.L_x_10647:
        /* <DEDUP_REMOVED lines=21> */
.L_x_10652:
[----:B------:R-:W-:Y:S02]  /*2620*/  IMAD.MOV.U32 R128, RZ, RZ, R116 ;  /* 0x000000ffff807224 */ /* 0x000fe400078e0074 */
.L_x_10653:
[----:B------:R-:W-:Y:S05]  /*2630*/  BSYNC B1 ;  /* 0x0000000000017941 */ /* 0x000fea0003800000 */
.L_x_10651:
        /* <DEDUP_REMOVED lines=16> */
.L_x_10657:
[----:B------:R-:W-:Y:S05]  /*2740*/  BSYNC B2 ;  /* 0x0000000000027941 */ /* 0x000fea0003800000 */
.L_x_10656:
        /* <DEDUP_REMOVED lines=44> */
.L_x_10655:
[----:B------:R-:W-:Y:S05]  /*2a10*/  BSYNC B1 ;  /* 0x0000000000017941 */ /* 0x000fea0003800000 */
.L_x_10654:
        /* <DEDUP_REMOVED lines=21> */
.L_x_10659:
[----:B------:R-:W-:Y:S02]  /*2b70*/  IMAD.MOV.U32 R106, RZ, RZ, R116 ;  /* 0x000000ffff6a7224 */ /* 0x000fe400078e0074 */
.L_x_10660:
[----:B------:R-:W-:Y:S05]  /*2b80*/  BSYNC B1 ;  /* 0x0000000000017941 */ /* 0x000fea0003800000 */
.L_x_10658:
        /* <DEDUP_REMOVED lines=16> */
.L_x_10664:
[----:B------:R-:W-:Y:S05]  /*2c90*/  BSYNC B2 ;  /* 0x0000000000027941 */ /* 0x000fea0003800000 */
.L_x_10663:
        /* <DEDUP_REMOVED lines=44> */
.L_x_10662:
[----:B------:R-:W-:Y:S05]  /*2f60*/  BSYNC B1 ;  /* 0x0000000000017941 */ /* 0x000fea0003800000 */
.L_x_10661:
[----:B------:R-:W0:Y:S01]  /*2f70*/  I2F.U32 R106, R106 ;  /* 0x0000006a006a7306 */ /* 0x000e220000201000 */
[----:B------:R-:W-:Y:S01]  /*2f80*/  PRMT R108, RZ, 0x5410, R107 ;  /* 0x00005410ff6c7816 */ /* 0x000fe2000000006b */
[----:B------:R-:W-:Y:S01]  /*2f90*/  BSSY B1, `(.L_x_10665) ;  /* 0x0000014000017945 */ /* 0x000fe20003800000 */
[C---:B------:R-:W-:Y:S02]  /*2fa0*/  ISETP.NE.AND P6, PT, R104.reuse, 0x1, PT ;  /* 0x000000016800780c */ /* 0x040fe40003fc5270 */
[----:B------:R-:W-:Y:S01]  /*2fb0*/  IADD3 R136, R104, 0x1, RZ ;  /* 0x0000000168887810 */ /* 0x000fe20007ffe0ff */
[----:B------:R-:W-:-:S04]  /*2fc0*/  FMUL.FTZ R108, R108, R129 ;  /* 0x000000816c6c7220 */ /* 0x000fc80000410000 */
[----:B------:R-:W-:Y:S02]  /*2fd0*/  FMUL.FTZ R108, R108, c[0x0][0x1e8] ;  /* 0x00007a006c6c7a20 */ /* 0x000fe40000410000 */
[----:B0-----:R-:W-:Y:S01]  /*2fe0*/  FFMA.FTZ R105, R106, R131, 1.1641532182693481445e-10 ;  /* 0x2f0000006a697423 */ /* 0x001fe20000010083 */
[----:B------:R-:W-:-:S04]  /*2ff0*/  @P0 PRMT R106, RZ, 0x5410, R7 ;  /* 0x00005410ff6a0816 */ /* 0x000fc80000000007 */
        /* <DEDUP_REMOVED lines=12> */
.L_x_10666:
[----:B------:R-:W-:Y:S02]  /*30c0*/  IMAD.MOV.U32 R128, RZ, RZ, R116 ;  /* 0x000000ffff807224 */ /* 0x000fe400078e0074 */
.L_x_10667:
[----:B------:R-:W-:Y:S05]  /*30d0*/  BSYNC B1 ;  /* 0x0000000000017941 */ /* 0x000fea0003800000 */
.L_x_10665:
        /* <DEDUP_REMOVED lines=18> */
.L_x_10671:
[----:B------:R-:W-:Y:S05]  /*3200*/  BSYNC B2 ;  /* 0x0000000000027941 */ /* 0x000fea0003800000 */
.L_x_10670:
        /* <DEDUP_REMOVED lines=44> */
.L_x_10669:
[----:B------:R-:W-:Y:S05]  /*34d0*/  BSYNC B1 ;  /* 0x0000000000017941 */ /* 0x000fea0003800000 */
.L_x_10668:
[----:B------:R-:W0:Y:S01]  /*34e0*/  I2F.U32 R104, R128 ;  /* 0x0000008000687306 */ /* 0x000e220000201000 */
[----:B------:R-:W-:Y:S02]  /*34f0*/  SEL R105, RZ, 0x1, P2 ;  /* 0x00000001ff697807 */ /* 0x000fe40001000000 */
[----:B------:R-:W-:Y:S02]  /*3500*/  PRMT R106, RZ, 0x7610, R107 ;  /* 0x00007610ff6a7816 */ /* 0x000fe4000000006b */
[----:B------:R-:W-:Y:S02]  /*3510*/  LOP3.LUT P2, RZ, R169, 0x2, RZ, 0xc0, !PT ;  /* 0x00000002a9ff7812 */ /* 0x000fe4000784c0ff */
[----:B------:R-:W-:Y:S01]  /*3520*/  SEL R107, RZ, 0x1, P1 ;  /* 0x00000001ff6b7807 */ /* 0x000fe20000800000 */
[----:B------:R-:W-:Y:S01]  /*3530*/  FMUL.FTZ R108, R106, R129 ;  /* 0x000000816a6c7220 */ /* 0x000fe20000410000 */
[----:B------:R-:W-:-:S02]  /*3540*/  SEL R110, RZ, 0x1, P2 ;  /* 0x00000001ff6e7807 */ /* 0x000fc40001000000 */
[----:B------:R-:W-:Y:S01]  /*3550*/  SEL R130, RZ, 0x10000, P5 ;  /* 0x00010000ff827807 */ /* 0x000fe20002800000 */
[----:B------:R-:W-:Y:S01]  /*3560*/  FMUL.FTZ R108, R108, c[0x0][0x1e8] ;  /* 0x00007a006c6c7a20 */ /* 0x000fe20000410000 */
[----:B------:R-:W-:Y:S01]  /*3570*/  SEL R133, RZ, 0x100, P4 ;  /* 0x00000100ff857807 */ /* 0x000fe20002000000 */
[----:B------:R-:W-:Y:S01]  /*3580*/  IMAD.WIDE.U32 R106, R107, 0x10000, RZ ;  /* 0x000100006b6a7825 */ /* 0x000fe200078e00ff */
[----:B------:R-:W-:Y:S02]  /*3590*/  LOP3.LUT P6, RZ, R169, 0x4, RZ, 0xc0, !PT ;  /* 0x00000004a9ff7812 */ /* 0x000fe400078cc0ff */
[----:B------:R-:W-:Y:S01]  /*35a0*/  IADD3 R141, R117, 0x20, RZ ;  /* 0x00000020758d7810 */ /* 0x000fe20007ffe0ff */
[----:B0-----:R-:W-:Y:S01]  /*35b0*/  FFMA.FTZ R104, R104, R131, 1.1641532182693481445e-10 ;  /* 0x2f00000068687423 */ /* 0x001fe20000010083 */
[----:B------:R-:W-:Y:S01]  /*35c0*/  SEL R135, RZ, 0x1, P6 ;  /* 0x00000001ff877807 */ /* 0x000fe20003000000 */
[----:B------:R-:W-:Y:S01]  /*35d0*/  IMAD.WIDE.U32 R110, R110, 0x100, RZ ;  /* 0x000001006e6e7825 */ /* 0x000fe200078e00ff */
[----:B------:R-:W-:-:S02]  /*35e0*/  F2FP.BF16.PACK_AB R146, R126, R125 ;  /* 0x0000007d7e92723e */ /* 0x000fc400000010ff */
[----:B------:R-:W-:Y:S01]  /*35f0*/  FSETP.GTU.FTZ.AND P1, PT, R104, c[0x0][0x1e4], PT ;  /* 0x0000790068007a0b */ /* 0x000fe20003f3c000 */
[----:B------:R-:W-:Y:S01]  /*3600*/  IMAD.WIDE.U32 R104, R105, 0x1000000, RZ ;  /* 0x0100000069687825 */ /* 0x000fe200078e00ff */
[----:B------:R-:W-:Y:S02]  /*3610*/  F2FP.BF16.PACK_AB R145, R124, R123 ;  /* 0x0000007b7c91723e */ /* 0x000fe400000010ff */
[----:B------:R-:W-:Y:S02]  /*3620*/  SEL R109, RZ, 0x1000000, P1 ;  /* 0x01000000ff6d7807 */ /* 0x000fe40000800000 */
[----:B------:R-:W-:Y:S02]  /*3630*/  FSEL R128, R108, RZ, !P1 ;  /* 0x000000ff6c807208 */ /* 0x000fe40004800000 */
[----:B------:R-:W-:Y:S01]  /*3640*/  LOP3.LUT R133, R133, R109, R130, 0xfe, !PT ;  /* 0x0000006d85857212 */ /* 0x000fe200078efe82 */
[----:B------:R-:W-:Y:S01]  /*3650*/  IMAD.MOV.U32 R130, RZ, RZ, 0x8 ;  /* 0x00000008ff827424 */ /* 0x000fe200078e00ff */
[----:B------:R-:W-:-:S02]  /*3660*/  @P0 PRMT R109, RZ, 0x7610, R7 ;  /* 0x00007610ff6d0816 */ /* 0x000fc40000000007 */
[----:B------:R-:W-:Y:S02]  /*3670*/  LOP3.LUT R134, R110, R104, R106, 0xfe, !PT ;  /* 0x000000686e867212 */ /* 0x000fe400078efe6a */
[----:B------:R-:W-:Y:S01]  /*3680*/  SEL R104, RZ, 0x1, P3 ;  /* 0x00000001ff687807 */ /* 0x000fe20001800000 */
[----:B------:R-:W-:Y:S01]  /*3690*/  @P0 FADD.FTZ R128, R128, R109 ;  /* 0x0000006d80800221 */ /* 0x000fe20000010000 */
[----:B------:R-:W-:Y:S01]  /*36a0*/  LOP3.LUT R134, R134, R135, RZ, 0xfc, !PT ;  /* 0x0000008786867212 */ /* 0x000fe200078efcff */
[----:B------:R-:W-:Y:S01]  /*36b0*/  IMAD.WIDE.U32 R108, R117, R122, c[0x0][0x188] ;  /* 0x00006200756c7625 */ /* 0x000fe200078e007a */
[----:B------:R-:W-:Y:S02]  /*36c0*/  LOP3.LUT R105, R105, R133, R104, 0xfe, !PT ;  /* 0x0000008569697212 */ /* 0x000fe400078efe68 */
[----:B------:R-:W-:Y:S01]  /*36d0*/  F2FP.BF16.PACK_AB R144, R121, R120 ;  /* 0x000000787990723e */ /* 0x000fe200000010ff */
[----:B------:R-:W-:Y:S01]  /*36e0*/  @P0 IMAD.WIDE.U32 R132, R141, R122, c[0x0][0x180] ;  /* 0x000060008d840625 */ /* 0x000fe200078e007a */
[----:B------:R-:W-:-:S02]  /*36f0*/  F2FP.BF16.PACK_AB R147, R128, R127 ;  /* 0x0000007f8093723e */ /* 0x000fc400000010ff */
[----:B------:R-:W-:Y:S01]  /*3700*/  LOP3.LUT R135, R111, R105, R107, 0xfe, !PT ;  /* 0x000000696f877212 */ /* 0x000fe200078efe6b */
[----:B------:R-:W-:Y:S02]  /*3710*/  IMAD.WIDE.U32 R110, R117, R130, c[0x0][0x190] ;  /* 0x00006400756e7625 */ /* 0x000fe400078e0082 */
[----:B------:R0:W-:Y:S02]  /*3720*/  STG.E.128 [R108.64], R144 ;  /* 0x000000906c007986 */ /* 0x0001e4000c101d06 */
[----:B------:R-:W-:Y:S02]  /*3730*/  IMAD.WIDE.U32 R104, R141, R122, c[0x0][0x170] ;  /* 0x00005c008d687625 */ /* 0x000fe400078e007a */
        /* <DEDUP_REMOVED lines=15> */
.L_x_10673:
[----:B0-----:R-:W-:Y:S02]  /*3830*/  IMAD.MOV.U32 R138, RZ, RZ, R116 ;  /* 0x000000ffff8a7224 */ /* 0x001fe400078e0074 */
.L_x_10674:
[----:B------:R-:W-:Y:S05]  /*3840*/  BSYNC B1 ;  /* 0x0000000000017941 */ /* 0x000fea0003800000 */
.L_x_10672:
        /* <DEDUP_REMOVED lines=16> */
.L_x_10678:
[----:B------:R-:W-:Y:S05]  /*3950*/  BSYNC B2 ;  /* 0x0000000000027941 */ /* 0x000fea0003800000 */
.L_x_10677:
        /* <DEDUP_REMOVED lines=44> */
.L_x_10676:
[----:B------:R-:W-:Y:S05]  /*3c20*/  BSYNC B1 ;  /* 0x0000000000017941 */ /* 0x000fea0003800000 */
.L_x_10675:
[----:B------:R-:W0:Y:S01]  /*3c30*/  I2F.U32 R108, R138 ;  /* 0x0000008a006c7306 */ /* 0x000e220000201000 */
[----:B-----5:R-:W-:Y:S01]  /*3c40*/  PRMT R110, RZ, 0x5410, R104 ;  /* 0x00005410ff6e7816 */ /* 0x020fe20000000068 */
[----:B------:R-:W-:Y:S01]  /*3c50*/  BSSY B1, `(.L_x_10679) ;  /* 0x0000016000017945 */ /* 0x000fe20003800000 */
[----:B------:R-:W-:Y:S02]  /*3c60*/  ISETP.NE.AND P1, PT, R137, 0x1, PT ;  /* 0x000000018900780c */ /* 0x000fe40003f25270 */
        /* <DEDUP_REMOVED lines=19> */
.L_x_10680:
[----:B------:R-:W-:Y:S02]  /*3da0*/  MOV R138, R116 ;  /* 0x00000074008a7202 */ /* 0x000fe40000000f00 */
.L_x_10681:
[----:B------:R-:W-:Y:S05]  /*3db0*/  BSYNC B1 ;  /* 0x0000000000017941 */ /* 0x000fea0003800000 */
.L_x_10679:
        /* <DEDUP_REMOVED lines=16> */
.L_x_10685:
[----:B------:R-:W-:Y:S05]  /*3ec0*/  BSYNC B2 ;  /* 0x0000000000027941 */ /* 0x000fea0003800000 */
.L_x_10684:
        /* <DEDUP_REMOVED lines=44> */
.L_x_10683:
[----:B------:R-:W-:Y:S05]  /*4190*/  BSYNC B1 ;  /* 0x0000000000017941 */ /* 0x000fea0003800000 */
.L_x_10682:
[----:B------:R-:W0:Y:S01]  /*41a0*/  I2F.U32 R110, R138 ;  /* 0x0000008a006e7306 */ /* 0x000e220000201000 */
[----:B------:R-:W-:Y:S01]  /*41b0*/  PRMT R104, RZ, 0x7610, R104 ;  /* 0x00007610ff687816 */ /* 0x000fe20000000068 */
[----:B------:R-:W-:Y:S01]  /*41c0*/  BSSY B1, `(.L_x_10686) ;  /* 0x0000016000017945 */ /* 0x000fe20003800000 */
[----:B------:R-:W-:Y:S02]  /*41d0*/  ISETP.NE.AND P1, PT, R108, 0x1, PT ;  /* 0x000000016c00780c */ /* 0x000fe40003f25270 */
[----:B------:R-:W-:Y:S01]  /*41e0*/  LOP3.LUT R169, R169, 0xfffffffd, RZ, 0xc0, !PT ;  /* 0xfffffffda9a97812 */ /* 0x000fe200078ec0ff */
        /* <DEDUP_REMOVED lines=8> */
[----:B------:R-:W-:Y:S01]  /*4270*/  @P2 LOP3.LUT R169, R169, 0x2, RZ, 0xfc, !PT ;  /* 0x00000002a9a92812 */ /* 0x000fe200078efcff */
        /* <DEDUP_REMOVED lines=9> */
.L_x_10687:
[----:B------:R-:W-:Y:S02]  /*4310*/  IMAD.MOV.U32 R138, RZ, RZ, R116 ;  /* 0x000000ffff8a7224 */ /* 0x000fe400078e0074 */
.L_x_10688:
[----:B------:R-:W-:Y:S05]  /*4320*/  BSYNC B1 ;  /* 0x0000000000017941 */ /* 0x000fea0003800000 */
.L_x_10686:
        /* <DEDUP_REMOVED lines=16> */
.L_x_10692:
[----:B------:R-:W-:Y:S05]  /*4430*/  BSYNC B2 ;  /* 0x0000000000027941 */ /* 0x000fea0003800000 */
.L_x_10691:
        /* <DEDUP_REMOVED lines=44> */
.L_x_10690:
[----:B------:R-:W-:Y:S05]  /*4700*/  BSYNC B1 ;  /* 0x0000000000017941 */ /* 0x000fea0003800000 */
.L_x_10689:
        /* <DEDUP_REMOVED lines=21> */
.L_x_10694:
[----:B------:R-:W-:Y:S02]  /*4860*/  MOV R140, R116 ;  /* 0x00000074008c7202 */ /* 0x000fe40000000f00 */
.L_x_10695:
[----:B------:R-:W-:Y:S05]  /*4870*/  BSYNC B1 ;  /* 0x0000000000017941 */ /* 0x000fea0003800000 */
.L_x_10693:
        /* <DEDUP_REMOVED lines=16> */
.L_x_10699:
[----:B------:R-:W-:Y:S05]  /*4980*/  BSYNC B2 ;  /* 0x0000000000027941 */ /* 0x000fea0003800000 */
.L_x_10698:
        /* <DEDUP_REMOVED lines=44> */
.L_x_10697:
[----:B------:R-:W-:Y:S05]  /*4c50*/  BSYNC B1 ;  /* 0x0000000000017941 */ /* 0x000fea0003800000 */
.L_x_10696:
        /* <DEDUP_REMOVED lines=21> */
.L_x_10701:
[----:B------:R-:W-:Y:S02]  /*4db0*/  IMAD.MOV.U32 R138, RZ, RZ, R116 ;  /* 0x000000ffff8a7224 */ /* 0x000fe400078e0074 */
.L_x_10702:
[----:B------:R-:W-:Y:S05]  /*4dc0*/  BSYNC B1 ;  /* 0x0000000000017941 */ /* 0x000fea0003800000 */
.L_x_10700:
        /* <DEDUP_REMOVED lines=16> */
.L_x_10706:
[----:B------:R-:W-:Y:S05]  /*4ed0*/  BSYNC B2 ;  /* 0x0000000000027941 */ /* 0x000fea0003800000 */
.L_x_10705:
        /* <DEDUP_REMOVED lines=44> */
.L_x_10704:
[----:B------:R-:W-:Y:S05]  /*51a0*/  BSYNC B1 ;  /* 0x0000000000017941 */ /* 0x000fea0003800000 */
.L_x_10703:
        /* <DEDUP_REMOVED lines=21> */
.L_x_10708:
[----:B------:R-:W-:Y:S02]  /*5300*/  MOV R140, R116 ;  /* 0x00000074008c7202 */ /* 0x000fe40000000f00 */
.L_x_10709:
[----:B------:R-:W-:Y:S05]  /*5310*/  BSYNC B1 ;  /* 0x0000000000017941 */ /* 0x000fea0003800000 */
.L_x_10707:
        /* <DEDUP_REMOVED lines=16> */
.L_x_10713:
[----:B------:R-:W-:Y:S05]  /*5420*/  BSYNC B2 ;  /* 0x0000000000027941 */ /* 0x000fea0003800000 */
.L_x_10712:
        /* <DEDUP_REMOVED lines=44> */
.L_x_10711:
[----:B------:R-:W-:Y:S05]  /*56f0*/  BSYNC B1 ;  /* 0x0000000000017941 */ /* 0x000fea0003800000 */
.L_x_10710:
        /* <DEDUP_REMOVED lines=21> */
.L_x_10715:
[----:B------:R-:W-:Y:S02]  /*5850*/  IMAD.MOV.U32 R106, RZ, RZ, R116 ;  /* 0x000000ffff6a7224 */ /* 0x000fe400078e0074 */
.L_x_10716:
[----:B------:R-:W-:Y:S05]  /*5860*/  BSYNC B1 ;  /* 0x0000000000017941 */ /* 0x000fea0003800000 */
.L_x_10714:
        /* <DEDUP_REMOVED lines=16> */
.L_x_10720:
[----:B------:R-:W-:Y:S05]  /*5970*/  BSYNC B2 ;  /* 0x0000000000027941 */ /* 0x000fea0003800000 */
.L_x_10719:
        /* <DEDUP_REMOVED lines=44> */
.L_x_10718:
[----:B------:R-:W-:Y:S05]  /*5c40*/  BSYNC B1 ;  /* 0x0000000000017941 */ /* 0x000fea0003800000 */
.L_x_10717:
        /* <DEDUP_REMOVED lines=21> */
.L_x_10722:
[----:B------:R-:W-:Y:S02]  /*5da0*/  MOV R139, R116 ;  /* 0x00000074008b7202 */ /* 0x000fe40000000f00 */
.L_x_10723:
[----:B------:R-:W-:Y:S05]  /*5db0*/  BSYNC B1 ;  /* 0x0000000000017941 */ /* 0x000fea0003800000 */
.L_x_10721:
        /* <DEDUP_REMOVED lines=18> */
.L_x_10727:
[----:B------:R-:W-:Y:S05]  /*5ee0*/  BSYNC B2 ;  /* 0x0000000000027941 */ /* 0x000fea0003800000 */
.L_x_10726:
        /* <DEDUP_REMOVED lines=44> */
.L_x_10725:
[----:B------:R-:W-:Y:S05]  /*61b0*/  BSYNC B1 ;  /* 0x0000000000017941 */ /* 0x000fea0003800000 */
.L_x_10724:
[----:B------:R-:W0:Y:S01]  /*61c0*/  I2F.U32 R104, R139 ;  /* 0x0000008b00687306 */ /* 0x000e220000201000 */
[----:B------:R-:W-:Y:S01]  /*61d0*/  SEL R105, RZ, 0x1, P2 ;  /* 0x00000001ff697807 */ /* 0x000fe20001000000 */
[----:B------:R-:W-:Y:S01]  /*61e0*/  IMAD.WIDE.U32 R142, R141, R122, c[0x0][0x188] ;  /* 0x000062008d8e7625 */ /* 0x000fe200078e007a */
[----:B------:R-:W-:Y:S02]  /*61f0*/  LOP3.LUT P2, RZ, R169, 0x2, RZ, 0xc0, !PT ;  /* 0x00000002a9ff7812 */ /* 0x000fe4000784c0ff */
[----:B------:R-:W-:Y:S01]  /*6200*/  PRMT R106, RZ, 0x7610, R107 ;  /* 0x00007610ff6a7816 */ /* 0x000fe2000000006b */
[----:B------:R-:W-:Y:S01]  /*6210*/  IMAD.WIDE.U32 R140, R141, R130, c[0x0][0x190] ;  /* 0x000064008d8c7625 */ /* 0x000fe200078e0082 */
[----:B------:R-:W-:-:S02]  /*6220*/  SEL R107, RZ, 0x1, P1 ;  /* 0x00000001ff6b7807 */ /* 0x000fc40000800000 */
[----:B------:R-:W-:Y:S01]  /*6230*/  SEL R144, RZ, 0x1, P2 ;  /* 0x00000001ff907807 */ /* 0x000fe20001000000 */
[----:B------:R-:W-:Y:S01]  /*6240*/  FMUL.FTZ R108, R106, R129 ;  /* 0x000000816a6c7220 */ /* 0x000fe20000410000 */
[----:B------:R-:W-:Y:S01]  /*6250*/  SEL R110, RZ, 0x10000, P5 ;  /* 0x00010000ff6e7807 */ /* 0x000fe20002800000 */
[----:B------:R-:W-:Y:S01]  /*6260*/  IMAD.WIDE.U32 R106, R107, 0x10000, RZ ;  /* 0x000100006b6a7825 */ /* 0x000fe200078e00ff */
[----:B------:R-:W-:Y:S02]  /*6270*/  SEL R109, RZ, 0x100, P4 ;  /* 0x00000100ff6d7807 */ /* 0x000fe40002000000 */
[----:B------:R-:W-:Y:S01]  /*6280*/  LOP3.LUT P6, RZ, R169, 0x4, RZ, 0xc0, !PT ;  /* 0x00000004a9ff7812 */ /* 0x000fe200078cc0ff */
[----:B0-----:R-:W-:Y:S01]  /*6290*/  FFMA.FTZ R104, R104, R131, 1.1641532182693481445e-10 ;  /* 0x2f00000068687423 */ /* 0x001fe20000010083 */
[----:B------:R-:W-:Y:S01]  /*62a0*/  IADD3 R149, R117, 0x40, RZ ;  /* 0x0000004075957810 */ /* 0x000fe20007ffe0ff */
[----:B------:R-:W-:Y:S01]  /*62b0*/  IMAD.WIDE.U32 R144, R144, 0x100, RZ ;  /* 0x0000010090907825 */ /* 0x000fe200078e00ff */
[----:B------:R-:W-:-:S02]  /*62c0*/  SEL R147, RZ, 0x1, P6 ;  /* 0x00000001ff937807 */ /* 0x000fc40003000000 */
[----:B------:R-:W-:Y:S01]  /*62d0*/  FSETP.GTU.FTZ.AND P1, PT, R104, c[0x0][0x1e4], PT ;  /* 0x0000790068007a0b */ /* 0x000fe20003f3c000 */
[----:B------:R-:W-:-:S03]  /*62e0*/  IMAD.WIDE.U32 R104, R105, 0x1000000, RZ ;  /* 0x0100000069687825 */ /* 0x000fc600078e00ff */
[----:B------:R-:W-:Y:S01]  /*62f0*/  SEL R111, RZ, 0x1000000, P1 ;  /* 0x01000000ff6f7807 */ /* 0x000fe20000800000 */
[----:B------:R-:W-:Y:S01]  /*6300*/  FMUL.FTZ R108, R108, c[0x0][0x1e8] ;  /* 0x00007a006c6c7a20 */ /* 0x000fe20000410000 */
[----:B------:R-:W-:Y:S02]  /*6310*/  LOP3.LUT R146, R144, R104, R106, 0xfe, !PT ;  /* 0x0000006890927212 */ /* 0x000fe400078efe6a */
[----:B------:R-:W-:Y:S02]  /*6320*/  @P0 PRMT R106, RZ, 0x7610, R7 ;  /* 0x00007610ff6a0816 */ /* 0x000fe40000000007 */
[----:B------:R-:W-:Y:S02]  /*6330*/  FSEL R139, R108, RZ, !P1 ;  /* 0x000000ff6c8b7208 */ /* 0x000fe40004800000 */
[----:B------:R-:W-:Y:S02]  /*6340*/  LOP3.LUT R109, R109, R111, R110, 0xfe, !PT ;  /* 0x0000006f6d6d7212 */ /* 0x000fe400078efe6e */
[----:B------:R-:W-:Y:S01]  /*6350*/  SEL R104, RZ, 0x1, P3 ;  /* 0x00000001ff687807 */ /* 0x000fe20001800000 */
[----:B------:R-:W-:Y:S01]  /*6360*/  @P0 FADD.FTZ R139, R106, R139 ;  /* 0x0000008b6a8b0221 */ /* 0x000fe20000010000 */
[----:B------:R-:W-:-:S02]  /*6370*/  LOP3.LUT R146, R146, R147, RZ, 0xfc, !PT ;  /* 0x0000009392927212 */ /* 0x000fc400078efcff */
[----:B------:R-:W-:Y:S02]  /*6380*/  LOP3.LUT R105, R105, R109, R104, 0xfe, !PT ;  /* 0x0000006d69697212 */ /* 0x000fe400078efe68 */
[----:B------:R-:W-:Y:S02]  /*6390*/  F2FP.BF16.PACK_AB R110, R137, R136 ;  /* 0x00000088896e723e */ /* 0x000fe400000010ff */
[----:B------:R-:W-:Y:S02]  /*63a0*/  F2FP.BF16.PACK_AB R109, R135, R134 ;  /* 0x00000086876d723e */ /* 0x000fe400000010ff */
[----:B------:R-:W-:Y:S02]  /*63b0*/  F2FP.BF16.PACK_AB R108, R133, R132 ;  /* 0x00000084856c723e */ /* 0x000fe400000010ff */
[----:B------:R-:W-:Y:S02]  /*63c0*/  F2FP.BF16.PACK_AB R111, R139, R138 ;  /* 0x0000008a8b6f723e */ /* 0x000fe400000010ff */
[----:B------:R-:W-:Y:S01]  /*63d0*/  LOP3.LUT R147, R145, R105, R107, 0xfe, !PT ;  /* 0x0000006991937212 */ /* 0x000fe200078efe6b */
[----:B------:R-:W-:-:S02]  /*63e0*/  IMAD.WIDE.U32 R104, R149, R122, c[0x0][0x170] ;  /* 0x00005c0095687625 */ /* 0x000fc400078e007a */
[----:B------:R0:W-:Y:S02]  /*63f0*/  STG.E.128 [R142.64], R108 ;  /* 0x0000006c8e007986 */ /* 0x0001e4000c101d06 */
[----:B------:R-:W-:Y:S02]  /*6400*/  @P0 IMAD.WIDE.U32 R144, R149, R122, c[0x0][0x180] ;  /* 0x0000600095900625 */ /* 0x000fe400078e007a */
        /* <DEDUP_REMOVED lines=15> */
.L_x_10729:
[----:B0-----:R-:W-:Y:S02]  /*6500*/  IMAD.MOV.U32 R144, RZ, RZ, R116 ;  /* 0x000000ffff907224 */ /* 0x001fe400078e0074 */
.L_x_10730:
[----:B------:R-:W-:Y:S05]  /*6510*/  BSYNC B1 ;  /* 0x0000000000017941 */ /* 0x000fea0003800000 */
.L_x_10728:
        /* <DEDUP_REMOVED lines=16> */
.L_x_10734:
[----:B------:R-:W-:Y:S05]  /*6620*/  BSYNC B2 ;  /* 0x0000000000027941 */ /* 0x000fea0003800000 */
.L_x_10733:
        /* <DEDUP_REMOVED lines=44> */
.L_x_10732:
[----:B------:R-:W-:Y:S05]  /*68f0*/  BSYNC B1 ;  /* 0x0000000000017941 */ /* 0x000fea0003800000 */
.L_x_10731:
        /* <DEDUP_REMOVED lines=23> */
.L_x_10736:
[----:B------:R-:W-:Y:S02]  /*6a70*/  MOV R146, R116 ;  /* 0x0000007400927202 */ /* 0x000fe40000000f00 */
.L_x_10737:
[----:B------:R-:W-:Y:S05]  /*6a80*/  BSYNC B1 ;  /* 0x0000000000017941 */ /* 0x000fea0003800000 */
.L_x_10735:
        /* <DEDUP_REMOVED lines=16> */
.L_x_10741:
[----:B------:R-:W-:Y:S05]  /*6b90*/  BSYNC B2 ;  /* 0x0000000000027941 */ /* 0x000fea0003800000 */
.L_x_10740:
        /* <DEDUP_REMOVED lines=44> */
.L_x_10739:
[----:B------:R-:W-:Y:S05]  /*6e60*/  BSYNC B1 ;  /* 0x0000000000017941 */ /* 0x000fea0003800000 */
.L_x_10738:
        /* <DEDUP_REMOVED lines=23> */
.L_x_10743:
[----:B------:R-:W-:Y:S02]  /*6fe0*/  IMAD.MOV.U32 R146, RZ, RZ, R116 ;  /* 0x000000ffff927224 */ /* 0x000fe400078e0074 */
.L_x_10744:
[----:B------:R-:W-:Y:S05]  /*6ff0*/  BSYNC B1 ;  /* 0x0000000000017941 */ /* 0x000fea0003800000 */
.L_x_10742:
        /* <DEDUP_REMOVED lines=16> */
.L_x_10748:
[----:B------:R-:W-:Y:S05]  /*7100*/  BSYNC B2 ;  /* 0x0000000000027941 */ /* 0x000fea0003800000 */
.L_x_10747:
        /* <DEDUP_REMOVED lines=44> */
.L_x_10746:
[----:B------:R-:W-:Y:S05]  /*73d0*/  BSYNC B1 ;  /* 0x0000000000017941 */ /* 0x000fea0003800000 */
.L_x_10745:
        /* <DEDUP_REMOVED lines=21> */
.L_x_10750:
[----:B------:R-:W-:Y:S02]  /*7530*/  MOV R148, R116 ;  /* 0x0000007400947202 */ /* 0x000fe40000000f00 */
.L_x_10751:
[----:B------:R-:W-:Y:S05]  /*7540*/  BSYNC B1 ;  /* 0x0000000000017941 */ /* 0x000fea0003800000 */
.L_x_10749:
        /* <DEDUP_REMOVED lines=16> */
.L_x_10755:
[----:B------:R-:W-:Y:S05]  /*7650*/  BSYNC B2 ;  /* 0x0000000000027941 */ /* 0x000fea0003800000 */
.L_x_10754:
        /* <DEDUP_REMOVED lines=44> */
.L_x_10753:
[----:B------:R-:W-:Y:S05]  /*7920*/  BSYNC B1 ;  /* 0x0000000000017941 */ /* 0x000fea0003800000 */
.L_x_10752:
        /* <DEDUP_REMOVED lines=21> */
.L_x_10757:
[----:B------:R-:W-:Y:S02]  /*7a80*/  IMAD.MOV.U32 R146, RZ, RZ, R116 ;  /* 0x000000ffff927224 */ /* 0x000fe400078e0074 */
.L_x_10758:
[----:B------:R-:W-:Y:S05]  /*7a90*/  BSYNC B1 ;  /* 0x0000000000017941 */ /* 0x000fea0003800000 */
.L_x_10756:
        /* <DEDUP_REMOVED lines=16> */
.L_x_10762:
[----:B------:R-:W-:Y:S05]  /*7ba0*/  BSYNC B2 ;  /* 0x0000000000027941 */ /* 0x000fea0003800000 */
.L_x_10761:
        /* <DEDUP_REMOVED lines=44> */
.L_x_10760:
[----:B------:R-:W-:Y:S05]  /*7e70*/  BSYNC B1 ;  /* 0x0000000000017941 */ /* 0x000fea0003800000 */
.L_x_10759:
        /* <DEDUP_REMOVED lines=21> */
.L_x_10764:
[----:B------:R-:W-:Y:S02]  /*7fd0*/  MOV R148, R116 ;  /* 0x0000007400947202 */ /* 0x000fe40000000f00 */
.L_x_10765:
[----:B------:R-:W-:Y:S05]  /*7fe0*/  BSYNC B1 ;  /* 0x0000000000017941 */ /* 0x000fea0003800000 */
.L_x_10763:
        /* <DEDUP_REMOVED lines=16> */
.L_x_10769:
[----:B------:R-:W-:Y:S05]  /*80f0*/  BSYNC B2 ;  /* 0x0000000000027941 */ /* 0x000fea0003800000 */
.L_x_10768:
        /* <DEDUP_REMOVED lines=44> */
.L_x_10767:
[----:B------:R-:W-:Y:S05]  /*83c0*/  BSYNC B1 ;  /* 0x0000000000017941 */ /* 0x000fea0003800000 */
.L_x_10766:
        /* <DEDUP_REMOVED lines=21> */
.L_x_10771:
[----:B------:R-:W-:Y:S02]  /*8520*/  IMAD.MOV.U32 R106, RZ, RZ, R116 ;  /* 0x000000ffff6a7224 */ /* 0x000fe400078e0074 */
.L_x_10772:
[----:B------:R-:W-:Y:S05]  /*8530*/  BSYNC B1 ;  /* 0x0000000000017941 */ /* 0x000fea0003800000 */
.L_x_10770:
        /* <DEDUP_REMOVED lines=16> */
.L_x_10776:
[----:B------:R-:W-:Y:S05]  /*8640*/  BSYNC B2 ;  /* 0x0000000000027941 */ /* 0x000fea0003800000 */
.L_x_10775:
        /* <DEDUP_REMOVED lines=44> */
.L_x_10774:
[----:B------:R-:W-:Y:S05]  /*8910*/  BSYNC B1 ;  /* 0x0000000000017941 */ /* 0x000fea0003800000 */
.L_x_10773:
        /* <DEDUP_REMOVED lines=21> */
.L_x_10778:
[----:B------:R-:W-:Y:S02]  /*8a70*/  MOV R147, R116 ;  /* 0x0000007400937202 */ /* 0x000fe40000000f00 */
.L_x_10779:
[----:B------:R-:W-:Y:S05]  /*8a80*/  BSYNC B1 ;  /* 0x0000000000017941 */ /* 0x000fea0003800000 */
.L_x_10777:
        /* <DEDUP_REMOVED lines=18> */
.L_x_10783:
[----:B------:R-:W-:Y:S05]  /*8bb0*/  BSYNC B2 ;  /* 0x0000000000027941 */ /* 0x000fea0003800000 */
.L_x_10782:
        /* <DEDUP_REMOVED lines=44> */
.L_x_10781:
[----:B------:R-:W-:Y:S05]  /*8e80*/  BSYNC B1 ;  /* 0x0000000000017941 */ /* 0x000fea0003800000 */
.L_x_10780:
        /* <DEDUP_REMOVED lines=52> */
.L_x_10785:
[----:B0-----:R-:W-:Y:S02]  /*91d0*/  IMAD.MOV.U32 R154, RZ, RZ, R116 ;  /* 0x000000ffff9a7224 */ /* 0x001fe400078e0074 */
.L_x_10786:
[----:B------:R-:W-:Y:S05]  /*91e0*/  BSYNC B1 ;  /* 0x0000000000017941 */ /* 0x000fea0003800000 */
.L_x_10784:
        /* <DEDUP_REMOVED lines=16> */
.L_x_10790:
[----:B------:R-:W-:Y:S05]  /*92f0*/  BSYNC B2 ;  /* 0x0000000000027941 */ /* 0x000fea0003800000 */
.L_x_10789:
        /* <DEDUP_REMOVED lines=44> */
.L_x_10788:
[----:B------:R-:W-:Y:S05]  /*95c0*/  BSYNC B1 ;  /* 0x0000000000017941 */ /* 0x000fea0003800000 */
.L_x_10787:
        /* <DEDUP_REMOVED lines=23> */
.L_x_10792:
[----:B------:R-:W-:Y:S02]  /*9740*/  MOV R150, R116 ;  /* 0x0000007400967202 */ /* 0x000fe40000000f00 */
.L_x_10793:
[----:B------:R-:W-:Y:S05]  /*9750*/  BSYNC B1 ;  /* 0x0000000000017941 */ /* 0x000fea0003800000 */
.L_x_10791:
        /* <DEDUP_REMOVED lines=16> */
.L_x_10797:
[----:B------:R-:W-:Y:S05]  /*9860*/  BSYNC B2 ;  /* 0x0000000000027941 */ /* 0x000fea0003800000 */
.L_x_10796:
        /* <DEDUP_REMOVED lines=44> */
.L_x_10795:
[----:B------:R-:W-:Y:S05]  /*9b30*/  BSYNC B1 ;  /* 0x0000000000017941 */ /* 0x000fea0003800000 */
.L_x_10794:
        /* <DEDUP_REMOVED lines=23> */
.L_x_10799:
[----:B------:R-:W-:Y:S02]  /*9cb0*/  IMAD.MOV.U32 R156, RZ, RZ, R116 ;  /* 0x000000ffff9c7224 */ /* 0x000fe400078e0074 */
.L_x_10800:
[----:B------:R-:W-:Y:S05]  /*9cc0*/  BSYNC B1 ;  /* 0x0000000000017941 */ /* 0x000fea0003800000 */
.L_x_10798:
        /* <DEDUP_REMOVED lines=16> */
.L_x_10804:
[----:B------:R-:W-:Y:S05]  /*9dd0*/  BSYNC B2 ;  /* 0x0000000000027941 */ /* 0x000fea0003800000 */
.L_x_10803:
        /* <DEDUP_REMOVED lines=44> */
.L_x_10802:
[----:B------:R-:W-:Y:S05]  /*a0a0*/  BSYNC B1 ;  /* 0x0000000000017941 */ /* 0x000fea0003800000 */
.L_x_10801:
        /* <DEDUP_REMOVED lines=21> */
.L_x_10806:
[----:B------:R-:W-:Y:S02]  /*a200*/  MOV R156, R116 ;  /* 0x00000074009c7202 */ /* 0x000fe40000000f00 */
.L_x_10807:
[----:B------:R-:W-:Y:S05]  /*a210*/  BSYNC B1 ;  /* 0x0000000000017941 */ /* 0x000fea0003800000 */
.L_x_10805:
        /* <DEDUP_REMOVED lines=16> */
.L_x_10811:
[----:B------:R-:W-:Y:S05]  /*a320*/  BSYNC B2 ;  /* 0x0000000000027941 */ /* 0x000fea0003800000 */
.L_x_10810:
        /* <DEDUP_REMOVED lines=44> */
.L_x_10809:
[----:B------:R-:W-:Y:S05]  /*a5f0*/  BSYNC B1 ;  /* 0x0000000000017941 */ /* 0x000fea0003800000 */
.L_x_10808:
        /* <DEDUP_REMOVED lines=21> */
.L_x_10813:
[----:B------:R-:W-:Y:S02]  /*a750*/  IMAD.MOV.U32 R156, RZ, RZ, R116 ;  /* 0x000000ffff9c7224 */ /* 0x000fe400078e0074 */
.L_x_10814:
[----:B------:R-:W-:Y:S05]  /*a760*/  BSYNC B1 ;  /* 0x0000000000017941 */ /* 0x000fea0003800000 */
.L_x_10812:
        /* <DEDUP_REMOVED lines=16> */
.L_x_10818:
[----:B------:R-:W-:Y:S05]  /*a870*/  BSYNC B2 ;  /* 0x0000000000027941 */ /* 0x000fea0003800000 */
.L_x_10817:
        /* <DEDUP_REMOVED lines=44> */
.L_x_10816:
[----:B------:R-:W-:Y:S05]  /*ab40*/  BSYNC B1 ;  /* 0x0000000000017941 */ /* 0x000fea0003800000 */
.L_x_10815:
        /* <DEDUP_REMOVED lines=21> */
.L_x_10820:
[----:B------:R-:W-:Y:S02]  /*aca0*/  MOV R156, R116 ;  /* 0x00000074009c7202 */ /* 0x000fe40000000f00 */
.L_x_10821:
[----:B------:R-:W-:Y:S05]  /*acb0*/  BSYNC B1 ;  /* 0x0000000000017941 */ /* 0x000fea0003800000 */
.L_x_10819:
        /* <DEDUP_REMOVED lines=16> */
.L_x_10825:
[----:B------:R-:W-:Y:S05]  /*adc0*/  BSYNC B2 ;  /* 0x0000000000027941 */ /* 0x000fea0003800000 */
.L_x_10824:
        /* <DEDUP_REMOVED lines=44> */
.L_x_10823:
[----:B------:R-:W-:Y:S05]  /*b090*/  BSYNC B1 ;  /* 0x0000000000017941 */ /* 0x000fea0003800000 */
.L_x_10822:
        /* <DEDUP_REMOVED lines=21> */
.L_x_10827:
[----:B------:R-:W-:Y:S02]  /*b1f0*/  IMAD.MOV.U32 R106, RZ, RZ, R116 ;  /* 0x000000ffff6a7224 */ /* 0x000fe400078e0074 */
.L_x_10828:
[----:B------:R-:W-:Y:S05]  /*b200*/  BSYNC B1 ;  /* 0x0000000000017941 */ /* 0x000fea0003800000 */
.L_x_10826:
        /* <DEDUP_REMOVED lines=16> */
.L_x_10832:
[----:B------:R-:W-:Y:S05]  /*b310*/  BSYNC B2 ;  /* 0x0000000000027941 */ /* 0x000fea0003800000 */
.L_x_10831:
        /* <DEDUP_REMOVED lines=44> */
.L_x_10830:
[----:B------:R-:W-:Y:S05]  /*b5e0*/  BSYNC B1 ;  /* 0x0000000000017941 */ /* 0x000fea0003800000 */
.L_x_10829:
        /* <DEDUP_REMOVED lines=21> */
.L_x_10834:
[----:B------:R-:W-:Y:S02]  /*b740*/  MOV R158, R116 ;  /* 0x00000074009e7202 */ /* 0x000fe40000000f00 */
.L_x_10835:
[----:B------:R-:W-:Y:S05]  /*b750*/  BSYNC B1 ;  /* 0x0000000000017941 */ /* 0x000fea0003800000 */
.L_x_10833:
        /* <DEDUP_REMOVED lines=18> */
.L_x_10839:
[----:B------:R-:W-:Y:S05]  /*b880*/  BSYNC B2 ;  /* 0x0000000000027941 */ /* 0x000fea0003800000 */
.L_x_10838:
        /* <DEDUP_REMOVED lines=44> */
.L_x_10837:
[----:B------:R-:W-:Y:S05]  /*bb50*/  BSYNC B1 ;  /* 0x0000000000017941 */ /* 0x000fea0003800000 */
.L_x_10836:
[----:B------:R-:W0:Y:S01]  /*bb60*/  I2F.U32 R104, R158 ;  /* 0x0000009e00687306 */ /* 0x000e220000201000 */
[----:B------:R-:W-:Y:S01]  /*bb70*/  SEL R105, RZ, 0x1, P2 ;  /* 0x00000001ff697807 */ /* 0x000fe20001000000 */
[----:B------:R-:W-:Y:S01]  /*bb80*/  IMAD.WIDE.U32 R160, R151, R122, c[0x0][0x188] ;  /* 0x0000620097a07625 */ /* 0x000fe200078e007a */
[----:B------:R-:W-:Y:S02]  /*bb90*/  LOP3.LUT P2, RZ, R169, 0x2, RZ, 0xc0, !PT ;  /* 0x00000002a9ff7812 */ /* 0x000fe4000784c0ff */
[----:B------:R-:W-:-:S02]  /*bba0*/  PRMT R106, RZ, 0x7610, R107 ;  /* 0x00007610ff6a7816 */ /* 0x000fc4000000006b */
[----:B------:R-:W-:Y:S02]  /*bbb0*/  SEL R107, RZ, 0x1, P1 ;  /* 0x00000001ff6b7807 */ /* 0x000fe40000800000 */
        /* <DEDUP_REMOVED lines=14> */
[----:B------:R-:W-:Y:S01]  /*bca0*/  LOP3.LUT R166, R162, R104, R106, 0xfe, !PT ;  /* 0x00000068a2a67212 */ /* 0x000fe200078efe6a */
[----:B------:R-:W-:Y:S01]  /*bcb0*/  @P0 IMAD.WIDE.U32 R164, R159, R122, c[0x0][0x180] ;  /* 0x000060009fa40625 */ /* 0x000fe200078e007a */
        /* <DEDUP_REMOVED lines=30> */
.L_x_10841:
[----:B0-----:R-:W-:Y:S02]  /*bea0*/  IMAD.MOV.U32 R164, RZ, RZ, R116 ;  /* 0x000000ffffa47224 */ /* 0x001fe400078e0074 */
.L_x_10842:
[----:B------:R-:W-:Y:S05]  /*beb0*/  BSYNC B1 ;  /* 0x0000000000017941 */ /* 0x000fea0003800000 */
.L_x_10840:
        /* <DEDUP_REMOVED lines=16> */
.L_x_10846:
[----:B------:R-:W-:Y:S05]  /*bfc0*/  BSYNC B2 ;  /* 0x0000000000027941 */ /* 0x000fea0003800000 */
.L_x_10845:
        /* <DEDUP_REMOVED lines=44> */
.L_x_10844:
[----:B------:R-:W-:Y:S05]  /*c290*/  BSYNC B1 ;  /* 0x0000000000017941 */ /* 0x000fea0003800000 */
.L_x_10843:
[----:B------:R-:W0:Y:S01]  /*c2a0*/  I2F.U32 R108, R164 ;  /* 0x000000a4006c7306 */ /* 0x000e220000201000 */
[----:B-----5:R-:W-:Y:S01]  /*c2b0*/  PRMT R110, RZ, 0x5410, R104 ;  /* 0x00005410ff6e7816 */ /* 0x020fe20000000068 */
[----:B------:R-:W-:Y:S01]  /*c2c0*/  BSSY B1, `(.L_x_10847) ;  /* 0x0000016000017945 */ /* 0x000fe20003800000 */
[----:B------:R-:W-:Y:S02]  /*c2d0*/  ISETP.NE.AND P1, PT, R158, 0x1, PT ;  /* 0x000000019e00780c */ /* 0x000fe40003f25270 */
[----:B------:R-:W-:Y:S01]  /*c2e0*/  LOP3.LUT R169, R169, 0xfffffffb, RZ, 0xc0, !PT ;  /* 0xfffffffba9a97812 */ /* 0x000fe200078ec0ff */
        /* <DEDUP_REMOVED lines=18> */
.L_x_10848:
[----:B------:R-:W-:Y:S02]  /*c410*/  IMAD.MOV.U32 R164, RZ, RZ, R116 ;  /* 0x000000ffffa47224 */ /* 0x000fe400078e0074 */
.L_x_10849:
[----:B------:R-:W-:Y:S05]  /*c420*/  BSYNC B1 ;  /* 0x0000000000017941 */ /* 0x000fea0003800000 */
.L_x_10847:
        /* <DEDUP_REMOVED lines=16> */
.L_x_10853:
[----:B------:R-:W-:Y:S05]  /*c530*/  BSYNC B2 ;  /* 0x0000000000027941 */ /* 0x000fea0003800000 */
.L_x_10852:
        /* <DEDUP_REMOVED lines=44> */
.L_x_10851:
[----:B------:R-:W-:Y:S05]  /*c800*/  BSYNC B1 ;  /* 0x0000000000017941 */ /* 0x000fea0003800000 */
.L_x_10850:
[----:B------:R-:W0:Y:S01]  /*c810*/  I2F.U32 R110, R164 ;  /* 0x000000a4006e7306 */ /* 0x000e220000201000 */
[----:B------:R-:W-:Y:S01]  /*c820*/  PRMT R104, RZ, 0x7610, R104 ;  /* 0x00007610ff687816 */ /* 0x000fe20000000068 */
[----:B------:R-:W-:Y:S01]  /*c830*/  BSSY B1, `(.L_x_10854) ;  /* 0x0000016000017945 */ /* 0x000fe20003800000 */
[----:B------:R-:W-:Y:S02]  /*c840*/  ISETP.NE.AND P1, PT, R108, 0x1, PT ;  /* 0x000000016c00780c */ /* 0x000fe40003f25270 */
[----:B------:R-:W-:Y:S01]  /*c850*/  @P0 PRMT R109, RZ, 0x7610, R4 ;  /* 0x00007610ff6d0816 */ /* 0x000fe20000000004 */
[----:B------:R-:W-:Y:S01]  /*c860*/  FMUL.FTZ R104, R104, R129 ;  /* 0x0000008168687220 */ /* 0x000fe20000410000 */
[----:B------:R-:W-:-:S03]  /*c870*/  LOP3.LUT R169, R169, 0xfffffffd, RZ, 0xc0, !PT ;  /* 0xfffffffda9a97812 */ /* 0x000fc600078ec0ff */
[----:B------:R-:W-:Y:S02]  /*c880*/  FMUL.FTZ R104, R104, c[0x0][0x1e8] ;  /* 0x00007a0068687a20 */ /* 0x000fe40000410000 */
[----:B0-----:R-:W-:-:S05]  /*c890*/  FFMA.FTZ R110, R110, R131, 1.1641532182693481445e-10 ;  /* 0x2f0000006e6e7423 */ /* 0x001fca0000010083 */
[----:B------:R-:W-:-:S04]  /*c8a0*/  FSETP.GTU.FTZ.AND P2, PT, R110, c[0x0][0x1e4], PT ;  /* 0x000079006e007a0b */ /* 0x000fc80003f5c000 */
        /* <DEDUP_REMOVED lines=13> */
.L_x_10855:
[----:B------:R-:W-:Y:S02]  /*c980*/  IMAD.MOV.U32 R164, RZ, RZ, R116 ;  /* 0x000000ffffa47224 */ /* 0x000fe400078e0074 */
.L_x_10856:
[----:B------:R-:W-:Y:S05]  /*c990*/  BSYNC B1 ;  /* 0x0000000000017941 */ /* 0x000fea0003800000 */
.L_x_10854:
        /* <DEDUP_REMOVED lines=16> */
.L_x_10860:
[----:B------:R-:W-:Y:S05]  /*caa0*/  BSYNC B2 ;  /* 0x0000000000027941 */ /* 0x000fea0003800000 */
.L_x_10859:
        /* <DEDUP_REMOVED lines=44> */
.L_x_10858:
[----:B------:R-:W-:Y:S05]  /*cd70*/  BSYNC B1 ;  /* 0x0000000000017941 */ /* 0x000fea0003800000 */
.L_x_10857:
        /* <DEDUP_REMOVED lines=21> */
.L_x_10862:
[----:B------:R-:W-:Y:S02]  /*ced0*/  MOV R164, R116 ;  /* 0x0000007400a47202 */ /* 0x000fe40000000f00 */
.L_x_10863:
[----:B------:R-:W-:Y:S05]  /*cee0*/  BSYNC B1 ;  /* 0x0000000000017941 */ /* 0x000fea0003800000 */
.L_x_10861:
        /* <DEDUP_REMOVED lines=16> */
.L_x_10867:
[----:B------:R-:W-:Y:S05]  /*cff0*/  BSYNC B2 ;  /* 0x0000000000027941 */ /* 0x000fea0003800000 */
.L_x_10866:
        /* <DEDUP_REMOVED lines=44> */
.L_x_10865:
[----:B------:R-:W-:Y:S05]  /*d2c0*/  BSYNC B1 ;  /* 0x0000000000017941 */ /* 0x000fea0003800000 */
.L_x_10864:
        /* <DEDUP_REMOVED lines=21> */
.L_x_10869:
[----:B------:R-:W-:Y:S02]  /*d420*/  IMAD.MOV.U32 R164, RZ, RZ, R116 ;  /* 0x000000ffffa47224 */ /* 0x000fe400078e0074 */
.L_x_10870:
[----:B------:R-:W-:Y:S05]  /*d430*/  BSYNC B1 ;  /* 0x0000000000017941 */ /* 0x000fea0003800000 */
.L_x_10868:
        /* <DEDUP_REMOVED lines=16> */
.L_x_10874:
[----:B------:R-:W-:Y:S05]  /*d540*/  BSYNC B2 ;  /* 0x0000000000027941 */ /* 0x000fea0003800000 */
.L_x_10873:
        /* <DEDUP_REMOVED lines=44> */
.L_x_10872:
[----:B------:R-:W-:Y:S05]  /*d810*/  BSYNC B1 ;  /* 0x0000000000017941 */ /* 0x000fea0003800000 */
.L_x_10871:
        /* <DEDUP_REMOVED lines=21> */
.L_x_10876:
[----:B------:R-:W-:Y:S02]  /*d970*/  IMAD.MOV.U32 R164, RZ, RZ, R116 ;  /* 0x000000ffffa47224 */ /* 0x000fe400078e0074 */
.L_x_10877:
[----:B------:R-:W-:Y:S05]  /*d980*/  BSYNC B1 ;  /* 0x0000000000017941 */ /* 0x000fea0003800000 */
.L_x_10875:
        /* <DEDUP_REMOVED lines=16> */
.L_x_10881:
[----:B------:R-:W-:Y:S05]  /*da90*/  BSYNC B2 ;  /* 0x0000000000027941 */ /* 0x000fea0003800000 */
.L_x_10880:
        /* <DEDUP_REMOVED lines=44> */
.L_x_10879:
[----:B------:R-:W-:Y:S05]  /*dd60*/  BSYNC B1 ;  /* 0x0000000000017941 */ /* 0x000fea0003800000 */
.L_x_10878:
        /* <DEDUP_REMOVED lines=21> */
.L_x_10883:
[----:B------:R-:W-:Y:S02]  /*dec0*/  MOV R106, R116 ;  /* 0x00000074006a7202 */ /* 0x000fe40000000f00 */
.L_x_10884:
[----:B------:R-:W-:Y:S05]  /*ded0*/  BSYNC B1 ;  /* 0x0000000000017941 */ /* 0x000fea0003800000 */
.L_x_10882:
        /* <DEDUP_REMOVED lines=16> */
.L_x_10888:
[----:B------:R-:W-:Y:S05]  /*dfe0*/  BSYNC B2 ;  /* 0x0000000000027941 */ /* 0x000fea0003800000 */
.L_x_10887:
        /* <DEDUP_REMOVED lines=44> */
.L_x_10886:
[----:B------:R-:W-:Y:S05]  /*e2b0*/  BSYNC B1 ;  /* 0x0000000000017941 */ /* 0x000fea0003800000 */
.L_x_10885:
        /* <DEDUP_REMOVED lines=21> */
.L_x_10890:
[----:B------:R-:W-:Y:S02]  /*e410*/  IMAD.MOV.U32 R166, RZ, RZ, R116 ;  /* 0x000000ffffa67224 */ /* 0x000fe400078e0074 */
.L_x_10891:
[----:B------:R-:W-:Y:S05]  /*e420*/  BSYNC B1 ;  /* 0x0000000000017941 */ /* 0x000fea0003800000 */
.L_x_10889:
        /* <DEDUP_REMOVED lines=18> */
.L_x_10895:
[----:B------:R-:W-:Y:S05]  /*e550*/  BSYNC B2 ;  /* 0x0000000000027941 */ /* 0x000fea0003800000 */
.L_x_10894:
        /* <DEDUP_REMOVED lines=44> */
.L_x_10893:
[----:B------:R-:W-:Y:S05]  /*e820*/  BSYNC B1 ;  /* 0x0000000000017941 */ /* 0x000fea0003800000 */
.L_x_10892:
[----:B------:R-:W0:Y:S01]  /*e830*/  I2F.U32 R104, R166 ;  /* 0x000000a600687306 */ /* 0x000e220000201000 */
[----:B------:R-:W-:Y:S01]  /*e840*/  SEL R108, RZ, 0x1, P2 ;  /* 0x00000001ff6c7807 */ /* 0x000fe20001000000 */
[----:B------:R-:W-:Y:S01]  /*e850*/  IMAD.WIDE.U32 R170, R159, R122, c[0x0][0x188] ;  /* 0x000062009faa7625 */ /* 0x000fe200078e007a */
[----:B------:R-:W-:Y:S02]  /*e860*/  LOP3.LUT P2, RZ, R169, 0x2, RZ, 0xc0, !PT ;  /* 0x00000002a9ff7812 */ /* 0x000fe4000784c0ff */
[----:B------:R-:W-:Y:S01]  /*e870*/  PRMT R106, RZ, 0x7610, R107 ;  /* 0x00007610ff6a7816 */ /* 0x000fe2000000006b */
[----:B------:R-:W-:Y:S01]  /*e880*/  IMAD.WIDE.U32 R108, R108, 0x1000000, RZ ;  /* 0x010000006c6c7825 */ /* 0x000fe200078e00ff */
[----:B------:R-:W-:-:S02]  /*e890*/  SEL R105, RZ, 0x1, P1 ;  /* 0x00000001ff697807 */ /* 0x000fc40000800000 */
[----:B------:R-:W-:Y:S01]  /*e8a0*/  SEL R107, RZ, 0x1, P2 ;  /* 0x00000001ff6b7807 */ /* 0x000fe20001000000 */
[----:B------:R-:W-:Y:S01]  /*e8b0*/  FMUL.FTZ R110, R106, R129 ;  /* 0x000000816a6e7220 */ /* 0x000fe20000410000 */
[----:B------:R-:W-:Y:S02]  /*e8c0*/  SEL R168, RZ, 0x10000, P5 ;  /* 0x00010000ffa87807 */ /* 0x000fe40002800000 */
[----:B------:R-:W-:Y:S01]  /*e8d0*/  SEL R111, RZ, 0x100, P4 ;  /* 0x00000100ff6f7807 */ /* 0x000fe20002000000 */
[----:B------:R-:W-:Y:S01]  /*e8e0*/  IMAD.WIDE.U32 R106, R107, 0x100, RZ ;  /* 0x000001006b6a7825 */ /* 0x000fe200078e00ff */
[----:B------:R-:W-:Y:S02]  /*e8f0*/  LOP3.LUT P6, RZ, R169, 0x4, RZ, 0xc0, !PT ;  /* 0x00000004a9ff7812 */ /* 0x000fe400078cc0ff */
[----:B------:R-:W-:Y:S01]  /*e900*/  SEL R173, RZ, 0x1, P3 ;  /* 0x00000001ffad7807 */ /* 0x000fe20001800000 */
[----:B0-----:R-:W-:Y:S01]  /*e910*/  FFMA.FTZ R104, R104, R131, 1.1641532182693481445e-10 ;  /* 0x2f00000068687423 */ /* 0x001fe20000010083 */
[----:B------:R-:W-:Y:S01]  /*e920*/  SEL R177, RZ, 0x1, P6 ;  /* 0x00000001ffb17807 */ /* 0x000fe20003000000 */
[----:B------:R-:W-:-:S03]  /*e930*/  FMUL.FTZ R110, R110, c[0x0][0x1e8] ;  /* 0x00007a006e6e7a20 */ /* 0x000fc60000410000 */
[----:B------:R-:W-:Y:S01]  /*e940*/  FSETP.GTU.FTZ.AND P1, PT, R104, c[0x0][0x1e4], PT ;  /* 0x0000790068007a0b */ /* 0x000fe20003f3c000 */
[----:B------:R-:W-:-:S03]  /*e950*/  IMAD.WIDE.U32 R104, R105, 0x10000, RZ ;  /* 0x0001000069687825 */ /* 0x000fc600078e00ff */
[----:B------:R-:W-:Y:S02]  /*e960*/  SEL R165, RZ, 0x1000000, P1 ;  /* 0x01000000ffa57807 */ /* 0x000fe40000800000 */
[----:B------:R-:W-:Y:S02]  /*e970*/  LOP3.LUT R176, R106, R108, R104, 0xfe, !PT ;  /* 0x0000006c6ab07212 */ /* 0x000fe400078efe68 */
[----:B------:R-:W-:Y:S02]  /*e980*/  FSEL R167, R110, RZ, !P1 ;  /* 0x000000ff6ea77208 */ /* 0x000fe40004800000 */
[----:B------:R-:W-:Y:S02]  /*e990*/  @P0 PRMT R104, RZ, 0x7610, R7 ;  /* 0x00007610ff680816 */ /* 0x000fe40000000007 */
[----:B------:R-:W-:Y:S02]  /*e9a0*/  LOP3.LUT R108, R111, R165, R168, 0xfe, !PT ;  /* 0x000000a56f6c7212 */ /* 0x000fe400078efea8 */
[----:B------:R-:W-:Y:S01]  /*e9b0*/  IADD3 R165, R117, 0xa0, RZ ;  /* 0x000000a075a57810 */ /* 0x000fe20007ffe0ff */
[----:B------:R-:W-:Y:S01]  /*e9c0*/  @P0 FADD.FTZ R167, R104, R167 ;  /* 0x000000a768a70221 */ /* 0x000fe20000010000 */
[----:B------:R-:W-:-:S02]  /*e9d0*/  LOP3.LUT R173, R109, R108, R173, 0xfe, !PT ;  /* 0x0000006c6dad7212 */ /* 0x000fc400078efead */
[----:B------:R-:W-:Y:S01]  /*e9e0*/  LOP3.LUT R176, R176, R177, RZ, 0xfc, !PT ;  /* 0x000000b1b0b07212 */ /* 0x000fe200078efcff */
[----:B------:R-:W-:Y:S01]  /*e9f0*/  @P0 IMAD.WIDE.U32 R174, R122, R165, c[0x0][0x180] ;  /* 0x000060007aae0625 */ /* 0x000fe200078e00a5 */
        /* <DEDUP_REMOVED lines=23> */
.L_x_10897:
[----:B0-----:R-:W-:Y:S02]  /*eb70*/  IMAD.MOV.U32 R166, RZ, RZ, R116 ;  /* 0x000000ffffa67224 */ /* 0x001fe400078e0074 */
.L_x_10898:
[----:B------:R-:W-:Y:S05]  /*eb80*/  BSYNC B1 ;  /* 0x0000000000017941 */ /* 0x000fea0003800000 */
.L_x_10896:
        /* <DEDUP_REMOVED lines=16> */
.L_x_10902:
[----:B------:R-:W-:Y:S05]  /*ec90*/  BSYNC B2 ;  /* 0x0000000000027941 */ /* 0x000fea0003800000 */
.L_x_10901:
        /* <DEDUP_REMOVED lines=44> */
.L_x_10900:
[----:B------:R-:W-:Y:S05]  /*ef60*/  BSYNC B1 ;  /* 0x0000000000017941 */ /* 0x000fea0003800000 */
.L_x_10899:
        /* <DEDUP_REMOVED lines=23> */
.L_x_10904:
[----:B------:R-:W-:Y:S02]  /*f0e0*/  MOV R164, R116 ;  /* 0x0000007400a47202 */ /* 0x000fe40000000f00 */
.L_x_10905:
[----:B------:R-:W-:Y:S05]  /*f0f0*/  BSYNC B1 ;  /* 0x0000000000017941 */ /* 0x000fea0003800000 */
.L_x_10903:
        /* <DEDUP_REMOVED lines=16> */
.L_x_10909:
[----:B------:R-:W-:Y:S05]  /*f200*/  BSYNC B2 ;  /* 0x0000000000027941 */ /* 0x000fea0003800000 */
.L_x_10908:
        /* <DEDUP_REMOVED lines=44> */
.L_x_10907:
[----:B------:R-:W-:Y:S05]  /*f4d0*/  BSYNC B1 ;  /* 0x0000000000017941 */ /* 0x000fea0003800000 */
.L_x_10906:
[----:B------:R-:W0:Y:S01]  /*f4e0*/  I2F.U32 R164, R164 ;  /* 0x000000a400a47306 */ /* 0x000e220000201000 */
[----:B------:R-:W-:Y:S01]  /*f4f0*/  PRMT R166, RZ, 0x7610, R104 ;  /* 0x00007610ffa67816 */ /* 0x000fe20000000068 */
[----:B------:R-:W-:Y:S01]  /*f500*/  BSSY B1, `(.L_x_10910) ;  /* 0x0000016000017945 */ /* 0x000fe20003800000 */
[----:B------:R-:W-:Y:S02]  /*f510*/  ISETP.NE.AND P1, PT, R110, 0x1, PT ;  /* 0x000000016e00780c */ /* 0x000fe40003f25270 */
[----:B------:R-:W-:Y:S01]  /*f520*/  LOP3.LUT R169, R169, 0xfffffffd, RZ, 0xc0, !PT ;  /* 0xfffffffda9a97812 */ /* 0x000fe200078ec0ff */
        /* <DEDUP_REMOVED lines=18> */
.L_x_10911:
[----:B------:R-:W-:Y:S02]  /*f650*/  IMAD.MOV.U32 R159, RZ, RZ, R116 ;  /* 0x000000ffff9f7224 */ /* 0x000fe400078e0074 */
.L_x_10912:
[----:B------:R-:W-:Y:S05]  /*f660*/  BSYNC B1 ;  /* 0x0000000000017941 */ /* 0x000fea0003800000 */
.L_x_10910:
        /* <DEDUP_REMOVED lines=16> */
.L_x_10916:
[----:B------:R-:W-:Y:S05]  /*f770*/  BSYNC B2 ;  /* 0x0000000000027941 */ /* 0x000fea0003800000 */
.L_x_10915:
        /* <DEDUP_REMOVED lines=44> */
.L_x_10914:
[----:B------:R-:W-:Y:S05]  /*fa40*/  BSYNC B1 ;  /* 0x0000000000017941 */ /* 0x000fea0003800000 */
.L_x_10913:
        /* <DEDUP_REMOVED lines=21> */
.L_x_10918:
[----:B------:R-:W-:Y:S02]  /*fba0*/  IMAD.MOV.U32 R159, RZ, RZ, R116 ;  /* 0x000000ffff9f7224 */ /* 0x000fe400078e0074 */
.L_x_10919:
[----:B------:R-:W-:Y:S05]  /*fbb0*/  BSYNC B1 ;  /* 0x0000000000017941 */ /* 0x000fea0003800000 */
.L_x_10917:
        /* <DEDUP_REMOVED lines=16> */
.L_x_10923:
[----:B------:R-:W-:Y:S05]  /*fcc0*/  BSYNC B2 ;  /* 0x0000000000027941 */ /* 0x000fea0003800000 */
.L_x_10922:
        /* <DEDUP_REMOVED lines=44> */
.L_x_10921:
[----:B------:R-:W-:Y:S05]  /*ff90*/  BSYNC B1 ;  /* 0x0000000000017941 */ /* 0x000fea0003800000 */
.L_x_10920:
        /* <DEDUP_REMOVED lines=21> */
.L_x_10925:
[----:B------:R-:W-:Y:S02]  /*100f0*/  MOV R166, R116 ;  /* 0x0000007400a67202 */ /* 0x000fe40000000f00 */
.L_x_10926:
[----:B------:R-:W-:Y:S05]  /*10100*/  BSYNC B1 ;  /* 0x0000000000017941 */ /* 0x000fea0003800000 */
.L_x_10924:
        /* <DEDUP_REMOVED lines=16> */
.L_x_10930:
[----:B------:R-:W-:Y:S05]  /*10210*/  BSYNC B2 ;  /* 0x0000000000027941 */ /* 0x000fea0003800000 */
.L_x_10929:
        /* <DEDUP_REMOVED lines=44> */
.L_x_10928:
[----:B------:R-:W-:Y:S05]  /*104e0*/  BSYNC B1 ;  /* 0x0000000000017941 */ /* 0x000fea0003800000 */
.L_x_10927:
        /* <DEDUP_REMOVED lines=21> */
.L_x_10932:
[----:B------:R-:W-:Y:S02]  /*10640*/  IMAD.MOV.U32 R166, RZ, RZ, R116 ;  /* 0x000000ffffa67224 */ /* 0x000fe400078e0074 */
.L_x_10933:
[----:B------:R-:W-:Y:S05]  /*10650*/  BSYNC B1 ;  /* 0x0000000000017941 */ /* 0x000fea0003800000 */
.L_x_10931:
        /* <DEDUP_REMOVED lines=16> */
.L_x_10937:
[----:B------:R-:W-:Y:S05]  /*10760*/  BSYNC B2 ;  /* 0x0000000000027941 */ /* 0x000fea0003800000 */
.L_x_10936:
        /* <DEDUP_REMOVED lines=44> */
.L_x_10935:
[----:B------:R-:W-:Y:S05]  /*10a30*/  BSYNC B1 ;  /* 0x0000000000017941 */ /* 0x000fea0003800000 */
.L_x_10934:
        /* <DEDUP_REMOVED lines=21> */
.L_x_10939:
[----:B------:R-:W-:Y:S02]  /*10b90*/  IMAD.MOV.U32 R176, RZ, RZ, R116 ;  /* 0x000000ffffb07224 */ /* 0x000fe400078e0074 */
.L_x_10940:
[----:B------:R-:W-:Y:S05]  /*10ba0*/  BSYNC B1 ;  /* 0x0000000000017941 */ /* 0x000fea0003800000 */
.L_x_10938:
        /* <DEDUP_REMOVED lines=16> */
.L_x_10944:
[----:B------:R-:W-:Y:S05]  /*10cb0*/  BSYNC B2 ;  /* 0x0000000000027941 */ /* 0x000fea0003800000 */
.L_x_10943:
        /* <DEDUP_REMOVED lines=44> */
.L_x_10942:
[----:B------:R-:W-:Y:S05]  /*10f80*/  BSYNC B1 ;  /* 0x0000000000017941 */ /* 0x000fea0003800000 */
.L_x_10941:
        /* <DEDUP_REMOVED lines=21> */
.L_x_10946:
[----:B------:R-:W-:Y:S02]  /*110e0*/  MOV R104, R116 ;  /* 0x0000007400687202 */ /* 0x000fe40000000f00 */
.L_x_10947:
[----:B------:R-:W-:Y:S05]  /*110f0*/  BSYNC B1 ;  /* 0x0000000000017941 */ /* 0x000fea0003800000 */
.L_x_10945:
        /* <DEDUP_REMOVED lines=18> */
.L_x_10951:
[----:B------:R-:W-:Y:S05]  /*11220*/  BSYNC B2 ;  /* 0x0000000000027941 */ /* 0x000fea0003800000 */
.L_x_10950:
        /* <DEDUP_REMOVED lines=44> */
.L_x_10949:
[----:B------:R-:W-:Y:S05]  /*114f0*/  BSYNC B1 ;  /* 0x0000000000017941 */ /* 0x000fea0003800000 */
.L_x_10948:
[----:B------:R-:W-:Y:S01]  /*11500*/  FADD.FTZ R106, RZ, R120 ;  /* 0x00000078ff6a7221 */ /* 0x000fe20000010000 */
[----:B------:R-:W0:Y:S01]  /*11510*/  I2F.U32 R104, R104 ;  /* 0x0000006800687306 */ /* 0x000e220000201000 */
[----:B------:R-:W-:Y:S02]  /*11520*/  SEL R105, RZ, 0x1, P2 ;  /* 0x00000001ff697807 */ /* 0x000fe40001000000 */
[----:B------:R-:W-:Y:S01]  /*11530*/  FADD.FTZ R106, R106, R121 ;  /* 0x000000796a6a7221 */ /* 0x000fe20000010000 */
[----:B------:R-:W-:Y:S02]  /*11540*/  LOP3.LUT P2, RZ, R169, 0x2, RZ, 0xc0, !PT ;  /* 0x00000002a9ff7812 */ /* 0x000fe4000784c0ff */
[----:B------:R-:W-:Y:S01]  /*11550*/  SEL R170, RZ, 0x1, P1 ;  /* 0x00000001ffaa7807 */ /* 0x000fe20000800000 */
[----:B------:R-:W-:Y:S01]  /*11560*/  FADD.FTZ R171, R106, R123 ;  /* 0x0000007b6aab7221 */ /* 0x000fe20000010000 */
[----:B------:R-:W-:-:S02]  /*11570*/  SEL R172, RZ, 0x1, P2 ;  /* 0x00000001ffac7807 */ /* 0x000fc40001000000 */
[----:B------:R-:W-:Y:S01]  /*11580*/  LOP3.LUT P6, RZ, R169, 0x4, RZ, 0xc0, !PT ;  /* 0x00000004a9ff7812 */ /* 0x000fe200078cc0ff */
[----:B------:R-:W-:Y:S02]  /*11590*/  FADD.FTZ R106, R171, R124 ;  /* 0x0000007cab6a7221 */ /* 0x000fe40000010000 */
[----:B------:R-:W-:-:S04]  /*115a0*/  IMAD.WIDE.U32 R172, R172, 0x100, RZ ;  /* 0x00000100acac7825 */ /* 0x000fc800078e00ff */
[----:B------:R-:W-:Y:S02]  /*115b0*/  FADD.FTZ R171, R106, R125 ;  /* 0x0000007d6aab7221 */ /* 0x000fe40000010000 */
[----:B0-----:R-:W-:Y:S02]  /*115c0*/  FFMA.FTZ R131, R104, R131, 1.1641532182693481445e-10 ;  /* 0x2f00000068837423 */ /* 0x001fe40000010083 */
[----:B------:R-:W-:Y:S02]  /*115d0*/  FADD.FTZ R106, R171, R126 ;  /* 0x0000007eab6a7221 */ /* 0x000fe40000010000 */
[----:B------:R-:W-:Y:S01]  /*115e0*/  IMAD.WIDE.U32 R104, R105, 0x1000000, RZ ;  /* 0x0100000069687825 */ /* 0x000fe200078e00ff */
[----:B------:R-:W-:Y:S02]  /*115f0*/  FSETP.GTU.FTZ.AND P1, PT, R131, c[0x0][0x1e4], PT ;  /* 0x0000790083007a0b */ /* 0x000fe40003f3c000 */
        /* <DEDUP_REMOVED lines=28> */
[----:B------:R-:W-:-:S03]  /*117c0*/  PRMT R106, RZ, 0x7610, R107 ;  /* 0x00007610ff6a7816 */ /* 0x000fc6000000006b */
[----:B------:R-:W-:Y:S02]  /*117d0*/  FADD.FTZ R171, R171, R156 ;  /* 0x0000009cabab7221 */ /* 0x000fe40000010000 */
[----:B------:R-:W-:Y:S01]  /*117e0*/  FMUL.FTZ R106, R106, R129 ;  /* 0x000000816a6a7220 */ /* 0x000fe20000410000 */
[----:B------:R-:W-:Y:S01]  /*117f0*/  SEL R129, RZ, 0x1, P6 ;  /* 0x00000001ff817807 */ /* 0x000fe20003000000 */
[----:B------:R-:W-:Y:S02]  /*11800*/  FADD.FTZ R174, R171, R158 ;  /* 0x0000009eabae7221 */ /* 0x000fe40000010000 */
[----:B------:R-:W-:-:S04]  /*11810*/  IMAD.WIDE.U32 R170, R170, 0x10000, RZ ;  /* 0x00010000aaaa7825 */ /* 0x000fc800078e00ff */
[----:B------:R-:W-:Y:S01]  /*11820*/  FADD.FTZ R107, R174, R161 ;  /* 0x000000a1ae6b7221 */ /* 0x000fe20000010000 */
[----:B------:R-:W-:Y:S01]  /*11830*/  LOP3.LUT R170, R172, R104, R170, 0xfe, !PT ;  /* 0x00000068acaa7212 */ /* 0x000fe200078efeaa */
[----:B------:R-:W-:Y:S01]  /*11840*/  FMUL.FTZ R106, R106, c[0x0][0x1e8] ;  /* 0x00007a006a6a7a20 */ /* 0x000fe20000410000 */
[----:B------:R-:W-:Y:S01]  /*11850*/  SEL R104, RZ, 0x100, P4 ;  /* 0x00000100ff687807 */ /* 0x000fe20002000000 */
[----:B------:R-:W-:Y:S01]  /*11860*/  FADD.FTZ R174, R107, R160 ;  /* 0x000000a06bae7221 */ /* 0x000fe20000010000 */
[----:B------:R-:W-:Y:S02]  /*11870*/  SEL R172, RZ, 0x1000000, P1 ;  /* 0x01000000ffac7807 */ /* 0x000fe40000800000 */
[----:B------:R-:W-:Y:S01]  /*11880*/  LOP3.LUT R170, R170, R129, RZ, 0xfc, !PT ;  /* 0x00000081aaaa7212 */ /* 0x000fe200078efcff */
[----:B------:R-:W-:Y:S01]  /*11890*/  FADD.FTZ R107, R174, R163 ;  /* 0x000000a3ae6b7221 */ /* 0x000fe20000010000 */
[----:B------:R-:W-:Y:S01]  /*118a0*/  FSEL R129, R106, RZ, !P1 ;  /* 0x000000ff6a817208 */ /* 0x000fe20004800000 */
[----:B------:R-:W-:Y:S01]  /*118b0*/  IMAD.WIDE.U32 R174, R165, R122, c[0x0][0x188] ;  /* 0x00006200a5ae7625 */ /* 0x000fe200078e007a */
[----:B------:R-:W-:-:S02]  /*118c0*/  LOP3.LUT R106, R104, R172, R131, 0xfe, !PT ;  /* 0x000000ac686a7212 */ /* 0x000fc400078efe83 */
[----:B------:R-:W-:Y:S01]  /*118d0*/  @P0 PRMT R172, RZ, 0x7610, R7 ;  /* 0x00007610ffac0816 */ /* 0x000fe20000000007 */
[----:B------:R-:W-:Y:S01]  /*118e0*/  FADD.FTZ R104, R107, R162 ;  /* 0x000000a26b687221 */ /* 0x000fe20000010000 */
[----:B------:R-:W-:Y:S02]  /*118f0*/  SEL R131, RZ, 0x1, P3 ;  /* 0x00000001ff837807 */ /* 0x000fe40001800000 */
[----:B------:R-:W-:Y:S01]  /*11900*/  ISETP.NE.AND P1, PT, R119, RZ, PT ;  /* 0x000000ff7700720c */ /* 0x000fe20003f25270 */
[----:B------:R-:W-:Y:S01]  /*11910*/  FADD.FTZ R107, R104, R167 ;  /* 0x000000a7686b7221 */ /* 0x000fe20000010000 */
[----:B------:R-:W-:Y:S01]  /*11920*/  LOP3.LUT R131, R105, R106, R131, 0xfe, !PT ;  /* 0x0000006a69837212 */ /* 0x000fe200078efe83 */
[----:B------:R-:W-:Y:S01]  /*11930*/  @P0 FADD.FTZ R129, R172, R129 ;  /* 0x00000081ac810221 */ /* 0x000fe20000010000 */
[----:B------:R-:W-:Y:S01]  /*11940*/  F2FP.BF16.PACK_AB R106, R164, R159 ;  /* 0x0000009fa46a723e */ /* 0x000fe200000010ff */
[----:B------:R-:W-:Y:S01]  /*11950*/  FADD.FTZ R122, R107, R108 ;  /* 0x0000006c6b7a7221 */ /* 0x000fe20000010000 */
[----:B------:R-:W-:-:S02]  /*11960*/  F2FP.BF16.PACK_AB R105, R111, R110 ;  /* 0x0000006e6f69723e */ /* 0x000fc400000010ff */
[----:B------:R-:W-:Y:S01]  /*11970*/  F2FP.BF16.PACK_AB R104, R109, R108 ;  /* 0x0000006c6d68723e */ /* 0x000fe200000010ff */
[----:B------:R-:W-:Y:S01]  /*11980*/  FADD.FTZ R177, R122, R109 ;  /* 0x0000006d7ab17221 */ /* 0x000fe20000010000 */
[----:B------:R-:W-:Y:S02]  /*11990*/  F2FP.BF16.PACK_AB R107, R129, R168 ;  /* 0x000000a8816b723e */ /* 0x000fe400000010ff */
[----:B------:R-:W-:Y:S01]  /*119a0*/  LOP3.LUT R171, R173, R131, R171, 0xfe, !PT ;  /* 0x00000083adab7212 */ /* 0x000fe200078efeab */
[----:B------:R-:W-:Y:S02]  /*119b0*/  IMAD.WIDE.U32 R130, R165, R130, c[0x0][0x190] ;  /* 0x00006400a5827625 */ /* 0x000fe400078e0082 */
        /* <DEDUP_REMOVED lines=10> */
.L_x_10956:
        /* <DEDUP_REMOVED lines=116> */
.L_x_10957:
[C---:B------:R-:W-:Y:S01]  /*121a0*/  FMUL.FTZ R105, R104.reuse, R104 ;  /* 0x0000006868697220 */ /* 0x040fe20000410000 */
[----:B------:R-:W-:Y:S01]  /*121b0*/  ISETP.NE.AND P0, PT, RZ, UR8, PT ;  /* 0x00000008ff007c0c */ /* 0x000fe2000bf05270 */
[----:B------:R-:W-:Y:S02]  /*121c0*/  IMAD.MOV.U32 R122, RZ, RZ, c[0x0][0x1e0] ;  /* 0x00007800ff7a7624 */ /* 0x000fe400078e00ff */
[----:B--2---:R-:W-:Y:S01]  /*121d0*/  FADD.FTZ R107, R107, R130 ;  /* 0x000000826b6b7221 */ /* 0x004fe20000010000 */
[----:B------:R-:W-:Y:S01]  /*121e0*/  FSEL R106, R105, RZ, P0 ;  /* 0x000000ff696a7208 */ /* 0x000fe20000000000 */
[----:B------:R-:W-:Y:S02]  /*121f0*/  IMAD.MOV.U32 R119, RZ, RZ, 0x4 ;  /* 0x00000004ff777424 */ /* 0x000fe400078e00ff */
[----:B------:R-:W-:Y:S01]  /*12200*/  FFMA.FTZ R105, R107, R122, c[0x0][0x228] ;  /* 0x00008a006b697623 */ /* 0x000fe2000001007a */
[----:B------:R-:W-:Y:S01]  /*12210*/  FSEL R122, R104, RZ, !P0 ;  /* 0x000000ff687a7208 */ /* 0x000fe20004000000 */
[----:B-1----:R-:W-:-:S04]  /*12220*/  @!P1 IMAD.WIDE R130, R0, R119, c[0x0][0x1a0] ;  /* 0x0000680000829625 */ /* 0x002fc800078e0277 */
[----:B------:R-:W-:Y:S01]  /*12230*/  FADD.FTZ R105, R105, R106 ;  /* 0x0000006a69697221 */ /* 0x000fe20000010000 */
[----:B------:R1:W-:Y:S01]  /*12240*/  @!P1 STG.E [R130.64], R104 ;  /* 0x0000006882009986 */ /* 0x0003e2000c101906 */
[C---:B------:R-:W-:Y:S02]  /*12250*/  FADD.FTZ R174, -R122.reuse, R125 ;  /* 0x0000007d7aae7221 */ /* 0x040fe40000010100 */
[----:B------:R-:W2:Y:S01]  /*12260*/  MUFU.RSQ R125, R105 ;  /* 0x00000069007d7308 */ /* 0x000ea20000001400 */
[C---:B------:R-:W-:Y:S02]  /*12270*/  FADD.FTZ R120, -R122.reuse, R120 ;  /* 0x000000787a787221 */ /* 0x040fe40000010100 */
[C---:B------:R-:W-:Y:S02]  /*12280*/  FADD.FTZ R170, -R122.reuse, R121 ;  /* 0x000000797aaa7221 */ /* 0x040fe40000010100 */
[C---:B------:R-:W-:Y:S02]  /*12290*/  FADD.FTZ R172, -R122.reuse, R123 ;  /* 0x0000007b7aac7221 */ /* 0x040fe40000010100 */
[----:B------:R-:W-:-:S02]  /*122a0*/  FADD.FTZ R126, -R122, R126 ;  /* 0x0000007e7a7e7221 */ /* 0x000fc40000010100 */
[C---:B-1----:R-:W-:Y:S02]  /*122b0*/  FADD.FTZ R104, -R122.reuse, R139 ;  /* 0x0000008b7a687221 */ /* 0x042fe40000010100 */
[----:B------:R-:W-:Y:S02]  /*122c0*/  FADD.FTZ R138, -R122, R138 ;  /* 0x0000008a7a8a7221 */ /* 0x000fe40000010100 */
[----:B------:R-:W-:-:S04]  /*122d0*/  @!P1 IMAD.WIDE R106, R0, R119, c[0x0][0x1a8] ;  /* 0x00006a00006a9625 */ /* 0x000fc800078e0277 */
[C---:B--2---:R-:W-:Y:S01]  /*122e0*/  FMUL.FTZ R105, R125.reuse, R120 ;  /* 0x000000787d697220 */ /* 0x044fe20000410000 */
[----:B------:R1:W-:Y:S01]  /*122f0*/  @!P1 STG.E [R106.64], R125 ;  /* 0x0000007d6a009986 */ /* 0x0003e2000c101906 */
[----:B------:R-:W-:Y:S01]  /*12300*/  FMUL.FTZ R170, R125, R170 ;  /* 0x000000aa7daa7220 */ /* 0x000fe20000410000 */
[----:B------:R-:W-:Y:S01]  /*12310*/  LEA R120, P0, R117, c[0x0][0x208], 0x4 ;  /* 0x0000820075787a11 */ /* 0x000fe200078020ff */
[C---:B------:R-:W-:Y:S02]  /*12320*/  FADD.FTZ R212, -R122.reuse, R111 ;  /* 0x0000006f7ad47221 */ /* 0x040fe40000010100 */
[C---:B------:R-:W-:Y:S02]  /*12330*/  FADD.FTZ R206, -R122.reuse, R108 ;  /* 0x0000006c7ace7221 */ /* 0x040fe40000010100 */
[----:B------:R-:W-:Y:S02]  /*12340*/  FMUL.FTZ R111, R125, R172 ;  /* 0x000000ac7d6f7220 */ /* 0x000fe40000410000 */
[----:B------:R-:W-:-:S02]  /*12350*/  FADD.FTZ R176, -R122, R127 ;  /* 0x0000007f7ab07221 */ /* 0x000fc40000010100 */
[C---:B------:R-:W-:Y:S02]  /*12360*/  FADD.FTZ R208, -R122.reuse, R109 ;  /* 0x0000006d7ad07221 */ /* 0x040fe40000010100 */
[C---:B------:R-:W-:Y:S02]  /*12370*/  FMUL.FTZ R121, R125.reuse, R174 ;  /* 0x000000ae7d797220 */ /* 0x040fe40000410000 */
[C---:B------:R-:W-:Y:S02]  /*12380*/  FMUL.FTZ R126, R125.reuse, R126 ;  /* 0x0000007e7d7e7220 */ /* 0x040fe40000410000 */
[C---:B------:R-:W-:Y:S02]  /*12390*/  FMUL.FTZ R108, R125.reuse, R104 ;  /* 0x000000687d6c7220 */ /* 0x040fe40000410000 */
[----:B------:R-:W-:Y:S02]  /*123a0*/  FADD.FTZ R124, -R122, R124 ;  /* 0x0000007c7a7c7221 */ /* 0x000fe40000010100 */
[----:B------:R-:W-:-:S02]  /*123b0*/  FMUL.FTZ R127, R125, R138 ;  /* 0x0000008a7d7f7220 */ /* 0x000fc40000410000 */
[----:B------:R-:W-:Y:S02]  /*123c0*/  FFMA.FTZ R104, R52, R105, R100 ;  /* 0x0000006934687223 */ /* 0x000fe40000010064 */
[----:B------:R-:W-:Y:S02]  /*123d0*/  FFMA.FTZ R109, R53, R170, R101 ;  /* 0x000000aa356d7223 */ /* 0x000fe40000010065 */
[----:B------:R-:W-:Y:S02]  /*123e0*/  FADD.FTZ R132, -R122, R132 ;  /* 0x000000847a847221 */ /* 0x000fe40000010100 */
[----:B------:R-:W-:Y:S01]  /*123f0*/  FFMA.FTZ R105, R54, R111, R102 ;  /* 0x0000006f36697223 */ /* 0x000fe20000010066 */
[----:B------:R-:W-:Y:S01]  /*12400*/  F2FP.BF16.PACK_AB R104, R109, R104 ;  /* 0x000000686d68723e */ /* 0x000fe200000010ff */
[----:B------:R-:W-:Y:S02]  /*12410*/  FADD.FTZ R134, -R122, R134 ;  /* 0x000000867a867221 */ /* 0x000fe40000010100 */
[----:B------:R-:W-:-:S02]  /*12420*/  FMUL.FTZ R123, R125, R176 ;  /* 0x000000b07d7b7220 */ /* 0x000fc40000410000 */
[----:B-1----:R-:W-:Y:S02]  /*12430*/  FFMA.FTZ R106, R48, R121, R96 ;  /* 0x00000079306a7223 */ /* 0x002fe40000010060 */
[----:B------:R-:W-:Y:S02]  /*12440*/  FFMA.FTZ R111, R49, R126, R97 ;  /* 0x0000007e316f7223 */ /* 0x000fe40000010061 */
[C---:B------:R-:W-:Y:S02]  /*12450*/  FADD.FTZ R130, -R122.reuse, R133 ;  /* 0x000000857a827221 */ /* 0x040fe40000010100 */
[----:B------:R-:W-:Y:S01]  /*12460*/  FADD.FTZ R136, -R122, R136 ;  /* 0x000000887a887221 */ /* 0x000fe20000010100 */
[----:B------:R-:W-:Y:S01]  /*12470*/  F2FP.BF16.PACK_AB R106, R111, R106 ;  /* 0x0000006a6f6a723e */ /* 0x000fe200000010ff */
[----:B------:R-:W-:Y:S02]  /*12480*/  FMUL.FTZ R124, R125, R124 ;  /* 0x0000007c7d7c7220 */ /* 0x000fe40000410000 */
[----:B------:R-:W-:-:S02]  /*12490*/  FFMA.FTZ R127, R42, R127, R90 ;  /* 0x0000007f2a7f7223 */ /* 0x000fc4000001005a */
[----:B------:R-:W-:Y:S02]  /*124a0*/  FFMA.FTZ R108, R43, R108, R91 ;  /* 0x0000006c2b6c7223 */ /* 0x000fe4000001005b */
[C---:B------:R-:W-:Y:S02]  /*124b0*/  FADD.FTZ R128, -R122.reuse, R128 ;  /* 0x000000807a807221 */ /* 0x040fe40000010100 */
[----:B------:R-:W-:Y:S01]  /*124c0*/  FADD.FTZ R180, -R122, R137 ;  /* 0x000000897ab47221 */ /* 0x000fe20000010100 */
[----:B------:R-:W-:Y:S01]  /*124d0*/  F2FP.BF16.PACK_AB R111, R108, R127 ;  /* 0x0000007f6c6f723e */ /* 0x000fe200000010ff */
[----:B------:R-:W-:Y:S01]  /*124e0*/  FADD.FTZ R178, -R122, R135 ;  /* 0x000000877ab27221 */ /* 0x000fe20000010100 */
[----:B------:R-:W-:Y:S01]  /*124f0*/  IADD3 R127, R117, 0x20, RZ ;  /* 0x00000020757f7810 */ /* 0x000fe20007ffe0ff */
[----:B------:R-:W-:Y:S02]  /*12500*/  FMUL.FTZ R109, R125, R132 ;  /* 0x000000847d6d7220 */ /* 0x000fe40000410000 */
[----:B------:R-:W-:-:S02]  /*12510*/  FFMA.FTZ R107, R50, R123, R98 ;  /* 0x0000007b326b7223 */ /* 0x000fc40000010062 */
[----:B------:R-:W-:Y:S02]  /*12520*/  FMUL.FTZ R121, R125, R134 ;  /* 0x000000867d797220 */ /* 0x000fe40000410000 */
[----:B------:R-:W-:Y:S02]  /*12530*/  FFMA.FTZ R124, R55, R124, R103 ;  /* 0x0000007c377c7223 */ /* 0x000fe40000010067 */
[C---:B------:R-:W-:Y:S02]  /*12540*/  FMUL.FTZ R130, R125.reuse, R130 ;  /* 0x000000827d827220 */ /* 0x040fe40000410000 */
[C---:B------:R-:W-:Y:S01]  /*12550*/  FMUL.FTZ R123, R125.reuse, R136 ;  /* 0x000000887d7b7220 */ /* 0x040fe20000410000 */
[----:B------:R-:W-:Y:S01]  /*12560*/  F2FP.BF16.PACK_AB R105, R124, R105 ;  /* 0x000000697c69723e */ /* 0x000fe200000010ff */
[C---:B------:R-:W-:Y:S01]  /*12570*/  FMUL.FTZ R128, R125.reuse, R128 ;  /* 0x000000807d807220 */ /* 0x040fe20000410000 */
[----:B------:R-:W-:Y:S01]  /*12580*/  MOV R124, 0x10 ;  /* 0x00000010007c7802 */ /* 0x000fe20000000f00 */
[----:B------:R-:W-:-:S02]  /*12590*/  FMUL.FTZ R180, R125, R180 ;  /* 0x000000b47db47220 */ /* 0x000fc40000410000 */
[----:B------:R-:W-:Y:S02]  /*125a0*/  FMUL.FTZ R178, R125, R178 ;  /* 0x000000b27db27220 */ /* 0x000fe40000410000 */
[----:B------:R-:W-:Y:S02]  /*125b0*/  FFMA.FTZ R108, R44, R109, R92 ;  /* 0x0000006d2c6c7223 */ /* 0x000fe4000001005c */
[----:B------:R-:W-:Y:S02]  /*125c0*/  FADD.FTZ R210, -R122, R110 ;  /* 0x0000006e7ad27221 */ /* 0x000fe40000010100 */
[----:B------:R-:W-:Y:S02]  /*125d0*/  FFMA.FTZ R109, R46, R121, R94 ;  /* 0x000000792e6d7223 */ /* 0x000fe4000001005e */
[----:B------:R-:W-:Y:S02]  /*125e0*/  FFMA.FTZ R110, R40, R123, R88 ;  /* 0x0000007b286e7223 */ /* 0x000fe40000010058 */
[----:B------:R-:W-:-:S02]  /*125f0*/  FFMA.FTZ R121, R45, R130, R93 ;  /* 0x000000822d797223 */ /* 0x000fc4000001005d */
[----:B------:R-:W-:Y:S02]  /*12600*/  FFMA.FTZ R128, R51, R128, R99 ;  /* 0x0000008033807223 */ /* 0x000fe40000010063 */
[----:B------:R-:W-:Y:S01]  /*12610*/  FFMA.FTZ R123, R41, R180, R89 ;  /* 0x000000b4297b7223 */ /* 0x000fe20000010059 */
[----:B------:R-:W-:Y:S01]  /*12620*/  F2FP.BF16.PACK_AB R108, R121, R108 ;  /* 0x0000006c796c723e */ /* 0x000fe200000010ff */
[----:B------:R-:W-:Y:S01]  /*12630*/  FFMA.FTZ R178, R47, R178, R95 ;  /* 0x000000b22fb27223 */ /* 0x000fe2000001005f */
[----:B------:R-:W-:Y:S01]  /*12640*/  F2FP.BF16.PACK_AB R107, R128, R107 ;  /* 0x0000006b806b723e */ /* 0x000fe200000010ff */
[C---:B------:R-:W-:Y:S01]  /*12650*/  FADD.FTZ R160, -R122.reuse, R160 ;  /* 0x000000a07aa07221 */ /* 0x040fe20000010100 */
[----:B------:R-:W-:Y:S01]  /*12660*/  F2FP.BF16.PACK_AB R110, R123, R110 ;  /* 0x0000006e7b6e723e */ /* 0x000fe200000010ff */
[C---:B------:R-:W-:Y:S01]  /*12670*/  FADD.FTZ R202, -R122.reuse, R163 ;  /* 0x000000a37aca7221 */ /* 0x040fe20000010100 */
[----:B------:R-:W-:Y:S01]  /*12680*/  LEA.HI.X R121, R117, c[0x0][0x20c], RZ, 0x4, P0 ;  /* 0x0000830075797a11 */ /* 0x000fe200000f24ff */
[----:B------:R-:W-:Y:S01]  /*12690*/  FADD.FTZ R140, -R122, R140 ;  /* 0x0000008c7a8c7221 */ /* 0x000fe20000010100 */
[----:B------:R-:W-:Y:S01]  /*126a0*/  F2FP.BF16.PACK_AB R109, R178, R109 ;  /* 0x0000006db26d723e */ /* 0x000fe200000010ff */
[C---:B------:R-:W-:Y:S01]  /*126b0*/  FADD.FTZ R182, -R122.reuse, R141 ;  /* 0x0000008d7ab67221 */ /* 0x040fe20000010100 */
[----:B------:R-:W-:Y:S01]  /*126c0*/  LEA R130, P0, R165, c[0x0][0x208], 0x4 ;  /* 0x00008200a5827a11 */ /* 0x000fe200078020ff */
[C---:B------:R-:W-:Y:S01]  /*126d0*/  FADD.FTZ R142, -R122.reuse, R142 ;  /* 0x0000008e7a8e7221 */ /* 0x040fe20000010100 */
[----:B------:R-:W-:Y:S01]  /*126e0*/  STG.E.128 [R120.64], R104 ;  /* 0x0000006878007986 */ /* 0x000fe2000c101d06 */
        /* <DEDUP_REMOVED lines=57> */
[----:B-1----:R-:W-:Y:S02]  /*12a80*/  FFMA.FTZ R122, R16, R147, R64 ;  /* 0x00000093107a7223 */ /* 0x002fe40000010040 */
        /* <DEDUP_REMOVED lines=8> */
[----:B------:R-:W-:Y:S01]  /*12b10*/  IADD3 R127, R117, 0x40, RZ ;  /* 0x00000040757f7810 */ /* 0x000fe20007ffe0ff */
        /* <DEDUP_REMOVED lines=9> */
[----:B------:R-:W-:Y:S01]  /*12bb0*/  FFMA.FTZ R188, R35, R188, R83 ;  /* 0x000000bc23bc7223 */ /* 0x000fe20000010053 */
[----:B------:R-:W-:Y:S01]  /*12bc0*/  IADD3 R125, R117, 0x80, RZ ;  /* 0x00000080757d7810 */ /* 0x000fe20007ffe0ff */
[----:B------:R-:W-:Y:S02]  /*12bd0*/  FFMA.FTZ R186, R33, R186, R81 ;  /* 0x000000ba21ba7223 */ /* 0x000fe40000010051 */
[----:B------:R-:W-:Y:S01]  /*12be0*/  FFMA.FTZ R141, R26, R141, R74 ;  /* 0x0000008d1a8d7223 */ /* 0x000fe2000001004a */
[----:B------:R-:W-:Y:S01]  /*12bf0*/  F2FP.BF16.PACK_AB R107, R188, R133 ;  /* 0x00000085bc6b723e */ /* 0x000fe200000010ff */
[----:B------:R-:W-:Y:S01]  /*12c00*/  FFMA.FTZ R196, R27, R196, R75 ;  /* 0x000000c41bc47223 */ /* 0x000fe2000001004b */
[----:B------:R-:W-:Y:S01]  /*12c10*/  F2FP.BF16.PACK_AB R106, R186, R131 ;  /* 0x00000083ba6a723e */ /* 0x000fe200000010ff */
[----:B------:R-:W-:Y:S01]  /*12c20*/  FFMA.FTZ R109, R30, R137, R78 ;  /* 0x000000891e6d7223 */ /* 0x000fe2000001004e */
[----:B------:R-:W-:Y:S01]  /*12c30*/  LEA.HI.X R131, R165, c[0x0][0x20c], RZ, 0x4, P0 ;  /* 0x00008300a5837a11 */ /* 0x000fe200000f24ff */
        /* <DEDUP_REMOVED lines=27> */
[----:B------:R-:W-:Y:S01]  /*12df0*/  IMAD.WIDE.U32 R124, R125, R124, c[0x0][0x208] ;  /* 0x000082007d7c7625 */ /* 0x000fe200078e007c */
[----:B------:R1:W-:Y:S03]  /*12e00*/  STG.E.128 [R128.64], R108 ;  /* 0x0000006c80007986 */ /* 0x0003e6000c101d06 */
[----:B------:R-:W-:Y:S01]  /*12e10*/  IMAD R0, R119, c[0x0][0x160], R0 ;  /* 0x0000580077007a24 */ /* 0x000fe200078e0200 */
[----:B------:R1:W-:Y:S04]  /*12e20*/  STG.E.128 [R124.64], R120 ;  /* 0x000000787c007986 */ /* 0x0003e8000c101d06 */
[----:B------:R1:W-:Y:S01]  /*12e30*/  STG.E.128 [R130.64], R208 ;  /* 0x000000d082007986 */ /* 0x0003e2000c101d06 */
[----:B------:R-:W-:-:S13]  /*12e40*/  ISETP.GE.AND P0, PT, R0, c[0x0][0x164], PT ;  /* 0x0000590000007a0c */ /* 0x000fda0003f06270 */
[----:B01----:R-:W-:Y:S01]  /*12e50*/  @P0 CALL.REL.NOINC `(.L_x_10954) ;  /* 0x0000001000000944 */ /* 0x003fe20003c00000 */
[----:B------:R-:W-:Y:S05]  /*12e60*/  BRA `(.L_x_10955) ;  /* 0xfffedad000007947 */ /* 0x000fea000383ffff */
.L_x_10954:
[----:B------:R-:W-:Y:S05]  /*12e70*/  BSYNC B0 ;  /* 0x0000000000007941 */ /* 0x000fea0003800000 */
.L_x_10615:
[----:B------:R-:W-:Y:S05]  /*12e80*/  EXIT ;  /* 0x000000000000794d */ /* 0x000fea0003800000 */
.L_x_10952:
[----:B0-----:R-:W-:Y:S01]  /*12e90*/  HFMA2.MMA R119, -RZ, RZ, 0, 1.847743988037109375e-06 ;  /* 0x0000001fff777435 */ /* 0x001fe200000001ff */
[----:B------:R-:W-:Y:S01]  /*12ea0*/  IMAD.MOV.U32 R130, RZ, RZ, R173 ;  /* 0x000000ffff827224 */ /* 0x000fe200078e00ad */
[----:B------:R-:W-:Y:S01]  /*12eb0*/  MOV R106, 0x12ef0 ;  /* 0x00012ef0006a7802 */ /* 0x000fe20000000f00 */
[----:B------:R-:W-:Y:S02]  /*12ec0*/  IMAD.MOV.U32 R105, RZ, RZ, 0x1 ;  /* 0x00000001ff697424 */ /* 0x000fe400078e00ff */
[----:B------:R-:W-:Y:S02]  /*12ed0*/  IMAD.MOV.U32 R122, RZ, RZ, -0x1 ;  /* 0xffffffffff7a7424 */ /* 0x000fe400078e00ff */
[----:B------:R-:W-:Y:S05]  /*12ee0*/  CALL.REL.NOINC `($__internal_41_$__cuda_sm70_shflsync_bfly_p) ;  /* 0x000009a000007944 */ /* 0x000fea0003c00000 */
[----:B-1----:R-:W-:Y:S01]  /*12ef0*/  IMAD.MOV.U32 R104, RZ, RZ, R105 ;  /* 0x000000ffff687224 */ /* 0x002fe200078e0069 */
[----:B0-----:R-:W-:Y:S05]  /*12f00*/  BRA `(.L_x_10956) ;  /* 0xffffeb5000007947 */ /* 0x001fea000383ffff */
.L_x_10953:
[----:B------:R-:W-:Y:S01]  /*12f10*/  MOV R105, 0x2 ;  /* 0x0000000200697802 */ /* 0x000fe20000000f00 */
[----:B------:R-:W-:Y:S01]  /*12f20*/  IMAD.MOV.U32 R119, RZ, RZ, 0x1f ;  /* 0x0000001fff777424 */ /* 0x000fe200078e00ff */
[----:B------:R-:W-:Y:S01]  /*12f30*/  MOV R106, 0x12f60 ;  /* 0x00012f60006a7802 */ /* 0x000fe20000000f00 */
[----:B------:R-:W-:Y:S02]  /*12f40*/  IMAD.MOV.U32 R122, RZ, RZ, -0x1 ;  /* 0xffffffffff7a7424 */ /* 0x000fe400078e00ff */
[----:B0-----:R-:W-:Y:S05]  /*12f50*/  CALL.REL.NOINC `($__internal_41_$__cuda_sm70_shflsync_bfly_p) ;  /* 0x0000093000007944 */ /* 0x001fea0003c00000 */
[----:B01----:R-:W-:Y:S01]  /*12f60*/  FADD.FTZ R130, R130, R105 ;  /* 0x0000006982827221 */ /* 0x003fe20000010000 */
[----:B------:R-:W-:Y:S01]  /*12f70*/  HFMA2.MMA R105, -RZ, RZ, 0, 2.384185791015625e-07 ;  /* 0x00000004ff697435 */ /* 0x000fe200000001ff */
[----:B------:R-:W-:Y:S01]  /*12f80*/  IMAD.MOV.U32 R119, RZ, RZ, 0x1f ;  /* 0x0000001fff777424 */ /* 0x000fe200078e00ff */
[----:B------:R-:W-:Y:S01]  /*12f90*/  MOV R106, 0x12fc0 ;  /* 0x00012fc0006a7802 */ /* 0x000fe20000000f00 */
[----:B------:R-:W-:-:S03]  /*12fa0*/  IMAD.MOV.U32 R122, RZ, RZ, -0x1 ;  /* 0xffffffffff7a7424 */ /* 0x000fc600078e00ff */
[----:B------:R-:W-:Y:S05]  /*12fb0*/  CALL.REL.NOINC `($__internal_41_$__cuda_sm70_shflsync_bfly_p) ;  /* 0x000008d000007944 */ /* 0x000fea0003c00000 */
[----:B01----:R-:W-:Y:S01]  /*12fc0*/  FADD.FTZ R130, R130, R105 ;  /* 0x0000006982827221 */ /* 0x003fe20000010000 */
[----:B------:R-:W-:Y:S01]  /*12fd0*/  MOV R105, 0x8 ;  /* 0x0000000800697802 */ /* 0x000fe20000000f00 */
[----:B------:R-:W-:Y:S01]  /*12fe0*/  IMAD.MOV.U32 R119, RZ, RZ, 0x1f ;  /* 0x0000001fff777424 */ /* 0x000fe200078e00ff */
[----:B------:R-:W-:Y:S01]  /*12ff0*/  MOV R106, 0x13020 ;  /* 0x00013020006a7802 */ /* 0x000fe20000000f00 */
[----:B------:R-:W-:-:S02]  /*13000*/  IMAD.MOV.U32 R122, RZ, RZ, -0x1 ;  /* 0xffffffffff7a7424 */ /* 0x000fc400078e00ff */
[----:B------:R-:W-:Y:S05]  /*13010*/  CALL.REL.NOINC `($__internal_41_$__cuda_sm70_shflsync_bfly_p) ;  /* 0x0000087000007944 */ /* 0x000fea0003c00000 */
[----:B01----:R-:W-:Y:S01]  /*13020*/  FADD.FTZ R130, R130, R105 ;  /* 0x0000006982827221 */ /* 0x003fe20000010000 */
[----:B------:R-:W-:Y:S01]  /*13030*/  HFMA2.MMA R105, -RZ, RZ, 0, 9.5367431640625e-07 ;  /* 0x00000010ff697435 */ /* 0x000fe200000001ff */
[----:B------:R-:W-:Y:S01]  /*13040*/  IMAD.MOV.U32 R119, RZ, RZ, 0x1f ;  /* 0x0000001fff777424 */ /* 0x000fe200078e00ff */
[----:B------:R-:W-:Y:S01]  /*13050*/  MOV R106, 0x13080 ;  /* 0x00013080006a7802 */ /* 0x000fe20000000f00 */
[----:B------:R-:W-:-:S03]  /*13060*/  IMAD.MOV.U32 R122, RZ, RZ, -0x1 ;  /* 0xffffffffff7a7424 */ /* 0x000fc600078e00ff */
[----:B------:R-:W-:Y:S05]  /*13070*/  CALL.REL.NOINC `($__internal_41_$__cuda_sm70_shflsync_bfly_p) ;  /* 0x0000081000007944 */ /* 0x000fea0003c00000 */
[----:B-1----:R-:W-:Y:S02]  /*13080*/  FADD.FTZ R104, R130, R105 ;  /* 0x0000006982687221 */ /* 0x002fe40000010000 */
[----:B0-----:R-:W-:-:S02]  /*13090*/  IMAD.MOV.U32 R119, RZ, RZ, 0x1f ;  /* 0x0000001fff777424 */ /* 0x001fc400078e00ff */
        /* <DEDUP_REMOVED lines=96> */
[----:B------:R-:W-:-:S02]  /*136a0*/  IMAD.MOV.U32 R122, RZ, RZ, -0x1 ;  /* 0xffffffffff7a7424 */ /* 0x000fc400078e00ff */
[----:B------:R-:W-:Y:S01]  /*136b0*/  FFMA.FTZ R130, R106, R106, R105 ;  /* 0x0000006a6a827223 */ /* 0x000fe20000010069 */
[----:B------:R-:W-:Y:S02]  /*136c0*/  MOV R105, 0x1 ;  /* 0x0000000100697802 */ /* 0x000fe40000000f00 */
[----:B------:R-:W-:Y:S02]  /*136d0*/  MOV R106, 0x136f0 ;  /* 0x000136f0006a7802 */ /* 0x000fe40000000f00 */
[----:B------:R-:W-:Y:S05]  /*136e0*/  CALL.REL.NOINC `($__internal_41_$__cuda_sm70_shflsync_bfly_p) ;  /* 0x000001a000007944 */ /* 0x000fea0003c00000 */
[----:B01----:R-:W-:Y:S01]  /*136f0*/  FADD.FTZ R130, R130, R105 ;  /* 0x0000006982827221 */ /* 0x003fe20000010000 */
[----:B------:R-:W-:Y:S01]  /*13700*/  HFMA2.MMA R105, -RZ, RZ, 0, 1.1920928955078125e-07 ;  /* 0x00000002ff697435 */ /* 0x000fe200000001ff */
        /* <DEDUP_REMOVED lines=11> */
[----:B------:R-:W-:Y:S01]  /*137c0*/  HFMA2.MMA R105, -RZ, RZ, 0, 4.76837158203125e-07 ;  /* 0x00000008ff697435 */ /* 0x000fe200000001ff */
        /* <DEDUP_REMOVED lines=10> */
[----:B-1----:R-:W-:Y:S01]  /*13870*/  MOV R107, R105 ;  /* 0x00000069006b7202 */ /* 0x002fe20000000f00 */
[----:B0-----:R-:W-:Y:S05]  /*13880*/  BRA `(.L_x_10957) ;  /* 0xffffe91000007947 */ /* 0x001fea000383ffff */
        .weak           $__internal_41_$__cuda_sm70_shflsync_bfly_p
        .type           $__internal_41_$__cuda_sm70_shflsync_bfly_p,@function
        .size           $__internal_41_$__cuda_sm70_shflsync_bfly_p,(.L_x_43101 - $__internal_41_$__cuda_sm70_shflsync_bfly_p)
$__internal_41_$__cuda_sm70_shflsync_bfly_p:
[----:B------:R-:W-:Y:S01]  /*13890*/  IMAD.MOV.U32 R107, RZ, RZ, 0x0 ;  /* 0x00000000ff6b7424 */ /* 0x000fe200078e00ff */
[----:B------:R-:W-:Y:S04]  /*138a0*/  WARPSYNC R122 ;  /* 0x0000007a00007348 */ /* 0x000fe80003800000 */
[----:B------:R0:W1:Y:S01]  /*138b0*/  SHFL.BFLY PT, R105, R130, R105, R119 ;  /* 0x0c00006982697389 */ /* 0x00006200000e0077 */
[----:B------:R-:W-:Y:S05]  /*138c0*/  RET.REL.NODEC R106 `(_ZN10layer_norm13ln_fwd_kernelINS_13Kernel_traitsIf13__nv_bfloat16S2_S2_fjLj1536ELj1ELj4ELj1ELj16ENS_18Kernel_traits_baseILj1536EfS2_S2_S2_fjLj128EEEEELb1ELb0ELb0ELb1EEEvNS_9FwdParamsE) ;  /* 0xfffec7306a007950 */ /* 0x000fea0003c3ffff */
.L_x_10958:
        /* <DEDUP_REMOVED lines=11> */
.L_x_43101:


//--------------------- .text._ZN10layer_norm13ln_fwd_kernelINS_13Kernel_traitsIf13__nv_bfloat16S2_S2_fjLj1536ELj1ELj4ELj1ELj16ENS_18Kernel_traits_baseILj1536EfS2_S2_S2_fjLj128EEEEELb1ELb0ELb1ELb0EEEvNS_9FwdParamsE --------------------------
	.section	.text._ZN10layer_norm13ln_fwd_kernelINS_13Kernel_traitsIf13__nv_bfloat16S2_S2_fjLj1536ELj1ELj4ELj1ELj16ENS_18Kernel_traits_baseILj1536EfS2_S2_S2_fjLj128EEEEELb1ELb0ELb1ELb0EEEvNS_9FwdParamsE,"ax",@progbits
	.sectioninfo	@"SHI_REGISTERS=215"
	.align	128
        .global         _ZN10layer_norm13ln_fwd_kernelINS_13Kernel_traitsIf13__nv_bfloat16S2_S2_fjLj1536ELj1ELj4ELj1ELj16ENS_18Kernel_traits_baseILj1536EfS2_S2_S2_fjLj128EEEEELb1ELb0ELb1ELb0EEEvNS_9FwdParamsE
        .type           _ZN10layer_norm13ln_fwd_kernelINS_13Kernel_traitsIf13__nv_bfloat16S2_S2_fjLj1536ELj1ELj4ELj1ELj16ENS_18Kernel_traits_baseILj1536EfS2_S2_S2_fjLj128EEEEELb1ELb0ELb1ELb0EEEvNS_9FwdParamsE,@function
        .size           _ZN10layer_norm13ln_fwd_kernelINS_13Kernel_traitsIf13__nv_bfloat16S2_S2_fjLj1536ELj1ELj4ELj1ELj16ENS_18Kernel_traits_baseILj1536EfS2_S2_S2_fjLj128EEEEELb1ELb0ELb1ELb0EEEvNS_9FwdParamsE,(.L_x_43102 - _ZN10layer_norm13ln_fwd_kernelINS_13Kernel_traitsIf13__nv_bfloat16S2_S2_fjLj1536ELj1ELj4ELj1ELj16ENS_18Kernel_traits_baseILj1536EfS2_S2_S2_fjLj128EEEEELb1ELb0ELb1ELb0EEEvNS_9FwdParamsE)
        .other          _ZN10layer_norm13ln_fwd_kernelINS_13Kernel_traitsIf13__nv_bfloat16S2_S2_fjLj1536ELj1ELj4ELj1ELj16ENS_18Kernel_traits_baseILj1536EfS2_S2_S2_fjLj128EEEEELb1ELb0ELb1ELb0EEEvNS_9FwdParamsE,@"STO_CUDA_ENTRY STV_DEFAULT"
_ZN10layer_norm13ln_fwd_kernelINS_13Kernel_traitsIf13__nv_bfloat16S2_S2_fjLj1536ELj1ELj4ELj1ELj16ENS_18Kernel_traits_baseILj1536EfS2_S2_S2_fjLj128EEEEELb1ELb0ELb1ELb0EEEvNS_9FwdParamsE:
.text._ZN10layer_norm13ln_fwd_kernelINS_13Kernel_traitsIf13__nv_bfloat16S2_S2_fjLj1536ELj1ELj4ELj1ELj16ENS_18Kernel_traits_baseILj1536EfS2_S2_S2_fjLj128EEEEELb1ELb0ELb1ELb0EEEvNS_9FwdParamsE:
[----:B------:R-:W-:Y:S02]  /*0000*/  IMAD.MOV.U32 R1, RZ, RZ, c[0x0][0x28] ;  /* 0x00000a00ff017624 */ /* 0x000fe400078e00ff */
[----:B------:R-:W-:Y:S01]  /*0010*/  ULDC.U8 UR4, c[0x0][0x244] ;  /* 0x0000910000047ab9 */ /* 0x000fe20000000000 */
[----:B------:R-:W-:Y:S01]  /*0020*/  IMAD.MOV.U32 R35, RZ, RZ, c[0x0][0x23c] ;  /* 0x00008f00ff237624 */ /* 0x000fe200078e00ff */
[----:B------:R-:W-:Y:S01]  /*0030*/  ISETP.NE.AND P0, PT, RZ, UR4, PT ;  /* 0x00000004ff007c0c */ /* 0x000fe2000bf05270 */
[----:B------:R-:W-:Y:S01]  /*0040*/  IMAD.MOV.U32 R34, RZ, RZ, c[0x0][0x238] ;  /* 0x00008e00ff227624 */ /* 0x000fe200078e00ff */
[----:B------:R-:W-:-:S11]  /*0050*/  ULDC.64 UR4, c[0x0][0x118] ;  /* 0x0000460000047ab9 */ /* 0x000fd60000000a00 */
[----:B------:R-:W-:Y:S01]  /*0060*/  @P0 IMAD.MOV.U32 R4, RZ, RZ, R34 ;  /* 0x000000ffff040224 */ /* 0x000fe200078e0022 */
[----:B------:R-:W-:-:S05]  /*0070*/  @P0 MOV R5, R35 ;  /* 0x0000002300050202 */ /* 0x000fca0000000f00 */
[----:B------:R-:W2:Y:S01]  /*0080*/  @P0 LDG.E.64 R2, [R4.64] ;  /* 0x0000000404020981 */ /* 0x000ea2000c1e1b00 */
[----:B------:R-:W-:Y:S02]  /*0090*/  IMAD.MOV.U32 R158, RZ, RZ, c[0x0][0x230] ;  /* 0x00008c00ff9e7624 */ /* 0x000fe400078e00ff */
[----:B------:R-:W-:-:S06]  /*00a0*/  IMAD.MOV.U32 R159, RZ, RZ, c[0x0][0x234] ;  /* 0x00008d00ff9f7624 */ /* 0x000fcc00078e00ff */
[----:B------:R-:W3:Y:S01]  /*00b0*/  @P0 LDG.E.64 R158, [R158.64] ;  /* 0x000000049e9e0981 */ /* 0x000ee2000c1e1b00 */
[----:B------:R-:W-:Y:S03]  /*00c0*/  BSSY B0, `(.L_x_10959) ;  /* 0x0000051000007945 */ /* 0x000fe60003800000 */
[----:B------:R-:W0:Y:S04]  /*00d0*/  S2R R29, SR_TID.X ;  /* 0x00000000001d7919 */ /* 0x000e280000002100 */
[----:B------:R-:W1:Y:S01]  /*00e0*/  S2R R33, SR_CTAID.X ;  /* 0x0000000000217919 */ /* 0x000e620000002500 */
[----:B0-----:R-:W-:Y:S01]  /*00f0*/  LOP3.LUT R32, R29, 0x1f, RZ, 0xc0, !PT ;  /* 0x0000001f1d207812 */ /* 0x001fe200078ec0ff */
[----:B-1----:R-:W-:-:S04]  /*0100*/  IMAD R0, R33, c[0x0][0x0], R29 ;  /* 0x0000000021007a24 */ /* 0x002fc800078e021d */
[----:B------:R-:W-:Y:S01]  /*0110*/  IMAD.WIDE.U32 R8, R0, -0x326172a9, RZ ;  /* 0xcd9e8d5700087825 */ /* 0x000fe200078e00ff */
[----:B--2---:R-:W-:-:S05]  /*0120*/  @P0 IADD3 R34, P1, R2, c[0x0][0x240], RZ ;  /* 0x0000900002220a10 */ /* 0x004fca0007f3e0ff */
[----:B------:R-:W-:Y:S01]  /*0130*/  @P0 IMAD.X R35, RZ, RZ, R3, P1 ;  /* 0x000000ffff230224 */ /* 0x000fe200008e0603 */
[----:B---3--:R-:W-:-:S04]  /*0140*/  IADD3 R4, R159, -0x4498517b, RZ ;  /* 0xbb67ae859f047810 */ /* 0x008fc80007ffe0ff */
[--C-:B------:R-:W-:Y:S02]  /*0150*/  SHF.R.U64 R2, R34, 0x2, R35.reuse ;  /* 0x0000000222027819 */ /* 0x100fe40000001223 */
[----:B------:R-:W-:Y:S02]  /*0160*/  SHF.R.U32.HI R3, RZ, 0x2, R35 ;  /* 0x00000002ff037819 */ /* 0x000fe40000011623 */
[----:B------:R-:W-:Y:S01]  /*0170*/  IADD3 R5, R158, -0x61c88647, RZ ;  /* 0x9e3779b99e057810 */ /* 0x000fe20007ffe0ff */
[----:B------:R-:W-:Y:S01]  /*0180*/  IMAD.WIDE.U32 R6, R2, -0x2daee0ad, RZ ;  /* 0xd2511f5302067825 */ /* 0x000fe200078e00ff */
[----:B------:R-:W-:Y:S02]  /*0190*/  LOP3.LUT R10, R9, R3, R158, 0x96, !PT ;  /* 0x00000003090a7212 */ /* 0x000fe400078e969e */
[----:B------:R-:W-:Y:S02]  /*01a0*/  IADD3 R9, R158, -0x255992d5, RZ ;  /* 0xdaa66d2b9e097810 */ /* 0x000fe40007ffe0ff */
[----:B------:R-:W-:Y:S01]  /*01b0*/  LOP3.LUT R12, R7, R159, RZ, 0x3c, !PT ;  /* 0x0000009f070c7212 */ /* 0x000fe200078e3cff */
[----:B------:R-:W-:Y:S01]  /*01c0*/  IMAD.WIDE.U32 R10, R10, -0x2daee0ad, RZ ;  /* 0xd2511f530a0a7825 */ /* 0x000fe200078e00ff */
[----:B------:R-:W-:-:S03]  /*01d0*/  IADD3 R7, R159, 0x76cf5d0a, RZ ;  /* 0x76cf5d0a9f077810 */ /* 0x000fc60007ffe0ff */
[----:B------:R-:W-:Y:S01]  /*01e0*/  IMAD.WIDE.U32 R12, R12, -0x326172a9, RZ ;  /* 0xcd9e8d570c0c7825 */ /* 0x000fe200078e00ff */
[----:B------:R-:W-:Y:S02]  /*01f0*/  LOP3.LUT R16, R11, R6, R4, 0x96, !PT ;  /* 0x000000060b107212 */ /* 0x000fe400078e9604 */
[----:B------:R-:W-:Y:S02]  /*0200*/  IADD3 R6, R158, 0x3c6ef372, RZ ;  /* 0x3c6ef3729e067810 */ /* 0x000fe40007ffe0ff */
[----:B------:R-:W-:Y:S01]  /*0210*/  LOP3.LUT R14, R13, R5, R8, 0x96, !PT ;  /* 0x000000050d0e7212 */ /* 0x000fe200078e9608 */
[----:B------:R-:W-:Y:S01]  /*0220*/  IMAD.WIDE.U32 R16, R16, -0x326172a9, RZ ;  /* 0xcd9e8d5710107825 */ /* 0x000fe200078e00ff */
[C---:B------:R-:W-:Y:S02]  /*0230*/  IADD3 R8, R159.reuse, 0x32370b8f, RZ ;  /* 0x32370b8f9f087810 */ /* 0x040fe40007ffe0ff */
[----:B------:R-:W-:Y:S01]  /*0240*/  IADD3 R11, R159, -0x126145ec, RZ ;  /* 0xed9eba149f0b7810 */ /* 0x000fe20007ffe0ff */
[----:B------:R-:W-:Y:S01]  /*0250*/  IMAD.WIDE.U32 R14, R14, -0x2daee0ad, RZ ;  /* 0xd2511f530e0e7825 */ /* 0x000fe200078e00ff */
[----:B------:R-:W-:-:S04]  /*0260*/  LOP3.LUT R12, R17, R12, R6, 0x96, !PT ;  /* 0x0000000c110c7212 */ /* 0x000fc800078e9606 */
[----:B------:R-:W-:Y:S01]  /*0270*/  LOP3.LUT R18, R15, R10, R7, 0x96, !PT ;  /* 0x0000000a0f127212 */ /* 0x000fe200078e9607 */
[----:B------:R-:W-:Y:S01]  /*0280*/  IMAD.WIDE.U32 R12, R12, -0x2daee0ad, RZ ;  /* 0xd2511f530c0c7825 */ /* 0x000fe200078e00ff */
[----:B------:R-:W-:Y:S02]  /*0290*/  IADD3 R10, R158, 0x78dde6e4, RZ ;  /* 0x78dde6e49e0a7810 */ /* 0x000fe40007ffe0ff */
[----:B------:R-:W-:Y:S01]  /*02a0*/  LOP3.LUT R15, R32, 0x1f, RZ, 0x3c, !PT ;  /* 0x0000001f200f7812 */ /* 0x000fe200078e3cff */
[----:B------:R-:W-:Y:S01]  /*02b0*/  IMAD.WIDE.U32 R18, R18, -0x326172a9, RZ ;  /* 0xcd9e8d5712127825 */ /* 0x000fe200078e00ff */
[----:B------:R-:W-:-:S03]  /*02c0*/  LOP3.LUT R20, R13, R14, R8, 0x96, !PT ;  /* 0x0000000e0d147212 */ /* 0x000fc600078e9608 */
[----:B------:R-:W-:Y:S01]  /*02d0*/  IMAD.MOV.U32 R13, RZ, RZ, c[0x0][0x168] ;  /* 0x00005a00ff0d7624 */ /* 0x000fe200078e00ff */
[----:B------:R-:W-:Y:S01]  /*02e0*/  LOP3.LUT R16, R19, R16, R9, 0x96, !PT ;  /* 0x0000001013107212 */ /* 0x000fe200078e9609 */
[----:B------:R-:W-:-:S03]  /*02f0*/  IMAD.WIDE.U32 R20, R20, -0x326172a9, RZ ;  /* 0xcd9e8d5714147825 */ /* 0x000fc600078e00ff */
[----:B------:R-:W-:Y:S01]  /*0300*/  SHF.R.S32.HI R13, RZ, 0x1f, R13 ;  /* 0x0000001fff0d7819 */ /* 0x000fe2000001140d */
[----:B------:R-:W-:Y:S01]  /*0310*/  IMAD.WIDE.U32 R16, R16, -0x2daee0ad, RZ ;  /* 0xd2511f5310107825 */ /* 0x000fe200078e00ff */
[----:B------:R-:W-:Y:S02]  /*0320*/  LOP3.LUT R18, R21, R18, R10, 0x96, !PT ;  /* 0x0000001215127212 */ /* 0x000fe400078e960a */
[----:B------:R-:W-:Y:S02]  /*0330*/  LEA.HI R14, R13, c[0x0][0x168], RZ, 0x3 ;  /* 0x00005a000d0e7a11 */ /* 0x000fe400078f18ff */
[----:B------:R-:W-:Y:S01]  /*0340*/  LOP3.LUT R22, R17, R12, R11, 0x96, !PT ;  /* 0x0000000c11167212 */ /* 0x000fe200078e960b */
[----:B------:R-:W-:Y:S01]  /*0350*/  IMAD.WIDE.U32 R18, R18, -0x2daee0ad, RZ ;  /* 0xd2511f5312127825 */ /* 0x000fe200078e00ff */
[----:B------:R-:W-:Y:S02]  /*0360*/  LEA.HI.SX32 R14, R14, R15, 0x1d ;  /* 0x0000000f0e0e7211 */ /* 0x000fe400078feaff */
[----:B------:R-:W-:Y:S01]  /*0370*/  IADD3 R12, R159, -0x56f99767, RZ ;  /* 0xa90668999f0c7810 */ /* 0x000fe20007ffe0ff */
[----:B------:R-:W-:Y:S01]  /*0380*/  IMAD.WIDE.U32 R22, R22, -0x326172a9, RZ ;  /* 0xcd9e8d5716167825 */ /* 0x000fe200078e00ff */
[----:B------:R-:W-:-:S02]  /*0390*/  LOP3.LUT P6, RZ, R14, 0xffffffe0, RZ, 0xc0, !PT ;  /* 0xffffffe00eff7812 */ /* 0x000fc400078cc0ff */
[C---:B------:R-:W-:Y:S02]  /*03a0*/  IADD3 R13, R158.reuse, 0x1715609d, RZ ;  /* 0x1715609d9e0d7810 */ /* 0x040fe40007ffe0ff */
[----:B------:R-:W-:Y:S02]  /*03b0*/  LOP3.LUT R26, R19, R16, R12, 0x96, !PT ;  /* 0x00000010131a7212 */ /* 0x000fe400078e960c */
[----:B------:R-:W-:Y:S02]  /*03c0*/  LOP3.LUT R24, R23, R20, R13, 0x96, !PT ;  /* 0x0000001417187212 */ /* 0x000fe400078e960d */
[----:B------:R-:W-:Y:S01]  /*03d0*/  IADD3 R16, R158, -0x4ab325aa, RZ ;  /* 0xb54cda569e107810 */ /* 0x000fe20007ffe0ff */
[----:B------:R-:W-:Y:S01]  /*03e0*/  IMAD.WIDE.U32 R26, R26, -0x326172a9, RZ ;  /* 0xcd9e8d571a1a7825 */ /* 0x000fe200078e00ff */
[----:B------:R-:W-:Y:S02]  /*03f0*/  IADD3 R15, R159, 0x646e171e, RZ ;  /* 0x646e171e9f0f7810 */ /* 0x000fe40007ffe0ff */
[----:B------:R-:W-:Y:S01]  /*0400*/  ISETP.GE.U32.AND P5, PT, R14, 0x40, PT ;  /* 0x000000400e00780c */ /* 0x000fe20003fa6070 */
[----:B------:R-:W-:Y:S01]  /*0410*/  IMAD.WIDE.U32 R24, R24, -0x2daee0ad, RZ ;  /* 0xd2511f5318187825 */ /* 0x000fe200078e00ff */
[----:B------:R-:W-:-:S02]  /*0420*/  ISETP.GE.U32.AND P4, PT, R14, 0x60, PT ;  /* 0x000000600e00780c */ /* 0x000fc40003f86070 */
[C---:B------:R-:W-:Y:S02]  /*0430*/  ISETP.GE.U32.AND P3, PT, R14.reuse, 0x80, PT ;  /* 0x000000800e00780c */ /* 0x040fe40003f66070 */
[----:B------:R-:W-:Y:S02]  /*0440*/  ISETP.GE.U32.AND P2, PT, R14, 0xa0, PT ;  /* 0x000000a00e00780c */ /* 0x000fe40003f46070 */
[----:B------:R-:W-:Y:S02]  /*0450*/  LOP3.LUT R28, R27, R22, R16, 0x96, !PT ;  /* 0x000000161b1c7212 */ /* 0x000fe400078e9610 */
[----:B------:R-:W-:Y:S02]  /*0460*/  P2R R154, PR, RZ, 0x20 ;  /* 0x00000020ff9a7803 */ /* 0x000fe40000000000 */
[----:B------:R-:W-:Y:S02]  /*0470*/  P2R R165, PR, RZ, 0x10 ;  /* 0x00000010ffa57803 */ /* 0x000fe40000000000 */
[----:B------:R-:W-:-:S02]  /*0480*/  P2R R174, PR, RZ, 0x8 ;  /* 0x00000008ffae7803 */ /* 0x000fc40000000000 */
[----:B------:R-:W-:Y:S02]  /*0490*/  LOP3.LUT R30, R25, R18, R15, 0x96, !PT ;  /* 0x00000012191e7212 */ /* 0x000fe400078e960f */
[----:B------:R-:W-:Y:S02]  /*04a0*/  SHF.R.U32.HI R22, RZ, 0x5, R29 ;  /* 0x00000005ff167819 */ /* 0x000fe4000001161d */
[----:B------:R-:W-:Y:S02]  /*04b0*/  P2R R185, PR, RZ, 0x4 ;  /* 0x00000004ffb97803 */ /* 0x000fe40000000000 */
[----:B------:R-:W-:Y:S01]  /*04c0*/  IADD3 R17, R159, 0x1fd5c5a3, RZ ;  /* 0x1fd5c5a39f117810 */ /* 0x000fe20007ffe0ff */
        /* <DEDUP_REMOVED lines=16> */
.L_x_10960:
[----:B------:R-:W-:Y:S05]  /*05d0*/  BSYNC B0 ;  /* 0x0000000000007941 */ /* 0x000fea0003800000 */
.L_x_10959:
        /* <DEDUP_REMOVED lines=17> */
.L_x_10962:
[----:B------:R-:W-:Y:S05]  /*06f0*/  BSYNC B0 ;  /* 0x0000000000007941 */ /* 0x000fea0003800000 */
.L_x_10961:
        /* <DEDUP_REMOVED lines=17> */
.L_x_10964:
[----:B------:R-:W-:Y:S05]  /*0810*/  BSYNC B0 ;  /* 0x0000000000007941 */ /* 0x000fea0003800000 */
.L_x_10963:
        /* <DEDUP_REMOVED lines=17> */
.L_x_10966:
[----:B------:R-:W-:Y:S05]  /*0930*/  BSYNC B0 ;  /* 0x0000000000007941 */ /* 0x000fea0003800000 */
.L_x_10965:
        /* <DEDUP_REMOVED lines=17> */
.L_x_10968:
[----:B------:R-:W-:Y:S05]  /*0a50*/  BSYNC B0 ;  /* 0x0000000000007941 */ /* 0x000fea0003800000 */
.L_x_10967:
[----:B------:R-:W-:Y:S01]  /*0a60*/  ISETP.GE.U32.AND P5, PT, R14, 0xc0, PT ;  /* 0x000000c00e00780c */ /* 0x000fe20003fa6070 */
[----:B------:R-:W-:Y:S01]  /*0a70*/  IMAD.WIDE.U32 R28, R28, -0x2daee0ad, RZ ;  /* 0xd2511f531c1c7825 */ /* 0x000fe200078e00ff */
[----:B0-----:R-:W-:Y:S01]  /*0a80*/  IADD3 R18, R158, 0x5384540f, RZ ;  /* 0x5384540f9e127810 */ /* 0x001fe20007ffe0ff */
[----:B------:R-:W-:Y:S01]  /*0a90*/  BSSY B0, `(.L_x_10969) ;  /* 0x0000014000007945 */ /* 0x000fe20003800000 */
[----:B------:R-:W-:Y:S01]  /*0aa0*/  LEA R19, R33, R22, 0x2 ;  /* 0x0000001621137211 */ /* 0x000fe200078e10ff */
[----:B------:R-:W-:Y:S01]  /*0ab0*/  IMAD.WIDE.U32 R30, R30, -0x326172a9, RZ ;  /* 0xcd9e8d571e1e7825 */ /* 0x000fe200078e00ff */
[----:B------:R-:W-:-:S04]  /*0ac0*/  LOP3.LUT R27, R29, R24, R17, 0x96, !PT ;  /* 0x000000181d1b7212 */ /* 0x000fc800078e9611 */
[----:B------:R-:W-:-:S03]  /*0ad0*/  LOP3.LUT R25, R31, R26, R18, 0x96, !PT ;  /* 0x0000001a1f197212 */ /* 0x000fc600078e9612 */
        /* <DEDUP_REMOVED lines=15> */
.L_x_10970:
[----:B------:R-:W-:Y:S05]  /*0bd0*/  BSYNC B0 ;  /* 0x0000000000007941 */ /* 0x000fea0003800000 */
.L_x_10969:
        /* <DEDUP_REMOVED lines=10> */
[----:B------:R-:W-:Y:S01]  /*0c80*/  IADD3 R23, R158, -0x700cb87f, RZ ;  /* 0x8ff347819e177810 */ /* 0x000fe20007ffe0ff */
[----:B------:R-:W-:Y:S01]  /*0c90*/  IMAD R25, R25, -0x2daee0ad, RZ ;  /* 0xd2511f5319197824 */ /* 0x000fe200078e02ff */
[----:B------:R-:W-:Y:S01]  /*0ca0*/  ULDC.U8 UR6, c[0x0][0x1f0] ;  /* 0x00007c0000067ab9 */ /* 0x000fe20000000000 */
[----:B------:R-:W-:-:S04]  /*0cb0*/  IMAD.HI.U32 R24, R30, -0x2daee0ad, RZ ;  /* 0xd2511f531e187827 */ /* 0x000fc800078e00ff */
[----:B------:R-:W-:Y:S01]  /*0cc0*/  IMAD.HI.U32 R27, R29, -0x326172a9, RZ ;  /* 0xcd9e8d571d1b7827 */ /* 0x000fe200078e00ff */
[----:B------:R-:W-:Y:S02]  /*0cd0*/  LOP3.LUT R24, R24, R25, R22, 0x96, !PT ;  /* 0x0000001918187212 */ /* 0x000fe400078e9616 */
[----:B------:R-:W-:Y:S01]  /*0ce0*/  LOP3.LUT R25, R34, 0x3, RZ, 0xc0, !PT ;  /* 0x0000000322197812 */ /* 0x000fe200078ec0ff */
[----:B------:R-:W-:Y:S01]  /*0cf0*/  IMAD R28, R30, -0x2daee0ad, RZ ;  /* 0xd2511f531e1c7824 */ /* 0x000fe200078e02ff */
[----:B------:R-:W-:Y:S01]  /*0d00*/  LOP3.LUT R26, R27, R26, R23, 0x96, !PT ;  /* 0x0000001a1b1a7212 */ /* 0x000fe200078e9617 */
[----:B------:R-:W-:Y:S02]  /*0d10*/  IMAD.MOV.U32 R27, RZ, RZ, RZ ;  /* 0x000000ffff1b7224 */ /* 0x000fe400078e00ff */
[----:B------:R-:W-:Y:S02]  /*0d20*/  IMAD R30, R29, -0x326172a9, RZ ;  /* 0xcd9e8d571d1e7824 */ /* 0x000fe400078e02ff */
.L_x_11488:
[----:B------:R-:W-:-:S04]  /*0d30*/  IMAD.MOV.U32 R140, RZ, RZ, 0x4 ;  /* 0x00000004ff8c7424 */ /* 0x000fc800078e00ff */
[----:B------:R-:W-:-:S05]  /*0d40*/  IMAD.WIDE R142, R19, R140, c[0x0][0x1d0] ;  /* 0x00007400138e7625 */ /* 0x000fca00078e028c */
[----:B------:R0:W2:Y:S01]  /*0d50*/  LDG.E R207, [R142.64] ;  /* 0x000000048ecf7981 */ /* 0x0000a2000c1e1900 */
[----:B------:R-:W-:-:S05]  /*0d60*/  IMAD.WIDE R140, R19, R140, c[0x0][0x1d8] ;  /* 0x00007600138c7625 */ /* 0x000fca00078e028c */
[----:B-----5:R1:W5:Y:S01]  /*0d70*/  LDG.E R202, [R140.64] ;  /* 0x000000048cca7981 */ /* 0x020362000c1e1900 */
        /* <DEDUP_REMOVED lines=16> */
[----:B-1----:R-:W-:Y:S02]  /*0e80*/  ISETP.NE.U32.AND P1, PT, RZ, c[0x0][0x180], PT ;  /* 0x00006000ff007a0c */ /* 0x002fe40003f25070 */
[----:B------:R-:W-:-:S02]  /*0e90*/  @P0 MOV R143, 0x10 ;  /* 0x00000010008f0802 */ /* 0x000fc40000000f00 */
[----:B------:R-:W-:-:S03]  /*0ea0*/  ISETP.NE.AND.EX P1, PT, RZ, c[0x0][0x184], PT, P1 ;  /* 0x00006100ff007a0c */ /* 0x000fc60003f25310 */
[----:B------:R-:W-:-:S05]  /*0eb0*/  @P0 IMAD.WIDE.U32 R142, R204, R143, c[0x0][0x170] ;  /* 0x00005c00cc8e0625 */ /* 0x000fca00078e008f */
[----:B------:R0:W5:Y:S05]  /*0ec0*/  @P0 LDG.E.128 R132, [R142.64] ;  /* 0x000000048e840981 */ /* 0x00016a000c1e1d00 */
        /* <DEDUP_REMOVED lines=12> */
.L_x_10974:
        /* <DEDUP_REMOVED lines=12> */
.L_x_10977:
[----:B------:R-:W-:Y:S02]  /*1050*/  IMAD.MOV.U32 R32, RZ, RZ, R30 ;  /* 0x000000ffff207224 */ /* 0x000fe400078e001e */
.L_x_10978:
[----:B------:R-:W-:Y:S05]  /*1060*/  BSYNC B2 ;  /* 0x0000000000027941 */ /* 0x000fea0003800000 */
.L_x_10976:
        /* <DEDUP_REMOVED lines=16> */
.L_x_10982:
[----:B------:R-:W-:Y:S05]  /*1170*/  BSYNC B3 ;  /* 0x0000000000037941 */ /* 0x000fea0003800000 */
.L_x_10981:
        /* <DEDUP_REMOVED lines=42> */
.L_x_10980:
[----:B------:R-:W-:Y:S05]  /*1420*/  BSYNC B2 ;  /* 0x0000000000027941 */ /* 0x000fea0003800000 */
.L_x_10979:
[----:B------:R0:W1:Y:S01]  /*1430*/  I2F.U32 R25, R32 ;  /* 0x0000002000197306 */ /* 0x0000620000201000 */
[----:B-----5:R-:W-:Y:S01]  /*1440*/  PRMT R29, RZ, 0x5410, R132 ;  /* 0x00005410ff1d7816 */ /* 0x020fe20000000084 */
[----:B------:R-:W-:-:S04]  /*1450*/  IMAD.MOV.U32 R34, RZ, RZ, 0x2f800000 ;  /* 0x2f800000ff227424 */ /* 0x000fc800078e00ff */
[----:B------:R-:W-:Y:S01]  /*1460*/  FMUL.FTZ R29, R29, c[0x0][0x1ec] ;  /* 0x00007b001d1d7a20 */ /* 0x000fe20000410000 */
[----:B0-----:R-:W-:-:S03]  /*1470*/  @P1 PRMT R32, RZ, 0x5410, R136 ;  /* 0x00005410ff201816 */ /* 0x001fc60000000088 */
[----:B------:R-:W-:Y:S02]  /*1480*/  FMUL.FTZ R29, R29, c[0x0][0x1e8] ;  /* 0x00007a001d1d7a20 */ /* 0x000fe40000410000 */
[----:B-1----:R-:W-:-:S05]  /*1490*/  FFMA.FTZ R25, R25, R34, 1.1641532182693481445e-10 ;  /* 0x2f00000019197423 */ /* 0x002fca0000010022 */
[----:B------:R-:W-:-:S04]  /*14a0*/  FSETP.GTU.FTZ.AND P3, PT, R25, c[0x0][0x1e4], PT ;  /* 0x0000790019007a0b */ /* 0x000fc80003f7c000 */
[----:B------:R-:W-:Y:S02]  /*14b0*/  FSEL R29, R29, RZ, !P3 ;  /* 0x000000ff1d1d7208 */ /* 0x000fe40005800000 */
[----:B------:R-:W-:-:S03]  /*14c0*/  SEL R31, RZ, 0x1, P3 ;  /* 0x00000001ff1f7807 */ /* 0x000fc60001800000 */
[----:B------:R-:W-:Y:S02]  /*14d0*/  @P1 FADD.FTZ R29, R32, R29 ;  /* 0x0000001d201d1221 */ /* 0x000fe40000010000 */
.L_x_10975:
[----:B------:R-:W-:Y:S05]  /*14e0*/  BSYNC B1 ;  /* 0x0000000000017941 */ /* 0x000fea0003800000 */
.L_x_10973:
        /* <DEDUP_REMOVED lines=8> */
.L_x_10984:
        /* <DEDUP_REMOVED lines=12> */
.L_x_10987:
[----:B------:R-:W-:Y:S02]  /*1630*/  MOV R34, R30 ;  /* 0x0000001e00227202 */ /* 0x000fe40000000f00 */
.L_x_10988:
[----:B------:R-:W-:Y:S05]  /*1640*/  BSYNC B2 ;  /* 0x0000000000027941 */ /* 0x000fea0003800000 */
.L_x_10986:
        /* <DEDUP_REMOVED lines=16> */
.L_x_10992:
[----:B------:R-:W-:Y:S05]  /*1750*/  BSYNC B3 ;  /* 0x0000000000037941 */ /* 0x000fea0003800000 */
.L_x_10991:
        /* <DEDUP_REMOVED lines=43> */
[----:B------:R-:W-:Y:S02]  /*1a10*/  MOV R28, R32 ;  /* 0x00000020001c7202 */ /* 0x000fe40000000f00 */
.L_x_10990:
[----:B------:R-:W-:Y:S05]  /*1a20*/  BSYNC B2 ;  /* 0x0000000000027941 */ /* 0x000fea0003800000 */
.L_x_10989:
        /* <DEDUP_REMOVED lines=11> */
.L_x_10985:
[----:B------:R-:W-:Y:S05]  /*1ae0*/  BSYNC B1 ;  /* 0x0000000000017941 */ /* 0x000fea0003800000 */
.L_x_10983:
        /* <DEDUP_REMOVED lines=8> */
.L_x_10994:
        /* <DEDUP_REMOVED lines=12> */
.L_x_10997:
[----:B------:R-:W-:Y:S02]  /*1c30*/  IMAD.MOV.U32 R145, RZ, RZ, R30 ;  /* 0x000000ffff917224 */ /* 0x000fe400078e001e */
.L_x_10998:
[----:B------:R-:W-:Y:S05]  /*1c40*/  BSYNC B2 ;  /* 0x0000000000027941 */ /* 0x000fea0003800000 */
.L_x_10996:
        /* <DEDUP_REMOVED lines=16> */
.L_x_11002:
[----:B------:R-:W-:Y:S05]  /*1d50*/  BSYNC B3 ;  /* 0x0000000000037941 */ /* 0x000fea0003800000 */
.L_x_11001:
        /* <DEDUP_REMOVED lines=42> */
[----:B------:R-:W-:Y:S01]  /*2000*/  LOP3.LUT R24, R35, R24, R22, 0x96, !PT ;  /* 0x0000001823187212 */ /* 0x000fe200078e9616 */
[----:B------:R-:W-:-:S04]  /*2010*/  IMAD.MOV.U32 R28, RZ, RZ, R34 ;  /* 0x000000ffff1c7224 */ /* 0x000fc800078e0022 */
.L_x_11000:
[----:B------:R-:W-:Y:S05]  /*2020*/  BSYNC B2 ;  /* 0x0000000000027941 */ /* 0x000fea0003800000 */
.L_x_10999:
        /* <DEDUP_REMOVED lines=11> */
.L_x_10995:
[----:B------:R-:W-:Y:S05]  /*20e0*/  BSYNC B1 ;  /* 0x0000000000017941 */ /* 0x000fea0003800000 */
.L_x_10993:
        /* <DEDUP_REMOVED lines=8> */
.L_x_11004:
        /* <DEDUP_REMOVED lines=12> */
.L_x_11007:
[----:B------:R-:W-:Y:S02]  /*2230*/  IMAD.MOV.U32 R146, RZ, RZ, R30 ;  /* 0x000000ffff927224 */ /* 0x000fe400078e001e */
.L_x_11008:
[----:B------:R-:W-:Y:S05]  /*2240*/  BSYNC B2 ;  /* 0x0000000000027941 */ /* 0x000fea0003800000 */
.L_x_11006:
        /* <DEDUP_REMOVED lines=16> */
.L_x_11012:
[----:B------:R-:W-:Y:S05]  /*2350*/  BSYNC B3 ;  /* 0x0000000000037941 */ /* 0x000fea0003800000 */
.L_x_11011:
        /* <DEDUP_REMOVED lines=42> */
[----:B------:R-:W-:Y:S01]  /*2600*/  LOP3.LUT R24, R141, R24, R22, 0x96, !PT ;  /* 0x000000188d187212 */ /* 0x000fe200078e9616 */
[----:B------:R-:W-:Y:S02]  /*2610*/  IMAD.MOV.U32 R28, RZ, RZ, R140 ;  /* 0x000000ffff1c7224 */ /* 0x000fe400078e008c */
.L_x_11010:
[----:B------:R-:W-:Y:S05]  /*2620*/  BSYNC B2 ;  /* 0x0000000000027941 */ /* 0x000fea0003800000 */
.L_x_11009:
        /* <DEDUP_REMOVED lines=11> */
.L_x_11005:
[----:B------:R-:W-:Y:S05]  /*26e0*/  BSYNC B1 ;  /* 0x0000000000017941 */ /* 0x000fea0003800000 */
.L_x_11003:
        /* <DEDUP_REMOVED lines=8> */
.L_x_11014:
        /* <DEDUP_REMOVED lines=12> */
.L_x_11017:
[----:B------:R-:W-:Y:S02]  /*2830*/  IMAD.MOV.U32 R149, RZ, RZ, R30 ;  /* 0x000000ffff957224 */ /* 0x000fe400078e001e */
.L_x_11018:
[----:B------:R-:W-:Y:S05]  /*2840*/  BSYNC B2 ;  /* 0x0000000000027941 */ /* 0x000fea0003800000 */
.L_x_11016:
        /* <DEDUP_REMOVED lines=16> */
.L_x_11022:
[----:B------:R-:W-:Y:S05]  /*2950*/  BSYNC B3 ;  /* 0x0000000000037941 */ /* 0x000fea0003800000 */
.L_x_11021:
        /* <DEDUP_REMOVED lines=44> */
.L_x_11020:
[----:B------:R-:W-:Y:S05]  /*2c20*/  BSYNC B2 ;  /* 0x0000000000027941 */ /* 0x000fea0003800000 */
.L_x_11019:
        /* <DEDUP_REMOVED lines=11> */
.L_x_11015:
[----:B------:R-:W-:Y:S05]  /*2ce0*/  BSYNC B1 ;  /* 0x0000000000017941 */ /* 0x000fea0003800000 */
.L_x_11013:
        /* <DEDUP_REMOVED lines=8> */
.L_x_11024:
        /* <DEDUP_REMOVED lines=12> */
.L_x_11027:
[----:B------:R-:W-:Y:S02]  /*2e30*/  IMAD.MOV.U32 R150, RZ, RZ, R30 ;  /* 0x000000ffff967224 */ /* 0x000fe400078e001e */
.L_x_11028:
[----:B------:R-:W-:Y:S05]  /*2e40*/  BSYNC B2 ;  /* 0x0000000000027941 */ /* 0x000fea0003800000 */
.L_x_11026:
        /* <DEDUP_REMOVED lines=16> */
.L_x_11032:
[----:B------:R-:W-:Y:S05]  /*2f50*/  BSYNC B3 ;  /* 0x0000000000037941 */ /* 0x000fea0003800000 */
.L_x_11031:
        /* <DEDUP_REMOVED lines=44> */
.L_x_11030:
[----:B------:R-:W-:Y:S05]  /*3220*/  BSYNC B2 ;  /* 0x0000000000027941 */ /* 0x000fea0003800000 */
.L_x_11029:
        /* <DEDUP_REMOVED lines=11> */
.L_x_11025:
[----:B------:R-:W-:Y:S05]  /*32e0*/  BSYNC B1 ;  /* 0x0000000000017941 */ /* 0x000fea0003800000 */
.L_x_11023:
        /* <DEDUP_REMOVED lines=8> */
.L_x_11034:
        /* <DEDUP_REMOVED lines=12> */
.L_x_11037:
[----:B------:R-:W-:Y:S02]  /*3430*/  MOV R153, R30 ;  /* 0x0000001e00997202 */ /* 0x000fe40000000f00 */
.L_x_11038:
[----:B------:R-:W-:Y:S05]  /*3440*/  BSYNC B2 ;  /* 0x0000000000027941 */ /* 0x000fea0003800000 */
.L_x_11036:
        /* <DEDUP_REMOVED lines=16> */
.L_x_11042:
[----:B------:R-:W-:Y:S05]  /*3550*/  BSYNC B3 ;  /* 0x0000000000037941 */ /* 0x000fea0003800000 */
.L_x_11041:
        /* <DEDUP_REMOVED lines=44> */
.L_x_11040:
[----:B------:R-:W-:Y:S05]  /*3820*/  BSYNC B2 ;  /* 0x0000000000027941 */ /* 0x000fea0003800000 */
.L_x_11039:
        /* <DEDUP_REMOVED lines=11> */
.L_x_11035:
[----:B------:R-:W-:Y:S05]  /*38e0*/  BSYNC B1 ;  /* 0x0000000000017941 */ /* 0x000fea0003800000 */
.L_x_11033:
        /* <DEDUP_REMOVED lines=8> */
.L_x_11044:
        /* <DEDUP_REMOVED lines=12> */
.L_x_11047:
[----:B------:R-:W-:Y:S02]  /*3a30*/  IMAD.MOV.U32 R180, RZ, RZ, R30 ;  /* 0x000000ffffb47224 */ /* 0x000fe400078e001e */
.L_x_11048:
[----:B------:R-:W-:Y:S05]  /*3a40*/  BSYNC B2 ;  /* 0x0000000000027941 */ /* 0x000fea0003800000 */
.L_x_11046:
        /* <DEDUP_REMOVED lines=16> */
.L_x_11052:
[----:B------:R-:W-:Y:S05]  /*3b50*/  BSYNC B3 ;  /* 0x0000000000037941 */ /* 0x000fea0003800000 */
.L_x_11051:
        /* <DEDUP_REMOVED lines=42> */
[----:B------:R-:W-:Y:S01]  /*3e00*/  LOP3.LUT R24, R141, R24, R22, 0x96, !PT ;  /* 0x000000188d187212 */ /* 0x000fe200078e9616 */
[----:B------:R-:W-:Y:S02]  /*3e10*/  IMAD.MOV.U32 R28, RZ, RZ, R140 ;  /* 0x000000ffff1c7224 */ /* 0x000fe400078e008c */
.L_x_11050:
[----:B------:R-:W-:Y:S05]  /*3e20*/  BSYNC B2 ;  /* 0x0000000000027941 */ /* 0x000fea0003800000 */
.L_x_11049:
        /* <DEDUP_REMOVED lines=11> */
.L_x_11045:
[----:B------:R-:W-:Y:S05]  /*3ee0*/  BSYNC B1 ;  /* 0x0000000000017941 */ /* 0x000fea0003800000 */
.L_x_11043:
        /* <DEDUP_REMOVED lines=29> */
.L_x_11054:
[----:B------:R-:W-:Y:S05]  /*40c0*/  BSYNC B1 ;  /* 0x0000000000017941 */ /* 0x000fea0003800000 */
.L_x_11053:
[----:B------:R-:W-:Y:S02]  /*40d0*/  IADD3 R205, R205, 0x20, RZ ;  /* 0x00000020cdcd7810 */ /* 0x000fe40007ffe0ff */
[----:B------:R-:W-:Y:S02]  /*40e0*/  IADD3 R204, R204, 0x20, RZ ;  /* 0x00000020cccc7810 */ /* 0x000fe40007ffe0ff */
.L_x_10972:
[----:B-1----:R-:W-:Y:S05]  /*40f0*/  BSYNC B0 ;  /* 0x0000000000007941 */ /* 0x002fea0003800000 */
.L_x_10971:
        /* <DEDUP_REMOVED lines=20> */
.L_x_11058:
        /* <DEDUP_REMOVED lines=12> */
.L_x_11061:
[----:B------:R-:W-:Y:S02]  /*4300*/  IMAD.MOV.U32 R156, RZ, RZ, R30 ;  /* 0x000000ffff9c7224 */ /* 0x000fe400078e001e */
.L_x_11062:
[----:B------:R-:W-:Y:S05]  /*4310*/  BSYNC B2 ;  /* 0x0000000000027941 */ /* 0x000fea0003800000 */
.L_x_11060:
        /* <DEDUP_REMOVED lines=16> */
.L_x_11066:
[----:B------:R-:W-:Y:S05]  /*4420*/  BSYNC B3 ;  /* 0x0000000000037941 */ /* 0x000fea0003800000 */
.L_x_11065:
        /* <DEDUP_REMOVED lines=43> */
.L_x_11064:
[----:B------:R-:W-:Y:S05]  /*46e0*/  BSYNC B2 ;  /* 0x0000000000027941 */ /* 0x000fea0003800000 */
.L_x_11063:
        /* <DEDUP_REMOVED lines=11> */
.L_x_11059:
[----:B------:R-:W-:Y:S05]  /*47a0*/  BSYNC B1 ;  /* 0x0000000000017941 */ /* 0x000fea0003800000 */
.L_x_11057:
        /* <DEDUP_REMOVED lines=8> */
.L_x_11068:
        /* <DEDUP_REMOVED lines=12> */
.L_x_11071:
[----:B------:R-:W-:Y:S02]  /*48f0*/  IMAD.MOV.U32 R33, RZ, RZ, R30 ;  /* 0x000000ffff217224 */ /* 0x000fe400078e001e */
.L_x_11072:
[----:B------:R-:W-:Y:S05]  /*4900*/  BSYNC B2 ;  /* 0x0000000000027941 */ /* 0x000fea0003800000 */
.L_x_11070:
        /* <DEDUP_REMOVED lines=16> */
.L_x_11076:
[----:B------:R-:W-:Y:S05]  /*4a10*/  BSYNC B3 ;  /* 0x0000000000037941 */ /* 0x000fea0003800000 */
.L_x_11075:
        /* <DEDUP_REMOVED lines=44> */
.L_x_11074:
[----:B------:R-:W-:Y:S05]  /*4ce0*/  BSYNC B2 ;  /* 0x0000000000027941 */ /* 0x000fea0003800000 */
.L_x_11073:
        /* <DEDUP_REMOVED lines=12> */
.L_x_11069:
[----:B------:R-:W-:Y:S05]  /*4db0*/  BSYNC B1 ;  /* 0x0000000000017941 */ /* 0x000fea0003800000 */
.L_x_11067:
        /* <DEDUP_REMOVED lines=8> */
.L_x_11078:
        /* <DEDUP_REMOVED lines=12> */
.L_x_11081:
[----:B------:R-:W-:Y:S02]  /*4f00*/  MOV R35, R30 ;  /* 0x0000001e00237202 */ /* 0x000fe40000000f00 */
.L_x_11082:
[----:B------:R-:W-:Y:S05]  /*4f10*/  BSYNC B2 ;  /* 0x0000000000027941 */ /* 0x000fea0003800000 */
.L_x_11080:
        /* <DEDUP_REMOVED lines=16> */
.L_x_11086:
[----:B------:R-:W-:Y:S05]  /*5020*/  BSYNC B3 ;  /* 0x0000000000037941 */ /* 0x000fea0003800000 */
.L_x_11085:
        /* <DEDUP_REMOVED lines=44> */
.L_x_11084:
[----:B------:R-:W-:Y:S05]  /*52f0*/  BSYNC B2 ;  /* 0x0000000000027941 */ /* 0x000fea0003800000 */
.L_x_11083:
[----:B------:R0:W1:Y:S01]  /*5300*/  I2F.U32 R25, R35 ;  /* 0x0000002300197306 */ /* 0x0000620000201000 */
[----:B------:R-:W-:Y:S01]  /*5310*/  IMAD.MOV.U32 R142, RZ, RZ, 0x2f800000 ;  /* 0x2f800000ff8e7424 */ /* 0x000fe200078e00ff */
[----:B0----5:R-:W-:-:S05]  /*5320*/  PRMT R35, RZ, 0x5410, R133 ;  /* 0x00005410ff237816 */ /* 0x021fca0000000085 */
[----:B------:R-:W-:Y:S02]  /*5330*/  FMUL.FTZ R141, R35, c[0x0][0x1ec] ;  /* 0x00007b00238d7a20 */ /* 0x000fe40000410000 */
[----:B-1----:R-:W-:Y:S01]  /*5340*/  FFMA.FTZ R25, R25, R142, 1.1641532182693481445e-10 ;  /* 0x2f00000019197423 */ /* 0x002fe2000001008e */
[----:B------:R-:W-:Y:S01]  /*5350*/  @P1 PRMT R142, RZ, 0x5410, R137 ;  /* 0x00005410ff8e1816 */ /* 0x000fe20000000089 */
[----:B------:R-:W-:-:S03]  /*5360*/  FMUL.FTZ R141, R141, c[0x0][0x1e8] ;  /* 0x00007a008d8d7a20 */ /* 0x000fc60000410000 */
[----:B------:R-:W-:-:S04]  /*5370*/  FSETP.GTU.FTZ.AND P3, PT, R25, c[0x0][0x1e4], PT ;  /* 0x0000790019007a0b */ /* 0x000fc80003f7c000 */
[----:B------:R-:W-:Y:S02]  /*5380*/  FSEL R157, R141, RZ, !P3 ;  /* 0x000000ff8d9d7208 */ /* 0x000fe40005800000 */
[----:B------:R-:W-:-:S03]  /*5390*/  SEL R25, RZ, 0x1, P3 ;  /* 0x00000001ff197807 */ /* 0x000fc60001800000 */
[----:B------:R-:W-:Y:S01]  /*53a0*/  @P1 FADD.FTZ R157, R142, R157 ;  /* 0x0000009d8e9d1221 */ /* 0x000fe20000010000 */
[----:B------:R-:W-:Y:S02]  /*53b0*/  PRMT R35, R25, 0x7610, R35 ;  /* 0x0000761019237816 */ /* 0x000fe40000000023 */
.L_x_11079:
[----:B------:R-:W-:Y:S05]  /*53c0*/  BSYNC B1 ;  /* 0x0000000000017941 */ /* 0x000fea0003800000 */
.L_x_11077:
        /* <DEDUP_REMOVED lines=8> */
.L_x_11088:
        /* <DEDUP_REMOVED lines=12> */
.L_x_11091:
[----:B------:R-:W-:Y:S02]  /*5510*/  IMAD.MOV.U32 R144, RZ, RZ, R30 ;  /* 0x000000ffff907224 */ /* 0x000fe400078e001e */
.L_x_11092:
[----:B------:R-:W-:Y:S05]  /*5520*/  BSYNC B2 ;  /* 0x0000000000027941 */ /* 0x000fea0003800000 */
.L_x_11090:
        /* <DEDUP_REMOVED lines=16> */
.L_x_11096:
[----:B------:R-:W-:Y:S05]  /*5630*/  BSYNC B3 ;  /* 0x0000000000037941 */ /* 0x000fea0003800000 */
.L_x_11095:
        /* <DEDUP_REMOVED lines=44> */
.L_x_11094:
[----:B------:R-:W-:Y:S05]  /*5900*/  BSYNC B2 ;  /* 0x0000000000027941 */ /* 0x000fea0003800000 */
.L_x_11093:
        /* <DEDUP_REMOVED lines=12> */
.L_x_11089:
[----:B------:R-:W-:Y:S05]  /*59d0*/  BSYNC B1 ;  /* 0x0000000000017941 */ /* 0x000fea0003800000 */
.L_x_11087:
        /* <DEDUP_REMOVED lines=8> */
.L_x_11098:
        /* <DEDUP_REMOVED lines=12> */
.L_x_11101:
[----:B------:R-:W-:Y:S02]  /*5b20*/  IMAD.MOV.U32 R147, RZ, RZ, R30 ;  /* 0x000000ffff937224 */ /* 0x000fe400078e001e */
.L_x_11102:
[----:B------:R-:W-:Y:S05]  /*5b30*/  BSYNC B2 ;  /* 0x0000000000027941 */ /* 0x000fea0003800000 */
.L_x_11100:
        /* <DEDUP_REMOVED lines=16> */
.L_x_11106:
[----:B------:R-:W-:Y:S05]  /*5c40*/  BSYNC B3 ;  /* 0x0000000000037941 */ /* 0x000fea0003800000 */
.L_x_11105:
        /* <DEDUP_REMOVED lines=44> */
.L_x_11104:
[----:B------:R-:W-:Y:S05]  /*5f10*/  BSYNC B2 ;  /* 0x0000000000027941 */ /* 0x000fea0003800000 */
.L_x_11103:
        /* <DEDUP_REMOVED lines=12> */
.L_x_11099:
[----:B------:R-:W-:Y:S05]  /*5fe0*/  BSYNC B1 ;  /* 0x0000000000017941 */ /* 0x000fea0003800000 */
.L_x_11097:
        /* <DEDUP_REMOVED lines=8> */
.L_x_11108:
        /* <DEDUP_REMOVED lines=12> */
.L_x_11111:
[----:B------:R-:W-:Y:S02]  /*6130*/  IMAD.MOV.U32 R148, RZ, RZ, R30 ;  /* 0x000000ffff947224 */ /* 0x000fe400078e001e */
.L_x_11112:
[----:B------:R-:W-:Y:S05]  /*6140*/  BSYNC B2 ;  /* 0x0000000000027941 */ /* 0x000fea0003800000 */
.L_x_11110:
        /* <DEDUP_REMOVED lines=16> */
.L_x_11116:
[----:B------:R-:W-:Y:S05]  /*6250*/  BSYNC B3 ;  /* 0x0000000000037941 */ /* 0x000fea0003800000 */
.L_x_11115:
        /* <DEDUP_REMOVED lines=44> */
.L_x_11114:
[----:B------:R-:W-:Y:S05]  /*6520*/  BSYNC B2 ;  /* 0x0000000000027941 */ /* 0x000fea0003800000 */
.L_x_11113:
        /* <DEDUP_REMOVED lines=12> */
.L_x_11109:
[----:B------:R-:W-:Y:S05]  /*65f0*/  BSYNC B1 ;  /* 0x0000000000017941 */ /* 0x000fea0003800000 */
.L_x_11107:
        /* <DEDUP_REMOVED lines=8> */
.L_x_11118:
        /* <DEDUP_REMOVED lines=12> */
.L_x_11121:
[----:B------:R-:W-:Y:S02]  /*6740*/  IMAD.MOV.U32 R151, RZ, RZ, R30 ;  /* 0x000000ffff977224 */ /* 0x000fe400078e001e */
.L_x_11122:
[----:B------:R-:W-:Y:S05]  /*6750*/  BSYNC B2 ;  /* 0x0000000000027941 */ /* 0x000fea0003800000 */
.L_x_11120:
        /* <DEDUP_REMOVED lines=16> */
.L_x_11126:
[----:B------:R-:W-:Y:S05]  /*6860*/  BSYNC B3 ;  /* 0x0000000000037941 */ /* 0x000fea0003800000 */
.L_x_11125:
        /* <DEDUP_REMOVED lines=44> */
.L_x_11124:
[----:B------:R-:W-:Y:S05]  /*6b30*/  BSYNC B2 ;  /* 0x0000000000027941 */ /* 0x000fea0003800000 */
.L_x_11123:
        /* <DEDUP_REMOVED lines=12> */
.L_x_11119:
[----:B------:R-:W-:Y:S05]  /*6c00*/  BSYNC B1 ;  /* 0x0000000000017941 */ /* 0x000fea0003800000 */
.L_x_11117:
        /* <DEDUP_REMOVED lines=8> */
.L_x_11128:
        /* <DEDUP_REMOVED lines=12> */
.L_x_11131:
[----:B------:R-:W-:Y:S02]  /*6d50*/  MOV R152, R30 ;  /* 0x0000001e00987202 */ /* 0x000fe40000000f00 */
.L_x_11132:
[----:B------:R-:W-:Y:S05]  /*6d60*/  BSYNC B2 ;  /* 0x0000000000027941 */ /* 0x000fea0003800000 */
.L_x_11130:
        /* <DEDUP_REMOVED lines=16> */
.L_x_11136:
[----:B------:R-:W-:Y:S05]  /*6e70*/  BSYNC B3 ;  /* 0x0000000000037941 */ /* 0x000fea0003800000 */
.L_x_11135:
        /* <DEDUP_REMOVED lines=44> */
.L_x_11134:
[----:B------:R-:W-:Y:S05]  /*7140*/  BSYNC B2 ;  /* 0x0000000000027941 */ /* 0x000fea0003800000 */
.L_x_11133:
        /* <DEDUP_REMOVED lines=12> */
.L_x_11129:
[----:B------:R-:W-:Y:S05]  /*7210*/  BSYNC B1 ;  /* 0x0000000000017941 */ /* 0x000fea0003800000 */
.L_x_11127:
        /* <DEDUP_REMOVED lines=29> */
.L_x_11138:
[----:B------:R-:W-:Y:S05]  /*73f0*/  BSYNC B1 ;  /* 0x0000000000017941 */ /* 0x000fea0003800000 */
.L_x_11137:
[----:B------:R-:W-:Y:S02]  /*7400*/  IADD3 R205, R205, 0x20, RZ ;  /* 0x00000020cdcd7810 */ /* 0x000fe40007ffe0ff */
[----:B------:R-:W-:Y:S02]  /*7410*/  IADD3 R204, R204, 0x20, RZ ;  /* 0x00000020cccc7810 */ /* 0x000fe40007ffe0ff */
.L_x_11056:
[----:B------:R-:W-:Y:S05]  /*7420*/  BSYNC B0 ;  /* 0x0000000000007941 */ /* 0x000fea0003800000 */
.L_x_11055:
        /* <DEDUP_REMOVED lines=20> */
.L_x_11142:
        /* <DEDUP_REMOVED lines=12> */
.L_x_11145:
[----:B------:R-:W-:Y:S02]  /*7630*/  IMAD.MOV.U32 R167, RZ, RZ, R30 ;  /* 0x000000ffffa77224 */ /* 0x000fe400078e001e */
.L_x_11146:
[----:B------:R-:W-:Y:S05]  /*7640*/  BSYNC B2 ;  /* 0x0000000000027941 */ /* 0x000fea0003800000 */
.L_x_11144:
        /* <DEDUP_REMOVED lines=16> */
.L_x_11150:
[----:B------:R-:W-:Y:S05]  /*7750*/  BSYNC B3 ;  /* 0x0000000000037941 */ /* 0x000fea0003800000 */
.L_x_11149:
        /* <DEDUP_REMOVED lines=43> */
.L_x_11148:
[----:B------:R-:W-:Y:S05]  /*7a10*/  BSYNC B2 ;  /* 0x0000000000027941 */ /* 0x000fea0003800000 */
.L_x_11147:
        /* <DEDUP_REMOVED lines=11> */
.L_x_11143:
[----:B------:R-:W-:Y:S05]  /*7ad0*/  BSYNC B1 ;  /* 0x0000000000017941 */ /* 0x000fea0003800000 */
.L_x_11141:
        /* <DEDUP_REMOVED lines=8> */
.L_x_11152:
        /* <DEDUP_REMOVED lines=12> */
.L_x_11155:
[----:B------:R-:W-:Y:S02]  /*7c20*/  IMAD.MOV.U32 R33, RZ, RZ, R30 ;  /* 0x000000ffff217224 */ /* 0x000fe400078e001e */
.L_x_11156:
[----:B------:R-:W-:Y:S05]  /*7c30*/  BSYNC B2 ;  /* 0x0000000000027941 */ /* 0x000fea0003800000 */
.L_x_11154:
        /* <DEDUP_REMOVED lines=16> */
.L_x_11160:
[----:B------:R-:W-:Y:S05]  /*7d40*/  BSYNC B3 ;  /* 0x0000000000037941 */ /* 0x000fea0003800000 */
.L_x_11159:
        /* <DEDUP_REMOVED lines=44> */
.L_x_11158:
[----:B------:R-:W-:Y:S05]  /*8010*/  BSYNC B2 ;  /* 0x0000000000027941 */ /* 0x000fea0003800000 */
.L_x_11157:
        /* <DEDUP_REMOVED lines=12> */
.L_x_11153:
[----:B------:R-:W-:Y:S05]  /*80e0*/  BSYNC B1 ;  /* 0x0000000000017941 */ /* 0x000fea0003800000 */
.L_x_11151:
        /* <DEDUP_REMOVED lines=8> */
.L_x_11162:
        /* <DEDUP_REMOVED lines=12> */
.L_x_11165:
[----:B------:R-:W-:Y:S02]  /*8230*/  IMAD.MOV.U32 R35, RZ, RZ, R30 ;  /* 0x000000ffff237224 */ /* 0x000fe400078e001e */
.L_x_11166:
[----:B------:R-:W-:Y:S05]  /*8240*/  BSYNC B2 ;  /* 0x0000000000027941 */ /* 0x000fea0003800000 */
.L_x_11164:
        /* <DEDUP_REMOVED lines=16> */
.L_x_11170:
[----:B------:R-:W-:Y:S05]  /*8350*/  BSYNC B3 ;  /* 0x0000000000037941 */ /* 0x000fea0003800000 */
.L_x_11169:
        /* <DEDUP_REMOVED lines=44> */
.L_x_11168:
[----:B------:R-:W-:Y:S05]  /*8620*/  BSYNC B2 ;  /* 0x0000000000027941 */ /* 0x000fea0003800000 */
.L_x_11167:
[----:B------:R0:W1:Y:S01]  /*8630*/  I2F.U32 R25, R35 ;  /* 0x0000002300197306 */ /* 0x0000620000201000 */
[----:B------:R-:W-:Y:S01]  /*8640*/  IMAD.MOV.U32 R142, RZ, RZ, 0x2f800000 ;  /* 0x2f800000ff8e7424 */ /* 0x000fe200078e00ff */
[----:B0----5:R-:W-:-:S05]  /*8650*/  PRMT R35, RZ, 0x5410, R133 ;  /* 0x00005410ff237816 */ /* 0x021fca0000000085 */
[----:B------:R-:W-:Y:S01]  /*8660*/  FMUL.FTZ R141, R35, c[0x0][0x1ec] ;  /* 0x00007b00238d7a20 */ /* 0x000fe20000410000 */
[----:B------:R-:W-:Y:S01]  /*8670*/  @P1 PRMT R35, RZ, 0x5410, R137 ;  /* 0x00005410ff231816 */ /* 0x000fe20000000089 */
[----:B-1----:R-:W-:Y:S02]  /*8680*/  FFMA.FTZ R25, R25, R142, 1.1641532182693481445e-10 ;  /* 0x2f00000019197423 */ /* 0x002fe4000001008e */
[----:B------:R-:W-:-:S03]  /*8690*/  FMUL.FTZ R141, R141, c[0x0][0x1e8] ;  /* 0x00007a008d8d7a20 */ /* 0x000fc60000410000 */
[----:B------:R-:W-:-:S04]  /*86a0*/  FSETP.GTU.FTZ.AND P3, PT, R25, c[0x0][0x1e4], PT ;  /* 0x0000790019007a0b */ /* 0x000fc80003f7c000 */
[----:B------:R-:W-:Y:S02]  /*86b0*/  FSEL R168, R141, RZ, !P3 ;  /* 0x000000ff8da87208 */ /* 0x000fe40005800000 */
[----:B------:R-:W-:-:S03]  /*86c0*/  SEL R25, RZ, 0x1, P3 ;  /* 0x00000001ff197807 */ /* 0x000fc60001800000 */
[----:B------:R-:W-:Y:S01]  /*86d0*/  @P1 FADD.FTZ R168, R35, R168 ;  /* 0x000000a823a81221 */ /* 0x000fe20000010000 */
[----:B------:R-:W-:Y:S02]  /*86e0*/  PRMT R35, R25, 0x7610, R35 ;  /* 0x0000761019237816 */ /* 0x000fe40000000023 */
.L_x_11163:
[----:B------:R-:W-:Y:S05]  /*86f0*/  BSYNC B1 ;  /* 0x0000000000017941 */ /* 0x000fea0003800000 */
.L_x_11161:
        /* <DEDUP_REMOVED lines=8> */
.L_x_11172:
        /* <DEDUP_REMOVED lines=12> */
.L_x_11175:
[----:B------:R-:W-:Y:S02]  /*8840*/  MOV R144, R30 ;  /* 0x0000001e00907202 */ /* 0x000fe40000000f00 */
.L_x_11176:
[----:B------:R-:W-:Y:S05]  /*8850*/  BSYNC B2 ;  /* 0x0000000000027941 */ /* 0x000fea0003800000 */
.L_x_11174:
        /* <DEDUP_REMOVED lines=16> */
.L_x_11180:
[----:B------:R-:W-:Y:S05]  /*8960*/  BSYNC B3 ;  /* 0x0000000000037941 */ /* 0x000fea0003800000 */
.L_x_11179:
        /* <DEDUP_REMOVED lines=44> */
.L_x_11178:
[----:B------:R-:W-:Y:S05]  /*8c30*/  BSYNC B2 ;  /* 0x0000000000027941 */ /* 0x000fea0003800000 */
.L_x_11177:
        /* <DEDUP_REMOVED lines=12> */
.L_x_11173:
[----:B------:R-:W-:Y:S05]  /*8d00*/  BSYNC B1 ;  /* 0x0000000000017941 */ /* 0x000fea0003800000 */
.L_x_11171:
        /* <DEDUP_REMOVED lines=8> */
.L_x_11182:
        /* <DEDUP_REMOVED lines=12> */
.L_x_11185:
[----:B------:R-:W-:Y:S02]  /*8e50*/  IMAD.MOV.U32 R147, RZ, RZ, R30 ;  /* 0x000000ffff937224 */ /* 0x000fe400078e001e */
.L_x_11186:
[----:B------:R-:W-:Y:S05]  /*8e60*/  BSYNC B2 ;  /* 0x0000000000027941 */ /* 0x000fea0003800000 */
.L_x_11184:
        /* <DEDUP_REMOVED lines=16> */
.L_x_11190:
[----:B------:R-:W-:Y:S05]  /*8f70*/  BSYNC B3 ;  /* 0x0000000000037941 */ /* 0x000fea0003800000 */
.L_x_11189:
        /* <DEDUP_REMOVED lines=44> */
.L_x_11188:
[----:B------:R-:W-:Y:S05]  /*9240*/  BSYNC B2 ;  /* 0x0000000000027941 */ /* 0x000fea0003800000 */
.L_x_11187:
        /* <DEDUP_REMOVED lines=12> */
.L_x_11183:
[----:B------:R-:W-:Y:S05]  /*9310*/  BSYNC B1 ;  /* 0x0000000000017941 */ /* 0x000fea0003800000 */
.L_x_11181:
        /* <DEDUP_REMOVED lines=8> */
.L_x_11192:
        /* <DEDUP_REMOVED lines=12> */
.L_x_11195:
[----:B------:R-:W-:Y:S02]  /*9460*/  IMAD.MOV.U32 R148, RZ, RZ, R30 ;  /* 0x000000ffff947224 */ /* 0x000fe400078e001e */
.L_x_11196:
[----:B------:R-:W-:Y:S05]  /*9470*/  BSYNC B2 ;  /* 0x0000000000027941 */ /* 0x000fea0003800000 */
.L_x_11194:
        /* <DEDUP_REMOVED lines=16> */
.L_x_11200:
[----:B------:R-:W-:Y:S05]  /*9580*/  BSYNC B3 ;  /* 0x0000000000037941 */ /* 0x000fea0003800000 */
.L_x_11199:
        /* <DEDUP_REMOVED lines=44> */
.L_x_11198:
[----:B------:R-:W-:Y:S05]  /*9850*/  BSYNC B2 ;  /* 0x0000000000027941 */ /* 0x000fea0003800000 */
.L_x_11197:
        /* <DEDUP_REMOVED lines=12> */
.L_x_11193:
[----:B------:R-:W-:Y:S05]  /*9920*/  BSYNC B1 ;  /* 0x0000000000017941 */ /* 0x000fea0003800000 */
.L_x_11191:
        /* <DEDUP_REMOVED lines=8> */
.L_x_11202:
        /* <DEDUP_REMOVED lines=12> */
.L_x_11205:
[----:B------:R-:W-:Y:S02]  /*9a70*/  IMAD.MOV.U32 R151, RZ, RZ, R30 ;  /* 0x000000ffff977224 */ /* 0x000fe400078e001e */
.L_x_11206:
[----:B------:R-:W-:Y:S05]  /*9a80*/  BSYNC B2 ;  /* 0x0000000000027941 */ /* 0x000fea0003800000 */
.L_x_11204:
        /* <DEDUP_REMOVED lines=16> */
.L_x_11210:
[----:B------:R-:W-:Y:S05]  /*9b90*/  BSYNC B3 ;  /* 0x0000000000037941 */ /* 0x000fea0003800000 */
.L_x_11209:
        /* <DEDUP_REMOVED lines=44> */
.L_x_11208:
[----:B------:R-:W-:Y:S05]  /*9e60*/  BSYNC B2 ;  /* 0x0000000000027941 */ /* 0x000fea0003800000 */
.L_x_11207:
        /* <DEDUP_REMOVED lines=12> */
.L_x_11203:
[----:B------:R-:W-:Y:S05]  /*9f30*/  BSYNC B1 ;  /* 0x0000000000017941 */ /* 0x000fea0003800000 */
.L_x_11201:
        /* <DEDUP_REMOVED lines=8> */
.L_x_11212:
        /* <DEDUP_REMOVED lines=12> */
.L_x_11215:
[----:B------:R-:W-:Y:S02]  /*a080*/  IMAD.MOV.U32 R152, RZ, RZ, R30 ;  /* 0x000000ffff987224 */ /* 0x000fe400078e001e */
.L_x_11216:
[----:B------:R-:W-:Y:S05]  /*a090*/  BSYNC B2 ;  /* 0x0000000000027941 */ /* 0x000fea0003800000 */
.L_x_11214:
        /* <DEDUP_REMOVED lines=16> */
.L_x_11220:
[----:B------:R-:W-:Y:S05]  /*a1a0*/  BSYNC B3 ;  /* 0x0000000000037941 */ /* 0x000fea0003800000 */
.L_x_11219:
        /* <DEDUP_REMOVED lines=44> */
.L_x_11218:
[----:B------:R-:W-:Y:S05]  /*a470*/  BSYNC B2 ;  /* 0x0000000000027941 */ /* 0x000fea0003800000 */
.L_x_11217:
        /* <DEDUP_REMOVED lines=12> */
.L_x_11213:
[----:B------:R-:W-:Y:S05]  /*a540*/  BSYNC B1 ;  /* 0x0000000000017941 */ /* 0x000fea0003800000 */
.L_x_11211:
        /* <DEDUP_REMOVED lines=29> */
.L_x_11222:
[----:B------:R-:W-:Y:S05]  /*a720*/  BSYNC B1 ;  /* 0x0000000000017941 */ /* 0x000fea0003800000 */
.L_x_11221:
[----:B------:R-:W-:Y:S02]  /*a730*/  IADD3 R205, R205, 0x20, RZ ;  /* 0x00000020cdcd7810 */ /* 0x000fe40007ffe0ff */
[----:B------:R-:W-:Y:S02]  /*a740*/  IADD3 R204, R204, 0x20, RZ ;  /* 0x00000020cccc7810 */ /* 0x000fe40007ffe0ff */
.L_x_11140:
[----:B------:R-:W-:Y:S05]  /*a750*/  BSYNC B0 ;  /* 0x0000000000007941 */ /* 0x000fea0003800000 */
.L_x_11139:
        /* <DEDUP_REMOVED lines=20> */
.L_x_11226:
        /* <DEDUP_REMOVED lines=12> */
.L_x_11229:
[----:B------:R-:W-:Y:S02]  /*a960*/  MOV R176, R30 ;  /* 0x0000001e00b07202 */ /* 0x000fe40000000f00 */
.L_x_11230:
[----:B------:R-:W-:Y:S05]  /*a970*/  BSYNC B2 ;  /* 0x0000000000027941 */ /* 0x000fea0003800000 */
.L_x_11228:
        /* <DEDUP_REMOVED lines=16> */
.L_x_11234:
[----:B------:R-:W-:Y:S05]  /*aa80*/  BSYNC B3 ;  /* 0x0000000000037941 */ /* 0x000fea0003800000 */
.L_x_11233:
        /* <DEDUP_REMOVED lines=43> */
.L_x_11232:
[----:B------:R-:W-:Y:S05]  /*ad40*/  BSYNC B2 ;  /* 0x0000000000027941 */ /* 0x000fea0003800000 */
.L_x_11231:
        /* <DEDUP_REMOVED lines=11> */
.L_x_11227:
[----:B------:R-:W-:Y:S05]  /*ae00*/  BSYNC B1 ;  /* 0x0000000000017941 */ /* 0x000fea0003800000 */
.L_x_11225:
        /* <DEDUP_REMOVED lines=8> */
.L_x_11236:
        /* <DEDUP_REMOVED lines=12> */
.L_x_11239:
[----:B------:R-:W-:Y:S02]  /*af50*/  IMAD.MOV.U32 R33, RZ, RZ, R30 ;  /* 0x000000ffff217224 */ /* 0x000fe400078e001e */
.L_x_11240:
[----:B------:R-:W-:Y:S05]  /*af60*/  BSYNC B2 ;  /* 0x0000000000027941 */ /* 0x000fea0003800000 */
.L_x_11238:
        /* <DEDUP_REMOVED lines=16> */
.L_x_11244:
[----:B------:R-:W-:Y:S05]  /*b070*/  BSYNC B3 ;  /* 0x0000000000037941 */ /* 0x000fea0003800000 */
.L_x_11243:
        /* <DEDUP_REMOVED lines=44> */
.L_x_11242:
[----:B------:R-:W-:Y:S05]  /*b340*/  BSYNC B2 ;  /* 0x0000000000027941 */ /* 0x000fea0003800000 */
.L_x_11241:
        /* <DEDUP_REMOVED lines=12> */
.L_x_11237:
[----:B------:R-:W-:Y:S05]  /*b410*/  BSYNC B1 ;  /* 0x0000000000017941 */ /* 0x000fea0003800000 */
.L_x_11235:
        /* <DEDUP_REMOVED lines=8> */
.L_x_11246:
        /* <DEDUP_REMOVED lines=12> */
.L_x_11249:
[----:B------:R-:W-:Y:S02]  /*b560*/  IMAD.MOV.U32 R35, RZ, RZ, R30 ;  /* 0x000000ffff237224 */ /* 0x000fe400078e001e */
.L_x_11250:
[----:B------:R-:W-:Y:S05]  /*b570*/  BSYNC B2 ;  /* 0x0000000000027941 */ /* 0x000fea0003800000 */
.L_x_11248:
        /* <DEDUP_REMOVED lines=16> */
.L_x_11254:
[----:B------:R-:W-:Y:S05]  /*b680*/  BSYNC B3 ;  /* 0x0000000000037941 */ /* 0x000fea0003800000 */
.L_x_11253:
        /* <DEDUP_REMOVED lines=44> */
.L_x_11252:
[----:B------:R-:W-:Y:S05]  /*b950*/  BSYNC B2 ;  /* 0x0000000000027941 */ /* 0x000fea0003800000 */
.L_x_11251:
        /* <DEDUP_REMOVED lines=12> */
.L_x_11247:
[----:B------:R-:W-:Y:S05]  /*ba20*/  BSYNC B1 ;  /* 0x0000000000017941 */ /* 0x000fea0003800000 */
.L_x_11245:
        /* <DEDUP_REMOVED lines=8> */
.L_x_11256:
        /* <DEDUP_REMOVED lines=12> */
.L_x_11259:
[----:B------:R-:W-:Y:S02]  /*bb70*/  MOV R144, R30 ;  /* 0x0000001e00907202 */ /* 0x000fe40000000f00 */
.L_x_11260:
[----:B------:R-:W-:Y:S05]  /*bb80*/  BSYNC B2 ;  /* 0x0000000000027941 */ /* 0x000fea0003800000 */
.L_x_11258:
        /* <DEDUP_REMOVED lines=16> */
.L_x_11264:
[----:B------:R-:W-:Y:S05]  /*bc90*/  BSYNC B3 ;  /* 0x0000000000037941 */ /* 0x000fea0003800000 */
.L_x_11263:
        /* <DEDUP_REMOVED lines=44> */
.L_x_11262:
[----:B------:R-:W-:Y:S05]  /*bf60*/  BSYNC B2 ;  /* 0x0000000000027941 */ /* 0x000fea0003800000 */
.L_x_11261:
        /* <DEDUP_REMOVED lines=12> */
.L_x_11257:
[----:B------:R-:W-:Y:S05]  /*c030*/  BSYNC B1 ;  /* 0x0000000000017941 */ /* 0x000fea0003800000 */
.L_x_11255:
        /* <DEDUP_REMOVED lines=8> */
.L_x_11266:
        /* <DEDUP_REMOVED lines=12> */
.L_x_11269:
[----:B------:R-:W-:Y:S02]  /*c180*/  IMAD.MOV.U32 R147, RZ, RZ, R30 ;  /* 0x000000ffff937224 */ /* 0x000fe400078e001e */
.L_x_11270:
[----:B------:R-:W-:Y:S05]  /*c190*/  BSYNC B2 ;  /* 0x0000000000027941 */ /* 0x000fea0003800000 */
.L_x_11268:
        /* <DEDUP_REMOVED lines=16> */
.L_x_11274:
[----:B------:R-:W-:Y:S05]  /*c2a0*/  BSYNC B3 ;  /* 0x0000000000037941 */ /* 0x000fea0003800000 */
.L_x_11273:
        /* <DEDUP_REMOVED lines=44> */
.L_x_11272:
[----:B------:R-:W-:Y:S05]  /*c570*/  BSYNC B2 ;  /* 0x0000000000027941 */ /* 0x000fea0003800000 */
.L_x_11271:
        /* <DEDUP_REMOVED lines=12> */
.L_x_11267:
[----:B------:R-:W-:Y:S05]  /*c640*/  BSYNC B1 ;  /* 0x0000000000017941 */ /* 0x000fea0003800000 */
.L_x_11265:
        /* <DEDUP_REMOVED lines=8> */
.L_x_11276:
        /* <DEDUP_REMOVED lines=12> */
.L_x_11279:
[----:B------:R-:W-:Y:S02]  /*c790*/  MOV R148, R30 ;  /* 0x0000001e00947202 */ /* 0x000fe40000000f00 */
.L_x_11280:
[----:B------:R-:W-:Y:S05]  /*c7a0*/  BSYNC B2 ;  /* 0x0000000000027941 */ /* 0x000fea0003800000 */
.L_x_11278:
        /* <DEDUP_REMOVED lines=16> */
.L_x_11284:
[----:B------:R-:W-:Y:S05]  /*c8b0*/  BSYNC B3 ;  /* 0x0000000000037941 */ /* 0x000fea0003800000 */
.L_x_11283:
        /* <DEDUP_REMOVED lines=44> */
.L_x_11282:
[----:B------:R-:W-:Y:S05]  /*cb80*/  BSYNC B2 ;  /* 0x0000000000027941 */ /* 0x000fea0003800000 */
.L_x_11281:
        /* <DEDUP_REMOVED lines=12> */
.L_x_11277:
[----:B------:R-:W-:Y:S05]  /*cc50*/  BSYNC B1 ;  /* 0x0000000000017941 */ /* 0x000fea0003800000 */
.L_x_11275:
        /* <DEDUP_REMOVED lines=8> */
.L_x_11286:
        /* <DEDUP_REMOVED lines=12> */
.L_x_11289:
[----:B------:R-:W-:Y:S02]  /*cda0*/  IMAD.MOV.U32 R151, RZ, RZ, R30 ;  /* 0x000000ffff977224 */ /* 0x000fe400078e001e */
.L_x_11290:
[----:B------:R-:W-:Y:S05]  /*cdb0*/  BSYNC B2 ;  /* 0x0000000000027941 */ /* 0x000fea0003800000 */
.L_x_11288:
        /* <DEDUP_REMOVED lines=16> */
.L_x_11294:
[----:B------:R-:W-:Y:S05]  /*cec0*/  BSYNC B3 ;  /* 0x0000000000037941 */ /* 0x000fea0003800000 */
.L_x_11293:
        /* <DEDUP_REMOVED lines=44> */
.L_x_11292:
[----:B------:R-:W-:Y:S05]  /*d190*/  BSYNC B2 ;  /* 0x0000000000027941 */ /* 0x000fea0003800000 */
.L_x_11291:
        /* <DEDUP_REMOVED lines=12> */
.L_x_11287:
[----:B------:R-:W-:Y:S05]  /*d260*/  BSYNC B1 ;  /* 0x0000000000017941 */ /* 0x000fea0003800000 */
.L_x_11285:
        /* <DEDUP_REMOVED lines=8> */
.L_x_11296:
        /* <DEDUP_REMOVED lines=12> */
.L_x_11299:
[----:B------:R-:W-:Y:S02]  /*d3b0*/  MOV R152, R30 ;  /* 0x0000001e00987202 */ /* 0x000fe40000000f00 */
.L_x_11300:
[----:B------:R-:W-:Y:S05]  /*d3c0*/  BSYNC B2 ;  /* 0x0000000000027941 */ /* 0x000fea0003800000 */
.L_x_11298:
        /* <DEDUP_REMOVED lines=16> */
.L_x_11304:
[----:B------:R-:W-:Y:S05]  /*d4d0*/  BSYNC B3 ;  /* 0x0000000000037941 */ /* 0x000fea0003800000 */
.L_x_11303:
        /* <DEDUP_REMOVED lines=44> */
.L_x_11302:
[----:B------:R-:W-:Y:S05]  /*d7a0*/  BSYNC B2 ;  /* 0x0000000000027941 */ /* 0x000fea0003800000 */
.L_x_11301:
        /* <DEDUP_REMOVED lines=12> */
.L_x_11297:
[----:B------:R-:W-:Y:S05]  /*d870*/  BSYNC B1 ;  /* 0x0000000000017941 */ /* 0x000fea0003800000 */
.L_x_11295:
        /* <DEDUP_REMOVED lines=29> */
.L_x_11306:
[----:B------:R-:W-:Y:S05]  /*da50*/  BSYNC B1 ;  /* 0x0000000000017941 */ /* 0x000fea0003800000 */
.L_x_11305:
[----:B------:R-:W-:Y:S02]  /*da60*/  IADD3 R205, R205, 0x20, RZ ;  /* 0x00000020cdcd7810 */ /* 0x000fe40007ffe0ff */
[----:B------:R-:W-:Y:S02]  /*da70*/  IADD3 R204, R204, 0x20, RZ ;  /* 0x00000020cccc7810 */ /* 0x000fe40007ffe0ff */
.L_x_11224:
[----:B------:R-:W-:Y:S05]  /*da80*/  BSYNC B0 ;  /* 0x0000000000007941 */ /* 0x000fea0003800000 */
.L_x_11223:
        /* <DEDUP_REMOVED lines=20> */
.L_x_11310:
        /* <DEDUP_REMOVED lines=12> */
.L_x_11313:
[----:B------:R-:W-:Y:S02]  /*dc90*/  IMAD.MOV.U32 R180, RZ, RZ, R30 ;  /* 0x000000ffffb47224 */ /* 0x000fe400078e001e */
.L_x_11314:
[----:B------:R-:W-:Y:S05]  /*dca0*/  BSYNC B2 ;  /* 0x0000000000027941 */ /* 0x000fea0003800000 */
.L_x_11312:
        /* <DEDUP_REMOVED lines=16> */
.L_x_11318:
[----:B------:R-:W-:Y:S05]  /*ddb0*/  BSYNC B3 ;  /* 0x0000000000037941 */ /* 0x000fea0003800000 */
.L_x_11317:
        /* <DEDUP_REMOVED lines=43> */
.L_x_11316:
[----:B------:R-:W-:Y:S05]  /*e070*/  BSYNC B2 ;  /* 0x0000000000027941 */ /* 0x000fea0003800000 */
.L_x_11315:
        /* <DEDUP_REMOVED lines=11> */
.L_x_11311:
[----:B------:R-:W-:Y:S05]  /*e130*/  BSYNC B1 ;  /* 0x0000000000017941 */ /* 0x000fea0003800000 */
.L_x_11309:
        /* <DEDUP_REMOVED lines=8> */
.L_x_11320:
        /* <DEDUP_REMOVED lines=12> */
.L_x_11323:
[----:B------:R-:W-:Y:S02]  /*e280*/  MOV R33, R30 ;  /* 0x0000001e00217202 */ /* 0x000fe40000000f00 */
.L_x_11324:
[----:B------:R-:W-:Y:S05]  /*e290*/  BSYNC B2 ;  /* 0x0000000000027941 */ /* 0x000fea0003800000 */
.L_x_11322:
        /* <DEDUP_REMOVED lines=16> */
.L_x_11328:
[----:B------:R-:W-:Y:S05]  /*e3a0*/  BSYNC B3 ;  /* 0x0000000000037941 */ /* 0x000fea0003800000 */
.L_x_11327:
        /* <DEDUP_REMOVED lines=44> */
.L_x_11326:
[----:B------:R-:W-:Y:S05]  /*e670*/  BSYNC B2 ;  /* 0x0000000000027941 */ /* 0x000fea0003800000 */
.L_x_11325:
        /* <DEDUP_REMOVED lines=12> */
.L_x_11321:
[----:B------:R-:W-:Y:S05]  /*e740*/  BSYNC B1 ;  /* 0x0000000000017941 */ /* 0x000fea0003800000 */
.L_x_11319:
        /* <DEDUP_REMOVED lines=8> */
.L_x_11330:
        /* <DEDUP_REMOVED lines=12> */
.L_x_11333:
[----:B------:R-:W-:Y:S02]  /*e890*/  IMAD.MOV.U32 R35, RZ, RZ, R30 ;  /* 0x000000ffff237224 */ /* 0x000fe400078e001e */
.L_x_11334:
[----:B------:R-:W-:Y:S05]  /*e8a0*/  BSYNC B2 ;  /* 0x0000000000027941 */ /* 0x000fea0003800000 */
.L_x_11332:
        /* <DEDUP_REMOVED lines=16> */
.L_x_11338:
[----:B------:R-:W-:Y:S05]  /*e9b0*/  BSYNC B3 ;  /* 0x0000000000037941 */ /* 0x000fea0003800000 */
.L_x_11337:
        /* <DEDUP_REMOVED lines=44> */
.L_x_11336:
[----:B------:R-:W-:Y:S05]  /*ec80*/  BSYNC B2 ;  /* 0x0000000000027941 */ /* 0x000fea0003800000 */
.L_x_11335:
        /* <DEDUP_REMOVED lines=12> */
.L_x_11331:
[----:B------:R-:W-:Y:S05]  /*ed50*/  BSYNC B1 ;  /* 0x0000000000017941 */ /* 0x000fea0003800000 */
.L_x_11329:
        /* <DEDUP_REMOVED lines=8> */
.L_x_11340:
        /* <DEDUP_REMOVED lines=12> */
.L_x_11343:
[----:B------:R-:W-:Y:S02]  /*eea0*/  MOV R144, R30 ;  /* 0x0000001e00907202 */ /* 0x000fe40000000f00 */
.L_x_11344:
[----:B------:R-:W-:Y:S05]  /*eeb0*/  BSYNC B2 ;  /* 0x0000000000027941 */ /* 0x000fea0003800000 */
.L_x_11342:
        /* <DEDUP_REMOVED lines=16> */
.L_x_11348:
[----:B------:R-:W-:Y:S05]  /*efc0*/  BSYNC B3 ;  /* 0x0000000000037941 */ /* 0x000fea0003800000 */
.L_x_11347:
        /* <DEDUP_REMOVED lines=44> */
.L_x_11346:
[----:B------:R-:W-:Y:S05]  /*f290*/  BSYNC B2 ;  /* 0x0000000000027941 */ /* 0x000fea0003800000 */
.L_x_11345:
        /* <DEDUP_REMOVED lines=12> */
.L_x_11341:
[----:B------:R-:W-:Y:S05]  /*f360*/  BSYNC B1 ;  /* 0x0000000000017941 */ /* 0x000fea0003800000 */
.L_x_11339:
        /* <DEDUP_REMOVED lines=8> */
.L_x_11350:
        /* <DEDUP_REMOVED lines=12> */
.L_x_11353:
[----:B------:R-:W-:Y:S02]  /*f4b0*/  IMAD.MOV.U32 R147, RZ, RZ, R30 ;  /* 0x000000ffff937224 */ /* 0x000fe400078e001e */
.L_x_11354:
[----:B------:R-:W-:Y:S05]  /*f4c0*/  BSYNC B2 ;  /* 0x0000000000027941 */ /* 0x000fea0003800000 */
.L_x_11352:
        /* <DEDUP_REMOVED lines=16> */
.L_x_11358:
[----:B------:R-:W-:Y:S05]  /*f5d0*/  BSYNC B3 ;  /* 0x0000000000037941 */ /* 0x000fea0003800000 */
.L_x_11357:
        /* <DEDUP_REMOVED lines=44> */
.L_x_11356:
[----:B------:R-:W-:Y:S05]  /*f8a0*/  BSYNC B2 ;  /* 0x0000000000027941 */ /* 0x000fea0003800000 */
.L_x_11355:
        /* <DEDUP_REMOVED lines=12> */
.L_x_11351:
[----:B------:R-:W-:Y:S05]  /*f970*/  BSYNC B1 ;  /* 0x0000000000017941 */ /* 0x000fea0003800000 */
.L_x_11349:
        /* <DEDUP_REMOVED lines=8> */
.L_x_11360:
        /* <DEDUP_REMOVED lines=12> */
.L_x_11363:
[----:B------:R-:W-:Y:S02]  /*fac0*/  MOV R148, R30 ;  /* 0x0000001e00947202 */ /* 0x000fe40000000f00 */
.L_x_11364:
[----:B------:R-:W-:Y:S05]  /*fad0*/  BSYNC B2 ;  /* 0x0000000000027941 */ /* 0x000fea0003800000 */
.L_x_11362:
        /* <DEDUP_REMOVED lines=16> */
.L_x_11368:
[----:B------:R-:W-:Y:S05]  /*fbe0*/  BSYNC B3 ;  /* 0x0000000000037941 */ /* 0x000fea0003800000 */
.L_x_11367:
        /* <DEDUP_REMOVED lines=44> */
.L_x_11366:
[----:B------:R-:W-:Y:S05]  /*feb0*/  BSYNC B2 ;  /* 0x0000000000027941 */ /* 0x000fea0003800000 */
.L_x_11365:
        /* <DEDUP_REMOVED lines=12> */
.L_x_11361:
[----:B------:R-:W-:Y:S05]  /*ff80*/  BSYNC B1 ;  /* 0x0000000000017941 */ /* 0x000fea0003800000 */
.L_x_11359:
        /* <DEDUP_REMOVED lines=8> */
.L_x_11370:
        /* <DEDUP_REMOVED lines=12> */
.L_x_11373:
[----:B------:R-:W-:Y:S02]  /*100d0*/  IMAD.MOV.U32 R151, RZ, RZ, R30 ;  /* 0x000000ffff977224 */ /* 0x000fe400078e001e */
.L_x_11374:
[----:B------:R-:W-:Y:S05]  /*100e0*/  BSYNC B2 ;  /* 0x0000000000027941 */ /* 0x000fea0003800000 */
.L_x_11372:
        /* <DEDUP_REMOVED lines=16> */
.L_x_11378:
[----:B------:R-:W-:Y:S05]  /*101f0*/  BSYNC B3 ;  /* 0x0000000000037941 */ /* 0x000fea0003800000 */
.L_x_11377:
        /* <DEDUP_REMOVED lines=44> */
.L_x_11376:
[----:B------:R-:W-:Y:S05]  /*104c0*/  BSYNC B2 ;  /* 0x0000000000027941 */ /* 0x000fea0003800000 */
.L_x_11375:
        /* <DEDUP_REMOVED lines=12> */
.L_x_11371:
[----:B------:R-:W-:Y:S05]  /*10590*/  BSYNC B1 ;  /* 0x0000000000017941 */ /* 0x000fea0003800000 */
.L_x_11369:
        /* <DEDUP_REMOVED lines=8> */
.L_x_11380:
        /* <DEDUP_REMOVED lines=12> */
.L_x_11383:
[----:B------:R-:W-:Y:S02]  /*106e0*/  MOV R152, R30 ;  /* 0x0000001e00987202 */ /* 0x000fe40000000f00 */
.L_x_11384:
[----:B------:R-:W-:Y:S05]  /*106f0*/  BSYNC B2 ;  /* 0x0000000000027941 */ /* 0x000fea0003800000 */
.L_x_11382:
        /* <DEDUP_REMOVED lines=16> */
.L_x_11388:
[----:B------:R-:W-:Y:S05]  /*10800*/  BSYNC B3 ;  /* 0x0000000000037941 */ /* 0x000fea0003800000 */
.L_x_11387:
        /* <DEDUP_REMOVED lines=44> */
.L_x_11386:
[----:B------:R-:W-:Y:S05]  /*10ad0*/  BSYNC B2 ;  /* 0x0000000000027941 */ /* 0x000fea0003800000 */
.L_x_11385:
        /* <DEDUP_REMOVED lines=12> */
.L_x_11381:
[----:B------:R-:W-:Y:S05]  /*10ba0*/  BSYNC B1 ;  /* 0x0000000000017941 */ /* 0x000fea0003800000 */
.L_x_11379:
        /* <DEDUP_REMOVED lines=29> */
.L_x_11390:
[----:B------:R-:W-:Y:S05]  /*10d80*/  BSYNC B1 ;  /* 0x0000000000017941 */ /* 0x000fea0003800000 */
.L_x_11389:
[----:B------:R-:W-:Y:S02]  /*10d90*/  IADD3 R205, R205, 0x20, RZ ;  /* 0x00000020cdcd7810 */ /* 0x000fe40007ffe0ff */
[----:B------:R-:W-:Y:S02]  /*10da0*/  IADD3 R204, R204, 0x20, RZ ;  /* 0x00000020cccc7810 */ /* 0x000fe40007ffe0ff */
.L_x_11308:
[----:B------:R-:W-:Y:S05]  /*10db0*/  BSYNC B0 ;  /* 0x0000000000007941 */ /* 0x000fea0003800000 */
.L_x_11307:
        /* <DEDUP_REMOVED lines=19> */
.L_x_11394:
        /* <DEDUP_REMOVED lines=12> */
.L_x_11397:
[----:B------:R-:W-:Y:S02]  /*10fb0*/  IMAD.MOV.U32 R180, RZ, RZ, R30 ;  /* 0x000000ffffb47224 */ /* 0x000fe400078e001e */
.L_x_11398:
[----:B------:R-:W-:Y:S05]  /*10fc0*/  BSYNC B2 ;  /* 0x0000000000027941 */ /* 0x000fea0003800000 */
.L_x_11396:
        /* <DEDUP_REMOVED lines=16> */
.L_x_11402:
[----:B------:R-:W-:Y:S05]  /*110d0*/  BSYNC B3 ;  /* 0x0000000000037941 */ /* 0x000fea0003800000 */
.L_x_11401:
        /* <DEDUP_REMOVED lines=43> */
.L_x_11400:
[----:B------:R-:W-:Y:S05]  /*11390*/  BSYNC B2 ;  /* 0x0000000000027941 */ /* 0x000fea0003800000 */
.L_x_11399:
        /* <DEDUP_REMOVED lines=11> */
.L_x_11395:
[----:B------:R-:W-:Y:S05]  /*11450*/  BSYNC B1 ;  /* 0x0000000000017941 */ /* 0x000fea0003800000 */
.L_x_11393:
        /* <DEDUP_REMOVED lines=8> */
.L_x_11404:
        /* <DEDUP_REMOVED lines=12> */
.L_x_11407:
[----:B------:R-:W-:Y:S02]  /*115a0*/  MOV R33, R30 ;  /* 0x0000001e00217202 */ /* 0x000fe40000000f00 */
.L_x_11408:
[----:B------:R-:W-:Y:S05]  /*115b0*/  BSYNC B2 ;  /* 0x0000000000027941 */ /* 0x000fea0003800000 */
.L_x_11406:
        /* <DEDUP_REMOVED lines=16> */
.L_x_11412:
[----:B------:R-:W-:Y:S05]  /*116c0*/  BSYNC B3 ;  /* 0x0000000000037941 */ /* 0x000fea0003800000 */
.L_x_11411:
        /* <DEDUP_REMOVED lines=44> */
.L_x_11410:
[----:B------:R-:W-:Y:S05]  /*11990*/  BSYNC B2 ;  /* 0x0000000000027941 */ /* 0x000fea0003800000 */
.L_x_11409:
        /* <DEDUP_REMOVED lines=12> */
.L_x_11405:
[----:B------:R-:W-:Y:S05]  /*11a60*/  BSYNC B1 ;  /* 0x0000000000017941 */ /* 0x000fea0003800000 */
.L_x_11403:
        /* <DEDUP_REMOVED lines=8> */
.L_x_11414:
        /* <DEDUP_REMOVED lines=12> */
.L_x_11417:
[----:B------:R-:W-:Y:S02]  /*11bb0*/  IMAD.MOV.U32 R35, RZ, RZ, R30 ;  /* 0x000000ffff237224 */ /* 0x000fe400078e001e */
.L_x_11418:
[----:B------:R-:W-:Y:S05]  /*11bc0*/  BSYNC B2 ;  /* 0x0000000000027941 */ /* 0x000fea0003800000 */
.L_x_11416:
        /* <DEDUP_REMOVED lines=16> */
.L_x_11422:
[----:B------:R-:W-:Y:S05]  /*11cd0*/  BSYNC B3 ;  /* 0x0000000000037941 */ /* 0x000fea0003800000 */
.L_x_11421:
        /* <DEDUP_REMOVED lines=44> */
.L_x_11420:
[----:B------:R-:W-:Y:S05]  /*11fa0*/  BSYNC B2 ;  /* 0x0000000000027941 */ /* 0x000fea0003800000 */
.L_x_11419:
        /* <DEDUP_REMOVED lines=12> */
.L_x_11415:
[----:B------:R-:W-:Y:S05]  /*12070*/  BSYNC B1 ;  /* 0x0000000000017941 */ /* 0x000fea0003800000 */
.L_x_11413:
        /* <DEDUP_REMOVED lines=8> */
.L_x_11424:
        /* <DEDUP_REMOVED lines=12> */
.L_x_11427:
[----:B------:R-:W-:Y:S02]  /*121c0*/  MOV R144, R30 ;  /* 0x0000001e00907202 */ /* 0x000fe40000000f00 */
.L_x_11428:
[----:B------:R-:W-:Y:S05]  /*121d0*/  BSYNC B2 ;  /* 0x0000000000027941 */ /* 0x000fea0003800000 */
.L_x_11426:
        /* <DEDUP_REMOVED lines=16> */
.L_x_11432:
[----:B------:R-:W-:Y:S05]  /*122e0*/  BSYNC B3 ;  /* 0x0000000000037941 */ /* 0x000fea0003800000 */
.L_x_11431:
        /* <DEDUP_REMOVED lines=44> */
.L_x_11430:
[----:B------:R-:W-:Y:S05]  /*125b0*/  BSYNC B2 ;  /* 0x0000000000027941 */ /* 0x000fea0003800000 */
.L_x_11429:
        /* <DEDUP_REMOVED lines=12> */
.L_x_11425:
[----:B------:R-:W-:Y:S05]  /*12680*/  BSYNC B1 ;  /* 0x0000000000017941 */ /* 0x000fea0003800000 */
.L_x_11423:
        /* <DEDUP_REMOVED lines=8> */
.L_x_11434:
        /* <DEDUP_REMOVED lines=12> */
.L_x_11437:
[----:B------:R-:W-:Y:S02]  /*127d0*/  IMAD.MOV.U32 R147, RZ, RZ, R30 ;  /* 0x000000ffff937224 */ /* 0x000fe400078e001e */
.L_x_11438:
[----:B------:R-:W-:Y:S05]  /*127e0*/  BSYNC B2 ;  /* 0x0000000000027941 */ /* 0x000fea0003800000 */
.L_x_11436:
        /* <DEDUP_REMOVED lines=16> */
.L_x_11442:
[----:B------:R-:W-:Y:S05]  /*128f0*/  BSYNC B3 ;  /* 0x0000000000037941 */ /* 0x000fea0003800000 */
.L_x_11441:
        /* <DEDUP_REMOVED lines=44> */
.L_x_11440:
[----:B------:R-:W-:Y:S05]  /*12bc0*/  BSYNC B2 ;  /* 0x0000000000027941 */ /* 0x000fea0003800000 */
.L_x_11439:
        /* <DEDUP_REMOVED lines=12> */
.L_x_11435:
[----:B------:R-:W-:Y:S05]  /*12c90*/  BSYNC B1 ;  /* 0x0000000000017941 */ /* 0x000fea0003800000 */
.L_x_11433:
        /* <DEDUP_REMOVED lines=8> */
.L_x_11444:
        /* <DEDUP_REMOVED lines=12> */
.L_x_11447:
[----:B------:R-:W-:Y:S02]  /*12de0*/  MOV R148, R30 ;  /* 0x0000001e00947202 */ /* 0x000fe40000000f00 */
.L_x_11448:
[----:B------:R-:W-:Y:S05]  /*12df0*/  BSYNC B2 ;  /* 0x0000000000027941 */ /* 0x000fea0003800000 */
.L_x_11446:
        /* <DEDUP_REMOVED lines=16> */
.L_x_11452:
[----:B------:R-:W-:Y:S05]  /*12f00*/  BSYNC B3 ;  /* 0x0000000000037941 */ /* 0x000fea0003800000 */
.L_x_11451:
        /* <DEDUP_REMOVED lines=44> */
.L_x_11450:
[----:B------:R-:W-:Y:S05]  /*131d0*/  BSYNC B2 ;  /* 0x0000000000027941 */ /* 0x000fea0003800000 */
.L_x_11449:
        /* <DEDUP_REMOVED lines=12> */
.L_x_11445:
[----:B------:R-:W-:Y:S05]  /*132a0*/  BSYNC B1 ;  /* 0x0000000000017941 */ /* 0x000fea0003800000 */
.L_x_11443:
        /* <DEDUP_REMOVED lines=8> */
.L_x_11454:
        /* <DEDUP_REMOVED lines=12> */
.L_x_11457:
[----:B------:R-:W-:Y:S02]  /*133f0*/  IMAD.MOV.U32 R151, RZ, RZ, R30 ;  /* 0x000000ffff977224 */ /* 0x000fe400078e001e */
.L_x_11458:
[----:B------:R-:W-:Y:S05]  /*13400*/  BSYNC B2 ;  /* 0x0000000000027941 */ /* 0x000fea0003800000 */
.L_x_11456:
        /* <DEDUP_REMOVED lines=16> */
.L_x_11462:
[----:B------:R-:W-:Y:S05]  /*13510*/  BSYNC B3 ;  /* 0x0000000000037941 */ /* 0x000fea0003800000 */
.L_x_11461:
        /* <DEDUP_REMOVED lines=44> */
.L_x_11460:
[----:B------:R-:W-:Y:S05]  /*137e0*/  BSYNC B2 ;  /* 0x0000000000027941 */ /* 0x000fea0003800000 */
.L_x_11459:
        /* <DEDUP_REMOVED lines=12> */
.L_x_11455:
[----:B------:R-:W-:Y:S05]  /*138b0*/  BSYNC B1 ;  /* 0x0000000000017941 */ /* 0x000fea0003800000 */
.L_x_11453:
        /* <DEDUP_REMOVED lines=8> */
.L_x_11464:
        /* <DEDUP_REMOVED lines=12> */
.L_x_11467:
[----:B------:R-:W-:Y:S02]  /*13a00*/  MOV R152, R30 ;  /* 0x0000001e00987202 */ /* 0x000fe40000000f00 */
.L_x_11468:
[----:B------:R-:W-:Y:S05]  /*13a10*/  BSYNC B2 ;  /* 0x0000000000027941 */ /* 0x000fea0003800000 */
.L_x_11466:
        /* <DEDUP_REMOVED lines=16> */
.L_x_11472:
[----:B------:R-:W-:Y:S05]  /*13b20*/  BSYNC B3 ;  /* 0x0000000000037941 */ /* 0x000fea0003800000 */
.L_x_11471:
        /* <DEDUP_REMOVED lines=44> */
.L_x_11470:
[----:B------:R-:W-:Y:S05]  /*13df0*/  BSYNC B2 ;  /* 0x0000000000027941 */ /* 0x000fea0003800000 */
.L_x_11469:
        /* <DEDUP_REMOVED lines=12> */
.L_x_11465:
[----:B------:R-:W-:Y:S05]  /*13ec0*/  BSYNC B1 ;  /* 0x0000000000017941 */ /* 0x000fea0003800000 */
.L_x_11463:
[----:B------:R-:W-:Y:S01]  /*13ed0*/  HFMA2.MMA R180, -RZ, RZ, 0, 9.5367431640625e-07 ;  /* 0x00000010ffb47435 */ /* 0x000fe200000001ff */
[----:B------:R-:W-:Y:S02]  /*13ee0*/  F2FP.BF16.PACK_AB R143, R201, R200 ;  /* 0x000000c8c98f723e */ /* 0x000fe400000010ff */
        /* <DEDUP_REMOVED lines=26> */
.L_x_11392:
[----:B------:R-:W-:Y:S05]  /*14090*/  BSYNC B0 ;  /* 0x0000000000007941 */ /* 0x000fea0003800000 */
.L_x_11391:
        /* <DEDUP_REMOVED lines=60> */
.L_x_11489:
        /* <DEDUP_REMOVED lines=117> */
.L_x_11490:
        /* <DEDUP_REMOVED lines=27> */
[--C-:B------:R-:W-:Y:S01]  /*14d60*/  FADD.FTZ R140, R29, -R203.reuse ;  /* 0x800000cb1d8c7221 */ /* 0x100fe20000010000 */
        /* <DEDUP_REMOVED lines=31> */
.L_x_11478:
[----:B------:R-:W-:Y:S05]  /*14f60*/  BSYNC B1 ;  /* 0x0000000000017941 */ /* 0x000fea0003800000 */
.L_x_11477:
        /* <DEDUP_REMOVED lines=35> */
.L_x_11480:
[----:B------:R-:W-:Y:S05]  /*151a0*/  BSYNC B1 ;  /* 0x0000000000017941 */ /* 0x000fea0003800000 */
.L_x_11479:
        /* <DEDUP_REMOVED lines=35> */
.L_x_11482:
[----:B------:R-:W-:Y:S05]  /*153e0*/  BSYNC B1 ;  /* 0x0000000000017941 */ /* 0x000fea0003800000 */
.L_x_11481:
        /* <DEDUP_REMOVED lines=35> */
.L_x_11484:
[----:B------:R-:W-:Y:S05]  /*15620*/  BSYNC B1 ;  /* 0x0000000000017941 */ /* 0x000fea0003800000 */
.L_x_11483:
        /* <DEDUP_REMOVED lines=35> */
.L_x_11486:
[----:B------:R-:W-:Y:S05]  /*15860*/  BSYNC B1 ;  /* 0x0000000000017941 */ /* 0x000fea0003800000 */
.L_x_11485:
        /* <DEDUP_REMOVED lines=27> */
[----:B------:R-:W-:Y:S01]  /*15a20*/  IMAD.MOV.U32 R205, RZ, RZ, 0x10 ;  /* 0x00000010ffcd7424 */ /* 0x000fe200078e00ff */
[----:B------:R-:W-:-:S02]  /*15a30*/  F2FP.BF16.PACK_AB R143, R212, R143 ;  /* 0x0000008fd48f723e */ /* 0x000fc400000010ff */
[----:B------:R-:W-:Y:S01]  /*15a40*/  F2FP.BF16.PACK_AB R141, R204, R141 ;  /* 0x0000008dcc8d723e */ /* 0x000fe200000010ff */
[----:B------:R-:W-:-:S05]  /*15a50*/  IMAD.WIDE.U32 R180, R202, R205, c[0x0][0x208] ;  /* 0x00008200cab47625 */ /* 0x000fca00078e00cd */
[----:B------:R0:W-:Y:S02]  /*15a60*/  STG.E.128 [R180.64], R140 ;  /* 0x0000008cb4007986 */ /* 0x0001e4000c101d04 */
.L_x_11476:
[----:B0-----:R-:W-:Y:S05]  /*15a70*/  BSYNC B0 ;  /* 0x0000000000007941 */ /* 0x001fea0003800000 */
.L_x_11475:
[----:B------:R-:W-:-:S04]  /*15a80*/  IMAD.MOV.U32 R140, RZ, RZ, c[0x0][0x160] ;  /* 0x00005800ff8c7624 */ /* 0x000fc800078e00ff */
[----:B------:R-:W-:-:S05]  /*15a90*/  IMAD R19, R140, 0x4, R19 ;  /* 0x000000048c137824 */ /* 0x000fca00078e0213 */
[----:B------:R-:W-:-:S13]  /*15aa0*/  ISETP.GE.AND P0, PT, R19, c[0x0][0x164], PT ;  /* 0x0000590013007a0c */ /* 0x000fda0003f06270 */
[----:B------:R-:W-:Y:S01]  /*15ab0*/  @P0 CALL.REL.NOINC `(.L_x_11487) ;  /* 0x0000001000000944 */ /* 0x000fe20003c00000 */
[----:B------:R-:W-:Y:S05]  /*15ac0*/  BRA `(.L_x_11488) ;  /* 0xfffeb26000007947 */ /* 0x000fea000383ffff */
.L_x_11487:
[----:B------:R-:W-:Y:S05]  /*15ad0*/  EXIT ;  /* 0x000000000000794d */ /* 0x000fea0003800000 */
.L_x_11473:
[----:B------:R-:W-:Y:S01]  /*15ae0*/  MOV R142, R143 ;  /* 0x0000008f008e7202 */ /* 0x000fe20000000f00 */
[----:B------:R-:W-:Y:S01]  /*15af0*/  IMAD.MOV.U32 R205, RZ, RZ, 0x1 ;  /* 0x00000001ffcd7424 */ /* 0x000fe200078e00ff */
[----:B------:R-:W-:Y:S01]  /*15b00*/  MOV R140, 0x15b40 ;  /* 0x00015b40008c7802 */ /* 0x000fe20000000f00 */
[----:B------:R-:W-:Y:S02]  /*15b10*/  IMAD.MOV.U32 R204, RZ, RZ, 0x1f ;  /* 0x0000001fffcc7424 */ /* 0x000fe400078e00ff */
[----:B------:R-:W-:Y:S02]  /*15b20*/  IMAD.MOV.U32 R207, RZ, RZ, -0x1 ;  /* 0xffffffffffcf7424 */ /* 0x000fe400078e00ff */
[----:B-----5:R-:W-:Y:S05]  /*15b30*/  CALL.REL.NOINC `($__internal_42_$__cuda_sm70_shflsync_bfly_p) ;  /* 0x000009c000007944 */ /* 0x020fea0003c00000 */
[----:B-1----:R-:W-:Y:S01]  /*15b40*/  MOV R140, R205 ;  /* 0x000000cd008c7202 */ /* 0x002fe20000000f00 */
[----:B0-----:R-:W-:Y:S05]  /*15b50*/  BRA `(.L_x_11489) ;  /* 0xffffe90000007947 */ /* 0x001fea000383ffff */
.L_x_11474:
[----:B------:R-:W-:Y:S01]  /*15b60*/  IMAD.MOV.U32 R142, RZ, RZ, R208 ;  /* 0x000000ffff8e7224 */ /* 0x000fe200078e00d0 */
[----:B------:R-:W-:Y:S01]  /*15b70*/  MOV R207, 0xffffffff ;  /* 0xffffffff00cf7802 */ /* 0x000fe20000000f00 */
[----:B------:R-:W-:Y:S01]  /*15b80*/  IMAD.MOV.U32 R205, RZ, RZ, 0x2 ;  /* 0x00000002ffcd7424 */ /* 0x000fe200078e00ff */
[----:B------:R-:W-:Y:S01]  /*15b90*/  MOV R140, 0x15bc0 ;  /* 0x00015bc0008c7802 */ /* 0x000fe20000000f00 */
[----:B------:R-:W-:-:S02]  /*15ba0*/  IMAD.MOV.U32 R204, RZ, RZ, 0x1f ;  /* 0x0000001fffcc7424 */ /* 0x000fc400078e00ff */
[----:B0----5:R-:W-:Y:S05]  /*15bb0*/  CALL.REL.NOINC `($__internal_42_$__cuda_sm70_shflsync_bfly_p) ;  /* 0x0000094000007944 */ /* 0x021fea0003c00000 */
[----:B01----:R-:W-:Y:S01]  /*15bc0*/  FADD.FTZ R142, R208, R205 ;  /* 0x000000cdd08e7221 */ /* 0x003fe20000010000 */
[----:B------:R-:W-:Y:S01]  /*15bd0*/  MOV R140, 0x15c20 ;  /* 0x00015c20008c7802 */ /* 0x000fe20000000f00 */
[----:B------:R-:W-:-:S02]  /*15be0*/  IMAD.MOV.U32 R205, RZ, RZ, 0x4 ;  /* 0x00000004ffcd7424 */ /* 0x000fc400078e00ff */
[----:B------:R-:W-:Y:S02]  /*15bf0*/  IMAD.MOV.U32 R204, RZ, RZ, 0x1f ;  /* 0x0000001fffcc7424 */ /* 0x000fe400078e00ff */
[----:B------:R-:W-:Y:S02]  /*15c00*/  IMAD.MOV.U32 R207, RZ, RZ, -0x1 ;  /* 0xffffffffffcf7424 */ /* 0x000fe400078e00ff */
[----:B------:R-:W-:Y:S05]  /*15c10*/  CALL.REL.NOINC `($__internal_42_$__cuda_sm70_shflsync_bfly_p) ;  /* 0x000008e000007944 */ /* 0x000fea0003c00000 */
[----:B01----:R-:W-:Y:S01]  /*15c20*/  FADD.FTZ R142, R142, R205 ;  /* 0x000000cd8e8e7221 */ /* 0x003fe20000010000 */
[----:B------:R-:W-:Y:S01]  /*15c30*/  HFMA2.MMA R205, -RZ, RZ, 0, 4.76837158203125e-07 ;  /* 0x00000008ffcd7435 */ /* 0x000fe200000001ff */
[----:B------:R-:W-:Y:S01]  /*15c40*/  IMAD.MOV.U32 R204, RZ, RZ, 0x1f ;  /* 0x0000001fffcc7424 */ /* 0x000fe200078e00ff */
[----:B------:R-:W-:Y:S01]  /*15c50*/  MOV R140, 0x15c80 ;  /* 0x00015c80008c7802 */ /* 0x000fe20000000f00 */
[----:B------:R-:W-:-:S03]  /*15c60*/  IMAD.MOV.U32 R207, RZ, RZ, -0x1 ;  /* 0xffffffffffcf7424 */ /* 0x000fc600078e00ff */
[----:B------:R-:W-:Y:S05]  /*15c70*/  CALL.REL.NOINC `($__internal_42_$__cuda_sm70_shflsync_bfly_p) ;  /* 0x0000088000007944 */ /* 0x000fea0003c00000 */
[----:B01----:R-:W-:Y:S01]  /*15c80*/  FADD.FTZ R142, R142, R205 ;  /* 0x000000cd8e8e7221 */ /* 0x003fe20000010000 */
[----:B------:R-:W-:Y:S01]  /*15c90*/  MOV R204, 0x1f ;  /* 0x0000001f00cc7802 */ /* 0x000fe20000000f00 */
[----:B------:R-:W-:Y:S01]  /*15ca0*/  IMAD.MOV.U32 R205, RZ, RZ, 0x10 ;  /* 0x00000010ffcd7424 */ /* 0x000fe200078e00ff */
[----:B------:R-:W-:Y:S01]  /*15cb0*/  MOV R140, 0x15ce0 ;  /* 0x00015ce0008c7802 */ /* 0x000fe20000000f00 */
[----:B------:R-:W-:-:S02]  /*15cc0*/  IMAD.MOV.U32 R207, RZ, RZ, -0x1 ;  /* 0xffffffffffcf7424 */ /* 0x000fc400078e00ff */
[----:B------:R-:W-:Y:S05]  /*15cd0*/  CALL.REL.NOINC `($__internal_42_$__cuda_sm70_shflsync_bfly_p) ;  /* 0x0000082000007944 */ /* 0x000fea0003c00000 */
[----:B-1----:R-:W-:Y:S01]  /*15ce0*/  FADD.FTZ R181, R142, R205 ;  /* 0x000000cd8eb57221 */ /* 0x002fe20000010000 */
[----:B0-----:R-:W-:Y:S01]  /*15cf0*/  MOV R207, 0xffffffff ;  /* 0xffffffff00cf7802 */ /* 0x001fe20000000f00 */
[----:B------:R-:W-:-:S02]  /*15d00*/  IMAD.MOV.U32 R205, RZ, RZ, 0x1 ;  /* 0x00000001ffcd7424 */ /* 0x000fc400078e00ff */
[----:B------:R-:W-:Y:S02]  /*15d10*/  FMUL.FTZ R181, R181, c[0x0][0x1e0] ;  /* 0x00007800b5b57a20 */ /* 0x000fe40000410000 */
[----:B------:R-:W-:Y:S02]  /*15d20*/  IMAD.MOV.U32 R204, RZ, RZ, 0x1f ;  /* 0x0000001fffcc7424 */ /* 0x000fe400078e00ff */
        /* <DEDUP_REMOVED lines=98> */
[----:B------:R-:W-:Y:S05]  /*16350*/  CALL.REL.NOINC `($__internal_42_$__cuda_sm70_shflsync_bfly_p) ;  /* 0x000001a000007944 */ /* 0x000fea0003c00000 */
[----:B01----:R-:W-:Y:S01]  /*16360*/  FADD.FTZ R142, R142, R205 ;  /* 0x000000cd8e8e7221 */ /* 0x003fe20000010000 */
[----:B------:R-:W-:Y:S01]  /*16370*/  MOV R140, 0x163c0 ;  /* 0x000163c0008c7802 */ /* 0x000fe20000000f00 */
[----:B------:R-:W-:Y:S02]  /*16380*/  IMAD.MOV.U32 R205, RZ, RZ, 0x2 ;  /* 0x00000002ffcd7424 */ /* 0x000fe400078e00ff */
[----:B------:R-:W-:Y:S02]  /*16390*/  IMAD.MOV.U32 R204, RZ, RZ, 0x1f ;  /* 0x0000001fffcc7424 */ /* 0x000fe400078e00ff */
[----:B------:R-:W-:Y:S02]  /*163a0*/  IMAD.MOV.U32 R207, RZ, RZ, -0x1 ;  /* 0xffffffffffcf7424 */ /* 0x000fe400078e00ff */
[----:B------:R-:W-:Y:S05]  /*163b0*/  CALL.REL.NOINC `($__internal_42_$__cuda_sm70_shflsync_bfly_p) ;  /* 0x0000014000007944 */ /* 0x000fea0003c00000 */
[----:B01----:R-:W-:Y:S01]  /*163c0*/  FADD.FTZ R142, R142, R205 ;  /* 0x000000cd8e8e7221 */ /* 0x003fe20000010000 */
[----:B------:R-:W-:Y:S01]  /*163d0*/  HFMA2.MMA R205, -RZ, RZ, 0, 2.384185791015625e-07 ;  /* 0x00000004ffcd7435 */ /* 0x000fe200000001ff */
        /* <DEDUP_REMOVED lines=12> */
[----:B------:R-:W-:Y:S01]  /*164a0*/  IMAD.MOV.U32 R205, RZ, RZ, 0x10 ;  /* 0x00000010ffcd7424 */ /* 0x000fe200078e00ff */
[----:B------:R-:W-:Y:S01]  /*164b0*/  MOV R140, 0x164f0 ;  /* 0x000164f0008c7802 */ /* 0x000fe20000000f00 */
[----:B------:R-:W-:-:S02]  /*164c0*/  IMAD.MOV.U32 R204, RZ, RZ, 0x1f ;  /* 0x0000001fffcc7424 */ /* 0x000fc400078e00ff */
[----:B------:R-:W-:Y:S02]  /*164d0*/  IMAD.MOV.U32 R142, RZ, RZ, R180 ;  /* 0x000000ffff8e7224 */ /* 0x000fe400078e00b4 */
[----:B------:R-:W-:Y:S05]  /*164e0*/  CALL.REL.NOINC `($__internal_42_$__cuda_sm70_shflsync_bfly_p) ;  /* 0x0000001000007944 */ /* 0x000fea0003c00000 */
[----:B01----:R-:W-:Y:S05]  /*164f0*/  BRA `(.L_x_11490) ;  /* 0xffffe6b000007947 */ /* 0x003fea000383ffff */
        .weak           $__internal_42_$__cuda_sm70_shflsync_bfly_p
        .type           $__internal_42_$__cuda_sm70_shflsync_bfly_p,@function
        .size           $__internal_42_$__cuda_sm70_shflsync_bfly_p,(.L_x_43102 - $__internal_42_$__cuda_sm70_shflsync_bfly_p)
$__internal_42_$__cuda_sm70_shflsync_bfly_p:
[----:B------:R-:W-:Y:S01]  /*16500*/  IMAD.MOV.U32 R141, RZ, RZ, 0x0 ;  /* 0x00000000ff8d7424 */ /* 0x000fe200078e00ff */
[----:B------:R-:W-:Y:S04]  /*16510*/  WARPSYNC R207 ;  /* 0x000000cf00007348 */ /* 0x000fe80003800000 */
[----:B------:R0:W1:Y:S01]  /*16520*/  SHFL.BFLY PT, R205, R142, R205, R204 ;  /* 0x0c0000cd8ecd7389 */ /* 0x00006200000e00cc */
[----:B------:R-:W-:Y:S05]  /*16530*/  RET.REL.NODEC R140 `(_ZN10layer_norm13ln_fwd_kernelINS_13Kernel_traitsIf13__nv_bfloat16S2_S2_fjLj1536ELj1ELj4ELj1ELj16ENS_18Kernel_traits_baseILj1536EfS2_S2_S2_fjLj128EEEEELb1ELb0ELb1ELb0EEEvNS_9FwdParamsE) ;  /* 0xfffe9ac08c007950 */ /* 0x000fea0003c3ffff */
.L_x_11491:
        /* <DEDUP_REMOVED lines=12> */
.L_x_43102:


//--------------------- .text._ZN10layer_norm13ln_fwd_kernelINS_13Kernel_traitsIf13__nv_bfloat16S2_S2_fjLj1536ELj1ELj4ELj1ELj16ENS_18Kernel_traits_baseILj1536EfS2_S2_S2_fjLj128EEEEELb1ELb0ELb1ELb1EEEvNS_9FwdParamsE --------------------------
	.section	.text._ZN10layer_norm13ln_fwd_kernelINS_13Kernel_traitsIf13__nv_bfloat16S2_S2_fjLj1536ELj1ELj4ELj1ELj16ENS_18Kernel_traits_baseILj1536EfS2_S2_S2_fjLj128EEEEELb1ELb0ELb1ELb1EEEvNS_9FwdParamsE,"ax",@progbits
	.sectioninfo	@"SHI_REGISTERS=249"
	.align	128
        .global         _ZN10layer_norm13ln_fwd_kernelINS_13Kernel_traitsIf13__nv_bfloat16S2_S2_fjLj1536ELj1ELj4ELj1ELj16ENS_18Kernel_traits_baseILj1536EfS2_S2_S2_fjLj128EEEEELb1ELb0ELb1ELb1EEEvNS_9FwdParamsE
        .type           _ZN10layer_norm13ln_fwd_kernelINS_13Kernel_traitsIf13__nv_bfloat16S2_S2_fjLj1536ELj1ELj4ELj1ELj16ENS_18Kernel_traits_baseILj1536EfS2_S2_S2_fjLj128EEEEELb1ELb0ELb1ELb1EEEvNS_9FwdParamsE,@function
        .size           _ZN10layer_norm13ln_fwd_kernelINS_13Kernel_traitsIf13__nv_bfloat16S2_S2_fjLj1536ELj1ELj4ELj1ELj16ENS_18Kernel_traits_baseILj1536EfS2_S2_S2_fjLj128EEEEELb1ELb0ELb1ELb1EEEvNS_9FwdParamsE,(.L_x_43103 - _ZN10layer_norm13ln_fwd_kernelINS_13Kernel_traitsIf13__nv_bfloat16S2_S2_fjLj1536ELj1ELj4ELj1ELj16ENS_18Kernel_traits_baseILj1536EfS2_S2_S2_fjLj128EEEEELb1ELb0ELb1ELb1EEEvNS_9FwdParamsE)
        .other          _ZN10layer_norm13ln_fwd_kernelINS_13Kernel_traitsIf13__nv_bfloat16S2_S2_fjLj1536ELj1ELj4ELj1ELj16ENS_18Kernel_traits_baseILj1536EfS2_S2_S2_fjLj128EEEEELb1ELb0ELb1ELb1EEEvNS_9FwdParamsE,@"STO_CUDA_ENTRY STV_DEFAULT"
_ZN10layer_norm13ln_fwd_kernelINS_13Kernel_traitsIf13__nv_bfloat16S2_S2_fjLj1536ELj1ELj4ELj1ELj16ENS_18Kernel_traits_baseILj1536EfS2_S2_S2_fjLj128EEEEELb1ELb0ELb1ELb1EEEvNS_9FwdParamsE:
.text._ZN10layer_norm13ln_fwd_kernelINS_13Kernel_traitsIf13__nv_bfloat16S2_S2_fjLj1536ELj1ELj4ELj1ELj16ENS_18Kernel_traits_baseILj1536EfS2_S2_S2_fjLj128EEEEELb1ELb0ELb1ELb1EEEvNS_9FwdParamsE:
[----:B------:R-:W-:Y:S02]  /*0000*/  IMAD.MOV.U32 R1, RZ, RZ, c[0x0][0x28] ;  /* 0x00000a00ff017624 */ /* 0x000fe400078e00ff */
[----:B------:R-:W0:Y:S01]  /*0010*/  S2R R24, SR_TID.X ;  /* 0x0000000000187919 */ /* 0x000e220000002100 */
[----:B------:R-:W-:Y:S01]  /*0020*/  ULDC.U8 UR4, c[0x0][0x244] ;  /* 0x0000910000047ab9 */ /* 0x000fe20000000000 */
[----:B------:R-:W-:Y:S01]  /*0030*/  IMAD.MOV.U32 R6, RZ, RZ, c[0x0][0x23c] ;  /* 0x00008f00ff067624 */ /* 0x000fe200078e00ff */
[----:B------:R-:W-:Y:S01]  /*0040*/  ISETP.NE.AND P1, PT, RZ, UR4, PT ;  /* 0x00000004ff007c0c */ /* 0x000fe2000bf25270 */
[----:B------:R-:W-:Y:S01]  /*0050*/  IMAD.MOV.U32 R199, RZ, RZ, c[0x0][0x238] ;  /* 0x00008e00ffc77624 */ /* 0x000fe200078e00ff */
[----:B------:R-:W-:Y:S01]  /*0060*/  ISETP.NE.U32.AND P0, PT, RZ, c[0x0][0x218], PT ;  /* 0x00008600ff007a0c */ /* 0x000fe20003f05070 */
[----:B------:R-:W-:-:S03]  /*0070*/  ULDC.64 UR4, c[0x0][0x118] ;  /* 0x0000460000047ab9 */ /* 0x000fc60000000a00 */
[----:B------:R-:W-:-:S07]  /*0080*/  ISETP.NE.AND.EX P0, PT, RZ, c[0x0][0x21c], PT, P0 ;  /* 0x00008700ff007a0c */ /* 0x000fce0003f05300 */
[----:B------:R-:W-:Y:S01]  /*0090*/  @P1 IMAD.MOV.U32 R2, RZ, RZ, R199 ;  /* 0x000000ffff021224 */ /* 0x000fe200078e00c7 */
[----:B------:R-:W-:Y:S01]  /*00a0*/  @P1 MOV R3, R6 ;  /* 0x0000000600031202 */ /* 0x000fe20000000f00 */
[----:B------:R-:W-:-:S04]  /*00b0*/  IMAD.MOV.U32 R170, RZ, RZ, c[0x0][0x230] ;  /* 0x00008c00ffaa7624 */ /* 0x000fc800078e00ff */
[----:B------:R1:W5:Y:S01]  /*00c0*/  @P1 LDG.E.64 R8, [R2.64] ;  /* 0x0000000402081981 */ /* 0x000362000c1e1b00 */
[----:B------:R-:W-:Y:S02]  /*00d0*/  IMAD.MOV.U32 R171, RZ, RZ, c[0x0][0x234] ;  /* 0x00008d00ffab7624 */ /* 0x000fe400078e00ff */
[----:B0-----:R-:W-:Y:S01]  /*00e0*/  IMAD.SHL.U32 R0, R24, 0x20, RZ ;  /* 0x0000002018007824 */ /* 0x001fe200078e00ff */
[----:B------:R-:W-:Y:S01]  /*00f0*/  CS2R R36, SRZ ;  /* 0x0000000000247805 */ /* 0x000fe2000001ff00 */
[----:B------:R-:W-:Y:S01]  /*0100*/  CS2R R38, SRZ ;  /* 0x0000000000267805 */ /* 0x000fe2000001ff00 */
[----:B------:R-:W-:Y:S01]  /*0110*/  CS2R R40, SRZ ;  /* 0x0000000000287805 */ /* 0x000fe2000001ff00 */
[----:B------:R-:W-:Y:S01]  /*0120*/  CS2R R42, SRZ ;  /* 0x00000000002a7805 */ /* 0x000fe2000001ff00 */
[----:B------:R-:W-:Y:S01]  /*0130*/  LOP3.LUT R4, R0, 0x3e0, RZ, 0xc0, !PT ;  /* 0x000003e000047812 */ /* 0x000fe200078ec0ff */
[----:B------:R-:W-:Y:S01]  /*0140*/  CS2R R44, SRZ ;  /* 0x00000000002c7805 */ /* 0x000fe2000001ff00 */
[----:B------:R-:W-:Y:S01]  /*0150*/  CS2R R46, SRZ ;  /* 0x00000000002e7805 */ /* 0x000fe2000001ff00 */
[----:B------:R-:W-:Y:S01]  /*0160*/  CS2R R48, SRZ ;  /* 0x0000000000307805 */ /* 0x000fe2000001ff00 */
[----:B-1----:R-:W-:Y:S01]  /*0170*/  IADD3 R2, P2, R4, c[0x0][0x218], RZ ;  /* 0x0000860004027a10 */ /* 0x002fe20007f5e0ff */
        /* <DEDUP_REMOVED lines=17> */
[----:B------:R-:W-:Y:S01]  /*0290*/  IADD3.X R3, RZ, c[0x0][0x21c], RZ, P2, !PT ;  /* 0x00008700ff037a10 */ /* 0x000fe200017fe4ff */
[----:B------:R-:W5:Y:S01]  /*02a0*/  @P1 LDG.E.64 R170, [R170.64] ;  /* 0x00000004aaaa1981 */ /* 0x000f62000c1e1b00 */
[----:B------:R-:W-:-:S02]  /*02b0*/  SHF.R.U32.HI R0, RZ, 0x5, R24 ;  /* 0x00000005ff007819 */ /* 0x000fc40000011618 */
[----:B------:R-:W-:Y:S01]  /*02c0*/  IADD3 R4, P3, R4, c[0x0][0x1b0], RZ ;  /* 0x00006c0004047a10 */ /* 0x000fe20007f7e0ff */
[----:B------:R0:W5:Y:S04]  /*02d0*/  @P0 LDG.E.128 R36, [R2.64] ;  /* 0x0000000402240981 */ /* 0x000168000c1e1d00 */
[----:B------:R0:W5:Y:S01]  /*02e0*/  @P0 LDG.E.128 R40, [R2.64+0x10] ;  /* 0x0000100402280981 */ /* 0x000162000c1e1d00 */
[----:B------:R-:W-:-:S03]  /*02f0*/  IMAD.X R5, RZ, RZ, c[0x0][0x1b4], P3 ;  /* 0x00006d00ff057624 */ /* 0x000fc600018e06ff */
        /* <DEDUP_REMOVED lines=10> */
[----:B------:R-:W1:Y:S02]  /*03a0*/  S2R R7, SR_CTAID.X ;  /* 0x0000000000077919 */ /* 0x000e640000002500 */
[----:B-1----:R-:W-:-:S05]  /*03b0*/  IMAD R0, R7, 0x4, R0 ;  /* 0x0000000407007824 */ /* 0x002fca00078e0200 */
[----:B------:R-:W-:-:S13]  /*03c0*/  ISETP.GE.AND P2, PT, R0, c[0x0][0x164], PT ;  /* 0x0000590000007a0c */ /* 0x000fda0003f46270 */
[----:B------:R-:W-:Y:S05]  /*03d0*/  @P2 EXIT ;  /* 0x000000000000294d */ /* 0x000fea0003800000 */
[----:B0----5:R-:W-:Y:S01]  /*03e0*/  @P1 IADD3 R199, P0, R8, c[0x0][0x240], RZ ;  /* 0x0000900008c71a10 */ /* 0x021fe20007f1e0ff */
[----:B------:R0:W5:Y:S04]  /*03f0*/  LDG.E.128 R84, [R4.64] ;  /* 0x0000000404547981 */ /* 0x000168000c1e1d00 */
[----:B------:R-:W-:Y:S01]  /*0400*/  @P1 IMAD.X R6, RZ, RZ, R9, P0 ;  /* 0x000000ffff061224 */ /* 0x000fe200000e0609 */
[----:B------:R0:W5:Y:S01]  /*0410*/  LDG.E.128 R88, [R4.64+0x10] ;  /* 0x0000100404587981 */ /* 0x000162000c1e1d00 */
[----:B------:R-:W-:-:S03]  /*0420*/  IMAD R24, R7, c[0x0][0x0], R24 ;  /* 0x0000000007187a24 */ /* 0x000fc600078e0218 */
        /* <DEDUP_REMOVED lines=9> */
[----:B------:R-:W-:Y:S01]  /*04c0*/  IADD3 R2, R171, -0x4498517b, RZ ;  /* 0xbb67ae85ab027810 */ /* 0x000fe20007ffe0ff */
[----:B------:R0:W5:Y:S01]  /*04d0*/  LDG.E.128 R100, [R4.64+0x800] ;  /* 0x0008000404647981 */ /* 0x000162000c1e1d00 */
[----:B------:R-:W-:Y:S01]  /*04e0*/  IADD3 R3, R170, -0x61c88647, RZ ;  /* 0x9e3779b9aa037810 */ /* 0x000fe20007ffe0ff */
[----:B------:R-:W-:Y:S01]  /*04f0*/  IMAD.WIDE.U32 R12, R12, -0x326172a9, RZ ;  /* 0xcd9e8d570c0c7825 */ /* 0x000fe200078e00ff */
[----:B------:R-:W-:Y:S01]  /*0500*/  LOP3.LUT R14, R11, R6, R2, 0x96, !PT ;  /* 0x000000060b0e7212 */ /* 0x000fe200078e9602 */
[----:B------:R0:W5:Y:S03]  /*0510*/  LDG.E.128 R104, [R4.64+0x810] ;  /* 0x0008100404687981 */ /* 0x000166000c1e1d00 */
[----:B------:R-:W-:Y:S01]  /*0520*/  LOP3.LUT R8, R13, R3, R8, 0x96, !PT ;  /* 0x000000030d087212 */ /* 0x000fe200078e9608 */
[----:B------:R0:W5:Y:S01]  /*0530*/  LDG.E.128 R108, [R4.64+0xc00] ;  /* 0x000c0004046c7981 */ /* 0x000162000c1e1d00 */
[----:B------:R-:W-:-:S03]  /*0540*/  IMAD.WIDE.U32 R14, R14, -0x326172a9, RZ ;  /* 0xcd9e8d570e0e7825 */ /* 0x000fc600078e00ff */
[----:B------:R0:W5:Y:S01]  /*0550*/  LDG.E.128 R112, [R4.64+0xc10] ;  /* 0x000c100404707981 */ /* 0x000162000c1e1d00 */
[----:B------:R-:W-:-:S03]  /*0560*/  IMAD.WIDE.U32 R8, R8, -0x2daee0ad, RZ ;  /* 0xd2511f5308087825 */ /* 0x000fc600078e00ff */
[----:B------:R0:W5:Y:S04]  /*0570*/  LDG.E.128 R116, [R4.64+0x1000] ;  /* 0x0010000404747981 */ /* 0x000168000c1e1d00 */
[----:B------:R0:W5:Y:S04]  /*0580*/  LDG.E.128 R120, [R4.64+0x1010] ;  /* 0x0010100404787981 */ /* 0x000168000c1e1d00 */
[----:B------:R0:W5:Y:S04]  /*0590*/  LDG.E.128 R124, [R4.64+0x1400] ;  /* 0x00140004047c7981 */ /* 0x000168000c1e1d00 */
[----:B------:R0:W5:Y:S01]  /*05a0*/  LDG.E.128 R128, [R4.64+0x1410] ;  /* 0x0014100404807981 */ /* 0x000162000c1e1d00 */
[----:B------:R-:W-:Y:S01]  /*05b0*/  IADD3 R6, R171, 0x32370b8f, RZ ;  /* 0x32370b8fab067810 */ /* 0x000fe20007ffe0ff */
[----:B------:R-:W-:Y:S01]  /*05c0*/  ULDC.U8 UR6, c[0x0][0x1f0] ;  /* 0x00007c0000067ab9 */ /* 0x000fe20000000000 */
[----:B------:R-:W-:-:S02]  /*05d0*/  IADD3 R7, R170, -0x255992d5, RZ ;  /* 0xdaa66d2baa077810 */ /* 0x000fc40007ffe0ff */
[----:B------:R-:W-:Y:S02]  /*05e0*/  LOP3.LUT R199, R199, 0x3, RZ, 0xc0, !PT ;  /* 0x00000003c7c77812 */ /* 0x000fe400078ec0ff */
[----:B0-----:R-:W-:Y:S02]  /*05f0*/  IADD3 R4, R170, 0x3c6ef372, RZ ;  /* 0x3c6ef372aa047810 */ /* 0x001fe40007ffe0ff */
[----:B------:R-:W-:Y:S02]  /*0600*/  IADD3 R5, R171, 0x76cf5d0a, RZ ;  /* 0x76cf5d0aab057810 */ /* 0x000fe40007ffe0ff */
[----:B------:R-:W-:Y:S02]  /*0610*/  LOP3.LUT R11, R15, R12, R4, 0x96, !PT ;  /* 0x0000000c0f0b7212 */ /* 0x000fe400078e9604 */
[----:B------:R-:W-:Y:S02]  /*0620*/  LOP3.LUT R12, R9, R10, R5, 0x96, !PT ;  /* 0x0000000a090c7212 */ /* 0x000fe400078e9605 */
[----:B------:R-:W-:Y:S01]  /*0630*/  IADD3 R9, R171, -0x126145ec, RZ ;  /* 0xed9eba14ab097810 */ /* 0x000fe20007ffe0ff */
[----:B------:R-:W-:-:S04]  /*0640*/  IMAD.WIDE.U32 R10, R11, -0x2daee0ad, RZ ;  /* 0xd2511f530b0a7825 */ /* 0x000fc800078e00ff */
[----:B------:R-:W-:Y:S01]  /*0650*/  IMAD.WIDE.U32 R12, R12, -0x326172a9, RZ ;  /* 0xcd9e8d570c0c7825 */ /* 0x000fe200078e00ff */
[----:B------:R-:W-:Y:S02]  /*0660*/  LOP3.LUT R16, R11, R8, R6, 0x96, !PT ;  /* 0x000000080b107212 */ /* 0x000fe400078e9606 */
[----:B------:R-:W-:Y:S02]  /*0670*/  IADD3 R8, R170, 0x78dde6e4, RZ ;  /* 0x78dde6e4aa087810 */ /* 0x000fe40007ffe0ff */
[----:B------:R-:W-:Y:S01]  /*0680*/  LOP3.LUT R14, R13, R14, R7, 0x96, !PT ;  /* 0x0000000e0d0e7212 */ /* 0x000fe200078e9607 */
[----:B------:R-:W-:Y:S01]  /*0690*/  IMAD.WIDE.U32 R16, R16, -0x326172a9, RZ ;  /* 0xcd9e8d5710107825 */ /* 0x000fe200078e00ff */
[----:B------:R-:W-:Y:S02]  /*06a0*/  IADD3 R11, R170, 0x1715609d, RZ ;  /* 0x1715609daa0b7810 */ /* 0x000fe40007ffe0ff */
[----:B------:R-:W-:Y:S01]  /*06b0*/  IADD3 R13, R171, 0x646e171e, RZ ;  /* 0x646e171eab0d7810 */ /* 0x000fe20007ffe0ff */
[----:B------:R-:W-:Y:S01]  /*06c0*/  IMAD.WIDE.U32 R14, R14, -0x2daee0ad, RZ ;  /* 0xd2511f530e0e7825 */ /* 0x000fe200078e00ff */
[----:B------:R-:W-:-:S02]  /*06d0*/  LOP3.LUT R18, R17, R12, R8, 0x96, !PT ;  /* 0x0000000c11127212 */ /* 0x000fc400078e9608 */
[----:B------:R-:W-:Y:S02]  /*06e0*/  IADD3 R12, R170, -0x4ab325aa, RZ ;  /* 0xb54cda56aa0c7810 */ /* 0x000fe40007ffe0ff */
[----:B------:R-:W-:Y:S01]  /*06f0*/  LOP3.LUT R20, R15, R10, R9, 0x96, !PT ;  /* 0x0000000a0f147212 */ /* 0x000fe200078e9609 */
[----:B------:R-:W-:Y:S01]  /*0700*/  IMAD.WIDE.U32 R18, R18, -0x2daee0ad, RZ ;  /* 0xd2511f5312127825 */ /* 0x000fe200078e00ff */
[----:B------:R-:W-:Y:S02]  /*0710*/  IADD3 R10, R171, -0x56f99767, RZ ;  /* 0xa9066899ab0a7810 */ /* 0x000fe40007ffe0ff */
[----:B------:R-:W-:Y:S01]  /*0720*/  IADD3 R15, R170, 0x5384540f, RZ ;  /* 0x5384540faa0f7810 */ /* 0x000fe20007ffe0ff */
[----:B------:R-:W-:Y:S01]  /*0730*/  IMAD.WIDE.U32 R20, R20, -0x326172a9, RZ ;  /* 0xcd9e8d5714147825 */ /* 0x000fe200078e00ff */
[----:B------:R-:W-:Y:S02]  /*0740*/  LOP3.LUT R22, R19, R14, R10, 0x96, !PT ;  /* 0x0000000e13167212 */ /* 0x000fe400078e960a */
[----:B------:R-:W-:-:S02]  /*0750*/  IADD3 R14, R171, 0x1fd5c5a3, RZ ;  /* 0x1fd5c5a3ab0e7810 */ /* 0x000fc40007ffe0ff */
[----:B------:R-:W-:Y:S01]  /*0760*/  LOP3.LUT R16, R21, R16, R11, 0x96, !PT ;  /* 0x0000001015107212 */ /* 0x000fe200078e960b */
[----:B------:R-:W-:-:S04]  /*0770*/  IMAD.WIDE.U32 R22, R22, -0x326172a9, RZ ;  /* 0xcd9e8d5716167825 */ /* 0x000fc800078e00ff */
[----:B------:R-:W-:Y:S01]  /*0780*/  IMAD.WIDE.U32 R16, R16, -0x2daee0ad, RZ ;  /* 0xd2511f5310107825 */ /* 0x000fe200078e00ff */
[----:B------:R-:W-:-:S04]  /*0790*/  LOP3.LUT R19, R23, R20, R12, 0x96, !PT ;  /* 0x0000001417137212 */ /* 0x000fc800078e960c */
[----:B------:R-:W-:Y:S01]  /*07a0*/  LOP3.LUT R20, R17, R18, R13, 0x96, !PT ;  /* 0x0000001211147212 */ /* 0x000fe200078e960d */
[----:B------:R-:W-:Y:S01]  /*07b0*/  IMAD.WIDE.U32 R18, R19, -0x2daee0ad, RZ ;  /* 0xd2511f5313127825 */ /* 0x000fe200078e00ff */
[----:B------:R-:W-:-:S03]  /*07c0*/  IADD3 R17, R171, -0x24c28bd8, RZ ;  /* 0xdb3d7428ab117810 */ /* 0x000fc60007ffe0ff */
[----:B------:R-:W-:Y:S01]  /*07d0*/  IMAD.WIDE.U32 R20, R20, -0x326172a9, RZ ;  /* 0xcd9e8d5714147825 */ /* 0x000fe200078e00ff */
[----:B------:R-:W-:Y:S02]  /*07e0*/  LOP3.LUT R23, R19, R16, R14, 0x96, !PT ;  /* 0x0000001013177212 */ /* 0x000fe400078e960e */
[----:B------:R-:W-:Y:S02]  /*07f0*/  IADD3 R16, R170, -0xe443238, RZ ;  /* 0xf1bbcdc8aa107810 */ /* 0x000fe40007ffe0ff */
[----:B------:R-:W-:Y:S01]  /*0800*/  LOP3.LUT R22, R21, R22, R15, 0x96, !PT ;  /* 0x0000001615167212 */ /* 0x000fe200078e960f */
[----:B------:R-:W-:-:S04]  /*0810*/  IMAD.HI.U32 R21, R23, -0x326172a9, RZ ;  /* 0xcd9e8d5717157827 */ /* 0x000fc800078e00ff */
[----:B------:R-:W-:Y:S01]  /*0820*/  IMAD.HI.U32 R19, R22, -0x2daee0ad, RZ ;  /* 0xd2511f5316137827 */ /* 0x000fe200078e00ff */
[----:B------:R-:W-:-:S03]  /*0830*/  LOP3.LUT R202, R21, R20, R16, 0x96, !PT ;  /* 0x0000001415ca7212 */ /* 0x000fc600078e9610 */
[----:B------:R-:W-:Y:S01]  /*0840*/  IMAD R20, R23, -0x326172a9, RZ ;  /* 0xcd9e8d5717147824 */ /* 0x000fe200078e02ff */
[----:B------:R-:W-:Y:S01]  /*0850*/  LOP3.LUT R200, R19, R18, R17, 0x96, !PT ;  /* 0x0000001213c87212 */ /* 0x000fe200078e9611 */
[----:B------:R-:W-:Y:S01]  /*0860*/  IMAD R21, R22, -0x2daee0ad, RZ ;  /* 0xd2511f5316157824 */ /* 0x000fe200078e02ff */
[----:B------:R-:W-:Y:S01]  /*0870*/  IADD3 R18, R171, -0x695add53, RZ ;  /* 0x96a522adab127810 */ /* 0x000fe20007ffe0ff */
[----:B------:R-:W-:Y:S01]  /*0880*/  IMAD.HI.U32 R182, R202, -0x2daee0ad, RZ ;  /* 0xd2511f53cab67827 */ /* 0x000fe200078e00ff */
[----:B------:R-:W-:Y:S02]  /*0890*/  IADD3 R19, R170, -0x700cb87f, RZ ;  /* 0x8ff34781aa137810 */ /* 0x000fe40007ffe0ff */
[----:B------:R-:W-:Y:S01]  /*08a0*/  MOV R22, R25 ;  /* 0x0000001900167202 */ /* 0x000fe20000000f00 */
[----:B------:R-:W-:Y:S01]  /*08b0*/  IMAD.HI.U32 R183, R200, -0x326172a9, RZ ;  /* 0xcd9e8d57c8b77827 */ /* 0x000fe200078e00ff */
[----:B------:R-:W-:-:S03]  /*08c0*/  LOP3.LUT R182, R182, R21, R18, 0x96, !PT ;  /* 0x00000015b6b67212 */ /* 0x000fc600078e9612 */
[----:B------:R-:W-:Y:S01]  /*08d0*/  IMAD.MOV.U32 R21, RZ, RZ, R26 ;  /* 0x000000ffff157224 */ /* 0x000fe200078e001a */
[----:B------:R-:W-:Y:S01]  /*08e0*/  LOP3.LUT R183, R183, R20, R19, 0x96, !PT ;  /* 0x00000014b7b77212 */ /* 0x000fe200078e9613 */
[----:B------:R-:W-:Y:S02]  /*08f0*/  IMAD.MOV.U32 R20, RZ, RZ, R24 ;  /* 0x000000ffff147224 */ /* 0x000fe400078e0018 */
[----:B------:R-:W-:Y:S02]  /*0900*/  IMAD.MOV.U32 R23, RZ, RZ, RZ ;  /* 0x000000ffff177224 */ /* 0x000fe400078e00ff */
[----:B------:R-:W-:Y:S02]  /*0910*/  IMAD R202, R202, -0x2daee0ad, RZ ;  /* 0xd2511f53caca7824 */ /* 0x000fe400078e02ff */
[----:B------:R-:W-:Y:S02]  /*0920*/  IMAD R200, R200, -0x326172a9, RZ ;  /* 0xcd9e8d57c8c87824 */ /* 0x000fe400078e02ff */
.L_x_11989:
[----:B------:R-:W-:-:S04]  /*0930*/  IMAD.MOV.U32 R35, RZ, RZ, 0x4 ;  /* 0x00000004ff237424 */ /* 0x000fc800078e00ff */
[----:B------:R-:W-:-:S06]  /*0940*/  IMAD.WIDE R26, R0, R35, c[0x0][0x1d0] ;  /* 0x00007400001a7625 */ /* 0x000fcc00078e0223 */
[----:B------:R-:W2:Y:S01]  /*0950*/  LDG.E R26, [R26.64] ;  /* 0x000000041a1a7981 */ /* 0x000ea2000c1e1900 */
[----:B------:R-:W-:Y:S01]  /*0960*/  ISETP.NE.U32.AND P0, PT, RZ, c[0x0][0x180], PT ;  /* 0x00006000ff007a0c */ /* 0x000fe20003f05070 */
[----:B------:R-:W-:Y:S02]  /*0970*/  IMAD R25, R0, c[0x0][0x168], RZ ;  /* 0x00005a0000197a24 */ /* 0x000fe400078e02ff */
[----:B------:R-:W0:Y:S01]  /*0980*/  S2R R24, SR_TID.X ;  /* 0x0000000000187919 */ /* 0x000e220000002100 */
[----:B------:R-:W-:Y:S01]  /*0990*/  ISETP.NE.AND.EX P0, PT, RZ, c[0x0][0x184], PT, P0 ;  /* 0x00006100ff007a0c */ /* 0x000fe20003f05300 */
[----:B------:R-:W-:Y:S01]  /*09a0*/  IMAD.MOV.U32 R191, RZ, RZ, RZ ;  /* 0x000000ffffbf7224 */ /* 0x000fe200078e00ff */
[----:B------:R-:W-:-:S04]  /*09b0*/  SHF.R.S32.HI R34, RZ, 0x1f, R25 ;  /* 0x0000001fff227819 */ /* 0x000fc80000011419 */
[----:B------:R-:W-:-:S07]  /*09c0*/  LEA.HI R34, R34, R25, RZ, 0x3 ;  /* 0x0000001922227211 */ /* 0x000fce00078f18ff */
[----:B------:R-:W-:Y:S01]  /*09d0*/  @P0 IMAD.MOV.U32 R143, RZ, RZ, 0x10 ;  /* 0x00000010ff8f0424 */ /* 0x000fe200078e00ff */
[----:B0-----:R-:W-:-:S04]  /*09e0*/  LOP3.LUT R25, R24, 0x1f, RZ, 0xc0, !PT ;  /* 0x0000001f18197812 */ /* 0x001fc800078ec0ff */
[----:B------:R-:W-:Y:S01]  /*09f0*/  LEA.HI.SX32 R192, R34, R25, 0x1d ;  /* 0x0000001922c07211 */ /* 0x000fe200078feaff */
[----:B------:R-:W-:-:S04]  /*0a00*/  IMAD.WIDE R34, R0, R35, c[0x0][0x1d8] ;  /* 0x0000760000227625 */ /* 0x000fc800078e0223 */
[----:B------:R-:W-:-:S05]  /*0a10*/  @P0 IMAD.WIDE.U32 R142, R192, R143, c[0x0][0x180] ;  /* 0x00006000c08e0625 */ /* 0x000fca00078e008f */
[----:B-----5:R0:W5:Y:S01]  /*0a20*/  @P0 LDG.E.128 R132, [R142.64] ;  /* 0x000000048e840981 */ /* 0x020162000c1e1d00 */
[----:B--2---:R-:W-:-:S13]  /*0a30*/  ISETP.GE.AND P1, PT, R26, 0x1, PT ;  /* 0x000000011a00780c */ /* 0x004fda0003f26270 */
[----:B------:R-:W-:-:S05]  /*0a40*/  @P1 IADD3 R29, R26, -0x1, RZ ;  /* 0xffffffff1a1d1810 */ /* 0x000fca0007ffe0ff */
[----:B------:R-:W-:-:S05]  /*0a50*/  @P1 IMAD R29, R29, c[0x0][0x168], RZ ;  /* 0x00005a001d1d1a24 */ /* 0x000fca00078e02ff */
[----:B------:R-:W-:-:S04]  /*0a60*/  @P1 SHF.R.S32.HI R140, RZ, 0x1f, R29 ;  /* 0x0000001fff8c1819 */ /* 0x000fc8000001141d */
[----:B------:R-:W-:-:S04]  /*0a70*/  @P1 LEA.HI R140, R140, R29, RZ, 0x3 ;  /* 0x0000001d8c8c1211 */ /* 0x000fc800078f18ff */
[----:B------:R-:W-:Y:S02]  /*0a80*/  @P1 LEA.HI.SX32 R191, R140, R25, 0x1d ;  /* 0x000000198cbf1211 */ /* 0x000fe400078feaff */
[----:B------:R-:W-:Y:S01]  /*0a90*/  @P1 MOV R140, 0x10 ;  /* 0x00000010008c1802 */ /* 0x000fe20000000f00 */
[----:B------:R0:W5:Y:S04]  /*0aa0*/  LDG.E R25, [R34.64] ;  /* 0x0000000422197981 */ /* 0x000168000c1e1900 */
[----:B------:R-:W-:-:S05]  /*0ab0*/  @P1 IMAD.WIDE.U32 R140, R191, R140, c[0x0][0x170] ;  /* 0x00005c00bf8c1625 */ /* 0x000fca00078e008c */
        /* <DEDUP_REMOVED lines=8> */
[----:B------:R-:W-:Y:S01]  /*0b40*/  IMAD.MOV.U32 R31, RZ, RZ, R199 ;  /* 0x000000ffff1f7224 */ /* 0x000fe200078e00c7 */
[----:B-----5:R-:W-:Y:S01]  /*0b50*/  PRMT R26, RZ, 0x5410, R132 ;  /* 0x00005410ff1a7816 */ /* 0x020fe20000000084 */
[----:B------:R-:W-:Y:S05]  /*0b60*/  BRA `(.L_x_11494) ;  /* 0x0000055000007947 */ /* 0x000fea0003800000 */
.L_x_11493:
        /* <DEDUP_REMOVED lines=12> */
.L_x_11496:
[----:B------:R-:W-:Y:S02]  /*0c30*/  IMAD.MOV.U32 R146, RZ, RZ, R200 ;  /* 0x000000ffff927224 */ /* 0x000fe400078e00c8 */
.L_x_11497:
[----:B------:R-:W-:Y:S05]  /*0c40*/  BSYNC B1 ;  /* 0x0000000000017941 */ /* 0x000fea0003800000 */
.L_x_11495:
        /* <DEDUP_REMOVED lines=16> */
.L_x_11501:
[----:B------:R-:W-:Y:S05]  /*0d50*/  BSYNC B2 ;  /* 0x0000000000027941 */ /* 0x000fea0003800000 */
.L_x_11500:
        /* <DEDUP_REMOVED lines=42> */
.L_x_11499:
[----:B------:R-:W-:Y:S05]  /*1000*/  BSYNC B1 ;  /* 0x0000000000017941 */ /* 0x000fea0003800000 */
.L_x_11498:
        /* <DEDUP_REMOVED lines=11> */
.L_x_11494:
[----:B------:R-:W-:Y:S05]  /*10c0*/  BSYNC B0 ;  /* 0x0000000000007941 */ /* 0x000fea0003800000 */
.L_x_11492:
        /* <DEDUP_REMOVED lines=8> */
.L_x_11503:
        /* <DEDUP_REMOVED lines=12> */
.L_x_11506:
[----:B------:R-:W-:Y:S02]  /*1210*/  IMAD.MOV.U32 R146, RZ, RZ, R200 ;  /* 0x000000ffff927224 */ /* 0x000fe400078e00c8 */
.L_x_11507:
[----:B------:R-:W-:Y:S05]  /*1220*/  BSYNC B1 ;  /* 0x0000000000017941 */ /* 0x000fea0003800000 */
.L_x_11505:
        /* <DEDUP_REMOVED lines=16> */
.L_x_11511:
[----:B------:R-:W-:Y:S05]  /*1330*/  BSYNC B2 ;  /* 0x0000000000027941 */ /* 0x000fea0003800000 */
.L_x_11510:
        /* <DEDUP_REMOVED lines=42> */
.L_x_11509:
[----:B------:R-:W-:Y:S05]  /*15e0*/  BSYNC B1 ;  /* 0x0000000000017941 */ /* 0x000fea0003800000 */
.L_x_11508:
        /* <DEDUP_REMOVED lines=11> */
.L_x_11504:
[----:B------:R-:W-:Y:S05]  /*16a0*/  BSYNC B0 ;  /* 0x0000000000007941 */ /* 0x000fea0003800000 */
.L_x_11502:
        /* <DEDUP_REMOVED lines=8> */
.L_x_11513:
        /* <DEDUP_REMOVED lines=12> */
.L_x_11516:
[----:B------:R-:W-:Y:S02]  /*17f0*/  IMAD.MOV.U32 R32, RZ, RZ, R200 ;  /* 0x000000ffff207224 */ /* 0x000fe400078e00c8 */
.L_x_11517:
[----:B------:R-:W-:Y:S05]  /*1800*/  BSYNC B1 ;  /* 0x0000000000017941 */ /* 0x000fea0003800000 */
.L_x_11515:
        /* <DEDUP_REMOVED lines=16> */
.L_x_11521:
[----:B------:R-:W-:Y:S05]  /*1910*/  BSYNC B2 ;  /* 0x0000000000027941 */ /* 0x000fea0003800000 */
.L_x_11520:
        /* <DEDUP_REMOVED lines=42> */
.L_x_11519:
[----:B------:R-:W-:Y:S05]  /*1bc0*/  BSYNC B1 ;  /* 0x0000000000017941 */ /* 0x000fea0003800000 */
.L_x_11518:
[----:B------:R0:W1:Y:S01]  /*1bd0*/  I2F.U32 R31, R32 ;  /* 0x00000020001f7306 */ /* 0x0000620000201000 */
[----:B------:R-:W-:Y:S01]  /*1be0*/  IMAD.MOV.U32 R34, RZ, RZ, 0x2f800000 ;  /* 0x2f800000ff227424 */ /* 0x000fe200078e00ff */
[----:B0----5:R-:W-:-:S03]  /*1bf0*/  PRMT R32, RZ, 0x5410, R137 ;  /* 0x00005410ff207816 */ /* 0x021fc60000000089 */
[----:B-1----:R-:W-:Y:S02]  /*1c00*/  FFMA.FTZ R31, R31, R34, 1.1641532182693481445e-10 ;  /* 0x2f0000001f1f7423 */ /* 0x002fe40000010022 */
[----:B------:R-:W-:Y:S01]  /*1c10*/  FMUL.FTZ R34, R32, c[0x0][0x1ec] ;  /* 0x00007b0020227a20 */ /* 0x000fe20000410000 */
[----:B------:R-:W-:Y:S02]  /*1c20*/  @P0 PRMT R32, RZ, 0x5410, R133 ;  /* 0x00005410ff200816 */ /* 0x000fe40000000085 */
[----:B------:R-:W-:Y:S01]  /*1c30*/  FSETP.GTU.FTZ.AND P3, PT, R31, c[0x0][0x1e4], PT ;  /* 0x000079001f007a0b */ /* 0x000fe20003f7c000 */
[----:B------:R-:W-:-:S05]  /*1c40*/  FMUL.FTZ R34, R34, c[0x0][0x1e8] ;  /* 0x00007a0022227a20 */ /* 0x000fca0000410000 */
[----:B------:R-:W-:Y:S02]  /*1c50*/  FSEL R31, R34, RZ, !P3 ;  /* 0x000000ff221f7208 */ /* 0x000fe40005800000 */
[----:B------:R-:W-:-:S03]  /*1c60*/  SEL R34, RZ, 0x1, P3 ;  /* 0x00000001ff227807 */ /* 0x000fc60001800000 */
[--C-:B------:R-:W-:Y:S01]  /*1c70*/  @P0 FADD.FTZ R31, R31, R32.reuse ;  /* 0x000000201f1f0221 */ /* 0x100fe20000010000 */
[----:B------:R-:W-:Y:S02]  /*1c80*/  PRMT R32, R34, 0x7610, R32 ;  /* 0x0000761022207816 */ /* 0x000fe40000000020 */
.L_x_11514:
[----:B------:R-:W-:Y:S05]  /*1c90*/  BSYNC B0 ;  /* 0x0000000000007941 */ /* 0x000fea0003800000 */
.L_x_11512:
        /* <DEDUP_REMOVED lines=8> */
.L_x_11523:
        /* <DEDUP_REMOVED lines=12> */
.L_x_11526:
[----:B------:R-:W-:Y:S02]  /*1de0*/  IMAD.MOV.U32 R33, RZ, RZ, R200 ;  /* 0x000000ffff217224 */ /* 0x000fe400078e00c8 */
.L_x_11527:
[----:B------:R-:W-:Y:S05]  /*1df0*/  BSYNC B1 ;  /* 0x0000000000017941 */ /* 0x000fea0003800000 */
.L_x_11525:
        /* <DEDUP_REMOVED lines=16> */
.L_x_11531:
[----:B------:R-:W-:Y:S05]  /*1f00*/  BSYNC B2 ;  /* 0x0000000000027941 */ /* 0x000fea0003800000 */
.L_x_11530:
        /* <DEDUP_REMOVED lines=42> */
.L_x_11529:
[----:B------:R-:W-:Y:S05]  /*21b0*/  BSYNC B1 ;  /* 0x0000000000017941 */ /* 0x000fea0003800000 */
.L_x_11528:
        /* <DEDUP_REMOVED lines=10> */
[--C-:B------:R-:W-:Y:S01]  /*2260*/  @P0 FADD.FTZ R34, R34, R33.reuse ;  /* 0x0000002122220221 */ /* 0x100fe20000010000 */
[----:B------:R-:W-:Y:S02]  /*2270*/  PRMT R33, R35, 0x7610, R33 ;  /* 0x0000761023217816 */ /* 0x000fe40000000021 */
.L_x_11524:
[----:B------:R-:W-:Y:S05]  /*2280*/  BSYNC B0 ;  /* 0x0000000000007941 */ /* 0x000fea0003800000 */
.L_x_11522:
        /* <DEDUP_REMOVED lines=8> */
.L_x_11533:
        /* <DEDUP_REMOVED lines=12> */
.L_x_11536:
[----:B------:R-:W-:Y:S02]  /*23d0*/  MOV R144, R200 ;  /* 0x000000c800907202 */ /* 0x000fe40000000f00 */
.L_x_11537:
[----:B------:R-:W-:Y:S05]  /*23e0*/  BSYNC B1 ;  /* 0x0000000000017941 */ /* 0x000fea0003800000 */
.L_x_11535:
        /* <DEDUP_REMOVED lines=16> */
.L_x_11541:
[----:B------:R-:W-:Y:S05]  /*24f0*/  BSYNC B2 ;  /* 0x0000000000027941 */ /* 0x000fea0003800000 */
.L_x_11540:
        /* <DEDUP_REMOVED lines=42> */
.L_x_11539:
[----:B------:R-:W-:Y:S05]  /*27a0*/  BSYNC B1 ;  /* 0x0000000000017941 */ /* 0x000fea0003800000 */
.L_x_11538:
        /* <DEDUP_REMOVED lines=12> */
.L_x_11534:
[----:B------:R-:W-:Y:S05]  /*2870*/  BSYNC B0 ;  /* 0x0000000000007941 */ /* 0x000fea0003800000 */
.L_x_11532:
        /* <DEDUP_REMOVED lines=8> */
.L_x_11543:
        /* <DEDUP_REMOVED lines=12> */
.L_x_11546:
[----:B------:R-:W-:Y:S02]  /*29c0*/  IMAD.MOV.U32 R145, RZ, RZ, R200 ;  /* 0x000000ffff917224 */ /* 0x000fe400078e00c8 */
.L_x_11547:
[----:B------:R-:W-:Y:S05]  /*29d0*/  BSYNC B1 ;  /* 0x0000000000017941 */ /* 0x000fea0003800000 */
.L_x_11545:
        /* <DEDUP_REMOVED lines=16> */
.L_x_11551:
[----:B------:R-:W-:Y:S05]  /*2ae0*/  BSYNC B2 ;  /* 0x0000000000027941 */ /* 0x000fea0003800000 */
.L_x_11550:
        /* <DEDUP_REMOVED lines=42> */
.L_x_11549:
[----:B------:R-:W-:Y:S05]  /*2d90*/  BSYNC B1 ;  /* 0x0000000000017941 */ /* 0x000fea0003800000 */
.L_x_11548:
        /* <DEDUP_REMOVED lines=12> */
.L_x_11544:
[----:B------:R-:W-:Y:S05]  /*2e60*/  BSYNC B0 ;  /* 0x0000000000007941 */ /* 0x000fea0003800000 */
.L_x_11542:
        /* <DEDUP_REMOVED lines=8> */
.L_x_11553:
        /* <DEDUP_REMOVED lines=12> */
.L_x_11556:
[----:B------:R-:W-:Y:S02]  /*2fb0*/  IMAD.MOV.U32 R152, RZ, RZ, R200 ;  /* 0x000000ffff987224 */ /* 0x000fe400078e00c8 */
.L_x_11557:
[----:B------:R-:W-:Y:S05]  /*2fc0*/  BSYNC B1 ;  /* 0x0000000000017941 */ /* 0x000fea0003800000 */
.L_x_11555:
        /* <DEDUP_REMOVED lines=16> */
.L_x_11561:
[----:B------:R-:W-:Y:S05]  /*30d0*/  BSYNC B2 ;  /* 0x0000000000027941 */ /* 0x000fea0003800000 */
.L_x_11560:
        /* <DEDUP_REMOVED lines=42> */
.L_x_11559:
[----:B------:R-:W-:Y:S05]  /*3380*/  BSYNC B1 ;  /* 0x0000000000017941 */ /* 0x000fea0003800000 */
.L_x_11558:
        /* <DEDUP_REMOVED lines=11> */
.L_x_11554:
[----:B------:R-:W-:Y:S05]  /*3440*/  BSYNC B0 ;  /* 0x0000000000007941 */ /* 0x000fea0003800000 */
.L_x_11552:
        /* <DEDUP_REMOVED lines=8> */
.L_x_11563:
        /* <DEDUP_REMOVED lines=12> */
.L_x_11566:
[----:B------:R-:W-:Y:S02]  /*3590*/  IMAD.MOV.U32 R152, RZ, RZ, R200 ;  /* 0x000000ffff987224 */ /* 0x000fe400078e00c8 */
.L_x_11567:
[----:B------:R-:W-:Y:S05]  /*35a0*/  BSYNC B1 ;  /* 0x0000000000017941 */ /* 0x000fea0003800000 */
.L_x_11565:
        /* <DEDUP_REMOVED lines=16> */
.L_x_11571:
[----:B------:R-:W-:Y:S05]  /*36b0*/  BSYNC B2 ;  /* 0x0000000000027941 */ /* 0x000fea0003800000 */
.L_x_11570:
[----:B------:R-:W-:Y:S01]  /*36c0*/  IMAD.HI.U32 R141, R20, -0x326172a9, RZ ;  /* 0xcd9e8d57148d7827 */ /* 0x000fe200078e00ff */
        /* <DEDUP_REMOVED lines=41> */
.L_x_11569:
[----:B------:R-:W-:Y:S05]  /*3960*/  BSYNC B1 ;  /* 0x0000000000017941 */ /* 0x000fea0003800000 */
.L_x_11568:
        /* <DEDUP_REMOVED lines=11> */
.L_x_11564:
[----:B------:R-:W-:Y:S05]  /*3a20*/  BSYNC B0 ;  /* 0x0000000000007941 */ /* 0x000fea0003800000 */
.L_x_11562:
        /* <DEDUP_REMOVED lines=33> */
.L_x_11573:
[----:B------:R-:W-:Y:S05]  /*3c40*/  BSYNC B0 ;  /* 0x0000000000007941 */ /* 0x000fea0003800000 */
.L_x_11572:
        /* <DEDUP_REMOVED lines=8> */
[----:B-----5:R-:W-:Y:S01]  /*3cd0*/  PRMT R150, RZ, 0x5410, R132 ;  /* 0x00005410ff967816 */ /* 0x020fe20000000084 */
[----:B------:R-:W-:Y:S05]  /*3ce0*/  BRA `(.L_x_11576) ;  /* 0x0000056000007947 */ /* 0x000fea0003800000 */
.L_x_11575:
        /* <DEDUP_REMOVED lines=12> */
.L_x_11578:
[----:B------:R-:W-:Y:S02]  /*3db0*/  IMAD.MOV.U32 R28, RZ, RZ, R200 ;  /* 0x000000ffff1c7224 */ /* 0x000fe400078e00c8 */
.L_x_11579:
[----:B------:R-:W-:Y:S05]  /*3dc0*/  BSYNC B1 ;  /* 0x0000000000017941 */ /* 0x000fea0003800000 */
.L_x_11577:
        /* <DEDUP_REMOVED lines=16> */
.L_x_11583:
[----:B------:R-:W-:Y:S05]  /*3ed0*/  BSYNC B2 ;  /* 0x0000000000027941 */ /* 0x000fea0003800000 */
.L_x_11582:
        /* <DEDUP_REMOVED lines=42> */
.L_x_11581:
[----:B------:R-:W-:Y:S05]  /*4180*/  BSYNC B1 ;  /* 0x0000000000017941 */ /* 0x000fea0003800000 */
.L_x_11580:
        /* <DEDUP_REMOVED lines=12> */
.L_x_11576:
[----:B------:R-:W-:Y:S05]  /*4250*/  BSYNC B0 ;  /* 0x0000000000007941 */ /* 0x000fea0003800000 */
.L_x_11574:
        /* <DEDUP_REMOVED lines=8> */
.L_x_11585:
        /* <DEDUP_REMOVED lines=12> */
.L_x_11588:
[----:B------:R-:W-:Y:S02]  /*43a0*/  IMAD.MOV.U32 R30, RZ, RZ, R200 ;  /* 0x000000ffff1e7224 */ /* 0x000fe400078e00c8 */
.L_x_11589:
[----:B------:R-:W-:Y:S05]  /*43b0*/  BSYNC B1 ;  /* 0x0000000000017941 */ /* 0x000fea0003800000 */
.L_x_11587:
        /* <DEDUP_REMOVED lines=16> */
.L_x_11593:
[----:B------:R-:W-:Y:S05]  /*44c0*/  BSYNC B2 ;  /* 0x0000000000027941 */ /* 0x000fea0003800000 */
.L_x_11592:
        /* <DEDUP_REMOVED lines=42> */
.L_x_11591:
[----:B------:R-:W-:Y:S05]  /*4770*/  BSYNC B1 ;  /* 0x0000000000017941 */ /* 0x000fea0003800000 */
.L_x_11590:
        /* <DEDUP_REMOVED lines=12> */
.L_x_11586:
[----:B------:R-:W-:Y:S05]  /*4840*/  BSYNC B0 ;  /* 0x0000000000007941 */ /* 0x000fea0003800000 */
.L_x_11584:
        /* <DEDUP_REMOVED lines=8> */
.L_x_11595:
        /* <DEDUP_REMOVED lines=12> */
.L_x_11598:
[----:B------:R-:W-:Y:S02]  /*4990*/  MOV R32, R200 ;  /* 0x000000c800207202 */ /* 0x000fe40000000f00 */
.L_x_11599:
[----:B------:R-:W-:Y:S05]  /*49a0*/  BSYNC B1 ;  /* 0x0000000000017941 */ /* 0x000fea0003800000 */
.L_x_11597:
        /* <DEDUP_REMOVED lines=16> */
.L_x_11603:
[----:B------:R-:W-:Y:S05]  /*4ab0*/  BSYNC B2 ;  /* 0x0000000000027941 */ /* 0x000fea0003800000 */
.L_x_11602:
        /* <DEDUP_REMOVED lines=42> */
.L_x_11601:
[----:B------:R-:W-:Y:S05]  /*4d60*/  BSYNC B1 ;  /* 0x0000000000017941 */ /* 0x000fea0003800000 */
.L_x_11600:
        /* <DEDUP_REMOVED lines=12> */
.L_x_11596:
[----:B------:R-:W-:Y:S05]  /*4e30*/  BSYNC B0 ;  /* 0x0000000000007941 */ /* 0x000fea0003800000 */
.L_x_11594:
        /* <DEDUP_REMOVED lines=8> */
.L_x_11605:
        /* <DEDUP_REMOVED lines=12> */
.L_x_11608:
[----:B------:R-:W-:Y:S02]  /*4f80*/  IMAD.MOV.U32 R33, RZ, RZ, R200 ;  /* 0x000000ffff217224 */ /* 0x000fe400078e00c8 */
.L_x_11609:
[----:B------:R-:W-:Y:S05]  /*4f90*/  BSYNC B1 ;  /* 0x0000000000017941 */ /* 0x000fea0003800000 */
.L_x_11607:
        /* <DEDUP_REMOVED lines=16> */
.L_x_11613:
[----:B------:R-:W-:Y:S05]  /*50a0*/  BSYNC B2 ;  /* 0x0000000000027941 */ /* 0x000fea0003800000 */
.L_x_11612:
        /* <DEDUP_REMOVED lines=42> */
.L_x_11611:
[----:B------:R-:W-:Y:S05]  /*5350*/  BSYNC B1 ;  /* 0x0000000000017941 */ /* 0x000fea0003800000 */
.L_x_11610:
        /* <DEDUP_REMOVED lines=12> */
.L_x_11606:
[----:B------:R-:W-:Y:S05]  /*5420*/  BSYNC B0 ;  /* 0x0000000000007941 */ /* 0x000fea0003800000 */
.L_x_11604:
        /* <DEDUP_REMOVED lines=8> */
.L_x_11615:
        /* <DEDUP_REMOVED lines=12> */
.L_x_11618:
[----:B------:R-:W-:Y:S02]  /*5570*/  IMAD.MOV.U32 R144, RZ, RZ, R200 ;  /* 0x000000ffff907224 */ /* 0x000fe400078e00c8 */
.L_x_11619:
[----:B------:R-:W-:Y:S05]  /*5580*/  BSYNC B1 ;  /* 0x0000000000017941 */ /* 0x000fea0003800000 */
.L_x_11617:
        /* <DEDUP_REMOVED lines=16> */
.L_x_11623:
[----:B------:R-:W-:Y:S05]  /*5690*/  BSYNC B2 ;  /* 0x0000000000027941 */ /* 0x000fea0003800000 */
.L_x_11622:
        /* <DEDUP_REMOVED lines=42> */
.L_x_11621:
[----:B------:R-:W-:Y:S05]  /*5940*/  BSYNC B1 ;  /* 0x0000000000017941 */ /* 0x000fea0003800000 */
.L_x_11620:
        /* <DEDUP_REMOVED lines=12> */
.L_x_11616:
[----:B------:R-:W-:Y:S05]  /*5a10*/  BSYNC B0 ;  /* 0x0000000000007941 */ /* 0x000fea0003800000 */
.L_x_11614:
        /* <DEDUP_REMOVED lines=8> */
.L_x_11625:
        /* <DEDUP_REMOVED lines=12> */
.L_x_11628:
[----:B------:R-:W-:Y:S02]  /*5b60*/  IMAD.MOV.U32 R145, RZ, RZ, R200 ;  /* 0x000000ffff917224 */ /* 0x000fe400078e00c8 */
.L_x_11629:
[----:B------:R-:W-:Y:S05]  /*5b70*/  BSYNC B1 ;  /* 0x0000000000017941 */ /* 0x000fea0003800000 */
.L_x_11627:
        /* <DEDUP_REMOVED lines=16> */
.L_x_11633:
[----:B------:R-:W-:Y:S05]  /*5c80*/  BSYNC B2 ;  /* 0x0000000000027941 */ /* 0x000fea0003800000 */
.L_x_11632:
        /* <DEDUP_REMOVED lines=42> */
.L_x_11631:
[----:B------:R-:W-:Y:S05]  /*5f30*/  BSYNC B1 ;  /* 0x0000000000017941 */ /* 0x000fea0003800000 */
.L_x_11630:
        /* <DEDUP_REMOVED lines=12> */
.L_x_11626:
[----:B------:R-:W-:Y:S05]  /*6000*/  BSYNC B0 ;  /* 0x0000000000007941 */ /* 0x000fea0003800000 */
.L_x_11624:
        /* <DEDUP_REMOVED lines=8> */
.L_x_11635:
        /* <DEDUP_REMOVED lines=12> */
.L_x_11638:
[----:B------:R-:W-:Y:S02]  /*6150*/  IMAD.MOV.U32 R159, RZ, RZ, R200 ;  /* 0x000000ffff9f7224 */ /* 0x000fe400078e00c8 */
.L_x_11639:
[----:B------:R-:W-:Y:S05]  /*6160*/  BSYNC B1 ;  /* 0x0000000000017941 */ /* 0x000fea0003800000 */
.L_x_11637:
        /* <DEDUP_REMOVED lines=16> */
.L_x_11643:
[----:B------:R-:W-:Y:S05]  /*6270*/  BSYNC B2 ;  /* 0x0000000000027941 */ /* 0x000fea0003800000 */
.L_x_11642:
        /* <DEDUP_REMOVED lines=42> */
.L_x_11641:
[----:B------:R-:W-:Y:S05]  /*6520*/  BSYNC B1 ;  /* 0x0000000000017941 */ /* 0x000fea0003800000 */
.L_x_11640:
        /* <DEDUP_REMOVED lines=11> */
.L_x_11636:
[----:B------:R-:W-:Y:S05]  /*65e0*/  BSYNC B0 ;  /* 0x0000000000007941 */ /* 0x000fea0003800000 */
.L_x_11634:
        /* <DEDUP_REMOVED lines=8> */
.L_x_11645:
        /* <DEDUP_REMOVED lines=12> */
.L_x_11648:
[----:B------:R-:W-:Y:S02]  /*6730*/  MOV R159, R200 ;  /* 0x000000c8009f7202 */ /* 0x000fe40000000f00 */
.L_x_11649:
[----:B------:R-:W-:Y:S05]  /*6740*/  BSYNC B1 ;  /* 0x0000000000017941 */ /* 0x000fea0003800000 */
.L_x_11647:
        /* <DEDUP_REMOVED lines=16> */
.L_x_11653:
[----:B------:R-:W-:Y:S05]  /*6850*/  BSYNC B2 ;  /* 0x0000000000027941 */ /* 0x000fea0003800000 */
.L_x_11652:
        /* <DEDUP_REMOVED lines=42> */
.L_x_11651:
[----:B------:R-:W-:Y:S05]  /*6b00*/  BSYNC B1 ;  /* 0x0000000000017941 */ /* 0x000fea0003800000 */
.L_x_11650:
        /* <DEDUP_REMOVED lines=11> */
.L_x_11646:
[----:B------:R-:W-:Y:S05]  /*6bc0*/  BSYNC B0 ;  /* 0x0000000000007941 */ /* 0x000fea0003800000 */
.L_x_11644:
        /* <DEDUP_REMOVED lines=27> */
[----:B------:R-:W-:Y:S02]  /*6d80*/  LOP3.LUT R165, R162, R140, R142, 0xfe, !PT ;  /* 0x0000008ca2a57212 */ /* 0x000fe400078efe8e */
[----:B------:R-:W-:Y:S01]  /*6d90*/  LOP3.LUT R141, R159, R163, RZ, 0xfc, !PT ;  /* 0x000000a39f8d7212 */ /* 0x000fe200078efcff */
[----:B------:R-:W-:Y:S01]  /*6da0*/  IMAD.WIDE.U32 R158, R158, R169, c[0x0][0x190] ;  /* 0x000064009e9e7625 */ /* 0x000fe200078e00a9 */
[----:B------:R-:W-:-:S05]  /*6db0*/  LOP3.LUT R140, R165, 0xff, R28, 0xf8, !PT ;  /* 0x000000ffa58c7812 */ /* 0x000fca00078ef81c */
[----:B------:R0:W-:Y:S02]  /*6dc0*/  STG.E.64 [R158.64], R140 ;  /* 0x0000008c9e007986 */ /* 0x0001e4000c101b04 */
.L_x_11655:
[----:B------:R-:W-:Y:S05]  /*6dd0*/  BSYNC B0 ;  /* 0x0000000000007941 */ /* 0x000fea0003800000 */
.L_x_11654:
        /* <DEDUP_REMOVED lines=10> */
.L_x_11657:
        /* <DEDUP_REMOVED lines=12> */
.L_x_11660:
[----:B------:R-:W-:Y:S02]  /*6f40*/  IMAD.MOV.U32 R28, RZ, RZ, R200 ;  /* 0x000000ffff1c7224 */ /* 0x000fe400078e00c8 */
.L_x_11661:
[----:B------:R-:W-:Y:S05]  /*6f50*/  BSYNC B1 ;  /* 0x0000000000017941 */ /* 0x000fea0003800000 */
.L_x_11659:
        /* <DEDUP_REMOVED lines=16> */
.L_x_11665:
[----:B------:R-:W-:Y:S05]  /*7060*/  BSYNC B2 ;  /* 0x0000000000027941 */ /* 0x000fea0003800000 */
.L_x_11664:
        /* <DEDUP_REMOVED lines=8> */
[----:B-1----:R-:W-:Y:S01]  /*70f0*/  LOP3.LUT R160, R141, R159, R2, 0x96, !PT ;  /* 0x0000009f8da07212 */ /* 0x002fe200078e9602 */
        /* <DEDUP_REMOVED lines=33> */
.L_x_11663:
[----:B------:R-:W-:Y:S05]  /*7310*/  BSYNC B1 ;  /* 0x0000000000017941 */ /* 0x000fea0003800000 */
.L_x_11662:
        /* <DEDUP_REMOVED lines=12> */
.L_x_11658:
[----:B------:R-:W-:Y:S05]  /*73e0*/  BSYNC B0 ;  /* 0x0000000000007941 */ /* 0x000fea0003800000 */
.L_x_11656:
        /* <DEDUP_REMOVED lines=8> */
.L_x_11667:
        /* <DEDUP_REMOVED lines=12> */
.L_x_11670:
[----:B------:R-:W-:Y:S02]  /*7530*/  IMAD.MOV.U32 R30, RZ, RZ, R200 ;  /* 0x000000ffff1e7224 */ /* 0x000fe400078e00c8 */
.L_x_11671:
[----:B------:R-:W-:Y:S05]  /*7540*/  BSYNC B1 ;  /* 0x0000000000017941 */ /* 0x000fea0003800000 */
.L_x_11669:
        /* <DEDUP_REMOVED lines=16> */
.L_x_11675:
[----:B------:R-:W-:Y:S05]  /*7650*/  BSYNC B2 ;  /* 0x0000000000027941 */ /* 0x000fea0003800000 */
.L_x_11674:
        /* <DEDUP_REMOVED lines=42> */
.L_x_11673:
[----:B------:R-:W-:Y:S05]  /*7900*/  BSYNC B1 ;  /* 0x0000000000017941 */ /* 0x000fea0003800000 */
.L_x_11672:
        /* <DEDUP_REMOVED lines=12> */
.L_x_11668:
[----:B------:R-:W-:Y:S05]  /*79d0*/  BSYNC B0 ;  /* 0x0000000000007941 */ /* 0x000fea0003800000 */
.L_x_11666:
        /* <DEDUP_REMOVED lines=8> */
.L_x_11677:
        /* <DEDUP_REMOVED lines=12> */
.L_x_11680:
[----:B------:R-:W-:Y:S02]  /*7b20*/  IMAD.MOV.U32 R32, RZ, RZ, R200 ;  /* 0x000000ffff207224 */ /* 0x000fe400078e00c8 */
.L_x_11681:
[----:B------:R-:W-:Y:S05]  /*7b30*/  BSYNC B1 ;  /* 0x0000000000017941 */ /* 0x000fea0003800000 */
.L_x_11679:
        /* <DEDUP_REMOVED lines=16> */
.L_x_11685:
[----:B------:R-:W-:Y:S05]  /*7c40*/  BSYNC B2 ;  /* 0x0000000000027941 */ /* 0x000fea0003800000 */
.L_x_11684:
        /* <DEDUP_REMOVED lines=42> */
.L_x_11683:
[----:B------:R-:W-:Y:S05]  /*7ef0*/  BSYNC B1 ;  /* 0x0000000000017941 */ /* 0x000fea0003800000 */
.L_x_11682:
        /* <DEDUP_REMOVED lines=12> */
.L_x_11678:
[----:B------:R-:W-:Y:S05]  /*7fc0*/  BSYNC B0 ;  /* 0x0000000000007941 */ /* 0x000fea0003800000 */
.L_x_11676:
        /* <DEDUP_REMOVED lines=8> */
.L_x_11687:
        /* <DEDUP_REMOVED lines=12> */
.L_x_11690:
[----:B------:R-:W-:Y:S02]  /*8110*/  MOV R33, R200 ;  /* 0x000000c800217202 */ /* 0x000fe40000000f00 */
.L_x_11691:
[----:B------:R-:W-:Y:S05]  /*8120*/  BSYNC B1 ;  /* 0x0000000000017941 */ /* 0x000fea0003800000 */
.L_x_11689:
        /* <DEDUP_REMOVED lines=16> */
.L_x_11695:
[----:B------:R-:W-:Y:S05]  /*8230*/  BSYNC B2 ;  /* 0x0000000000027941 */ /* 0x000fea0003800000 */
.L_x_11694:
        /* <DEDUP_REMOVED lines=42> */
.L_x_11693:
[----:B------:R-:W-:Y:S05]  /*84e0*/  BSYNC B1 ;  /* 0x0000000000017941 */ /* 0x000fea0003800000 */
.L_x_11692:
        /* <DEDUP_REMOVED lines=12> */
.L_x_11688:
[----:B------:R-:W-:Y:S05]  /*85b0*/  BSYNC B0 ;  /* 0x0000000000007941 */ /* 0x000fea0003800000 */
.L_x_11686:
        /* <DEDUP_REMOVED lines=8> */
.L_x_11697:
        /* <DEDUP_REMOVED lines=12> */
.L_x_11700:
[----:B------:R-:W-:Y:S02]  /*8700*/  IMAD.MOV.U32 R144, RZ, RZ, R200 ;  /* 0x000000ffff907224 */ /* 0x000fe400078e00c8 */
.L_x_11701:
[----:B------:R-:W-:Y:S05]  /*8710*/  BSYNC B1 ;  /* 0x0000000000017941 */ /* 0x000fea0003800000 */
.L_x_11699:
        /* <DEDUP_REMOVED lines=16> */
.L_x_11705:
[----:B------:R-:W-:Y:S05]  /*8820*/  BSYNC B2 ;  /* 0x0000000000027941 */ /* 0x000fea0003800000 */
.L_x_11704:
        /* <DEDUP_REMOVED lines=42> */
.L_x_11703:
[----:B------:R-:W-:Y:S05]  /*8ad0*/  BSYNC B1 ;  /* 0x0000000000017941 */ /* 0x000fea0003800000 */
.L_x_11702:
        /* <DEDUP_REMOVED lines=12> */
.L_x_11698:
[----:B------:R-:W-:Y:S05]  /*8ba0*/  BSYNC B0 ;  /* 0x0000000000007941 */ /* 0x000fea0003800000 */
.L_x_11696:
        /* <DEDUP_REMOVED lines=8> */
.L_x_11707:
        /* <DEDUP_REMOVED lines=12> */
.L_x_11710:
[----:B------:R-:W-:Y:S02]  /*8cf0*/  IMAD.MOV.U32 R145, RZ, RZ, R200 ;  /* 0x000000ffff917224 */ /* 0x000fe400078e00c8 */
.L_x_11711:
[----:B------:R-:W-:Y:S05]  /*8d00*/  BSYNC B1 ;  /* 0x0000000000017941 */ /* 0x000fea0003800000 */
.L_x_11709:
        /* <DEDUP_REMOVED lines=16> */
.L_x_11715:
[----:B------:R-:W-:Y:S05]  /*8e10*/  BSYNC B2 ;  /* 0x0000000000027941 */ /* 0x000fea0003800000 */
.L_x_11714:
        /* <DEDUP_REMOVED lines=42> */
.L_x_11713:
[----:B------:R-:W-:Y:S05]  /*90c0*/  BSYNC B1 ;  /* 0x0000000000017941 */ /* 0x000fea0003800000 */
.L_x_11712:
        /* <DEDUP_REMOVED lines=12> */
.L_x_11708:
[----:B------:R-:W-:Y:S05]  /*9190*/  BSYNC B0 ;  /* 0x0000000000007941 */ /* 0x000fea0003800000 */
.L_x_11706:
        /* <DEDUP_REMOVED lines=8> */
.L_x_11717:
        /* <DEDUP_REMOVED lines=12> */
.L_x_11720:
[----:B------:R-:W-:Y:S02]  /*92e0*/  IMAD.MOV.U32 R169, RZ, RZ, R200 ;  /* 0x000000ffffa97224 */ /* 0x000fe400078e00c8 */
.L_x_11721:
[----:B------:R-:W-:Y:S05]  /*92f0*/  BSYNC B1 ;  /* 0x0000000000017941 */ /* 0x000fea0003800000 */
.L_x_11719:
        /* <DEDUP_REMOVED lines=16> */
.L_x_11725:
[----:B------:R-:W-:Y:S05]  /*9400*/  BSYNC B2 ;  /* 0x0000000000027941 */ /* 0x000fea0003800000 */
.L_x_11724:
        /* <DEDUP_REMOVED lines=42> */
.L_x_11723:
[----:B------:R-:W-:Y:S05]  /*96b0*/  BSYNC B1 ;  /* 0x0000000000017941 */ /* 0x000fea0003800000 */
.L_x_11722:
        /* <DEDUP_REMOVED lines=11> */
.L_x_11718:
[----:B------:R-:W-:Y:S05]  /*9770*/  BSYNC B0 ;  /* 0x0000000000007941 */ /* 0x000fea0003800000 */
.L_x_11716:
        /* <DEDUP_REMOVED lines=8> */
.L_x_11727:
        /* <DEDUP_REMOVED lines=12> */
.L_x_11730:
[----:B------:R-:W-:Y:S02]  /*98c0*/  IMAD.MOV.U32 R169, RZ, RZ, R200 ;  /* 0x000000ffffa97224 */ /* 0x000fe400078e00c8 */
.L_x_11731:
[----:B------:R-:W-:Y:S05]  /*98d0*/  BSYNC B1 ;  /* 0x0000000000017941 */ /* 0x000fea0003800000 */
.L_x_11729:
        /* <DEDUP_REMOVED lines=16> */
.L_x_11735:
[----:B------:R-:W-:Y:S05]  /*99e0*/  BSYNC B2 ;  /* 0x0000000000027941 */ /* 0x000fea0003800000 */
.L_x_11734:
        /* <DEDUP_REMOVED lines=42> */
.L_x_11733:
[----:B------:R-:W-:Y:S05]  /*9c90*/  BSYNC B1 ;  /* 0x0000000000017941 */ /* 0x000fea0003800000 */
.L_x_11732:
        /* <DEDUP_REMOVED lines=11> */
.L_x_11728:
[----:B------:R-:W-:Y:S05]  /*9d50*/  BSYNC B0 ;  /* 0x0000000000007941 */ /* 0x000fea0003800000 */
.L_x_11726:
        /* <DEDUP_REMOVED lines=32> */
.L_x_11737:
[----:B------:R-:W-:Y:S05]  /*9f60*/  BSYNC B0 ;  /* 0x0000000000007941 */ /* 0x000fea0003800000 */
.L_x_11736:
[----:B-----5:R1:W5:Y:S04]  /*9f70*/  @P1 LDG.E.128 R136, [R166.64] ;  /* 0x00000004a6881981 */ /* 0x020368000c1e1d00 */
[----:B------:R1:W5:Y:S01]  /*9f80*/  @P0 LDG.E.128 R132, [R172.64] ;  /* 0x00000004ac840981 */ /* 0x000362000c1e1d00 */
[----:B------:R-:W-:Y:S01]  /*9f90*/  BSSY B0, `(.L_x_11738) ;  /* 0x000005e000007945 */ /* 0x000fe20003800000 */
[----:B------:R-:W-:Y:S05]  /*9fa0*/  @P2 BRA `(.L_x_11739) ;  /* 0x0000006000002947 */ /* 0x000fea0003800000 */
[----:B0-----:R-:W-:Y:S02]  /*9fb0*/  IMAD.MOV.U32 R175, RZ, RZ, RZ ;  /* 0x000000ffffaf7224 */ /* 0x001fe400078e00ff */
[----:B------:R-:W-:Y:S01]  /*9fc0*/  IMAD.MOV.U32 R140, RZ, RZ, R176 ;  /* 0x000000ffff8c7224 */ /* 0x000fe200078e00b0 */
[----:B------:R-:W-:Y:S05]  /*9fd0*/  @!P0 BRA `(.L_x_11740) ;  /* 0x0000059000008947 */ /* 0x000fea0003800000 */
[----:B------:R-:W-:Y:S01]  /*9fe0*/  IMAD.MOV.U32 R140, RZ, RZ, R176 ;  /* 0x000000ffff8c7224 */ /* 0x000fe200078e00b0 */
[----:B-----5:R-:W-:Y:S01]  /*9ff0*/  PRMT R175, RZ, 0x5410, R132 ;  /* 0x00005410ffaf7816 */ /* 0x020fe20000000084 */
[----:B------:R-:W-:Y:S05]  /*a000*/  BRA `(.L_x_11740) ;  /* 0x0000056000007947 */ /* 0x000fea0003800000 */
.L_x_11739:
        /* <DEDUP_REMOVED lines=12> */
.L_x_11742:
[----:B------:R-:W-:Y:S02]  /*a0d0*/  IMAD.MOV.U32 R28, RZ, RZ, R200 ;  /* 0x000000ffff1c7224 */ /* 0x000fe400078e00c8 */
.L_x_11743:
[----:B------:R-:W-:Y:S05]  /*a0e0*/  BSYNC B1 ;  /* 0x0000000000017941 */ /* 0x000fea0003800000 */
.L_x_11741:
        /* <DEDUP_REMOVED lines=16> */
.L_x_11747:
[----:B------:R-:W-:Y:S05]  /*a1f0*/  BSYNC B2 ;  /* 0x0000000000027941 */ /* 0x000fea0003800000 */
.L_x_11746:
[----:B------:R-:W-:Y:S01]  /*a200*/  IMAD.HI.U32 R141, R20, -0x326172a9, RZ ;  /* 0xcd9e8d57148d7827 */ /* 0x000fe200078e00ff */
[----:B------:R-:W-:-:S03]  /*a210*/  LOP3.LUT R140, R140, R23, R171, 0x96, !PT ;  /* 0x000000178c8c7212 */ /* 0x000fc600078e96ab */
[----:B------:R-:W-:Y:S01]  /*a220*/  IMAD R142, R20, -0x326172a9, RZ ;  /* 0xcd9e8d57148e7824 */ /* 0x000fe200078e02ff */
[----:B-1----:R-:W-:Y:S01]  /*a230*/  LOP3.LUT R166, R141, R22, R170, 0x96, !PT ;  /* 0x000000168da67212 */ /* 0x002fe200078e96aa */
        /* <DEDUP_REMOVED lines=38> */
.L_x_11745:
[----:B------:R-:W-:Y:S05]  /*a4a0*/  BSYNC B1 ;  /* 0x0000000000017941 */ /* 0x000fea0003800000 */
.L_x_11744:
        /* <DEDUP_REMOVED lines=12> */
.L_x_11740:
[----:B------:R-:W-:Y:S05]  /*a570*/  BSYNC B0 ;  /* 0x0000000000007941 */ /* 0x000fea0003800000 */
.L_x_11738:
        /* <DEDUP_REMOVED lines=8> */
.L_x_11749:
        /* <DEDUP_REMOVED lines=12> */
.L_x_11752:
[----:B------:R-:W-:Y:S02]  /*a6c0*/  IMAD.MOV.U32 R30, RZ, RZ, R200 ;  /* 0x000000ffff1e7224 */ /* 0x000fe400078e00c8 */
.L_x_11753:
[----:B------:R-:W-:Y:S05]  /*a6d0*/  BSYNC B1 ;  /* 0x0000000000017941 */ /* 0x000fea0003800000 */
.L_x_11751:
        /* <DEDUP_REMOVED lines=16> */
.L_x_11757:
[----:B------:R-:W-:Y:S05]  /*a7e0*/  BSYNC B2 ;  /* 0x0000000000027941 */ /* 0x000fea0003800000 */
.L_x_11756:
        /* <DEDUP_REMOVED lines=42> */
.L_x_11755:
[----:B------:R-:W-:Y:S05]  /*aa90*/  BSYNC B1 ;  /* 0x0000000000017941 */ /* 0x000fea0003800000 */
.L_x_11754:
        /* <DEDUP_REMOVED lines=12> */
.L_x_11750:
[----:B------:R-:W-:Y:S05]  /*ab60*/  BSYNC B0 ;  /* 0x0000000000007941 */ /* 0x000fea0003800000 */
.L_x_11748:
        /* <DEDUP_REMOVED lines=8> */
.L_x_11759:
        /* <DEDUP_REMOVED lines=12> */
.L_x_11762:
[----:B------:R-:W-:Y:S02]  /*acb0*/  IMAD.MOV.U32 R32, RZ, RZ, R200 ;  /* 0x000000ffff207224 */ /* 0x000fe400078e00c8 */
.L_x_11763:
[----:B------:R-:W-:Y:S05]  /*acc0*/  BSYNC B1 ;  /* 0x0000000000017941 */ /* 0x000fea0003800000 */
.L_x_11761:
        /* <DEDUP_REMOVED lines=16> */
.L_x_11767:
[----:B------:R-:W-:Y:S05]  /*add0*/  BSYNC B2 ;  /* 0x0000000000027941 */ /* 0x000fea0003800000 */
.L_x_11766:
        /* <DEDUP_REMOVED lines=42> */
.L_x_11765:
[----:B------:R-:W-:Y:S05]  /*b080*/  BSYNC B1 ;  /* 0x0000000000017941 */ /* 0x000fea0003800000 */
.L_x_11764:
        /* <DEDUP_REMOVED lines=12> */
.L_x_11760:
[----:B------:R-:W-:Y:S05]  /*b150*/  BSYNC B0 ;  /* 0x0000000000007941 */ /* 0x000fea0003800000 */
.L_x_11758:
        /* <DEDUP_REMOVED lines=8> */
.L_x_11769:
        /* <DEDUP_REMOVED lines=12> */
.L_x_11772:
[----:B------:R-:W-:Y:S02]  /*b2a0*/  IMAD.MOV.U32 R33, RZ, RZ, R200 ;  /* 0x000000ffff217224 */ /* 0x000fe400078e00c8 */
.L_x_11773:
[----:B------:R-:W-:Y:S05]  /*b2b0*/  BSYNC B1 ;  /* 0x0000000000017941 */ /* 0x000fea0003800000 */
.L_x_11771:
        /* <DEDUP_REMOVED lines=16> */
.L_x_11777:
[----:B------:R-:W-:Y:S05]  /*b3c0*/  BSYNC B2 ;  /* 0x0000000000027941 */ /* 0x000fea0003800000 */
.L_x_11776:
        /* <DEDUP_REMOVED lines=42> */
.L_x_11775:
[----:B------:R-:W-:Y:S05]  /*b670*/  BSYNC B1 ;  /* 0x0000000000017941 */ /* 0x000fea0003800000 */
.L_x_11774:
        /* <DEDUP_REMOVED lines=12> */
.L_x_11770:
[----:B------:R-:W-:Y:S05]  /*b740*/  BSYNC B0 ;  /* 0x0000000000007941 */ /* 0x000fea0003800000 */
.L_x_11768:
        /* <DEDUP_REMOVED lines=8> */
.L_x_11779:
        /* <DEDUP_REMOVED lines=12> */
.L_x_11782:
[----:B------:R-:W-:Y:S02]  /*b890*/  IMAD.MOV.U32 R144, RZ, RZ, R200 ;  /* 0x000000ffff907224 */ /* 0x000fe400078e00c8 */
.L_x_11783:
[----:B------:R-:W-:Y:S05]  /*b8a0*/  BSYNC B1 ;  /* 0x0000000000017941 */ /* 0x000fea0003800000 */
.L_x_11781:
        /* <DEDUP_REMOVED lines=16> */
.L_x_11787:
[----:B------:R-:W-:Y:S05]  /*b9b0*/  BSYNC B2 ;  /* 0x0000000000027941 */ /* 0x000fea0003800000 */
.L_x_11786:
        /* <DEDUP_REMOVED lines=42> */
.L_x_11785:
[----:B------:R-:W-:Y:S05]  /*bc60*/  BSYNC B1 ;  /* 0x0000000000017941 */ /* 0x000fea0003800000 */
.L_x_11784:
        /* <DEDUP_REMOVED lines=12> */
.L_x_11780:
[----:B------:R-:W-:Y:S05]  /*bd30*/  BSYNC B0 ;  /* 0x0000000000007941 */ /* 0x000fea0003800000 */
.L_x_11778:
        /* <DEDUP_REMOVED lines=8> */
.L_x_11789:
        /* <DEDUP_REMOVED lines=12> */
.L_x_11792:
[----:B------:R-:W-:Y:S02]  /*be80*/  IMAD.MOV.U32 R145, RZ, RZ, R200 ;  /* 0x000000ffff917224 */ /* 0x000fe400078e00c8 */
.L_x_11793:
[----:B------:R-:W-:Y:S05]  /*be90*/  BSYNC B1 ;  /* 0x0000000000017941 */ /* 0x000fea0003800000 */
.L_x_11791:
        /* <DEDUP_REMOVED lines=16> */
.L_x_11797:
[----:B------:R-:W-:Y:S05]  /*bfa0*/  BSYNC B2 ;  /* 0x0000000000027941 */ /* 0x000fea0003800000 */
.L_x_11796:
        /* <DEDUP_REMOVED lines=42> */
.L_x_11795:
[----:B------:R-:W-:Y:S05]  /*c250*/  BSYNC B1 ;  /* 0x0000000000017941 */ /* 0x000fea0003800000 */
.L_x_11794:
        /* <DEDUP_REMOVED lines=12> */
.L_x_11790:
[----:B------:R-:W-:Y:S05]  /*c320*/  BSYNC B0 ;  /* 0x0000000000007941 */ /* 0x000fea0003800000 */
.L_x_11788:
        /* <DEDUP_REMOVED lines=8> */
.L_x_11799:
        /* <DEDUP_REMOVED lines=12> */
.L_x_11802:
[----:B------:R-:W-:Y:S02]  /*c470*/  IMAD.MOV.U32 R178, RZ, RZ, R200 ;  /* 0x000000ffffb27224 */ /* 0x000fe400078e00c8 */
.L_x_11803:
[----:B------:R-:W-:Y:S05]  /*c480*/  BSYNC B1 ;  /* 0x0000000000017941 */ /* 0x000fea0003800000 */
.L_x_11801:
        /* <DEDUP_REMOVED lines=16> */
.L_x_11807:
[----:B------:R-:W-:Y:S05]  /*c590*/  BSYNC B2 ;  /* 0x0000000000027941 */ /* 0x000fea0003800000 */
.L_x_11806:
        /* <DEDUP_REMOVED lines=42> */
.L_x_11805:
[----:B------:R-:W-:Y:S05]  /*c840*/  BSYNC B1 ;  /* 0x0000000000017941 */ /* 0x000fea0003800000 */
.L_x_11804:
        /* <DEDUP_REMOVED lines=11> */
.L_x_11800:
[----:B------:R-:W-:Y:S05]  /*c900*/  BSYNC B0 ;  /* 0x0000000000007941 */ /* 0x000fea0003800000 */
.L_x_11798:
        /* <DEDUP_REMOVED lines=8> */
.L_x_11809:
        /* <DEDUP_REMOVED lines=12> */
.L_x_11812:
[----:B------:R-:W-:Y:S02]  /*ca50*/  IMAD.MOV.U32 R181, RZ, RZ, R200 ;  /* 0x000000ffffb57224 */ /* 0x000fe400078e00c8 */
.L_x_11813:
[----:B------:R-:W-:Y:S05]  /*ca60*/  BSYNC B1 ;  /* 0x0000000000017941 */ /* 0x000fea0003800000 */
.L_x_11811:
        /* <DEDUP_REMOVED lines=16> */
.L_x_11817:
[----:B------:R-:W-:Y:S05]  /*cb70*/  BSYNC B2 ;  /* 0x0000000000027941 */ /* 0x000fea0003800000 */
.L_x_11816:
        /* <DEDUP_REMOVED lines=42> */
.L_x_11815:
[----:B------:R-:W-:Y:S05]  /*ce20*/  BSYNC B1 ;  /* 0x0000000000017941 */ /* 0x000fea0003800000 */
.L_x_11814:
        /* <DEDUP_REMOVED lines=11> */
.L_x_11810:
[----:B------:R-:W-:Y:S05]  /*cee0*/  BSYNC B0 ;  /* 0x0000000000007941 */ /* 0x000fea0003800000 */
.L_x_11808:
        /* <DEDUP_REMOVED lines=32> */
.L_x_11819:
[----:B------:R-:W-:Y:S05]  /*d0f0*/  BSYNC B0 ;  /* 0x0000000000007941 */ /* 0x000fea0003800000 */
.L_x_11818:
        /* <DEDUP_REMOVED lines=10> */
.L_x_11821:
        /* <DEDUP_REMOVED lines=12> */
.L_x_11824:
[----:B------:R-:W-:Y:S02]  /*d260*/  IMAD.MOV.U32 R28, RZ, RZ, R200 ;  /* 0x000000ffff1c7224 */ /* 0x000fe400078e00c8 */
.L_x_11825:
[----:B------:R-:W-:Y:S05]  /*d270*/  BSYNC B1 ;  /* 0x0000000000017941 */ /* 0x000fea0003800000 */
.L_x_11823:
        /* <DEDUP_REMOVED lines=16> */
.L_x_11829:
[----:B------:R-:W-:Y:S05]  /*d380*/  BSYNC B2 ;  /* 0x0000000000027941 */ /* 0x000fea0003800000 */
.L_x_11828:
        /* <DEDUP_REMOVED lines=42> */
.L_x_11827:
[----:B------:R-:W-:Y:S05]  /*d630*/  BSYNC B1 ;  /* 0x0000000000017941 */ /* 0x000fea0003800000 */
.L_x_11826:
        /* <DEDUP_REMOVED lines=12> */
.L_x_11822:
[----:B------:R-:W-:Y:S05]  /*d700*/  BSYNC B0 ;  /* 0x0000000000007941 */ /* 0x000fea0003800000 */
.L_x_11820:
        /* <DEDUP_REMOVED lines=8> */
.L_x_11831:
        /* <DEDUP_REMOVED lines=12> */
.L_x_11834:
[----:B------:R-:W-:Y:S02]  /*d850*/  IMAD.MOV.U32 R30, RZ, RZ, R200 ;  /* 0x000000ffff1e7224 */ /* 0x000fe400078e00c8 */
.L_x_11835:
[----:B------:R-:W-:Y:S05]  /*d860*/  BSYNC B1 ;  /* 0x0000000000017941 */ /* 0x000fea0003800000 */
.L_x_11833:
        /* <DEDUP_REMOVED lines=16> */
.L_x_11839:
[----:B------:R-:W-:Y:S05]  /*d970*/  BSYNC B2 ;  /* 0x0000000000027941 */ /* 0x000fea0003800000 */
.L_x_11838:
        /* <DEDUP_REMOVED lines=42> */
.L_x_11837:
[----:B------:R-:W-:Y:S05]  /*dc20*/  BSYNC B1 ;  /* 0x0000000000017941 */ /* 0x000fea0003800000 */
.L_x_11836:
        /* <DEDUP_REMOVED lines=12> */
.L_x_11832:
[----:B------:R-:W-:Y:S05]  /*dcf0*/  BSYNC B0 ;  /* 0x0000000000007941 */ /* 0x000fea0003800000 */
.L_x_11830:
        /* <DEDUP_REMOVED lines=8> */
.L_x_11841:
        /* <DEDUP_REMOVED lines=12> */
.L_x_11844:
[----:B------:R-:W-:Y:S02]  /*de40*/  IMAD.MOV.U32 R32, RZ, RZ, R200 ;  /* 0x000000ffff207224 */ /* 0x000fe400078e00c8 */
.L_x_11845:
[----:B------:R-:W-:Y:S05]  /*de50*/  BSYNC B1 ;  /* 0x0000000000017941 */ /* 0x000fea0003800000 */
.L_x_11843:
        /* <DEDUP_REMOVED lines=16> */
.L_x_11849:
[----:B------:R-:W-:Y:S05]  /*df60*/  BSYNC B2 ;  /* 0x0000000000027941 */ /* 0x000fea0003800000 */
.L_x_11848:
        /* <DEDUP_REMOVED lines=42> */
.L_x_11847:
[----:B------:R-:W-:Y:S05]  /*e210*/  BSYNC B1 ;  /* 0x0000000000017941 */ /* 0x000fea0003800000 */
.L_x_11846:
        /* <DEDUP_REMOVED lines=12> */
.L_x_11842:
[----:B------:R-:W-:Y:S05]  /*e2e0*/  BSYNC B0 ;  /* 0x0000000000007941 */ /* 0x000fea0003800000 */
.L_x_11840:
        /* <DEDUP_REMOVED lines=8> */
.L_x_11851:
        /* <DEDUP_REMOVED lines=12> */
.L_x_11854:
[----:B------:R-:W-:Y:S02]  /*e430*/  IMAD.MOV.U32 R33, RZ, RZ, R200 ;  /* 0x000000ffff217224 */ /* 0x000fe400078e00c8 */
.L_x_11855:
[----:B------:R-:W-:Y:S05]  /*e440*/  BSYNC B1 ;  /* 0x0000000000017941 */ /* 0x000fea0003800000 */
.L_x_11853:
        /* <DEDUP_REMOVED lines=16> */
.L_x_11859:
[----:B------:R-:W-:Y:S05]  /*e550*/  BSYNC B2 ;  /* 0x0000000000027941 */ /* 0x000fea0003800000 */
.L_x_11858:
        /* <DEDUP_REMOVED lines=42> */
.L_x_11857:
[----:B------:R-:W-:Y:S05]  /*e800*/  BSYNC B1 ;  /* 0x0000000000017941 */ /* 0x000fea0003800000 */
.L_x_11856:
        /* <DEDUP_REMOVED lines=12> */
.L_x_11852:
[----:B------:R-:W-:Y:S05]  /*e8d0*/  BSYNC B0 ;  /* 0x0000000000007941 */ /* 0x000fea0003800000 */
.L_x_11850:
        /* <DEDUP_REMOVED lines=8> */
.L_x_11861:
        /* <DEDUP_REMOVED lines=12> */
.L_x_11864:
[----:B------:R-:W-:Y:S02]  /*ea20*/  IMAD.MOV.U32 R144, RZ, RZ, R200 ;  /* 0x000000ffff907224 */ /* 0x000fe400078e00c8 */
.L_x_11865:
[----:B------:R-:W-:Y:S05]  /*ea30*/  BSYNC B1 ;  /* 0x0000000000017941 */ /* 0x000fea0003800000 */
.L_x_11863:
        /* <DEDUP_REMOVED lines=16> */
.L_x_11869:
[----:B------:R-:W-:Y:S05]  /*eb40*/  BSYNC B2 ;  /* 0x0000000000027941 */ /* 0x000fea0003800000 */
.L_x_11868:
        /* <DEDUP_REMOVED lines=42> */
.L_x_11867:
[----:B------:R-:W-:Y:S05]  /*edf0*/  BSYNC B1 ;  /* 0x0000000000017941 */ /* 0x000fea0003800000 */
.L_x_11866:
        /* <DEDUP_REMOVED lines=12> */
.L_x_11862:
[----:B------:R-:W-:Y:S05]  /*eec0*/  BSYNC B0 ;  /* 0x0000000000007941 */ /* 0x000fea0003800000 */
.L_x_11860:
        /* <DEDUP_REMOVED lines=8> */
.L_x_11871:
        /* <DEDUP_REMOVED lines=12> */
.L_x_11874:
[----:B------:R-:W-:Y:S02]  /*f010*/  IMAD.MOV.U32 R145, RZ, RZ, R200 ;  /* 0x000000ffff917224 */ /* 0x000fe400078e00c8 */
.L_x_11875:
[----:B------:R-:W-:Y:S05]  /*f020*/  BSYNC B1 ;  /* 0x0000000000017941 */ /* 0x000fea0003800000 */
.L_x_11873:
        /* <DEDUP_REMOVED lines=16> */
.L_x_11879:
[----:B------:R-:W-:Y:S05]  /*f130*/  BSYNC B2 ;  /* 0x0000000000027941 */ /* 0x000fea0003800000 */
.L_x_11878:
        /* <DEDUP_REMOVED lines=42> */
.L_x_11877:
[----:B------:R-:W-:Y:S05]  /*f3e0*/  BSYNC B1 ;  /* 0x0000000000017941 */ /* 0x000fea0003800000 */
.L_x_11876:
        /* <DEDUP_REMOVED lines=12> */
.L_x_11872:
[----:B------:R-:W-:Y:S05]  /*f4b0*/  BSYNC B0 ;  /* 0x0000000000007941 */ /* 0x000fea0003800000 */
.L_x_11870:
        /* <DEDUP_REMOVED lines=8> */
.L_x_11881:
        /* <DEDUP_REMOVED lines=12> */
.L_x_11884:
[----:B------:R-:W-:Y:S02]  /*f600*/  IMAD.MOV.U32 R189, RZ, RZ, R200 ;  /* 0x000000ffffbd7224 */ /* 0x000fe400078e00c8 */
.L_x_11885:
[----:B------:R-:W-:Y:S05]  /*f610*/  BSYNC B1 ;  /* 0x0000000000017941 */ /* 0x000fea0003800000 */
.L_x_11883:
        /* <DEDUP_REMOVED lines=16> */
.L_x_11889:
[----:B------:R-:W-:Y:S05]  /*f720*/  BSYNC B2 ;  /* 0x0000000000027941 */ /* 0x000fea0003800000 */
.L_x_11888:
        /* <DEDUP_REMOVED lines=42> */
.L_x_11887:
[----:B------:R-:W-:Y:S05]  /*f9d0*/  BSYNC B1 ;  /* 0x0000000000017941 */ /* 0x000fea0003800000 */
.L_x_11886:
        /* <DEDUP_REMOVED lines=12> */
.L_x_11882:
[----:B------:R-:W-:Y:S05]  /*faa0*/  BSYNC B0 ;  /* 0x0000000000007941 */ /* 0x000fea0003800000 */
.L_x_11880:
        /* <DEDUP_REMOVED lines=8> */
.L_x_11891:
        /* <DEDUP_REMOVED lines=12> */
.L_x_11894:
[----:B------:R-:W-:Y:S02]  /*fbf0*/  IMAD.MOV.U32 R190, RZ, RZ, R200 ;  /* 0x000000ffffbe7224 */ /* 0x000fe400078e00c8 */
.L_x_11895:
[----:B------:R-:W-:Y:S05]  /*fc00*/  BSYNC B1 ;  /* 0x0000000000017941 */ /* 0x000fea0003800000 */
.L_x_11893:
        /* <DEDUP_REMOVED lines=16> */
.L_x_11899:
[----:B------:R-:W-:Y:S05]  /*fd10*/  BSYNC B2 ;  /* 0x0000000000027941 */ /* 0x000fea0003800000 */
.L_x_11898:
        /* <DEDUP_REMOVED lines=42> */
.L_x_11897:
[----:B------:R-:W-:Y:S05]  /*ffc0*/  BSYNC B1 ;  /* 0x0000000000017941 */ /* 0x000fea0003800000 */
.L_x_11896:
        /* <DEDUP_REMOVED lines=12> */
.L_x_11892:
[----:B------:R-:W-:Y:S05]  /*10090*/  BSYNC B0 ;  /* 0x0000000000007941 */ /* 0x000fea0003800000 */
.L_x_11890:
        /* <DEDUP_REMOVED lines=32> */
.L_x_11901:
[----:B------:R-:W-:Y:S05]  /*102a0*/  BSYNC B0 ;  /* 0x0000000000007941 */ /* 0x000fea0003800000 */
.L_x_11900:
        /* <DEDUP_REMOVED lines=10> */
.L_x_11903:
        /* <DEDUP_REMOVED lines=12> */
.L_x_11906:
[----:B------:R-:W-:Y:S02]  /*10410*/  IMAD.MOV.U32 R28, RZ, RZ, R200 ;  /* 0x000000ffff1c7224 */ /* 0x000fe400078e00c8 */
.L_x_11907:
[----:B------:R-:W-:Y:S05]  /*10420*/  BSYNC B1 ;  /* 0x0000000000017941 */ /* 0x000fea0003800000 */
.L_x_11905:
        /* <DEDUP_REMOVED lines=16> */
.L_x_11911:
[----:B------:R-:W-:Y:S05]  /*10530*/  BSYNC B2 ;  /* 0x0000000000027941 */ /* 0x000fea0003800000 */
.L_x_11910:
        /* <DEDUP_REMOVED lines=42> */
.L_x_11909:
[----:B------:R-:W-:Y:S05]  /*107e0*/  BSYNC B1 ;  /* 0x0000000000017941 */ /* 0x000fea0003800000 */
.L_x_11908:
        /* <DEDUP_REMOVED lines=12> */
.L_x_11904:
[----:B------:R-:W-:Y:S05]  /*108b0*/  BSYNC B0 ;  /* 0x0000000000007941 */ /* 0x000fea0003800000 */
.L_x_11902:
        /* <DEDUP_REMOVED lines=8> */
.L_x_11913:
        /* <DEDUP_REMOVED lines=12> */
.L_x_11916:
[----:B------:R-:W-:Y:S02]  /*10a00*/  IMAD.MOV.U32 R30, RZ, RZ, R200 ;  /* 0x000000ffff1e7224 */ /* 0x000fe400078e00c8 */
.L_x_11917:
[----:B------:R-:W-:Y:S05]  /*10a10*/  BSYNC B1 ;  /* 0x0000000000017941 */ /* 0x000fea0003800000 */
.L_x_11915:
        /* <DEDUP_REMOVED lines=16> */
.L_x_11921:
[----:B------:R-:W-:Y:S05]  /*10b20*/  BSYNC B2 ;  /* 0x0000000000027941 */ /* 0x000fea0003800000 */
.L_x_11920:
        /* <DEDUP_REMOVED lines=42> */
.L_x_11919:
[----:B------:R-:W-:Y:S05]  /*10dd0*/  BSYNC B1 ;  /* 0x0000000000017941 */ /* 0x000fea0003800000 */
.L_x_11918:
        /* <DEDUP_REMOVED lines=12> */
.L_x_11914:
[----:B------:R-:W-:Y:S05]  /*10ea0*/  BSYNC B0 ;  /* 0x0000000000007941 */ /* 0x000fea0003800000 */
.L_x_11912:
        /* <DEDUP_REMOVED lines=8> */
.L_x_11923:
        /* <DEDUP_REMOVED lines=12> */
.L_x_11926:
[----:B------:R-:W-:Y:S02]  /*10ff0*/  IMAD.MOV.U32 R32, RZ, RZ, R200 ;  /* 0x000000ffff207224 */ /* 0x000fe400078e00c8 */
.L_x_11927:
[----:B------:R-:W-:Y:S05]  /*11000*/  BSYNC B1 ;  /* 0x0000000000017941 */ /* 0x000fea0003800000 */
.L_x_11925:
        /* <DEDUP_REMOVED lines=16> */
.L_x_11931:
[----:B------:R-:W-:Y:S05]  /*11110*/  BSYNC B2 ;  /* 0x0000000000027941 */ /* 0x000fea0003800000 */
.L_x_11930:
        /* <DEDUP_REMOVED lines=42> */
.L_x_11929:
[----:B------:R-:W-:Y:S05]  /*113c0*/  BSYNC B1 ;  /* 0x0000000000017941 */ /* 0x000fea0003800000 */
.L_x_11928:
        /* <DEDUP_REMOVED lines=12> */
.L_x_11924:
[----:B------:R-:W-:Y:S05]  /*11490*/  BSYNC B0 ;  /* 0x0000000000007941 */ /* 0x000fea0003800000 */
.L_x_11922:
        /* <DEDUP_REMOVED lines=8> */
.L_x_11933:
        /* <DEDUP_REMOVED lines=12> */
.L_x_11936:
[----:B------:R-:W-:Y:S02]  /*115e0*/  IMAD.MOV.U32 R33, RZ, RZ, R200 ;  /* 0x000000ffff217224 */ /* 0x000fe400078e00c8 */
.L_x_11937:
[----:B------:R-:W-:Y:S05]  /*115f0*/  BSYNC B1 ;  /* 0x0000000000017941 */ /* 0x000fea0003800000 */
.L_x_11935:
        /* <DEDUP_REMOVED lines=16> */
.L_x_11941:
[----:B------:R-:W-:Y:S05]  /*11700*/  BSYNC B2 ;  /* 0x0000000000027941 */ /* 0x000fea0003800000 */
.L_x_11940:
        /* <DEDUP_REMOVED lines=42> */
.L_x_11939:
[----:B------:R-:W-:Y:S05]  /*119b0*/  BSYNC B1 ;  /* 0x0000000000017941 */ /* 0x000fea0003800000 */
.L_x_11938:
        /* <DEDUP_REMOVED lines=12> */
.L_x_11934:
[----:B------:R-:W-:Y:S05]  /*11a80*/  BSYNC B0 ;  /* 0x0000000000007941 */ /* 0x000fea0003800000 */
.L_x_11932:
        /* <DEDUP_REMOVED lines=8> */
.L_x_11943:
        /* <DEDUP_REMOVED lines=12> */
.L_x_11946:
[----:B------:R-:W-:Y:S02]  /*11bd0*/  IMAD.MOV.U32 R144, RZ, RZ, R200 ;  /* 0x000000ffff907224 */ /* 0x000fe400078e00c8 */
.L_x_11947:
[----:B------:R-:W-:Y:S05]  /*11be0*/  BSYNC B1 ;  /* 0x0000000000017941 */ /* 0x000fea0003800000 */
.L_x_11945:
        /* <DEDUP_REMOVED lines=16> */
.L_x_11951:
[----:B------:R-:W-:Y:S05]  /*11cf0*/  BSYNC B2 ;  /* 0x0000000000027941 */ /* 0x000fea0003800000 */
.L_x_11950:
        /* <DEDUP_REMOVED lines=42> */
.L_x_11949:
[----:B------:R-:W-:Y:S05]  /*11fa0*/  BSYNC B1 ;  /* 0x0000000000017941 */ /* 0x000fea0003800000 */
.L_x_11948:
        /* <DEDUP_REMOVED lines=12> */
.L_x_11944:
[----:B------:R-:W-:Y:S05]  /*12070*/  BSYNC B0 ;  /* 0x0000000000007941 */ /* 0x000fea0003800000 */
.L_x_11942:
        /* <DEDUP_REMOVED lines=8> */
.L_x_11953:
        /* <DEDUP_REMOVED lines=12> */
.L_x_11956:
[----:B------:R-:W-:Y:S02]  /*121c0*/  IMAD.MOV.U32 R145, RZ, RZ, R200 ;  /* 0x000000ffff917224 */ /* 0x000fe400078e00c8 */
.L_x_11957:
[----:B------:R-:W-:Y:S05]  /*121d0*/  BSYNC B1 ;  /* 0x0000000000017941 */ /* 0x000fea0003800000 */
.L_x_11955:
        /* <DEDUP_REMOVED lines=16> */
.L_x_11961:
[----:B------:R-:W-:Y:S05]  /*122e0*/  BSYNC B2 ;  /* 0x0000000000027941 */ /* 0x000fea0003800000 */
.L_x_11960:
        /* <DEDUP_REMOVED lines=42> */
.L_x_11959:
[----:B------:R-:W-:Y:S05]  /*12590*/  BSYNC B1 ;  /* 0x0000000000017941 */ /* 0x000fea0003800000 */
.L_x_11958:
        /* <DEDUP_REMOVED lines=12> */
.L_x_11954:
[----:B------:R-:W-:Y:S05]  /*12660*/  BSYNC B0 ;  /* 0x0000000000007941 */ /* 0x000fea0003800000 */
.L_x_11952:
        /* <DEDUP_REMOVED lines=8> */
.L_x_11963:
        /* <DEDUP_REMOVED lines=12> */
.L_x_11966:
[----:B------:R-:W-:Y:S02]  /*127b0*/  IMAD.MOV.U32 R189, RZ, RZ, R200 ;  /* 0x000000ffffbd7224 */ /* 0x000fe400078e00c8 */
.L_x_11967:
[----:B------:R-:W-:Y:S05]  /*127c0*/  BSYNC B1 ;  /* 0x0000000000017941 */ /* 0x000fea0003800000 */
.L_x_11965:
        /* <DEDUP_REMOVED lines=16> */
.L_x_11971:
[----:B------:R-:W-:Y:S05]  /*128d0*/  BSYNC B2 ;  /* 0x0000000000027941 */ /* 0x000fea0003800000 */
.L_x_11970:
        /* <DEDUP_REMOVED lines=44> */
.L_x_11969:
[----:B------:R-:W-:Y:S05]  /*12ba0*/  BSYNC B1 ;  /* 0x0000000000017941 */ /* 0x000fea0003800000 */
.L_x_11968:
        /* <DEDUP_REMOVED lines=12> */
.L_x_11964:
[----:B------:R-:W-:Y:S05]  /*12c70*/  BSYNC B0 ;  /* 0x0000000000007941 */ /* 0x000fea0003800000 */
.L_x_11962:
        /* <DEDUP_REMOVED lines=8> */
.L_x_11973:
        /* <DEDUP_REMOVED lines=12> */
.L_x_11976:
[----:B------:R-:W-:Y:S02]  /*12dc0*/  IMAD.MOV.U32 R190, RZ, RZ, R200 ;  /* 0x000000ffffbe7224 */ /* 0x000fe400078e00c8 */
.L_x_11977:
[----:B------:R-:W-:Y:S05]  /*12dd0*/  BSYNC B1 ;  /* 0x0000000000017941 */ /* 0x000fea0003800000 */
.L_x_11975:
        /* <DEDUP_REMOVED lines=16> */
.L_x_11981:
[----:B------:R-:W-:Y:S05]  /*12ee0*/  BSYNC B2 ;  /* 0x0000000000027941 */ /* 0x000fea0003800000 */
.L_x_11980:
        /* <DEDUP_REMOVED lines=44> */
.L_x_11979:
[----:B------:R-:W-:Y:S05]  /*131b0*/  BSYNC B1 ;  /* 0x0000000000017941 */ /* 0x000fea0003800000 */
.L_x_11978:
        /* <DEDUP_REMOVED lines=12> */
.L_x_11974:
[----:B------:R-:W-:Y:S05]  /*13280*/  BSYNC B0 ;  /* 0x0000000000007941 */ /* 0x000fea0003800000 */
.L_x_11972:
[----:B------:R-:W-:Y:S01]  /*13290*/  FADD.FTZ R140, RZ, R26 ;  /* 0x0000001aff8c7221 */ /* 0x000fe20000010000 */
[----:B------:R-:W-:Y:S01]  /*132a0*/  F2FP.BF16.PACK_AB R143, R204, R197 ;  /* 0x000000c5cc8f723e */ /* 0x000fe200000010ff */
[----:B------:R-:W-:Y:S01]  /*132b0*/  IMAD.WIDE.U32 R180, R192, R149, c[0x0][0x188] ;  /* 0x00006200c0b47625 */ /* 0x000fe200078e0095 */
[----:B------:R-:W-:Y:S01]  /*132c0*/  F2FP.BF16.PACK_AB R142, R198, R195 ;  /* 0x000000c3c68e723e */ /* 0x000fe200000010ff */
[----:B------:R-:W-:Y:S01]  /*132d0*/  BSSY B0, `(.L_x_11982) ;  /* 0x0000048000007945 */ /* 0x000fe20003800000 */
[----:B------:R-:W-:Y:S01]  /*132e0*/  LOP3.LUT P0, RZ, R24, 0x1f, RZ, 0xc0, !PT ;  /* 0x0000001f18ff7812 */ /* 0x000fe2000780c0ff */
        /* <DEDUP_REMOVED lines=70> */
.L_x_11983:
[----:B------:R-:W-:Y:S05]  /*13750*/  BSYNC B0 ;  /* 0x0000000000007941 */ /* 0x000fea0003800000 */
.L_x_11982:
[----:B0-----:R-:W-:Y:S01]  /*13760*/  FADD.FTZ R181, R149, R204 ;  /* 0x000000cc95b57221 */ /* 0x001fe20000010000 */
[----:B------:R-:W-:Y:S05]  /*13770*/  BRA.DIV ~URZ, `(.L_x_11984) ;  /* 0x000014e27f007947 */ /* 0x000fea000b800000 */
[----:B------:R0:W1:Y:S02]  /*13780*/  SHFL.BFLY PT, R140, R181, 0x1, 0x1f ;  /* 0x0c201f00b58c7f89 */ /* 0x00006400000e0000 */
.L_x_11990:
        /* <DEDUP_REMOVED lines=116> */
.L_x_11991:
        /* <DEDUP_REMOVED lines=12> */
[----:B------:R-:W0:Y:S02]  /*13f90*/  MUFU.RSQ R181, R181 ;  /* 0x000000b500b57308 */ /* 0x000e240000001400 */
[----:B------:R1:W-:Y:S04]  /*13fa0*/  @!P0 STG.E [R142.64], R149 ;  /* 0x000000958e008986 */ /* 0x0003e8000c101904 */
[----:B0-----:R1:W-:Y:S01]  /*13fb0*/  @!P0 STG.E [R140.64], R181 ;  /* 0x000000b58c008986 */ /* 0x0013e2000c101904 */
[----:B------:R-:W-:-:S13]  /*13fc0*/  ISETP.GE.AND P0, PT, R25, 0x1, PT ;  /* 0x000000011900780c */ /* 0x000fda0003f06270 */
[----:B------:R-:W-:Y:S05]  /*13fd0*/  @!P0 BRA `(.L_x_11987) ;  /* 0x00000c1000008947 */ /* 0x000fea0003800000 */
[----:B-1----:R-:W-:Y:S02]  /*13fe0*/  IADD3 R25, R25, -0x1, RZ ;  /* 0xffffffff19197810 */ /* 0x002fe40007ffe0ff */
[----:B------:R-:W-:Y:S02]  /*13ff0*/  FSEL R149, R149, RZ, !P1 ;  /* 0x000000ff95957208 */ /* 0x000fe40004800000 */
[----:B------:R-:W-:Y:S01]  /*14000*/  LOP3.LUT R141, R24, 0x1f, RZ, 0xc0, !PT ;  /* 0x0000001f188d7812 */ /* 0x000fe200078ec0ff */
[----:B------:R-:W-:Y:S02]  /*14010*/  IMAD R25, R25, c[0x0][0x168], RZ ;  /* 0x00005a0019197a24 */ /* 0x000fe400078e02ff */
[C---:B------:R-:W-:Y:S02]  /*14020*/  FADD.FTZ R232, -R149.reuse, R26 ;  /* 0x0000001a95e87221 */ /* 0x040fe40000010100 */
[C---:B------:R-:W-:Y:S01]  /*14030*/  FADD.FTZ R240, -R149.reuse, R35 ;  /* 0x0000002395f07221 */ /* 0x040fe20000010100 */
[----:B------:R-:W-:Y:S01]  /*14040*/  SHF.R.S32.HI R26, RZ, 0x1f, R25 ;  /* 0x0000001fff1a7819 */ /* 0x000fe20000011419 */
[----:B------:R-:W-:-:S02]  /*14050*/  FADD.FTZ R234, -R149, R29 ;  /* 0x0000001d95ea7221 */ /* 0x000fc40000010100 */
[----:B------:R-:W-:Y:S01]  /*14060*/  FADD.FTZ R242, -R149, R146 ;  /* 0x0000009295f27221 */ /* 0x000fe20000010100 */
[----:B------:R-:W-:Y:S01]  /*14070*/  LEA.HI R26, R26, R25, RZ, 0x3 ;  /* 0x000000191a1a7211 */ /* 0x000fe200078f18ff */
[C---:B------:R-:W-:Y:S02]  /*14080*/  FMUL.FTZ R29, R181.reuse, R240 ;  /* 0x000000f0b51d7220 */ /* 0x040fe40000410000 */
[C---:B------:R-:W-:Y:S02]  /*14090*/  FMUL.FTZ R25, R181.reuse, R232 ;  /* 0x000000e8b5197220 */ /* 0x040fe40000410000 */
[----:B------:R-:W-:Y:S02]  /*140a0*/  FMUL.FTZ R234, R181, R234 ;  /* 0x000000eab5ea7220 */ /* 0x000fe40000410000 */
[C---:B------:R-:W-:Y:S02]  /*140b0*/  FADD.FTZ R236, -R149.reuse, R31 ;  /* 0x0000001f95ec7221 */ /* 0x040fe40000010100 */
[----:B------:R-:W-:-:S02]  /*140c0*/  FADD.FTZ R238, -R149, R34 ;  /* 0x0000002295ee7221 */ /* 0x000fc40000010100 */
[C---:B------:R-:W-:Y:S02]  /*140d0*/  FADD.FTZ R244, -R149.reuse, R147 ;  /* 0x0000009395f47221 */ /* 0x040fe40000010100 */
[----:B------:R-:W-:Y:S02]  /*140e0*/  FADD.FTZ R246, -R149, R148 ;  /* 0x0000009495f67221 */ /* 0x000fe40000010100 */
[----:B------:R-:W-:Y:S02]  /*140f0*/  FMUL.FTZ R242, R181, R242 ;  /* 0x000000f2b5f27220 */ /* 0x000fe40000410000 */
[----:B------:R-:W-:Y:S02]  /*14100*/  FFMA.FTZ R31, R88, R29, R40 ;  /* 0x0000001d581f7223 */ /* 0x000fe40000010028 */
[----:B------:R-:W-:Y:S02]  /*14110*/  FFMA.FTZ R24, R84, R25, R36 ;  /* 0x0000001954187223 */ /* 0x000fe40000010024 */
[----:B------:R-:W-:-:S02]  /*14120*/  FFMA.FTZ R29, R85, R234, R37 ;  /* 0x000000ea551d7223 */ /* 0x000fc40000010025 */
[C---:B------:R-:W-:Y:S02]  /*14130*/  FMUL.FTZ R27, R181.reuse, R236 ;  /* 0x000000ecb51b7220 */ /* 0x040fe40000410000 */
[----:B------:R-:W-:Y:S01]  /*14140*/  FMUL.FTZ R238, R181, R238 ;  /* 0x000000eeb5ee7220 */ /* 0x000fe20000410000 */
[----:B------:R-:W-:Y:S01]  /*14150*/  F2FP.BF16.PACK_AB R24, R29, R24 ;  /* 0x000000181d18723e */ /* 0x000fe200000010ff */
[C---:B------:R-:W-:Y:S01]  /*14160*/  FMUL.FTZ R35, R181.reuse, R244 ;  /* 0x000000f4b5237220 */ /* 0x040fe20000410000 */
[----:B------:R-:W-:Y:S01]  /*14170*/  MOV R29, 0x10 ;  /* 0x00000010001d7802 */ /* 0x000fe20000000f00 */
[----:B------:R-:W-:Y:S02]  /*14180*/  FMUL.FTZ R246, R181, R246 ;  /* 0x000000f6b5f67220 */ /* 0x000fe40000410000 */
[----:B------:R-:W-:Y:S02]  /*14190*/  FFMA.FTZ R242, R89, R242, R41 ;  /* 0x000000f259f27223 */ /* 0x000fe40000010029 */
[----:B------:R-:W-:-:S02]  /*141a0*/  FADD.FTZ R154, -R149, R154 ;  /* 0x0000009a959a7221 */ /* 0x000fc40000010100 */
[C---:B------:R-:W-:Y:S02]  /*141b0*/  FADD.FTZ R142, -R149.reuse, R155 ;  /* 0x0000009b958e7221 */ /* 0x040fe40000010100 */
[C---:B------:R-:W-:Y:S02]  /*141c0*/  FADD.FTZ R150, -R149.reuse, R150 ;  /* 0x0000009695967221 */ /* 0x040fe40000010100 */
[C---:B------:R-:W-:Y:S01]  /*141d0*/  FADD.FTZ R214, -R149.reuse, R166 ;  /* 0x000000a695d67221 */ /* 0x040fe20000010100 */
[----:B------:R-:W-:Y:S01]  /*141e0*/  LEA.HI.SX32 R166, R26, R141, 0x1d ;  /* 0x0000008d1aa67211 */ /* 0x000fe200078feaff */
[----:B------:R-:W-:Y:S01]  /*141f0*/  FFMA.FTZ R25, R86, R27, R38 ;  /* 0x0000001b56197223 */ /* 0x000fe20000010026 */
[----:B------:R-:W-:Y:S01]  /*14200*/  F2FP.BF16.PACK_AB R26, R242, R31 ;  /* 0x0000001ff21a723e */ /* 0x000fe200000010ff */
[----:B------:R-:W-:Y:S02]  /*14210*/  FADD.FTZ R34, -R149, R151 ;  /* 0x0000009795227221 */ /* 0x000fe40000010100 */
[----:B------:R-:W-:-:S02]  /*14220*/  FFMA.FTZ R27, R90, R35, R42 ;  /* 0x000000235a1b7223 */ /* 0x000fc4000001002a */
[----:B------:R-:W-:Y:S02]  /*14230*/  FFMA.FTZ R246, R91, R246, R43 ;  /* 0x000000f65bf67223 */ /* 0x000fe4000001002b */
[----:B------:R-:W-:Y:S02]  /*14240*/  FFMA.FTZ R238, R87, R238, R39 ;  /* 0x000000ee57ee7223 */ /* 0x000fe40000010027 */
[C---:B------:R-:W-:Y:S01]  /*14250*/  FADD.FTZ R152, -R149.reuse, R152 ;  /* 0x0000009895987221 */ /* 0x040fe20000010100 */
[----:B------:R-:W-:Y:S01]  /*14260*/  F2FP.BF16.PACK_AB R27, R246, R27 ;  /* 0x0000001bf61b723e */ /* 0x000fe200000010ff */
[----:B------:R-:W-:Y:S01]  /*14270*/  FADD.FTZ R140, -R149, R153 ;  /* 0x00000099958c7221 */ /* 0x000fe20000010100 */
[----:B------:R-:W-:Y:S01]  /*14280*/  F2FP.BF16.PACK_AB R25, R238, R25 ;  /* 0x00000019ee19723e */ /* 0x000fe200000010ff */
[C---:B------:R-:W-:Y:S02]  /*14290*/  FMUL.FTZ R143, R181.reuse, R154 ;  /* 0x0000009ab58f7220 */ /* 0x040fe40000410000 */
[----:B------:R-:W-:-:S02]  /*142a0*/  FMUL.FTZ R142, R181, R142 ;  /* 0x0000008eb58e7220 */ /* 0x000fc40000410000 */
[----:B------:R-:W-:Y:S02]  /*142b0*/  FMUL.FTZ R31, R181, R150 ;  /* 0x00000096b51f7220 */ /* 0x000fe40000410000 */
[C---:B------:R-:W-:Y:S02]  /*142c0*/  FADD.FTZ R180, -R149.reuse, R161 ;  /* 0x000000a195b47221 */ /* 0x040fe40000010100 */
[----:B------:R-:W-:Y:S02]  /*142d0*/  FADD.FTZ R160, -R149, R160 ;  /* 0x000000a095a07221 */ /* 0x000fe40000010100 */
[----:B------:R-:W-:Y:S02]  /*142e0*/  FMUL.FTZ R150, R181, R34 ;  /* 0x00000022b5967220 */ /* 0x000fe40000410000 */
[C---:B------:R-:W-:Y:S02]  /*142f0*/  FADD.FTZ R156, -R149.reuse, R156 ;  /* 0x0000009c959c7221 */ /* 0x040fe40000010100 */
[----:B------:R-:W-:-:S02]  /*14300*/  FADD.FTZ R146, -R149, R157 ;  /* 0x0000009d95927221 */ /* 0x000fc40000010100 */
[----:B------:R-:W-:-:S04]  /*14310*/  IMAD.WIDE.U32 R34, R166, R29, c[0x0][0x208] ;  /* 0x00008200a6227625 */ /* 0x000fc800078e001d */
[C---:B------:R-:W-:Y:S01]  /*14320*/  FMUL.FTZ R141, R181.reuse, R152 ;  /* 0x00000098b58d7220 */ /* 0x040fe20000410000 */
[----:B------:R0:W-:Y:S01]  /*14330*/  STG.E.128 [R34.64], R24 ;  /* 0x0000001822007986 */ /* 0x0001e2000c101d04 */
[----:B------:R-:W-:Y:S02]  /*14340*/  FMUL.FTZ R140, R181, R140 ;  /* 0x0000008cb58c7220 */ /* 0x000fe40000410000 */
[----:B------:R-:W-:Y:S02]  /*14350*/  FFMA.FTZ R143, R96, R143, R48 ;  /* 0x0000008f608f7223 */ /* 0x000fe40000010030 */
[----:B------:R-:W-:Y:S02]  /*14360*/  FFMA.FTZ R142, R97, R142, R49 ;  /* 0x0000008e618e7223 */ /* 0x000fe40000010031 */
[C---:B------:R-:W-:Y:S02]  /*14370*/  FADD.FTZ R148, -R149.reuse, R165 ;  /* 0x000000a595947221 */ /* 0x040fe40000010100 */
[----:B------:R-:W-:-:S02]  /*14380*/  FADD.FTZ R164, -R149, R164 ;  /* 0x000000a495a47221 */ /* 0x000fc40000010100 */
[C---:B------:R-:W-:Y:S02]  /*14390*/  FMUL.FTZ R153, R181.reuse, R180 ;  /* 0x000000b4b5997220 */ /* 0x040fe40000410000 */
[C---:B------:R-:W-:Y:S02]  /*143a0*/  FMUL.FTZ R160, R181.reuse, R160 ;  /* 0x000000a0b5a07220 */ /* 0x040fe40000410000 */
[C---:B------:R-:W-:Y:S02]  /*143b0*/  FMUL.FTZ R147, R181.reuse, R156 ;  /* 0x0000009cb5937220 */ /* 0x040fe40000410000 */
[----:B------:R-:W-:Y:S01]  /*143c0*/  FMUL.FTZ R146, R181, R146 ;  /* 0x00000092b5927220 */ /* 0x000fe20000410000 */
[----:B0-----:R-:W-:Y:S01]  /*143d0*/  F2FP.BF16.PACK_AB R26, R142, R143 ;  /* 0x0000008f8e1a723e */ /* 0x001fe200000010ff */
[C---:B------:R-:W-:Y:S01]  /*143e0*/  FADD.FTZ R184, -R149.reuse, R184 ;  /* 0x000000b895b87221 */ /* 0x040fe20000010100 */
[----:B------:R-:W-:Y:S01]  /*143f0*/  IADD3 R34, R166, 0x20, RZ ;  /* 0x00000020a6227810 */ /* 0x000fe20007ffe0ff */
[----:B------:R-:W-:-:S02]  /*14400*/  FADD.FTZ R220, -R149, R179 ;  /* 0x000000b395dc7221 */ /* 0x000fc40000010100 */
[----:B------:R-:W-:Y:S02]  /*14410*/  FADD.FTZ R228, -R149, R196 ;  /* 0x000000c495e47221 */ /* 0x000fe40000010100 */
[----:B------:R-:W-:Y:S02]  /*14420*/  FFMA.FTZ R31, R92, R31, R44 ;  /* 0x0000001f5c1f7223 */ /* 0x000fe4000001002c */
[----:B------:R-:W-:Y:S02]  /*14430*/  FFMA.FTZ R150, R93, R150, R45 ;  /* 0x000000965d967223 */ /* 0x000fe4000001002d */
[----:B------:R-:W-:Y:S02]  /*14440*/  FFMA.FTZ R141, R94, R141, R46 ;  /* 0x0000008d5e8d7223 */ /* 0x000fe4000001002e */
[----:B------:R-:W-:Y:S01]  /*14450*/  FFMA.FTZ R140, R95, R140, R47 ;  /* 0x0000008c5f8c7223 */ /* 0x000fe2000001002f */
[----:B------:R-:W-:Y:S01]  /*14460*/  F2FP.BF16.PACK_AB R24, R150, R31 ;  /* 0x0000001f9618723e */ /* 0x000fe200000010ff */
[----:B------:R-:W-:-:S02]  /*14470*/  FADD.FTZ R176, -R149, R163 ;  /* 0x000000a395b07221 */ /* 0x000fc40000010100 */
[C---:B------:R-:W-:Y:S01]  /*14480*/  FADD.FTZ R162, -R149.reuse, R162 ;  /* 0x000000a295a27221 */ /* 0x040fe20000010100 */
[----:B------:R-:W-:Y:S01]  /*14490*/  F2FP.BF16.PACK_AB R25, R140, R141 ;  /* 0x0000008d8c19723e */ /* 0x000fe200000010ff */
        /* <DEDUP_REMOVED lines=24> */
[----:B------:R-:W-:Y:S02]  /*14620*/  FFMA.FTZ R142, R104, R153, R56 ;  /* 0x00000099688e7223 */ /* 0x000fe40000010038 */
[----:B------:R-:W-:Y:S01]  /*14630*/  FFMA.FTZ R35, R105, R160, R57 ;  /* 0x000000a069237223 */ /* 0x000fe20000010039 */
[----:B------:R-:W-:Y:S01]  /*14640*/  IADD3 R160, R166, 0x60, RZ ;  /* 0x00000060a6a07810 */ /* 0x000fe20007ffe0ff */
[----:B------:R-:W-:Y:S02]  /*14650*/  FFMA.FTZ R147, R98, R147, R50 ;  /* 0x0000009362937223 */ /* 0x000fe40000010032 */
[----:B------:R-:W-:Y:S01]  /*14660*/  FFMA.FTZ R146, R99, R146, R51 ;  /* 0x0000009263927223 */ /* 0x000fe20000010033 */
[----:B------:R-:W-:Y:S01]  /*14670*/  F2FP.BF16.PACK_AB R142, R35, R142 ;  /* 0x0000008e238e723e */ /* 0x000fe200000010ff */
[----:B------:R-:W-:-:S02]  /*14680*/  FMUL.FTZ R169, R181, R184 ;  /* 0x000000b8b5a97220 */ /* 0x000fc40000410000 */
[C---:B------:R-:W-:Y:S01]  /*14690*/  FMUL.FTZ R220, R181.reuse, R220 ;  /* 0x000000dcb5dc7220 */ /* 0x040fe20000410000 */
[----:B------:R-:W-:Y:S01]  /*146a0*/  F2FP.BF16.PACK_AB R27, R146, R147 ;  /* 0x00000093921b723e */ /* 0x000fe200000010ff */
[C---:B------:R-:W-:Y:S01]  /*146b0*/  FMUL.FTZ R155, R181.reuse, R192 ;  /* 0x000000c0b59b7220 */ /* 0x040fe20000410000 */
[----:B------:R-:W-:Y:S01]  /*146c0*/  IADD3 R146, R166, 0x40, RZ ;  /* 0x00000040a6927810 */ /* 0x000fe20007ffe0ff */
[C---:B------:R-:W-:Y:S02]  /*146d0*/  FMUL.FTZ R158, R181.reuse, R158 ;  /* 0x0000009eb59e7220 */ /* 0x040fe40000410000 */
[C---:B------:R-:W-:Y:S02]  /*146e0*/  FMUL.FTZ R161, R181.reuse, R210 ;  /* 0x000000d2b5a17220 */ /* 0x040fe40000410000 */
[----:B------:R-:W-:Y:S02]  /*146f0*/  FMUL.FTZ R168, R181, R168 ;  /* 0x000000a8b5a87220 */ /* 0x000fe40000410000 */
[----:B------:R-:W-:-:S02]  /*14700*/  FFMA.FTZ R140, R100, R149, R52 ;  /* 0x00000095648c7223 */ /* 0x000fc40000010034 */
[----:B------:R-:W-:Y:S01]  /*14710*/  FFMA.FTZ R31, R101, R164, R53 ;  /* 0x000000a4651f7223 */ /* 0x000fe20000010035 */
[----:B------:R-:W-:Y:S01]  /*14720*/  IADD3 R164, R166, 0xa0, RZ ;  /* 0x000000a0a6a47810 */ /* 0x000fe20007ffe0ff */
[C---:B------:R-:W-:Y:S02]  /*14730*/  FMUL.FTZ R151, R181.reuse, R176 ;  /* 0x000000b0b5977220 */ /* 0x040fe40000410000 */
[----:B------:R-:W-:Y:S01]  /*14740*/  FMUL.FTZ R162, R181, R162 ;  /* 0x000000a2b5a27220 */ /* 0x000fe20000410000 */
[----:B------:R-:W-:Y:S01]  /*14750*/  F2FP.BF16.PACK_AB R140, R31, R140 ;  /* 0x0000008c1f8c723e */ /* 0x000fe200000010ff */
        /* <DEDUP_REMOVED lines=14> */
[----:B------:R-:W-:Y:S02]  /*14840*/  FMUL.FTZ R198, R181, R198 ;  /* 0x000000c6b5c67220 */ /* 0x000fe40000410000 */
[----:B------:R-:W-:Y:S02]  /*14850*/  FFMA.FTZ R141, R102, R151, R54 ;  /* 0x00000097668d7223 */ /* 0x000fe40000010036 */
[----:B------:R-:W-:Y:S02]  /*14860*/  FFMA.FTZ R162, R103, R162, R55 ;  /* 0x000000a267a27223 */ /* 0x000fe40000010037 */
[----:B------:R-:W-:-:S02]  /*14870*/  FFMA.FTZ R148, R108, R157, R60 ;  /* 0x0000009d6c947223 */ /* 0x000fc4000001003c */
[----:B------:R-:W-:Y:S01]  /*14880*/  FFMA.FTZ R31, R109, R174, R61 ;  /* 0x000000ae6d1f7223 */ /* 0x000fe2000001003d */
[----:B------:R-:W-:Y:S01]  /*14890*/  F2FP.BF16.PACK_AB R141, R162, R141 ;  /* 0x0000008da28d723e */ /* 0x000fe200000010ff */
[C---:B------:R-:W-:Y:S01]  /*148a0*/  FMUL.FTZ R159, R181.reuse, R208 ;  /* 0x000000d0b59f7220 */ /* 0x040fe20000410000 */
[----:B------:R-:W-:Y:S01]  /*148b0*/  IADD3 R162, R166, 0x80, RZ ;  /* 0x00000080a6a27810 */ /* 0x000fe20007ffe0ff */
[----:B------:R-:W-:Y:S01]  /*148c0*/  FMUL.FTZ R172, R181, R172 ;  /* 0x000000acb5ac7220 */ /* 0x000fe20000410000 */
[----:B------:R-:W-:Y:S01]  /*148d0*/  F2FP.BF16.PACK_AB R148, R31, R148 ;  /* 0x000000941f94723e */ /* 0x000fe200000010ff */
[C---:B------:R-:W-:Y:S02]  /*148e0*/  FMUL.FTZ R163, R181.reuse, R212 ;  /* 0x000000d4b5a37220 */ /* 0x040fe40000410000 */
        /* <DEDUP_REMOVED lines=35> */
[----:B------:R-:W-:Y:S02]  /*14b20*/  FFMA.FTZ R228, R127, R228, R79 ;  /* 0x000000e47fe47223 */ /* 0x000fe4000001004f */
        /* <DEDUP_REMOVED lines=12> */
.L_x_11987:
[----:B-1----:R-:W-:Y:S05]  /*14bf0*/  BSYNC B0 ;  /* 0x0000000000007941 */ /* 0x002fea0003800000 */
.L_x_11986:
[----:B0-----:R-:W-:-:S04]  /*14c00*/  IMAD.MOV.U32 R25, RZ, RZ, c[0x0][0x160] ;  /* 0x00005800ff197624 */ /* 0x001fc800078e00ff */
[----:B------:R-:W-:-:S05]  /*14c10*/  IMAD R0, R25, 0x4, R0 ;  /* 0x0000000419007824 */ /* 0x000fca00078e0200 */
[----:B------:R-:W-:-:S13]  /*14c20*/  ISETP.GE.AND P0, PT, R0, c[0x0][0x164], PT ;  /* 0x0000590000007a0c */ /* 0x000fda0003f06270 */
[----:B-----5:R-:W-:Y:S01]  /*14c30*/  @P0 CALL.REL.NOINC `(.L_x_11988) ;  /* 0x0000001000000944 */ /* 0x020fe20003c00000 */
[----:B------:R-:W-:Y:S05]  /*14c40*/  BRA `(.L_x_11989) ;  /* 0xfffebce000007947 */ /* 0x000fea000383ffff */
.L_x_11988:
[----:B------:R-:W-:Y:S05]  /*14c50*/  EXIT ;  /* 0x000000000000794d */ /* 0x000fea0003800000 */
.L_x_11984:
[----:B------:R-:W-:Y:S01]  /*14c60*/  HFMA2.MMA R142, -RZ, RZ, 0, 1.847743988037109375e-06 ;  /* 0x0000001fff8e7435 */ /* 0x000fe200000001ff */
[----:B------:R-:W-:Y:S01]  /*14c70*/  IMAD.MOV.U32 R176, RZ, RZ, 0x1 ;  /* 0x00000001ffb07424 */ /* 0x000fe200078e00ff */
[----:B------:R-:W-:Y:S01]  /*14c80*/  MOV R140, 0x14cb0 ;  /* 0x00014cb0008c7802 */ /* 0x000fe20000000f00 */
[----:B------:R-:W-:-:S03]  /*14c90*/  IMAD.MOV.U32 R143, RZ, RZ, -0x1 ;  /* 0xffffffffff8f7424 */ /* 0x000fc600078e00ff */
[----:B-----5:R-:W-:Y:S05]  /*14ca0*/  CALL.REL.NOINC `($__internal_43_$__cuda_sm70_shflsync_bfly_p) ;  /* 0x0000099000007944 */ /* 0x020fea0003c00000 */
[----:B-1----:R-:W-:Y:S01]  /*14cb0*/  IMAD.MOV.U32 R140, RZ, RZ, R176 ;  /* 0x000000ffff8c7224 */ /* 0x002fe200078e00b0 */
[----:B0-----:R-:W-:Y:S05]  /*14cc0*/  BRA `(.L_x_11990) ;  /* 0xffffeac000007947 */ /* 0x001fea000383ffff */
.L_x_11985:
[----:B------:R-:W-:Y:S01]  /*14cd0*/  IMAD.MOV.U32 R176, RZ, RZ, 0x2 ;  /* 0x00000002ffb07424 */ /* 0x000fe200078e00ff */
[----:B------:R-:W-:Y:S01]  /*14ce0*/  MOV R142, 0x1f ;  /* 0x0000001f008e7802 */ /* 0x000fe20000000f00 */
[----:B------:R-:W-:Y:S01]  /*14cf0*/  IMAD.MOV.U32 R143, RZ, RZ, -0x1 ;  /* 0xffffffffff8f7424 */ /* 0x000fe200078e00ff */
[----:B------:R-:W-:Y:S02]  /*14d00*/  MOV R140, 0x14d20 ;  /* 0x00014d20008c7802 */ /* 0x000fe40000000f00 */
[----:B-----5:R-:W-:Y:S05]  /*14d10*/  CALL.REL.NOINC `($__internal_43_$__cuda_sm70_shflsync_bfly_p) ;  /* 0x0000092000007944 */ /* 0x020fea0003c00000 */
[----:B01----:R-:W-:Y:S01]  /*14d20*/  FADD.FTZ R181, R181, R176 ;  /* 0x000000b0b5b57221 */ /* 0x003fe20000010000 */
[----:B------:R-:W-:Y:S01]  /*14d30*/  MOV R143, 0xffffffff ;  /* 0xffffffff008f7802 */ /* 0x000fe20000000f00 */
[----:B------:R-:W-:Y:S01]  /*14d40*/  IMAD.MOV.U32 R176, RZ, RZ, 0x4 ;  /* 0x00000004ffb07424 */ /* 0x000fe200078e00ff */
[----:B------:R-:W-:Y:S01]  /*14d50*/  MOV R140, 0x14d80 ;  /* 0x00014d80008c7802 */ /* 0x000fe20000000f00 */
[----:B------:R-:W-:-:S02]  /*14d60*/  IMAD.MOV.U32 R142, RZ, RZ, 0x1f ;  /* 0x0000001fff8e7424 */ /* 0x000fc400078e00ff */
[----:B------:R-:W-:Y:S05]  /*14d70*/  CALL.REL.NOINC `($__internal_43_$__cuda_sm70_shflsync_bfly_p) ;  /* 0x000008c000007944 */ /* 0x000fea0003c00000 */
[----:B01----:R-:W-:Y:S01]  /*14d80*/  FADD.FTZ R181, R181, R176 ;  /* 0x000000b0b5b57221 */ /* 0x003fe20000010000 */
[----:B------:R-:W-:Y:S01]  /*14d90*/  MOV R140, 0x14de0 ;  /* 0x00014de0008c7802 */ /* 0x000fe20000000f00 */
[----:B------:R-:W-:-:S02]  /*14da0*/  IMAD.MOV.U32 R176, RZ, RZ, 0x8 ;  /* 0x00000008ffb07424 */ /* 0x000fc400078e00ff */
[----:B------:R-:W-:Y:S02]  /*14db0*/  IMAD.MOV.U32 R142, RZ, RZ, 0x1f ;  /* 0x0000001fff8e7424 */ /* 0x000fe400078e00ff */
[----:B------:R-:W-:Y:S02]  /*14dc0*/  IMAD.MOV.U32 R143, RZ, RZ, -0x1 ;  /* 0xffffffffff8f7424 */ /* 0x000fe400078e00ff */
[----:B------:R-:W-:Y:S05]  /*14dd0*/  CALL.REL.NOINC `($__internal_43_$__cuda_sm70_shflsync_bfly_p) ;  /* 0x0000086000007944 */ /* 0x000fea0003c00000 */
[----:B01----:R-:W-:Y:S01]  /*14de0*/  FADD.FTZ R181, R181, R176 ;  /* 0x000000b0b5b57221 */ /* 0x003fe20000010000 */
[----:B------:R-:W-:Y:S01]  /*14df0*/  HFMA2.MMA R176, -RZ, RZ, 0, 9.5367431640625e-07 ;  /* 0x00000010ffb07435 */ /* 0x000fe200000001ff */
[----:B------:R-:W-:Y:S01]  /*14e00*/  IMAD.MOV.U32 R142, RZ, RZ, 0x1f ;  /* 0x0000001fff8e7424 */ /* 0x000fe200078e00ff */
[----:B------:R-:W-:Y:S01]  /*14e10*/  MOV R140, 0x14e40 ;  /* 0x00014e40008c7802 */ /* 0x000fe20000000f00 */
[----:B------:R-:W-:-:S03]  /*14e20*/  IMAD.MOV.U32 R143, RZ, RZ, -0x1 ;  /* 0xffffffffff8f7424 */ /* 0x000fc600078e00ff */
[----:B------:R-:W-:Y:S05]  /*14e30*/  CALL.REL.NOINC `($__internal_43_$__cuda_sm70_shflsync_bfly_p) ;  /* 0x0000080000007944 */ /* 0x000fea0003c00000 */
[----:B-1----:R-:W-:Y:S01]  /*14e40*/  FADD.FTZ R149, R181, R176 ;  /* 0x000000b0b5957221 */ /* 0x002fe20000010000 */
[----:B0-----:R-:W-:Y:S01]  /*14e50*/  MOV R142, 0x1f ;  /* 0x0000001f008e7802 */ /* 0x001fe20000000f00 */
[----:B------:R-:W-:Y:S02]  /*14e60*/  IMAD.MOV.U32 R176, RZ, RZ, 0x1 ;  /* 0x00000001ffb07424 */ /* 0x000fe400078e00ff */
        /* <DEDUP_REMOVED lines=99> */
[----:B------:R-:W-:Y:S05]  /*154a0*/  CALL.REL.NOINC `($__internal_43_$__cuda_sm70_shflsync_bfly_p) ;  /* 0x0000019000007944 */ /* 0x000fea0003c00000 */
[----:B01----:R-:W-:Y:S01]  /*154b0*/  FADD.FTZ R181, R181, R176 ;  /* 0x000000b0b5b57221 */ /* 0x003fe20000010000 */
[----:B------:R-:W-:Y:S01]  /*154c0*/  MOV R143, 0xffffffff ;  /* 0xffffffff008f7802 */ /* 0x000fe20000000f00 */
[----:B------:R-:W-:Y:S01]  /*154d0*/  IMAD.MOV.U32 R176, RZ, RZ, 0x2 ;  /* 0x00000002ffb07424 */ /* 0x000fe200078e00ff */
[----:B------:R-:W-:Y:S01]  /*154e0*/  MOV R140, 0x15510 ;  /* 0x00015510008c7802 */ /* 0x000fe20000000f00 */
[----:B------:R-:W-:Y:S02]  /*154f0*/  IMAD.MOV.U32 R142, RZ, RZ, 0x1f ;  /* 0x0000001fff8e7424 */ /* 0x000fe400078e00ff */
[----:B------:R-:W-:Y:S05]  /*15500*/  CALL.REL.NOINC `($__internal_43_$__cuda_sm70_shflsync_bfly_p) ;  /* 0x0000013000007944 */ /* 0x000fea0003c00000 */
[----:B01----:R-:W-:Y:S01]  /*15510*/  FADD.FTZ R181, R181, R176 ;  /* 0x000000b0b5b57221 */ /* 0x003fe20000010000 */
[----:B------:R-:W-:Y:S01]  /*15520*/  MOV R140, 0x15570 ;  /* 0x00015570008c7802 */ /* 0x000fe20000000f00 */
[----:B------:R-:W-:Y:S02]  /*15530*/  IMAD.MOV.U32 R176, RZ, RZ, 0x4 ;  /* 0x00000004ffb07424 */ /* 0x000fe400078e00ff */
[----:B------:R-:W-:Y:S02]  /*15540*/  IMAD.MOV.U32 R142, RZ, RZ, 0x1f ;  /* 0x0000001fff8e7424 */ /* 0x000fe400078e00ff */
[----:B------:R-:W-:-:S02]  /*15550*/  IMAD.MOV.U32 R143, RZ, RZ, -0x1 ;  /* 0xffffffffff8f7424 */ /* 0x000fc400078e00ff */
[----:B------:R-:W-:Y:S05]  /*15560*/  CALL.REL.NOINC `($__internal_43_$__cuda_sm70_shflsync_bfly_p) ;  /* 0x000000d000007944 */ /* 0x000fea0003c00000 */
[----:B01----:R-:W-:Y:S01]  /*15570*/  FADD.FTZ R181, R181, R176 ;  /* 0x000000b0b5b57221 */ /* 0x003fe20000010000 */
[----:B------:R-:W-:Y:S01]  /*15580*/  HFMA2.MMA R176, -RZ, RZ, 0, 4.76837158203125e-07 ;  /* 0x00000008ffb07435 */ /* 0x000fe200000001ff */
[----:B------:R-:W-:Y:S01]  /*15590*/  IMAD.MOV.U32 R142, RZ, RZ, 0x1f ;  /* 0x0000001fff8e7424 */ /* 0x000fe200078e00ff */
[----:B------:R-:W-:Y:S01]  /*155a0*/  MOV R140, 0x155d0 ;  /* 0x000155d0008c7802 */ /* 0x000fe20000000f00 */
[----:B------:R-:W-:-:S03]  /*155b0*/  IMAD.MOV.U32 R143, RZ, RZ, -0x1 ;  /* 0xffffffffff8f7424 */ /* 0x000fc600078e00ff */
[----:B------:R-:W-:Y:S05]  /*155c0*/  CALL.REL.NOINC `($__internal_43_$__cuda_sm70_shflsync_bfly_p) ;  /* 0x0000007000007944 */ /* 0x000fea0003c00000 */
[----:B01----:R-:W-:Y:S01]  /*155d0*/  FADD.FTZ R181, R181, R176 ;  /* 0x000000b0b5b57221 */ /* 0x003fe20000010000 */
[----:B------:R-:W-:Y:S01]  /*155e0*/  MOV R142, 0x1f ;  /* 0x0000001f008e7802 */ /* 0x000fe20000000f00 */
[----:B------:R-:W-:Y:S01]  /*155f0*/  IMAD.MOV.U32 R176, RZ, RZ, 0x10 ;  /* 0x00000010ffb07424 */ /* 0x000fe200078e00ff */
[----:B------:R-:W-:Y:S01]  /*15600*/  MOV R140, 0x15630 ;  /* 0x00015630008c7802 */ /* 0x000fe20000000f00 */
[----:B------:R-:W-:-:S02]  /*15610*/  IMAD.MOV.U32 R143, RZ, RZ, -0x1 ;  /* 0xffffffffff8f7424 */ /* 0x000fc400078e00ff */
[----:B------:R-:W-:Y:S05]  /*15620*/  CALL.REL.NOINC `($__internal_43_$__cuda_sm70_shflsync_bfly_p) ;  /* 0x0000001000007944 */ /* 0x000fea0003c00000 */
[----:B01----:R-:W-:Y:S05]  /*15630*/  BRA `(.L_x_11991) ;  /* 0xffffe89000007947 */ /* 0x003fea000383ffff */
        .weak           $__internal_43_$__cuda_sm70_shflsync_bfly_p
        .type           $__internal_43_$__cuda_sm70_shflsync_bfly_p,@function
        .size           $__internal_43_$__cuda_sm70_shflsync_bfly_p,(.L_x_43103 - $__internal_43_$__cuda_sm70_shflsync_bfly_p)
$__internal_43_$__cuda_sm70_shflsync_bfly_p:
[----:B------:R-:W-:Y:S01]  /*15640*/  IMAD.MOV.U32 R141, RZ, RZ, 0x0 ;  /* 0x00000000ff8d7424 */ /* 0x000fe200078e00ff */
[----:B------:R-:W-:Y:S04]  /*15650*/  WARPSYNC R143 ;  /* 0x0000008f00007348 */ /* 0x000fe80003800000 */
[----:B------:R0:W1:Y:S01]  /*15660*/  SHFL.BFLY PT, R176, R181, R176, R142 ;  /* 0x0c0000b0b5b07389 */ /* 0x00006200000e008e */
[----:B------:R-:W-:Y:S05]  /*15670*/  RET.REL.NODEC R140 `(_ZN10layer_norm13ln_fwd_kernelINS_13Kernel_traitsIf13__nv_bfloat16S2_S2_fjLj1536ELj1ELj4ELj1ELj16ENS_18Kernel_traits_baseILj1536EfS2_S2_S2_fjLj128EEEEELb1ELb0ELb1ELb1EEEvNS_9FwdParamsE) ;  /* 0xfffea9808c007950 */ /* 0x000fea0003c3ffff */
.L_x_11992:
        /* <DEDUP_REMOVED lines=16> */
.L_x_43103:


//--------------------- .text._ZN10layer_norm13ln_fwd_kernelINS_13Kernel_traitsIf13__nv_bfloat16S2_S2_fjLj1536ELj1ELj4ELj1ELj16ENS_18Kernel_traits_baseILj1536EfS2_S2_S2_fjLj128EEEEELb1ELb1ELb0ELb0EEEvNS_9FwdParamsE --------------------------
	.section	.text._ZN10layer_norm13ln_fwd_kernelINS_13Kernel_traitsIf13__nv_bfloat16S2_S2_fjLj1536ELj1ELj4ELj1ELj16ENS_18Kernel_traits_baseILj1536EfS2_S2_S2_fjLj128EEEEELb1ELb1ELb0ELb0EEEvNS_9FwdParamsE,"ax",@progbits
	.sectioninfo	@"SHI_REGISTERS=229"
	.align	128
        .global         _ZN10layer_norm13ln_fwd_kernelINS_13Kernel_traitsIf13__nv_bfloat16S2_S2_fjLj1536ELj1ELj4ELj1ELj16ENS_18Kernel_traits_baseILj1536EfS2_S2_S2_fjLj128EEEEELb1ELb1ELb0ELb0EEEvNS_9FwdParamsE
        .type           _ZN10layer_norm13ln_fwd_kernelINS_13Kernel_traitsIf13__nv_bfloat16S2_S2_fjLj1536ELj1ELj4ELj1ELj16ENS_18Kernel_traits_baseILj1536EfS2_S2_S2_fjLj128EEEEELb1ELb1ELb0ELb0EEEvNS_9FwdParamsE,@function
        .size           _ZN10layer_norm13ln_fwd_kernelINS_13Kernel_traitsIf13__nv_bfloat16S2_S2_fjLj1536ELj1ELj4ELj1ELj16ENS_18Kernel_traits_baseILj1536EfS2_S2_S2_fjLj128EEEEELb1ELb1ELb0ELb0EEEvNS_9FwdParamsE,(.L_x_43104 - _ZN10layer_norm13ln_fwd_kernelINS_13Kernel_traitsIf13__nv_bfloat16S2_S2_fjLj1536ELj1ELj4ELj1ELj16ENS_18Kernel_traits_baseILj1536EfS2_S2_S2_fjLj128EEEEELb1ELb1ELb0ELb0EEEvNS_9FwdParamsE)
        .other          _ZN10layer_norm13ln_fwd_kernelINS_13Kernel_traitsIf13__nv_bfloat16S2_S2_fjLj1536ELj1ELj4ELj1ELj16ENS_18Kernel_traits_baseILj1536EfS2_S2_S2_fjLj128EEEEELb1ELb1ELb0ELb0EEEvNS_9FwdParamsE,@"STO_CUDA_ENTRY STV_DEFAULT"
_ZN10layer_norm13ln_fwd_kernelINS_13Kernel_traitsIf13__nv_bfloat16S2_S2_fjLj1536ELj1ELj4ELj1ELj16ENS_18Kernel_traits_baseILj1536EfS2_S2_S2_fjLj128EEEEELb1ELb1ELb0ELb0EEEvNS_9FwdParamsE:
.text._ZN10layer_norm13ln_fwd_kernelINS_13Kernel_traitsIf13__nv_bfloat16S2_S2_fjLj1536ELj1ELj4ELj1ELj16ENS_18Kernel_traits_baseILj1536EfS2_S2_S2_fjLj128EEEEELb1ELb1ELb0ELb0EEEvNS_9FwdParamsE:
[----:B------:R-:W-:Y:S02]  /*0000*/  IMAD.MOV.U32 R1, RZ, RZ, c[0x0][0x28] ;  /* 0x00000a00ff017624 */ /* 0x000fe400078e00ff */
[----:B------:R-:W-:Y:S02]  /*0010*/  ULDC.U8 UR4, c[0x0][0x244] ;  /* 0x0000910000047ab9 */ /* 0x000fe40000000000 */
[----:B------:R-:W-:Y:S01]  /*0020*/  ISETP.NE.AND P0, PT, RZ, UR4, PT ;  /* 0x00000004ff007c0c */ /* 0x000fe2000bf05270 */
[----:B------:R-:W-:Y:S02]  /*0030*/  ULDC.64 UR4, c[0x0][0x230] ;  /* 0x00008c0000047ab9 */ /* 0x000fe40000000a00 */
[----:B------:R-:W-:Y:S01]  /*0040*/  IMAD.U32 R2, RZ, RZ, UR4 ;  /* 0x00000004ff027e24 */ /* 0x000fe2000f8e00ff */
[----:B------:R-:W-:Y:S01]  /*0050*/  ULDC.64 UR6, c[0x0][0x118] ;  /* 0x0000460000067ab9 */ /* 0x000fe20000000a00 */
[----:B------:R-:W-:Y:S02]  /*0060*/  IMAD.U32 R3, RZ, RZ, UR5 ;  /* 0x00000005ff037e24 */ /* 0x000fe4000f8e00ff */
[----:B------:R-:W-:-:S06]  /*0070*/  IMAD.MOV.U32 R0, RZ, RZ, c[0x0][0x238] ;  /* 0x00008e00ff007624 */ /* 0x000fcc00078e00ff */
[----:B------:R-:W2:Y:S01]  /*0080*/  @P0 LDG.E.64 R2, [R2.64] ;  /* 0x0000000602020981 */ /* 0x000ea2000c1e1b00 */
[----:B------:R-:W-:Y:S02]  /*0090*/  IMAD.MOV.U32 R9, RZ, RZ, c[0x0][0x23c] ;  /* 0x00008f00ff097624 */ /* 0x000fe400078e00ff */
        /* <DEDUP_REMOVED lines=23> */
[----:B------:R-:W-:Y:S02]  /*0210*/  UIADD3 UR10, UR5, -0x4498517b, URZ ;  /* 0xbb67ae85050a7890 */ /* 0x000fe4000fffe03f */
[----:B------:R-:W-:-:S02]  /*0220*/  UIADD3 UR12, UR5, 0x76cf5d0a, URZ ;  /* 0x76cf5d0a050c7890 */ /* 0x000fc4000fffe03f */
[----:B------:R-:W-:Y:S01]  /*0230*/  IMAD.WIDE.U32 R8, R8, -0x326172a9, RZ ;  /* 0xcd9e8d5708087825 */ /* 0x000fe200078e00ff */
[----:B------:R-:W-:Y:S01]  /*0240*/  UIADD3 UR14, UR5, 0x32370b8f, URZ ;  /* 0x32370b8f050e7890 */ /* 0x000fe2000fffe03f */
[----:B------:R-:W-:Y:S01]  /*0250*/  LOP3.LUT R7, R3, UR10, R4, 0x96, !PT ;  /* 0x0000000a03077c12 */ /* 0x000fe2000f8e9604 */
[----:B------:R-:W-:Y:S02]  /*0260*/  UIADD3 UR15, UR4, 0x78dde6e4, URZ ;  /* 0x78dde6e4040f7890 */ /* 0x000fe4000fffe03f */
[----:B------:R-:W-:Y:S01]  /*0270*/  LOP3.LUT R4, R9, UR9, R6, 0x96, !PT ;  /* 0x0000000909047c12 */ /* 0x000fe2000f8e9606 */
[----:B------:R-:W-:Y:S01]  /*0280*/  UIADD3 UR16, UR5, -0x126145ec, URZ ;  /* 0xed9eba1405107890 */ /* 0x000fe2000fffe03f */
[----:B------:R-:W-:Y:S01]  /*0290*/  IMAD.WIDE.U32 R6, R7, -0x326172a9, RZ ;  /* 0xcd9e8d5707067825 */ /* 0x000fe200078e00ff */
[----:B------:R-:W-:Y:S02]  /*02a0*/  UIADD3 UR18, UR5, -0x56f99767, URZ ;  /* 0xa906689905127890 */ /* 0x000fe4000fffe03f */
[----:B------:R-:W-:Y:S01]  /*02b0*/  UIADD3 UR17, UR4, 0x1715609d, URZ ;  /* 0x1715609d04117890 */ /* 0x000fe2000fffe03f */
[----:B------:R-:W-:Y:S01]  /*02c0*/  IMAD.WIDE.U32 R4, R4, -0x2daee0ad, RZ ;  /* 0xd2511f5304047825 */ /* 0x000fe200078e00ff */
[----:B------:R-:W-:Y:S01]  /*02d0*/  LOP3.LUT R3, R7, UR11, R8, 0x96, !PT ;  /* 0x0000000b07037c12 */ /* 0x000fe2000f8e9608 */
[----:B------:R-:W-:-:S02]  /*02e0*/  UIADD3 UR19, UR4, -0x4ab325aa, URZ ;  /* 0xb54cda5604137890 */ /* 0x000fc4000fffe03f */
[----:B------:R-:W-:Y:S01]  /*02f0*/  UIADD3 UR20, UR5, 0x646e171e, URZ ;  /* 0x646e171e05147890 */ /* 0x000fe2000fffe03f */
[----:B------:R-:W-:Y:S01]  /*0300*/  LOP3.LUT R8, R5, UR12, R2, 0x96, !PT ;  /* 0x0000000c05087c12 */ /* 0x000fe2000f8e9602 */
[----:B------:R-:W-:Y:S01]  /*0310*/  IMAD.WIDE.U32 R2, R3, -0x2daee0ad, RZ ;  /* 0xd2511f5303027825 */ /* 0x000fe200078e00ff */
[----:B------:R-:W-:Y:S02]  /*0320*/  UIADD3 UR21, UR4, 0x5384540f, URZ ;  /* 0x5384540f04157890 */ /* 0x000fe4000fffe03f */
[----:B------:R-:W-:Y:S01]  /*0330*/  UIADD3 UR22, UR5, 0x1fd5c5a3, URZ ;  /* 0x1fd5c5a305167890 */ /* 0x000fe2000fffe03f */
[----:B------:R-:W-:Y:S01]  /*0340*/  IMAD.WIDE.U32 R8, R8, -0x326172a9, RZ ;  /* 0xcd9e8d5708087825 */ /* 0x000fe200078e00ff */
[----:B------:R-:W-:Y:S01]  /*0350*/  LOP3.LUT R7, R3, UR14, R4, 0x96, !PT ;  /* 0x0000000e03077c12 */ /* 0x000fe2000f8e9604 */
[----:B------:R-:W-:Y:S02]  /*0360*/  UIADD3 UR23, UR4, -0xe443238, URZ ;  /* 0xf1bbcdc804177890 */ /* 0x000fe4000fffe03f */
[----:B------:R-:W-:Y:S01]  /*0370*/  UIADD3 UR24, UR5, -0x24c28bd8, URZ ;  /* 0xdb3d742805187890 */ /* 0x000fe2000fffe03f */
[----:B------:R-:W-:Y:S01]  /*0380*/  LOP3.LUT R4, R9, UR13, R6, 0x96, !PT ;  /* 0x0000000d09047c12 */ /* 0x000fe2000f8e9606 */
[----:B------:R-:W-:-:S04]  /*0390*/  IMAD.WIDE.U32 R6, R7, -0x326172a9, RZ ;  /* 0xcd9e8d5707067825 */ /* 0x000fc800078e00ff */
[----:B------:R-:W-:Y:S01]  /*03a0*/  IMAD.MOV.U32 R9, RZ, RZ, c[0x0][0x168] ;  /* 0x00005a00ff097624 */ /* 0x000fe200078e00ff */
[----:B------:R-:W-:Y:S01]  /*03b0*/  LOP3.LUT R3, R7, UR15, R8, 0x96, !PT ;  /* 0x0000000f07037c12 */ /* 0x000fe2000f8e9608 */
[----:B------:R-:W-:-:S03]  /*03c0*/  IMAD.WIDE.U32 R4, R4, -0x2daee0ad, RZ ;  /* 0xd2511f5304047825 */ /* 0x000fc600078e00ff */
[----:B------:R-:W-:Y:S02]  /*03d0*/  SHF.R.S32.HI R7, RZ, 0x1f, R9 ;  /* 0x0000001fff077819 */ /* 0x000fe40000011409 */
[----:B------:R-:W-:Y:S01]  /*03e0*/  LOP3.LUT R8, R5, UR16, R2, 0x96, !PT ;  /* 0x0000001005087c12 */ /* 0x000fe2000f8e9602 */
[----:B------:R-:W-:Y:S01]  /*03f0*/  IMAD.WIDE.U32 R2, R3, -0x2daee0ad, RZ ;  /* 0xd2511f5303027825 */ /* 0x000fe200078e00ff */
[----:B------:R-:W-:-:S03]  /*0400*/  LEA.HI R11, R7, c[0x0][0x168], RZ, 0x3 ;  /* 0x00005a00070b7a11 */ /* 0x000fc600078f18ff */
[----:B------:R-:W-:Y:S01]  /*0410*/  IMAD.WIDE.U32 R8, R8, -0x326172a9, RZ ;  /* 0xcd9e8d5708087825 */ /* 0x000fe200078e00ff */
[----:B------:R-:W-:Y:S02]  /*0420*/  LEA.HI.SX32 R11, R11, R16, 0x1d ;  /* 0x000000100b0b7211 */ /* 0x000fe400078feaff */
[----:B------:R-:W-:Y:S02]  /*0430*/  LOP3.LUT R7, R3, UR18, R4, 0x96, !PT ;  /* 0x0000001203077c12 */ /* 0x000fe4000f8e9604 */
[C---:B------:R-:W-:Y:S02]  /*0440*/  LOP3.LUT P6, RZ, R11.reuse, 0xffffffe0, RZ, 0xc0, !PT ;  /* 0xffffffe00bff7812 */ /* 0x040fe400078cc0ff */
[C---:B------:R-:W-:Y:S02]  /*0450*/  ISETP.GE.U32.AND P5, PT, R11.reuse, 0x40, PT ;  /* 0x000000400b00780c */ /* 0x040fe40003fa6070 */
[C---:B------:R-:W-:Y:S02]  /*0460*/  ISETP.GE.U32.AND P4, PT, R11.reuse, 0x60, PT ;  /* 0x000000600b00780c */ /* 0x040fe40003f86070 */
[----:B------:R-:W-:-:S02]  /*0470*/  ISETP.GE.U32.AND P3, PT, R11, 0x80, PT ;  /* 0x000000800b00780c */ /* 0x000fc40003f66070 */
[----:B------:R-:W-:Y:S01]  /*0480*/  LOP3.LUT R4, R9, UR17, R6, 0x96, !PT ;  /* 0x0000001109047c12 */ /* 0x000fe2000f8e9606 */
[----:B------:R-:W-:Y:S01]  /*0490*/  IMAD.WIDE.U32 R6, R7, -0x326172a9, RZ ;  /* 0xcd9e8d5707067825 */ /* 0x000fe200078e00ff */
[----:B------:R-:W-:-:S03]  /*04a0*/  ISETP.GE.U32.AND P2, PT, R11, 0xa0, PT ;  /* 0x000000a00b00780c */ /* 0x000fc60003f46070 */
[----:B------:R-:W-:Y:S01]  /*04b0*/  @P6 LOP3.LUT R10, R10, 0x8, RZ, 0xfc, !PT ;  /* 0x000000080a0a6812 */ /* 0x000fe200078efcff */
[----:B------:R-:W-:Y:S01]  /*04c0*/  IMAD.WIDE.U32 R4, R4, -0x2daee0ad, RZ ;  /* 0xd2511f5304047825 */ /* 0x000fe200078e00ff */
[----:B------:R-:W-:Y:S02]  /*04d0*/  LOP3.LUT R16, R7, UR19, R8, 0x96, !PT ;  /* 0x0000001307107c12 */ /* 0x000fe4000f8e9608 */
        /* <DEDUP_REMOVED lines=33> */
.L_x_11994:
[----:B------:R-:W-:Y:S05]  /*06f0*/  BSYNC B0 ;  /* 0x0000000000007941 */ /* 0x000fea0003800000 */
.L_x_11993:
        /* <DEDUP_REMOVED lines=21> */
.L_x_11996:
[----:B------:R-:W-:Y:S05]  /*0850*/  BSYNC B0 ;  /* 0x0000000000007941 */ /* 0x000fea0003800000 */
.L_x_11995:
        /* <DEDUP_REMOVED lines=21> */
.L_x_11998:
[----:B------:R-:W-:Y:S05]  /*09b0*/  BSYNC B0 ;  /* 0x0000000000007941 */ /* 0x000fea0003800000 */
.L_x_11997:
        /* <DEDUP_REMOVED lines=21> */
.L_x_12000:
[----:B------:R-:W-:Y:S05]  /*0b10*/  BSYNC B0 ;  /* 0x0000000000007941 */ /* 0x000fea0003800000 */
.L_x_11999:
        /* <DEDUP_REMOVED lines=21> */
.L_x_12002:
[----:B------:R-:W-:Y:S05]  /*0c70*/  BSYNC B0 ;  /* 0x0000000000007941 */ /* 0x000fea0003800000 */
.L_x_12001:
[----:B------:R-:W-:Y:S01]  /*0c80*/  ISETP.GE.U32.AND P0, PT, R11, 0xc0, PT ;  /* 0x000000c00b00780c */ /* 0x000fe20003f06070 */
[----:B------:R-:W-:Y:S01]  /*0c90*/  UIADD3 UR25, UR4, -0x700cb87f, URZ ;  /* 0x8ff3478104197890 */ /* 0x000fe2000fffe03f */
[----:B------:R-:W-:Y:S01]  /*0ca0*/  SHF.R.U32.HI R9, RZ, 0x5, R20 ;  /* 0x00000005ff097819 */ /* 0x000fe20000011614 */
[----:B------:R-:W-:Y:S01]  /*0cb0*/  UIADD3 UR26, UR5, -0x695add53, URZ ;  /* 0x96a522ad051a7890 */ /* 0x000fe2000fffe03f */
[----:B------:R-:W-:Y:S01]  /*0cc0*/  LOP3.LUT R10, R10, 0xffffffef, RZ, 0xc0, !PT ;  /* 0xffffffef0a0a7812 */ /* 0x000fe200078ec0ff */
[----:B------:R-:W-:Y:S01]  /*0cd0*/  BSSY B0, `(.L_x_12003) ;  /* 0x0000018000007945 */ /* 0x000fe20003800000 */
[----:B------:R-:W-:Y:S01]  /*0ce0*/  LEA R9, R21, R9, 0x2 ;  /* 0x0000000915097211 */ /* 0x000fe200078e10ff */
[----:B------:R-:W-:-:S04]  /*0cf0*/  IMAD.HI.U32 R23, R8, -0x326172a9, RZ ;  /* 0xcd9e8d5708177827 */ /* 0x000fc800078e00ff */
[----:B------:R-:W-:Y:S02]  /*0d00*/  IMAD.HI.U32 R21, R22, -0x2daee0ad, RZ ;  /* 0xd2511f5316157827 */ /* 0x000fe400078e00ff */
[----:B------:R-:W-:Y:S01]  /*0d10*/  @P0 LOP3.LUT R10, R10, 0x10, RZ, 0xfc, !PT ;  /* 0x000000100a0a0812 */ /* 0x000fe200078efcff */
[----:B------:R-:W-:Y:S05]  /*0d20*/  @!P0 BRA `(.L_x_12004) ;  /* 0x0000012000008947 */ /* 0x000fea0003800000 */
[----:B------:R-:W-:Y:S01]  /*0d30*/  ISETP.NE.U32.AND P0, PT, RZ, c[0x0][0x218], PT ;  /* 0x00008600ff007a0c */ /* 0x000fe20003f05070 */
[----:B------:R-:W-:Y:S01]  /*0d40*/  CS2R R54, SRZ ;  /* 0x0000000000367805 */ /* 0x000fe2000001ff00 */
[----:B------:R-:W-:Y:S01]  /*0d50*/  CS2R R52, SRZ ;  /* 0x0000000000347805 */ /* 0x000fe2000001ff00 */
[----:B------:R-:W-:Y:S01]  /*0d60*/  CS2R R50, SRZ ;  /* 0x0000000000327805 */ /* 0x000fe2000001ff00 */
[----:B------:R-:W-:Y:S01]  /*0d70*/  ISETP.NE.AND.EX P0, PT, RZ, c[0x0][0x21c], PT, P0 ;  /* 0x00008700ff007a0c */ /* 0x000fe20003f05300 */
[----:B------:R-:W-:Y:S01]  /*0d80*/  CS2R R48, SRZ ;  /* 0x0000000000307805 */ /* 0x000fe2000001ff00 */
[----:B0-----:R-:W-:-:S11]  /*0d90*/  IMAD.MOV.U32 R2, RZ, RZ, 0x20 ;  /* 0x00000020ff027424 */ /* 0x001fd600078e00ff */
        /* <DEDUP_REMOVED lines=11> */
.L_x_12004:
[----:B------:R-:W-:Y:S05]  /*0e50*/  BSYNC B0 ;  /* 0x0000000000007941 */ /* 0x000fea0003800000 */
.L_x_12003:
[----:B------:R-:W-:Y:S02]  /*0e60*/  ISETP.GE.AND P0, PT, R9, c[0x0][0x164], PT ;  /* 0x0000590009007a0c */ /* 0x000fe40003f06270 */
[----:B------:R-:W-:-:S02]  /*0e70*/  LOP3.LUT R23, R23, UR23, R18, 0x96, !PT ;  /* 0x0000001717177c12 */ /* 0x000fc4000f8e9612 */
[----:B------:R-:W-:-:S09]  /*0e80*/  LOP3.LUT R21, R21, UR24, R16, 0x96, !PT ;  /* 0x0000001815157c12 */ /* 0x000fd2000f8e9610 */
[----:B------:R-:W-:Y:S05]  /*0e90*/  @P0 EXIT ;  /* 0x000000000000094d */ /* 0x000fea0003800000 */
[----:B------:R-:W-:Y:S01]  /*0ea0*/  IMAD R8, R8, -0x326172a9, RZ ;  /* 0xcd9e8d5708087824 */ /* 0x000fe200078e02ff */
[----:B------:R-:W-:Y:S01]  /*0eb0*/  BSSY B0, `(.L_x_12005) ;  /* 0x0001293000007945 */ /* 0x000fe20003800000 */
[----:B0-----:R-:W-:Y:S01]  /*0ec0*/  IMAD.HI.U32 R3, R21, -0x326172a9, RZ ;  /* 0xcd9e8d5715037827 */ /* 0x001fe200078e00ff */
[----:B------:R-:W-:Y:S01]  /*0ed0*/  LOP3.LUT R7, R0, 0x3, RZ, 0xc0, !PT ;  /* 0x0000000300077812 */ /* 0x000fe200078ec0ff */
[----:B------:R-:W-:Y:S02]  /*0ee0*/  ULDC.U8 UR8, c[0x0][0x1f0] ;  /* 0x00007c0000087ab9 */ /* 0x000fe40000000000 */
[----:B------:R-:W-:Y:S01]  /*0ef0*/  IMAD R5, R22, -0x2daee0ad, RZ ;  /* 0xd2511f5316057824 */ /* 0x000fe200078e02ff */
[----:B------:R-:W-:Y:S01]  /*0f00*/  LOP3.LUT R8, R3, UR25, R8, 0x96, !PT ;  /* 0x0000001903087c12 */ /* 0x000fe2000f8e9608 */
[----:B------:R-:W-:-:S04]  /*0f10*/  IMAD.HI.U32 R2, R23, -0x2daee0ad, RZ ;  /* 0xd2511f5317027827 */ /* 0x000fc800078e00ff */
[----:B------:R-:W-:Y:S01]  /*0f20*/  IMAD R6, R21, -0x326172a9, RZ ;  /* 0xcd9e8d5715067824 */ /* 0x000fe200078e02ff */
[----:B------:R-:W-:Y:S01]  /*0f30*/  LOP3.LUT R5, R2, UR26, R5, 0x96, !PT ;  /* 0x0000001a02057c12 */ /* 0x000fe2000f8e9605 */
[----:B------:R-:W-:Y:S02]  /*0f40*/  IMAD R4, R23, -0x2daee0ad, RZ ;  /* 0xd2511f5317047824 */ /* 0x000fe400078e02ff */
[----:B------:R-:W-:Y:S02]  /*0f50*/  IMAD.MOV.U32 R3, RZ, RZ, RZ ;  /* 0x000000ffff037224 */ /* 0x000fe400078e00ff */
.L_x_12369:
        /* <DEDUP_REMOVED lines=37> */
.L_x_12009:
[----:B0-----:R-:W-:Y:S02]  /*11b0*/  IMAD.MOV.U32 R185, RZ, RZ, R6 ;  /* 0x000000ffffb97224 */ /* 0x001fe400078e0006 */
.L_x_12010:
[----:B------:R-:W-:Y:S05]  /*11c0*/  BSYNC B2 ;  /* 0x0000000000027941 */ /* 0x000fea0003800000 */
.L_x_12008:
        /* <DEDUP_REMOVED lines=16> */
.L_x_12014:
[----:B------:R-:W-:Y:S05]  /*12d0*/  BSYNC B3 ;  /* 0x0000000000037941 */ /* 0x000fea0003800000 */
.L_x_12013:
        /* <DEDUP_REMOVED lines=42> */
.L_x_12012:
[----:B------:R-:W-:Y:S05]  /*1580*/  BSYNC B2 ;  /* 0x0000000000027941 */ /* 0x000fea0003800000 */
.L_x_12011:
        /* <DEDUP_REMOVED lines=25> */
.L_x_12016:
[----:B------:R-:W-:Y:S02]  /*1720*/  IMAD.MOV.U32 R185, RZ, RZ, R6 ;  /* 0x000000ffffb97224 */ /* 0x000fe400078e0006 */
.L_x_12017:
[----:B------:R-:W-:Y:S05]  /*1730*/  BSYNC B2 ;  /* 0x0000000000027941 */ /* 0x000fea0003800000 */
.L_x_12015:
        /* <DEDUP_REMOVED lines=16> */
.L_x_12021:
[----:B------:R-:W-:Y:S05]  /*1840*/  BSYNC B3 ;  /* 0x0000000000037941 */ /* 0x000fea0003800000 */
.L_x_12020:
        /* <DEDUP_REMOVED lines=42> */
.L_x_12019:
[----:B------:R-:W-:Y:S05]  /*1af0*/  BSYNC B2 ;  /* 0x0000000000027941 */ /* 0x000fea0003800000 */
.L_x_12018:
        /* <DEDUP_REMOVED lines=24> */
.L_x_12023:
[----:B------:R-:W-:Y:S02]  /*1c80*/  IMAD.MOV.U32 R176, RZ, RZ, R6 ;  /* 0x000000ffffb07224 */ /* 0x000fe400078e0006 */
.L_x_12024:
[----:B------:R-:W-:Y:S05]  /*1c90*/  BSYNC B2 ;  /* 0x0000000000027941 */ /* 0x000fea0003800000 */
.L_x_12022:
        /* <DEDUP_REMOVED lines=16> */
.L_x_12028:
[----:B------:R-:W-:Y:S05]  /*1da0*/  BSYNC B3 ;  /* 0x0000000000037941 */ /* 0x000fea0003800000 */
.L_x_12027:
        /* <DEDUP_REMOVED lines=42> */
.L_x_12026:
[----:B------:R-:W-:Y:S05]  /*2050*/  BSYNC B2 ;  /* 0x0000000000027941 */ /* 0x000fea0003800000 */
.L_x_12025:
        /* <DEDUP_REMOVED lines=22> */
.L_x_12030:
[----:B------:R-:W-:Y:S02]  /*21c0*/  MOV R176, R6 ;  /* 0x0000000600b07202 */ /* 0x000fe40000000f00 */
.L_x_12031:
[----:B------:R-:W-:Y:S05]  /*21d0*/  BSYNC B2 ;  /* 0x0000000000027941 */ /* 0x000fea0003800000 */
.L_x_12029:
        /* <DEDUP_REMOVED lines=16> */
.L_x_12035:
[----:B------:R-:W-:Y:S05]  /*22e0*/  BSYNC B3 ;  /* 0x0000000000037941 */ /* 0x000fea0003800000 */
.L_x_12034:
        /* <DEDUP_REMOVED lines=42> */
.L_x_12033:
[----:B------:R-:W-:Y:S05]  /*2590*/  BSYNC B2 ;  /* 0x0000000000027941 */ /* 0x000fea0003800000 */
.L_x_12032:
        /* <DEDUP_REMOVED lines=22> */
.L_x_12037:
[----:B------:R-:W-:Y:S02]  /*2700*/  IMAD.MOV.U32 R216, RZ, RZ, R6 ;  /* 0x000000ffffd87224 */ /* 0x000fe400078e0006 */
.L_x_12038:
[----:B------:R-:W-:Y:S05]  /*2710*/  BSYNC B2 ;  /* 0x0000000000027941 */ /* 0x000fea0003800000 */
.L_x_12036:
        /* <DEDUP_REMOVED lines=16> */
.L_x_12042:
[----:B------:R-:W-:Y:S05]  /*2820*/  BSYNC B3 ;  /* 0x0000000000037941 */ /* 0x000fea0003800000 */
.L_x_12041:
        /* <DEDUP_REMOVED lines=42> */
.L_x_12040:
[----:B------:R-:W-:Y:S05]  /*2ad0*/  BSYNC B2 ;  /* 0x0000000000027941 */ /* 0x000fea0003800000 */
.L_x_12039:
        /* <DEDUP_REMOVED lines=22> */
.L_x_12044:
[----:B------:R-:W-:Y:S02]  /*2c40*/  IMAD.MOV.U32 R216, RZ, RZ, R6 ;  /* 0x000000ffffd87224 */ /* 0x000fe400078e0006 */
.L_x_12045:
[----:B------:R-:W-:Y:S05]  /*2c50*/  BSYNC B2 ;  /* 0x0000000000027941 */ /* 0x000fea0003800000 */
.L_x_12043:
        /* <DEDUP_REMOVED lines=16> */
.L_x_12049:
[----:B------:R-:W-:Y:S05]  /*2d60*/  BSYNC B3 ;  /* 0x0000000000037941 */ /* 0x000fea0003800000 */
.L_x_12048:
        /* <DEDUP_REMOVED lines=42> */
.L_x_12047:
[----:B------:R-:W-:Y:S05]  /*3010*/  BSYNC B2 ;  /* 0x0000000000027941 */ /* 0x000fea0003800000 */
.L_x_12046:
        /* <DEDUP_REMOVED lines=22> */
.L_x_12051:
[----:B------:R-:W-:Y:S02]  /*3180*/  IMAD.MOV.U32 R178, RZ, RZ, R6 ;  /* 0x000000ffffb27224 */ /* 0x000fe400078e0006 */
.L_x_12052:
[----:B------:R-:W-:Y:S05]  /*3190*/  BSYNC B2 ;  /* 0x0000000000027941 */ /* 0x000fea0003800000 */
.L_x_12050:
        /* <DEDUP_REMOVED lines=16> */
.L_x_12056:
[----:B------:R-:W-:Y:S05]  /*32a0*/  BSYNC B3 ;  /* 0x0000000000037941 */ /* 0x000fea0003800000 */
.L_x_12055:
        /* <DEDUP_REMOVED lines=42> */
.L_x_12054:
[----:B------:R-:W-:Y:S05]  /*3550*/  BSYNC B2 ;  /* 0x0000000000027941 */ /* 0x000fea0003800000 */
.L_x_12053:
        /* <DEDUP_REMOVED lines=22> */
.L_x_12058:
[----:B------:R-:W-:Y:S02]  /*36c0*/  IMAD.MOV.U32 R178, RZ, RZ, R6 ;  /* 0x000000ffffb27224 */ /* 0x000fe400078e0006 */
.L_x_12059:
[----:B------:R-:W-:Y:S05]  /*36d0*/  BSYNC B2 ;  /* 0x0000000000027941 */ /* 0x000fea0003800000 */
.L_x_12057:
        /* <DEDUP_REMOVED lines=18> */
.L_x_12063:
[----:B------:R-:W-:Y:S05]  /*3800*/  BSYNC B3 ;  /* 0x0000000000037941 */ /* 0x000fea0003800000 */
.L_x_12062:
        /* <DEDUP_REMOVED lines=42> */
.L_x_12061:
[----:B------:R-:W-:Y:S05]  /*3ab0*/  BSYNC B2 ;  /* 0x0000000000027941 */ /* 0x000fea0003800000 */
.L_x_12060:
        /* <DEDUP_REMOVED lines=39> */
.L_x_12007:
[----:B------:R-:W-:Y:S05]  /*3d30*/  BSYNC B1 ;  /* 0x0000000000017941 */ /* 0x000fea0003800000 */
.L_x_12006:
        /* <DEDUP_REMOVED lines=23> */
.L_x_12067:
[----:B0-----:R-:W-:Y:S02]  /*3eb0*/  IMAD.MOV.U32 R184, RZ, RZ, R6 ;  /* 0x000000ffffb87224 */ /* 0x001fe400078e0006 */
.L_x_12068:
[----:B------:R-:W-:Y:S05]  /*3ec0*/  BSYNC B2 ;  /* 0x0000000000027941 */ /* 0x000fea0003800000 */
.L_x_12066:
        /* <DEDUP_REMOVED lines=16> */
.L_x_12072:
[----:B------:R-:W-:Y:S05]  /*3fd0*/  BSYNC B3 ;  /* 0x0000000000037941 */ /* 0x000fea0003800000 */
.L_x_12071:
        /* <DEDUP_REMOVED lines=42> */
.L_x_12070:
[----:B------:R-:W-:Y:S05]  /*4280*/  BSYNC B2 ;  /* 0x0000000000027941 */ /* 0x000fea0003800000 */
.L_x_12069:
        /* <DEDUP_REMOVED lines=25> */
.L_x_12074:
[----:B------:R-:W-:Y:S02]  /*4420*/  IMAD.MOV.U32 R184, RZ, RZ, R6 ;  /* 0x000000ffffb87224 */ /* 0x000fe400078e0006 */
.L_x_12075:
[----:B------:R-:W-:Y:S05]  /*4430*/  BSYNC B2 ;  /* 0x0000000000027941 */ /* 0x000fea0003800000 */
.L_x_12073:
        /* <DEDUP_REMOVED lines=16> */
.L_x_12079:
[----:B------:R-:W-:Y:S05]  /*4540*/  BSYNC B3 ;  /* 0x0000000000037941 */ /* 0x000fea0003800000 */
.L_x_12078:
        /* <DEDUP_REMOVED lines=42> */
.L_x_12077:
[----:B------:R-:W-:Y:S05]  /*47f0*/  BSYNC B2 ;  /* 0x0000000000027941 */ /* 0x000fea0003800000 */
.L_x_12076:
[----:B------:R-:W0:Y:S01]  /*4800*/  I2F.U32 R22, R184 ;  /* 0x000000b800167306 */ /* 0x000e220000201000 */
[----:B------:R-:W-:Y:S01]  /*4810*/  PRMT R176, RZ, 0x7610, R176 ;  /* 0x00007610ffb07816 */ /* 0x000fe200000000b0 */
        /* <DEDUP_REMOVED lines=22> */
.L_x_12081:
[----:B------:R-:W-:Y:S02]  /*4980*/  IMAD.MOV.U32 R176, RZ, RZ, R6 ;  /* 0x000000ffffb07224 */ /* 0x000fe400078e0006 */
.L_x_12082:
[----:B------:R-:W-:Y:S05]  /*4990*/  BSYNC B2 ;  /* 0x0000000000027941 */ /* 0x000fea0003800000 */
.L_x_12080:
        /* <DEDUP_REMOVED lines=16> */
.L_x_12086:
[----:B------:R-:W-:Y:S05]  /*4aa0*/  BSYNC B3 ;  /* 0x0000000000037941 */ /* 0x000fea0003800000 */
.L_x_12085:
        /* <DEDUP_REMOVED lines=42> */
.L_x_12084:
[----:B------:R-:W-:Y:S05]  /*4d50*/  BSYNC B2 ;  /* 0x0000000000027941 */ /* 0x000fea0003800000 */
.L_x_12083:
        /* <DEDUP_REMOVED lines=22> */
.L_x_12088:
[----:B------:R-:W-:Y:S02]  /*4ec0*/  IMAD.MOV.U32 R176, RZ, RZ, R6 ;  /* 0x000000ffffb07224 */ /* 0x000fe400078e0006 */
.L_x_12089:
[----:B------:R-:W-:Y:S05]  /*4ed0*/  BSYNC B2 ;  /* 0x0000000000027941 */ /* 0x000fea0003800000 */
.L_x_12087:
        /* <DEDUP_REMOVED lines=16> */
.L_x_12093:
[----:B------:R-:W-:Y:S05]  /*4fe0*/  BSYNC B3 ;  /* 0x0000000000037941 */ /* 0x000fea0003800000 */
.L_x_12092:
        /* <DEDUP_REMOVED lines=41> */
[----:B------:R-:W-:-:S03]  /*5280*/  LOP3.LUT R5, R5, UR26, R198, 0x96, !PT ;  /* 0x0000001a05057c12 */ /* 0x000fc6000f8e96c6 */
.L_x_12091:
[----:B------:R-:W-:Y:S05]  /*5290*/  BSYNC B2 ;  /* 0x0000000000027941 */ /* 0x000fea0003800000 */
.L_x_12090:
        /* <DEDUP_REMOVED lines=22> */
.L_x_12095:
[----:B------:R-:W-:Y:S02]  /*5400*/  IMAD.MOV.U32 R217, RZ, RZ, R6 ;  /* 0x000000ffffd97224 */ /* 0x000fe400078e0006 */
.L_x_12096:
[----:B------:R-:W-:Y:S05]  /*5410*/  BSYNC B2 ;  /* 0x0000000000027941 */ /* 0x000fea0003800000 */
.L_x_12094:
        /* <DEDUP_REMOVED lines=16> */
.L_x_12100:
[----:B------:R-:W-:Y:S05]  /*5520*/  BSYNC B3 ;  /* 0x0000000000037941 */ /* 0x000fea0003800000 */
.L_x_12099:
        /* <DEDUP_REMOVED lines=42> */
.L_x_12098:
[----:B------:R-:W-:Y:S05]  /*57d0*/  BSYNC B2 ;  /* 0x0000000000027941 */ /* 0x000fea0003800000 */
.L_x_12097:
        /* <DEDUP_REMOVED lines=22> */
.L_x_12102:
[----:B------:R-:W-:Y:S02]  /*5940*/  IMAD.MOV.U32 R217, RZ, RZ, R6 ;  /* 0x000000ffffd97224 */ /* 0x000fe400078e0006 */
.L_x_12103:
[----:B------:R-:W-:Y:S05]  /*5950*/  BSYNC B2 ;  /* 0x0000000000027941 */ /* 0x000fea0003800000 */
.L_x_12101:
        /* <DEDUP_REMOVED lines=16> */
.L_x_12107:
[----:B------:R-:W-:Y:S05]  /*5a60*/  BSYNC B3 ;  /* 0x0000000000037941 */ /* 0x000fea0003800000 */
.L_x_12106:
        /* <DEDUP_REMOVED lines=42> */
.L_x_12105:
[----:B------:R-:W-:Y:S05]  /*5d10*/  BSYNC B2 ;  /* 0x0000000000027941 */ /* 0x000fea0003800000 */
.L_x_12104:
        /* <DEDUP_REMOVED lines=22> */
.L_x_12109:
[----:B------:R-:W-:Y:S02]  /*5e80*/  IMAD.MOV.U32 R178, RZ, RZ, R6 ;  /* 0x000000ffffb27224 */ /* 0x000fe400078e0006 */
.L_x_12110:
[----:B------:R-:W-:Y:S05]  /*5e90*/  BSYNC B2 ;  /* 0x0000000000027941 */ /* 0x000fea0003800000 */
.L_x_12108:
        /* <DEDUP_REMOVED lines=16> */
.L_x_12114:
[----:B------:R-:W-:Y:S05]  /*5fa0*/  BSYNC B3 ;  /* 0x0000000000037941 */ /* 0x000fea0003800000 */
.L_x_12113:
        /* <DEDUP_REMOVED lines=42> */
.L_x_12112:
[----:B------:R-:W-:Y:S05]  /*6250*/  BSYNC B2 ;  /* 0x0000000000027941 */ /* 0x000fea0003800000 */
.L_x_12111:
        /* <DEDUP_REMOVED lines=22> */
.L_x_12116:
[----:B------:R-:W-:Y:S02]  /*63c0*/  MOV R178, R6 ;  /* 0x0000000600b27202 */ /* 0x000fe40000000f00 */
.L_x_12117:
[----:B------:R-:W-:Y:S05]  /*63d0*/  BSYNC B2 ;  /* 0x0000000000027941 */ /* 0x000fea0003800000 */
.L_x_12115:
        /* <DEDUP_REMOVED lines=18> */
.L_x_12121:
[----:B------:R-:W-:Y:S05]  /*6500*/  BSYNC B3 ;  /* 0x0000000000037941 */ /* 0x000fea0003800000 */
.L_x_12120:
        /* <DEDUP_REMOVED lines=42> */
.L_x_12119:
[----:B------:R-:W-:Y:S05]  /*67b0*/  BSYNC B2 ;  /* 0x0000000000027941 */ /* 0x000fea0003800000 */
.L_x_12118:
        /* <DEDUP_REMOVED lines=14> */
[----:B------:R-:W-:-:S03]  /*68a0*/  FSETP.GTU.FTZ.AND P4, PT, R176, c[0x0][0x1e4], PT ;  /* 0x00007900b0007a0b */ /* 0x000fc60003f9c000 */
[----:B------:R-:W-:Y:S01]  /*68b0*/  FMUL.FTZ R177, R177, c[0x0][0x1e8] ;  /* 0x00007a00b1b17a20 */ /* 0x000fe20000410000 */
[----:B------:R-:W-:-:S04]  /*68c0*/  SEL R178, RZ, 0x1000000, P4 ;  /* 0x01000000ffb27807 */ /* 0x000fc80002000000 */
[----:B------:R-:W-:-:S05]  /*68d0*/  FSEL R176, R177, RZ, !P4 ;  /* 0x000000ffb1b07208 */ /* 0x000fca0006000000 */
[----:B------:R-:W-:Y:S01]  /*68e0*/  FMUL.FTZ R209, R131, R176 ;  /* 0x000000b083d17220 */ /* 0x000fe20000410000 */
[----:B------:R-:W-:-:S05]  /*68f0*/  @P0 PRMT R176, RZ, 0x7610, R31 ;  /* 0x00007610ffb00816 */ /* 0x000fca000000001f */
        /* <DEDUP_REMOVED lines=19> */
.L_x_12065:
[----:B------:R-:W-:Y:S05]  /*6a30*/  BSYNC B1 ;  /* 0x0000000000017941 */ /* 0x000fea0003800000 */
.L_x_12064:
        /* <DEDUP_REMOVED lines=23> */
.L_x_12125:
[----:B0-----:R-:W-:Y:S02]  /*6bb0*/  IMAD.MOV.U32 R200, RZ, RZ, R6 ;  /* 0x000000ffffc87224 */ /* 0x001fe400078e0006 */
.L_x_12126:
[----:B------:R-:W-:Y:S05]  /*6bc0*/  BSYNC B2 ;  /* 0x0000000000027941 */ /* 0x000fea0003800000 */
.L_x_12124:
        /* <DEDUP_REMOVED lines=16> */
.L_x_12130:
[----:B------:R-:W-:Y:S05]  /*6cd0*/  BSYNC B3 ;  /* 0x0000000000037941 */ /* 0x000fea0003800000 */
.L_x_12129:
        /* <DEDUP_REMOVED lines=42> */
.L_x_12128:
[----:B------:R-:W-:Y:S05]  /*6f80*/  BSYNC B2 ;  /* 0x0000000000027941 */ /* 0x000fea0003800000 */
.L_x_12127:
[----:B------:R-:W0:Y:S01]  /*6f90*/  I2F.U32 R16, R200 ;  /* 0x000000c800107306 */ /* 0x000e220000201000 */
[----:B------:R-:W-:Y:S01]  /*6fa0*/  HFMA2.MMA R211, -RZ, RZ, 0.1171875, 0 ;  /* 0x2f800000ffd37435 */ /* 0x000fe200000001ff */
        /* <DEDUP_REMOVED lines=23> */
.L_x_12132:
[----:B------:R-:W-:Y:S02]  /*7120*/  IMAD.MOV.U32 R200, RZ, RZ, R6 ;  /* 0x000000ffffc87224 */ /* 0x000fe400078e0006 */
.L_x_12133:
[----:B------:R-:W-:Y:S05]  /*7130*/  BSYNC B2 ;  /* 0x0000000000027941 */ /* 0x000fea0003800000 */
.L_x_12131:
        /* <DEDUP_REMOVED lines=16> */
.L_x_12137:
[----:B------:R-:W-:Y:S05]  /*7240*/  BSYNC B3 ;  /* 0x0000000000037941 */ /* 0x000fea0003800000 */
.L_x_12136:
        /* <DEDUP_REMOVED lines=42> */
.L_x_12135:
[----:B------:R-:W-:Y:S05]  /*74f0*/  BSYNC B2 ;  /* 0x0000000000027941 */ /* 0x000fea0003800000 */
.L_x_12134:
        /* <DEDUP_REMOVED lines=24> */
.L_x_12139:
[----:B------:R-:W-:Y:S02]  /*7680*/  IMAD.MOV.U32 R176, RZ, RZ, R6 ;  /* 0x000000ffffb07224 */ /* 0x000fe400078e0006 */
.L_x_12140:
[----:B------:R-:W-:Y:S05]  /*7690*/  BSYNC B2 ;  /* 0x0000000000027941 */ /* 0x000fea0003800000 */
.L_x_12138:
        /* <DEDUP_REMOVED lines=16> */
.L_x_12144:
[----:B------:R-:W-:Y:S05]  /*77a0*/  BSYNC B3 ;  /* 0x0000000000037941 */ /* 0x000fea0003800000 */
.L_x_12143:
        /* <DEDUP_REMOVED lines=42> */
.L_x_12142:
[----:B------:R-:W-:Y:S05]  /*7a50*/  BSYNC B2 ;  /* 0x0000000000027941 */ /* 0x000fea0003800000 */
.L_x_12141:
        /* <DEDUP_REMOVED lines=22> */
.L_x_12146:
[----:B------:R-:W-:Y:S02]  /*7bc0*/  IMAD.MOV.U32 R176, RZ, RZ, R6 ;  /* 0x000000ffffb07224 */ /* 0x000fe400078e0006 */
.L_x_12147:
[----:B------:R-:W-:Y:S05]  /*7bd0*/  BSYNC B2 ;  /* 0x0000000000027941 */ /* 0x000fea0003800000 */
.L_x_12145:
        /* <DEDUP_REMOVED lines=16> */
.L_x_12151:
[----:B------:R-:W-:Y:S05]  /*7ce0*/  BSYNC B3 ;  /* 0x0000000000037941 */ /* 0x000fea0003800000 */
.L_x_12150:
        /* <DEDUP_REMOVED lines=42> */
.L_x_12149:
[----:B------:R-:W-:Y:S05]  /*7f90*/  BSYNC B2 ;  /* 0x0000000000027941 */ /* 0x000fea0003800000 */
.L_x_12148:
        /* <DEDUP_REMOVED lines=22> */
.L_x_12153:
[----:B------:R-:W-:Y:S02]  /*8100*/  MOV R217, R6 ;  /* 0x0000000600d97202 */ /* 0x000fe40000000f00 */
.L_x_12154:
[----:B------:R-:W-:Y:S05]  /*8110*/  BSYNC B2 ;  /* 0x0000000000027941 */ /* 0x000fea0003800000 */
.L_x_12152:
        /* <DEDUP_REMOVED lines=16> */
.L_x_12158:
[----:B------:R-:W-:Y:S05]  /*8220*/  BSYNC B3 ;  /* 0x0000000000037941 */ /* 0x000fea0003800000 */
.L_x_12157:
        /* <DEDUP_REMOVED lines=42> */
.L_x_12156:
[----:B------:R-:W-:Y:S05]  /*84d0*/  BSYNC B2 ;  /* 0x0000000000027941 */ /* 0x000fea0003800000 */
.L_x_12155:
        /* <DEDUP_REMOVED lines=22> */
.L_x_12160:
[----:B------:R-:W-:Y:S02]  /*8640*/  IMAD.MOV.U32 R217, RZ, RZ, R6 ;  /* 0x000000ffffd97224 */ /* 0x000fe400078e0006 */
.L_x_12161:
[----:B------:R-:W-:Y:S05]  /*8650*/  BSYNC B2 ;  /* 0x0000000000027941 */ /* 0x000fea0003800000 */
.L_x_12159:
        /* <DEDUP_REMOVED lines=16> */
.L_x_12165:
[----:B------:R-:W-:Y:S05]  /*8760*/  BSYNC B3 ;  /* 0x0000000000037941 */ /* 0x000fea0003800000 */
.L_x_12164:
        /* <DEDUP_REMOVED lines=42> */
.L_x_12163:
[----:B------:R-:W-:Y:S05]  /*8a10*/  BSYNC B2 ;  /* 0x0000000000027941 */ /* 0x000fea0003800000 */
.L_x_12162:
        /* <DEDUP_REMOVED lines=22> */
.L_x_12167:
[----:B------:R-:W-:Y:S02]  /*8b80*/  IMAD.MOV.U32 R178, RZ, RZ, R6 ;  /* 0x000000ffffb27224 */ /* 0x000fe400078e0006 */
.L_x_12168:
[----:B------:R-:W-:Y:S05]  /*8b90*/  BSYNC B2 ;  /* 0x0000000000027941 */ /* 0x000fea0003800000 */
.L_x_12166:
        /* <DEDUP_REMOVED lines=16> */
.L_x_12172:
[----:B------:R-:W-:Y:S05]  /*8ca0*/  BSYNC B3 ;  /* 0x0000000000037941 */ /* 0x000fea0003800000 */
.L_x_12171:
        /* <DEDUP_REMOVED lines=42> */
.L_x_12170:
[----:B------:R-:W-:Y:S05]  /*8f50*/  BSYNC B2 ;  /* 0x0000000000027941 */ /* 0x000fea0003800000 */
.L_x_12169:
        /* <DEDUP_REMOVED lines=22> */
.L_x_12174:
[----:B------:R-:W-:Y:S02]  /*90c0*/  IMAD.MOV.U32 R178, RZ, RZ, R6 ;  /* 0x000000ffffb27224 */ /* 0x000fe400078e0006 */
.L_x_12175:
[----:B------:R-:W-:Y:S05]  /*90d0*/  BSYNC B2 ;  /* 0x0000000000027941 */ /* 0x000fea0003800000 */
.L_x_12173:
        /* <DEDUP_REMOVED lines=18> */
.L_x_12179:
[----:B------:R-:W-:Y:S05]  /*9200*/  BSYNC B3 ;  /* 0x0000000000037941 */ /* 0x000fea0003800000 */
.L_x_12178:
        /* <DEDUP_REMOVED lines=42> */
.L_x_12177:
[----:B------:R-:W-:Y:S05]  /*94b0*/  BSYNC B2 ;  /* 0x0000000000027941 */ /* 0x000fea0003800000 */
.L_x_12176:
[----:B------:R0:W1:Y:S01]  /*94c0*/  I2F.U32 R176, R178 ;  /* 0x000000b200b07306 */ /* 0x0000620000201000 */
[----:B------:R-:W-:Y:S02]  /*94d0*/  SEL R218, RZ, 0x100, P4 ;  /* 0x00000100ffda7807 */ /* 0x000fe40002000000 */
[----:B------:R-:W-:Y:S02]  /*94e0*/  SEL R219, RZ, 0x10000, P5 ;  /* 0x00010000ffdb7807 */ /* 0x000fe40002800000 */
[----:B------:R-:W-:Y:S02]  /*94f0*/  LOP3.LUT P5, RZ, R10, 0x2, RZ, 0xc0, !PT ;  /* 0x000000020aff7812 */ /* 0x000fe400078ac0ff */
[----:B------:R-:W-:Y:S02]  /*9500*/  SEL R224, RZ, 0x1, P1 ;  /* 0x00000001ffe07807 */ /* 0x000fe40000800000 */
[----:B0-----:R-:W-:Y:S02]  /*9510*/  PRMT R178, RZ, 0x7610, R179 ;  /* 0x00007610ffb27816 */ /* 0x001fe400000000b3 */
[----:B------:R-:W-:Y:S01]  /*9520*/  SEL R222, RZ, 0x1, P5 ;  /* 0x00000001ffde7807 */ /* 0x000fe20002800000 */
[----:B------:R-:W-:Y:S01]  /*9530*/  IMAD.WIDE.U32 R224, R224, 0x10000, RZ ;  /* 0x00010000e0e07825 */ /* 0x000fe200078e00ff */
[----:B------:R-:W-:-:S02]  /*9540*/  LOP3.LUT P6, RZ, R10, 0x4, RZ, 0xc0, !PT ;  /* 0x000000040aff7812 */ /* 0x000fc400078cc0ff */
        /* <DEDUP_REMOVED lines=30> */
.L_x_12123:
[----:B------:R-:W-:Y:S05]  /*9730*/  BSYNC B1 ;  /* 0x0000000000017941 */ /* 0x000fea0003800000 */
.L_x_12122:
        /* <DEDUP_REMOVED lines=23> */
.L_x_12183:
[----:B0-----:R-:W-:Y:S02]  /*98b0*/  IMAD.MOV.U32 R202, RZ, RZ, R6 ;  /* 0x000000ffffca7224 */ /* 0x001fe400078e0006 */
.L_x_12184:
[----:B------:R-:W-:Y:S05]  /*98c0*/  BSYNC B2 ;  /* 0x0000000000027941 */ /* 0x000fea0003800000 */
.L_x_12182:
        /* <DEDUP_REMOVED lines=16> */
.L_x_12188:
[----:B------:R-:W-:Y:S05]  /*99d0*/  BSYNC B3 ;  /* 0x0000000000037941 */ /* 0x000fea0003800000 */
.L_x_12187:
        /* <DEDUP_REMOVED lines=42> */
.L_x_12186:
[----:B------:R-:W-:Y:S05]  /*9c80*/  BSYNC B2 ;  /* 0x0000000000027941 */ /* 0x000fea0003800000 */
.L_x_12185:
        /* <DEDUP_REMOVED lines=25> */
.L_x_12190:
[----:B------:R-:W-:Y:S02]  /*9e20*/  MOV R202, R6 ;  /* 0x0000000600ca7202 */ /* 0x000fe40000000f00 */
.L_x_12191:
[----:B------:R-:W-:Y:S05]  /*9e30*/  BSYNC B2 ;  /* 0x0000000000027941 */ /* 0x000fea0003800000 */
.L_x_12189:
        /* <DEDUP_REMOVED lines=16> */
.L_x_12195:
[----:B------:R-:W-:Y:S05]  /*9f40*/  BSYNC B3 ;  /* 0x0000000000037941 */ /* 0x000fea0003800000 */
.L_x_12194:
        /* <DEDUP_REMOVED lines=42> */
.L_x_12193:
[----:B------:R-:W-:Y:S05]  /*a1f0*/  BSYNC B2 ;  /* 0x0000000000027941 */ /* 0x000fea0003800000 */
.L_x_12192:
        /* <DEDUP_REMOVED lines=24> */
.L_x_12197:
[----:B------:R-:W-:Y:S02]  /*a380*/  IMAD.MOV.U32 R176, RZ, RZ, R6 ;  /* 0x000000ffffb07224 */ /* 0x000fe400078e0006 */
.L_x_12198:
[----:B------:R-:W-:Y:S05]  /*a390*/  BSYNC B2 ;  /* 0x0000000000027941 */ /* 0x000fea0003800000 */
.L_x_12196:
        /* <DEDUP_REMOVED lines=16> */
.L_x_12202:
[----:B------:R-:W-:Y:S05]  /*a4a0*/  BSYNC B3 ;  /* 0x0000000000037941 */ /* 0x000fea0003800000 */
.L_x_12201:
        /* <DEDUP_REMOVED lines=42> */
.L_x_12200:
[----:B------:R-:W-:Y:S05]  /*a750*/  BSYNC B2 ;  /* 0x0000000000027941 */ /* 0x000fea0003800000 */
.L_x_12199:
        /* <DEDUP_REMOVED lines=22> */
.L_x_12204:
[----:B------:R-:W-:Y:S02]  /*a8c0*/  IMAD.MOV.U32 R176, RZ, RZ, R6 ;  /* 0x000000ffffb07224 */ /* 0x000fe400078e0006 */
.L_x_12205:
[----:B------:R-:W-:Y:S05]  /*a8d0*/  BSYNC B2 ;  /* 0x0000000000027941 */ /* 0x000fea0003800000 */
.L_x_12203:
        /* <DEDUP_REMOVED lines=16> */
.L_x_12209:
[----:B------:R-:W-:Y:S05]  /*a9e0*/  BSYNC B3 ;  /* 0x0000000000037941 */ /* 0x000fea0003800000 */
.L_x_12208:
        /* <DEDUP_REMOVED lines=42> */
.L_x_12207:
[----:B------:R-:W-:Y:S05]  /*ac90*/  BSYNC B2 ;  /* 0x0000000000027941 */ /* 0x000fea0003800000 */
.L_x_12206:
        /* <DEDUP_REMOVED lines=22> */
.L_x_12211:
[----:B------:R-:W-:Y:S02]  /*ae00*/  IMAD.MOV.U32 R217, RZ, RZ, R6 ;  /* 0x000000ffffd97224 */ /* 0x000fe400078e0006 */
.L_x_12212:
[----:B------:R-:W-:Y:S05]  /*ae10*/  BSYNC B2 ;  /* 0x0000000000027941 */ /* 0x000fea0003800000 */
.L_x_12210:
        /* <DEDUP_REMOVED lines=16> */
.L_x_12216:
[----:B------:R-:W-:Y:S05]  /*af20*/  BSYNC B3 ;  /* 0x0000000000037941 */ /* 0x000fea0003800000 */
.L_x_12215:
        /* <DEDUP_REMOVED lines=42> */
.L_x_12214:
[----:B------:R-:W-:Y:S05]  /*b1d0*/  BSYNC B2 ;  /* 0x0000000000027941 */ /* 0x000fea0003800000 */
.L_x_12213:
        /* <DEDUP_REMOVED lines=22> */
.L_x_12218:
[----:B------:R-:W-:Y:S02]  /*b340*/  IMAD.MOV.U32 R217, RZ, RZ, R6 ;  /* 0x000000ffffd97224 */ /* 0x000fe400078e0006 */
.L_x_12219:
[----:B------:R-:W-:Y:S05]  /*b350*/  BSYNC B2 ;  /* 0x0000000000027941 */ /* 0x000fea0003800000 */
.L_x_12217:
        /* <DEDUP_REMOVED lines=16> */
.L_x_12223:
[----:B------:R-:W-:Y:S05]  /*b460*/  BSYNC B3 ;  /* 0x0000000000037941 */ /* 0x000fea0003800000 */
.L_x_12222:
        /* <DEDUP_REMOVED lines=42> */
.L_x_12221:
[----:B------:R-:W-:Y:S05]  /*b710*/  BSYNC B2 ;  /* 0x0000000000027941 */ /* 0x000fea0003800000 */
.L_x_12220:
        /* <DEDUP_REMOVED lines=22> */
.L_x_12225:
[----:B------:R-:W-:Y:S02]  /*b880*/  IMAD.MOV.U32 R178, RZ, RZ, R6 ;  /* 0x000000ffffb27224 */ /* 0x000fe400078e0006 */
.L_x_12226:
[----:B------:R-:W-:Y:S05]  /*b890*/  BSYNC B2 ;  /* 0x0000000000027941 */ /* 0x000fea0003800000 */
.L_x_12224:
        /* <DEDUP_REMOVED lines=16> */
.L_x_12230:
[----:B------:R-:W-:Y:S05]  /*b9a0*/  BSYNC B3 ;  /* 0x0000000000037941 */ /* 0x000fea0003800000 */
.L_x_12229:
        /* <DEDUP_REMOVED lines=42> */
.L_x_12228:
[----:B------:R-:W-:Y:S05]  /*bc50*/  BSYNC B2 ;  /* 0x0000000000027941 */ /* 0x000fea0003800000 */
.L_x_12227:
        /* <DEDUP_REMOVED lines=22> */
.L_x_12232:
[----:B------:R-:W-:Y:S02]  /*bdc0*/  IMAD.MOV.U32 R178, RZ, RZ, R6 ;  /* 0x000000ffffb27224 */ /* 0x000fe400078e0006 */
.L_x_12233:
[----:B------:R-:W-:Y:S05]  /*bdd0*/  BSYNC B2 ;  /* 0x0000000000027941 */ /* 0x000fea0003800000 */
.L_x_12231:
        /* <DEDUP_REMOVED lines=18> */
.L_x_12237:
[----:B------:R-:W-:Y:S05]  /*bf00*/  BSYNC B3 ;  /* 0x0000000000037941 */ /* 0x000fea0003800000 */
.L_x_12236:
        /* <DEDUP_REMOVED lines=42> */
.L_x_12235:
[----:B------:R-:W-:Y:S05]  /*c1b0*/  BSYNC B2 ;  /* 0x0000000000027941 */ /* 0x000fea0003800000 */
.L_x_12234:
        /* <DEDUP_REMOVED lines=39> */
.L_x_12181:
[----:B------:R-:W-:Y:S05]  /*c430*/  BSYNC B1 ;  /* 0x0000000000017941 */ /* 0x000fea0003800000 */
.L_x_12180:
        /* <DEDUP_REMOVED lines=23> */
.L_x_12241:
[----:B0-----:R-:W-:Y:S02]  /*c5b0*/  IMAD.MOV.U32 R204, RZ, RZ, R6 ;  /* 0x000000ffffcc7224 */ /* 0x001fe400078e0006 */
.L_x_12242:
[----:B------:R-:W-:Y:S05]  /*c5c0*/  BSYNC B2 ;  /* 0x0000000000027941 */ /* 0x000fea0003800000 */
.L_x_12240:
        /* <DEDUP_REMOVED lines=16> */
.L_x_12246:
[----:B------:R-:W-:Y:S05]  /*c6d0*/  BSYNC B3 ;  /* 0x0000000000037941 */ /* 0x000fea0003800000 */
.L_x_12245:
        /* <DEDUP_REMOVED lines=42> */
.L_x_12244:
[----:B------:R-:W-:Y:S05]  /*c980*/  BSYNC B2 ;  /* 0x0000000000027941 */ /* 0x000fea0003800000 */
.L_x_12243:
        /* <DEDUP_REMOVED lines=25> */
.L_x_12248:
[----:B------:R-:W-:Y:S02]  /*cb20*/  IMAD.MOV.U32 R204, RZ, RZ, R6 ;  /* 0x000000ffffcc7224 */ /* 0x000fe400078e0006 */
.L_x_12249:
[----:B------:R-:W-:Y:S05]  /*cb30*/  BSYNC B2 ;  /* 0x0000000000027941 */ /* 0x000fea0003800000 */
.L_x_12247:
        /* <DEDUP_REMOVED lines=16> */
.L_x_12253:
[----:B------:R-:W-:Y:S05]  /*cc40*/  BSYNC B3 ;  /* 0x0000000000037941 */ /* 0x000fea0003800000 */
.L_x_12252:
        /* <DEDUP_REMOVED lines=42> */
.L_x_12251:
[----:B------:R-:W-:Y:S05]  /*cef0*/  BSYNC B2 ;  /* 0x0000000000027941 */ /* 0x000fea0003800000 */
.L_x_12250:
        /* <DEDUP_REMOVED lines=24> */
.L_x_12255:
[----:B------:R-:W-:Y:S02]  /*d080*/  IMAD.MOV.U32 R176, RZ, RZ, R6 ;  /* 0x000000ffffb07224 */ /* 0x000fe400078e0006 */
.L_x_12256:
[----:B------:R-:W-:Y:S05]  /*d090*/  BSYNC B2 ;  /* 0x0000000000027941 */ /* 0x000fea0003800000 */
.L_x_12254:
        /* <DEDUP_REMOVED lines=16> */
.L_x_12260:
[----:B------:R-:W-:Y:S05]  /*d1a0*/  BSYNC B3 ;  /* 0x0000000000037941 */ /* 0x000fea0003800000 */
.L_x_12259:
        /* <DEDUP_REMOVED lines=42> */
.L_x_12258:
[----:B------:R-:W-:Y:S05]  /*d450*/  BSYNC B2 ;  /* 0x0000000000027941 */ /* 0x000fea0003800000 */
.L_x_12257:
        /* <DEDUP_REMOVED lines=22> */
.L_x_12262:
[----:B------:R-:W-:Y:S02]  /*d5c0*/  IMAD.MOV.U32 R176, RZ, RZ, R6 ;  /* 0x000000ffffb07224 */ /* 0x000fe400078e0006 */
.L_x_12263:
[----:B------:R-:W-:Y:S05]  /*d5d0*/  BSYNC B2 ;  /* 0x0000000000027941 */ /* 0x000fea0003800000 */
.L_x_12261:
        /* <DEDUP_REMOVED lines=16> */
.L_x_12267:
[----:B------:R-:W-:Y:S05]  /*d6e0*/  BSYNC B3 ;  /* 0x0000000000037941 */ /* 0x000fea0003800000 */
.L_x_12266:
        /* <DEDUP_REMOVED lines=42> */
.L_x_12265:
[----:B------:R-:W-:Y:S05]  /*d990*/  BSYNC B2 ;  /* 0x0000000000027941 */ /* 0x000fea0003800000 */
.L_x_12264:
        /* <DEDUP_REMOVED lines=22> */
.L_x_12269:
[----:B------:R-:W-:Y:S02]  /*db00*/  IMAD.MOV.U32 R217, RZ, RZ, R6 ;  /* 0x000000ffffd97224 */ /* 0x000fe400078e0006 */
.L_x_12270:
[----:B------:R-:W-:Y:S05]  /*db10*/  BSYNC B2 ;  /* 0x0000000000027941 */ /* 0x000fea0003800000 */
.L_x_12268:
        /* <DEDUP_REMOVED lines=16> */
.L_x_12274:
[----:B------:R-:W-:Y:S05]  /*dc20*/  BSYNC B3 ;  /* 0x0000000000037941 */ /* 0x000fea0003800000 */
.L_x_12273:
        /* <DEDUP_REMOVED lines=42> */
.L_x_12272:
[----:B------:R-:W-:Y:S05]  /*ded0*/  BSYNC B2 ;  /* 0x0000000000027941 */ /* 0x000fea0003800000 */
.L_x_12271:
        /* <DEDUP_REMOVED lines=22> */
.L_x_12276:
[----:B------:R-:W-:Y:S02]  /*e040*/  MOV R217, R6 ;  /* 0x0000000600d97202 */ /* 0x000fe40000000f00 */
.L_x_12277:
[----:B------:R-:W-:Y:S05]  /*e050*/  BSYNC B2 ;  /* 0x0000000000027941 */ /* 0x000fea0003800000 */
.L_x_12275:
        /* <DEDUP_REMOVED lines=16> */
.L_x_12281:
[----:B------:R-:W-:Y:S05]  /*e160*/  BSYNC B3 ;  /* 0x0000000000037941 */ /* 0x000fea0003800000 */
.L_x_12280:
        /* <DEDUP_REMOVED lines=42> */
.L_x_12279:
[----:B------:R-:W-:Y:S05]  /*e410*/  BSYNC B2 ;  /* 0x0000000000027941 */ /* 0x000fea0003800000 */
.L_x_12278:
        /* <DEDUP_REMOVED lines=22> */
.L_x_12283:
[----:B------:R-:W-:Y:S02]  /*e580*/  IMAD.MOV.U32 R178, RZ, RZ, R6 ;  /* 0x000000ffffb27224 */ /* 0x000fe400078e0006 */
.L_x_12284:
[----:B------:R-:W-:Y:S05]  /*e590*/  BSYNC B2 ;  /* 0x0000000000027941 */ /* 0x000fea0003800000 */
.L_x_12282:
        /* <DEDUP_REMOVED lines=16> */
.L_x_12288:
[----:B------:R-:W-:Y:S05]  /*e6a0*/  BSYNC B3 ;  /* 0x0000000000037941 */ /* 0x000fea0003800000 */
.L_x_12287:
        /* <DEDUP_REMOVED lines=42> */
.L_x_12286:
[----:B------:R-:W-:Y:S05]  /*e950*/  BSYNC B2 ;  /* 0x0000000000027941 */ /* 0x000fea0003800000 */
.L_x_12285:
        /* <DEDUP_REMOVED lines=22> */
.L_x_12290:
[----:B------:R-:W-:Y:S02]  /*eac0*/  IMAD.MOV.U32 R178, RZ, RZ, R6 ;  /* 0x000000ffffb27224 */ /* 0x000fe400078e0006 */
.L_x_12291:
[----:B------:R-:W-:Y:S05]  /*ead0*/  BSYNC B2 ;  /* 0x0000000000027941 */ /* 0x000fea0003800000 */
.L_x_12289:
        /* <DEDUP_REMOVED lines=18> */
.L_x_12295:
[----:B------:R-:W-:Y:S05]  /*ec00*/  BSYNC B3 ;  /* 0x0000000000037941 */ /* 0x000fea0003800000 */
.L_x_12294:
        /* <DEDUP_REMOVED lines=42> */
.L_x_12293:
[----:B------:R-:W-:Y:S05]  /*eeb0*/  BSYNC B2 ;  /* 0x0000000000027941 */ /* 0x000fea0003800000 */
.L_x_12292:
        /* <DEDUP_REMOVED lines=39> */
.L_x_12239:
[----:B------:R-:W-:Y:S05]  /*f130*/  BSYNC B1 ;  /* 0x0000000000017941 */ /* 0x000fea0003800000 */
.L_x_12238:
[----:B------:R-:W-:Y:S01]  /*f140*/  LOP3.LUT P0, RZ, R10, 0x10, RZ, 0xc0, !PT ;  /* 0x000000100aff7812 */ /* 0x000fe2000780c0ff */
[----:B------:R-:W-:-:S12]  /*f150*/  BSSY B1, `(.L_x_12296) ;  /* 0x00002cd000017945 */ /* 0x000fd80003800000 */
[----:B------:R-:W-:Y:S05]  /*f160*/  @!P0 BRA `(.L_x_12297) ;  /* 0x00002cb000008947 */ /* 0x000fea0003800000 */
[----:B------:R-:W-:Y:S01]  /*f170*/  ISETP.NE.U32.AND P0, PT, RZ, c[0x0][0x180], PT ;  /* 0x00006000ff007a0c */ /* 0x000fe20003f05070 */
[----:B0-----:R-:W-:-:S03]  /*f180*/  HFMA2.MMA R177, -RZ, RZ, 0, 9.5367431640625e-07 ;  /* 0x00000010ffb17435 */ /* 0x001fc600000001ff */
[----:B------:R-:W-:-:S07]  /*f190*/  ISETP.NE.AND.EX P0, PT, RZ, c[0x0][0x184], PT, P0 ;  /* 0x00006100ff007a0c */ /* 0x000fce0003f05300 */
[----:B------:R-:W-:-:S06]  /*f1a0*/  IMAD.WIDE.U32 R176, R216, R177, c[0x0][0x170] ;  /* 0x00005c00d8b07625 */ /* 0x000fcc00078e00b1 */
[C---:B------:R-:W-:Y:S01]  /*f1b0*/  @P0 LEA R182, P1, R216.reuse, c[0x0][0x180], 0x4 ;  /* 0x00006000d8b60a11 */ /* 0x040fe200078220ff */
[----:B------:R-:W5:Y:S03]  /*f1c0*/  LDG.E.128 R176, [R176.64] ;  /* 0x00000006b0b07981 */ /* 0x000f66000c1e1d00 */
        /* <DEDUP_REMOVED lines=14> */
.L_x_12299:
[----:B0-----:R-:W-:Y:S02]  /*f2b0*/  IMAD.MOV.U32 R206, RZ, RZ, R6 ;  /* 0x000000ffffce7224 */ /* 0x001fe400078e0006 */
.L_x_12300:
[----:B------:R-:W-:Y:S05]  /*f2c0*/  BSYNC B2 ;  /* 0x0000000000027941 */ /* 0x000fea0003800000 */
.L_x_12298:
        /* <DEDUP_REMOVED lines=16> */
.L_x_12304:
[----:B------:R-:W-:Y:S05]  /*f3d0*/  BSYNC B3 ;  /* 0x0000000000037941 */ /* 0x000fea0003800000 */
.L_x_12303:
        /* <DEDUP_REMOVED lines=42> */
.L_x_12302:
[----:B------:R-:W-:Y:S05]  /*f680*/  BSYNC B2 ;  /* 0x0000000000027941 */ /* 0x000fea0003800000 */
.L_x_12301:
        /* <DEDUP_REMOVED lines=25> */
.L_x_12306:
[----:B------:R-:W-:Y:S02]  /*f820*/  IMAD.MOV.U32 R206, RZ, RZ, R6 ;  /* 0x000000ffffce7224 */ /* 0x000fe400078e0006 */
.L_x_12307:
[----:B------:R-:W-:Y:S05]  /*f830*/  BSYNC B2 ;  /* 0x0000000000027941 */ /* 0x000fea0003800000 */
.L_x_12305:
        /* <DEDUP_REMOVED lines=16> */
.L_x_12311:
[----:B------:R-:W-:Y:S05]  /*f940*/  BSYNC B3 ;  /* 0x0000000000037941 */ /* 0x000fea0003800000 */
.L_x_12310:
        /* <DEDUP_REMOVED lines=42> */
.L_x_12309:
[----:B------:R-:W-:Y:S05]  /*fbf0*/  BSYNC B2 ;  /* 0x0000000000027941 */ /* 0x000fea0003800000 */
.L_x_12308:
        /* <DEDUP_REMOVED lines=24> */
.L_x_12313:
[----:B------:R-:W-:Y:S02]  /*fd80*/  MOV R176, R6 ;  /* 0x0000000600b07202 */ /* 0x000fe40000000f00 */
.L_x_12314:
[----:B------:R-:W-:Y:S05]  /*fd90*/  BSYNC B2 ;  /* 0x0000000000027941 */ /* 0x000fea0003800000 */
.L_x_12312:
        /* <DEDUP_REMOVED lines=16> */
.L_x_12318:
[----:B------:R-:W-:Y:S05]  /*fea0*/  BSYNC B3 ;  /* 0x0000000000037941 */ /* 0x000fea0003800000 */
.L_x_12317:
        /* <DEDUP_REMOVED lines=42> */
.L_x_12316:
[----:B------:R-:W-:Y:S05]  /*10150*/  BSYNC B2 ;  /* 0x0000000000027941 */ /* 0x000fea0003800000 */
.L_x_12315:
        /* <DEDUP_REMOVED lines=22> */
.L_x_12320:
[----:B------:R-:W-:Y:S02]  /*102c0*/  IMAD.MOV.U32 R176, RZ, RZ, R6 ;  /* 0x000000ffffb07224 */ /* 0x000fe400078e0006 */
.L_x_12321:
[----:B------:R-:W-:Y:S05]  /*102d0*/  BSYNC B2 ;  /* 0x0000000000027941 */ /* 0x000fea0003800000 */
.L_x_12319:
        /* <DEDUP_REMOVED lines=16> */
.L_x_12325:
[----:B------:R-:W-:Y:S05]  /*103e0*/  BSYNC B3 ;  /* 0x0000000000037941 */ /* 0x000fea0003800000 */
.L_x_12324:
        /* <DEDUP_REMOVED lines=42> */
.L_x_12323:
[----:B------:R-:W-:Y:S05]  /*10690*/  BSYNC B2 ;  /* 0x0000000000027941 */ /* 0x000fea0003800000 */
.L_x_12322:
        /* <DEDUP_REMOVED lines=22> */
.L_x_12327:
[----:B------:R-:W-:Y:S02]  /*10800*/  IMAD.MOV.U32 R217, RZ, RZ, R6 ;  /* 0x000000ffffd97224 */ /* 0x000fe400078e0006 */
.L_x_12328:
[----:B------:R-:W-:Y:S05]  /*10810*/  BSYNC B2 ;  /* 0x0000000000027941 */ /* 0x000fea0003800000 */
.L_x_12326:
        /* <DEDUP_REMOVED lines=16> */
.L_x_12332:
[----:B------:R-:W-:Y:S05]  /*10920*/  BSYNC B3 ;  /* 0x0000000000037941 */ /* 0x000fea0003800000 */
.L_x_12331:
        /* <DEDUP_REMOVED lines=42> */
.L_x_12330:
[----:B------:R-:W-:Y:S05]  /*10bd0*/  BSYNC B2 ;  /* 0x0000000000027941 */ /* 0x000fea0003800000 */
.L_x_12329:
        /* <DEDUP_REMOVED lines=22> */
.L_x_12334:
[----:B------:R-:W-:Y:S02]  /*10d40*/  MOV R217, R6 ;  /* 0x0000000600d97202 */ /* 0x000fe40000000f00 */
.L_x_12335:
[----:B------:R-:W-:Y:S05]  /*10d50*/  BSYNC B2 ;  /* 0x0000000000027941 */ /* 0x000fea0003800000 */
.L_x_12333:
        /* <DEDUP_REMOVED lines=16> */
.L_x_12339:
[----:B------:R-:W-:Y:S05]  /*10e60*/  BSYNC B3 ;  /* 0x0000000000037941 */ /* 0x000fea0003800000 */
.L_x_12338:
        /* <DEDUP_REMOVED lines=42> */
.L_x_12337:
[----:B------:R-:W-:Y:S05]  /*11110*/  BSYNC B2 ;  /* 0x0000000000027941 */ /* 0x000fea0003800000 */
.L_x_12336:
        /* <DEDUP_REMOVED lines=22> */
.L_x_12341:
[----:B------:R-:W-:Y:S02]  /*11280*/  IMAD.MOV.U32 R178, RZ, RZ, R6 ;  /* 0x000000ffffb27224 */ /* 0x000fe400078e0006 */
.L_x_12342:
[----:B------:R-:W-:Y:S05]  /*11290*/  BSYNC B2 ;  /* 0x0000000000027941 */ /* 0x000fea0003800000 */
.L_x_12340:
        /* <DEDUP_REMOVED lines=16> */
.L_x_12346:
[----:B------:R-:W-:Y:S05]  /*113a0*/  BSYNC B3 ;  /* 0x0000000000037941 */ /* 0x000fea0003800000 */
.L_x_12345:
        /* <DEDUP_REMOVED lines=42> */
.L_x_12344:
[----:B------:R-:W-:Y:S05]  /*11650*/  BSYNC B2 ;  /* 0x0000000000027941 */ /* 0x000fea0003800000 */
.L_x_12343:
        /* <DEDUP_REMOVED lines=22> */
.L_x_12348:
[----:B------:R-:W-:Y:S02]  /*117c0*/  IMAD.MOV.U32 R178, RZ, RZ, R6 ;  /* 0x000000ffffb27224 */ /* 0x000fe400078e0006 */
.L_x_12349:
[----:B------:R-:W-:Y:S05]  /*117d0*/  BSYNC B2 ;  /* 0x0000000000027941 */ /* 0x000fea0003800000 */
.L_x_12347:
        /* <DEDUP_REMOVED lines=18> */
.L_x_12353:
[----:B------:R-:W-:Y:S05]  /*11900*/  BSYNC B3 ;  /* 0x0000000000037941 */ /* 0x000fea0003800000 */
.L_x_12352:
        /* <DEDUP_REMOVED lines=42> */
.L_x_12351:
[----:B------:R-:W-:Y:S05]  /*11bb0*/  BSYNC B2 ;  /* 0x0000000000027941 */ /* 0x000fea0003800000 */
.L_x_12350:
        /* <DEDUP_REMOVED lines=38> */
.L_x_12297:
[----:B------:R-:W-:Y:S05]  /*11e20*/  BSYNC B1 ;  /* 0x0000000000017941 */ /* 0x000fea0003800000 */
.L_x_12296:
[----:B0-----:R-:W-:Y:S01]  /*11e30*/  FADD.FTZ R176, RZ, R0 ;  /* 0x00000000ffb07221 */ /* 0x001fe20000010000 */
[----:B------:R-:W-:-:S02]  /*11e40*/  LOP3.LUT P0, RZ, R10, 0x8, RZ, 0xc0, !PT ;  /* 0x000000080aff7812 */ /* 0x000fc4000780c0ff */
[----:B------:R-:W-:Y:S01]  /*11e50*/  ISETP.GT.U32.AND P1, PT, R11, 0x5f, PT ;  /* 0x0000005f0b00780c */ /* 0x000fe20003f24070 */
        /* <DEDUP_REMOVED lines=55> */
.L_x_12370:
        /* <DEDUP_REMOVED lines=118> */
.L_x_12371:
        /* <DEDUP_REMOVED lines=50> */
.L_x_12357:
[----:B------:R-:W-:Y:S05]  /*12c50*/  BSYNC B1 ;  /* 0x0000000000017941 */ /* 0x000fea0003800000 */
.L_x_12356:
        /* <DEDUP_REMOVED lines=35> */
.L_x_12359:
[----:B------:R-:W-:Y:S05]  /*12e90*/  BSYNC B1 ;  /* 0x0000000000017941 */ /* 0x000fea0003800000 */
.L_x_12358:
        /* <DEDUP_REMOVED lines=35> */
.L_x_12361:
[----:B------:R-:W-:Y:S05]  /*130d0*/  BSYNC B1 ;  /* 0x0000000000017941 */ /* 0x000fea0003800000 */
.L_x_12360:
        /* <DEDUP_REMOVED lines=35> */
.L_x_12363:
[----:B------:R-:W-:Y:S05]  /*13310*/  BSYNC B1 ;  /* 0x0000000000017941 */ /* 0x000fea0003800000 */
.L_x_12362:
        /* <DEDUP_REMOVED lines=35> */
.L_x_12365:
[----:B------:R-:W-:Y:S05]  /*13550*/  BSYNC B1 ;  /* 0x0000000000017941 */ /* 0x000fea0003800000 */
.L_x_12364:
        /* <DEDUP_REMOVED lines=34> */
.L_x_12367:
[----:B------:R-:W-:Y:S05]  /*13780*/  BSYNC B1 ;  /* 0x0000000000017941 */ /* 0x000fea0003800000 */
.L_x_12366:
[----:B------:R-:W-:-:S05]  /*13790*/  MOV R2, 0x4 ;  /* 0x0000000400027802 */ /* 0x000fca0000000f00 */
[----:B------:R-:W-:-:S05]  /*137a0*/  IMAD R9, R2, c[0x0][0x160], R9 ;  /* 0x0000580002097a24 */ /* 0x000fca00078e0209 */
[----:B------:R-:W-:-:S13]  /*137b0*/  ISETP.GE.AND P0, PT, R9, c[0x0][0x164], PT ;  /* 0x0000590009007a0c */ /* 0x000fda0003f06270 */
[----:B01---5:R-:W-:Y:S01]  /*137c0*/  @P0 CALL.REL.NOINC `(.L_x_12368) ;  /* 0x0000001000000944 */ /* 0x023fe20003c00000 */
[----:B------:R-:W-:Y:S05]  /*137d0*/  BRA `(.L_x_12369) ;  /* 0xfffed78000007947 */ /* 0x000fea000383ffff */
.L_x_12368:
[----:B------:R-:W-:Y:S05]  /*137e0*/  BSYNC B0 ;  /* 0x0000000000007941 */ /* 0x000fea0003800000 */
.L_x_12005:
[----:B------:R-:W-:Y:S05]  /*137f0*/  EXIT ;  /* 0x000000000000794d */ /* 0x000fea0003800000 */
.L_x_12354:
[----:B------:R-:W-:Y:S01]  /*13800*/  IMAD.MOV.U32 R217, RZ, RZ, 0x1 ;  /* 0x00000001ffd97424 */ /* 0x000fe200078e00ff */
[----:B------:R-:W-:Y:S01]  /*13810*/  MOV R176, 0x13850 ;  /* 0x0001385000b07802 */ /* 0x000fe20000000f00 */
[----:B------:R-:W-:Y:S02]  /*13820*/  IMAD.MOV.U32 R179, RZ, RZ, 0x1f ;  /* 0x0000001fffb37424 */ /* 0x000fe400078e00ff */
[----:B------:R-:W-:Y:S02]  /*13830*/  IMAD.MOV.U32 R216, RZ, RZ, -0x1 ;  /* 0xffffffffffd87424 */ /* 0x000fe400078e00ff */
[----:B-----5:R-:W-:Y:S05]  /*13840*/  CALL.REL.NOINC `($__internal_44_$__cuda_sm70_shflsync_bfly_p) ;  /* 0x000009d000007944 */ /* 0x020fea0003c00000 */
[----:B-1----:R-:W-:Y:S01]  /*13850*/  IMAD.MOV.U32 R177, RZ, RZ, R217 ;  /* 0x000000ffffb17224 */ /* 0x002fe200078e00d9 */
[----:B0-----:R-:W-:Y:S05]  /*13860*/  BRA `(.L_x_12370) ;  /* 0xffffe96000007947 */ /* 0x001fea000383ffff */
.L_x_12355:
[----:B------:R-:W-:Y:S01]  /*13870*/  HFMA2.MMA R217, -RZ, RZ, 0, 1.1920928955078125e-07 ;  /* 0x00000002ffd97435 */ /* 0x000fe200000001ff */
[----:B0-----:R-:W-:Y:S01]  /*13880*/  IMAD.MOV.U32 R178, RZ, RZ, R218 ;  /* 0x000000ffffb27224 */ /* 0x001fe200078e00da */
[----:B------:R-:W-:Y:S01]  /*13890*/  MOV R176, 0x138d0 ;  /* 0x000138d000b07802 */ /* 0x000fe20000000f00 */
[----:B------:R-:W-:Y:S02]  /*138a0*/  IMAD.MOV.U32 R179, RZ, RZ, 0x1f ;  /* 0x0000001fffb37424 */ /* 0x000fe400078e00ff */
[----:B------:R-:W-:-:S02]  /*138b0*/  IMAD.MOV.U32 R216, RZ, RZ, -0x1 ;  /* 0xffffffffffd87424 */ /* 0x000fc400078e00ff */
[----:B-----5:R-:W-:Y:S05]  /*138c0*/  CALL.REL.NOINC `($__internal_44_$__cuda_sm70_shflsync_bfly_p) ;  /* 0x0000095000007944 */ /* 0x020fea0003c00000 */
[----:B01----:R-:W-:Y:S01]  /*138d0*/  FADD.FTZ R178, R218, R217 ;  /* 0x000000d9dab27221 */ /* 0x003fe20000010000 */
[----:B------:R-:W-:Y:S01]  /*138e0*/  MOV R176, 0x13930 ;  /* 0x0001393000b07802 */ /* 0x000fe20000000f00 */
[----:B------:R-:W-:-:S02]  /*138f0*/  IMAD.MOV.U32 R217, RZ, RZ, 0x4 ;  /* 0x00000004ffd97424 */ /* 0x000fc400078e00ff */
[----:B------:R-:W-:Y:S02]  /*13900*/  IMAD.MOV.U32 R179, RZ, RZ, 0x1f ;  /* 0x0000001fffb37424 */ /* 0x000fe400078e00ff */
[----:B------:R-:W-:Y:S02]  /*13910*/  IMAD.MOV.U32 R216, RZ, RZ, -0x1 ;  /* 0xffffffffffd87424 */ /* 0x000fe400078e00ff */
[----:B------:R-:W-:Y:S05]  /*13920*/  CALL.REL.NOINC `($__internal_44_$__cuda_sm70_shflsync_bfly_p) ;  /* 0x000008f000007944 */ /* 0x000fea0003c00000 */
[----:B01----:R-:W-:Y:S01]  /*13930*/  FADD.FTZ R178, R178, R217 ;  /* 0x000000d9b2b27221 */ /* 0x003fe20000010000 */
[----:B------:R-:W-:Y:S01]  /*13940*/  MOV R217, 0x8 ;  /* 0x0000000800d97802 */ /* 0x000fe20000000f00 */
[----:B------:R-:W-:Y:S01]  /*13950*/  IMAD.MOV.U32 R179, RZ, RZ, 0x1f ;  /* 0x0000001fffb37424 */ /* 0x000fe200078e00ff */
[----:B------:R-:W-:Y:S01]  /*13960*/  MOV R176, 0x13990 ;  /* 0x0001399000b07802 */ /* 0x000fe20000000f00 */
[----:B------:R-:W-:Y:S02]  /*13970*/  IMAD.MOV.U32 R216, RZ, RZ, -0x1 ;  /* 0xffffffffffd87424 */ /* 0x000fe400078e00ff */
[----:B------:R-:W-:Y:S05]  /*13980*/  CALL.REL.NOINC `($__internal_44_$__cuda_sm70_shflsync_bfly_p) ;  /* 0x0000089000007944 */ /* 0x000fea0003c00000 */
[----:B01----:R-:W-:Y:S01]  /*13990*/  FADD.FTZ R178, R178, R217 ;  /* 0x000000d9b2b27221 */ /* 0x003fe20000010000 */
[----:B------:R-:W-:Y:S01]  /*139a0*/  MOV R176, 0x139f0 ;  /* 0x000139f000b07802 */ /* 0x000fe20000000f00 */
[----:B------:R-:W-:Y:S02]  /*139b0*/  IMAD.MOV.U32 R217, RZ, RZ, 0x10 ;  /* 0x00000010ffd97424 */ /* 0x000fe400078e00ff */
[----:B------:R-:W-:-:S02]  /*139c0*/  IMAD.MOV.U32 R179, RZ, RZ, 0x1f ;  /* 0x0000001fffb37424 */ /* 0x000fc400078e00ff */
[----:B------:R-:W-:Y:S02]  /*139d0*/  IMAD.MOV.U32 R216, RZ, RZ, -0x1 ;  /* 0xffffffffffd87424 */ /* 0x000fe400078e00ff */
[----:B------:R-:W-:Y:S05]  /*139e0*/  CALL.REL.NOINC `($__internal_44_$__cuda_sm70_shflsync_bfly_p) ;  /* 0x0000083000007944 */ /* 0x000fea0003c00000 */
[----:B-1----:R-:W-:Y:S01]  /*139f0*/  FADD.FTZ R215, R178, R217 ;  /* 0x000000d9b2d77221 */ /* 0x002fe20000010000 */
[----:B------:R-:W-:Y:S01]  /*13a00*/  LOP3.LUT P6, RZ, R10, 0x8, RZ, 0xc0, !PT ;  /* 0x000000080aff7812 */ /* 0x000fe200078cc0ff */
        /* <DEDUP_REMOVED lines=102> */
[----:B------:R-:W-:Y:S05]  /*14070*/  CALL.REL.NOINC `($__internal_44_$__cuda_sm70_shflsync_bfly_p) ;  /* 0x000001a000007944 */ /* 0x000fea0003c00000 */
[----:B01----:R-:W-:Y:S01]  /*14080*/  FADD.FTZ R178, R178, R217 ;  /* 0x000000d9b2b27221 */ /* 0x003fe20000010000 */
[----:B------:R-:W-:Y:S01]  /*14090*/  MOV R176, 0x140e0 ;  /* 0x000140e000b07802 */ /* 0x000fe20000000f00 */
[----:B------:R-:W-:Y:S02]  /*140a0*/  IMAD.MOV.U32 R217, RZ, RZ, 0x2 ;  /* 0x00000002ffd97424 */ /* 0x000fe400078e00ff */
[----:B------:R-:W-:Y:S02]  /*140b0*/  IMAD.MOV.U32 R179, RZ, RZ, 0x1f ;  /* 0x0000001fffb37424 */ /* 0x000fe400078e00ff */
[----:B------:R-:W-:Y:S02]  /*140c0*/  IMAD.MOV.U32 R216, RZ, RZ, -0x1 ;  /* 0xffffffffffd87424 */ /* 0x000fe400078e00ff */
[----:B------:R-:W-:Y:S05]  /*140d0*/  CALL.REL.NOINC `($__internal_44_$__cuda_sm70_shflsync_bfly_p) ;  /* 0x0000014000007944 */ /* 0x000fea0003c00000 */
[----:B01----:R-:W-:Y:S01]  /*140e0*/  FADD.FTZ R178, R178, R217 ;  /* 0x000000d9b2b27221 */ /* 0x003fe20000010000 */
[----:B------:R-:W-:Y:S01]  /*140f0*/  MOV R217, 0x4 ;  /* 0x0000000400d97802 */ /* 0x000fe20000000f00 */
[----:B------:R-:W-:Y:S01]  /*14100*/  IMAD.MOV.U32 R179, RZ, RZ, 0x1f ;  /* 0x0000001fffb37424 */ /* 0x000fe200078e00ff */
[----:B------:R-:W-:Y:S01]  /*14110*/  MOV R176, 0x14140 ;  /* 0x0001414000b07802 */ /* 0x000fe20000000f00 */
[----:B------:R-:W-:-:S02]  /*14120*/  IMAD.MOV.U32 R216, RZ, RZ, -0x1 ;  /* 0xffffffffffd87424 */ /* 0x000fc400078e00ff */
[----:B------:R-:W-:Y:S05]  /*14130*/  CALL.REL.NOINC `($__internal_44_$__cuda_sm70_shflsync_bfly_p) ;  /* 0x000000e000007944 */ /* 0x000fea0003c00000 */
[----:B01----:R-:W-:Y:S01]  /*14140*/  FADD.FTZ R178, R178, R217 ;  /* 0x000000d9b2b27221 */ /* 0x003fe20000010000 */
[----:B------:R-:W-:Y:S01]  /*14150*/  MOV R176, 0x141a0 ;  /* 0x000141a000b07802 */ /* 0x000fe20000000f00 */
[----:B------:R-:W-:-:S02]  /*14160*/  IMAD.MOV.U32 R217, RZ, RZ, 0x8 ;  /* 0x00000008ffd97424 */ /* 0x000fc400078e00ff */
[----:B------:R-:W-:Y:S02]  /*14170*/  IMAD.MOV.U32 R179, RZ, RZ, 0x1f ;  /* 0x0000001fffb37424 */ /* 0x000fe400078e00ff */
[----:B------:R-:W-:Y:S02]  /*14180*/  IMAD.MOV.U32 R216, RZ, RZ, -0x1 ;  /* 0xffffffffffd87424 */ /* 0x000fe400078e00ff */
[----:B------:R-:W-:Y:S05]  /*14190*/  CALL.REL.NOINC `($__internal_44_$__cuda_sm70_shflsync_bfly_p) ;  /* 0x0000008000007944 */ /* 0x000fea0003c00000 */
[----:B-1----:R-:W-:Y:S01]  /*141a0*/  FADD.FTZ R214, R178, R217 ;  /* 0x000000d9b2d67221 */ /* 0x002fe20000010000 */
[----:B------:R-:W-:Y:S01]  /*141b0*/  HFMA2.MMA R217, -RZ, RZ, 0, 9.5367431640625e-07 ;  /* 0x00000010ffd97435 */ /* 0x000fe200000001ff */
[----:B0-----:R-:W-:Y:S01]  /*141c0*/  IMAD.MOV.U32 R179, RZ, RZ, 0x1f ;  /* 0x0000001fffb37424 */ /* 0x001fe200078e00ff */
[----:B------:R-:W-:Y:S01]  /*141d0*/  MOV R176, 0x14210 ;  /* 0x0001421000b07802 */ /* 0x000fe20000000f00 */
[----:B------:R-:W-:Y:S02]  /*141e0*/  IMAD.MOV.U32 R216, RZ, RZ, -0x1 ;  /* 0xffffffffffd87424 */ /* 0x000fe400078e00ff */
[----:B------:R-:W-:Y:S02]  /*141f0*/  IMAD.MOV.U32 R178, RZ, RZ, R214 ;  /* 0x000000ffffb27224 */ /* 0x000fe400078e00d6 */
[----:B------:R-:W-:Y:S05]  /*14200*/  CALL.REL.NOINC `($__internal_44_$__cuda_sm70_shflsync_bfly_p) ;  /* 0x0000001000007944 */ /* 0x000fea0003c00000 */
[----:B01----:R-:W-:Y:S05]  /*14210*/  BRA `(.L_x_12371) ;  /* 0xffffe71000007947 */ /* 0x003fea000383ffff */
        .weak           $__internal_44_$__cuda_sm70_shflsync_bfly_p
        .type           $__internal_44_$__cuda_sm70_shflsync_bfly_p,@function
        .size           $__internal_44_$__cuda_sm70_shflsync_bfly_p,(.L_x_43104 - $__internal_44_$__cuda_sm70_shflsync_bfly_p)
$__internal_44_$__cuda_sm70_shflsync_bfly_p:
[----:B------:R-:W-:Y:S01]  /*14220*/  IMAD.MOV.U32 R177, RZ, RZ, 0x0 ;  /* 0x00000000ffb17424 */ /* 0x000fe200078e00ff */
[----:B------:R-:W-:Y:S04]  /*14230*/  WARPSYNC R216 ;  /* 0x000000d800007348 */ /* 0x000fe80003800000 */
[----:B------:R0:W1:Y:S01]  /*14240*/  SHFL.BFLY PT, R217, R178, R217, R179 ;  /* 0x0c0000d9b2d97389 */ /* 0x00006200000e00b3 */
[----:B------:R-:W-:Y:S05]  /*14250*/  RET.REL.NODEC R176 `(_ZN10layer_norm13ln_fwd_kernelINS_13Kernel_traitsIf13__nv_bfloat16S2_S2_fjLj1536ELj1ELj4ELj1ELj16ENS_18Kernel_traits_baseILj1536EfS2_S2_S2_fjLj128EEEEELb1ELb1ELb0ELb0EEEvNS_9FwdParamsE) ;  /* 0xfffebda0b0007950 */ /* 0x000fea0003c3ffff */
.L_x_12372:
        /* <DEDUP_REMOVED lines=10> */
.L_x_43104:


//--------------------- .text._ZN10layer_norm13ln_fwd_kernelINS_13Kernel_traitsIf13__nv_bfloat16S2_S2_fjLj1536ELj1ELj4ELj1ELj16ENS_18Kernel_traits_baseILj1536EfS2_S2_S2_fjLj128EEEEELb1ELb1ELb0ELb1EEEvNS_9FwdParamsE --------------------------
	.section	.text._ZN10layer_norm13ln_fwd_kernelINS_13Kernel_traitsIf13__nv_bfloat16S2_S2_fjLj1536ELj1ELj4ELj1ELj16ENS_18Kernel_traits_baseILj1536EfS2_S2_S2_fjLj128EEEEELb1ELb1ELb0ELb1EEEvNS_9FwdParamsE,"ax",@progbits
	.sectioninfo	@"SHI_REGISTERS=239"
	.align	128
        .global         _ZN10layer_norm13ln_fwd_kernelINS_13Kernel_traitsIf13__nv_bfloat16S2_S2_fjLj1536ELj1ELj4ELj1ELj16ENS_18Kernel_traits_baseILj1536EfS2_S2_S2_fjLj128EEEEELb1ELb1ELb0ELb1EEEvNS_9FwdParamsE
        .type           _ZN10layer_norm13ln_fwd_kernelINS_13Kernel_traitsIf13__nv_bfloat16S2_S2_fjLj1536ELj1ELj4ELj1ELj16ENS_18Kernel_traits_baseILj1536EfS2_S2_S2_fjLj128EEEEELb1ELb1ELb0ELb1EEEvNS_9FwdParamsE,@function
        .size           _ZN10layer_norm13ln_fwd_kernelINS_13Kernel_traitsIf13__nv_bfloat16S2_S2_fjLj1536ELj1ELj4ELj1ELj16ENS_18Kernel_traits_baseILj1536EfS2_S2_S2_fjLj128EEEEELb1ELb1ELb0ELb1EEEvNS_9FwdParamsE,(.L_x_43105 - _ZN10layer_norm13ln_fwd_kernelINS_13Kernel_traitsIf13__nv_bfloat16S2_S2_fjLj1536ELj1ELj4ELj1ELj16ENS_18Kernel_traits_baseILj1536EfS2_S2_S2_fjLj128EEEEELb1ELb1ELb0ELb1EEEvNS_9FwdParamsE)
        .other          _ZN10layer_norm13ln_fwd_kernelINS_13Kernel_traitsIf13__nv_bfloat16S2_S2_fjLj1536ELj1ELj4ELj1ELj16ENS_18Kernel_traits_baseILj1536EfS2_S2_S2_fjLj128EEEEELb1ELb1ELb0ELb1EEEvNS_9FwdParamsE,@"STO_CUDA_ENTRY STV_DEFAULT"
_ZN10layer_norm13ln_fwd_kernelINS_13Kernel_traitsIf13__nv_bfloat16S2_S2_fjLj1536ELj1ELj4ELj1ELj16ENS_18Kernel_traits_baseILj1536EfS2_S2_S2_fjLj128EEEEELb1ELb1ELb0ELb1EEEvNS_9FwdParamsE:
.text._ZN10layer_norm13ln_fwd_kernelINS_13Kernel_traitsIf13__nv_bfloat16S2_S2_fjLj1536ELj1ELj4ELj1ELj16ENS_18Kernel_traits_baseILj1536EfS2_S2_S2_fjLj128EEEEELb1ELb1ELb0ELb1EEEvNS_9FwdParamsE:
        /* <DEDUP_REMOVED lines=103> */
[----:B------:R-:W-:Y:S02]  /*0670*/  LOP3.LUT R4, R2, 0x3e0, RZ, 0xc0, !PT ;  /* 0x000003e002047812 */ /* 0x000fe400078ec0ff */
[----:B------:R-:W-:Y:S02]  /*0680*/  LOP3.LUT R2, R11, 0x1f, RZ, 0xc0, !PT ;  /* 0x0000001f0b027812 */ /* 0x000fe400078ec0ff */
[C---:B------:R-:W-:Y:S02]  /*0690*/  IADD3 R6, P1, R4.reuse, c[0x0][0x218], RZ ;  /* 0x0000860004067a10 */ /* 0x040fe40007f3e0ff */
[----:B------:R-:W-:Y:S02]  /*06a0*/  IADD3 R4, P2, R4, c[0x0][0x1b0], RZ ;  /* 0x00006c0004047a10 */ /* 0x000fe40007f5e0ff */
[----:B------:R-:W-:Y:S01]  /*06b0*/  LEA R8, P3, R2, c[0x0][0x1c8], 0x5 ;  /* 0x0000720002087a11 */ /* 0x000fe200078628ff */
[----:B------:R-:W-:Y:S01]  /*06c0*/  IMAD.X R7, RZ, RZ, c[0x0][0x21c], P1 ;  /* 0x00008700ff077624 */ /* 0x000fe200008e06ff */
[----:B------:R-:W-:Y:S01]  /*06d0*/  ISETP.GE.AND P1, PT, R0, c[0x0][0x164], PT ;  /* 0x0000590000007a0c */ /* 0x000fe20003f26270 */
[----:B------:R-:W-:Y:S01]  /*06e0*/  IMAD.X R5, RZ, RZ, c[0x0][0x1b4], P2 ;  /* 0x00006d00ff057624 */ /* 0x000fe200010e06ff */
[----:B------:R-:W-:-:S02]  /*06f0*/  IADD3.X R9, RZ, c[0x0][0x1cc], RZ, P3, !PT ;  /* 0x00007300ff097a10 */ /* 0x000fc40001ffe4ff */
        /* <DEDUP_REMOVED lines=26> */
[----:B------:R-:W-:Y:S01]  /*08a0*/  IMAD R23, R23, -0x2daee0ad, RZ ;  /* 0xd2511f5317177824 */ /* 0x000fe200078e02ff */
[----:B------:R-:W-:Y:S01]  /*08b0*/  UIADD3 UR26, UR5, -0x695add53, URZ ;  /* 0x96a522ad051a7890 */ /* 0x000fe2000fffe03f */
[----:B------:R2:W5:Y:S01]  /*08c0*/  LDG.E.128 R124, [R4.64] ;  /* 0x00000006047c7981 */ /* 0x000562000c1e1d00 */
[----:B------:R-:W-:-:S02]  /*08d0*/  IMAD R21, R21, -0x326172a9, RZ ;  /* 0xcd9e8d5715157824 */ /* 0x000fc400078e02ff */
[----:B0-----:R-:W-:Y:S01]  /*08e0*/  IMAD.HI.U32 R6, R24, -0x326172a9, RZ ;  /* 0xcd9e8d5718067827 */ /* 0x001fe200078e00ff */
        /* <DEDUP_REMOVED lines=11> */
[----:B------:R-:W-:Y:S01]  /*09a0*/  BSSY B0, `(.L_x_12373) ;  /* 0x0001255000007945 */ /* 0x000fe20003800000 */
[----:B------:R-:W-:Y:S01]  /*09b0*/  LOP3.LUT R21, R6, UR25, R21, 0x96, !PT ;  /* 0x0000001906157c12 */ /* 0x000fe2000f8e9615 */
[----:B------:R-:W-:Y:S01]  /*09c0*/  IMAD.MOV.U32 R3, RZ, RZ, R10 ;  /* 0x000000ffff037224 */ /* 0x000fe200078e000a */
[----:B------:R-:W-:Y:S01]  /*09d0*/  LOP3.LUT R207, R207, 0x3, RZ, 0xc0, !PT ;  /* 0x00000003cfcf7812 */ /* 0x000fe200078ec0ff */
[----:B--2---:R-:W-:Y:S01]  /*09e0*/  IMAD.HI.U32 R4, R206, -0x2daee0ad, RZ ;  /* 0xd2511f53ce047827 */ /* 0x004fe200078e00ff */
[----:B------:R-:W-:-:S03]  /*09f0*/  MOV R5, R13 ;  /* 0x0000000d00057202 */ /* 0x000fc60000000f00 */
[----:B------:R-:W-:Y:S01]  /*0a00*/  IMAD R24, R24, -0x326172a9, RZ ;  /* 0xcd9e8d5718187824 */ /* 0x000fe200078e02ff */
[----:B------:R-:W-:Y:S01]  /*0a10*/  LOP3.LUT R23, R4, UR26, R23, 0x96, !PT ;  /* 0x0000001a04177c12 */ /* 0x000fe2000f8e9617 */
[----:B------:R-:W-:Y:S02]  /*0a20*/  IMAD.MOV.U32 R4, RZ, RZ, R14 ;  /* 0x000000ffff047224 */ /* 0x000fe400078e000e */
[----:B------:R-:W-:Y:S02]  /*0a30*/  IMAD R206, R206, -0x2daee0ad, RZ ;  /* 0xd2511f53cece7824 */ /* 0x000fe400078e02ff */
[----:B------:R-:W-:Y:S01]  /*0a40*/  IMAD.MOV.U32 R6, RZ, RZ, RZ ;  /* 0x000000ffff067224 */ /* 0x000fe200078e00ff */
[----:B-1----:R-:W-:Y:S02]  /*0a50*/  ULDC.U8 UR8, c[0x0][0x1f0] ;  /* 0x00007c0000087ab9 */ /* 0x002fe40000000000 */
.L_x_12713:
[----:B------:R-:W-:Y:S01]  /*0a60*/  ISETP.NE.U32.AND P1, PT, RZ, c[0x0][0x1c0], PT ;  /* 0x00007000ff007a0c */ /* 0x000fe20003f25070 */
[----:B------:R-:W-:Y:S01]  /*0a70*/  IMAD R7, R0, c[0x0][0x168], RZ ;  /* 0x00005a0000077a24 */ /* 0x000fe200078e02ff */
[----:B------:R-:W-:Y:S01]  /*0a80*/  ISETP.NE.U32.AND P0, PT, RZ, c[0x0][0x180], PT ;  /* 0x00006000ff007a0c */ /* 0x000fe20003f05070 */
[----:B------:R-:W-:Y:S01]  /*0a90*/  IMAD.MOV.U32 R186, RZ, RZ, 0x10 ;  /* 0x00000010ffba7424 */ /* 0x000fe200078e00ff */
[----:B------:R-:W-:-:S02]  /*0aa0*/  ISETP.NE.AND.EX P1, PT, RZ, c[0x0][0x1c4], PT, P1 ;  /* 0x00007100ff007a0c */ /* 0x000fc40003f25310 */
[----:B------:R-:W-:Y:S02]  /*0ab0*/  SHF.R.S32.HI R8, RZ, 0x1f, R7 ;  /* 0x0000001fff087819 */ /* 0x000fe40000011407 */
[----:B------:R-:W-:Y:S02]  /*0ac0*/  ISETP.NE.AND.EX P0, PT, RZ, c[0x0][0x184], PT, P0 ;  /* 0x00006100ff007a0c */ /* 0x000fe40003f05300 */
[----:B------:R-:W-:-:S04]  /*0ad0*/  LEA.HI R7, R8, R7, RZ, 0x3 ;  /* 0x0000000708077211 */ /* 0x000fc800078f18ff */
        /* <DEDUP_REMOVED lines=22> */
.L_x_12375:
[----:B0-----:R-:W-:Y:S02]  /*0c40*/  MOV R19, R24 ;  /* 0x0000001800137202 */ /* 0x001fe40000000f00 */
.L_x_12376:
[----:B------:R-:W-:Y:S05]  /*0c50*/  BSYNC B1 ;  /* 0x0000000000017941 */ /* 0x000fea0003800000 */
.L_x_12374:
        /* <DEDUP_REMOVED lines=16> */
.L_x_12380:
[----:B------:R-:W-:Y:S05]  /*0d60*/  BSYNC B2 ;  /* 0x0000000000027941 */ /* 0x000fea0003800000 */
.L_x_12379:
        /* <DEDUP_REMOVED lines=42> */
.L_x_12378:
[----:B------:R-:W-:Y:S05]  /*1010*/  BSYNC B1 ;  /* 0x0000000000017941 */ /* 0x000fea0003800000 */
.L_x_12377:
[----:B------:R-:W0:Y:S01]  /*1020*/  I2F.U32 R8, R19 ;  /* 0x0000001300087306 */ /* 0x000e220000201000 */
[----:B-----5:R-:W-:Y:S01]  /*1030*/  PRMT R10, RZ, 0x5410, R12 ;  /* 0x00005410ff0a7816 */ /* 0x020fe2000000000c */
[----:B------:R-:W-:Y:S01]  /*1040*/  IMAD.MOV.U32 R187, RZ, RZ, 0x2f800000 ;  /* 0x2f800000ffbb7424 */ /* 0x000fe200078e00ff */
[----:B------:R-:W-:Y:S01]  /*1050*/  BSSY B1, `(.L_x_12381) ;  /* 0x0000016000017945 */ /* 0x000fe20003800000 */
[----:B------:R-:W-:Y:S02]  /*1060*/  IADD3 R17, R16, 0x1, RZ ;  /* 0x0000000110117810 */ /* 0x000fe40007ffe0ff */
[----:B------:R-:W-:-:S04]  /*1070*/  FMUL.FTZ R10, R10, R185 ;  /* 0x000000b90a0a7220 */ /* 0x000fc80000410000 */
[----:B------:R-:W-:Y:S02]  /*1080*/  FMUL.FTZ R10, R10, c[0x0][0x1e8] ;  /* 0x00007a000a0a7a20 */ /* 0x000fe40000410000 */
[----:B0-----:R-:W-:-:S05]  /*1090*/  FFMA.FTZ R8, R8, R187, 1.1641532182693481445e-10 ;  /* 0x2f00000008087423 */ /* 0x001fca00000100bb */
[----:B------:R-:W-:-:S04]  /*10a0*/  FSETP.GTU.FTZ.AND P1, PT, R8, c[0x0][0x1e4], PT ;  /* 0x0000790008007a0b */ /* 0x000fc80003f3c000 */
[----:B------:R-:W-:Y:S02]  /*10b0*/  P2R R19, PR, RZ, 0x2 ;  /* 0x00000002ff137803 */ /* 0x000fe40000000000 */
[----:B------:R-:W-:Y:S02]  /*10c0*/  FSEL R9, R10, RZ, !P1 ;  /* 0x000000ff0a097208 */ /* 0x000fe40004800000 */
[----:B------:R-:W-:-:S03]  /*10d0*/  ISETP.NE.AND P1, PT, R16, 0x1, PT ;  /* 0x000000011000780c */ /* 0x000fc60003f25270 */
[----:B------:R-:W-:Y:S01]  /*10e0*/  FMUL.FTZ R8, R76, R9 ;  /* 0x000000094c087220 */ /* 0x000fe20000410000 */
[----:B------:R-:W-:-:S05]  /*10f0*/  @P0 PRMT R9, RZ, 0x5410, R28 ;  /* 0x00005410ff090816 */ /* 0x000fca000000001c */
[----:B------:R-:W-:-:S04]  /*1100*/  @P0 FADD.FTZ R8, R8, R9 ;  /* 0x0000000908080221 */ /* 0x000fc80000010000 */
        /* <DEDUP_REMOVED lines=9> */
.L_x_12382:
[----:B------:R-:W-:Y:S02]  /*11a0*/  IMAD.MOV.U32 R26, RZ, RZ, R24 ;  /* 0x000000ffff1a7224 */ /* 0x000fe400078e0018 */
.L_x_12383:
[----:B------:R-:W-:Y:S05]  /*11b0*/  BSYNC B1 ;  /* 0x0000000000017941 */ /* 0x000fea0003800000 */
.L_x_12381:
        /* <DEDUP_REMOVED lines=16> */
.L_x_12387:
[----:B------:R-:W-:Y:S05]  /*12c0*/  BSYNC B2 ;  /* 0x0000000000027941 */ /* 0x000fea0003800000 */
.L_x_12386:
        /* <DEDUP_REMOVED lines=42> */
.L_x_12385:
[----:B------:R-:W-:Y:S05]  /*1570*/  BSYNC B1 ;  /* 0x0000000000017941 */ /* 0x000fea0003800000 */
.L_x_12384:
[----:B------:R-:W0:Y:S01]  /*1580*/  I2F.U32 R10, R26 ;  /* 0x0000001a000a7306 */ /* 0x000e220000201000 */
[----:B------:R-:W-:Y:S01]  /*1590*/  PRMT R12, RZ, 0x7610, R12 ;  /* 0x00007610ff0c7816 */ /* 0x000fe2000000000c */
[----:B------:R-:W-:Y:S01]  /*15a0*/  BSSY B1, `(.L_x_12388) ;  /* 0x0000016000017945 */ /* 0x000fe20003800000 */
[----:B------:R-:W-:-:S03]  /*15b0*/  IADD3 R11, R17, 0x1, RZ ;  /* 0x00000001110b7810 */ /* 0x000fc60007ffe0ff */
[----:B------:R-:W-:-:S04]  /*15c0*/  FMUL.FTZ R12, R12, R185 ;  /* 0x000000b90c0c7220 */ /* 0x000fc80000410000 */
[----:B------:R-:W-:Y:S02]  /*15d0*/  FMUL.FTZ R12, R12, c[0x0][0x1e8] ;  /* 0x00007a000c0c7a20 */ /* 0x000fe40000410000 */
[----:B0-----:R-:W-:-:S05]  /*15e0*/  FFMA.FTZ R10, R10, R187, 1.1641532182693481445e-10 ;  /* 0x2f0000000a0a7423 */ /* 0x001fca00000100bb */
[----:B------:R-:W-:Y:S02]  /*15f0*/  FSETP.GTU.FTZ.AND P1, PT, R10, c[0x0][0x1e4], PT ;  /* 0x000079000a007a0b */ /* 0x000fe40003f3c000 */
[----:B------:R-:W-:Y:S02]  /*1600*/  @P0 PRMT R10, RZ, 0x7610, R28 ;  /* 0x00007610ff0a0816 */ /* 0x000fe4000000001c */
[----:B------:R-:W-:Y:S02]  /*1610*/  P2R R26, PR, RZ, 0x2 ;  /* 0x00000002ff1a7803 */ /* 0x000fe40000000000 */
[----:B------:R-:W-:Y:S02]  /*1620*/  FSEL R12, R12, RZ, !P1 ;  /* 0x000000ff0c0c7208 */ /* 0x000fe40004800000 */
[----:B------:R-:W-:-:S03]  /*1630*/  ISETP.NE.AND P1, PT, R17, 0x1, PT ;  /* 0x000000011100780c */ /* 0x000fc60003f25270 */
[----:B------:R-:W-:-:S04]  /*1640*/  FMUL.FTZ R9, R77, R12 ;  /* 0x0000000c4d097220 */ /* 0x000fc80000410000 */
[----:B------:R-:W-:-:S06]  /*1650*/  @P0 FADD.FTZ R9, R9, R10 ;  /* 0x0000000a09090221 */ /* 0x000fcc0000010000 */
        /* <DEDUP_REMOVED lines=9> */
.L_x_12389:
[----:B------:R-:W-:Y:S02]  /*16f0*/  IMAD.MOV.U32 R12, RZ, RZ, R24 ;  /* 0x000000ffff0c7224 */ /* 0x000fe400078e0018 */
.L_x_12390:
[----:B------:R-:W-:Y:S05]  /*1700*/  BSYNC B1 ;  /* 0x0000000000017941 */ /* 0x000fea0003800000 */
.L_x_12388:
        /* <DEDUP_REMOVED lines=16> */
.L_x_12394:
[----:B------:R-:W-:Y:S05]  /*1810*/  BSYNC B2 ;  /* 0x0000000000027941 */ /* 0x000fea0003800000 */
.L_x_12393:
        /* <DEDUP_REMOVED lines=42> */
.L_x_12392:
[----:B------:R-:W-:Y:S05]  /*1ac0*/  BSYNC B1 ;  /* 0x0000000000017941 */ /* 0x000fea0003800000 */
.L_x_12391:
[----:B------:R0:W1:Y:S01]  /*1ad0*/  I2F.U32 R10, R12 ;  /* 0x0000000c000a7306 */ /* 0x0000620000201000 */
[----:B------:R-:W-:Y:S01]  /*1ae0*/  ISETP.NE.AND P2, PT, R11, 0x1, PT ;  /* 0x000000010b00780c */ /* 0x000fe20003f45270 */
[----:B------:R-:W-:Y:S01]  /*1af0*/  BSSY B1, `(.L_x_12395) ;  /* 0x0000015000017945 */ /* 0x000fe20003800000 */
[----:B0-----:R-:W-:-:S05]  /*1b00*/  PRMT R12, RZ, 0x5410, R13 ;  /* 0x00005410ff0c7816 */ /* 0x001fca000000000d */
[----:B------:R-:W-:Y:S02]  /*1b10*/  FMUL.FTZ R16, R12, R185 ;  /* 0x000000b90c107220 */ /* 0x000fe40000410000 */
[----:B-1----:R-:W-:Y:S02]  /*1b20*/  FFMA.FTZ R10, R10, R187, 1.1641532182693481445e-10 ;  /* 0x2f0000000a0a7423 */ /* 0x002fe400000100bb */
[----:B------:R-:W-:-:S03]  /*1b30*/  FMUL.FTZ R16, R16, c[0x0][0x1e8] ;  /* 0x00007a0010107a20 */ /* 0x000fc60000410000 */
[----:B------:R-:W-:-:S04]  /*1b40*/  FSETP.GTU.FTZ.AND P1, PT, R10, c[0x0][0x1e4], PT ;  /* 0x000079000a007a0b */ /* 0x000fc80003f3c000 */
[----:B------:R-:W-:Y:S02]  /*1b50*/  FSEL R17, R16, RZ, !P1 ;  /* 0x000000ff10117208 */ /* 0x000fe40004800000 */
[----:B------:R-:W-:-:S03]  /*1b60*/  IADD3 R16, R11, 0x1, RZ ;  /* 0x000000010b107810 */ /* 0x000fc60007ffe0ff */
        /* <DEDUP_REMOVED lines=12> */
.L_x_12396:
[----:B------:R-:W-:Y:S02]  /*1c30*/  IMAD.MOV.U32 R12, RZ, RZ, R24 ;  /* 0x000000ffff0c7224 */ /* 0x000fe400078e0018 */
.L_x_12397:
[----:B------:R-:W-:Y:S05]  /*1c40*/  BSYNC B1 ;  /* 0x0000000000017941 */ /* 0x000fea0003800000 */
.L_x_12395:
        /* <DEDUP_REMOVED lines=16> */
.L_x_12401:
[----:B------:R-:W-:Y:S05]  /*1d50*/  BSYNC B2 ;  /* 0x0000000000027941 */ /* 0x000fea0003800000 */
.L_x_12400:
        /* <DEDUP_REMOVED lines=43> */
.L_x_12399:
[----:B------:R-:W-:Y:S05]  /*2010*/  BSYNC B1 ;  /* 0x0000000000017941 */ /* 0x000fea0003800000 */
.L_x_12398:
        /* <DEDUP_REMOVED lines=22> */
.L_x_12403:
[----:B------:R-:W-:Y:S02]  /*2180*/  IMAD.MOV.U32 R27, RZ, RZ, R24 ;  /* 0x000000ffff1b7224 */ /* 0x000fe400078e0018 */
.L_x_12404:
[----:B------:R-:W-:Y:S05]  /*2190*/  BSYNC B1 ;  /* 0x0000000000017941 */ /* 0x000fea0003800000 */
.L_x_12402:
        /* <DEDUP_REMOVED lines=16> */
.L_x_12408:
[----:B------:R-:W-:Y:S05]  /*22a0*/  BSYNC B2 ;  /* 0x0000000000027941 */ /* 0x000fea0003800000 */
.L_x_12407:
        /* <DEDUP_REMOVED lines=42> */
.L_x_12406:
[----:B------:R-:W-:Y:S05]  /*2550*/  BSYNC B1 ;  /* 0x0000000000017941 */ /* 0x000fea0003800000 */
.L_x_12405:
[----:B------:R-:W0:Y:S01]  /*2560*/  I2F.U32 R12, R27 ;  /* 0x0000001b000c7306 */ /* 0x000e220000201000 */
[----:B------:R-:W-:Y:S01]  /*2570*/  PRMT R16, RZ, 0x5410, R14 ;  /* 0x00005410ff107816 */ /* 0x000fe2000000000e */
[----:B------:R-:W-:Y:S01]  /*2580*/  BSSY B1, `(.L_x_12409) ;  /* 0x0000015000017945 */ /* 0x000fe20003800000 */
[----:B------:R-:W-:-:S03]  /*2590*/  ISETP.NE.AND P4, PT, R13, 0x1, PT ;  /* 0x000000010d00780c */ /* 0x000fc60003f85270 */
[----:B------:R-:W-:-:S04]  /*25a0*/  FMUL.FTZ R16, R16, R185 ;  /* 0x000000b910107220 */ /* 0x000fc80000410000 */
[----:B------:R-:W-:Y:S02]  /*25b0*/  FMUL.FTZ R16, R16, c[0x0][0x1e8] ;  /* 0x00007a0010107a20 */ /* 0x000fe40000410000 */
[----:B0-----:R-:W-:-:S05]  /*25c0*/  FFMA.FTZ R12, R12, R187, 1.1641532182693481445e-10 ;  /* 0x2f0000000c0c7423 */ /* 0x001fca00000100bb */
        /* <DEDUP_REMOVED lines=15> */
.L_x_12410:
[----:B------:R-:W-:Y:S02]  /*26c0*/  IMAD.MOV.U32 R27, RZ, RZ, R24 ;  /* 0x000000ffff1b7224 */ /* 0x000fe400078e0018 */
.L_x_12411:
[----:B------:R-:W-:Y:S05]  /*26d0*/  BSYNC B1 ;  /* 0x0000000000017941 */ /* 0x000fea0003800000 */
.L_x_12409:
        /* <DEDUP_REMOVED lines=16> */
.L_x_12415:
[----:B------:R-:W-:Y:S05]  /*27e0*/  BSYNC B2 ;  /* 0x0000000000027941 */ /* 0x000fea0003800000 */
.L_x_12414:
        /* <DEDUP_REMOVED lines=43> */
.L_x_12413:
[----:B------:R-:W-:Y:S05]  /*2aa0*/  BSYNC B1 ;  /* 0x0000000000017941 */ /* 0x000fea0003800000 */
.L_x_12412:
        /* <DEDUP_REMOVED lines=22> */
.L_x_12417:
[----:B------:R-:W-:Y:S02]  /*2c10*/  IMAD.MOV.U32 R27, RZ, RZ, R24 ;  /* 0x000000ffff1b7224 */ /* 0x000fe400078e0018 */
.L_x_12418:
[----:B------:R-:W-:Y:S05]  /*2c20*/  BSYNC B1 ;  /* 0x0000000000017941 */ /* 0x000fea0003800000 */
.L_x_12416:
        /* <DEDUP_REMOVED lines=16> */
.L_x_12422:
[----:B------:R-:W-:Y:S05]  /*2d30*/  BSYNC B2 ;  /* 0x0000000000027941 */ /* 0x000fea0003800000 */
.L_x_12421:
        /* <DEDUP_REMOVED lines=40> */
[----:B------:R-:W-:Y:S02]  /*2fc0*/  HFMA2.MMA R17, -RZ, RZ, 0, 0 ;  /* 0x00000000ff117435 */ /* 0x000fe400000001ff */
[----:B------:R-:W-:Y:S01]  /*2fd0*/  IMAD.MOV.U32 R24, RZ, RZ, R16 ;  /* 0x000000ffff187224 */ /* 0x000fe200078e0010 */
[----:B------:R-:W-:-:S03]  /*2fe0*/  LOP3.LUT R23, R207, UR26, R22, 0x96, !PT ;  /* 0x0000001acf177c12 */ /* 0x000fc6000f8e9616 */
.L_x_12420:
[----:B------:R-:W-:Y:S05]  /*2ff0*/  BSYNC B1 ;  /* 0x0000000000017941 */ /* 0x000fea0003800000 */
.L_x_12419:
        /* <DEDUP_REMOVED lines=22> */
.L_x_12424:
[----:B------:R-:W-:Y:S02]  /*3160*/  MOV R27, R24 ;  /* 0x00000018001b7202 */ /* 0x000fe40000000f00 */
.L_x_12425:
[----:B------:R-:W-:Y:S05]  /*3170*/  BSYNC B1 ;  /* 0x0000000000017941 */ /* 0x000fea0003800000 */
.L_x_12423:
        /* <DEDUP_REMOVED lines=18> */
.L_x_12429:
[----:B------:R-:W-:Y:S05]  /*32a0*/  BSYNC B2 ;  /* 0x0000000000027941 */ /* 0x000fea0003800000 */
.L_x_12428:
        /* <DEDUP_REMOVED lines=41> */
[----:B------:R-:W-:Y:S01]  /*3540*/  IMAD.MOV.U32 R20, RZ, RZ, RZ ;  /* 0x000000ffff147224 */ /* 0x000fe200078e00ff */
[----:B------:R-:W-:Y:S02]  /*3550*/  LOP3.LUT R23, R207, UR26, R22, 0x96, !PT ;  /* 0x0000001acf177c12 */ /* 0x000fe4000f8e9616 */
.L_x_12427:
[----:B------:R-:W-:Y:S05]  /*3560*/  BSYNC B1 ;  /* 0x0000000000017941 */ /* 0x000fea0003800000 */
.L_x_12426:
[----:B------:R0:W1:Y:S01]  /*3570*/  I2F.U32 R16, R27 ;  /* 0x0000001b00107306 */ /* 0x0000620000201000 */
[----:B------:R-:W-:Y:S02]  /*3580*/  SEL R180, RZ, 0x10000, P5 ;  /* 0x00010000ffb47807 */ /* 0x000fe40002800000 */
[----:B------:R-:W-:Y:S02]  /*3590*/  ISETP.NE.AND P5, PT, R26, RZ, PT ;  /* 0x000000ff1a00720c */ /* 0x000fe40003fa5270 */
[----:B------:R-:W-:-:S02]  /*35a0*/  PRMT R22, RZ, 0x7610, R15 ;  /* 0x00007610ff167816 */ /* 0x000fc4000000000f */
[----:B------:R-:W-:Y:S02]  /*35b0*/  SEL R17, RZ, 0x1, P2 ;  /* 0x00000001ff117807 */ /* 0x000fe40001000000 */
[----:B------:R-:W-:Y:S01]  /*35c0*/  SEL R176, RZ, 0x1, P1 ;  /* 0x00000001ffb07807 */ /* 0x000fe20000800000 */
[----:B------:R-:W-:Y:S01]  /*35d0*/  FMUL.FTZ R22, R22, R185 ;  /* 0x000000b916167220 */ /* 0x000fe20000410000 */
[----:B------:R-:W-:Y:S01]  /*35e0*/  SEL R178, RZ, 0x1, P5 ;  /* 0x00000001ffb27807 */ /* 0x000fe20002800000 */
[----:B0-----:R-:W-:Y:S01]  /*35f0*/  IMAD.WIDE.U32 R26, R7, R186, c[0x0][0x188] ;  /* 0x00006200071a7625 */ /* 0x001fe200078e00ba */
[----:B------:R-:W-:Y:S02]  /*3600*/  ISETP.NE.AND P6, PT, R19, RZ, PT ;  /* 0x000000ff1300720c */ /* 0x000fe40003fc5270 */
[----:B------:R-:W-:Y:S01]  /*3610*/  SEL R19, RZ, 0x100, P4 ;  /* 0x00000100ff137807 */ /* 0x000fe20002000000 */
[----:B-1----:R-:W-:Y:S01]  /*3620*/  FFMA.FTZ R16, R16, R187, 1.1641532182693481445e-10 ;  /* 0x2f00000010107423 */ /* 0x002fe200000100bb */
[----:B------:R-:W-:Y:S01]  /*3630*/  SEL R195, RZ, 0x1, P6 ;  /* 0x00000001ffc37807 */ /* 0x000fe20003000000 */
[----:B------:R-:W-:Y:S01]  /*3640*/  IMAD.WIDE.U32 R176, R176, 0x10000, RZ ;  /* 0x00010000b0b07825 */ /* 0x000fe200078e00ff */
[----:B------:R-:W-:-:S02]  /*3650*/  IADD3 R189, R7, 0x20, RZ ;  /* 0x0000002007bd7810 */ /* 0x000fc40007ffe0ff */
[----:B------:R-:W-:Y:S01]  /*3660*/  FSETP.GTU.FTZ.AND P2, PT, R16, c[0x0][0x1e4], PT ;  /* 0x0000790010007a0b */ /* 0x000fe20003f5c000 */
[----:B------:R-:W-:Y:S01]  /*3670*/  IMAD.WIDE.U32 R16, R17, 0x1000000, RZ ;  /* 0x0100000011107825 */ /* 0x000fe200078e00ff */
[----:B------:R-:W-:Y:S02]  /*3680*/  F2FP.BF16.PACK_AB R182, R13, R12 ;  /* 0x0000000c0db6723e */ /* 0x000fe400000010ff */
[----:B------:R-:W-:Y:S01]  /*3690*/  SEL R15, RZ, 0x1000000, P2 ;  /* 0x01000000ff0f7807 */ /* 0x000fe20001000000 */
[----:B------:R-:W-:Y:S01]  /*36a0*/  IMAD.WIDE.U32 R178, R178, 0x100, RZ ;  /* 0x00000100b2b27825 */ /* 0x000fe200078e00ff */
[----:B------:R-:W-:Y:S02]  /*36b0*/  F2FP.BF16.PACK_AB R181, R11, R10 ;  /* 0x0000000a0bb5723e */ /* 0x000fe400000010ff */
[----:B------:R-:W-:Y:S01]  /*36c0*/  LOP3.LUT R19, R19, R15, R180, 0xfe, !PT ;  /* 0x0000000f13137212 */ /* 0x000fe200078efeb4 */
[----:B------:R-:W-:Y:S01]  /*36d0*/  FMUL.FTZ R22, R22, c[0x0][0x1e8] ;  /* 0x00007a0016167a20 */ /* 0x000fe20000410000 */
[----:B------:R-:W-:Y:S01]  /*36e0*/  LOP3.LUT R194, R178, R16, R176, 0xfe, !PT ;  /* 0x00000010b2c27212 */ /* 0x000fe200078efeb0 */
[----:B------:R-:W-:Y:S01]  /*36f0*/  @P0 IMAD.WIDE.U32 R192, R189, R186, c[0x0][0x180] ;  /* 0x00006000bdc00625 */ /* 0x000fe200078e00ba */
[----:B------:R-:W-:-:S02]  /*3700*/  SEL R16, RZ, 0x1, P3 ;  /* 0x00000001ff107807 */ /* 0x000fc40001800000 */
[----:B------:R-:W-:Y:S02]  /*3710*/  FSEL R22, R22, RZ, !P2 ;  /* 0x000000ff16167208 */ /* 0x000fe40005000000 */
[----:B------:R-:W-:Y:S02]  /*3720*/  LOP3.LUT R17, R17, R19, R16, 0xfe, !PT ;  /* 0x0000001311117212 */ /* 0x000fe400078efe10 */
[----:B------:R-:W-:Y:S01]  /*3730*/  @P0 PRMT R16, RZ, 0x7610, R31 ;  /* 0x00007610ff100816 */ /* 0x000fe2000000001f */
[----:B------:R-:W-:Y:S01]  /*3740*/  FMUL.FTZ R15, R75, R22 ;  /* 0x000000164b0f7220 */ /* 0x000fe20000410000 */
[----:B------:R-:W-:Y:S02]  /*3750*/  LOP3.LUT R194, R194, R195, RZ, 0xfc, !PT ;  /* 0x000000c3c2c27212 */ /* 0x000fe400078efcff */
[----:B------:R-:W-:Y:S01]  /*3760*/  F2FP.BF16.PACK_AB R180, R9, R8 ;  /* 0x0000000809b4723e */ /* 0x000fe200000010ff */
[----:B------:R-:W-:Y:S01]  /*3770*/  @P0 FADD.FTZ R15, R15, R16 ;  /* 0x000000100f0f0221 */ /* 0x000fe20000010000 */
[----:B------:R-:W-:Y:S01]  /*3780*/  LOP3.LUT R195, R179, R17, R177, 0xfe, !PT ;  /* 0x00000011b3c37212 */ /* 0x000fe200078efeb1 */
[----:B------:R-:W-:-:S02]  /*3790*/  IMAD.MOV.U32 R16, RZ, RZ, 0x8 ;  /* 0x00000008ff107424 */ /* 0x000fc400078e00ff */
[----:B------:R-:W-:Y:S01]  /*37a0*/  IMAD.WIDE.U32 R176, R189, R186, c[0x0][0x170] ;  /* 0x00005c00bdb07625 */ /* 0x000fe200078e00ba */
[----:B------:R-:W-:-:S03]  /*37b0*/  F2FP.BF16.PACK_AB R183, R15, R14 ;  /* 0x0000000e0fb7723e */ /* 0x000fc600000010ff */
        /* <DEDUP_REMOVED lines=17> */
.L_x_12431:
[----:B0-----:R-:W-:Y:S02]  /*38d0*/  IMAD.MOV.U32 R180, RZ, RZ, R24 ;  /* 0x000000ffffb47224 */ /* 0x001fe400078e0018 */
.L_x_12432:
[----:B------:R-:W-:Y:S05]  /*38e0*/  BSYNC B1 ;  /* 0x0000000000017941 */ /* 0x000fea0003800000 */
.L_x_12430:
        /* <DEDUP_REMOVED lines=16> */
.L_x_12436:
[----:B------:R-:W-:Y:S05]  /*39f0*/  BSYNC B2 ;  /* 0x0000000000027941 */ /* 0x000fea0003800000 */
.L_x_12435:
        /* <DEDUP_REMOVED lines=43> */
.L_x_12434:
[----:B------:R-:W-:Y:S05]  /*3cb0*/  BSYNC B1 ;  /* 0x0000000000017941 */ /* 0x000fea0003800000 */
.L_x_12433:
[----:B------:R-:W0:Y:S01]  /*3cc0*/  I2F.U32 R20, R180 ;  /* 0x000000b400147306 */ /* 0x000e220000201000 */
        /* <DEDUP_REMOVED lines=23> */
.L_x_12438:
[----:B------:R-:W-:Y:S02]  /*3e40*/  IMAD.MOV.U32 R180, RZ, RZ, R24 ;  /* 0x000000ffffb47224 */ /* 0x000fe400078e0018 */
.L_x_12439:
[----:B------:R-:W-:Y:S05]  /*3e50*/  BSYNC B1 ;  /* 0x0000000000017941 */ /* 0x000fea0003800000 */
.L_x_12437:
        /* <DEDUP_REMOVED lines=16> */
.L_x_12443:
[----:B------:R-:W-:Y:S05]  /*3f60*/  BSYNC B2 ;  /* 0x0000000000027941 */ /* 0x000fea0003800000 */
.L_x_12442:
        /* <DEDUP_REMOVED lines=37> */
[----:B------:R-:W-:Y:S01]  /*41c0*/  IMAD.WIDE.U32 R20, R20, -0x326172a9, RZ ;  /* 0xcd9e8d5714147825 */ /* 0x000fe200078e00ff */
[----:B------:R-:W-:-:S03]  /*41d0*/  HFMA2.MMA R22, -RZ, RZ, 0, 0 ;  /* 0x00000000ff167435 */ /* 0x000fc600000001ff */
[----:B------:R-:W-:Y:S01]  /*41e0*/  IMAD.WIDE.U32 R206, R206, -0x2daee0ad, RZ ;  /* 0xd2511f53cece7825 */ /* 0x000fe200078e00ff */
[----:B------:R-:W-:-:S03]  /*41f0*/  LOP3.LUT R21, R21, UR25, R24, 0x96, !PT ;  /* 0x0000001915157c12 */ /* 0x000fc6000f8e9618 */
[----:B------:R-:W-:Y:S01]  /*4200*/  IMAD.MOV.U32 R24, RZ, RZ, R20 ;  /* 0x000000ffff187224 */ /* 0x000fe200078e0014 */
[----:B------:R-:W-:Y:S02]  /*4210*/  LOP3.LUT R23, R207, UR26, R26, 0x96, !PT ;  /* 0x0000001acf177c12 */ /* 0x000fe4000f8e961a */
.L_x_12441:
[----:B------:R-:W-:Y:S05]  /*4220*/  BSYNC B1 ;  /* 0x0000000000017941 */ /* 0x000fea0003800000 */
.L_x_12440:
        /* <DEDUP_REMOVED lines=24> */
.L_x_12445:
[----:B------:R-:W-:Y:S02]  /*43b0*/  MOV R176, R24 ;  /* 0x0000001800b07202 */ /* 0x000fe40000000f00 */
.L_x_12446:
[----:B------:R-:W-:Y:S05]  /*43c0*/  BSYNC B1 ;  /* 0x0000000000017941 */ /* 0x000fea0003800000 */
.L_x_12444:
        /* <DEDUP_REMOVED lines=16> */
.L_x_12450:
[----:B------:R-:W-:Y:S05]  /*44d0*/  BSYNC B2 ;  /* 0x0000000000027941 */ /* 0x000fea0003800000 */
.L_x_12449:
        /* <DEDUP_REMOVED lines=42> */
.L_x_12448:
[----:B------:R-:W-:Y:S05]  /*4780*/  BSYNC B1 ;  /* 0x0000000000017941 */ /* 0x000fea0003800000 */
.L_x_12447:
        /* <DEDUP_REMOVED lines=22> */
.L_x_12452:
[----:B------:R-:W-:Y:S02]  /*48f0*/  MOV R176, R24 ;  /* 0x0000001800b07202 */ /* 0x000fe40000000f00 */
.L_x_12453:
[----:B------:R-:W-:Y:S05]  /*4900*/  BSYNC B1 ;  /* 0x0000000000017941 */ /* 0x000fea0003800000 */
.L_x_12451:
        /* <DEDUP_REMOVED lines=16> */
.L_x_12457:
[----:B------:R-:W-:Y:S05]  /*4a10*/  BSYNC B2 ;  /* 0x0000000000027941 */ /* 0x000fea0003800000 */
.L_x_12456:
        /* <DEDUP_REMOVED lines=42> */
.L_x_12455:
[----:B------:R-:W-:Y:S05]  /*4cc0*/  BSYNC B1 ;  /* 0x0000000000017941 */ /* 0x000fea0003800000 */
.L_x_12454:
        /* <DEDUP_REMOVED lines=22> */
.L_x_12459:
[----:B------:R-:W-:Y:S02]  /*4e30*/  MOV R182, R24 ;  /* 0x0000001800b67202 */ /* 0x000fe40000000f00 */
.L_x_12460:
[----:B------:R-:W-:Y:S05]  /*4e40*/  BSYNC B1 ;  /* 0x0000000000017941 */ /* 0x000fea0003800000 */
.L_x_12458:
        /* <DEDUP_REMOVED lines=16> */
.L_x_12464:
[----:B------:R-:W-:Y:S05]  /*4f50*/  BSYNC B2 ;  /* 0x0000000000027941 */ /* 0x000fea0003800000 */
.L_x_12463:
        /* <DEDUP_REMOVED lines=42> */
.L_x_12462:
[----:B------:R-:W-:Y:S05]  /*5200*/  BSYNC B1 ;  /* 0x0000000000017941 */ /* 0x000fea0003800000 */
.L_x_12461:
        /* <DEDUP_REMOVED lines=22> */
.L_x_12466:
[----:B------:R-:W-:Y:S02]  /*5370*/  MOV R184, R24 ;  /* 0x0000001800b87202 */ /* 0x000fe40000000f00 */
.L_x_12467:
[----:B------:R-:W-:Y:S05]  /*5380*/  BSYNC B1 ;  /* 0x0000000000017941 */ /* 0x000fea0003800000 */
.L_x_12465:
        /* <DEDUP_REMOVED lines=16> */
.L_x_12471:
[----:B------:R-:W-:Y:S05]  /*5490*/  BSYNC B2 ;  /* 0x0000000000027941 */ /* 0x000fea0003800000 */
.L_x_12470:
        /* <DEDUP_REMOVED lines=43> */
.L_x_12469:
[----:B------:R-:W-:Y:S05]  /*5750*/  BSYNC B1 ;  /* 0x0000000000017941 */ /* 0x000fea0003800000 */
.L_x_12468:
        /* <DEDUP_REMOVED lines=22> */
.L_x_12473:
[----:B------:R-:W-:Y:S02]  /*58c0*/  IMAD.MOV.U32 R178, RZ, RZ, R24 ;  /* 0x000000ffffb27224 */ /* 0x000fe400078e0018 */
.L_x_12474:
[----:B------:R-:W-:Y:S05]  /*58d0*/  BSYNC B1 ;  /* 0x0000000000017941 */ /* 0x000fea0003800000 */
.L_x_12472:
        /* <DEDUP_REMOVED lines=16> */
.L_x_12478:
[----:B------:R-:W-:Y:S05]  /*59e0*/  BSYNC B2 ;  /* 0x0000000000027941 */ /* 0x000fea0003800000 */
.L_x_12477:
        /* <DEDUP_REMOVED lines=43> */
.L_x_12476:
[----:B------:R-:W-:Y:S05]  /*5ca0*/  BSYNC B1 ;  /* 0x0000000000017941 */ /* 0x000fea0003800000 */
.L_x_12475:
        /* <DEDUP_REMOVED lines=22> */
.L_x_12480:
[----:B------:R-:W-:Y:S02]  /*5e10*/  IMAD.MOV.U32 R178, RZ, RZ, R24 ;  /* 0x000000ffffb27224 */ /* 0x000fe400078e0018 */
.L_x_12481:
[----:B------:R-:W-:Y:S05]  /*5e20*/  BSYNC B1 ;  /* 0x0000000000017941 */ /* 0x000fea0003800000 */
.L_x_12479:
        /* <DEDUP_REMOVED lines=18> */
.L_x_12485:
[----:B------:R-:W-:Y:S05]  /*5f50*/  BSYNC B2 ;  /* 0x0000000000027941 */ /* 0x000fea0003800000 */
.L_x_12484:
        /* <DEDUP_REMOVED lines=43> */
.L_x_12483:
[----:B------:R-:W-:Y:S05]  /*6210*/  BSYNC B1 ;  /* 0x0000000000017941 */ /* 0x000fea0003800000 */
.L_x_12482:
[----:B------:R0:W1:Y:S01]  /*6220*/  I2F.U32 R176, R178 ;  /* 0x000000b200b07306 */ /* 0x0000620000201000 */
[----:B------:R-:W-:Y:S01]  /*6230*/  SEL R180, RZ, 0x1, P2 ;  /* 0x00000001ffb47807 */ /* 0x000fe20001000000 */
[----:B------:R-:W-:Y:S01]  /*6240*/  IMAD.WIDE.U32 R190, R189, R186, c[0x0][0x188] ;  /* 0x00006200bdbe7625 */ /* 0x000fe200078e00ba */
[----:B------:R-:W-:Y:S02]  /*6250*/  SEL R184, RZ, 0x10000, P5 ;  /* 0x00010000ffb87807 */ /* 0x000fe40002800000 */
[----:B------:R-:W-:Y:S01]  /*6260*/  LOP3.LUT P5, RZ, R18, 0x2, RZ, 0xc0, !PT ;  /* 0x0000000212ff7812 */ /* 0x000fe200078ac0ff */
[----:B------:R-:W-:Y:S01]  /*6270*/  IMAD.WIDE.U32 R180, R180, 0x1000000, RZ ;  /* 0x01000000b4b47825 */ /* 0x000fe200078e00ff */
[----:B------:R-:W-:Y:S02]  /*6280*/  SEL R183, RZ, 0x100, P4 ;  /* 0x00000100ffb77807 */ /* 0x000fe40002000000 */
[----:B0-----:R-:W-:-:S02]  /*6290*/  PRMT R178, RZ, 0x7610, R179 ;  /* 0x00007610ffb27816 */ /* 0x001fc400000000b3 */
[----:B------:R-:W-:Y:S02]  /*62a0*/  SEL R177, RZ, 0x1, P1 ;  /* 0x00000001ffb17807 */ /* 0x000fe40000800000 */
[----:B------:R-:W-:Y:S02]  /*62b0*/  SEL R179, RZ, 0x1, P5 ;  /* 0x00000001ffb37807 */ /* 0x000fe40002800000 */
[----:B------:R-:W-:Y:S01]  /*62c0*/  SEL R193, RZ, 0x1, P3 ;  /* 0x00000001ffc17807 */ /* 0x000fe20001800000 */
[----:B-1----:R-:W-:Y:S01]  /*62d0*/  FFMA.FTZ R176, R176, R187, 1.1641532182693481445e-10 ;  /* 0x2f000000b0b07423 */ /* 0x002fe200000100bb */
[----:B------:R-:W-:Y:S02]  /*62e0*/  LOP3.LUT P6, RZ, R18, 0x4, RZ, 0xc0, !PT ;  /* 0x0000000412ff7812 */ /* 0x000fe400078cc0ff */
[----:B------:R-:W-:Y:S02]  /*62f0*/  IADD3 R197, R7, 0x40, RZ ;  /* 0x0000004007c57810 */ /* 0x000fe40007ffe0ff */
[----:B------:R-:W-:Y:S01]  /*6300*/  FSETP.GTU.FTZ.AND P2, PT, R176, c[0x0][0x1e4], PT ;  /* 0x00007900b0007a0b */ /* 0x000fe20003f5c000 */
[----:B------:R-:W-:Y:S01]  /*6310*/  FMUL.FTZ R176, R178, R185 ;  /* 0x000000b9b2b07220 */ /* 0x000fe20000410000 */
[----:B------:R-:W-:Y:S01]  /*6320*/  SEL R195, RZ, 0x1, P6 ;  /* 0x00000001ffc37807 */ /* 0x000fe20003000000 */
[----:B------:R-:W-:Y:S01]  /*6330*/  IMAD.WIDE.U32 R178, R179, 0x100, RZ ;  /* 0x00000100b3b27825 */ /* 0x000fe200078e00ff */
[----:B------:R-:W-:-:S03]  /*6340*/  SEL R188, RZ, 0x1000000, P2 ;  /* 0x01000000ffbc7807 */ /* 0x000fc60001000000 */
[----:B------:R-:W-:Y:S01]  /*6350*/  FMUL.FTZ R182, R176, c[0x0][0x1e8] ;  /* 0x00007a00b0b67a20 */ /* 0x000fe20000410000 */
[----:B------:R-:W-:Y:S01]  /*6360*/  LOP3.LUT R183, R183, R188, R184, 0xfe, !PT ;  /* 0x000000bcb7b77212 */ /* 0x000fe200078efeb8 */
[----:B------:R-:W-:-:S03]  /*6370*/  IMAD.WIDE.U32 R176, R177, 0x10000, RZ ;  /* 0x00010000b1b07825 */ /* 0x000fc600078e00ff */
[----:B------:R-:W-:Y:S01]  /*6380*/  FSEL R182, R182, RZ, !P2 ;  /* 0x000000ffb6b67208 */ /* 0x000fe20005000000 */
[----:B------:R-:W-:Y:S01]  /*6390*/  IMAD.WIDE.U32 R188, R189, R16, c[0x0][0x190] ;  /* 0x00006400bdbc7625 */ /* 0x000fe200078e0010 */
[----:B------:R-:W-:Y:S02]  /*63a0*/  LOP3.LUT R193, R181, R183, R193, 0xfe, !PT ;  /* 0x000000b7b5c17212 */ /* 0x000fe400078efec1 */
[----:B------:R-:W-:Y:S01]  /*63b0*/  @P0 PRMT R181, RZ, 0x7610, R31 ;  /* 0x00007610ffb50816 */ /* 0x000fe2000000001f */
[----:B------:R-:W-:Y:S01]  /*63c0*/  FMUL.FTZ R184, R67, R182 ;  /* 0x000000b643b87220 */ /* 0x000fe20000410000 */
[----:B------:R-:W-:Y:S02]  /*63d0*/  LOP3.LUT R194, R178, R180, R176, 0xfe, !PT ;  /* 0x000000b4b2c27212 */ /* 0x000fe400078efeb0 */
[----:B------:R-:W-:Y:S01]  /*63e0*/  F2FP.BF16.PACK_AB R182, R26, R25 ;  /* 0x000000191ab6723e */ /* 0x000fe200000010ff */
[----:B------:R-:W-:Y:S01]  /*63f0*/  @P0 FADD.FTZ R184, R181, R184 ;  /* 0x000000b8b5b80221 */ /* 0x000fe20000010000 */
[----:B------:R-:W-:-:S02]  /*6400*/  LOP3.LUT R194, R194, R195, RZ, 0xfc, !PT ;  /* 0x000000c3c2c27212 */ /* 0x000fc400078efcff */
[----:B------:R-:W-:Y:S02]  /*6410*/  F2FP.BF16.PACK_AB R181, R22, R19 ;  /* 0x0000001316b5723e */ /* 0x000fe400000010ff */
[----:B------:R-:W-:Y:S02]  /*6420*/  F2FP.BF16.PACK_AB R180, R20, R17 ;  /* 0x0000001114b4723e */ /* 0x000fe400000010ff */
[----:B------:R-:W-:Y:S02]  /*6430*/  F2FP.BF16.PACK_AB R183, R184, R27 ;  /* 0x0000001bb8b7723e */ /* 0x000fe400000010ff */
[----:B------:R-:W-:Y:S01]  /*6440*/  LOP3.LUT R195, R179, R193, R177, 0xfe, !PT ;  /* 0x000000c1b3c37212 */ /* 0x000fe200078efeb1 */
[CC--:B------:R-:W-:Y:S02]  /*6450*/  IMAD.WIDE.U32 R176, R197.reuse, R186.reuse, c[0x0][0x170] ;  /* 0x00005c00c5b07625 */ /* 0x0c0fe400078e00ba */
[----:B------:R0:W-:Y:S02]  /*6460*/  STG.E.128 [R190.64], R180 ;  /* 0x000000b4be007986 */ /* 0x0001e4000c101d06 */
[----:B------:R-:W-:-:S02]  /*6470*/  @P0 IMAD.WIDE.U32 R192, R197, R186, c[0x0][0x180] ;  /* 0x00006000c5c00625 */ /* 0x000fc400078e00ba */
        /* <DEDUP_REMOVED lines=15> */
.L_x_12487:
[----:B0-----:R-:W-:Y:S02]  /*6570*/  IMAD.MOV.U32 R192, RZ, RZ, R24 ;  /* 0x000000ffffc07224 */ /* 0x001fe400078e0018 */
.L_x_12488:
[----:B------:R-:W-:Y:S05]  /*6580*/  BSYNC B1 ;  /* 0x0000000000017941 */ /* 0x000fea0003800000 */
.L_x_12486:
        /* <DEDUP_REMOVED lines=16> */
.L_x_12492:
[----:B------:R-:W-:Y:S05]  /*6690*/  BSYNC B2 ;  /* 0x0000000000027941 */ /* 0x000fea0003800000 */
.L_x_12491:
        /* <DEDUP_REMOVED lines=43> */
.L_x_12490:
[----:B------:R-:W-:Y:S05]  /*6950*/  BSYNC B1 ;  /* 0x0000000000017941 */ /* 0x000fea0003800000 */
.L_x_12489:
        /* <DEDUP_REMOVED lines=24> */
.L_x_12494:
[----:B------:R-:W-:Y:S02]  /*6ae0*/  IMAD.MOV.U32 R194, RZ, RZ, R24 ;  /* 0x000000ffffc27224 */ /* 0x000fe400078e0018 */
.L_x_12495:
[----:B------:R-:W-:Y:S05]  /*6af0*/  BSYNC B1 ;  /* 0x0000000000017941 */ /* 0x000fea0003800000 */
.L_x_12493:
        /* <DEDUP_REMOVED lines=16> */
.L_x_12499:
[----:B------:R-:W-:Y:S05]  /*6c00*/  BSYNC B2 ;  /* 0x0000000000027941 */ /* 0x000fea0003800000 */
.L_x_12498:
        /* <DEDUP_REMOVED lines=42> */
[----:B------:R-:W-:-:S05]  /*6eb0*/  LOP3.LUT R23, R207, UR26, R190, 0x96, !PT ;  /* 0x0000001acf177c12 */ /* 0x000fca000f8e96be */
.L_x_12497:
[----:B------:R-:W-:Y:S05]  /*6ec0*/  BSYNC B1 ;  /* 0x0000000000017941 */ /* 0x000fea0003800000 */
.L_x_12496:
        /* <DEDUP_REMOVED lines=24> */
.L_x_12501:
[----:B------:R-:W-:Y:S02]  /*7050*/  IMAD.MOV.U32 R194, RZ, RZ, R24 ;  /* 0x000000ffffc27224 */ /* 0x000fe400078e0018 */
.L_x_12502:
[----:B------:R-:W-:Y:S05]  /*7060*/  BSYNC B1 ;  /* 0x0000000000017941 */ /* 0x000fea0003800000 */
.L_x_12500:
        /* <DEDUP_REMOVED lines=16> */
.L_x_12506:
[----:B------:R-:W-:Y:S05]  /*7170*/  BSYNC B2 ;  /* 0x0000000000027941 */ /* 0x000fea0003800000 */
.L_x_12505:
        /* <DEDUP_REMOVED lines=43> */
.L_x_12504:
[----:B------:R-:W-:Y:S05]  /*7430*/  BSYNC B1 ;  /* 0x0000000000017941 */ /* 0x000fea0003800000 */
.L_x_12503:
        /* <DEDUP_REMOVED lines=22> */
.L_x_12508:
[----:B------:R-:W-:Y:S02]  /*75a0*/  IMAD.MOV.U32 R196, RZ, RZ, R24 ;  /* 0x000000ffffc47224 */ /* 0x000fe400078e0018 */
.L_x_12509:
[----:B------:R-:W-:Y:S05]  /*75b0*/  BSYNC B1 ;  /* 0x0000000000017941 */ /* 0x000fea0003800000 */
.L_x_12507:
        /* <DEDUP_REMOVED lines=16> */
.L_x_12513:
[----:B------:R-:W-:Y:S05]  /*76c0*/  BSYNC B2 ;  /* 0x0000000000027941 */ /* 0x000fea0003800000 */
.L_x_12512:
        /* <DEDUP_REMOVED lines=43> */
.L_x_12511:
[----:B------:R-:W-:Y:S05]  /*7980*/  BSYNC B1 ;  /* 0x0000000000017941 */ /* 0x000fea0003800000 */
.L_x_12510:
        /* <DEDUP_REMOVED lines=22> */
.L_x_12515:
[----:B------:R-:W-:Y:S02]  /*7af0*/  IMAD.MOV.U32 R194, RZ, RZ, R24 ;  /* 0x000000ffffc27224 */ /* 0x000fe400078e0018 */
.L_x_12516:
[----:B------:R-:W-:Y:S05]  /*7b00*/  BSYNC B1 ;  /* 0x0000000000017941 */ /* 0x000fea0003800000 */
.L_x_12514:
        /* <DEDUP_REMOVED lines=16> */
.L_x_12520:
[----:B------:R-:W-:Y:S05]  /*7c10*/  BSYNC B2 ;  /* 0x0000000000027941 */ /* 0x000fea0003800000 */
.L_x_12519:
        /* <DEDUP_REMOVED lines=43> */
.L_x_12518:
[----:B------:R-:W-:Y:S05]  /*7ed0*/  BSYNC B1 ;  /* 0x0000000000017941 */ /* 0x000fea0003800000 */
.L_x_12517:
        /* <DEDUP_REMOVED lines=22> */
.L_x_12522:
[----:B------:R-:W-:Y:S02]  /*8040*/  IMAD.MOV.U32 R196, RZ, RZ, R24 ;  /* 0x000000ffffc47224 */ /* 0x000fe400078e0018 */
.L_x_12523:
[----:B------:R-:W-:Y:S05]  /*8050*/  BSYNC B1 ;  /* 0x0000000000017941 */ /* 0x000fea0003800000 */
.L_x_12521:
        /* <DEDUP_REMOVED lines=16> */
.L_x_12527:
[----:B------:R-:W-:Y:S05]  /*8160*/  BSYNC B2 ;  /* 0x0000000000027941 */ /* 0x000fea0003800000 */
.L_x_12526:
        /* <DEDUP_REMOVED lines=43> */
.L_x_12525:
[----:B------:R-:W-:Y:S05]  /*8420*/  BSYNC B1 ;  /* 0x0000000000017941 */ /* 0x000fea0003800000 */
.L_x_12524:
        /* <DEDUP_REMOVED lines=22> */
.L_x_12529:
[----:B------:R-:W-:Y:S02]  /*8590*/  IMAD.MOV.U32 R196, RZ, RZ, R24 ;  /* 0x000000ffffc47224 */ /* 0x000fe400078e0018 */
.L_x_12530:
[----:B------:R-:W-:Y:S05]  /*85a0*/  BSYNC B1 ;  /* 0x0000000000017941 */ /* 0x000fea0003800000 */
.L_x_12528:
        /* <DEDUP_REMOVED lines=16> */
.L_x_12534:
[----:B------:R-:W-:Y:S05]  /*86b0*/  BSYNC B2 ;  /* 0x0000000000027941 */ /* 0x000fea0003800000 */
.L_x_12533:
        /* <DEDUP_REMOVED lines=43> */
.L_x_12532:
[----:B------:R-:W-:Y:S05]  /*8970*/  BSYNC B1 ;  /* 0x0000000000017941 */ /* 0x000fea0003800000 */
.L_x_12531:
        /* <DEDUP_REMOVED lines=22> */
.L_x_12536:
[----:B------:R-:W-:Y:S02]  /*8ae0*/  IMAD.MOV.U32 R176, RZ, RZ, R24 ;  /* 0x000000ffffb07224 */ /* 0x000fe400078e0018 */
.L_x_12537:
[----:B------:R-:W-:Y:S05]  /*8af0*/  BSYNC B1 ;  /* 0x0000000000017941 */ /* 0x000fea0003800000 */
.L_x_12535:
        /* <DEDUP_REMOVED lines=18> */
.L_x_12541:
[----:B------:R-:W-:Y:S05]  /*8c20*/  BSYNC B2 ;  /* 0x0000000000027941 */ /* 0x000fea0003800000 */
.L_x_12540:
        /* <DEDUP_REMOVED lines=43> */
.L_x_12539:
[----:B------:R-:W-:Y:S05]  /*8ee0*/  BSYNC B1 ;  /* 0x0000000000017941 */ /* 0x000fea0003800000 */
.L_x_12538:
[----:B------:R-:W0:Y:S01]  /*8ef0*/  I2F.U32 R176, R176 ;  /* 0x000000b000b07306 */ /* 0x000e220000201000 */
[----:B------:R-:W-:Y:S01]  /*8f00*/  SEL R196, RZ, 0x10000, P5 ;  /* 0x00010000ffc47807 */ /* 0x000fe20002800000 */
[----:B------:R-:W-:Y:S01]  /*8f10*/  IMAD.WIDE.U32 R198, R197, R186, c[0x0][0x188] ;  /* 0x00006200c5c67625 */ /* 0x000fe200078e00ba */
[----:B------:R-:W-:Y:S02]  /*8f20*/  LOP3.LUT P5, RZ, R18, 0x2, RZ, 0xc0, !PT ;  /* 0x0000000212ff7812 */ /* 0x000fe400078ac0ff */
[----:B------:R-:W-:Y:S02]  /*8f30*/  SEL R180, RZ, 0x1, P2 ;  /* 0x00000001ffb47807 */ /* 0x000fe40001000000 */
[----:B------:R-:W-:Y:S02]  /*8f40*/  SEL R178, RZ, 0x1, P1 ;  /* 0x00000001ffb27807 */ /* 0x000fe40000800000 */
[----:B------:R-:W-:Y:S01]  /*8f50*/  SEL R183, RZ, 0x100, P4 ;  /* 0x00000100ffb77807 */ /* 0x000fe20002000000 */
[----:B------:R-:W-:Y:S01]  /*8f60*/  IMAD.WIDE.U32 R180, R180, 0x1000000, RZ ;  /* 0x01000000b4b47825 */ /* 0x000fe200078e00ff */
[----:B------:R-:W-:-:S02]  /*8f70*/  LOP3.LUT P6, RZ, R18, 0x4, RZ, 0xc0, !PT ;  /* 0x0000000412ff7812 */ /* 0x000fc400078cc0ff */
[----:B------:R-:W-:Y:S02]  /*8f80*/  IADD3 R211, R7, 0x60, RZ ;  /* 0x0000006007d37810 */ /* 0x000fe40007ffe0ff */
[----:B------:R-:W-:Y:S01]  /*8f90*/  SEL R201, RZ, 0x1, P6 ;  /* 0x00000001ffc97807 */ /* 0x000fe20003000000 */
[----:B0-----:R-:W-:Y:S01]  /*8fa0*/  FFMA.FTZ R177, R176, R187, 1.1641532182693481445e-10 ;  /* 0x2f000000b0b17423 */ /* 0x001fe200000100bb */
[----:B------:R-:W-:Y:S01]  /*8fb0*/  PRMT R176, RZ, 0x7610, R179 ;  /* 0x00007610ffb07816 */ /* 0x000fe200000000b3 */
[----:B------:R-:W-:Y:S01]  /*8fc0*/  @P0 IMAD.WIDE.U32 R202, R211, R186, c[0x0][0x180] ;  /* 0x00006000d3ca0625 */ /* 0x000fe200078e00ba */
[----:B------:R-:W-:Y:S02]  /*8fd0*/  SEL R179, RZ, 0x1, P5 ;  /* 0x00000001ffb37807 */ /* 0x000fe40002800000 */
[----:B------:R-:W-:Y:S01]  /*8fe0*/  FSETP.GTU.FTZ.AND P2, PT, R177, c[0x0][0x1e4], PT ;  /* 0x00007900b1007a0b */ /* 0x000fe20003f5c000 */
[----:B------:R-:W-:-:S03]  /*8ff0*/  FMUL.FTZ R177, R176, R185 ;  /* 0x000000b9b0b17220 */ /* 0x000fc60000410000 */
[----:B------:R-:W-:Y:S01]  /*9000*/  SEL R195, RZ, 0x1000000, P2 ;  /* 0x01000000ffc37807 */ /* 0x000fe20001000000 */
[----:B------:R-:W-:Y:S02]  /*9010*/  FMUL.FTZ R182, R177, c[0x0][0x1e8] ;  /* 0x00007a00b1b67a20 */ /* 0x000fe40000410000 */
[----:B------:R-:W-:Y:S01]  /*9020*/  IMAD.WIDE.U32 R176, R178, 0x10000, RZ ;  /* 0x00010000b2b07825 */ /* 0x000fe200078e00ff */
[----:B------:R-:W-:Y:S02]  /*9030*/  LOP3.LUT R183, R183, R195, R196, 0xfe, !PT ;  /* 0x000000c3b7b77212 */ /* 0x000fe400078efec4 */
[----:B------:R-:W-:Y:S01]  /*9040*/  FSEL R182, R182, RZ, !P2 ;  /* 0x000000ffb6b67208 */ /* 0x000fe20005000000 */
[----:B------:R-:W-:-:S04]  /*9050*/  IMAD.WIDE.U32 R178, R179, 0x100, RZ ;  /* 0x00000100b3b27825 */ /* 0x000fc800078e00ff */
[----:B------:R-:W-:Y:S01]  /*9060*/  FMUL.FTZ R195, R59, R182 ;  /* 0x000000b63bc37220 */ /* 0x000fe20000410000 */
[----:B------:R-:W-:Y:S01]  /*9070*/  LOP3.LUT R200, R178, R180, R176, 0xfe, !PT ;  /* 0x000000b4b2c87212 */ /* 0x000fe200078efeb0 */
[----:B------:R-:W-:Y:S01]  /*9080*/  IMAD.WIDE.U32 R196, R197, R16, c[0x0][0x190] ;  /* 0x00006400c5c47625 */ /* 0x000fe200078e0010 */
[----:B------:R-:W-:Y:S02]  /*9090*/  @P0 PRMT R176, RZ, 0x7610, R31 ;  /* 0x00007610ffb00816 */ /* 0x000fe4000000001f */
[----:B------:R-:W-:Y:S02]  /*90a0*/  SEL R180, RZ, 0x1, P3 ;  /* 0x00000001ffb47807 */ /* 0x000fe40001800000 */
[----:B------:R-:W-:Y:S01]  /*90b0*/  LOP3.LUT R200, R200, R201, RZ, 0xfc, !PT ;  /* 0x000000c9c8c87212 */ /* 0x000fe200078efcff */
[----:B------:R-:W-:Y:S01]  /*90c0*/  @P0 FADD.FTZ R195, R176, R195 ;  /* 0x000000c3b0c30221 */ /* 0x000fe20000010000 */
[----:B------:R-:W-:Y:S02]  /*90d0*/  LOP3.LUT R201, R181, R183, R180, 0xfe, !PT ;  /* 0x000000b7b5c97212 */ /* 0x000fe400078efeb4 */
[----:B------:R-:W-:-:S02]  /*90e0*/  F2FP.BF16.PACK_AB R182, R193, R192 ;  /* 0x000000c0c1b6723e */ /* 0x000fc400000010ff */
[----:B------:R-:W-:Y:S02]  /*90f0*/  F2FP.BF16.PACK_AB R181, R191, R190 ;  /* 0x000000bebfb5723e */ /* 0x000fe400000010ff */
[----:B------:R-:W-:Y:S02]  /*9100*/  F2FP.BF16.PACK_AB R180, R189, R188 ;  /* 0x000000bcbdb4723e */ /* 0x000fe400000010ff */
        /* <DEDUP_REMOVED lines=19> */
.L_x_12543:
[----:B0-----:R-:W-:Y:S02]  /*9240*/  IMAD.MOV.U32 R180, RZ, RZ, R24 ;  /* 0x000000ffffb47224 */ /* 0x001fe400078e0018 */
.L_x_12544:
[----:B------:R-:W-:Y:S05]  /*9250*/  BSYNC B1 ;  /* 0x0000000000017941 */ /* 0x000fea0003800000 */
.L_x_12542:
        /* <DEDUP_REMOVED lines=16> */
.L_x_12548:
[----:B------:R-:W-:Y:S05]  /*9360*/  BSYNC B2 ;  /* 0x0000000000027941 */ /* 0x000fea0003800000 */
.L_x_12547:
        /* <DEDUP_REMOVED lines=43> */
.L_x_12546:
[----:B------:R-:W-:Y:S05]  /*9620*/  BSYNC B1 ;  /* 0x0000000000017941 */ /* 0x000fea0003800000 */
.L_x_12545:
[----:B------:R-:W0:Y:S01]  /*9630*/  I2F.U32 R180, R180 ;  /* 0x000000b400b47306 */ /* 0x000e220000201000 */
        /* <DEDUP_REMOVED lines=23> */
.L_x_12550:
[----:B------:R-:W-:Y:S02]  /*97b0*/  IMAD.MOV.U32 R180, RZ, RZ, R24 ;  /* 0x000000ffffb47224 */ /* 0x000fe400078e0018 */
.L_x_12551:
[----:B------:R-:W-:Y:S05]  /*97c0*/  BSYNC B1 ;  /* 0x0000000000017941 */ /* 0x000fea0003800000 */
.L_x_12549:
        /* <DEDUP_REMOVED lines=16> */
.L_x_12555:
[----:B------:R-:W-:Y:S05]  /*98d0*/  BSYNC B2 ;  /* 0x0000000000027941 */ /* 0x000fea0003800000 */
.L_x_12554:
        /* <DEDUP_REMOVED lines=43> */
.L_x_12553:
[----:B------:R-:W-:Y:S05]  /*9b90*/  BSYNC B1 ;  /* 0x0000000000017941 */ /* 0x000fea0003800000 */
.L_x_12552:
        /* <DEDUP_REMOVED lines=24> */
.L_x_12557:
[----:B------:R-:W-:Y:S02]  /*9d20*/  IMAD.MOV.U32 R176, RZ, RZ, R24 ;  /* 0x000000ffffb07224 */ /* 0x000fe400078e0018 */
.L_x_12558:
[----:B------:R-:W-:Y:S05]  /*9d30*/  BSYNC B1 ;  /* 0x0000000000017941 */ /* 0x000fea0003800000 */
.L_x_12556:
        /* <DEDUP_REMOVED lines=16> */
.L_x_12562:
[----:B------:R-:W-:Y:S05]  /*9e40*/  BSYNC B2 ;  /* 0x0000000000027941 */ /* 0x000fea0003800000 */
.L_x_12561:
        /* <DEDUP_REMOVED lines=43> */
.L_x_12560:
[----:B------:R-:W-:Y:S05]  /*a100*/  BSYNC B1 ;  /* 0x0000000000017941 */ /* 0x000fea0003800000 */
.L_x_12559:
        /* <DEDUP_REMOVED lines=22> */
.L_x_12564:
[----:B------:R-:W-:Y:S02]  /*a270*/  IMAD.MOV.U32 R176, RZ, RZ, R24 ;  /* 0x000000ffffb07224 */ /* 0x000fe400078e0018 */
.L_x_12565:
[----:B------:R-:W-:Y:S05]  /*a280*/  BSYNC B1 ;  /* 0x0000000000017941 */ /* 0x000fea0003800000 */
.L_x_12563:
        /* <DEDUP_REMOVED lines=16> */
.L_x_12569:
[----:B------:R-:W-:Y:S05]  /*a390*/  BSYNC B2 ;  /* 0x0000000000027941 */ /* 0x000fea0003800000 */
.L_x_12568:
        /* <DEDUP_REMOVED lines=43> */
.L_x_12567:
[----:B------:R-:W-:Y:S05]  /*a650*/  BSYNC B1 ;  /* 0x0000000000017941 */ /* 0x000fea0003800000 */
.L_x_12566:
        /* <DEDUP_REMOVED lines=22> */
.L_x_12571:
[----:B------:R-:W-:Y:S02]  /*a7c0*/  IMAD.MOV.U32 R182, RZ, RZ, R24 ;  /* 0x000000ffffb67224 */ /* 0x000fe400078e0018 */
.L_x_12572:
[----:B------:R-:W-:Y:S05]  /*a7d0*/  BSYNC B1 ;  /* 0x0000000000017941 */ /* 0x000fea0003800000 */
.L_x_12570:
        /* <DEDUP_REMOVED lines=16> */
.L_x_12576:
[----:B------:R-:W-:Y:S05]  /*a8e0*/  BSYNC B2 ;  /* 0x0000000000027941 */ /* 0x000fea0003800000 */
.L_x_12575:
        /* <DEDUP_REMOVED lines=43> */
.L_x_12574:
[----:B------:R-:W-:Y:S05]  /*aba0*/  BSYNC B1 ;  /* 0x0000000000017941 */ /* 0x000fea0003800000 */
.L_x_12573:
        /* <DEDUP_REMOVED lines=22> */
.L_x_12578:
[----:B------:R-:W-:Y:S02]  /*ad10*/  IMAD.MOV.U32 R204, RZ, RZ, R24 ;  /* 0x000000ffffcc7224 */ /* 0x000fe400078e0018 */
.L_x_12579:
[----:B------:R-:W-:Y:S05]  /*ad20*/  BSYNC B1 ;  /* 0x0000000000017941 */ /* 0x000fea0003800000 */
.L_x_12577:
        /* <DEDUP_REMOVED lines=16> */
.L_x_12583:
[----:B------:R-:W-:Y:S05]  /*ae30*/  BSYNC B2 ;  /* 0x0000000000027941 */ /* 0x000fea0003800000 */
.L_x_12582:
        /* <DEDUP_REMOVED lines=43> */
.L_x_12581:
[----:B------:R-:W-:Y:S05]  /*b0f0*/  BSYNC B1 ;  /* 0x0000000000017941 */ /* 0x000fea0003800000 */
.L_x_12580:
        /* <DEDUP_REMOVED lines=22> */
.L_x_12585:
[----:B------:R-:W-:Y:S02]  /*b260*/  IMAD.MOV.U32 R178, RZ, RZ, R24 ;  /* 0x000000ffffb27224 */ /* 0x000fe400078e0018 */
.L_x_12586:
[----:B------:R-:W-:Y:S05]  /*b270*/  BSYNC B1 ;  /* 0x0000000000017941 */ /* 0x000fea0003800000 */
.L_x_12584:
        /* <DEDUP_REMOVED lines=16> */
.L_x_12590:
[----:B------:R-:W-:Y:S05]  /*b380*/  BSYNC B2 ;  /* 0x0000000000027941 */ /* 0x000fea0003800000 */
.L_x_12589:
        /* <DEDUP_REMOVED lines=43> */
.L_x_12588:
[----:B------:R-:W-:Y:S05]  /*b640*/  BSYNC B1 ;  /* 0x0000000000017941 */ /* 0x000fea0003800000 */
.L_x_12587:
        /* <DEDUP_REMOVED lines=22> */
.L_x_12592:
[----:B------:R-:W-:Y:S02]  /*b7b0*/  IMAD.MOV.U32 R178, RZ, RZ, R24 ;  /* 0x000000ffffb27224 */ /* 0x000fe400078e0018 */
.L_x_12593:
[----:B------:R-:W-:Y:S05]  /*b7c0*/  BSYNC B1 ;  /* 0x0000000000017941 */ /* 0x000fea0003800000 */
.L_x_12591:
        /* <DEDUP_REMOVED lines=18> */
.L_x_12597:
[----:B------:R-:W-:Y:S05]  /*b8f0*/  BSYNC B2 ;  /* 0x0000000000027941 */ /* 0x000fea0003800000 */
.L_x_12596:
        /* <DEDUP_REMOVED lines=43> */
.L_x_12595:
[----:B------:R-:W-:Y:S05]  /*bbb0*/  BSYNC B1 ;  /* 0x0000000000017941 */ /* 0x000fea0003800000 */
.L_x_12594:
[----:B------:R0:W1:Y:S01]  /*bbc0*/  I2F.U32 R176, R178 ;  /* 0x000000b200b07306 */ /* 0x0000620000201000 */
[----:B------:R-:W-:Y:S01]  /*bbd0*/  SEL R204, RZ, 0x10000, P5 ;  /* 0x00010000ffcc7807 */ /* 0x000fe20002800000 */
[C---:B------:R-:W-:Y:S01]  /*bbe0*/  IMAD.WIDE.U32 R212, R211.reuse, R186, c[0x0][0x188] ;  /* 0x00006200d3d47625 */ /* 0x040fe200078e00ba */
[----:B------:R-:W-:Y:S02]  /*bbf0*/  LOP3.LUT P5, RZ, R18, 0x2, RZ, 0xc0, !PT ;  /* 0x0000000212ff7812 */ /* 0x000fe400078ac0ff */
[----:B------:R-:W-:Y:S01]  /*bc00*/  SEL R180, RZ, 0x1, P2 ;  /* 0x00000001ffb47807 */ /* 0x000fe20001000000 */
[----:B------:R-:W-:Y:S01]  /*bc10*/  IMAD.WIDE.U32 R210, R211, R16, c[0x0][0x190] ;  /* 0x00006400d3d27625 */ /* 0x000fe200078e0010 */
[----:B------:R-:W-:Y:S02]  /*bc20*/  SEL R177, RZ, 0x1, P5 ;  /* 0x00000001ffb17807 */ /* 0x000fe40002800000 */
[----:B0-----:R-:W-:Y:S01]  /*bc30*/  PRMT R178, RZ, 0x7610, R179 ;  /* 0x00007610ffb27816 */ /* 0x001fe200000000b3 */
[----:B------:R-:W-:Y:S01]  /*bc40*/  IMAD.WIDE.U32 R180, R180, 0x1000000, RZ ;  /* 0x01000000b4b47825 */ /* 0x000fe200078e00ff */
[----:B------:R-:W-:-:S02]  /*bc50*/  SEL R179, RZ, 0x1, P1 ;  /* 0x00000001ffb37807 */ /* 0x000fc40000800000 */
[----:B------:R-:W-:Y:S02]  /*bc60*/  SEL R183, RZ, 0x100, P4 ;  /* 0x00000100ffb77807 */ /* 0x000fe40002000000 */
[----:B------:R-:W-:Y:S01]  /*bc70*/  LOP3.LUT P6, RZ, R18, 0x4, RZ, 0xc0, !PT ;  /* 0x0000000412ff7812 */ /* 0x000fe200078cc0ff */
[----:B-1----:R-:W-:Y:S01]  /*bc80*/  FFMA.FTZ R176, R176, R187, 1.1641532182693481445e-10 ;  /* 0x2f000000b0b07423 */ /* 0x002fe200000100bb */
[----:B------:R-:W-:Y:S02]  /*bc90*/  IADD3 R221, R7, 0x80, RZ ;  /* 0x0000008007dd7810 */ /* 0x000fe40007ffe0ff */
[----:B------:R-:W-:Y:S02]  /*bca0*/  SEL R205, RZ, 0x1, P6 ;  /* 0x00000001ffcd7807 */ /* 0x000fe40003000000 */
[----:B------:R-:W-:Y:S01]  /*bcb0*/  FSETP.GTU.FTZ.AND P2, PT, R176, c[0x0][0x1e4], PT ;  /* 0x00007900b0007a0b */ /* 0x000fe20003f5c000 */
[----:B------:R-:W-:Y:S02]  /*bcc0*/  FMUL.FTZ R176, R178, R185 ;  /* 0x000000b9b2b07220 */ /* 0x000fe40000410000 */
[----:B------:R-:W-:Y:S01]  /*bcd0*/  IMAD.WIDE.U32 R178, R179, 0x10000, RZ ;  /* 0x00010000b3b27825 */ /* 0x000fe200078e00ff */
[----:B------:R-:W-:-:S03]  /*bce0*/  SEL R203, RZ, 0x1000000, P2 ;  /* 0x01000000ffcb7807 */ /* 0x000fc60001000000 */
[----:B------:R-:W-:Y:S01]  /*bcf0*/  FMUL.FTZ R182, R176, c[0x0][0x1e8] ;  /* 0x00007a00b0b67a20 */ /* 0x000fe20000410000 */
[----:B------:R-:W-:Y:S01]  /*bd00*/  LOP3.LUT R183, R183, R203, R204, 0xfe, !PT ;  /* 0x000000cbb7b77212 */ /* 0x000fe200078efecc */
[----:B------:R-:W-:-:S03]  /*bd10*/  IMAD.WIDE.U32 R176, R177, 0x100, RZ ;  /* 0x00000100b1b07825 */ /* 0x000fc600078e00ff */
[----:B------:R-:W-:Y:S01]  /*bd20*/  FSEL R182, R182, RZ, !P2 ;  /* 0x000000ffb6b67208 */ /* 0x000fe20005000000 */
[----:B------:R-:W-:Y:S01]  /*bd30*/  @P0 IMAD.WIDE.U32 R208, R221, R186, c[0x0][0x180] ;  /* 0x00006000ddd00625 */ /* 0x000fe200078e00ba */
[----:B------:R-:W-:Y:S02]  /*bd40*/  LOP3.LUT R204, R176, R180, R178, 0xfe, !PT ;  /* 0x000000b4b0cc7212 */ /* 0x000fe400078efeb2 */
[----:B------:R-:W-:Y:S01]  /*bd50*/  @P0 PRMT R176, RZ, 0x7610, R31 ;  /* 0x00007610ffb00816 */ /* 0x000fe2000000001f */
[----:B------:R-:W-:Y:S01]  /*bd60*/  FMUL.FTZ R203, R51, R182 ;  /* 0x000000b633cb7220 */ /* 0x000fe20000410000 */
[----:B------:R-:W-:Y:S02]  /*bd70*/  SEL R180, RZ, 0x1, P3 ;  /* 0x00000001ffb47807 */ /* 0x000fe40001800000 */
[----:B------:R-:W-:Y:S01]  /*bd80*/  LOP3.LUT R204, R204, R205, RZ, 0xfc, !PT ;  /* 0x000000cdcccc7212 */ /* 0x000fe200078efcff */
[----:B------:R-:W-:Y:S01]  /*bd90*/  @P0 FADD.FTZ R203, R176, R203 ;  /* 0x000000cbb0cb0221 */ /* 0x000fe20000010000 */
[----:B------:R-:W-:-:S02]  /*bda0*/  LOP3.LUT R205, R181, R183, R180, 0xfe, !PT ;  /* 0x000000b7b5cd7212 */ /* 0x000fc400078efeb4 */
[----:B------:R-:W-:Y:S02]  /*bdb0*/  F2FP.BF16.PACK_AB R182, R201, R200 ;  /* 0x000000c8c9b6723e */ /* 0x000fe400000010ff */
        /* <DEDUP_REMOVED lines=21> */
.L_x_12599:
[----:B0-----:R-:W-:Y:S02]  /*bf10*/  IMAD.MOV.U32 R208, RZ, RZ, R24 ;  /* 0x000000ffffd07224 */ /* 0x001fe400078e0018 */
.L_x_12600:
[----:B------:R-:W-:Y:S05]  /*bf20*/  BSYNC B1 ;  /* 0x0000000000017941 */ /* 0x000fea0003800000 */
.L_x_12598:
        /* <DEDUP_REMOVED lines=16> */
.L_x_12604:
[----:B------:R-:W-:Y:S05]  /*c030*/  BSYNC B2 ;  /* 0x0000000000027941 */ /* 0x000fea0003800000 */
.L_x_12603:
        /* <DEDUP_REMOVED lines=43> */
.L_x_12602:
[----:B------:R-:W-:Y:S05]  /*c2f0*/  BSYNC B1 ;  /* 0x0000000000017941 */ /* 0x000fea0003800000 */
.L_x_12601:
        /* <DEDUP_REMOVED lines=24> */
.L_x_12606:
[----:B------:R-:W-:Y:S02]  /*c480*/  IMAD.MOV.U32 R205, RZ, RZ, R24 ;  /* 0x000000ffffcd7224 */ /* 0x000fe400078e0018 */
.L_x_12607:
[----:B------:R-:W-:Y:S05]  /*c490*/  BSYNC B1 ;  /* 0x0000000000017941 */ /* 0x000fea0003800000 */
.L_x_12605:
        /* <DEDUP_REMOVED lines=16> */
.L_x_12611:
[----:B------:R-:W-:Y:S05]  /*c5a0*/  BSYNC B2 ;  /* 0x0000000000027941 */ /* 0x000fea0003800000 */
.L_x_12610:
        /* <DEDUP_REMOVED lines=43> */
.L_x_12609:
[----:B------:R-:W-:Y:S05]  /*c860*/  BSYNC B1 ;  /* 0x0000000000017941 */ /* 0x000fea0003800000 */
.L_x_12608:
        /* <DEDUP_REMOVED lines=24> */
.L_x_12613:
[----:B------:R-:W-:Y:S02]  /*c9f0*/  IMAD.MOV.U32 R176, RZ, RZ, R24 ;  /* 0x000000ffffb07224 */ /* 0x000fe400078e0018 */
.L_x_12614:
[----:B------:R-:W-:Y:S05]  /*ca00*/  BSYNC B1 ;  /* 0x0000000000017941 */ /* 0x000fea0003800000 */
.L_x_12612:
        /* <DEDUP_REMOVED lines=16> */
.L_x_12618:
[----:B------:R-:W-:Y:S05]  /*cb10*/  BSYNC B2 ;  /* 0x0000000000027941 */ /* 0x000fea0003800000 */
.L_x_12617:
        /* <DEDUP_REMOVED lines=43> */
.L_x_12616:
[----:B------:R-:W-:Y:S05]  /*cdd0*/  BSYNC B1 ;  /* 0x0000000000017941 */ /* 0x000fea0003800000 */
.L_x_12615:
        /* <DEDUP_REMOVED lines=22> */
.L_x_12620:
[----:B------:R-:W-:Y:S02]  /*cf40*/  IMAD.MOV.U32 R176, RZ, RZ, R24 ;  /* 0x000000ffffb07224 */ /* 0x000fe400078e0018 */
.L_x_12621:
[----:B------:R-:W-:Y:S05]  /*cf50*/  BSYNC B1 ;  /* 0x0000000000017941 */ /* 0x000fea0003800000 */
.L_x_12619:
        /* <DEDUP_REMOVED lines=16> */
.L_x_12625:
[----:B------:R-:W-:Y:S05]  /*d060*/  BSYNC B2 ;  /* 0x0000000000027941 */ /* 0x000fea0003800000 */
.L_x_12624:
        /* <DEDUP_REMOVED lines=43> */
.L_x_12623:
[----:B------:R-:W-:Y:S05]  /*d320*/  BSYNC B1 ;  /* 0x0000000000017941 */ /* 0x000fea0003800000 */
.L_x_12622:
        /* <DEDUP_REMOVED lines=22> */
.L_x_12627:
[----:B------:R-:W-:Y:S02]  /*d490*/  IMAD.MOV.U32 R211, RZ, RZ, R24 ;  /* 0x000000ffffd37224 */ /* 0x000fe400078e0018 */
.L_x_12628:
[----:B------:R-:W-:Y:S05]  /*d4a0*/  BSYNC B1 ;  /* 0x0000000000017941 */ /* 0x000fea0003800000 */
.L_x_12626:
        /* <DEDUP_REMOVED lines=16> */
.L_x_12632:
[----:B------:R-:W-:Y:S05]  /*d5b0*/  BSYNC B2 ;  /* 0x0000000000027941 */ /* 0x000fea0003800000 */
.L_x_12631:
        /* <DEDUP_REMOVED lines=43> */
.L_x_12630:
[----:B------:R-:W-:Y:S05]  /*d870*/  BSYNC B1 ;  /* 0x0000000000017941 */ /* 0x000fea0003800000 */
.L_x_12629:
        /* <DEDUP_REMOVED lines=22> */
.L_x_12634:
[----:B------:R-:W-:Y:S02]  /*d9e0*/  IMAD.MOV.U32 R211, RZ, RZ, R24 ;  /* 0x000000ffffd37224 */ /* 0x000fe400078e0018 */
.L_x_12635:
[----:B------:R-:W-:Y:S05]  /*d9f0*/  BSYNC B1 ;  /* 0x0000000000017941 */ /* 0x000fea0003800000 */
.L_x_12633:
        /* <DEDUP_REMOVED lines=16> */
.L_x_12639:
[----:B------:R-:W-:Y:S05]  /*db00*/  BSYNC B2 ;  /* 0x0000000000027941 */ /* 0x000fea0003800000 */
.L_x_12638:
        /* <DEDUP_REMOVED lines=43> */
.L_x_12637:
[----:B------:R-:W-:Y:S05]  /*ddc0*/  BSYNC B1 ;  /* 0x0000000000017941 */ /* 0x000fea0003800000 */
.L_x_12636:
        /* <DEDUP_REMOVED lines=22> */
.L_x_12641:
[----:B------:R-:W-:Y:S02]  /*df30*/  IMAD.MOV.U32 R178, RZ, RZ, R24 ;  /* 0x000000ffffb27224 */ /* 0x000fe400078e0018 */
.L_x_12642:
[----:B------:R-:W-:Y:S05]  /*df40*/  BSYNC B1 ;  /* 0x0000000000017941 */ /* 0x000fea0003800000 */
.L_x_12640:
        /* <DEDUP_REMOVED lines=16> */
.L_x_12646:
[----:B------:R-:W-:Y:S05]  /*e050*/  BSYNC B2 ;  /* 0x0000000000027941 */ /* 0x000fea0003800000 */
.L_x_12645:
        /* <DEDUP_REMOVED lines=43> */
.L_x_12644:
[----:B------:R-:W-:Y:S05]  /*e310*/  BSYNC B1 ;  /* 0x0000000000017941 */ /* 0x000fea0003800000 */
.L_x_12643:
        /* <DEDUP_REMOVED lines=22> */
.L_x_12648:
[----:B------:R-:W-:Y:S02]  /*e480*/  IMAD.MOV.U32 R178, RZ, RZ, R24 ;  /* 0x000000ffffb27224 */ /* 0x000fe400078e0018 */
.L_x_12649:
[----:B------:R-:W-:Y:S05]  /*e490*/  BSYNC B1 ;  /* 0x0000000000017941 */ /* 0x000fea0003800000 */
.L_x_12647:
        /* <DEDUP_REMOVED lines=18> */
.L_x_12653:
[----:B------:R-:W-:Y:S05]  /*e5c0*/  BSYNC B2 ;  /* 0x0000000000027941 */ /* 0x000fea0003800000 */
.L_x_12652:
        /* <DEDUP_REMOVED lines=43> */
.L_x_12651:
[----:B------:R-:W-:Y:S05]  /*e880*/  BSYNC B1 ;  /* 0x0000000000017941 */ /* 0x000fea0003800000 */
.L_x_12650:
        /* <DEDUP_REMOVED lines=10> */
[----:B------:R-:W-:Y:S02]  /*e930*/  LOP3.LUT P6, RZ, R18, 0x4, RZ, 0xc0, !PT ;  /* 0x0000000412ff7812 */ /* 0x000fe400078cc0ff */
[----:B------:R-:W-:Y:S01]  /*e940*/  SEL R183, RZ, 0x100, P4 ;  /* 0x00000100ffb77807 */ /* 0x000fe20002000000 */
[----:B-1----:R-:W-:Y:S01]  /*e950*/  FFMA.FTZ R176, R176, R187, 1.1641532182693481445e-10 ;  /* 0x2f000000b0b07423 */ /* 0x002fe200000100bb */
[----:B------:R-:W-:Y:S02]  /*e960*/  SEL R217, RZ, 0x1, P6 ;  /* 0x00000001ffd97807 */ /* 0x000fe40003000000 */
[----:B------:R-:W-:Y:S02]  /*e970*/  IADD3 R215, R7, 0xa0, RZ ;  /* 0x000000a007d77810 */ /* 0x000fe40007ffe0ff */
        /* <DEDUP_REMOVED lines=10> */
[----:B------:R-:W-:Y:S01]  /*ea20*/  SEL R180, RZ, 0x1, P3 ;  /* 0x00000001ffb47807 */ /* 0x000fe20001800000 */
[----:B------:R-:W-:Y:S01]  /*ea30*/  FMUL.FTZ R212, R43, R182 ;  /* 0x000000b62bd47220 */ /* 0x000fe20000410000 */
[----:B------:R-:W-:Y:S02]  /*ea40*/  LOP3.LUT R216, R216, R217, RZ, 0xfc, !PT ;  /* 0x000000d9d8d87212 */ /* 0x000fe400078efcff */
[----:B------:R-:W-:Y:S02]  /*ea50*/  LOP3.LUT R217, R181, R183, R180, 0xfe, !PT ;  /* 0x000000b7b5d97212 */ /* 0x000fe400078efeb4 */
[----:B------:R-:W-:-:S02]  /*ea60*/  @P0 PRMT R181, RZ, 0x7610, R31 ;  /* 0x00007610ffb50816 */ /* 0x000fc4000000001f */
[----:B------:R-:W-:Y:S02]  /*ea70*/  F2FP.BF16.PACK_AB R182, R213, R208 ;  /* 0x000000d0d5b6723e */ /* 0x000fe400000010ff */
        /* <DEDUP_REMOVED lines=22> */
.L_x_12655:
[----:B0-----:R-:W-:Y:S02]  /*ebe0*/  IMAD.MOV.U32 R218, RZ, RZ, R24 ;  /* 0x000000ffffda7224 */ /* 0x001fe400078e0018 */
.L_x_12656:
[----:B------:R-:W-:Y:S05]  /*ebf0*/  BSYNC B1 ;  /* 0x0000000000017941 */ /* 0x000fea0003800000 */
.L_x_12654:
        /* <DEDUP_REMOVED lines=16> */
.L_x_12660:
[----:B------:R-:W-:Y:S05]  /*ed00*/  BSYNC B2 ;  /* 0x0000000000027941 */ /* 0x000fea0003800000 */
.L_x_12659:
        /* <DEDUP_REMOVED lines=43> */
.L_x_12658:
[----:B------:R-:W-:Y:S05]  /*efc0*/  BSYNC B1 ;  /* 0x0000000000017941 */ /* 0x000fea0003800000 */
.L_x_12657:
        /* <DEDUP_REMOVED lines=24> */
.L_x_12662:
[----:B------:R-:W-:Y:S02]  /*f150*/  IMAD.MOV.U32 R218, RZ, RZ, R24 ;  /* 0x000000ffffda7224 */ /* 0x000fe400078e0018 */
.L_x_12663:
[----:B------:R-:W-:Y:S05]  /*f160*/  BSYNC B1 ;  /* 0x0000000000017941 */ /* 0x000fea0003800000 */
.L_x_12661:
        /* <DEDUP_REMOVED lines=16> */
.L_x_12667:
[----:B------:R-:W-:Y:S05]  /*f270*/  BSYNC B2 ;  /* 0x0000000000027941 */ /* 0x000fea0003800000 */
.L_x_12666:
        /* <DEDUP_REMOVED lines=43> */
.L_x_12665:
[----:B------:R-:W-:Y:S05]  /*f530*/  BSYNC B1 ;  /* 0x0000000000017941 */ /* 0x000fea0003800000 */
.L_x_12664:
        /* <DEDUP_REMOVED lines=24> */
.L_x_12669:
[----:B------:R-:W-:Y:S02]  /*f6c0*/  IMAD.MOV.U32 R176, RZ, RZ, R24 ;  /* 0x000000ffffb07224 */ /* 0x000fe400078e0018 */
.L_x_12670:
[----:B------:R-:W-:Y:S05]  /*f6d0*/  BSYNC B1 ;  /* 0x0000000000017941 */ /* 0x000fea0003800000 */
.L_x_12668:
        /* <DEDUP_REMOVED lines=16> */
.L_x_12674:
[----:B------:R-:W-:Y:S05]  /*f7e0*/  BSYNC B2 ;  /* 0x0000000000027941 */ /* 0x000fea0003800000 */
.L_x_12673:
        /* <DEDUP_REMOVED lines=43> */
.L_x_12672:
[----:B------:R-:W-:Y:S05]  /*faa0*/  BSYNC B1 ;  /* 0x0000000000017941 */ /* 0x000fea0003800000 */
.L_x_12671:
        /* <DEDUP_REMOVED lines=22> */
.L_x_12676:
[----:B------:R-:W-:Y:S02]  /*fc10*/  IMAD.MOV.U32 R176, RZ, RZ, R24 ;  /* 0x000000ffffb07224 */ /* 0x000fe400078e0018 */
.L_x_12677:
[----:B------:R-:W-:Y:S05]  /*fc20*/  BSYNC B1 ;  /* 0x0000000000017941 */ /* 0x000fea0003800000 */
.L_x_12675:
        /* <DEDUP_REMOVED lines=16> */
.L_x_12681:
[----:B------:R-:W-:Y:S05]  /*fd30*/  BSYNC B2 ;  /* 0x0000000000027941 */ /* 0x000fea0003800000 */
.L_x_12680:
        /* <DEDUP_REMOVED lines=43> */
.L_x_12679:
[----:B------:R-:W-:Y:S05]  /*fff0*/  BSYNC B1 ;  /* 0x0000000000017941 */ /* 0x000fea0003800000 */
.L_x_12678:
        /* <DEDUP_REMOVED lines=22> */
.L_x_12683:
[----:B------:R-:W-:Y:S02]  /*10160*/  IMAD.MOV.U32 R220, RZ, RZ, R24 ;  /* 0x000000ffffdc7224 */ /* 0x000fe400078e0018 */
.L_x_12684:
[----:B------:R-:W-:Y:S05]  /*10170*/  BSYNC B1 ;  /* 0x0000000000017941 */ /* 0x000fea0003800000 */
.L_x_12682:
        /* <DEDUP_REMOVED lines=16> */
.L_x_12688:
[----:B------:R-:W-:Y:S05]  /*10280*/  BSYNC B2 ;  /* 0x0000000000027941 */ /* 0x000fea0003800000 */
.L_x_12687:
        /* <DEDUP_REMOVED lines=43> */
.L_x_12686:
[----:B------:R-:W-:Y:S05]  /*10540*/  BSYNC B1 ;  /* 0x0000000000017941 */ /* 0x000fea0003800000 */
.L_x_12685:
        /* <DEDUP_REMOVED lines=22> */
.L_x_12690:
[----:B------:R-:W-:Y:S02]  /*106b0*/  IMAD.MOV.U32 R220, RZ, RZ, R24 ;  /* 0x000000ffffdc7224 */ /* 0x000fe400078e0018 */
.L_x_12691:
[----:B------:R-:W-:Y:S05]  /*106c0*/  BSYNC B1 ;  /* 0x0000000000017941 */ /* 0x000fea0003800000 */
.L_x_12689:
        /* <DEDUP_REMOVED lines=16> */
.L_x_12695:
[----:B------:R-:W-:Y:S05]  /*107d0*/  BSYNC B2 ;  /* 0x0000000000027941 */ /* 0x000fea0003800000 */
.L_x_12694:
        /* <DEDUP_REMOVED lines=43> */
.L_x_12693:
[----:B------:R-:W-:Y:S05]  /*10a90*/  BSYNC B1 ;  /* 0x0000000000017941 */ /* 0x000fea0003800000 */
.L_x_12692:
        /* <DEDUP_REMOVED lines=22> */
.L_x_12697:
[----:B------:R-:W-:Y:S02]  /*10c00*/  IMAD.MOV.U32 R178, RZ, RZ, R24 ;  /* 0x000000ffffb27224 */ /* 0x000fe400078e0018 */
.L_x_12698:
[----:B------:R-:W-:Y:S05]  /*10c10*/  BSYNC B1 ;  /* 0x0000000000017941 */ /* 0x000fea0003800000 */
.L_x_12696:
        /* <DEDUP_REMOVED lines=16> */
.L_x_12702:
[----:B------:R-:W-:Y:S05]  /*10d20*/  BSYNC B2 ;  /* 0x0000000000027941 */ /* 0x000fea0003800000 */
.L_x_12701:
        /* <DEDUP_REMOVED lines=43> */
.L_x_12700:
[----:B------:R-:W-:Y:S05]  /*10fe0*/  BSYNC B1 ;  /* 0x0000000000017941 */ /* 0x000fea0003800000 */
.L_x_12699:
        /* <DEDUP_REMOVED lines=22> */
.L_x_12704:
[----:B------:R-:W-:Y:S02]  /*11150*/  IMAD.MOV.U32 R178, RZ, RZ, R24 ;  /* 0x000000ffffb27224 */ /* 0x000fe400078e0018 */
.L_x_12705:
[----:B------:R-:W-:Y:S05]  /*11160*/  BSYNC B1 ;  /* 0x0000000000017941 */ /* 0x000fea0003800000 */
.L_x_12703:
        /* <DEDUP_REMOVED lines=18> */
.L_x_12709:
[----:B------:R-:W-:Y:S05]  /*11290*/  BSYNC B2 ;  /* 0x0000000000027941 */ /* 0x000fea0003800000 */
.L_x_12708:
        /* <DEDUP_REMOVED lines=44> */
.L_x_12707:
[----:B------:R-:W-:Y:S05]  /*11560*/  BSYNC B1 ;  /* 0x0000000000017941 */ /* 0x000fea0003800000 */
.L_x_12706:
[----:B------:R-:W-:Y:S01]  /*11570*/  FADD.FTZ R176, RZ, R8 ;  /* 0x00000008ffb07221 */ /* 0x000fe20000010000 */
[----:B------:R-:W-:Y:S02]  /*11580*/  SEL R222, RZ, 0x10000, P5 ;  /* 0x00010000ffde7807 */ /* 0x000fe40002800000 */
[----:B------:R-:W-:Y:S01]  /*11590*/  LOP3.LUT P5, RZ, R18, 0x2, RZ, 0xc0, !PT ;  /* 0x0000000212ff7812 */ /* 0x000fe200078ac0ff */
[----:B------:R-:W-:Y:S01]  /*115a0*/  FADD.FTZ R177, R176, R9 ;  /* 0x00000009b0b17221 */ /* 0x000fe20000010000 */
[----:B------:R-:W-:Y:S02]  /*115b0*/  SEL R223, RZ, 0x100, P4 ;  /* 0x00000100ffdf7807 */ /* 0x000fe40002000000 */
[----:B------:R-:W-:Y:S01]  /*115c0*/  SEL R182, RZ, 0x1, P5 ;  /* 0x00000001ffb67807 */ /* 0x000fe20002800000 */
[----:B------:R-:W-:Y:S01]  /*115d0*/  FADD.FTZ R176, R177, R10 ;  /* 0x0000000ab1b07221 */ /* 0x000fe20000010000 */
[----:B------:R-:W-:-:S02]  /*115e0*/  LOP3.LUT P6, RZ, R18, 0x4, RZ, 0xc0, !PT ;  /* 0x0000000412ff7812 */ /* 0x000fc400078cc0ff */
[----:B------:R-:W-:Y:S01]  /*115f0*/  SEL R225, RZ, 0x1, P3 ;  /* 0x00000001ffe17807 */ /* 0x000fe20001800000 */
[----:B------:R-:W-:Y:S02]  /*11600*/  FADD.FTZ R177, R176, R11 ;  /* 0x0000000bb0b17221 */ /* 0x000fe40000010000 */
[----:B------:R-:W-:-:S04]  /*11610*/  IMAD.WIDE.U32 R182, R182, 0x100, RZ ;  /* 0x00000100b6b67825 */ /* 0x000fc800078e00ff */
        /* <DEDUP_REMOVED lines=25> */
[----:B------:R-:W-:Y:S01]  /*117b0*/  FADD.FTZ R180, R177, R200 ;  /* 0x000000c8b1b47221 */ /* 0x000fe20000010000 */
[----:B0-----:R-:W-:-:S03]  /*117c0*/  PRMT R178, RZ, 0x7610, R179 ;  /* 0x00007610ffb27816 */ /* 0x001fc600000000b3 */
[----:B------:R-:W-:-:S04]  /*117d0*/  FADD.FTZ R177, R180, R201 ;  /* 0x000000c9b4b17221 */ /* 0x000fc80000010000 */
[----:B------:R-:W-:Y:S02]  /*117e0*/  FADD.FTZ R180, R177, R202 ;  /* 0x000000cab1b47221 */ /* 0x000fe40000010000 */
[----:B-1----:R-:W-:Y:S01]  /*117f0*/  FFMA.FTZ R176, R176, R187, 1.1641532182693481445e-10 ;  /* 0x2f000000b0b07423 */ /* 0x002fe200000100bb */
[----:B------:R-:W-:Y:S01]  /*11800*/  SEL R187, RZ, 0x1, P6 ;  /* 0x00000001ffbb7807 */ /* 0x000fe20003000000 */
[----:B------:R-:W-:Y:S02]  /*11810*/  FADD.FTZ R177, R180, R203 ;  /* 0x000000cbb4b17221 */ /* 0x000fe40000010000 */
[----:B------:R-:W-:Y:S02]  /*11820*/  FMUL.FTZ R185, R178, R185 ;  /* 0x000000b9b2b97220 */ /* 0x000fe40000410000 */
[----:B------:R-:W-:Y:S01]  /*11830*/  FADD.FTZ R180, R177, R204 ;  /* 0x000000ccb1b47221 */ /* 0x000fe20000010000 */
[----:B------:R-:W-:Y:S01]  /*11840*/  SEL R177, RZ, 0x1, P2 ;  /* 0x00000001ffb17807 */ /* 0x000fe20001000000 */
[----:B------:R-:W-:Y:S01]  /*11850*/  FMUL.FTZ R185, R185, c[0x0][0x1e8] ;  /* 0x00007a00b9b97a20 */ /* 0x000fe20000410000 */
[----:B------:R-:W-:Y:S01]  /*11860*/  FSETP.GTU.FTZ.AND P2, PT, R176, c[0x0][0x1e4], PT ;  /* 0x00007900b0007a0b */ /* 0x000fe20003f5c000 */
[----:B------:R-:W-:Y:S01]  /*11870*/  FADD.FTZ R224, R180, R209 ;  /* 0x000000d1b4e07221 */ /* 0x000fe20000010000 */
[----:B------:R-:W-:Y:S01]  /*11880*/  SEL R180, RZ, 0x1, P1 ;  /* 0x00000001ffb47807 */ /* 0x000fe20000800000 */
[----:B------:R-:W-:Y:S01]  /*11890*/  IMAD.WIDE.U32 R176, R177, 0x1000000, RZ ;  /* 0x01000000b1b07825 */ /* 0x000fe200078e00ff */
[----:B------:R-:W-:-:S03]  /*118a0*/  ISETP.NE.AND P1, PT, R2, RZ, PT ;  /* 0x000000ff0200720c */ /* 0x000fc60003f25270 */
[----:B------:R-:W-:Y:S02]  /*118b0*/  FADD.FTZ R179, R224, R205 ;  /* 0x000000cde0b37221 */ /* 0x000fe40000010000 */
[----:B------:R-:W-:-:S04]  /*118c0*/  IMAD.WIDE.U32 R180, R180, 0x10000, RZ ;  /* 0x00010000b4b47825 */ /* 0x000fc800078e00ff */
[----:B------:R-:W-:Y:S01]  /*118d0*/  FADD.FTZ R179, R179, R210 ;  /* 0x000000d2b3b37221 */ /* 0x000fe20000010000 */
[----:B------:R-:W-:Y:S02]  /*118e0*/  LOP3.LUT R180, R182, R176, R180, 0xfe, !PT ;  /* 0x000000b0b6b47212 */ /* 0x000fe400078efeb4 */
[----:B------:R-:W-:Y:S01]  /*118f0*/  FSEL R176, R185, RZ, !P2 ;  /* 0x000000ffb9b07208 */ /* 0x000fe20005000000 */
[----:B------:R-:W-:Y:S01]  /*11900*/  FADD.FTZ R178, R179, R208 ;  /* 0x000000d0b3b27221 */ /* 0x000fe20000010000 */
[----:B------:R-:W-:Y:S02]  /*11910*/  SEL R179, RZ, 0x1000000, P2 ;  /* 0x01000000ffb37807 */ /* 0x000fe40001000000 */
[----:B------:R-:W-:Y:S01]  /*11920*/  LOP3.LUT R180, R180, R187, RZ, 0xfc, !PT ;  /* 0x000000bbb4b47212 */ /* 0x000fe200078efcff */
[----:B------:R-:W-:Y:S01]  /*11930*/  FADD.FTZ R178, R178, R213 ;  /* 0x000000d5b2b27221 */ /* 0x000fe20000010000 */
[----:B------:R-:W-:Y:S01]  /*11940*/  LOP3.LUT R222, R223, R179, R222, 0xfe, !PT ;  /* 0x000000b3dfde7212 */ /* 0x000fe200078efede */
[----:B------:R-:W-:Y:S01]  /*11950*/  FMUL.FTZ R185, R35, R176 ;  /* 0x000000b023b97220 */ /* 0x000fe20000410000 */
[----:B------:R-:W-:Y:S01]  /*11960*/  @P0 PRMT R176, RZ, 0x7610, R31 ;  /* 0x00007610ffb00816 */ /* 0x000fe2000000001f */
[----:B------:R-:W-:Y:S01]  /*11970*/  FADD.FTZ R179, R178, R211 ;  /* 0x000000d3b2b37221 */ /* 0x000fe20000010000 */
[----:B------:R-:W-:Y:S01]  /*11980*/  LOP3.LUT R225, R177, R222, R225, 0xfe, !PT ;  /* 0x000000deb1e17212 */ /* 0x000fe200078efee1 */
[----:B------:R-:W-:Y:S01]  /*11990*/  IMAD.WIDE.U32 R186, R215, R186, c[0x0][0x188] ;  /* 0x00006200d7ba7625 */ /* 0x000fe200078e00ba */
[----:B------:R-:W-:-:S02]  /*119a0*/  F2FP.BF16.PACK_AB R178, R221, R218 ;  /* 0x000000daddb2723e */ /* 0x000fc400000010ff */
[----:B------:R-:W-:Y:S01]  /*119b0*/  F2FP.BF16.PACK_AB R177, R219, R216 ;  /* 0x000000d8dbb1723e */ /* 0x000fe200000010ff */
[----:B------:R-:W-:Y:S01]  /*119c0*/  FADD.FTZ R179, R179, R212 ;  /* 0x000000d4b3b37221 */ /* 0x000fe20000010000 */
[----:B------:R-:W-:Y:S01]  /*119d0*/  LOP3.LUT R181, R183, R225, R181, 0xfe, !PT ;  /* 0x000000e1b7b57212 */ /* 0x000fe200078efeb5 */
[----:B------:R-:W-:Y:S01]  /*119e0*/  @P0 FADD.FTZ R185, R176, R185 ;  /* 0x000000b9b0b90221 */ /* 0x000fe20000010000 */
[----:B------:R-:W-:Y:S01]  /*119f0*/  F2FP.BF16.PACK_AB R176, R217, R214 ;  /* 0x000000d6d9b0723e */ /* 0x000fe200000010ff */
[----:B------:R-:W-:-:S03]  /*11a00*/  FADD.FTZ R182, R179, R214 ;  /* 0x000000d6b3b67221 */ /* 0x000fc60000010000 */
[----:B------:R-:W-:Y:S01]  /*11a10*/  F2FP.BF16.PACK_AB R179, R185, R220 ;  /* 0x000000dcb9b3723e */ /* 0x000fe200000010ff */
[----:B------:R-:W-:Y:S02]  /*11a20*/  FADD.FTZ R223, R182, R217 ;  /* 0x000000d9b6df7221 */ /* 0x000fe40000010000 */
        /* <DEDUP_REMOVED lines=11> */
.L_x_12714:
        /* <DEDUP_REMOVED lines=116> */
.L_x_12715:
[----:B------:R-:W-:Y:S01]  /*12220*/  FMUL.FTZ R16, R183, R183 ;  /* 0x000000b7b7107220 */ /* 0x000fe20000410000 */
[----:B------:R-:W-:Y:S01]  /*12230*/  ISETP.NE.AND P0, PT, RZ, UR8, PT ;  /* 0x00000008ff007c0c */ /* 0x000fe2000bf05270 */
[----:B--2---:R-:W-:Y:S01]  /*12240*/  FADD.FTZ R187, R187, R180 ;  /* 0x000000b4bbbb7221 */ /* 0x004fe20000010000 */
[----:B------:R-:W-:Y:S01]  /*12250*/  MOV R176, c[0x0][0x1e0] ;  /* 0x0000780000b07a02 */ /* 0x000fe20000000f00 */
[----:B------:R-:W-:Y:S01]  /*12260*/  IMAD.MOV.U32 R181, RZ, RZ, 0x4 ;  /* 0x00000004ffb57424 */ /* 0x000fe200078e00ff */
[----:B------:R-:W-:Y:S02]  /*12270*/  FSEL R177, R16, RZ, P0 ;  /* 0x000000ff10b17208 */ /* 0x000fe40000000000 */
[----:B------:R-:W-:Y:S01]  /*12280*/  FSEL R16, R183, RZ, !P0 ;  /* 0x000000ffb7107208 */ /* 0x000fe20004000000 */
[----:B------:R-:W-:Y:S02]  /*12290*/  FFMA.FTZ R176, R187, R176, c[0x0][0x228] ;  /* 0x00008a00bbb07623 */ /* 0x000fe400000100b0 */
        /* <DEDUP_REMOVED lines=9> */
[----:B--2---:R-:W2:Y:S01]  /*12330*/  MUFU.RSQ R179, R187 ;  /* 0x000000bb00b37308 */ /* 0x004ea20000001400 */
        /* <DEDUP_REMOVED lines=42> */
[C---:B--2---:R-:W-:Y:S02]  /*125e0*/  FMUL.FTZ R16, R179.reuse, R9 ;  /* 0x00000009b3107220 */ /* 0x044fe40000410000 */
[C---:B------:R-:W-:Y:S02]  /*125f0*/  FMUL.FTZ R9, R179.reuse, R10 ;  /* 0x0000000ab3097220 */ /* 0x040fe40000410000 */
[C---:B------:R-:W-:Y:S02]  /*12600*/  FMUL.FTZ R10, R179.reuse, R11 ;  /* 0x0000000bb30a7220 */ /* 0x040fe40000410000 */
[C---:B------:R-:W-:Y:S02]  /*12610*/  FMUL.FTZ R11, R179.reuse, R12 ;  /* 0x0000000cb30b7220 */ /* 0x040fe40000410000 */
[----:B------:R-:W-:-:S02]  /*12620*/  FMUL.FTZ R12, R179, R13 ;  /* 0x0000000db30c7220 */ /* 0x000fc40000410000 */
[C---:B------:R-:W-:Y:S02]  /*12630*/  FMUL.FTZ R236, R179.reuse, R15 ;  /* 0x0000000fb3ec7220 */ /* 0x040fe40000410000 */
[----:B------:R-:W-:Y:S02]  /*12640*/  FMUL.FTZ R27, R179, R8 ;  /* 0x00000008b31b7220 */ /* 0x000fe40000410000 */
[----:B------:R-:W-:Y:S02]  /*12650*/  FFMA.FTZ R15, R121, R12, R169 ;  /* 0x0000000c790f7223 */ /* 0x000fe400000100a9 */
[----:B------:R-:W-:Y:S02]  /*12660*/  FMUL.FTZ R183, R179, R14 ;  /* 0x0000000eb3b77220 */ /* 0x000fe40000410000 */
[----:B------:R-:W-:Y:S02]  /*12670*/  FFMA.FTZ R9, R126, R9, R174 ;  /* 0x000000097e097223 */ /* 0x000fe400000100ae */
[----:B------:R-:W-:-:S02]  /*12680*/  FFMA.FTZ R12, R127, R10, R175 ;  /* 0x0000000a7f0c7223 */ /* 0x000fc400000100af */
[----:B------:R-:W-:Y:S02]  /*12690*/  FFMA.FTZ R14, R120, R11, R168 ;  /* 0x0000000b780e7223 */ /* 0x000fe400000100a8 */
[----:B------:R-:W-:Y:S01]  /*126a0*/  FMUL.FTZ R17, R179, R17 ;  /* 0x00000011b3117220 */ /* 0x000fe20000410000 */
[----:B------:R-:W-:Y:S01]  /*126b0*/  F2FP.BF16.PACK_AB R9, R12, R9 ;  /* 0x000000090c09723e */ /* 0x000fe200000010ff */
[----:B------:R-:W-:Y:S01]  /*126c0*/  FFMA.FTZ R8, R124, R27, R172 ;  /* 0x0000001b7c087223 */ /* 0x000fe200000100ac */
[----:B------:R-:W-:Y:S01]  /*126d0*/  F2FP.BF16.PACK_AB R10, R15, R14 ;  /* 0x0000000e0f0a723e */ /* 0x000fe200000010ff */
[----:B------:R-:W-:Y:S01]  /*126e0*/  FFMA.FTZ R13, R125, R16, R173 ;  /* 0x000000107d0d7223 */ /* 0x000fe200000100ad */
[----:B------:R-:W-:Y:S01]  /*126f0*/  LEA R16, P0, R7, c[0x0][0x208], 0x4 ;  /* 0x0000820007107a11 */ /* 0x000fe200078020ff */
[C---:B------:R-:W-:Y:S02]  /*12700*/  FMUL.FTZ R20, R179.reuse, R20 ;  /* 0x00000014b3147220 */ /* 0x040fe40000410000 */
[----:B------:R-:W-:Y:S01]  /*12710*/  FMUL.FTZ R25, R179, R25 ;  /* 0x00000019b3197220 */ /* 0x000fe20000410000 */
[----:B------:R-:W-:Y:S01]  /*12720*/  F2FP.BF16.PACK_AB R8, R13, R8 ;  /* 0x000000080d08723e */ /* 0x000fe200000010ff */
        /* <DEDUP_REMOVED lines=10> */
[----:B------:R-:W-:Y:S01]  /*127d0*/  F2FP.BF16.PACK_AB R12, R17, R12 ;  /* 0x0000000c110c723e */ /* 0x000fe200000010ff */
[----:B------:R-:W-:Y:S01]  /*127e0*/  FFMA.FTZ R185, R114, R185, R162 ;  /* 0x000000b972b97223 */ /* 0x000fe200000100a2 */
[----:B------:R-:W-:Y:S01]  /*127f0*/  LEA.HI.X R17, R7, c[0x0][0x20c], RZ, 0x4, P0 ;  /* 0x0000830007117a11 */ /* 0x000fe200000f24ff */
[----:B------:R-:W-:Y:S01]  /*12800*/  FFMA.FTZ R184, R115, R184, R163 ;  /* 0x000000b873b87223 */ /* 0x000fe200000100a3 */
[----:B------:R-:W-:Y:S01]  /*12810*/  F2FP.BF16.PACK_AB R11, R236, R11 ;  /* 0x0000000bec0b723e */ /* 0x000fe200000010ff */
[----:B------:R-:W-:Y:S01]  /*12820*/  FFMA.FTZ R25, R113, R26, R161 ;  /* 0x0000001a71197223 */ /* 0x000fe200000100a1 */
[----:B------:R-:W-:Y:S01]  /*12830*/  IADD3 R26, R7, 0x20, RZ ;  /* 0x00000020071a7810 */ /* 0x000fe20007ffe0ff */
[----:B------:R-:W-:Y:S01]  /*12840*/  @!P1 IMAD.WIDE R176, R0, R181, c[0x0][0x1a8] ;  /* 0x00006a0000b09625 */ /* 0x000fe200078e02b5 */
[----:B------:R-:W-:-:S02]  /*12850*/  F2FP.BF16.PACK_AB R15, R184, R185 ;  /* 0x000000b9b80f723e */ /* 0x000fc400000010ff */
[----:B------:R-:W-:Y:S01]  /*12860*/  F2FP.BF16.PACK_AB R14, R25, R14 ;  /* 0x0000000e190e723e */ /* 0x000fe200000010ff */
[----:B------:R-:W-:Y:S01]  /*12870*/  FFMA.FTZ R13, R118, R19, R166 ;  /* 0x00000013760d7223 */ /* 0x000fe200000100a6 */
[----:B------:R1:W-:Y:S01]  /*12880*/  @!P1 STG.E [R176.64], R179 ;  /* 0x000000b3b0009986 */ /* 0x0003e2000c101906 */
[----:B------:R-:W-:Y:S02]  /*12890*/  FFMA.FTZ R22, R119, R22, R167 ;  /* 0x0000001677167223 */ /* 0x000fe400000100a7 */
[----:B------:R-:W-:Y:S01]  /*128a0*/  IMAD.MOV.U32 R19, RZ, RZ, 0x10 ;  /* 0x00000010ff137424 */ /* 0x000fe200078e00ff */
[----:B------:R2:W-:Y:S01]  /*128b0*/  STG.E.128 [R16.64], R8 ;  /* 0x0000000810007986 */ /* 0x0005e2000c101d06 */
[----:B------:R-:W-:Y:S01]  /*128c0*/  FMUL.FTZ R185, R179, R188 ;  /* 0x000000bcb3b97220 */ /* 0x000fe20000410000 */
[----:B------:R-:W-:Y:S01]  /*128d0*/  F2FP.BF16.PACK_AB R13, R22, R13 ;  /* 0x0000000d160d723e */ /* 0x000fe200000010ff */
[----:B------:R-:W-:Y:S01]  /*128e0*/  IMAD.WIDE.U32 R26, R26, R19, c[0x0][0x208] ;  /* 0x000082001a1a7625 */ /* 0x000fe200078e0013 */
[----:B------:R-:W-:-:S03]  /*128f0*/  LEA R188, P0, R215, c[0x0][0x208], 0x4 ;  /* 0x00008200d7bc7a11 */ /* 0x000fc600078020ff */
[C---:B------:R-:W-:Y:S01]  /*12900*/  FMUL.FTZ R20, R179.reuse, R189 ;  /* 0x000000bdb3147220 */ /* 0x040fe20000410000 */
[----:B------:R3:W-:Y:S01]  /*12910*/  STG.E.128 [R26.64], R12 ;  /* 0x0000000c1a007986 */ /* 0x0007e2000c101d06 */
[C---:B-1----:R-:W-:Y:S02]  /*12920*/  FMUL.FTZ R176, R179.reuse, R193 ;  /* 0x000000c1b3b07220 */ /* 0x042fe40000410000 */
[C---:B------:R-:W-:Y:S02]  /*12930*/  FMUL.FTZ R189, R179.reuse, R192 ;  /* 0x000000c0b3bd7220 */ /* 0x040fe40000410000 */
[C---:B------:R-:W-:Y:S02]  /*12940*/  FMUL.FTZ R180, R179.reuse, R195 ;  /* 0x000000c3b3b47220 */ /* 0x040fe40000410000 */
[C---:B------:R-:W-:Y:S02]  /*12950*/  FMUL.FTZ R193, R179.reuse, R196 ;  /* 0x000000c4b3c17220 */ /* 0x040fe40000410000 */
[----:B------:R-:W-:Y:S01]  /*12960*/  FMUL.FTZ R184, R179, R199 ;  /* 0x000000c7b3b87220 */ /* 0x000fe20000410000 */
[----:B--2---:R-:W-:Y:S01]  /*12970*/  IADD3 R16, R7, 0x40, RZ ;  /* 0x0000004007107810 */ /* 0x004fe20007ffe0ff */
[----:B------:R-:W-:-:S02]  /*12980*/  FMUL.FTZ R195, R179, R200 ;  /* 0x000000c8b3c37220 */ /* 0x000fc40000410000 */
[----:B------:R-:W-:Y:S02]  /*12990*/  FMUL.FTZ R178, R179, R178 ;  /* 0x000000b2b3b27220 */ /* 0x000fe40000410000 */
[----:B------:R-:W-:Y:S02]  /*129a0*/  FFMA.FTZ R185, R108, R185, R156 ;  /* 0x000000b96cb97223 */ /* 0x000fe4000001009c */
[----:B------:R-:W-:Y:S01]  /*129b0*/  FFMA.FTZ R20, R109, R20, R157 ;  /* 0x000000146d147223 */ /* 0x000fe2000001009d */
[----:B---3--:R-:W-:Y:S01]  /*129c0*/  IADD3 R26, R7, 0x60, RZ ;  /* 0x00000060071a7810 */ /* 0x008fe20007ffe0ff */
[C---:B------:R-:W-:Y:S02]  /*129d0*/  FMUL.FTZ R199, R179.reuse, R202 ;  /* 0x000000cab3c77220 */ /* 0x040fe40000410000 */
[C---:B------:R-:W-:Y:S01]  /*129e0*/  FMUL.FTZ R182, R179.reuse, R182 ;  /* 0x000000b6b3b67220 */ /* 0x040fe20000410000 */
[----:B------:R-:W-:Y:S01]  /*129f0*/  F2FP.BF16.PACK_AB R8, R20, R185 ;  /* 0x000000b91408723e */ /* 0x000fe200000010ff */
        /* <DEDUP_REMOVED lines=9> */
[----:B------:R-:W-:Y:S01]  /*12a90*/  FFMA.FTZ R14, R96, R195, R144 ;  /* 0x000000c3600e7223 */ /* 0x000fe20000010090 */
[----:B------:R-:W-:Y:S01]  /*12aa0*/  LEA.HI.X R189, R215, c[0x0][0x20c], RZ, 0x4, P0 ;  /* 0x00008300d7bd7a11 */ /* 0x000fe200000f24ff */
[----:B------:R-:W-:Y:S01]  /*12ab0*/  FFMA.FTZ R27, R97, R178, R145 ;  /* 0x000000b2611b7223 */ /* 0x000fe20000010091 */
[----:B------:R-:W-:Y:S01]  /*12ac0*/  F2FP.BF16.PACK_AB R12, R17, R12 ;  /* 0x0000000c110c723e */ /* 0x000fe200000010ff */
[C---:B------:R-:W-:Y:S02]  /*12ad0*/  FMUL.FTZ R183, R179.reuse, R204 ;  /* 0x000000ccb3b77220 */ /* 0x040fe40000410000 */
[----:B------:R-:W-:Y:S01]  /*12ae0*/  FMUL.FTZ R186, R179, R186 ;  /* 0x000000bab3ba7220 */ /* 0x000fe20000410000 */
[----:B------:R-:W-:Y:S01]  /*12af0*/  F2FP.BF16.PACK_AB R14, R27, R14 ;  /* 0x0000000e1b0e723e */ /* 0x000fe200000010ff */
[----:B------:R-:W-:-:S02]  /*12b00*/  FMUL.FTZ R191, R179, R194 ;  /* 0x000000c2b3bf7220 */ /* 0x000fc40000410000 */
[C---:B------:R-:W-:Y:S02]  /*12b10*/  FMUL.FTZ R209, R179.reuse, R218 ;  /* 0x000000dab3d17220 */ /* 0x040fe40000410000 */
[----:B------:R-:W-:Y:S02]  /*12b20*/  FMUL.FTZ R232, R179, R232 ;  /* 0x000000e8b3e87220 */ /* 0x000fe40000410000 */
[----:B------:R-:W-:Y:S02]  /*12b30*/  FFMA.FTZ R199, R98, R199, R146 ;  /* 0x000000c762c77223 */ /* 0x000fe40000010092 */
[----:B------:R-:W-:Y:S02]  /*12b40*/  FFMA.FTZ R182, R99, R182, R147 ;  /* 0x000000b663b67223 */ /* 0x000fe40000010093 */
[C---:B------:R-:W-:Y:S02]  /*12b50*/  FMUL.FTZ R197, R179.reuse, R197 ;  /* 0x000000c5b3c57220 */ /* 0x040fe40000410000 */
[----:B------:R-:W-:Y:S01]  /*12b60*/  FMUL.FTZ R198, R179, R198 ;  /* 0x000000c6b3c67220 */ /* 0x000fe20000410000 */
[----:B------:R-:W-:Y:S01]  /*12b70*/  F2FP.BF16.PACK_AB R15, R182, R199 ;  /* 0x000000c7b60f723e */ /* 0x000fe200000010ff */
[----:B------:R-:W-:Y:S01]  /*12b80*/  FFMA.FTZ R187, R110, R187, R158 ;  /* 0x000000bb6ebb7223 */ /* 0x000fe2000001009e */
[----:B------:R-:W-:Y:S01]  /*12b90*/  IADD3 R182, R7, 0x80, RZ ;  /* 0x0000008007b67810 */ /* 0x000fe20007ffe0ff */
[----:B------:R-:W-:-:S02]  /*12ba0*/  FFMA.FTZ R22, R111, R22, R159 ;  /* 0x000000166f167223 */ /* 0x000fc4000001009f */
[----:B------:R-:W-:Y:S02]  /*12bb0*/  FFMA.FTZ R178, R88, R201, R136 ;  /* 0x000000c958b27223 */ /* 0x000fe40000010088 */
[----:B------:R-:W-:Y:S01]  /*12bc0*/  FFMA.FTZ R185, R89, R224, R137 ;  /* 0x000000e059b97223 */ /* 0x000fe20000010089 */
[----:B------:R-:W-:Y:S01]  /*12bd0*/  F2FP.BF16.PACK_AB R9, R22, R187 ;  /* 0x000000bb1609723e */ /* 0x000fe200000010ff */
[C---:B------:R-:W-:Y:S02]  /*12be0*/  FMUL.FTZ R177, R179.reuse, R222 ;  /* 0x000000deb3b17220 */ /* 0x040fe40000410000 */
[----:B------:R-:W-:Y:S01]  /*12bf0*/  FMUL.FTZ R210, R179, R210 ;  /* 0x000000d2b3d27220 */ /* 0x000fe20000410000 */
        /* <DEDUP_REMOVED lines=47> */
.L_x_12712:
[----:B------:R-:W-:Y:S05]  /*12ef0*/  BSYNC B0 ;  /* 0x0000000000007941 */ /* 0x000fea0003800000 */
.L_x_12373:
[----:B------:R-:W-:Y:S05]  /*12f00*/  EXIT ;  /* 0x000000000000794d */ /* 0x000fea0003800000 */
.L_x_12710:
[----:B0-----:R-:W-:Y:S01]  /*12f10*/  HFMA2.MMA R179, -RZ, RZ, 0, 5.9604644775390625e-08 ;  /* 0x00000001ffb37435 */ /* 0x001fe200000001ff */
[----:B------:R-:W-:Y:S01]  /*12f20*/  IMAD.MOV.U32 R180, RZ, RZ, R223 ;  /* 0x000000ffffb47224 */ /* 0x000fe200078e00df */
[----:B------:R-:W-:Y:S01]  /*12f30*/  MOV R176, 0x12f70 ;  /* 0x00012f7000b07802 */ /* 0x000fe20000000f00 */
[----:B------:R-:W-:Y:S02]  /*12f40*/  IMAD.MOV.U32 R16, RZ, RZ, 0x1f ;  /* 0x0000001fff107424 */ /* 0x000fe400078e00ff */
[----:B------:R-:W-:Y:S02]  /*12f50*/  IMAD.MOV.U32 R181, RZ, RZ, -0x1 ;  /* 0xffffffffffb57424 */ /* 0x000fe400078e00ff */
[----:B------:R-:W-:Y:S05]  /*12f60*/  CALL.REL.NOINC `($__internal_45_$__cuda_sm70_shflsync_bfly_p) ;  /* 0x0000099000007944 */ /* 0x000fea0003c00000 */
[----:B01----:R-:W-:Y:S05]  /*12f70*/  BRA `(.L_x_12714) ;  /* 0xffffeb6000007947 */ /* 0x003fea000383ffff */
.L_x_12711:
[----:B------:R-:W-:Y:S01]  /*12f80*/  MOV R179, 0x2 ;  /* 0x0000000200b37802 */ /* 0x000fe20000000f00 */
[----:B------:R-:W-:Y:S01]  /*12f90*/  IMAD.MOV.U32 R16, RZ, RZ, 0x1f ;  /* 0x0000001fff107424 */ /* 0x000fe200078e00ff */
[----:B------:R-:W-:Y:S01]  /*12fa0*/  MOV R176, 0x12fd0 ;  /* 0x00012fd000b07802 */ /* 0x000fe20000000f00 */
[----:B------:R-:W-:Y:S02]  /*12fb0*/  IMAD.MOV.U32 R181, RZ, RZ, -0x1 ;  /* 0xffffffffffb57424 */ /* 0x000fe400078e00ff */
[----:B0-----:R-:W-:Y:S05]  /*12fc0*/  CALL.REL.NOINC `($__internal_45_$__cuda_sm70_shflsync_bfly_p) ;  /* 0x0000093000007944 */ /* 0x001fea0003c00000 */
[----:B0-----:R-:W-:Y:S01]  /*12fd0*/  HFMA2.MMA R179, -RZ, RZ, 0, 2.384185791015625e-07 ;  /* 0x00000004ffb37435 */ /* 0x001fe200000001ff */
[----:B-1----:R-:W-:Y:S01]  /*12fe0*/  FADD.FTZ R180, R180, R16 ;  /* 0x00000010b4b47221 */ /* 0x002fe20000010000 */
[----:B------:R-:W-:Y:S01]  /*12ff0*/  MOV R176, 0x13030 ;  /* 0x0001303000b07802 */ /* 0x000fe20000000f00 */
[----:B------:R-:W-:-:S02]  /*13000*/  IMAD.MOV.U32 R16, RZ, RZ, 0x1f ;  /* 0x0000001fff107424 */ /* 0x000fc400078e00ff */
[----:B------:R-:W-:Y:S02]  /*13010*/  IMAD.MOV.U32 R181, RZ, RZ, -0x1 ;  /* 0xffffffffffb57424 */ /* 0x000fe400078e00ff */
[----:B------:R-:W-:Y:S05]  /*13020*/  CALL.REL.NOINC `($__internal_45_$__cuda_sm70_shflsync_bfly_p) ;  /* 0x000008d000007944 */ /* 0x000fea0003c00000 */
[----:B01----:R-:W-:Y:S01]  /*13030*/  FADD.FTZ R180, R180, R16 ;  /* 0x00000010b4b47221 */ /* 0x003fe20000010000 */
[----:B------:R-:W-:Y:S01]  /*13040*/  MOV R179, 0x8 ;  /* 0x0000000800b37802 */ /* 0x000fe20000000f00 */
[----:B------:R-:W-:Y:S01]  /*13050*/  IMAD.MOV.U32 R16, RZ, RZ, 0x1f ;  /* 0x0000001fff107424 */ /* 0x000fe200078e00ff */
[----:B------:R-:W-:Y:S01]  /*13060*/  MOV R176, 0x13090 ;  /* 0x0001309000b07802 */ /* 0x000fe20000000f00 */
[----:B------:R-:W-:Y:S02]  /*13070*/  IMAD.MOV.U32 R181, RZ, RZ, -0x1 ;  /* 0xffffffffffb57424 */ /* 0x000fe400078e00ff */
[----:B------:R-:W-:Y:S05]  /*13080*/  CALL.REL.NOINC `($__internal_45_$__cuda_sm70_shflsync_bfly_p) ;  /* 0x0000087000007944 */ /* 0x000fea0003c00000 */
[----:B0-----:R-:W-:Y:S01]  /*13090*/  HFMA2.MMA R179, -RZ, RZ, 0, 9.5367431640625e-07 ;  /* 0x00000010ffb37435 */ /* 0x001fe200000001ff */
[----:B-1----:R-:W-:Y:S01]  /*130a0*/  FADD.FTZ R180, R180, R16 ;  /* 0x00000010b4b47221 */ /* 0x002fe20000010000 */
[----:B------:R-:W-:Y:S01]  /*130b0*/  MOV R176, 0x130f0 ;  /* 0x000130f000b07802 */ /* 0x000fe20000000f00 */
[----:B------:R-:W-:Y:S02]  /*130c0*/  IMAD.MOV.U32 R16, RZ, RZ, 0x1f ;  /* 0x0000001fff107424 */ /* 0x000fe400078e00ff */
[----:B------:R-:W-:Y:S02]  /*130d0*/  IMAD.MOV.U32 R181, RZ, RZ, -0x1 ;  /* 0xffffffffffb57424 */ /* 0x000fe400078e00ff */
[----:B------:R-:W-:Y:S05]  /*130e0*/  CALL.REL.NOINC `($__internal_45_$__cuda_sm70_shflsync_bfly_p) ;  /* 0x0000081000007944 */ /* 0x000fea0003c00000 */
[----:B-1----:R-:W-:Y:S01]  /*130f0*/  FADD.FTZ R16, R180, R16 ;  /* 0x00000010b4107221 */ /* 0x002fe20000010000 */
[----:B------:R-:W-:Y:S01]  /*13100*/  MOV R176, 0x13760 ;  /* 0x0001376000b07802 */ /* 0x000fe20000000f00 */
[----:B0-----:R-:W-:-:S02]  /*13110*/  IMAD.MOV.U32 R181, RZ, RZ, -0x1 ;  /* 0xffffffffffb57424 */ /* 0x001fc400078e00ff */
        /* <DEDUP_REMOVED lines=97> */
[----:B------:R-:W-:Y:S02]  /*13730*/  FFMA.FTZ R180, R177, R177, R16 ;  /* 0x000000b1b1b47223 */ /* 0x000fe40000010010 */
[----:B------:R-:W-:Y:S02]  /*13740*/  IMAD.MOV.U32 R16, RZ, RZ, 0x1f ;  /* 0x0000001fff107424 */ /* 0x000fe400078e00ff */
[----:B------:R-:W-:Y:S05]  /*13750*/  CALL.REL.NOINC `($__internal_45_$__cuda_sm70_shflsync_bfly_p) ;  /* 0x000001a000007944 */ /* 0x000fea0003c00000 */
[----:B0-----:R-:W-:Y:S01]  /*13760*/  HFMA2.MMA R179, -RZ, RZ, 0, 1.1920928955078125e-07 ;  /* 0x00000002ffb37435 */ /* 0x001fe200000001ff */
[----:B-1----:R-:W-:Y:S01]  /*13770*/  FADD.FTZ R180, R180, R16 ;  /* 0x00000010b4b47221 */ /* 0x002fe20000010000 */
[----:B------:R-:W-:Y:S01]  /*13780*/  MOV R176, 0x137c0 ;  /* 0x000137c000b07802 */ /* 0x000fe20000000f00 */
[----:B------:R-:W-:Y:S02]  /*13790*/  IMAD.MOV.U32 R16, RZ, RZ, 0x1f ;  /* 0x0000001fff107424 */ /* 0x000fe400078e00ff */
[----:B------:R-:W-:Y:S02]  /*137a0*/  IMAD.MOV.U32 R181, RZ, RZ, -0x1 ;  /* 0xffffffffffb57424 */ /* 0x000fe400078e00ff */
[----:B------:R-:W-:Y:S05]  /*137b0*/  CALL.REL.NOINC `($__internal_45_$__cuda_sm70_shflsync_bfly_p) ;  /* 0x0000014000007944 */ /* 0x000fea0003c00000 */
[----:B01----:R-:W-:Y:S01]  /*137c0*/  FADD.FTZ R180, R180, R16 ;  /* 0x00000010b4b47221 */ /* 0x003fe20000010000 */
[----:B------:R-:W-:Y:S01]  /*137d0*/  MOV R179, 0x4 ;  /* 0x0000000400b37802 */ /* 0x000fe20000000f00 */
[----:B------:R-:W-:Y:S01]  /*137e0*/  IMAD.MOV.U32 R16, RZ, RZ, 0x1f ;  /* 0x0000001fff107424 */ /* 0x000fe200078e00ff */
[----:B------:R-:W-:Y:S01]  /*137f0*/  MOV R176, 0x13820 ;  /* 0x0001382000b07802 */ /* 0x000fe20000000f00 */
[----:B------:R-:W-:-:S02]  /*13800*/  IMAD.MOV.U32 R181, RZ, RZ, -0x1 ;  /* 0xffffffffffb57424 */ /* 0x000fc400078e00ff */
[----:B------:R-:W-:Y:S05]  /*13810*/  CALL.REL.NOINC `($__internal_45_$__cuda_sm70_shflsync_bfly_p) ;  /* 0x000000e000007944 */ /* 0x000fea0003c00000 */
[----:B0-----:R-:W-:Y:S01]  /*13820*/  HFMA2.MMA R179, -RZ, RZ, 0, 4.76837158203125e-07 ;  /* 0x00000008ffb37435 */ /* 0x001fe200000001ff */
        /* <DEDUP_REMOVED lines=11> */
[----:B-1----:R-:W-:Y:S01]  /*138e0*/  MOV R187, R16 ;  /* 0x0000001000bb7202 */ /* 0x002fe20000000f00 */
[----:B0-----:R-:W-:Y:S05]  /*138f0*/  BRA `(.L_x_12715) ;  /* 0xffffe92000007947 */ /* 0x001fea000383ffff */
        .weak           $__internal_45_$__cuda_sm70_shflsync_bfly_p
        .type           $__internal_45_$__cuda_sm70_shflsync_bfly_p,@function
        .size           $__internal_45_$__cuda_sm70_shflsync_bfly_p,(.L_x_43105 - $__internal_45_$__cuda_sm70_shflsync_bfly_p)
$__internal_45_$__cuda_sm70_shflsync_bfly_p:
[----:B------:R-:W-:Y:S01]  /*13900*/  IMAD.MOV.U32 R177, RZ, RZ, 0x0 ;  /* 0x00000000ffb17424 */ /* 0x000fe200078e00ff */
[----:B------:R-:W-:Y:S04]  /*13910*/  WARPSYNC R181 ;  /* 0x000000b500007348 */ /* 0x000fe80003800000 */
[----:B------:R0:W1:Y:S01]  /*13920*/  SHFL.BFLY PT, R16, R180, R179, R16 ;  /* 0x0c0000b3b4107389 */ /* 0x00006200000e0010 */
[----:B------:R-:W-:Y:S05]  /*13930*/  RET.REL.NODEC R176 `(_ZN10layer_norm13ln_fwd_kernelINS_13Kernel_traitsIf13__nv_bfloat16S2_S2_fjLj1536ELj1ELj4ELj1ELj16ENS_18Kernel_traits_baseILj1536EfS2_S2_S2_fjLj128EEEEELb1ELb1ELb0ELb1EEEvNS_9FwdParamsE) ;  /* 0xfffec6c0b0007950 */ /* 0x000fea0003c3ffff */
.L_x_12716:
        /* <DEDUP_REMOVED lines=12> */
.L_x_43105:


//--------------------- .text._ZN10layer_norm13ln_fwd_kernelINS_13Kernel_traitsIf13__nv_bfloat16S2_S2_fjLj1536ELj1ELj4ELj1ELj16ENS_18Kernel_traits_baseILj1536EfS2_S2_S2_fjLj128EEEEELb1ELb1ELb1ELb0EEEvNS_9FwdParamsE --------------------------
	.section	.text._ZN10layer_norm13ln_fwd_kernelINS_13Kernel_traitsIf13__nv_bfloat16S2_S2_fjLj1536ELj1ELj4ELj1ELj16ENS_18Kernel_traits_baseILj1536EfS2_S2_S2_fjLj128EEEEELb1ELb1ELb1ELb0EEEvNS_9FwdParamsE,"ax",@progbits
	.sectioninfo	@"SHI_REGISTERS=241"
	.align	128
        .global         _ZN10layer_norm13ln_fwd_kernelINS_13Kernel_traitsIf13__nv_bfloat16S2_S2_fjLj1536ELj1ELj4ELj1ELj16ENS_18Kernel_traits_baseILj1536EfS2_S2_S2_fjLj128EEEEELb1ELb1ELb1ELb0EEEvNS_9FwdParamsE
        .type           _ZN10layer_norm13ln_fwd_kernelINS_13Kernel_traitsIf13__nv_bfloat16S2_S2_fjLj1536ELj1ELj4ELj1ELj16ENS_18Kernel_traits_baseILj1536EfS2_S2_S2_fjLj128EEEEELb1ELb1ELb1ELb0EEEvNS_9FwdParamsE,@function
        .size           _ZN10layer_norm13ln_fwd_kernelINS_13Kernel_traitsIf13__nv_bfloat16S2_S2_fjLj1536ELj1ELj4ELj1ELj16ENS_18Kernel_traits_baseILj1536EfS2_S2_S2_fjLj128EEEEELb1ELb1ELb1ELb0EEEvNS_9FwdParamsE,(.L_x_43106 - _ZN10layer_norm13ln_fwd_kernelINS_13Kernel_traitsIf13__nv_bfloat16S2_S2_fjLj1536ELj1ELj4ELj1ELj16ENS_18Kernel_traits_baseILj1536EfS2_S2_S2_fjLj128EEEEELb1ELb1ELb1ELb0EEEvNS_9FwdParamsE)
        .other          _ZN10layer_norm13ln_fwd_kernelINS_13Kernel_traitsIf13__nv_bfloat16S2_S2_fjLj1536ELj1ELj4ELj1ELj16ENS_18Kernel_traits_baseILj1536EfS2_S2_S2_fjLj128EEEEELb1ELb1ELb1ELb0EEEvNS_9FwdParamsE,@"STO_CUDA_ENTRY STV_DEFAULT"
_ZN10layer_norm13ln_fwd_kernelINS_13Kernel_traitsIf13__nv_bfloat16S2_S2_fjLj1536ELj1ELj4ELj1ELj16ENS_18Kernel_traits_baseILj1536EfS2_S2_S2_fjLj128EEEEELb1ELb1ELb1ELb0EEEvNS_9FwdParamsE:
.text._ZN10layer_norm13ln_fwd_kernelINS_13Kernel_traitsIf13__nv_bfloat16S2_S2_fjLj1536ELj1ELj4ELj1ELj16ENS_18Kernel_traits_baseILj1536EfS2_S2_S2_fjLj128EEEEELb1ELb1ELb1ELb0EEEvNS_9FwdParamsE:
        /* <DEDUP_REMOVED lines=9> */
[----:B------:R-:W2:Y:S04]  /*0090*/  @P0 LDG.E.64 R4, [R4.64] ;  /* 0x0000000604040981 */ /* 0x000ea8000c1e1b00 */
[----:B------:R-:W3:Y:S01]  /*00a0*/  @P0 LDG.E.64 R6, [R2.64] ;  /* 0x0000000602060981 */ /* 0x000ee2000c1e1b00 */
[----:B------:R-:W-:Y:S01]  /*00b0*/  LOP3.LUT R224, R224, 0xffffffef, RZ, 0xc0, !PT ;  /* 0xffffffefe0e07812 */ /* 0x000fe200078ec0ff */
[----:B------:R-:W-:Y:S02]  /*00c0*/  BSSY B0, `(.L_x_12717) ;  /* 0x0000060000007945 */ /* 0x000fe40003800000 */
[----:B------:R-:W0:Y:S04]  /*00d0*/  S2R R223, SR_TID.X ;  /* 0x0000000000df7919 */ /* 0x000e280000002100 */
[----:B------:R-:W0:Y:S02]  /*00e0*/  S2R R14, SR_CTAID.X ;  /* 0x00000000000e7919 */ /* 0x000e240000002500 */
[----:B0-----:R-:W-:-:S04]  /*00f0*/  IMAD R222, R14, c[0x0][0x0], R223 ;  /* 0x000000000ede7a24 */ /* 0x001fc800078e02df */
[----:B------:R-:W-:Y:S01]  /*0100*/  IMAD.WIDE.U32 R8, R222, -0x326172a9, RZ ;  /* 0xcd9e8d57de087825 */ /* 0x000fe200078e00ff */
[----:B--2---:R-:W0:Y:S01]  /*0110*/  @P0 R2UR UR4, R4 ;  /* 0x00000000040403c2 */ /* 0x004e2200000e0000 */
[----:B---3--:R-:W-:-:S07]  /*0120*/  @P0 IADD3 R2, P1, R6, c[0x0][0x240], RZ ;  /* 0x0000900006020a10 */ /* 0x008fce0007f3e0ff */
[----:B------:R1:W2:Y:S01]  /*0130*/  @P0 R2UR UR5, R5 ;  /* 0x00000000050503c2 */ /* 0x0002a200000e0000 */
[----:B------:R-:W-:-:S05]  /*0140*/  @P0 IMAD.X R3, RZ, RZ, R7, P1 ;  /* 0x000000ffff030224 */ /* 0x000fca00008e0607 */
[--C-:B------:R-:W-:Y:S02]  /*0150*/  SHF.R.U64 R221, R2, 0x2, R3.reuse ;  /* 0x0000000202dd7819 */ /* 0x100fe40000001203 */
[----:B------:R-:W-:Y:S02]  /*0160*/  SHF.R.U32.HI R219, RZ, 0x2, R3 ;  /* 0x00000002ffdb7819 */ /* 0x000fe40000011603 */
[----:B------:R-:W-:Y:S01]  /*0170*/  LOP3.LUT R3, R223, 0x1f, RZ, 0xc0, !PT ;  /* 0x0000001fdf037812 */ /* 0x000fe200078ec0ff */
        /* <DEDUP_REMOVED lines=43> */
[C---:B------:R-:W-:Y:S02]  /*0430*/  ISETP.GE.U32.AND P5, PT, R0.reuse, 0x40, PT ;  /* 0x000000400000780c */ /* 0x040fe40003fa6070 */
[C---:B------:R-:W-:Y:S02]  /*0440*/  ISETP.GE.U32.AND P4, PT, R0.reuse, 0x60, PT ;  /* 0x000000600000780c */ /* 0x040fe40003f86070 */
[C---:B------:R-:W-:Y:S02]  /*0450*/  ISETP.GE.U32.AND P3, PT, R0.reuse, 0x80, PT ;  /* 0x000000800000780c */ /* 0x040fe40003f66070 */
[----:B------:R-:W-:Y:S01]  /*0460*/  LOP3.LUT R6, R11, UR17, R8, 0x96, !PT ;  /* 0x000000110b067c12 */ /* 0x000fe2000f8e9608 */
[----:B------:R-:W-:Y:S01]  /*0470*/  IMAD.WIDE.U32 R8, R9, -0x326172a9, RZ ;  /* 0xcd9e8d5709087825 */ /* 0x000fe200078e00ff */
[----:B------:R-:W-:-:S02]  /*0480*/  LOP3.LUT P6, RZ, R0, 0xffffffe0, RZ, 0xc0, !PT ;  /* 0xffffffe000ff7812 */ /* 0x000fc400078cc0ff */
[----:B------:R-:W-:Y:S01]  /*0490*/  ISETP.GE.U32.AND P2, PT, R0, 0xa0, PT ;  /* 0x000000a00000780c */ /* 0x000fe20003f46070 */
        /* <DEDUP_REMOVED lines=9> */
[----:B------:R-:W-:Y:S02]  /*0530*/  LOP3.LUT R224, R224, 0xfffffffb, RZ, 0xc0, !PT ;  /* 0xfffffffbe0e07812 */ /* 0x000fe400078ec0ff */
[----:B------:R-:W-:Y:S02]  /*0540*/  LOP3.LUT R216, R13, UR21, R8, 0x96, !PT ;  /* 0x000000150dd87c12 */ /* 0x000fe4000f8e9608 */
[----:B------:R-:W-:-:S04]  /*0550*/  @P3 LOP3.LUT R224, R224, 0x4, RZ, 0xfc, !PT ;  /* 0x00000004e0e03812 */ /* 0x000fc800078efcff */
[----:B------:R-:W-:-:S04]  /*0560*/  LOP3.LUT R224, R224, 0xfffffffd, RZ, 0xc0, !PT ;  /* 0xfffffffde0e07812 */ /* 0x000fc800078ec0ff */
[----:B------:R-:W-:Y:S01]  /*0570*/  @P2 LOP3.LUT R224, R224, 0x2, RZ, 0xfc, !PT ;  /* 0x00000002e0e02812 */ /* 0x000fe200078efcff */
        /* <DEDUP_REMOVED lines=20> */
.L_x_12718:
[----:B------:R-:W-:Y:S05]  /*06c0*/  BSYNC B0 ;  /* 0x0000000000007941 */ /* 0x000fea0003800000 */
.L_x_12717:
        /* <DEDUP_REMOVED lines=21> */
.L_x_12720:
[----:B------:R-:W-:Y:S05]  /*0820*/  BSYNC B0 ;  /* 0x0000000000007941 */ /* 0x000fea0003800000 */
.L_x_12719:
        /* <DEDUP_REMOVED lines=21> */
.L_x_12722:
[----:B------:R-:W-:Y:S05]  /*0980*/  BSYNC B0 ;  /* 0x0000000000007941 */ /* 0x000fea0003800000 */
.L_x_12721:
        /* <DEDUP_REMOVED lines=21> */
.L_x_12724:
[----:B------:R-:W-:Y:S05]  /*0ae0*/  BSYNC B0 ;  /* 0x0000000000007941 */ /* 0x000fea0003800000 */
.L_x_12723:
        /* <DEDUP_REMOVED lines=21> */
.L_x_12726:
[----:B------:R-:W-:Y:S05]  /*0c40*/  BSYNC B0 ;  /* 0x0000000000007941 */ /* 0x000fea0003800000 */
.L_x_12725:
        /* <DEDUP_REMOVED lines=27> */
.L_x_12728:
[----:B------:R-:W-:Y:S05]  /*0e00*/  BSYNC B0 ;  /* 0x0000000000007941 */ /* 0x000fea0003800000 */
.L_x_12727:
        /* <DEDUP_REMOVED lines=16> */
.L_x_13247:
[----:B------:R-:W-:-:S10]  /*0f10*/  HFMA2.MMA R176, -RZ, RZ, 0, 2.384185791015625e-07 ;  /* 0x00000004ffb07435 */ /* 0x000fd400000001ff */
[----:B------:R-:W-:-:S05]  /*0f20*/  IMAD.WIDE R178, R223, R176, c[0x0][0x1d0] ;  /* 0x00007400dfb27625 */ /* 0x000fca00078e02b0 */
[----:B------:R0:W2:Y:S01]  /*0f30*/  LDG.E R229, [R178.64] ;  /* 0x00000006b2e57981 */ /* 0x0000a2000c1e1900 */
[----:B------:R-:W-:-:S05]  /*0f40*/  IMAD.WIDE R176, R223, R176, c[0x0][0x1d8] ;  /* 0x00007600dfb07625 */ /* 0x000fca00078e02b0 */
[----:B-----5:R1:W5:Y:S01]  /*0f50*/  LDG.E R225, [R176.64] ;  /* 0x00000006b0e17981 */ /* 0x020362000c1e1900 */
[----:B------:R-:W-:Y:S01]  /*0f60*/  IMAD R227, R223, c[0x0][0x168], RZ ;  /* 0x00005a00dfe37a24 */ /* 0x000fe200078e02ff */
[----:B------:R-:W-:Y:S02]  /*0f70*/  BSSY B1, `(.L_x_12730) ;  /* 0x0000342000017945 */ /* 0x000fe40003800000 */
[----:B------:R-:W0:Y:S02]  /*0f80*/  S2R R226, SR_TID.X ;  /* 0x0000000000e27919 */ /* 0x000e240000002100 */
[----:B0-----:R-:W-:Y:S02]  /*0f90*/  LOP3.LUT R178, R226, 0x1f, RZ, 0xc0, !PT ;  /* 0x0000001fe2b27812 */ /* 0x001fe400078ec0ff */
[----:B--2---:R-:W-:-:S13]  /*0fa0*/  ISETP.GE.AND P0, PT, R229, 0x1, PT ;  /* 0x00000001e500780c */ /* 0x004fda0003f06270 */
[----:B------:R-:W-:-:S05]  /*0fb0*/  @P0 IADD3 R228, R229, -0x1, RZ ;  /* 0xffffffffe5e40810 */ /* 0x000fca0007ffe0ff */
[----:B------:R-:W-:Y:S01]  /*0fc0*/  @P0 IMAD R230, R228, c[0x0][0x168], RZ ;  /* 0x00005a00e4e60a24 */ /* 0x000fe200078e02ff */
[----:B------:R-:W-:-:S04]  /*0fd0*/  SHF.R.S32.HI R228, RZ, 0x1f, R227 ;  /* 0x0000001fffe47819 */ /* 0x000fc800000114e3 */
[----:B------:R-:W-:Y:S02]  /*0fe0*/  @P0 SHF.R.S32.HI R231, RZ, 0x1f, R230 ;  /* 0x0000001fffe70819 */ /* 0x000fe400000114e6 */
[----:B------:R-:W-:Y:S01]  /*0ff0*/  LEA.HI R228, R228, R227, RZ, 0x3 ;  /* 0x000000e3e4e47211 */ /* 0x000fe200078f18ff */
[----:B------:R-:W-:Y:S01]  /*1000*/  IMAD.MOV.U32 R227, RZ, RZ, RZ ;  /* 0x000000ffffe37224 */ /* 0x000fe200078e00ff */
[----:B------:R-:W-:Y:S02]  /*1010*/  @P0 LEA.HI R231, R231, R230, RZ, 0x3 ;  /* 0x000000e6e7e70211 */ /* 0x000fe400078f18ff */
[-C--:B------:R-:W-:Y:S02]  /*1020*/  LEA.HI.SX32 R228, R228, R178.reuse, 0x1d ;  /* 0x000000b2e4e47211 */ /* 0x080fe400078feaff */
[----:B------:R-:W-:Y:S02]  /*1030*/  @P0 LEA.HI.SX32 R227, R231, R178, 0x1d ;  /* 0x000000b2e7e30211 */ /* 0x000fe400078feaff */
[----:B------:R-:W-:Y:S01]  /*1040*/  SHF.R.S32.HI R230, RZ, 0x1f, R223 ;  /* 0x0000001fffe67819 */ /* 0x000fe200000114df */
        /* <DEDUP_REMOVED lines=12> */
[----:B0-----:R-:W-:Y:S01]  /*1110*/  MOV R6, RZ ;  /* 0x000000ff00067202 */ /* 0x001fe20000000f00 */
[----:B------:R-:W-:Y:S01]  /*1120*/  IMAD.MOV.U32 R2, RZ, RZ, R217 ;  /* 0x000000ffff027224 */ /* 0x000fe200078e00d9 */
[----:B------:R-:W-:Y:S05]  /*1130*/  @!P1 BRA `(.L_x_12734) ;  /* 0x000005b000009947 */ /* 0x000fea0003800000 */
[----:B------:R-:W-:Y:S01]  /*1140*/  IMAD.MOV.U32 R2, RZ, RZ, R217 ;  /* 0x000000ffff027224 */ /* 0x000fe200078e00d9 */
[----:B-----5:R-:W-:Y:S01]  /*1150*/  PRMT R6, RZ, 0x5410, R172 ;  /* 0x00005410ff067816 */ /* 0x020fe200000000ac */
[----:B------:R-:W-:Y:S05]  /*1160*/  BRA `(.L_x_12734) ;  /* 0x0000058000007947 */ /* 0x000fea0003800000 */
.L_x_12733:
        /* <DEDUP_REMOVED lines=12> */
.L_x_12736:
[----:B------:R-:W-:Y:S02]  /*1230*/  IMAD.MOV.U32 R9, RZ, RZ, R220 ;  /* 0x000000ffff097224 */ /* 0x000fe400078e00dc */
.L_x_12737:
[----:B------:R-:W-:Y:S05]  /*1240*/  BSYNC B3 ;  /* 0x0000000000037941 */ /* 0x000fea0003800000 */
.L_x_12735:
        /* <DEDUP_REMOVED lines=16> */
.L_x_12741:
[----:B------:R-:W-:Y:S05]  /*1350*/  BSYNC B4 ;  /* 0x0000000000047941 */ /* 0x000fea0003800000 */
.L_x_12740:
        /* <DEDUP_REMOVED lines=44> */
.L_x_12739:
[----:B------:R-:W-:Y:S05]  /*1620*/  BSYNC B3 ;  /* 0x0000000000037941 */ /* 0x000fea0003800000 */
.L_x_12738:
        /* <DEDUP_REMOVED lines=12> */
.L_x_12734:
[----:B------:R-:W-:Y:S05]  /*16f0*/  BSYNC B2 ;  /* 0x0000000000027941 */ /* 0x000fea0003800000 */
.L_x_12732:
        /* <DEDUP_REMOVED lines=8> */
.L_x_12743:
        /* <DEDUP_REMOVED lines=12> */
.L_x_12746:
[----:B------:R-:W-:Y:S02]  /*1840*/  MOV R7, R220 ;  /* 0x000000dc00077202 */ /* 0x000fe40000000f00 */
.L_x_12747:
[----:B------:R-:W-:Y:S05]  /*1850*/  BSYNC B3 ;  /* 0x0000000000037941 */ /* 0x000fea0003800000 */
.L_x_12745:
        /* <DEDUP_REMOVED lines=16> */
.L_x_12751:
[----:B------:R-:W-:Y:S05]  /*1960*/  BSYNC B4 ;  /* 0x0000000000047941 */ /* 0x000fea0003800000 */
.L_x_12750:
        /* <DEDUP_REMOVED lines=44> */
.L_x_12749:
[----:B------:R-:W-:Y:S05]  /*1c30*/  BSYNC B3 ;  /* 0x0000000000037941 */ /* 0x000fea0003800000 */
.L_x_12748:
        /* <DEDUP_REMOVED lines=10> */
[----:B------:R-:W-:-:S04]  /*1ce0*/  FMUL.FTZ R5, R45, R4 ;  /* 0x000000042d057220 */ /* 0x000fc80000410000 */
[----:B------:R-:W-:Y:S02]  /*1cf0*/  @P1 FADD.FTZ R5, R2, R5 ;  /* 0x0000000502051221 */ /* 0x000fe40000010000 */
.L_x_12744:
[----:B------:R-:W-:Y:S05]  /*1d00*/  BSYNC B2 ;  /* 0x0000000000027941 */ /* 0x000fea0003800000 */
.L_x_12742:
        /* <DEDUP_REMOVED lines=8> */
.L_x_12753:
        /* <DEDUP_REMOVED lines=12> */
.L_x_12756:
[----:B------:R-:W-:Y:S02]  /*1e50*/  IMAD.MOV.U32 R7, RZ, RZ, R220 ;  /* 0x000000ffff077224 */ /* 0x000fe400078e00dc */
.L_x_12757:
[----:B------:R-:W-:Y:S05]  /*1e60*/  BSYNC B3 ;  /* 0x0000000000037941 */ /* 0x000fea0003800000 */
.L_x_12755:
        /* <DEDUP_REMOVED lines=16> */
.L_x_12761:
[----:B------:R-:W-:Y:S05]  /*1f70*/  BSYNC B4 ;  /* 0x0000000000047941 */ /* 0x000fea0003800000 */
.L_x_12760:
        /* <DEDUP_REMOVED lines=44> */
.L_x_12759:
[----:B------:R-:W-:Y:S05]  /*2240*/  BSYNC B3 ;  /* 0x0000000000037941 */ /* 0x000fea0003800000 */
.L_x_12758:
        /* <DEDUP_REMOVED lines=12> */
.L_x_12754:
[----:B------:R-:W-:Y:S05]  /*2310*/  BSYNC B2 ;  /* 0x0000000000027941 */ /* 0x000fea0003800000 */
.L_x_12752:
        /* <DEDUP_REMOVED lines=8> */
.L_x_12763:
        /* <DEDUP_REMOVED lines=12> */
.L_x_12766:
[----:B------:R-:W-:Y:S02]  /*2460*/  MOV R7, R220 ;  /* 0x000000dc00077202 */ /* 0x000fe40000000f00 */
.L_x_12767:
[----:B------:R-:W-:Y:S05]  /*2470*/  BSYNC B3 ;  /* 0x0000000000037941 */ /* 0x000fea0003800000 */
.L_x_12765:
        /* <DEDUP_REMOVED lines=16> */
.L_x_12771:
[----:B------:R-:W-:Y:S05]  /*2580*/  BSYNC B4 ;  /* 0x0000000000047941 */ /* 0x000fea0003800000 */
.L_x_12770:
        /* <DEDUP_REMOVED lines=44> */
.L_x_12769:
[----:B------:R-:W-:Y:S05]  /*2850*/  BSYNC B3 ;  /* 0x0000000000037941 */ /* 0x000fea0003800000 */
.L_x_12768:
        /* <DEDUP_REMOVED lines=12> */
.L_x_12764:
[----:B------:R-:W-:Y:S05]  /*2920*/  BSYNC B2 ;  /* 0x0000000000027941 */ /* 0x000fea0003800000 */
.L_x_12762:
        /* <DEDUP_REMOVED lines=8> */
.L_x_12773:
        /* <DEDUP_REMOVED lines=12> */
.L_x_12776:
[----:B------:R-:W-:Y:S02]  /*2a70*/  IMAD.MOV.U32 R7, RZ, RZ, R220 ;  /* 0x000000ffff077224 */ /* 0x000fe400078e00dc */
.L_x_12777:
[----:B------:R-:W-:Y:S05]  /*2a80*/  BSYNC B3 ;  /* 0x0000000000037941 */ /* 0x000fea0003800000 */
.L_x_12775:
        /* <DEDUP_REMOVED lines=16> */
.L_x_12781:
[----:B------:R-:W-:Y:S05]  /*2b90*/  BSYNC B4 ;  /* 0x0000000000047941 */ /* 0x000fea0003800000 */
.L_x_12780:
        /* <DEDUP_REMOVED lines=44> */
.L_x_12779:
[----:B------:R-:W-:Y:S05]  /*2e60*/  BSYNC B3 ;  /* 0x0000000000037941 */ /* 0x000fea0003800000 */
.L_x_12778:
[----:B------:R0:W1:Y:S01]  /*2e70*/  I2F.U32 R2, R7 ;  /* 0x0000000700027306 */ /* 0x0000620000201000 */
[----:B------:R-:W-:Y:S01]  /*2e80*/  IMAD.MOV.U32 R9, RZ, RZ, 0x2f800000 ;  /* 0x2f800000ff097424 */ /* 0x000fe200078e00ff */
[----:B0----5:R-:W-:-:S03]  /*2e90*/  PRMT R7, RZ, 0x5410, R170 ;  /* 0x00005410ff077816 */ /* 0x021fc600000000aa */
[----:B-1----:R-:W-:Y:S02]  /*2ea0*/  FFMA.FTZ R2, R2, R9, 1.1641532182693481445e-10 ;  /* 0x2f00000002027423 */ /* 0x002fe40000010009 */
[----:B------:R-:W-:Y:S01]  /*2eb0*/  FMUL.FTZ R9, R7, c[0x0][0x1ec] ;  /* 0x00007b0007097a20 */ /* 0x000fe20000410000 */
[----:B------:R-:W-:Y:S02]  /*2ec0*/  @P1 PRMT R7, RZ, 0x5410, R174 ;  /* 0x00005410ff071816 */ /* 0x000fe400000000ae */
[----:B------:R-:W-:Y:S01]  /*2ed0*/  FSETP.GTU.FTZ.AND P3, PT, R2, c[0x0][0x1e4], PT ;  /* 0x0000790002007a0b */ /* 0x000fe20003f7c000 */
[----:B------:R-:W-:-:S03]  /*2ee0*/  FMUL.FTZ R9, R9, c[0x0][0x1e8] ;  /* 0x00007a0009097a20 */ /* 0x000fc60000410000 */
[----:B------:R-:W-:Y:S02]  /*2ef0*/  SEL R209, RZ, 0x1, P3 ;  /* 0x00000001ffd17807 */ /* 0x000fe40001800000 */
[----:B------:R-:W-:-:S05]  /*2f00*/  FSEL R9, R9, RZ, !P3 ;  /* 0x000000ff09097208 */ /* 0x000fca0005800000 */
[----:B------:R-:W-:-:S04]  /*2f10*/  FMUL.FTZ R2, R40, R9 ;  /* 0x0000000928027220 */ /* 0x000fc80000410000 */
[----:B------:R-:W-:Y:S02]  /*2f20*/  @P1 FADD.FTZ R2, R7, R2 ;  /* 0x0000000207021221 */ /* 0x000fe40000010000 */
.L_x_12774:
[----:B------:R-:W-:Y:S05]  /*2f30*/  BSYNC B2 ;  /* 0x0000000000027941 */ /* 0x000fea0003800000 */
.L_x_12772:
        /* <DEDUP_REMOVED lines=8> */
.L_x_12783:
        /* <DEDUP_REMOVED lines=12> */
.L_x_12786:
[----:B------:R-:W-:Y:S02]  /*3080*/  MOV R12, R220 ;  /* 0x000000dc000c7202 */ /* 0x000fe40000000f00 */
.L_x_12787:
[----:B------:R-:W-:Y:S05]  /*3090*/  BSYNC B3 ;  /* 0x0000000000037941 */ /* 0x000fea0003800000 */
.L_x_12785:
        /* <DEDUP_REMOVED lines=16> */
.L_x_12791:
[----:B------:R-:W-:Y:S05]  /*31a0*/  BSYNC B4 ;  /* 0x0000000000047941 */ /* 0x000fea0003800000 */
.L_x_12790:
        /* <DEDUP_REMOVED lines=44> */
.L_x_12789:
[----:B------:R-:W-:Y:S05]  /*3470*/  BSYNC B3 ;  /* 0x0000000000037941 */ /* 0x000fea0003800000 */
.L_x_12788:
        /* <DEDUP_REMOVED lines=10> */
[----:B------:R-:W-:-:S04]  /*3520*/  FMUL.FTZ R7, R41, R176 ;  /* 0x000000b029077220 */ /* 0x000fc80000410000 */
[----:B------:R-:W-:Y:S02]  /*3530*/  @P1 FADD.FTZ R7, R12, R7 ;  /* 0x000000070c071221 */ /* 0x000fe40000010000 */
.L_x_12784:
[----:B------:R-:W-:Y:S05]  /*3540*/  BSYNC B2 ;  /* 0x0000000000027941 */ /* 0x000fea0003800000 */
.L_x_12782:
        /* <DEDUP_REMOVED lines=8> */
.L_x_12793:
        /* <DEDUP_REMOVED lines=12> */
.L_x_12796:
[----:B------:R-:W-:Y:S02]  /*3690*/  IMAD.MOV.U32 R10, RZ, RZ, R220 ;  /* 0x000000ffff0a7224 */ /* 0x000fe400078e00dc */
.L_x_12797:
[----:B------:R-:W-:Y:S05]  /*36a0*/  BSYNC B3 ;  /* 0x0000000000037941 */ /* 0x000fea0003800000 */
.L_x_12795:
        /* <DEDUP_REMOVED lines=16> */
.L_x_12801:
[----:B------:R-:W-:Y:S05]  /*37b0*/  BSYNC B4 ;  /* 0x0000000000047941 */ /* 0x000fea0003800000 */
.L_x_12800:
        /* <DEDUP_REMOVED lines=44> */
.L_x_12799:
[----:B------:R-:W-:Y:S05]  /*3a80*/  BSYNC B3 ;  /* 0x0000000000037941 */ /* 0x000fea0003800000 */
.L_x_12798:
[----:B------:R0:W1:Y:S01]  /*3a90*/  I2F.U32 R9, R10 ;  /* 0x0000000a00097306 */ /* 0x0000620000201000 */
[----:B------:R-:W-:Y:S01]  /*3aa0*/  IMAD.MOV.U32 R12, RZ, RZ, 0x2f800000 ;  /* 0x2f800000ff0c7424 */ /* 0x000fe200078e00ff */
[----:B-----5:R-:W-:Y:S02]  /*3ab0*/  @P1 PRMT R178, RZ, 0x5410, R175 ;  /* 0x00005410ffb21816 */ /* 0x020fe400000000af */
[----:B0-----:R-:W-:Y:S01]  /*3ac0*/  PRMT R10, RZ, 0x5410, R171 ;  /* 0x00005410ff0a7816 */ /* 0x001fe200000000ab */
[----:B-1----:R-:W-:-:S04]  /*3ad0*/  FFMA.FTZ R9, R9, R12, 1.1641532182693481445e-10 ;  /* 0x2f00000009097423 */ /* 0x002fc8000001000c */
[----:B------:R-:W-:Y:S01]  /*3ae0*/  FMUL.FTZ R12, R10, c[0x0][0x1ec] ;  /* 0x00007b000a0c7a20 */ /* 0x000fe20000410000 */
[----:B------:R-:W-:-:S03]  /*3af0*/  FSETP.GTU.FTZ.AND P3, PT, R9, c[0x0][0x1e4], PT ;  /* 0x0000790009007a0b */ /* 0x000fc60003f7c000 */
[----:B------:R-:W-:-:S05]  /*3b00*/  FMUL.FTZ R12, R12, c[0x0][0x1e8] ;  /* 0x00007a000c0c7a20 */ /* 0x000fca0000410000 */
[----:B------:R-:W-:Y:S02]  /*3b10*/  FSEL R9, R12, RZ, !P3 ;  /* 0x000000ff0c097208 */ /* 0x000fe40005800000 */
[----:B------:R-:W-:-:S03]  /*3b20*/  SEL R12, RZ, 0x1, P3 ;  /* 0x00000001ff0c7807 */ /* 0x000fc60001800000 */
[----:B------:R-:W-:Y:S01]  /*3b30*/  FMUL.FTZ R9, R42, R9 ;  /* 0x000000092a097220 */ /* 0x000fe20000410000 */
[----:B------:R-:W-:-:S03]  /*3b40*/  PRMT R10, R12, 0x7610, R10 ;  /* 0x000076100c0a7816 */ /* 0x000fc6000000000a */
[----:B------:R-:W-:Y:S02]  /*3b50*/  @P1 FADD.FTZ R9, R178, R9 ;  /* 0x00000009b2091221 */ /* 0x000fe40000010000 */
.L_x_12794:
[----:B------:R-:W-:Y:S05]  /*3b60*/  BSYNC B2 ;  /* 0x0000000000027941 */ /* 0x000fea0003800000 */
.L_x_12792:
        /* <DEDUP_REMOVED lines=8> */
.L_x_12803:
        /* <DEDUP_REMOVED lines=12> */
.L_x_12806:
[----:B------:R-:W-:Y:S02]  /*3cb0*/  MOV R11, R220 ;  /* 0x000000dc000b7202 */ /* 0x000fe40000000f00 */
.L_x_12807:
[----:B------:R-:W-:Y:S05]  /*3cc0*/  BSYNC B3 ;  /* 0x0000000000037941 */ /* 0x000fea0003800000 */
.L_x_12805:
        /* <DEDUP_REMOVED lines=16> */
.L_x_12811:
[----:B------:R-:W-:Y:S05]  /*3dd0*/  BSYNC B4 ;  /* 0x0000000000047941 */ /* 0x000fea0003800000 */
.L_x_12810:
        /* <DEDUP_REMOVED lines=41> */
[----:B------:R-:W-:Y:S01]  /*4070*/  MOV R220, R178 ;  /* 0x000000b200dc7202 */ /* 0x000fe20000000f00 */
[----:B------:R-:W-:Y:S01]  /*4080*/  IMAD.MOV.U32 R218, RZ, RZ, R176 ;  /* 0x000000ffffda7224 */ /* 0x000fe200078e00b0 */
[----:B------:R-:W-:Y:S02]  /*4090*/  LOP3.LUT R216, R177, UR26, R216, 0x96, !PT ;  /* 0x0000001ab1d87c12 */ /* 0x000fe4000f8e96d8 */
.L_x_12809:
[----:B------:R-:W-:Y:S05]  /*40a0*/  BSYNC B3 ;  /* 0x0000000000037941 */ /* 0x000fea0003800000 */
.L_x_12808:
        /* <DEDUP_REMOVED lines=11> */
[----:B------:R-:W-:Y:S01]  /*4160*/  @P1 FADD.FTZ R12, R11, R12 ;  /* 0x0000000c0b0c1221 */ /* 0x000fe20000010000 */
[----:B------:R-:W-:Y:S02]  /*4170*/  PRMT R11, R176, 0x7610, R11 ;  /* 0x00007610b00b7816 */ /* 0x000fe4000000000b */
.L_x_12804:
[----:B------:R-:W-:Y:S05]  /*4180*/  BSYNC B2 ;  /* 0x0000000000027941 */ /* 0x000fea0003800000 */
.L_x_12802:
        /* <DEDUP_REMOVED lines=29> */
.L_x_12813:
[----:B------:R-:W-:Y:S05]  /*4360*/  BSYNC B2 ;  /* 0x0000000000027941 */ /* 0x000fea0003800000 */
.L_x_12812:
[----:B------:R-:W-:Y:S02]  /*4370*/  IADD3 R228, R228, 0x20, RZ ;  /* 0x00000020e4e47810 */ /* 0x000fe40007ffe0ff */
[----:B------:R-:W-:Y:S02]  /*4380*/  IADD3 R227, R227, 0x20, RZ ;  /* 0x00000020e3e37810 */ /* 0x000fe40007ffe0ff */
.L_x_12731:
[----:B-1----:R-:W-:Y:S05]  /*4390*/  BSYNC B1 ;  /* 0x0000000000017941 */ /* 0x002fea0003800000 */
.L_x_12730:
        /* <DEDUP_REMOVED lines=14> */
[----:B-1----:R-:W-:Y:S02]  /*4480*/  IMAD.MOV.U32 R13, RZ, RZ, RZ ;  /* 0x000000ffff0d7224 */ /* 0x002fe400078e00ff */
[----:B------:R-:W-:Y:S01]  /*4490*/  IMAD.MOV.U32 R15, RZ, RZ, R217 ;  /* 0x000000ffff0f7224 */ /* 0x000fe200078e00d9 */
[----:B------:R-:W-:Y:S05]  /*44a0*/  @!P1 BRA `(.L_x_12818) ;  /* 0x000005b000009947 */ /* 0x000fea0003800000 */
[----:B------:R-:W-:Y:S01]  /*44b0*/  IMAD.MOV.U32 R15, RZ, RZ, R217 ;  /* 0x000000ffff0f7224 */ /* 0x000fe200078e00d9 */
[----:B-----5:R-:W-:Y:S01]  /*44c0*/  PRMT R13, RZ, 0x5410, R172 ;  /* 0x00005410ff0d7816 */ /* 0x020fe200000000ac */
[----:B------:R-:W-:Y:S05]  /*44d0*/  BRA `(.L_x_12818) ;  /* 0x0000058000007947 */ /* 0x000fea0003800000 */
.L_x_12817:
[C---:B-1----:R-:W-:Y:S01]  /*44e0*/  ISETP.NE.AND P3, PT, R217.reuse, 0x1, PT ;  /* 0x00000001d900780c */ /* 0x042fe20003f65270 */
        /* <DEDUP_REMOVED lines=11> */
.L_x_12820:
[----:B------:R-:W-:Y:S02]  /*45a0*/  IMAD.MOV.U32 R20, RZ, RZ, R220 ;  /* 0x000000ffff147224 */ /* 0x000fe400078e00dc */
.L_x_12821:
[----:B------:R-:W-:Y:S05]  /*45b0*/  BSYNC B3 ;  /* 0x0000000000037941 */ /* 0x000fea0003800000 */
.L_x_12819:
        /* <DEDUP_REMOVED lines=16> */
.L_x_12825:
[----:B------:R-:W-:Y:S05]  /*46c0*/  BSYNC B4 ;  /* 0x0000000000047941 */ /* 0x000fea0003800000 */
.L_x_12824:
        /* <DEDUP_REMOVED lines=8> */
[----:B0-----:R-:W-:Y:S01]  /*4750*/  IMAD.WIDE.U32 R176, R19, -0x2daee0ad, RZ ;  /* 0xd2511f5313b07825 */ /* 0x001fe200078e00ff */
        /* <DEDUP_REMOVED lines=35> */
.L_x_12823:
[----:B------:R-:W-:Y:S05]  /*4990*/  BSYNC B3 ;  /* 0x0000000000037941 */ /* 0x000fea0003800000 */
.L_x_12822:
[----:B------:R-:W1:Y:S01]  /*49a0*/  I2F.U32 R13, R20 ;  /* 0x00000014000d7306 */ /* 0x000e620000201000 */
[----:B-----5:R-:W-:Y:S01]  /*49b0*/  PRMT R16, RZ, 0x5410, R168 ;  /* 0x00005410ff107816 */ /* 0x020fe200000000a8 */
[----:B------:R-:W-:-:S04]  /*49c0*/  IMAD.MOV.U32 R14, RZ, RZ, 0x2f800000 ;  /* 0x2f800000ff0e7424 */ /* 0x000fc800078e00ff */
[----:B------:R-:W-:-:S04]  /*49d0*/  FMUL.FTZ R16, R16, c[0x0][0x1ec] ;  /* 0x00007b0010107a20 */ /* 0x000fc80000410000 */
[----:B------:R-:W-:Y:S02]  /*49e0*/  FMUL.FTZ R16, R16, c[0x0][0x1e8] ;  /* 0x00007a0010107a20 */ /* 0x000fe40000410000 */
[----:B-1----:R-:W-:Y:S01]  /*49f0*/  FFMA.FTZ R13, R13, R14, 1.1641532182693481445e-10 ;  /* 0x2f0000000d0d7423 */ /* 0x002fe2000001000e */
[----:B------:R-:W-:-:S04]  /*4a00*/  @P1 PRMT R14, RZ, 0x5410, R172 ;  /* 0x00005410ff0e1816 */ /* 0x000fc800000000ac */
[----:B------:R-:W-:-:S04]  /*4a10*/  FSETP.GTU.FTZ.AND P3, PT, R13, c[0x0][0x1e4], PT ;  /* 0x000079000d007a0b */ /* 0x000fc80003f7c000 */
[----:B------:R-:W-:Y:S02]  /*4a20*/  FSEL R13, R16, RZ, !P3 ;  /* 0x000000ff100d7208 */ /* 0x000fe40005800000 */
[----:B------:R-:W-:-:S03]  /*4a30*/  SEL R213, RZ, 0x1, P3 ;  /* 0x00000001ffd57807 */ /* 0x000fc60001800000 */
[----:B------:R-:W-:-:S04]  /*4a40*/  FMUL.FTZ R13, R68, R13 ;  /* 0x0000000d440d7220 */ /* 0x000fc80000410000 */
[----:B------:R-:W-:Y:S02]  /*4a50*/  @P1 FADD.FTZ R13, R14, R13 ;  /* 0x0000000d0e0d1221 */ /* 0x000fe40000010000 */
.L_x_12818:
[----:B------:R-:W-:Y:S05]  /*4a60*/  BSYNC B2 ;  /* 0x0000000000027941 */ /* 0x000fea0003800000 */
.L_x_12816:
        /* <DEDUP_REMOVED lines=8> */
.L_x_12827:
        /* <DEDUP_REMOVED lines=12> */
.L_x_12830:
[----:B------:R-:W-:Y:S02]  /*4bb0*/  IMAD.MOV.U32 R20, RZ, RZ, R220 ;  /* 0x000000ffff147224 */ /* 0x000fe400078e00dc */
.L_x_12831:
[----:B------:R-:W-:Y:S05]  /*4bc0*/  BSYNC B3 ;  /* 0x0000000000037941 */ /* 0x000fea0003800000 */
.L_x_12829:
        /* <DEDUP_REMOVED lines=16> */
.L_x_12835:
[----:B------:R-:W-:Y:S05]  /*4cd0*/  BSYNC B4 ;  /* 0x0000000000047941 */ /* 0x000fea0003800000 */
.L_x_12834:
[----:B------:R-:W-:Y:S01]  /*4ce0*/  IMAD.HI.U32 R14, R222, -0x326172a9, RZ ;  /* 0xcd9e8d57de0e7827 */ /* 0x000fe200078e00ff */
[----:B------:R-:W-:-:S03]  /*4cf0*/  LOP3.LUT R15, R15, UR5, R214, 0x96, !PT ;  /* 0x000000050f0f7c12 */ /* 0x000fc6000f8e96d6 */
[----:B------:R-:W-:Y:S01]  /*4d00*/  IMAD R19, R222, -0x326172a9, RZ ;  /* 0xcd9e8d57de137824 */ /* 0x000fe200078e02ff */
[----:B------:R-:W-:Y:S01]  /*4d10*/  LOP3.LUT R16, R14, UR4, R219, 0x96, !PT ;  /* 0x000000040e107c12 */ /* 0x000fe2000f8e96db */
[----:B------:R-:W-:-:S04]  /*4d20*/  IMAD.WIDE.U32 R14, R15, -0x326172a9, RZ ;  /* 0xcd9e8d570f0e7825 */ /* 0x000fc800078e00ff */
[----:B0-----:R-:W-:Y:S01]  /*4d30*/  IMAD R177, R221, -0x2daee0ad, RZ ;  /* 0xd2511f53ddb17824 */ /* 0x001fe200078e02ff */
        /* <DEDUP_REMOVED lines=38> */
.L_x_12833:
[----:B------:R-:W-:Y:S05]  /*4fa0*/  BSYNC B3 ;  /* 0x0000000000037941 */ /* 0x000fea0003800000 */
.L_x_12832:
[----:B------:R-:W1:Y:S01]  /*4fb0*/  I2F.U32 R14, R20 ;  /* 0x00000014000e7306 */ /* 0x000e620000201000 */
[----:B------:R-:W-:Y:S01]  /*4fc0*/  HFMA2.MMA R15, -RZ, RZ, 0.1171875, 0 ;  /* 0x2f800000ff0f7435 */ /* 0x000fe200000001ff */
[----:B-----5:R-:W-:-:S05]  /*4fd0*/  PRMT R17, RZ, 0x7610, R168 ;  /* 0x00007610ff117816 */ /* 0x020fca00000000a8 */
        /* <DEDUP_REMOVED lines=9> */
.L_x_12828:
[----:B------:R-:W-:Y:S05]  /*5070*/  BSYNC B2 ;  /* 0x0000000000027941 */ /* 0x000fea0003800000 */
.L_x_12826:
        /* <DEDUP_REMOVED lines=8> */
.L_x_12837:
        /* <DEDUP_REMOVED lines=12> */
.L_x_12840:
[----:B------:R-:W-:Y:S02]  /*51c0*/  IMAD.MOV.U32 R20, RZ, RZ, R220 ;  /* 0x000000ffff147224 */ /* 0x000fe400078e00dc */
.L_x_12841:
[----:B------:R-:W-:Y:S05]  /*51d0*/  BSYNC B3 ;  /* 0x0000000000037941 */ /* 0x000fea0003800000 */
.L_x_12839:
        /* <DEDUP_REMOVED lines=16> */
.L_x_12845:
[----:B------:R-:W-:Y:S05]  /*52e0*/  BSYNC B4 ;  /* 0x0000000000047941 */ /* 0x000fea0003800000 */
.L_x_12844:
[----:B------:R-:W-:Y:S01]  /*52f0*/  IMAD.HI.U32 R16, R222, -0x326172a9, RZ ;  /* 0xcd9e8d57de107827 */ /* 0x000fe200078e00ff */
[----:B------:R-:W-:-:S03]  /*5300*/  LOP3.LUT R15, R15, UR5, R214, 0x96, !PT ;  /* 0x000000050f0f7c12 */ /* 0x000fc6000f8e96d6 */
[----:B0-----:R-:W-:Y:S01]  /*5310*/  IMAD R177, R222, -0x326172a9, RZ ;  /* 0xcd9e8d57deb17824 */ /* 0x001fe200078e02ff */
        /* <DEDUP_REMOVED lines=41> */
.L_x_12843:
[----:B------:R-:W-:Y:S05]  /*55b0*/  BSYNC B3 ;  /* 0x0000000000037941 */ /* 0x000fea0003800000 */
.L_x_12842:
        /* <DEDUP_REMOVED lines=12> */
.L_x_12838:
[----:B------:R-:W-:Y:S05]  /*5680*/  BSYNC B2 ;  /* 0x0000000000027941 */ /* 0x000fea0003800000 */
.L_x_12836:
        /* <DEDUP_REMOVED lines=8> */
.L_x_12847:
        /* <DEDUP_REMOVED lines=12> */
.L_x_12850:
[----:B------:R-:W-:Y:S02]  /*57d0*/  IMAD.MOV.U32 R20, RZ, RZ, R220 ;  /* 0x000000ffff147224 */ /* 0x000fe400078e00dc */
.L_x_12851:
[----:B------:R-:W-:Y:S05]  /*57e0*/  BSYNC B3 ;  /* 0x0000000000037941 */ /* 0x000fea0003800000 */
.L_x_12849:
        /* <DEDUP_REMOVED lines=16> */
.L_x_12855:
[----:B------:R-:W-:Y:S05]  /*58f0*/  BSYNC B4 ;  /* 0x0000000000047941 */ /* 0x000fea0003800000 */
.L_x_12854:
[----:B------:R-:W-:Y:S01]  /*5900*/  IMAD.HI.U32 R16, R222, -0x326172a9, RZ ;  /* 0xcd9e8d57de107827 */ /* 0x000fe200078e00ff */
[----:B------:R-:W-:-:S03]  /*5910*/  LOP3.LUT R17, R17, UR5, R214, 0x96, !PT ;  /* 0x0000000511117c12 */ /* 0x000fc6000f8e96d6 */
[----:B0-----:R-:W-:Y:S01]  /*5920*/  IMAD R177, R222, -0x326172a9, RZ ;  /* 0xcd9e8d57deb17824 */ /* 0x001fe200078e02ff */
        /* <DEDUP_REMOVED lines=41> */
.L_x_12853:
[----:B------:R-:W-:Y:S05]  /*5bc0*/  BSYNC B3 ;  /* 0x0000000000037941 */ /* 0x000fea0003800000 */
.L_x_12852:
        /* <DEDUP_REMOVED lines=12> */
.L_x_12848:
[----:B------:R-:W-:Y:S05]  /*5c90*/  BSYNC B2 ;  /* 0x0000000000027941 */ /* 0x000fea0003800000 */
.L_x_12846:
        /* <DEDUP_REMOVED lines=8> */
.L_x_12857:
        /* <DEDUP_REMOVED lines=12> */
.L_x_12860:
[----:B------:R-:W-:Y:S02]  /*5de0*/  IMAD.MOV.U32 R20, RZ, RZ, R220 ;  /* 0x000000ffff147224 */ /* 0x000fe400078e00dc */
.L_x_12861:
[----:B------:R-:W-:Y:S05]  /*5df0*/  BSYNC B3 ;  /* 0x0000000000037941 */ /* 0x000fea0003800000 */
.L_x_12859:
        /* <DEDUP_REMOVED lines=16> */
.L_x_12865:
[----:B------:R-:W-:Y:S05]  /*5f00*/  BSYNC B4 ;  /* 0x0000000000047941 */ /* 0x000fea0003800000 */
.L_x_12864:
        /* <DEDUP_REMOVED lines=44> */
.L_x_12863:
[----:B------:R-:W-:Y:S05]  /*61d0*/  BSYNC B3 ;  /* 0x0000000000037941 */ /* 0x000fea0003800000 */
.L_x_12862:
[----:B------:R1:W2:Y:S01]  /*61e0*/  I2F.U32 R17, R20 ;  /* 0x0000001400117306 */ /* 0x0002a20000201000 */
[----:B------:R-:W-:Y:S01]  /*61f0*/  IMAD.MOV.U32 R18, RZ, RZ, 0x2f800000 ;  /* 0x2f800000ff127424 */ /* 0x000fe200078e00ff */
[----:B-1---5:R-:W-:-:S03]  /*6200*/  PRMT R20, RZ, 0x5410, R170 ;  /* 0x00005410ff147816 */ /* 0x022fc600000000aa */
[----:B--2---:R-:W-:Y:S02]  /*6210*/  FFMA.FTZ R17, R17, R18, 1.1641532182693481445e-10 ;  /* 0x2f00000011117423 */ /* 0x004fe40000010012 */
[----:B------:R-:W-:-:S03]  /*6220*/  FMUL.FTZ R18, R20, c[0x0][0x1ec] ;  /* 0x00007b0014127a20 */ /* 0x000fc60000410000 */
[----:B------:R-:W-:Y:S01]  /*6230*/  FSETP.GTU.FTZ.AND P3, PT, R17, c[0x0][0x1e4], PT ;  /* 0x0000790011007a0b */ /* 0x000fe20003f7c000 */
[----:B------:R-:W-:-:S03]  /*6240*/  FMUL.FTZ R18, R18, c[0x0][0x1e8] ;  /* 0x00007a0012127a20 */ /* 0x000fc60000410000 */
[----:B------:R-:W-:Y:S02]  /*6250*/  SEL R209, RZ, 0x1, P3 ;  /* 0x00000001ffd17807 */ /* 0x000fe40001800000 */
[----:B------:R-:W-:Y:S02]  /*6260*/  FSEL R17, R18, RZ, !P3 ;  /* 0x000000ff12117208 */ /* 0x000fe40005800000 */
[----:B------:R-:W-:-:S03]  /*6270*/  @P1 PRMT R18, RZ, 0x5410, R174 ;  /* 0x00005410ff121816 */ /* 0x000fc600000000ae */
[----:B------:R-:W-:-:S04]  /*6280*/  FMUL.FTZ R17, R64, R17 ;  /* 0x0000001140117220 */ /* 0x000fc80000410000 */
[----:B------:R-:W-:Y:S02]  /*6290*/  @P1 FADD.FTZ R17, R18, R17 ;  /* 0x0000001112111221 */ /* 0x000fe40000010000 */
.L_x_12858:
[----:B------:R-:W-:Y:S05]  /*62a0*/  BSYNC B2 ;  /* 0x0000000000027941 */ /* 0x000fea0003800000 */
.L_x_12856:
        /* <DEDUP_REMOVED lines=8> */
.L_x_12867:
        /* <DEDUP_REMOVED lines=12> */
.L_x_12870:
[----:B------:R-:W-:Y:S02]  /*63f0*/  IMAD.MOV.U32 R8, RZ, RZ, R220 ;  /* 0x000000ffff087224 */ /* 0x000fe400078e00dc */
.L_x_12871:
[----:B------:R-:W-:Y:S05]  /*6400*/  BSYNC B3 ;  /* 0x0000000000037941 */ /* 0x000fea0003800000 */
.L_x_12869:
        /* <DEDUP_REMOVED lines=16> */
.L_x_12875:
[----:B------:R-:W-:Y:S05]  /*6510*/  BSYNC B4 ;  /* 0x0000000000047941 */ /* 0x000fea0003800000 */
.L_x_12874:
        /* <DEDUP_REMOVED lines=44> */
.L_x_12873:
[----:B------:R-:W-:Y:S05]  /*67e0*/  BSYNC B3 ;  /* 0x0000000000037941 */ /* 0x000fea0003800000 */
.L_x_12872:
[----:B------:R-:W1:Y:S01]  /*67f0*/  I2F.U32 R8, R8 ;  /* 0x0000000800087306 */ /* 0x000e620000201000 */
[----:B------:R-:W-:Y:S01]  /*6800*/  HFMA2.MMA R19, -RZ, RZ, 0.1171875, 0 ;  /* 0x2f800000ff137435 */ /* 0x000fe200000001ff */
[----:B0----5:R-:W-:Y:S02]  /*6810*/  PRMT R176, RZ, 0x7610, R170 ;  /* 0x00007610ffb07816 */ /* 0x021fe400000000aa */
[----:B------:R-:W-:-:S03]  /*6820*/  @P1 PRMT R177, RZ, 0x7610, R174 ;  /* 0x00007610ffb11816 */ /* 0x000fc600000000ae */
[----:B------:R-:W-:-:S04]  /*6830*/  FMUL.FTZ R176, R176, c[0x0][0x1ec] ;  /* 0x00007b00b0b07a20 */ /* 0x000fc80000410000 */
[----:B------:R-:W-:Y:S02]  /*6840*/  FMUL.FTZ R176, R176, c[0x0][0x1e8] ;  /* 0x00007a00b0b07a20 */ /* 0x000fe40000410000 */
[----:B-1----:R-:W-:-:S05]  /*6850*/  FFMA.FTZ R18, R8, R19, 1.1641532182693481445e-10 ;  /* 0x2f00000008127423 */ /* 0x002fca0000010013 */
[----:B------:R-:W-:-:S04]  /*6860*/  FSETP.GTU.FTZ.AND P3, PT, R18, c[0x0][0x1e4], PT ;  /* 0x0000790012007a0b */ /* 0x000fc80003f7c000 */
[----:B------:R-:W-:Y:S02]  /*6870*/  FSEL R18, R176, RZ, !P3 ;  /* 0x000000ffb0127208 */ /* 0x000fe40005800000 */
[----:B------:R-:W-:-:S03]  /*6880*/  SEL R19, RZ, 0x1, P3 ;  /* 0x00000001ff137807 */ /* 0x000fc60001800000 */
[----:B------:R-:W-:Y:S01]  /*6890*/  FMUL.FTZ R18, R65, R18 ;  /* 0x0000001241127220 */ /* 0x000fe20000410000 */
[----:B------:R-:W-:-:S03]  /*68a0*/  PRMT R8, R19, 0x7610, R8 ;  /* 0x0000761013087816 */ /* 0x000fc60000000008 */
[----:B------:R-:W-:Y:S02]  /*68b0*/  @P1 FADD.FTZ R18, R177, R18 ;  /* 0x00000012b1121221 */ /* 0x000fe40000010000 */
.L_x_12868:
[----:B------:R-:W-:Y:S05]  /*68c0*/  BSYNC B2 ;  /* 0x0000000000027941 */ /* 0x000fea0003800000 */
.L_x_12866:
        /* <DEDUP_REMOVED lines=8> */
.L_x_12877:
        /* <DEDUP_REMOVED lines=12> */
.L_x_12880:
[----:B------:R-:W-:Y:S02]  /*6a10*/  IMAD.MOV.U32 R10, RZ, RZ, R220 ;  /* 0x000000ffff0a7224 */ /* 0x000fe400078e00dc */
.L_x_12881:
[----:B------:R-:W-:Y:S05]  /*6a20*/  BSYNC B3 ;  /* 0x0000000000037941 */ /* 0x000fea0003800000 */
.L_x_12879:
        /* <DEDUP_REMOVED lines=16> */
.L_x_12885:
[----:B------:R-:W-:Y:S05]  /*6b30*/  BSYNC B4 ;  /* 0x0000000000047941 */ /* 0x000fea0003800000 */
.L_x_12884:
        /* <DEDUP_REMOVED lines=44> */
.L_x_12883:
[----:B------:R-:W-:Y:S05]  /*6e00*/  BSYNC B3 ;  /* 0x0000000000037941 */ /* 0x000fea0003800000 */
.L_x_12882:
        /* <DEDUP_REMOVED lines=10> */
[----:B------:R-:W-:Y:S01]  /*6eb0*/  FMUL.FTZ R19, R66, R19 ;  /* 0x0000001342137220 */ /* 0x000fe20000410000 */
[----:B------:R-:W-:-:S03]  /*6ec0*/  PRMT R10, R20, 0x7610, R10 ;  /* 0x00007610140a7816 */ /* 0x000fc6000000000a */
[----:B------:R-:W-:Y:S02]  /*6ed0*/  @P1 FADD.FTZ R19, R178, R19 ;  /* 0x00000013b2131221 */ /* 0x000fe40000010000 */
.L_x_12878:
[----:B------:R-:W-:Y:S05]  /*6ee0*/  BSYNC B2 ;  /* 0x0000000000027941 */ /* 0x000fea0003800000 */
.L_x_12876:
        /* <DEDUP_REMOVED lines=8> */
.L_x_12887:
        /* <DEDUP_REMOVED lines=12> */
.L_x_12890:
[----:B------:R-:W-:Y:S02]  /*7030*/  IMAD.MOV.U32 R11, RZ, RZ, R220 ;  /* 0x000000ffff0b7224 */ /* 0x000fe400078e00dc */
.L_x_12891:
[----:B------:R-:W-:Y:S05]  /*7040*/  BSYNC B3 ;  /* 0x0000000000037941 */ /* 0x000fea0003800000 */
.L_x_12889:
        /* <DEDUP_REMOVED lines=16> */
.L_x_12895:
[----:B------:R-:W-:Y:S05]  /*7150*/  BSYNC B4 ;  /* 0x0000000000047941 */ /* 0x000fea0003800000 */
.L_x_12894:
        /* <DEDUP_REMOVED lines=44> */
.L_x_12893:
[----:B------:R-:W-:Y:S05]  /*7420*/  BSYNC B3 ;  /* 0x0000000000037941 */ /* 0x000fea0003800000 */
.L_x_12892:
        /* <DEDUP_REMOVED lines=13> */
.L_x_12888:
[----:B------:R-:W-:Y:S05]  /*7500*/  BSYNC B2 ;  /* 0x0000000000027941 */ /* 0x000fea0003800000 */
.L_x_12886:
        /* <DEDUP_REMOVED lines=29> */
.L_x_12897:
[----:B------:R-:W-:Y:S05]  /*76e0*/  BSYNC B2 ;  /* 0x0000000000027941 */ /* 0x000fea0003800000 */
.L_x_12896:
[----:B------:R-:W-:Y:S02]  /*76f0*/  IADD3 R228, R228, 0x20, RZ ;  /* 0x00000020e4e47810 */ /* 0x000fe40007ffe0ff */
[----:B------:R-:W-:Y:S02]  /*7700*/  IADD3 R227, R227, 0x20, RZ ;  /* 0x00000020e3e37810 */ /* 0x000fe40007ffe0ff */
.L_x_12815:
[----:B------:R-:W-:Y:S05]  /*7710*/  BSYNC B1 ;  /* 0x0000000000017941 */ /* 0x000fea0003800000 */
.L_x_12814:
        /* <DEDUP_REMOVED lines=20> */
.L_x_12901:
        /* <DEDUP_REMOVED lines=12> */
.L_x_12904:
[----:B------:R-:W-:Y:S02]  /*7920*/  MOV R182, R220 ;  /* 0x000000dc00b67202 */ /* 0x000fe40000000f00 */
.L_x_12905:
[----:B------:R-:W-:Y:S05]  /*7930*/  BSYNC B3 ;  /* 0x0000000000037941 */ /* 0x000fea0003800000 */
.L_x_12903:
        /* <DEDUP_REMOVED lines=16> */
.L_x_12909:
[----:B------:R-:W-:Y:S05]  /*7a40*/  BSYNC B4 ;  /* 0x0000000000047941 */ /* 0x000fea0003800000 */
.L_x_12908:
        /* <DEDUP_REMOVED lines=44> */
.L_x_12907:
[----:B------:R-:W-:Y:S05]  /*7d10*/  BSYNC B3 ;  /* 0x0000000000037941 */ /* 0x000fea0003800000 */
.L_x_12906:
        /* <DEDUP_REMOVED lines=12> */
.L_x_12902:
[----:B------:R-:W-:Y:S05]  /*7de0*/  BSYNC B2 ;  /* 0x0000000000027941 */ /* 0x000fea0003800000 */
.L_x_12900:
        /* <DEDUP_REMOVED lines=8> */
.L_x_12911:
        /* <DEDUP_REMOVED lines=12> */
.L_x_12914:
[----:B------:R-:W-:Y:S02]  /*7f30*/  IMAD.MOV.U32 R182, RZ, RZ, R220 ;  /* 0x000000ffffb67224 */ /* 0x000fe400078e00dc */
.L_x_12915:
[----:B------:R-:W-:Y:S05]  /*7f40*/  BSYNC B3 ;  /* 0x0000000000037941 */ /* 0x000fea0003800000 */
.L_x_12913:
        /* <DEDUP_REMOVED lines=16> */
.L_x_12919:
[----:B------:R-:W-:Y:S05]  /*8050*/  BSYNC B4 ;  /* 0x0000000000047941 */ /* 0x000fea0003800000 */
.L_x_12918:
        /* <DEDUP_REMOVED lines=42> */
[----:B------:R-:W-:Y:S01]  /*8300*/  LOP3.LUT R216, R23, UR26, R216, 0x96, !PT ;  /* 0x0000001a17d87c12 */ /* 0x000fe2000f8e96d8 */
[----:B------:R-:W-:-:S04]  /*8310*/  IMAD.MOV.U32 R218, RZ, RZ, R22 ;  /* 0x000000ffffda7224 */ /* 0x000fc800078e0016 */
.L_x_12917:
[----:B------:R-:W-:Y:S05]  /*8320*/  BSYNC B3 ;  /* 0x0000000000037941 */ /* 0x000fea0003800000 */
.L_x_12916:
        /* <DEDUP_REMOVED lines=12> */
.L_x_12912:
[----:B------:R-:W-:Y:S05]  /*83f0*/  BSYNC B2 ;  /* 0x0000000000027941 */ /* 0x000fea0003800000 */
.L_x_12910:
        /* <DEDUP_REMOVED lines=8> */
.L_x_12921:
        /* <DEDUP_REMOVED lines=12> */
.L_x_12924:
[----:B------:R-:W-:Y:S02]  /*8540*/  MOV R184, R220 ;  /* 0x000000dc00b87202 */ /* 0x000fe40000000f00 */
.L_x_12925:
[----:B------:R-:W-:Y:S05]  /*8550*/  BSYNC B3 ;  /* 0x0000000000037941 */ /* 0x000fea0003800000 */
.L_x_12923:
        /* <DEDUP_REMOVED lines=16> */
.L_x_12929:
[----:B------:R-:W-:Y:S05]  /*8660*/  BSYNC B4 ;  /* 0x0000000000047941 */ /* 0x000fea0003800000 */
.L_x_12928:
        /* <DEDUP_REMOVED lines=44> */
.L_x_12927:
[----:B------:R-:W-:Y:S05]  /*8930*/  BSYNC B3 ;  /* 0x0000000000037941 */ /* 0x000fea0003800000 */
.L_x_12926:
        /* <DEDUP_REMOVED lines=12> */
.L_x_12922:
[----:B------:R-:W-:Y:S05]  /*8a00*/  BSYNC B2 ;  /* 0x0000000000027941 */ /* 0x000fea0003800000 */
.L_x_12920:
        /* <DEDUP_REMOVED lines=8> */
.L_x_12931:
        /* <DEDUP_REMOVED lines=12> */
.L_x_12934:
[----:B------:R-:W-:Y:S02]  /*8b50*/  IMAD.MOV.U32 R184, RZ, RZ, R220 ;  /* 0x000000ffffb87224 */ /* 0x000fe400078e00dc */
.L_x_12935:
[----:B------:R-:W-:Y:S05]  /*8b60*/  BSYNC B3 ;  /* 0x0000000000037941 */ /* 0x000fea0003800000 */
.L_x_12933:
        /* <DEDUP_REMOVED lines=16> */
.L_x_12939:
[----:B------:R-:W-:Y:S05]  /*8c70*/  BSYNC B4 ;  /* 0x0000000000047941 */ /* 0x000fea0003800000 */
.L_x_12938:
        /* <DEDUP_REMOVED lines=44> */
.L_x_12937:
[----:B------:R-:W-:Y:S05]  /*8f40*/  BSYNC B3 ;  /* 0x0000000000037941 */ /* 0x000fea0003800000 */
.L_x_12936:
        /* <DEDUP_REMOVED lines=12> */
.L_x_12932:
[----:B------:R-:W-:Y:S05]  /*9010*/  BSYNC B2 ;  /* 0x0000000000027941 */ /* 0x000fea0003800000 */
.L_x_12930:
        /* <DEDUP_REMOVED lines=8> */
.L_x_12941:
        /* <DEDUP_REMOVED lines=12> */
.L_x_12944:
[----:B------:R-:W-:Y:S02]  /*9160*/  MOV R184, R220 ;  /* 0x000000dc00b87202 */ /* 0x000fe40000000f00 */
.L_x_12945:
[----:B------:R-:W-:Y:S05]  /*9170*/  BSYNC B3 ;  /* 0x0000000000037941 */ /* 0x000fea0003800000 */
.L_x_12943:
        /* <DEDUP_REMOVED lines=16> */
.L_x_12949:
[----:B------:R-:W-:Y:S05]  /*9280*/  BSYNC B4 ;  /* 0x0000000000047941 */ /* 0x000fea0003800000 */
.L_x_12948:
        /* <DEDUP_REMOVED lines=44> */
.L_x_12947:
[----:B------:R-:W-:Y:S05]  /*9550*/  BSYNC B3 ;  /* 0x0000000000037941 */ /* 0x000fea0003800000 */
.L_x_12946:
        /* <DEDUP_REMOVED lines=12> */
.L_x_12942:
[----:B------:R-:W-:Y:S05]  /*9620*/  BSYNC B2 ;  /* 0x0000000000027941 */ /* 0x000fea0003800000 */
.L_x_12940:
        /* <DEDUP_REMOVED lines=8> */
.L_x_12951:
        /* <DEDUP_REMOVED lines=12> */
.L_x_12954:
[----:B------:R-:W-:Y:S02]  /*9770*/  IMAD.MOV.U32 R8, RZ, RZ, R220 ;  /* 0x000000ffff087224 */ /* 0x000fe400078e00dc */
.L_x_12955:
[----:B------:R-:W-:Y:S05]  /*9780*/  BSYNC B3 ;  /* 0x0000000000037941 */ /* 0x000fea0003800000 */
.L_x_12953:
        /* <DEDUP_REMOVED lines=16> */
.L_x_12959:
[----:B------:R-:W-:Y:S05]  /*9890*/  BSYNC B4 ;  /* 0x0000000000047941 */ /* 0x000fea0003800000 */
.L_x_12958:
        /* <DEDUP_REMOVED lines=44> */
.L_x_12957:
[----:B------:R-:W-:Y:S05]  /*9b60*/  BSYNC B3 ;  /* 0x0000000000037941 */ /* 0x000fea0003800000 */
.L_x_12956:
        /* <DEDUP_REMOVED lines=13> */
.L_x_12952:
[----:B------:R-:W-:Y:S05]  /*9c40*/  BSYNC B2 ;  /* 0x0000000000027941 */ /* 0x000fea0003800000 */
.L_x_12950:
        /* <DEDUP_REMOVED lines=8> */
.L_x_12961:
        /* <DEDUP_REMOVED lines=12> */
.L_x_12964:
[----:B------:R-:W-:Y:S02]  /*9d90*/  MOV R10, R220 ;  /* 0x000000dc000a7202 */ /* 0x000fe40000000f00 */
.L_x_12965:
[----:B------:R-:W-:Y:S05]  /*9da0*/  BSYNC B3 ;  /* 0x0000000000037941 */ /* 0x000fea0003800000 */
.L_x_12963:
        /* <DEDUP_REMOVED lines=16> */
.L_x_12969:
[----:B------:R-:W-:Y:S05]  /*9eb0*/  BSYNC B4 ;  /* 0x0000000000047941 */ /* 0x000fea0003800000 */
.L_x_12968:
        /* <DEDUP_REMOVED lines=44> */
.L_x_12967:
[----:B------:R-:W-:Y:S05]  /*a180*/  BSYNC B3 ;  /* 0x0000000000037941 */ /* 0x000fea0003800000 */
.L_x_12966:
        /* <DEDUP_REMOVED lines=9> */
[----:B------:R-:W-:Y:S01]  /*a220*/  SEL R176, RZ, 0x1, P3 ;  /* 0x00000001ffb07807 */ /* 0x000fe20001800000 */
[----:B------:R-:W-:-:S03]  /*a230*/  FMUL.FTZ R183, R90, R183 ;  /* 0x000000b75ab77220 */ /* 0x000fc60000410000 */
[----:B------:R-:W-:Y:S01]  /*a240*/  PRMT R10, R176, 0x7610, R10 ;  /* 0x00007610b00a7816 */ /* 0x000fe2000000000a */
[----:B------:R-:W-:Y:S02]  /*a250*/  @P1 FADD.FTZ R183, R178, R183 ;  /* 0x000000b7b2b71221 */ /* 0x000fe40000010000 */
.L_x_12962:
[----:B------:R-:W-:Y:S05]  /*a260*/  BSYNC B2 ;  /* 0x0000000000027941 */ /* 0x000fea0003800000 */
.L_x_12960:
        /* <DEDUP_REMOVED lines=8> */
.L_x_12971:
        /* <DEDUP_REMOVED lines=12> */
.L_x_12974:
[----:B------:R-:W-:Y:S02]  /*a3b0*/  IMAD.MOV.U32 R11, RZ, RZ, R220 ;  /* 0x000000ffff0b7224 */ /* 0x000fe400078e00dc */
.L_x_12975:
[----:B------:R-:W-:Y:S05]  /*a3c0*/  BSYNC B3 ;  /* 0x0000000000037941 */ /* 0x000fea0003800000 */
.L_x_12973:
        /* <DEDUP_REMOVED lines=16> */
.L_x_12979:
[----:B------:R-:W-:Y:S05]  /*a4d0*/  BSYNC B4 ;  /* 0x0000000000047941 */ /* 0x000fea0003800000 */
.L_x_12978:
        /* <DEDUP_REMOVED lines=42> */
[----:B------:R-:W-:Y:S01]  /*a780*/  LOP3.LUT R216, R177, UR26, R216, 0x96, !PT ;  /* 0x0000001ab1d87c12 */ /* 0x000fe2000f8e96d8 */
[----:B------:R-:W-:Y:S02]  /*a790*/  IMAD.MOV.U32 R218, RZ, RZ, R176 ;  /* 0x000000ffffda7224 */ /* 0x000fe400078e00b0 */
.L_x_12977:
[----:B------:R-:W-:Y:S05]  /*a7a0*/  BSYNC B3 ;  /* 0x0000000000037941 */ /* 0x000fea0003800000 */
.L_x_12976:
        /* <DEDUP_REMOVED lines=13> */
.L_x_12972:
[----:B------:R-:W-:Y:S05]  /*a880*/  BSYNC B2 ;  /* 0x0000000000027941 */ /* 0x000fea0003800000 */
.L_x_12970:
        /* <DEDUP_REMOVED lines=24> */
[----:B------:R-:W-:Y:S02]  /*aa10*/  MOV R178, 0x8 ;  /* 0x0000000800b27802 */ /* 0x000fe40000000f00 */
[----:B------:R-:W-:Y:S02]  /*aa20*/  LOP3.LUT R176, R176, 0xff, R213, 0xf8, !PT ;  /* 0x000000ffb0b07812 */ /* 0x000fe400078ef8d5 */
[----:B------:R-:W-:Y:S01]  /*aa30*/  LOP3.LUT R177, R231, R177, RZ, 0xfc, !PT ;  /* 0x000000b1e7b17212 */ /* 0x000fe200078efcff */
[----:B------:R-:W-:-:S05]  /*aa40*/  IMAD.WIDE.U32 R178, R227, R178, c[0x0][0x190] ;  /* 0x00006400e3b27625 */ /* 0x000fca00078e00b2 */
[----:B------:R0:W-:Y:S02]  /*aa50*/  STG.E.64 [R178.64], R176 ;  /* 0x000000b0b2007986 */ /* 0x0001e4000c101b06 */
.L_x_12981:
[----:B------:R-:W-:Y:S05]  /*aa60*/  BSYNC B2 ;  /* 0x0000000000027941 */ /* 0x000fea0003800000 */
.L_x_12980:
[----:B------:R-:W-:Y:S02]  /*aa70*/  IADD3 R228, R228, 0x20, RZ ;  /* 0x00000020e4e47810 */ /* 0x000fe40007ffe0ff */
[----:B------:R-:W-:Y:S02]  /*aa80*/  IADD3 R227, R227, 0x20, RZ ;  /* 0x00000020e3e37810 */ /* 0x000fe40007ffe0ff */
.L_x_12899:
[----:B------:R-:W-:Y:S05]  /*aa90*/  BSYNC B1 ;  /* 0x0000000000017941 */ /* 0x000fea0003800000 */
.L_x_12898:
        /* <DEDUP_REMOVED lines=20> */
.L_x_12985:
        /* <DEDUP_REMOVED lines=12> */
.L_x_12988:
[----:B------:R-:W-:Y:S02]  /*aca0*/  IMAD.MOV.U32 R190, RZ, RZ, R220 ;  /* 0x000000ffffbe7224 */ /* 0x000fe400078e00dc */
.L_x_12989:
[----:B------:R-:W-:Y:S05]  /*acb0*/  BSYNC B3 ;  /* 0x0000000000037941 */ /* 0x000fea0003800000 */
.L_x_12987:
        /* <DEDUP_REMOVED lines=16> */
.L_x_12993:
[----:B------:R-:W-:Y:S05]  /*adc0*/  BSYNC B4 ;  /* 0x0000000000047941 */ /* 0x000fea0003800000 */
.L_x_12992:
        /* <DEDUP_REMOVED lines=44> */
.L_x_12991:
[----:B------:R-:W-:Y:S05]  /*b090*/  BSYNC B3 ;  /* 0x0000000000037941 */ /* 0x000fea0003800000 */
.L_x_12990:
        /* <DEDUP_REMOVED lines=12> */
.L_x_12986:
[----:B------:R-:W-:Y:S05]  /*b160*/  BSYNC B2 ;  /* 0x0000000000027941 */ /* 0x000fea0003800000 */
.L_x_12984:
        /* <DEDUP_REMOVED lines=8> */
.L_x_12995:
        /* <DEDUP_REMOVED lines=12> */
.L_x_12998:
[----:B------:R-:W-:Y:S02]  /*b2b0*/  IMAD.MOV.U32 R190, RZ, RZ, R220 ;  /* 0x000000ffffbe7224 */ /* 0x000fe400078e00dc */
.L_x_12999:
[----:B------:R-:W-:Y:S05]  /*b2c0*/  BSYNC B3 ;  /* 0x0000000000037941 */ /* 0x000fea0003800000 */
.L_x_12997:
        /* <DEDUP_REMOVED lines=16> */
.L_x_13003:
[----:B------:R-:W-:Y:S05]  /*b3d0*/  BSYNC B4 ;  /* 0x0000000000047941 */ /* 0x000fea0003800000 */
.L_x_13002:
        /* <DEDUP_REMOVED lines=44> */
.L_x_13001:
[----:B------:R-:W-:Y:S05]  /*b6a0*/  BSYNC B3 ;  /* 0x0000000000037941 */ /* 0x000fea0003800000 */
.L_x_13000:
        /* <DEDUP_REMOVED lines=12> */
.L_x_12996:
[----:B------:R-:W-:Y:S05]  /*b770*/  BSYNC B2 ;  /* 0x0000000000027941 */ /* 0x000fea0003800000 */
.L_x_12994:
        /* <DEDUP_REMOVED lines=8> */
.L_x_13005:
        /* <DEDUP_REMOVED lines=12> */
.L_x_13008:
[----:B------:R-:W-:Y:S02]  /*b8c0*/  IMAD.MOV.U32 R192, RZ, RZ, R220 ;  /* 0x000000ffffc07224 */ /* 0x000fe400078e00dc */
.L_x_13009:
[----:B------:R-:W-:Y:S05]  /*b8d0*/  BSYNC B3 ;  /* 0x0000000000037941 */ /* 0x000fea0003800000 */
.L_x_13007:
        /* <DEDUP_REMOVED lines=16> */
.L_x_13013:
[----:B------:R-:W-:Y:S05]  /*b9e0*/  BSYNC B4 ;  /* 0x0000000000047941 */ /* 0x000fea0003800000 */
.L_x_13012:
        /* <DEDUP_REMOVED lines=44> */
.L_x_13011:
[----:B------:R-:W-:Y:S05]  /*bcb0*/  BSYNC B3 ;  /* 0x0000000000037941 */ /* 0x000fea0003800000 */
.L_x_13010:
        /* <DEDUP_REMOVED lines=12> */
.L_x_13006:
[----:B------:R-:W-:Y:S05]  /*bd80*/  BSYNC B2 ;  /* 0x0000000000027941 */ /* 0x000fea0003800000 */
.L_x_13004:
        /* <DEDUP_REMOVED lines=8> */
.L_x_13015:
        /* <DEDUP_REMOVED lines=12> */
.L_x_13018:
[----:B------:R-:W-:Y:S02]  /*bed0*/  IMAD.MOV.U32 R192, RZ, RZ, R220 ;  /* 0x000000ffffc07224 */ /* 0x000fe400078e00dc */
.L_x_13019:
[----:B------:R-:W-:Y:S05]  /*bee0*/  BSYNC B3 ;  /* 0x0000000000037941 */ /* 0x000fea0003800000 */
.L_x_13017:
        /* <DEDUP_REMOVED lines=16> */
.L_x_13023:
[----:B------:R-:W-:Y:S05]  /*bff0*/  BSYNC B4 ;  /* 0x0000000000047941 */ /* 0x000fea0003800000 */
.L_x_13022:
        /* <DEDUP_REMOVED lines=44> */
.L_x_13021:
[----:B------:R-:W-:Y:S05]  /*c2c0*/  BSYNC B3 ;  /* 0x0000000000037941 */ /* 0x000fea0003800000 */
.L_x_13020:
        /* <DEDUP_REMOVED lines=12> */
.L_x_13016:
[----:B------:R-:W-:Y:S05]  /*c390*/  BSYNC B2 ;  /* 0x0000000000027941 */ /* 0x000fea0003800000 */
.L_x_13014:
        /* <DEDUP_REMOVED lines=8> */
.L_x_13025:
        /* <DEDUP_REMOVED lines=12> */
.L_x_13028:
[----:B------:R-:W-:Y:S02]  /*c4e0*/  IMAD.MOV.U32 R192, RZ, RZ, R220 ;  /* 0x000000ffffc07224 */ /* 0x000fe400078e00dc */
.L_x_13029:
[----:B------:R-:W-:Y:S05]  /*c4f0*/  BSYNC B3 ;  /* 0x0000000000037941 */ /* 0x000fea0003800000 */
.L_x_13027:
        /* <DEDUP_REMOVED lines=16> */
.L_x_13033:
[----:B------:R-:W-:Y:S05]  /*c600*/  BSYNC B4 ;  /* 0x0000000000047941 */ /* 0x000fea0003800000 */
.L_x_13032:
        /* <DEDUP_REMOVED lines=44> */
.L_x_13031:
[----:B------:R-:W-:Y:S05]  /*c8d0*/  BSYNC B3 ;  /* 0x0000000000037941 */ /* 0x000fea0003800000 */
.L_x_13030:
        /* <DEDUP_REMOVED lines=12> */
.L_x_13026:
[----:B------:R-:W-:Y:S05]  /*c9a0*/  BSYNC B2 ;  /* 0x0000000000027941 */ /* 0x000fea0003800000 */
.L_x_13024:
        /* <DEDUP_REMOVED lines=8> */
.L_x_13035:
        /* <DEDUP_REMOVED lines=12> */
.L_x_13038:
[----:B------:R-:W-:Y:S02]  /*caf0*/  IMAD.MOV.U32 R8, RZ, RZ, R220 ;  /* 0x000000ffff087224 */ /* 0x000fe400078e00dc */
.L_x_13039:
[----:B------:R-:W-:Y:S05]  /*cb00*/  BSYNC B3 ;  /* 0x0000000000037941 */ /* 0x000fea0003800000 */
.L_x_13037:
        /* <DEDUP_REMOVED lines=16> */
.L_x_13043:
[----:B------:R-:W-:Y:S05]  /*cc10*/  BSYNC B4 ;  /* 0x0000000000047941 */ /* 0x000fea0003800000 */
.L_x_13042:
        /* <DEDUP_REMOVED lines=44> */
.L_x_13041:
[----:B------:R-:W-:Y:S05]  /*cee0*/  BSYNC B3 ;  /* 0x0000000000037941 */ /* 0x000fea0003800000 */
.L_x_13040:
        /* <DEDUP_REMOVED lines=10> */
[----:B------:R-:W-:Y:S01]  /*cf90*/  FMUL.FTZ R190, R113, R190 ;  /* 0x000000be71be7220 */ /* 0x000fe20000410000 */
[----:B------:R-:W-:-:S03]  /*cfa0*/  PRMT R8, R176, 0x7610, R8 ;  /* 0x00007610b0087816 */ /* 0x000fc60000000008 */
[----:B------:R-:W-:Y:S02]  /*cfb0*/  @P1 FADD.FTZ R190, R179, R190 ;  /* 0x000000beb3be1221 */ /* 0x000fe40000010000 */
.L_x_13036:
[----:B------:R-:W-:Y:S05]  /*cfc0*/  BSYNC B2 ;  /* 0x0000000000027941 */ /* 0x000fea0003800000 */
.L_x_13034:
        /* <DEDUP_REMOVED lines=8> */
.L_x_13045:
        /* <DEDUP_REMOVED lines=12> */
.L_x_13048:
[----:B------:R-:W-:Y:S02]  /*d110*/  IMAD.MOV.U32 R10, RZ, RZ, R220 ;  /* 0x000000ffff0a7224 */ /* 0x000fe400078e00dc */
.L_x_13049:
[----:B------:R-:W-:Y:S05]  /*d120*/  BSYNC B3 ;  /* 0x0000000000037941 */ /* 0x000fea0003800000 */
.L_x_13047:
        /* <DEDUP_REMOVED lines=16> */
.L_x_13053:
[----:B------:R-:W-:Y:S05]  /*d230*/  BSYNC B4 ;  /* 0x0000000000047941 */ /* 0x000fea0003800000 */
.L_x_13052:
        /* <DEDUP_REMOVED lines=44> */
.L_x_13051:
[----:B------:R-:W-:Y:S05]  /*d500*/  BSYNC B3 ;  /* 0x0000000000037941 */ /* 0x000fea0003800000 */
.L_x_13050:
        /* <DEDUP_REMOVED lines=13> */
.L_x_13046:
[----:B------:R-:W-:Y:S05]  /*d5e0*/  BSYNC B2 ;  /* 0x0000000000027941 */ /* 0x000fea0003800000 */
.L_x_13044:
        /* <DEDUP_REMOVED lines=8> */
.L_x_13055:
        /* <DEDUP_REMOVED lines=12> */
.L_x_13058:
[----:B------:R-:W-:Y:S02]  /*d730*/  IMAD.MOV.U32 R11, RZ, RZ, R220 ;  /* 0x000000ffff0b7224 */ /* 0x000fe400078e00dc */
.L_x_13059:
[----:B------:R-:W-:Y:S05]  /*d740*/  BSYNC B3 ;  /* 0x0000000000037941 */ /* 0x000fea0003800000 */
.L_x_13057:
        /* <DEDUP_REMOVED lines=16> */
.L_x_13063:
[----:B------:R-:W-:Y:S05]  /*d850*/  BSYNC B4 ;  /* 0x0000000000047941 */ /* 0x000fea0003800000 */
.L_x_13062:
        /* <DEDUP_REMOVED lines=44> */
.L_x_13061:
[----:B------:R-:W-:Y:S05]  /*db20*/  BSYNC B3 ;  /* 0x0000000000037941 */ /* 0x000fea0003800000 */
.L_x_13060:
        /* <DEDUP_REMOVED lines=13> */
.L_x_13056:
[----:B------:R-:W-:Y:S05]  /*dc00*/  BSYNC B2 ;  /* 0x0000000000027941 */ /* 0x000fea0003800000 */
.L_x_13054:
        /* <DEDUP_REMOVED lines=29> */
.L_x_13065:
[----:B------:R-:W-:Y:S05]  /*dde0*/  BSYNC B2 ;  /* 0x0000000000027941 */ /* 0x000fea0003800000 */
.L_x_13064:
[----:B------:R-:W-:Y:S02]  /*ddf0*/  IADD3 R228, R228, 0x20, RZ ;  /* 0x00000020e4e47810 */ /* 0x000fe40007ffe0ff */
[----:B------:R-:W-:Y:S02]  /*de00*/  IADD3 R227, R227, 0x20, RZ ;  /* 0x00000020e3e37810 */ /* 0x000fe40007ffe0ff */
.L_x_12983:
[----:B------:R-:W-:Y:S05]  /*de10*/  BSYNC B1 ;  /* 0x0000000000017941 */ /* 0x000fea0003800000 */
.L_x_12982:
        /* <DEDUP_REMOVED lines=20> */
.L_x_13069:
        /* <DEDUP_REMOVED lines=12> */
.L_x_13072:
[----:B------:R-:W-:Y:S02]  /*e020*/  IMAD.MOV.U32 R198, RZ, RZ, R220 ;  /* 0x000000ffffc67224 */ /* 0x000fe400078e00dc */
.L_x_13073:
[----:B------:R-:W-:Y:S05]  /*e030*/  BSYNC B3 ;  /* 0x0000000000037941 */ /* 0x000fea0003800000 */
.L_x_13071:
        /* <DEDUP_REMOVED lines=16> */
.L_x_13077:
[----:B------:R-:W-:Y:S05]  /*e140*/  BSYNC B4 ;  /* 0x0000000000047941 */ /* 0x000fea0003800000 */
.L_x_13076:
        /* <DEDUP_REMOVED lines=44> */
.L_x_13075:
[----:B------:R-:W-:Y:S05]  /*e410*/  BSYNC B3 ;  /* 0x0000000000037941 */ /* 0x000fea0003800000 */
.L_x_13074:
        /* <DEDUP_REMOVED lines=12> */
.L_x_13070:
[----:B------:R-:W-:Y:S05]  /*e4e0*/  BSYNC B2 ;  /* 0x0000000000027941 */ /* 0x000fea0003800000 */
.L_x_13068:
        /* <DEDUP_REMOVED lines=8> */
.L_x_13079:
        /* <DEDUP_REMOVED lines=12> */
.L_x_13082:
[----:B------:R-:W-:Y:S02]  /*e630*/  MOV R198, R220 ;  /* 0x000000dc00c67202 */ /* 0x000fe40000000f00 */
.L_x_13083:
[----:B------:R-:W-:Y:S05]  /*e640*/  BSYNC B3 ;  /* 0x0000000000037941 */ /* 0x000fea0003800000 */
.L_x_13081:
        /* <DEDUP_REMOVED lines=16> */
.L_x_13087:
[----:B------:R-:W-:Y:S05]  /*e750*/  BSYNC B4 ;  /* 0x0000000000047941 */ /* 0x000fea0003800000 */
.L_x_13086:
        /* <DEDUP_REMOVED lines=44> */
.L_x_13085:
[----:B------:R-:W-:Y:S05]  /*ea20*/  BSYNC B3 ;  /* 0x0000000000037941 */ /* 0x000fea0003800000 */
.L_x_13084:
        /* <DEDUP_REMOVED lines=12> */
.L_x_13080:
[----:B------:R-:W-:Y:S05]  /*eaf0*/  BSYNC B2 ;  /* 0x0000000000027941 */ /* 0x000fea0003800000 */
.L_x_13078:
        /* <DEDUP_REMOVED lines=8> */
.L_x_13089:
        /* <DEDUP_REMOVED lines=12> */
.L_x_13092:
[----:B------:R-:W-:Y:S02]  /*ec40*/  IMAD.MOV.U32 R200, RZ, RZ, R220 ;  /* 0x000000ffffc87224 */ /* 0x000fe400078e00dc */
.L_x_13093:
[----:B------:R-:W-:Y:S05]  /*ec50*/  BSYNC B3 ;  /* 0x0000000000037941 */ /* 0x000fea0003800000 */
.L_x_13091:
        /* <DEDUP_REMOVED lines=16> */
.L_x_13097:
[----:B------:R-:W-:Y:S05]  /*ed60*/  BSYNC B4 ;  /* 0x0000000000047941 */ /* 0x000fea0003800000 */
.L_x_13096:
        /* <DEDUP_REMOVED lines=44> */
.L_x_13095:
[----:B------:R-:W-:Y:S05]  /*f030*/  BSYNC B3 ;  /* 0x0000000000037941 */ /* 0x000fea0003800000 */
.L_x_13094:
        /* <DEDUP_REMOVED lines=12> */
.L_x_13090:
[----:B------:R-:W-:Y:S05]  /*f100*/  BSYNC B2 ;  /* 0x0000000000027941 */ /* 0x000fea0003800000 */
.L_x_13088:
        /* <DEDUP_REMOVED lines=8> */
.L_x_13099:
        /* <DEDUP_REMOVED lines=12> */
.L_x_13102:
[----:B------:R-:W-:Y:S02]  /*f250*/  MOV R200, R220 ;  /* 0x000000dc00c87202 */ /* 0x000fe40000000f00 */
.L_x_13103:
[----:B------:R-:W-:Y:S05]  /*f260*/  BSYNC B3 ;  /* 0x0000000000037941 */ /* 0x000fea0003800000 */
.L_x_13101:
        /* <DEDUP_REMOVED lines=16> */
.L_x_13107:
[----:B------:R-:W-:Y:S05]  /*f370*/  BSYNC B4 ;  /* 0x0000000000047941 */ /* 0x000fea0003800000 */
.L_x_13106:
        /* <DEDUP_REMOVED lines=44> */
.L_x_13105:
[----:B------:R-:W-:Y:S05]  /*f640*/  BSYNC B3 ;  /* 0x0000000000037941 */ /* 0x000fea0003800000 */
.L_x_13104:
        /* <DEDUP_REMOVED lines=12> */
.L_x_13100:
[----:B------:R-:W-:Y:S05]  /*f710*/  BSYNC B2 ;  /* 0x0000000000027941 */ /* 0x000fea0003800000 */
.L_x_13098:
        /* <DEDUP_REMOVED lines=8> */
.L_x_13109:
        /* <DEDUP_REMOVED lines=12> */
.L_x_13112:
[----:B------:R-:W-:Y:S02]  /*f860*/  IMAD.MOV.U32 R200, RZ, RZ, R220 ;  /* 0x000000ffffc87224 */ /* 0x000fe400078e00dc */
.L_x_13113:
[----:B------:R-:W-:Y:S05]  /*f870*/  BSYNC B3 ;  /* 0x0000000000037941 */ /* 0x000fea0003800000 */
.L_x_13111:
        /* <DEDUP_REMOVED lines=16> */
.L_x_13117:
[----:B------:R-:W-:Y:S05]  /*f980*/  BSYNC B4 ;  /* 0x0000000000047941 */ /* 0x000fea0003800000 */
.L_x_13116:
        /* <DEDUP_REMOVED lines=44> */
.L_x_13115:
[----:B------:R-:W-:Y:S05]  /*fc50*/  BSYNC B3 ;  /* 0x0000000000037941 */ /* 0x000fea0003800000 */
.L_x_13114:
        /* <DEDUP_REMOVED lines=12> */
.L_x_13110:
[----:B------:R-:W-:Y:S05]  /*fd20*/  BSYNC B2 ;  /* 0x0000000000027941 */ /* 0x000fea0003800000 */
.L_x_13108:
        /* <DEDUP_REMOVED lines=8> */
.L_x_13119:
        /* <DEDUP_REMOVED lines=12> */
.L_x_13122:
[----:B------:R-:W-:Y:S02]  /*fe70*/  MOV R8, R220 ;  /* 0x000000dc00087202 */ /* 0x000fe40000000f00 */
.L_x_13123:
[----:B------:R-:W-:Y:S05]  /*fe80*/  BSYNC B3 ;  /* 0x0000000000037941 */ /* 0x000fea0003800000 */
.L_x_13121:
        /* <DEDUP_REMOVED lines=16> */
.L_x_13127:
[----:B------:R-:W-:Y:S05]  /*ff90*/  BSYNC B4 ;  /* 0x0000000000047941 */ /* 0x000fea0003800000 */
.L_x_13126:
        /* <DEDUP_REMOVED lines=44> */
.L_x_13125:
[----:B------:R-:W-:Y:S05]  /*10260*/  BSYNC B3 ;  /* 0x0000000000037941 */ /* 0x000fea0003800000 */
.L_x_13124:
        /* <DEDUP_REMOVED lines=13> */
.L_x_13120:
[----:B------:R-:W-:Y:S05]  /*10340*/  BSYNC B2 ;  /* 0x0000000000027941 */ /* 0x000fea0003800000 */
.L_x_13118:
        /* <DEDUP_REMOVED lines=8> */
.L_x_13129:
        /* <DEDUP_REMOVED lines=12> */
.L_x_13132:
[----:B------:R-:W-:Y:S02]  /*10490*/  IMAD.MOV.U32 R10, RZ, RZ, R220 ;  /* 0x000000ffff0a7224 */ /* 0x000fe400078e00dc */
.L_x_13133:
[----:B------:R-:W-:Y:S05]  /*104a0*/  BSYNC B3 ;  /* 0x0000000000037941 */ /* 0x000fea0003800000 */
.L_x_13131:
        /* <DEDUP_REMOVED lines=16> */
.L_x_13137:
[----:B------:R-:W-:Y:S05]  /*105b0*/  BSYNC B4 ;  /* 0x0000000000047941 */ /* 0x000fea0003800000 */
.L_x_13136:
        /* <DEDUP_REMOVED lines=44> */
.L_x_13135:
[----:B------:R-:W-:Y:S05]  /*10880*/  BSYNC B3 ;  /* 0x0000000000037941 */ /* 0x000fea0003800000 */
.L_x_13134:
        /* <DEDUP_REMOVED lines=13> */
.L_x_13130:
[----:B------:R-:W-:Y:S05]  /*10960*/  BSYNC B2 ;  /* 0x0000000000027941 */ /* 0x000fea0003800000 */
.L_x_13128:
        /* <DEDUP_REMOVED lines=8> */
.L_x_13139:
        /* <DEDUP_REMOVED lines=12> */
.L_x_13142:
[----:B------:R-:W-:Y:S02]  /*10ab0*/  MOV R11, R220 ;  /* 0x000000dc000b7202 */ /* 0x000fe40000000f00 */
.L_x_13143:
[----:B------:R-:W-:Y:S05]  /*10ac0*/  BSYNC B3 ;  /* 0x0000000000037941 */ /* 0x000fea0003800000 */
.L_x_13141:
        /* <DEDUP_REMOVED lines=16> */
.L_x_13147:
[----:B------:R-:W-:Y:S05]  /*10bd0*/  BSYNC B4 ;  /* 0x0000000000047941 */ /* 0x000fea0003800000 */
.L_x_13146:
        /* <DEDUP_REMOVED lines=44> */
.L_x_13145:
[----:B------:R-:W-:Y:S05]  /*10ea0*/  BSYNC B3 ;  /* 0x0000000000037941 */ /* 0x000fea0003800000 */
.L_x_13144:
        /* <DEDUP_REMOVED lines=13> */
.L_x_13140:
[----:B------:R-:W-:Y:S05]  /*10f80*/  BSYNC B2 ;  /* 0x0000000000027941 */ /* 0x000fea0003800000 */
.L_x_13138:
        /* <DEDUP_REMOVED lines=29> */
.L_x_13149:
[----:B------:R-:W-:Y:S05]  /*11160*/  BSYNC B2 ;  /* 0x0000000000027941 */ /* 0x000fea0003800000 */
.L_x_13148:
[----:B------:R-:W-:Y:S02]  /*11170*/  IADD3 R228, R228, 0x20, RZ ;  /* 0x00000020e4e47810 */ /* 0x000fe40007ffe0ff */
[----:B------:R-:W-:Y:S02]  /*11180*/  IADD3 R227, R227, 0x20, RZ ;  /* 0x00000020e3e37810 */ /* 0x000fe40007ffe0ff */
.L_x_13067:
[----:B------:R-:W-:Y:S05]  /*11190*/  BSYNC B1 ;  /* 0x0000000000017941 */ /* 0x000fea0003800000 */
.L_x_13066:
        /* <DEDUP_REMOVED lines=19> */
.L_x_13153:
        /* <DEDUP_REMOVED lines=12> */
.L_x_13156:
[----:B------:R-:W-:Y:S02]  /*11390*/  MOV R206, R220 ;  /* 0x000000dc00ce7202 */ /* 0x000fe40000000f00 */
.L_x_13157:
[----:B------:R-:W-:Y:S05]  /*113a0*/  BSYNC B3 ;  /* 0x0000000000037941 */ /* 0x000fea0003800000 */
.L_x_13155:
        /* <DEDUP_REMOVED lines=16> */
.L_x_13161:
[----:B------:R-:W-:Y:S05]  /*114b0*/  BSYNC B4 ;  /* 0x0000000000047941 */ /* 0x000fea0003800000 */
.L_x_13160:
        /* <DEDUP_REMOVED lines=44> */
.L_x_13159:
[----:B------:R-:W-:Y:S05]  /*11780*/  BSYNC B3 ;  /* 0x0000000000037941 */ /* 0x000fea0003800000 */
.L_x_13158:
        /* <DEDUP_REMOVED lines=12> */
.L_x_13154:
[----:B------:R-:W-:Y:S05]  /*11850*/  BSYNC B2 ;  /* 0x0000000000027941 */ /* 0x000fea0003800000 */
.L_x_13152:
        /* <DEDUP_REMOVED lines=8> */
.L_x_13163:
        /* <DEDUP_REMOVED lines=12> */
.L_x_13166:
[----:B------:R-:W-:Y:S02]  /*119a0*/  IMAD.MOV.U32 R206, RZ, RZ, R220 ;  /* 0x000000ffffce7224 */ /* 0x000fe400078e00dc */
.L_x_13167:
[----:B------:R-:W-:Y:S05]  /*119b0*/  BSYNC B3 ;  /* 0x0000000000037941 */ /* 0x000fea0003800000 */
.L_x_13165:
        /* <DEDUP_REMOVED lines=16> */
.L_x_13171:
[----:B------:R-:W-:Y:S05]  /*11ac0*/  BSYNC B4 ;  /* 0x0000000000047941 */ /* 0x000fea0003800000 */
.L_x_13170:
        /* <DEDUP_REMOVED lines=44> */
.L_x_13169:
[----:B------:R-:W-:Y:S05]  /*11d90*/  BSYNC B3 ;  /* 0x0000000000037941 */ /* 0x000fea0003800000 */
.L_x_13168:
        /* <DEDUP_REMOVED lines=12> */
.L_x_13164:
[----:B------:R-:W-:Y:S05]  /*11e60*/  BSYNC B2 ;  /* 0x0000000000027941 */ /* 0x000fea0003800000 */
.L_x_13162:
        /* <DEDUP_REMOVED lines=8> */
.L_x_13173:
        /* <DEDUP_REMOVED lines=12> */
.L_x_13176:
[----:B------:R-:W-:Y:S02]  /*11fb0*/  IMAD.MOV.U32 R208, RZ, RZ, R220 ;  /* 0x000000ffffd07224 */ /* 0x000fe400078e00dc */
.L_x_13177:
[----:B------:R-:W-:Y:S05]  /*11fc0*/  BSYNC B3 ;  /* 0x0000000000037941 */ /* 0x000fea0003800000 */
.L_x_13175:
        /* <DEDUP_REMOVED lines=16> */
.L_x_13181:
[----:B------:R-:W-:Y:S05]  /*120d0*/  BSYNC B4 ;  /* 0x0000000000047941 */ /* 0x000fea0003800000 */
.L_x_13180:
        /* <DEDUP_REMOVED lines=44> */
.L_x_13179:
[----:B------:R-:W-:Y:S05]  /*123a0*/  BSYNC B3 ;  /* 0x0000000000037941 */ /* 0x000fea0003800000 */
.L_x_13178:
        /* <DEDUP_REMOVED lines=12> */
.L_x_13174:
[----:B------:R-:W-:Y:S05]  /*12470*/  BSYNC B2 ;  /* 0x0000000000027941 */ /* 0x000fea0003800000 */
.L_x_13172:
        /* <DEDUP_REMOVED lines=8> */
.L_x_13183:
        /* <DEDUP_REMOVED lines=12> */
.L_x_13186:
[----:B------:R-:W-:Y:S02]  /*125c0*/  MOV R208, R220 ;  /* 0x000000dc00d07202 */ /* 0x000fe40000000f00 */
.L_x_13187:
[----:B------:R-:W-:Y:S05]  /*125d0*/  BSYNC B3 ;  /* 0x0000000000037941 */ /* 0x000fea0003800000 */
.L_x_13185:
        /* <DEDUP_REMOVED lines=16> */
.L_x_13191:
[----:B------:R-:W-:Y:S05]  /*126e0*/  BSYNC B4 ;  /* 0x0000000000047941 */ /* 0x000fea0003800000 */
.L_x_13190:
        /* <DEDUP_REMOVED lines=44> */
.L_x_13189:
[----:B------:R-:W-:Y:S05]  /*129b0*/  BSYNC B3 ;  /* 0x0000000000037941 */ /* 0x000fea0003800000 */
.L_x_13188:
        /* <DEDUP_REMOVED lines=12> */
.L_x_13184:
[----:B------:R-:W-:Y:S05]  /*12a80*/  BSYNC B2 ;  /* 0x0000000000027941 */ /* 0x000fea0003800000 */
.L_x_13182:
        /* <DEDUP_REMOVED lines=8> */
.L_x_13193:
        /* <DEDUP_REMOVED lines=12> */
.L_x_13196:
[----:B------:R-:W-:Y:S02]  /*12bd0*/  IMAD.MOV.U32 R229, RZ, RZ, R220 ;  /* 0x000000ffffe57224 */ /* 0x000fe400078e00dc */
.L_x_13197:
[----:B------:R-:W-:Y:S05]  /*12be0*/  BSYNC B3 ;  /* 0x0000000000037941 */ /* 0x000fea0003800000 */
.L_x_13195:
        /* <DEDUP_REMOVED lines=16> */
.L_x_13201:
[----:B------:R-:W-:Y:S05]  /*12cf0*/  BSYNC B4 ;  /* 0x0000000000047941 */ /* 0x000fea0003800000 */
.L_x_13200:
        /* <DEDUP_REMOVED lines=44> */
.L_x_13199:
[----:B------:R-:W-:Y:S05]  /*12fc0*/  BSYNC B3 ;  /* 0x0000000000037941 */ /* 0x000fea0003800000 */
.L_x_13198:
        /* <DEDUP_REMOVED lines=12> */
.L_x_13194:
[----:B------:R-:W-:Y:S05]  /*13090*/  BSYNC B2 ;  /* 0x0000000000027941 */ /* 0x000fea0003800000 */
.L_x_13192:
        /* <DEDUP_REMOVED lines=8> */
.L_x_13203:
        /* <DEDUP_REMOVED lines=12> */
.L_x_13206:
[----:B------:R-:W-:Y:S02]  /*131e0*/  IMAD.MOV.U32 R8, RZ, RZ, R220 ;  /* 0x000000ffff087224 */ /* 0x000fe400078e00dc */
.L_x_13207:
[----:B------:R-:W-:Y:S05]  /*131f0*/  BSYNC B3 ;  /* 0x0000000000037941 */ /* 0x000fea0003800000 */
.L_x_13205:
        /* <DEDUP_REMOVED lines=16> */
.L_x_13211:
[----:B------:R-:W-:Y:S05]  /*13300*/  BSYNC B4 ;  /* 0x0000000000047941 */ /* 0x000fea0003800000 */
.L_x_13210:
        /* <DEDUP_REMOVED lines=44> */
.L_x_13209:
[----:B------:R-:W-:Y:S05]  /*135d0*/  BSYNC B3 ;  /* 0x0000000000037941 */ /* 0x000fea0003800000 */
.L_x_13208:
        /* <DEDUP_REMOVED lines=13> */
.L_x_13204:
[----:B------:R-:W-:Y:S05]  /*136b0*/  BSYNC B2 ;  /* 0x0000000000027941 */ /* 0x000fea0003800000 */
.L_x_13202:
        /* <DEDUP_REMOVED lines=8> */
.L_x_13213:
        /* <DEDUP_REMOVED lines=12> */
.L_x_13216:
[----:B------:R-:W-:Y:S02]  /*13800*/  MOV R10, R220 ;  /* 0x000000dc000a7202 */ /* 0x000fe40000000f00 */
.L_x_13217:
[----:B------:R-:W-:Y:S05]  /*13810*/  BSYNC B3 ;  /* 0x0000000000037941 */ /* 0x000fea0003800000 */
.L_x_13215:
        /* <DEDUP_REMOVED lines=16> */
.L_x_13221:
[----:B------:R-:W-:Y:S05]  /*13920*/  BSYNC B4 ;  /* 0x0000000000047941 */ /* 0x000fea0003800000 */
.L_x_13220:
        /* <DEDUP_REMOVED lines=44> */
.L_x_13219:
[----:B------:R-:W-:Y:S05]  /*13bf0*/  BSYNC B3 ;  /* 0x0000000000037941 */ /* 0x000fea0003800000 */
.L_x_13218:
        /* <DEDUP_REMOVED lines=13> */
.L_x_13214:
[----:B------:R-:W-:Y:S05]  /*13cd0*/  BSYNC B2 ;  /* 0x0000000000027941 */ /* 0x000fea0003800000 */
.L_x_13212:
        /* <DEDUP_REMOVED lines=8> */
.L_x_13223:
        /* <DEDUP_REMOVED lines=12> */
.L_x_13226:
[----:B------:R-:W-:Y:S02]  /*13e20*/  IMAD.MOV.U32 R11, RZ, RZ, R220 ;  /* 0x000000ffff0b7224 */ /* 0x000fe400078e00dc */
.L_x_13227:
[----:B------:R-:W-:Y:S05]  /*13e30*/  BSYNC B3 ;  /* 0x0000000000037941 */ /* 0x000fea0003800000 */
.L_x_13225:
        /* <DEDUP_REMOVED lines=16> */
.L_x_13231:
[----:B------:R-:W-:Y:S05]  /*13f40*/  BSYNC B4 ;  /* 0x0000000000047941 */ /* 0x000fea0003800000 */
.L_x_13230:
        /* <DEDUP_REMOVED lines=44> */
.L_x_13229:
[----:B------:R-:W-:Y:S05]  /*14210*/  BSYNC B3 ;  /* 0x0000000000037941 */ /* 0x000fea0003800000 */
.L_x_13228:
        /* <DEDUP_REMOVED lines=13> */
.L_x_13224:
[----:B------:R-:W-:Y:S05]  /*142f0*/  BSYNC B2 ;  /* 0x0000000000027941 */ /* 0x000fea0003800000 */
.L_x_13222:
        /* <DEDUP_REMOVED lines=28> */
.L_x_13151:
[----:B------:R-:W-:Y:S05]  /*144c0*/  BSYNC B1 ;  /* 0x0000000000017941 */ /* 0x000fea0003800000 */
.L_x_13150:
        /* <DEDUP_REMOVED lines=61> */
.L_x_13248:
        /* <DEDUP_REMOVED lines=117> */
.L_x_13249:
[----:B------:R-:W-:Y:S01]  /*14ff0*/  LOP3.LUT P1, RZ, R226, 0x1f, RZ, 0xc0, !PT ;  /* 0x0000001fe2ff7812 */ /* 0x000fe2000782c0ff */
[----:B-1----:R-:W-:Y:S01]  /*15000*/  FADD.FTZ R231, R229, R228 ;  /* 0x000000e4e5e77221 */ /* 0x002fe20000010000 */
[----:B------:R-:W-:Y:S01]  /*15010*/  BSSY B1, `(.L_x_13234) ;  /* 0x00000ea000017945 */ /* 0x000fe20003800000 */
[----:B0-----:R-:W-:-:S10]  /*15020*/  FMUL.FTZ R228, R227, R227 ;  /* 0x000000e3e3e47220 */ /* 0x001fd40000410000 */
[----:B------:R-:W-:-:S04]  /*15030*/  @!P1 LEA R178, P0, R223, c[0x0][0x1a0], 0x2 ;  /* 0x00006800dfb29a11 */ /* 0x000fc800078010ff */
[C---:B------:R-:W-:Y:S02]  /*15040*/  @!P1 LEA.HI.X R179, R223.reuse, c[0x0][0x1a4], R230, 0x2, P0 ;  /* 0x00006900dfb39a11 */ /* 0x040fe400000f14e6 */
[----:B------:R-:W-:-:S03]  /*15050*/  @!P1 LEA R176, P0, R223, c[0x0][0x1a8], 0x2 ;  /* 0x00006a00dfb09a11 */ /* 0x000fc600078010ff */
[----:B------:R0:W-:Y:S01]  /*15060*/  @!P1 STG.E [R178.64], R227 ;  /* 0x000000e3b2009986 */ /* 0x0001e2000c101906 */
[----:B------:R-:W-:Y:S01]  /*15070*/  @!P1 LEA.HI.X R177, R223, c[0x0][0x1ac], R230, 0x2, P0 ;  /* 0x00006b00dfb19a11 */ /* 0x000fe200000f14e6 */
[----:B------:R-:W-:Y:S01]  /*15080*/  IMAD.MOV.U32 R230, RZ, RZ, c[0x0][0x1e0] ;  /* 0x00007800ffe67624 */ /* 0x000fe200078e00ff */
        /* <DEDUP_REMOVED lines=49> */
.L_x_13237:
[----:B------:R-:W-:Y:S05]  /*153a0*/  BSYNC B2 ;  /* 0x0000000000027941 */ /* 0x000fea0003800000 */
.L_x_13236:
        /* <DEDUP_REMOVED lines=35> */
.L_x_13239:
[----:B------:R-:W-:Y:S05]  /*155e0*/  BSYNC B2 ;  /* 0x0000000000027941 */ /* 0x000fea0003800000 */
.L_x_13238:
        /* <DEDUP_REMOVED lines=35> */
.L_x_13241:
[----:B------:R-:W-:Y:S05]  /*15820*/  BSYNC B2 ;  /* 0x0000000000027941 */ /* 0x000fea0003800000 */
.L_x_13240:
        /* <DEDUP_REMOVED lines=35> */
.L_x_13243:
[----:B------:R-:W-:Y:S05]  /*15a60*/  BSYNC B2 ;  /* 0x0000000000027941 */ /* 0x000fea0003800000 */
.L_x_13242:
        /* <DEDUP_REMOVED lines=35> */
.L_x_13245:
[----:B------:R-:W-:Y:S05]  /*15ca0*/  BSYNC B2 ;  /* 0x0000000000027941 */ /* 0x000fea0003800000 */
.L_x_13244:
        /* <DEDUP_REMOVED lines=32> */
.L_x_13235:
[----:B0-----:R-:W-:Y:S05]  /*15eb0*/  BSYNC B1 ;  /* 0x0000000000017941 */ /* 0x001fea0003800000 */
.L_x_13234:
[----:B------:R-:W-:-:S05]  /*15ec0*/  IMAD.MOV.U32 R176, RZ, RZ, c[0x0][0x160] ;  /* 0x00005800ffb07624 */ /* 0x000fca00078e00ff */
[----:B------:R-:W-:-:S04]  /*15ed0*/  LEA R223, R176, R223, 0x2 ;  /* 0x000000dfb0df7211 */ /* 0x000fc800078e10ff */
[----:B------:R-:W-:-:S13]  /*15ee0*/  ISETP.GE.AND P0, PT, R223, c[0x0][0x164], PT ;  /* 0x00005900df007a0c */ /* 0x000fda0003f06270 */
[----:B------:R-:W-:Y:S01]  /*15ef0*/  @P0 CALL.REL.NOINC `(.L_x_13246) ;  /* 0x0000001000000944 */ /* 0x000fe20003c00000 */
[----:B------:R-:W-:Y:S05]  /*15f00*/  BRA `(.L_x_13247) ;  /* 0xfffeb00000007947 */ /* 0x000fea000383ffff */
.L_x_13246:
[----:B------:R-:W-:Y:S05]  /*15f10*/  BSYNC B0 ;  /* 0x0000000000007941 */ /* 0x000fea0003800000 */
.L_x_12729:
[----:B------:R-:W-:Y:S05]  /*15f20*/  EXIT ;  /* 0x000000000000794d */ /* 0x000fea0003800000 */
.L_x_13232:
[----:B------:R-:W-:Y:S01]  /*15f30*/  IMAD.MOV.U32 R229, RZ, RZ, 0x1 ;  /* 0x00000001ffe57424 */ /* 0x000fe200078e00ff */
[----:B------:R-:W-:Y:S01]  /*15f40*/  MOV R232, 0xffffffff ;  /* 0xffffffff00e87802 */ /* 0x000fe20000000f00 */
[----:B------:R-:W-:Y:S01]  /*15f50*/  IMAD.MOV.U32 R179, RZ, RZ, 0x1f ;  /* 0x0000001fffb37424 */ /* 0x000fe200078e00ff */
[----:B------:R-:W-:Y:S02]  /*15f60*/  MOV R176, 0x15f80 ;  /* 0x00015f8000b07802 */ /* 0x000fe40000000f00 */
[----:B-----5:R-:W-:Y:S05]  /*15f70*/  CALL.REL.NOINC `($__internal_46_$__cuda_sm70_shflsync_bfly_p) ;  /* 0x000009c000007944 */ /* 0x020fea0003c00000 */
[----:B-1----:R-:W-:Y:S01]  /*15f80*/  IMAD.MOV.U32 R177, RZ, RZ, R229 ;  /* 0x000000ffffb17224 */ /* 0x002fe200078e00e5 */
[----:B0-----:R-:W-:Y:S05]  /*15f90*/  BRA `(.L_x_13248) ;  /* 0xffffe90000007947 */ /* 0x001fea000383ffff */
.L_x_13233:
[----:B------:R-:W-:Y:S01]  /*15fa0*/  HFMA2.MMA R229, -RZ, RZ, 0, 1.1920928955078125e-07 ;  /* 0x00000002ffe57435 */ /* 0x000fe200000001ff */
[----:B0-----:R-:W-:Y:S01]  /*15fb0*/  IMAD.MOV.U32 R178, RZ, RZ, R231 ;  /* 0x000000ffffb27224 */ /* 0x001fe200078e00e7 */
[----:B------:R-:W-:Y:S01]  /*15fc0*/  MOV R176, 0x16000 ;  /* 0x0001600000b07802 */ /* 0x000fe20000000f00 */
[----:B------:R-:W-:Y:S02]  /*15fd0*/  IMAD.MOV.U32 R179, RZ, RZ, 0x1f ;  /* 0x0000001fffb37424 */ /* 0x000fe400078e00ff */
[----:B------:R-:W-:Y:S02]  /*15fe0*/  IMAD.MOV.U32 R232, RZ, RZ, -0x1 ;  /* 0xffffffffffe87424 */ /* 0x000fe400078e00ff */
[----:B-----5:R-:W-:Y:S05]  /*15ff0*/  CALL.REL.NOINC `($__internal_46_$__cuda_sm70_shflsync_bfly_p) ;  /* 0x0000094000007944 */ /* 0x020fea0003c00000 */
[----:B01----:R-:W-:Y:S01]  /*16000*/  FADD.FTZ R178, R231, R229 ;  /* 0x000000e5e7b27221 */ /* 0x003fe20000010000 */
[----:B------:R-:W-:Y:S01]  /*16010*/  MOV R229, 0x4 ;  /* 0x0000000400e57802 */ /* 0x000fe20000000f00 */
[----:B------:R-:W-:Y:S01]  /*16020*/  IMAD.MOV.U32 R179, RZ, RZ, 0x1f ;  /* 0x0000001fffb37424 */ /* 0x000fe200078e00ff */
[----:B------:R-:W-:Y:S01]  /*16030*/  MOV R176, 0x16060 ;  /* 0x0001606000b07802 */ /* 0x000fe20000000f00 */
[----:B------:R-:W-:-:S02]  /*16040*/  IMAD.MOV.U32 R232, RZ, RZ, -0x1 ;  /* 0xffffffffffe87424 */ /* 0x000fc400078e00ff */
[----:B------:R-:W-:Y:S05]  /*16050*/  CALL.REL.NOINC `($__internal_46_$__cuda_sm70_shflsync_bfly_p) ;  /* 0x000008e000007944 */ /* 0x000fea0003c00000 */
[----:B01----:R-:W-:Y:S01]  /*16060*/  FADD.FTZ R178, R178, R229 ;  /* 0x000000e5b2b27221 */ /* 0x003fe20000010000 */
[----:B------:R-:W-:Y:S01]  /*16070*/  HFMA2.MMA R229, -RZ, RZ, 0, 4.76837158203125e-07 ;  /* 0x00000008ffe57435 */ /* 0x000fe200000001ff */
[----:B------:R-:W-:Y:S01]  /*16080*/  IMAD.MOV.U32 R179, RZ, RZ, 0x1f ;  /* 0x0000001fffb37424 */ /* 0x000fe200078e00ff */
[----:B------:R-:W-:Y:S01]  /*16090*/  MOV R176, 0x160c0 ;  /* 0x000160c000b07802 */ /* 0x000fe20000000f00 */
[----:B------:R-:W-:-:S03]  /*160a0*/  IMAD.MOV.U32 R232, RZ, RZ, -0x1 ;  /* 0xffffffffffe87424 */ /* 0x000fc600078e00ff */
[----:B------:R-:W-:Y:S05]  /*160b0*/  CALL.REL.NOINC `($__internal_46_$__cuda_sm70_shflsync_bfly_p) ;  /* 0x0000088000007944 */ /* 0x000fea0003c00000 */
[----:B01----:R-:W-:Y:S01]  /*160c0*/  FADD.FTZ R178, R178, R229 ;  /* 0x000000e5b2b27221 */ /* 0x003fe20000010000 */
[----:B------:R-:W-:Y:S01]  /*160d0*/  MOV R229, 0x10 ;  /* 0x0000001000e57802 */ /* 0x000fe20000000f00 */
[----:B------:R-:W-:Y:S01]  /*160e0*/  IMAD.MOV.U32 R179, RZ, RZ, 0x1f ;  /* 0x0000001fffb37424 */ /* 0x000fe200078e00ff */
[----:B------:R-:W-:Y:S01]  /*160f0*/  MOV R176, 0x16120 ;  /* 0x0001612000b07802 */ /* 0x000fe20000000f00 */
[----:B------:R-:W-:-:S02]  /*16100*/  IMAD.MOV.U32 R232, RZ, RZ, -0x1 ;  /* 0xffffffffffe87424 */ /* 0x000fc400078e00ff */
[----:B------:R-:W-:Y:S05]  /*16110*/  CALL.REL.NOINC `($__internal_46_$__cuda_sm70_shflsync_bfly_p) ;  /* 0x0000082000007944 */ /* 0x000fea0003c00000 */
[----:B-1----:R-:W-:Y:S01]  /*16120*/  FADD.FTZ R227, R178, R229 ;  /* 0x000000e5b2e37221 */ /* 0x002fe20000010000 */
[----:B------:R-:W-:Y:S01]  /*16130*/  HFMA2.MMA R229, -RZ, RZ, 0, 5.9604644775390625e-08 ;  /* 0x00000001ffe57435 */ /* 0x000fe200000001ff */
[----:B0-----:R-:W-:-:S02]  /*16140*/  IMAD.MOV.U32 R232, RZ, RZ, -0x1 ;  /* 0xffffffffffe87424 */ /* 0x001fc400078e00ff */
        /* <DEDUP_REMOVED lines=100> */
[----:B------:R-:W-:Y:S05]  /*16790*/  CALL.REL.NOINC `($__internal_46_$__cuda_sm70_shflsync_bfly_p) ;  /* 0x000001a000007944 */ /* 0x000fea0003c00000 */
[----:B01----:R-:W-:Y:S01]  /*167a0*/  FADD.FTZ R178, R178, R229 ;  /* 0x000000e5b2b27221 */ /* 0x003fe20000010000 */
[----:B------:R-:W-:Y:S01]  /*167b0*/  MOV R229, 0x2 ;  /* 0x0000000200e57802 */ /* 0x000fe20000000f00 */
[----:B------:R-:W-:Y:S01]  /*167c0*/  IMAD.MOV.U32 R179, RZ, RZ, 0x1f ;  /* 0x0000001fffb37424 */ /* 0x000fe200078e00ff */
[----:B------:R-:W-:Y:S01]  /*167d0*/  MOV R176, 0x16800 ;  /* 0x0001680000b07802 */ /* 0x000fe20000000f00 */
[----:B------:R-:W-:Y:S02]  /*167e0*/  IMAD.MOV.U32 R232, RZ, RZ, -0x1 ;  /* 0xffffffffffe87424 */ /* 0x000fe400078e00ff */
[----:B------:R-:W-:Y:S05]  /*167f0*/  CALL.REL.NOINC `($__internal_46_$__cuda_sm70_shflsync_bfly_p) ;  /* 0x0000014000007944 */ /* 0x000fea0003c00000 */
[----:B01----:R-:W-:Y:S01]  /*16800*/  FADD.FTZ R178, R178, R229 ;  /* 0x000000e5b2b27221 */ /* 0x003fe20000010000 */
[----:B------:R-:W-:Y:S01]  /*16810*/  HFMA2.MMA R229, -RZ, RZ, 0, 2.384185791015625e-07 ;  /* 0x00000004ffe57435 */ /* 0x000fe200000001ff */
        /* <DEDUP_REMOVED lines=11> */
[----:B------:R-:W-:Y:S01]  /*168d0*/  HFMA2.MMA R229, -RZ, RZ, 0, 9.5367431640625e-07 ;  /* 0x00000010ffe57435 */ /* 0x000fe200000001ff */
[----:B0-----:R-:W-:Y:S01]  /*168e0*/  IMAD.MOV.U32 R179, RZ, RZ, 0x1f ;  /* 0x0000001fffb37424 */ /* 0x001fe200078e00ff */
[----:B------:R-:W-:Y:S01]  /*168f0*/  MOV R176, 0x16930 ;  /* 0x0001693000b07802 */ /* 0x000fe20000000f00 */
[----:B------:R-:W-:Y:S01]  /*16900*/  IMAD.MOV.U32 R232, RZ, RZ, -0x1 ;  /* 0xffffffffffe87424 */ /* 0x000fe200078e00ff */
[----:B------:R-:W-:-:S02]  /*16910*/  MOV R178, R228 ;  /* 0x000000e400b27202 */ /* 0x000fc40000000f00 */
[----:B------:R-:W-:Y:S05]  /*16920*/  CALL.REL.NOINC `($__internal_46_$__cuda_sm70_shflsync_bfly_p) ;  /* 0x0000001000007944 */ /* 0x000fea0003c00000 */
[----:B01----:R-:W-:Y:S05]  /*16930*/  BRA `(.L_x_13249) ;  /* 0xffffe6b000007947 */ /* 0x003fea000383ffff */
        .weak           $__internal_46_$__cuda_sm70_shflsync_bfly_p
        .type           $__internal_46_$__cuda_sm70_shflsync_bfly_p,@function
        .size           $__internal_46_$__cuda_sm70_shflsync_bfly_p,(.L_x_43106 - $__internal_46_$__cuda_sm70_shflsync_bfly_p)
$__internal_46_$__cuda_sm70_shflsync_bfly_p:
[----:B------:R-:W-:Y:S01]  /*16940*/  IMAD.MOV.U32 R177, RZ, RZ, 0x0 ;  /* 0x00000000ffb17424 */ /* 0x000fe200078e00ff */
[----:B------:R-:W-:Y:S04]  /*16950*/  WARPSYNC R232 ;  /* 0x000000e800007348 */ /* 0x000fe80003800000 */
[----:B------:R0:W1:Y:S01]  /*16960*/  SHFL.BFLY PT, R229, R178, R229, R179 ;  /* 0x0c0000e5b2e57389 */ /* 0x00006200000e00b3 */
[----:B------:R-:W-:Y:S05]  /*16970*/  RET.REL.NODEC R176 `(_ZN10layer_norm13ln_fwd_kernelINS_13Kernel_traitsIf13__nv_bfloat16S2_S2_fjLj1536ELj1ELj4ELj1ELj16ENS_18Kernel_traits_baseILj1536EfS2_S2_S2_fjLj128EEEEELb1ELb1ELb1ELb0EEEvNS_9FwdParamsE) ;  /* 0xfffe9680b0007950 */ /* 0x000fea0003c3ffff */
.L_x_13250:
        /* <DEDUP_REMOVED lines=16> */
.L_x_43106:


//--------------------- .text._ZN10layer_norm13ln_fwd_kernelINS_13Kernel_traitsIf13__nv_bfloat16S2_S2_fjLj1536ELj1ELj4ELj1ELj16ENS_18Kernel_traits_baseILj1536EfS2_S2_S2_fjLj128EEEEELb1ELb1ELb1ELb1EEEvNS_9FwdParamsE --------------------------
	.section	.text._ZN10layer_norm13ln_fwd_kernelINS_13Kernel_traitsIf13__nv_bfloat16S2_S2_fjLj1536ELj1ELj4ELj1ELj16ENS_18Kernel_traits_baseILj1536EfS2_S2_S2_fjLj128EEEEELb1ELb1ELb1ELb1EEEvNS_9FwdParamsE,"ax",@progbits
	.sectioninfo	@"SHI_REGISTERS=255"
	.align	128
        .global         _ZN10layer_norm13ln_fwd_kernelINS_13Kernel_traitsIf13__nv_bfloat16S2_S2_fjLj1536ELj1ELj4ELj1ELj16ENS_18Kernel_traits_baseILj1536EfS2_S2_S2_fjLj128EEEEELb1ELb1ELb1ELb1EEEvNS_9FwdParamsE
        .type           _ZN10layer_norm13ln_fwd_kernelINS_13Kernel_traitsIf13__nv_bfloat16S2_S2_fjLj1536ELj1ELj4ELj1ELj16ENS_18Kernel_traits_baseILj1536EfS2_S2_S2_fjLj128EEEEELb1ELb1ELb1ELb1EEEvNS_9FwdParamsE,@function
        .size           _ZN10layer_norm13ln_fwd_kernelINS_13Kernel_traitsIf13__nv_bfloat16S2_S2_fjLj1536ELj1ELj4ELj1ELj16ENS_18Kernel_traits_baseILj1536EfS2_S2_S2_fjLj128EEEEELb1ELb1ELb1ELb1EEEvNS_9FwdParamsE,(.L_x_43107 - _ZN10layer_norm13ln_fwd_kernelINS_13Kernel_traitsIf13__nv_bfloat16S2_S2_fjLj1536ELj1ELj4ELj1ELj16ENS_18Kernel_traits_baseILj1536EfS2_S2_S2_fjLj128EEEEELb1ELb1ELb1ELb1EEEvNS_9FwdParamsE)
        .other          _ZN10layer_norm13ln_fwd_kernelINS_13Kernel_traitsIf13__nv_bfloat16S2_S2_fjLj1536ELj1ELj4ELj1ELj16ENS_18Kernel_traits_baseILj1536EfS2_S2_S2_fjLj128EEEEELb1ELb1ELb1ELb1EEEvNS_9FwdParamsE,@"STO_CUDA_ENTRY STV_DEFAULT"
_ZN10layer_norm13ln_fwd_kernelINS_13Kernel_traitsIf13__nv_bfloat16S2_S2_fjLj1536ELj1ELj4ELj1ELj16ENS_18Kernel_traits_baseILj1536EfS2_S2_S2_fjLj128EEEEELb1ELb1ELb1ELb1EEEvNS_9FwdParamsE:
.text._ZN10layer_norm13ln_fwd_kernelINS_13Kernel_traitsIf13__nv_bfloat16S2_S2_fjLj1536ELj1ELj4ELj1ELj16ENS_18Kernel_traits_baseILj1536EfS2_S2_S2_fjLj128EEEEELb1ELb1ELb1ELb1EEEvNS_9FwdParamsE:
        /* <DEDUP_REMOVED lines=20> */
[----:B------:R-:W1:Y:S01]  /*0140*/  S2R R11, SR_CTAID.X ;  /* 0x00000000000b7919 */ /* 0x000e620000002500 */
        /* <DEDUP_REMOVED lines=18> */
[--C-:B0-----:R-:W-:Y:S01]  /*0270*/  SHF.R.U32.HI R24, RZ, 0x5, R22.reuse ;  /* 0x00000005ff187819 */ /* 0x101fe20000011616 */
[----:B-1----:R-:W-:-:S04]  /*0280*/  IMAD R21, R11, c[0x0][0x0], R22 ;  /* 0x000000000b157a24 */ /* 0x002fc800078e0216 */
[----:B------:R-:W-:Y:S02]  /*0290*/  IMAD R24, R11, 0x4, R24 ;  /* 0x000000040b187824 */ /* 0x000fe400078e0218 */
        /* <DEDUP_REMOVED lines=15> */
[----:B--2---:R-:W-:Y:S01]  /*0390*/  LOP3.LUT R8, R5, UR5, RZ, 0x3c, !PT ;  /* 0x0000000505087c12 */ /* 0x004fe2000f8e3cff */
[----:B------:R-:W-:Y:S01]  /*03a0*/  UIADD3 UR10, UR5, -0x4498517b, URZ ;  /* 0xbb67ae85050a7890 */ /* 0x000fe2000fffe03f */
[C---:B------:R-:W-:Y:S01]  /*03b0*/  IMAD.SHL.U32 R0, R22.reuse, 0x20, RZ ;  /* 0x0000002016007824 */ /* 0x040fe200078e00ff */
[----:B------:R-:W-:Y:S01]  /*03c0*/  UIADD3 UR12, UR5, 0x76cf5d0a, URZ ;  /* 0x76cf5d0a050c7890 */ /* 0x000fe2000fffe03f */
[----:B------:R-:W-:Y:S01]  /*03d0*/  LOP3.LUT R22, R22, 0x1f, RZ, 0xc0, !PT ;  /* 0x0000001f16167812 */ /* 0x000fe200078ec0ff */
[----:B------:R-:W-:Y:S01]  /*03e0*/  IMAD.WIDE.U32 R8, R8, -0x326172a9, RZ ;  /* 0xcd9e8d5708087825 */ /* 0x000fe200078e00ff */
[----:B------:R-:W-:Y:S01]  /*03f0*/  UIADD3 UR14, UR5, 0x32370b8f, URZ ;  /* 0x32370b8f050e7890 */ /* 0x000fe2000fffe03f */
[----:B------:R-:W-:Y:S01]  /*0400*/  LOP3.LUT R7, R3, UR10, R4, 0x96, !PT ;  /* 0x0000000a03077c12 */ /* 0x000fe2000f8e9604 */
[----:B------:R-:W-:Y:S01]  /*0410*/  UIADD3 UR15, UR4, 0x78dde6e4, URZ ;  /* 0x78dde6e4040f7890 */ /* 0x000fe2000fffe03f */
[----:B------:R-:W-:Y:S01]  /*0420*/  LOP3.LUT R0, R0, 0x3e0, RZ, 0xc0, !PT ;  /* 0x000003e000007812 */ /* 0x000fe200078ec0ff */
[----:B------:R-:W-:Y:S01]  /*0430*/  UIADD3 UR16, UR5, -0x126145ec, URZ ;  /* 0xed9eba1405107890 */ /* 0x000fe2000fffe03f */
[----:B------:R-:W-:Y:S01]  /*0440*/  LOP3.LUT R4, R9, UR9, R6, 0x96, !PT ;  /* 0x0000000909047c12 */ /* 0x000fe2000f8e9606 */
[----:B------:R-:W-:Y:S01]  /*0450*/  IMAD.WIDE.U32 R6, R7, -0x326172a9, RZ ;  /* 0xcd9e8d5707067825 */ /* 0x000fe200078e00ff */
[----:B------:R-:W-:-:S02]  /*0460*/  UIADD3 UR18, UR5, -0x56f99767, URZ ;  /* 0xa906689905127890 */ /* 0x000fc4000fffe03f */
[----:B------:R-:W-:Y:S01]  /*0470*/  UIADD3 UR17, UR4, 0x1715609d, URZ ;  /* 0x1715609d04117890 */ /* 0x000fe2000fffe03f */
[----:B------:R-:W-:Y:S01]  /*0480*/  IMAD.WIDE.U32 R4, R4, -0x2daee0ad, RZ ;  /* 0xd2511f5304047825 */ /* 0x000fe200078e00ff */
[----:B------:R-:W-:Y:S01]  /*0490*/  LOP3.LUT R3, R7, UR11, R8, 0x96, !PT ;  /* 0x0000000b07037c12 */ /* 0x000fe2000f8e9608 */
[----:B------:R-:W-:Y:S02]  /*04a0*/  UIADD3 UR19, UR4, -0x4ab325aa, URZ ;  /* 0xb54cda5604137890 */ /* 0x000fe4000fffe03f */
[----:B------:R-:W-:Y:S01]  /*04b0*/  UIADD3 UR20, UR5, 0x646e171e, URZ ;  /* 0x646e171e05147890 */ /* 0x000fe2000fffe03f */
[----:B------:R-:W-:Y:S01]  /*04c0*/  LOP3.LUT R8, R5, UR12, R2, 0x96, !PT ;  /* 0x0000000c05087c12 */ /* 0x000fe2000f8e9602 */
[----:B------:R-:W-:Y:S01]  /*04d0*/  IMAD.WIDE.U32 R2, R3, -0x2daee0ad, RZ ;  /* 0xd2511f5303027825 */ /* 0x000fe200078e00ff */
[----:B------:R-:W-:Y:S02]  /*04e0*/  UIADD3 UR22, UR5, 0x1fd5c5a3, URZ ;  /* 0x1fd5c5a305167890 */ /* 0x000fe4000fffe03f */
[----:B------:R-:W-:Y:S01]  /*04f0*/  UIADD3 UR23, UR4, -0xe443238, URZ ;  /* 0xf1bbcdc804177890 */ /* 0x000fe2000fffe03f */
[----:B------:R-:W-:Y:S01]  /*0500*/  IMAD.WIDE.U32 R8, R8, -0x326172a9, RZ ;  /* 0xcd9e8d5708087825 */ /* 0x000fe200078e00ff */
[----:B------:R-:W-:Y:S01]  /*0510*/  LOP3.LUT R7, R3, UR14, R4, 0x96, !PT ;  /* 0x0000000e03077c12 */ /* 0x000fe2000f8e9604 */
[----:B------:R-:W-:-:S02]  /*0520*/  UIADD3 UR21, UR4, 0x5384540f, URZ ;  /* 0x5384540f04157890 */ /* 0x000fc4000fffe03f */
        /* <DEDUP_REMOVED lines=17> */
[----:B------:R-:W-:Y:S02]  /*0640*/  IADD3 R4, P1, R0, c[0x0][0x218], RZ ;  /* 0x0000860000047a10 */ /* 0x000fe40007f3e0ff */
[----:B------:R-:W-:Y:S01]  /*0650*/  LOP3.LUT R206, R9, UR21, R6, 0x96, !PT ;  /* 0x0000001509ce7c12 */ /* 0x000fe2000f8e9606 */
[----:B------:R-:W-:Y:S01]  /*0660*/  IMAD.HI.U32 R5, R207, -0x326172a9, RZ ;  /* 0xcd9e8d57cf057827 */ /* 0x000fe200078e00ff */
[----:B------:R-:W-:-:S03]  /*0670*/  LEA R6, P3, R22, c[0x0][0x1c8], 0x5 ;  /* 0x0000720016067a11 */ /* 0x000fc600078628ff */
[----:B------:R-:W-:Y:S01]  /*0680*/  IMAD.HI.U32 R3, R206, -0x2daee0ad, RZ ;  /* 0xd2511f53ce037827 */ /* 0x000fe200078e00ff */
[----:B------:R-:W-:Y:S02]  /*0690*/  LOP3.LUT R8, R5, UR23, R8, 0x96, !PT ;  /* 0x0000001705087c12 */ /* 0x000fe4000f8e9608 */
[----:B------:R-:W-:Y:S01]  /*06a0*/  IADD3.X R7, RZ, c[0x0][0x1cc], RZ, P3, !PT ;  /* 0x00007300ff077a10 */ /* 0x000fe20001ffe4ff */
[----:B------:R-:W-:Y:S01]  /*06b0*/  IMAD.X R5, RZ, RZ, c[0x0][0x21c], P1 ;  /* 0x00008700ff057624 */ /* 0x000fe200008e06ff */
[----:B------:R-:W-:Y:S02]  /*06c0*/  ISETP.GE.AND P1, PT, R24, c[0x0][0x164], PT ;  /* 0x0000590018007a0c */ /* 0x000fe40003f26270 */
[----:B------:R-:W-:Y:S02]  /*06d0*/  LOP3.LUT R210, R3, UR24, R2, 0x96, !PT ;  /* 0x0000001803d27c12 */ /* 0x000fe4000f8e9602 */
[----:B------:R0:W5:Y:S01]  /*06e0*/  @P0 LDG.E.128 R28, [R4.64] ;  /* 0x00000006041c0981 */ /* 0x000162000c1e1d00 */
[----:B------:R-:W-:-:S03]  /*06f0*/  IADD3 R2, P2, R0, c[0x0][0x1b0], RZ ;  /* 0x00006c0000027a10 */ /* 0x000fc60007f5e0ff */
[----:B------:R0:W5:Y:S02]  /*0700*/  @P0 LDG.E.128 R32, [R4.64+0x10] ;  /* 0x0000100604200981 */ /* 0x000164000c1e1d00 */
[----:B------:R-:W-:Y:S02]  /*0710*/  IMAD.X R3, RZ, RZ, c[0x0][0x1b4], P2 ;  /* 0x00006d00ff037624 */ /* 0x000fe400010e06ff */
        /* <DEDUP_REMOVED lines=28> */
[----:B------:R-:W-:Y:S01]  /*08e0*/  IMAD.HI.U32 R0, R210, -0x326172a9, RZ ;  /* 0xcd9e8d57d2007827 */ /* 0x000fe200078e00ff */
        /* <DEDUP_REMOVED lines=13> */
[----:B------:R-:W-:Y:S01]  /*09c0*/  IMAD R210, R210, -0x326172a9, RZ ;  /* 0xcd9e8d57d2d27824 */ /* 0x000fe200078e02ff */
[----:B------:R-:W-:Y:S01]  /*09d0*/  LOP3.LUT R227, R227, 0x3, RZ, 0xc0, !PT ;  /* 0x00000003e3e37812 */ /* 0x000fe200078ec0ff */
[----:B------:R-:W-:-:S02]  /*09e0*/  IMAD R222, R8, -0x2daee0ad, RZ ;  /* 0xd2511f5308de7824 */ /* 0x000fc400078e02ff */
[----:B--2---:R-:W-:Y:S01]  /*09f0*/  IMAD.HI.U32 R3, R8, -0x2daee0ad, RZ ;  /* 0xd2511f5308037827 */ /* 0x004fe200078e00ff */
[----:B------:R-:W-:-:S03]  /*0a00*/  ULDC.U8 UR8, c[0x0][0x1f0] ;  /* 0x00007c0000087ab9 */ /* 0x000fc60000000000 */
[----:B------:R-:W-:Y:S01]  /*0a10*/  IMAD.MOV.U32 R18, RZ, RZ, RZ ;  /* 0x000000ffff127224 */ /* 0x000fe200078e00ff */
[----:B-1----:R-:W-:Y:S02]  /*0a20*/  LOP3.LUT R206, R3, UR26, R206, 0x96, !PT ;  /* 0x0000001a03ce7c12 */ /* 0x002fe4000f8e96ce */
.L_x_13749:
[----:B------:R-:W-:-:S04]  /*0a30*/  IMAD.MOV.U32 R13, RZ, RZ, 0x4 ;  /* 0x00000004ff0d7424 */ /* 0x000fc800078e00ff */
[----:B------:R-:W-:-:S05]  /*0a40*/  IMAD.WIDE R8, R24, R13, c[0x0][0x1d0] ;  /* 0x0000740018087625 */ /* 0x000fca00078e020d */
[----:B------:R1:W2:Y:S01]  /*0a50*/  LDG.E R15, [R8.64] ;  /* 0x00000006080f7981 */ /* 0x0002a2000c1e1900 */
[----:B------:R-:W-:Y:S01]  /*0a60*/  ISETP.NE.U32.AND P0, PT, RZ, c[0x0][0x180], PT ;  /* 0x00006000ff007a0c */ /* 0x000fe20003f05070 */
[C---:B------:R-:W-:Y:S01]  /*0a70*/  IMAD R0, R24.reuse, c[0x0][0x168], RZ ;  /* 0x00005a0018007a24 */ /* 0x040fe200078e02ff */
[----:B------:R-:W-:Y:S02]  /*0a80*/  HFMA2.MMA R212, -RZ, RZ, 0, 0 ;  /* 0x00000000ffd47435 */ /* 0x000fe400000001ff */
[----:B------:R-:W-:Y:S01]  /*0a90*/  ISETP.NE.AND.EX P0, PT, RZ, c[0x0][0x184], PT, P0 ;  /* 0x00006100ff007a0c */ /* 0x000fe20003f05300 */
[----:B-1----:R-:W-:-:S05]  /*0aa0*/  IMAD.WIDE R8, R24, R13, c[0x0][0x1d8] ;  /* 0x0000760018087625 */ /* 0x002fca00078e020d */
[----:B-----5:R1:W5:Y:S07]  /*0ab0*/  LDG.E R17, [R8.64] ;  /* 0x0000000608117981 */ /* 0x02036e000c1e1900 */
[----:B------:R-:W-:Y:S01]  /*0ac0*/  @P0 IMAD.MOV.U32 R27, RZ, RZ, 0x10 ;  /* 0x00000010ff1b0424 */ /* 0x000fe200078e00ff */
[----:B--2---:R-:W-:-:S13]  /*0ad0*/  ISETP.GE.AND P1, PT, R15, 0x1, PT ;  /* 0x000000010f00780c */ /* 0x004fda0003f26270 */
[----:B------:R-:W-:-:S05]  /*0ae0*/  @P1 IADD3 R3, R15, -0x1, RZ ;  /* 0xffffffff0f031810 */ /* 0x000fca0007ffe0ff */
[----:B0-----:R-:W-:Y:S01]  /*0af0*/  @P1 IMAD R5, R3, c[0x0][0x168], RZ ;  /* 0x00005a0003051a24 */ /* 0x001fe200078e02ff */
        /* <DEDUP_REMOVED lines=15> */
[----:B-1----:R-:W-:Y:S01]  /*0bf0*/  IMAD.MOV.U32 R16, RZ, RZ, RZ ;  /* 0x000000ffff107224 */ /* 0x002fe200078e00ff */
[----:B------:R-:W-:Y:S01]  /*0c00*/  MOV R0, R227 ;  /* 0x000000e300007202 */ /* 0x000fe20000000f00 */
[----:B------:R-:W-:Y:S05]  /*0c10*/  @!P0 BRA `(.L_x_13254) ;  /* 0x0000059000008947 */ /* 0x000fea0003800000 */
[----:B------:R-:W-:Y:S01]  /*0c20*/  IMAD.MOV.U32 R0, RZ, RZ, R227 ;  /* 0x000000ffff007224 */ /* 0x000fe200078e00e3 */
[----:B-----5:R-:W-:Y:S01]  /*0c30*/  PRMT R16, RZ, 0x5410, R172 ;  /* 0x00005410ff107816 */ /* 0x020fe200000000ac */
[----:B------:R-:W-:Y:S05]  /*0c40*/  BRA `(.L_x_13254) ;  /* 0x0000056000007947 */ /* 0x000fea0003800000 */
.L_x_13253:
[C---:B-1----:R-:W-:Y:S01]  /*0c50*/  ISETP.NE.AND P3, PT, R227.reuse, 0x1, PT ;  /* 0x00000001e300780c */ /* 0x042fe20003f65270 */
        /* <DEDUP_REMOVED lines=11> */
.L_x_13256:
[----:B------:R-:W-:Y:S02]  /*0d10*/  IMAD.MOV.U32 R3, RZ, RZ, R210 ;  /* 0x000000ffff037224 */ /* 0x000fe400078e00d2 */
.L_x_13257:
[----:B------:R-:W-:Y:S05]  /*0d20*/  BSYNC B2 ;  /* 0x0000000000027941 */ /* 0x000fea0003800000 */
.L_x_13255:
        /* <DEDUP_REMOVED lines=16> */
.L_x_13261:
[----:B------:R-:W-:Y:S05]  /*0e30*/  BSYNC B3 ;  /* 0x0000000000037941 */ /* 0x000fea0003800000 */
.L_x_13260:
        /* <DEDUP_REMOVED lines=42> */
.L_x_13259:
[----:B------:R-:W-:Y:S05]  /*10e0*/  BSYNC B2 ;  /* 0x0000000000027941 */ /* 0x000fea0003800000 */
.L_x_13258:
        /* <DEDUP_REMOVED lines=12> */
.L_x_13254:
[----:B------:R-:W-:Y:S05]  /*11b0*/  BSYNC B1 ;  /* 0x0000000000017941 */ /* 0x000fea0003800000 */
.L_x_13252:
        /* <DEDUP_REMOVED lines=8> */
.L_x_13263:
        /* <DEDUP_REMOVED lines=12> */
.L_x_13266:
[----:B------:R-:W-:Y:S02]  /*1300*/  IMAD.MOV.U32 R5, RZ, RZ, R210 ;  /* 0x000000ffff057224 */ /* 0x000fe400078e00d2 */
.L_x_13267:
[----:B------:R-:W-:Y:S05]  /*1310*/  BSYNC B2 ;  /* 0x0000000000027941 */ /* 0x000fea0003800000 */
.L_x_13265:
        /* <DEDUP_REMOVED lines=16> */
.L_x_13271:
[----:B------:R-:W-:Y:S05]  /*1420*/  BSYNC B3 ;  /* 0x0000000000037941 */ /* 0x000fea0003800000 */
.L_x_13270:
        /* <DEDUP_REMOVED lines=42> */
.L_x_13269:
[----:B------:R-:W-:Y:S05]  /*16d0*/  BSYNC B2 ;  /* 0x0000000000027941 */ /* 0x000fea0003800000 */
.L_x_13268:
[----:B------:R0:W1:Y:S01]  /*16e0*/  I2F.U32 R0, R5 ;  /* 0x0000000500007306 */ /* 0x0000620000201000 */
[----:B------:R-:W-:Y:S01]  /*16f0*/  IMAD.MOV.U32 R9, RZ, RZ, 0x2f800000 ;  /* 0x2f800000ff097424 */ /* 0x000fe200078e00ff */
[----:B0----5:R-:W-:-:S05]  /*1700*/  PRMT R5, RZ, 0x7610, R176 ;  /* 0x00007610ff057816 */ /* 0x021fca00000000b0 */
[----:B------:R-:W-:Y:S02]  /*1710*/  FMUL.FTZ R8, R5, c[0x0][0x1ec] ;  /* 0x00007b0005087a20 */ /* 0x000fe40000410000 */
[----:B-1----:R-:W-:Y:S02]  /*1720*/  FFMA.FTZ R0, R0, R9, 1.1641532182693481445e-10 ;  /* 0x2f00000000007423 */ /* 0x002fe40000010009 */
[----:B------:R-:W-:-:S03]  /*1730*/  FMUL.FTZ R8, R8, c[0x0][0x1e8] ;  /* 0x00007a0008087a20 */ /* 0x000fc60000410000 */
[----:B------:R-:W-:Y:S02]  /*1740*/  FSETP.GTU.FTZ.AND P3, PT, R0, c[0x0][0x1e4], PT ;  /* 0x0000790000007a0b */ /* 0x000fe40003f7c000 */
[----:B------:R-:W-:Y:S02]  /*1750*/  @P0 PRMT R0, RZ, 0x7610, R172 ;  /* 0x00007610ff000816 */ /* 0x000fe400000000ac */
[----:B------:R-:W-:Y:S02]  /*1760*/  FSEL R8, R8, RZ, !P3 ;  /* 0x000000ff08087208 */ /* 0x000fe40005800000 */
[----:B------:R-:W-:-:S03]  /*1770*/  SEL R11, RZ, 0x1, P3 ;  /* 0x00000001ff0b7807 */ /* 0x000fc60001800000 */
[----:B------:R-:W-:-:S04]  /*1780*/  FMUL.FTZ R13, R125, R8 ;  /* 0x000000087d0d7220 */ /* 0x000fc80000410000 */
[----:B------:R-:W-:Y:S02]  /*1790*/  @P0 FADD.FTZ R13, R13, R0 ;  /* 0x000000000d0d0221 */ /* 0x000fe40000010000 */
.L_x_13264:
[----:B------:R-:W-:Y:S05]  /*17a0*/  BSYNC B1 ;  /* 0x0000000000017941 */ /* 0x000fea0003800000 */
.L_x_13262:
        /* <DEDUP_REMOVED lines=8> */
.L_x_13273:
        /* <DEDUP_REMOVED lines=12> */
.L_x_13276:
[----:B------:R-:W-:Y:S02]  /*18f0*/  IMAD.MOV.U32 R5, RZ, RZ, R210 ;  /* 0x000000ffff057224 */ /* 0x000fe400078e00d2 */
.L_x_13277:
[----:B------:R-:W-:Y:S05]  /*1900*/  BSYNC B2 ;  /* 0x0000000000027941 */ /* 0x000fea0003800000 */
.L_x_13275:
        /* <DEDUP_REMOVED lines=16> */
.L_x_13281:
[----:B------:R-:W-:Y:S05]  /*1a10*/  BSYNC B3 ;  /* 0x0000000000037941 */ /* 0x000fea0003800000 */
.L_x_13280:
        /* <DEDUP_REMOVED lines=42> */
.L_x_13279:
[----:B------:R-:W-:Y:S05]  /*1cc0*/  BSYNC B2 ;  /* 0x0000000000027941 */ /* 0x000fea0003800000 */
.L_x_13278:
[----:B------:R0:W1:Y:S01]  /*1cd0*/  I2F.U32 R3, R5 ;  /* 0x0000000500037306 */ /* 0x0000620000201000 */
[----:B------:R-:W-:Y:S01]  /*1ce0*/  IMAD.MOV.U32 R8, RZ, RZ, 0x2f800000 ;  /* 0x2f800000ff087424 */ /* 0x000fe200078e00ff */
[----:B0----5:R-:W-:-:S03]  /*1cf0*/  PRMT R5, RZ, 0x5410, R177 ;  /* 0x00005410ff057816 */ /* 0x021fc600000000b1 */
[----:B-1----:R-:W-:Y:S02]  /*1d00*/  FFMA.FTZ R3, R3, R8, 1.1641532182693481445e-10 ;  /* 0x2f00000003037423 */ /* 0x002fe40000010008 */
[----:B------:R-:W-:-:S03]  /*1d10*/  FMUL.FTZ R8, R5, c[0x0][0x1ec] ;  /* 0x00007b0005087a20 */ /* 0x000fc60000410000 */
[----:B------:R-:W-:Y:S01]  /*1d20*/  FSETP.GTU.FTZ.AND P3, PT, R3, c[0x0][0x1e4], PT ;  /* 0x0000790003007a0b */ /* 0x000fe20003f7c000 */
[----:B------:R-:W-:-:S03]  /*1d30*/  FMUL.FTZ R8, R8, c[0x0][0x1e8] ;  /* 0x00007a0008087a20 */ /* 0x000fc60000410000 */
[----:B------:R-:W-:Y:S02]  /*1d40*/  SEL R10, RZ, 0x1, P3 ;  /* 0x00000001ff0a7807 */ /* 0x000fe40001800000 */
[----:B------:R-:W-:-:S05]  /*1d50*/  FSEL R3, R8, RZ, !P3 ;  /* 0x000000ff08037208 */ /* 0x000fca0005800000 */
[----:B------:R-:W-:Y:S01]  /*1d60*/  FMUL.FTZ R12, R126, R3 ;  /* 0x000000037e0c7220 */ /* 0x000fe20000410000 */
[----:B------:R-:W-:-:S05]  /*1d70*/  @P0 PRMT R3, RZ, 0x5410, R173 ;  /* 0x00005410ff030816 */ /* 0x000fca00000000ad */
[----:B------:R-:W-:Y:S02]  /*1d80*/  @P0 FADD.FTZ R12, R12, R3 ;  /* 0x000000030c0c0221 */ /* 0x000fe40000010000 */
.L_x_13274:
[----:B------:R-:W-:Y:S05]  /*1d90*/  BSYNC B1 ;  /* 0x0000000000017941 */ /* 0x000fea0003800000 */
.L_x_13272:
        /* <DEDUP_REMOVED lines=8> */
.L_x_13283:
        /* <DEDUP_REMOVED lines=12> */
.L_x_13286:
[----:B------:R-:W-:Y:S02]  /*1ee0*/  IMAD.MOV.U32 R5, RZ, RZ, R210 ;  /* 0x000000ffff057224 */ /* 0x000fe400078e00d2 */
.L_x_13287:
[----:B------:R-:W-:Y:S05]  /*1ef0*/  BSYNC B2 ;  /* 0x0000000000027941 */ /* 0x000fea0003800000 */
.L_x_13285:
        /* <DEDUP_REMOVED lines=16> */
.L_x_13291:
[----:B------:R-:W-:Y:S05]  /*2000*/  BSYNC B3 ;  /* 0x0000000000037941 */ /* 0x000fea0003800000 */
.L_x_13290:
        /* <DEDUP_REMOVED lines=42> */
.L_x_13289:
[----:B------:R-:W-:Y:S05]  /*22b0*/  BSYNC B2 ;  /* 0x0000000000027941 */ /* 0x000fea0003800000 */
.L_x_13288:
[----:B------:R0:W1:Y:S01]  /*22c0*/  I2F.U32 R0, R5 ;  /* 0x0000000500007306 */ /* 0x0000620000201000 */
[----:B------:R-:W-:Y:S01]  /*22d0*/  IMAD.MOV.U32 R7, RZ, RZ, 0x2f800000 ;  /* 0x2f800000ff077424 */ /* 0x000fe200078e00ff */
[----:B0----5:R-:W-:-:S03]  /*22e0*/  PRMT R5, RZ, 0x7610, R177 ;  /* 0x00007610ff057816 */ /* 0x021fc600000000b1 */
[----:B-1----:R-:W-:Y:S02]  /*22f0*/  FFMA.FTZ R0, R0, R7, 1.1641532182693481445e-10 ;  /* 0x2f00000000007423 */ /* 0x002fe40000010007 */
[----:B------:R-:W-:-:S03]  /*2300*/  FMUL.FTZ R7, R5, c[0x0][0x1ec] ;  /* 0x00007b0005077a20 */ /* 0x000fc60000410000 */
[----:B------:R-:W-:Y:S01]  /*2310*/  FSETP.GTU.FTZ.AND P3, PT, R0, c[0x0][0x1e4], PT ;  /* 0x0000790000007a0b */ /* 0x000fe20003f7c000 */
[----:B------:R-:W-:-:S05]  /*2320*/  FMUL.FTZ R7, R7, c[0x0][0x1e8] ;  /* 0x00007a0007077a20 */ /* 0x000fca0000410000 */
[----:B------:R-:W-:Y:S02]  /*2330*/  FSEL R0, R7, RZ, !P3 ;  /* 0x000000ff07007208 */ /* 0x000fe40005800000 */
[----:B------:R-:W-:-:S03]  /*2340*/  SEL R7, RZ, 0x1, P3 ;  /* 0x00000001ff077807 */ /* 0x000fc60001800000 */
[----:B------:R-:W-:Y:S01]  /*2350*/  FMUL.FTZ R9, R127, R0 ;  /* 0x000000007f097220 */ /* 0x000fe20000410000 */
[----:B------:R-:W-:-:S05]  /*2360*/  @P0 PRMT R0, RZ, 0x7610, R173 ;  /* 0x00007610ff000816 */ /* 0x000fca00000000ad */
[----:B------:R-:W-:Y:S02]  /*2370*/  @P0 FADD.FTZ R9, R9, R0 ;  /* 0x0000000009090221 */ /* 0x000fe40000010000 */
.L_x_13284:
[----:B------:R-:W-:Y:S05]  /*2380*/  BSYNC B1 ;  /* 0x0000000000017941 */ /* 0x000fea0003800000 */
.L_x_13282:
        /* <DEDUP_REMOVED lines=8> */
.L_x_13293:
        /* <DEDUP_REMOVED lines=12> */
.L_x_13296:
[----:B------:R-:W-:Y:S02]  /*24d0*/  IMAD.MOV.U32 R5, RZ, RZ, R210 ;  /* 0x000000ffff057224 */ /* 0x000fe400078e00d2 */
.L_x_13297:
[----:B------:R-:W-:Y:S05]  /*24e0*/  BSYNC B2 ;  /* 0x0000000000027941 */ /* 0x000fea0003800000 */
.L_x_13295:
        /* <DEDUP_REMOVED lines=16> */
.L_x_13301:
[----:B------:R-:W-:Y:S05]  /*25f0*/  BSYNC B3 ;  /* 0x0000000000037941 */ /* 0x000fea0003800000 */
.L_x_13300:
        /* <DEDUP_REMOVED lines=42> */
.L_x_13299:
[----:B------:R-:W-:Y:S05]  /*28a0*/  BSYNC B2 ;  /* 0x0000000000027941 */ /* 0x000fea0003800000 */
.L_x_13298:
        /* <DEDUP_REMOVED lines=12> */
.L_x_13294:
[----:B------:R-:W-:Y:S05]  /*2970*/  BSYNC B1 ;  /* 0x0000000000017941 */ /* 0x000fea0003800000 */
.L_x_13292:
        /* <DEDUP_REMOVED lines=8> */
.L_x_13303:
        /* <DEDUP_REMOVED lines=12> */
.L_x_13306:
[----:B------:R-:W-:Y:S02]  /*2ac0*/  IMAD.MOV.U32 R3, RZ, RZ, R210 ;  /* 0x000000ffff037224 */ /* 0x000fe400078e00d2 */
.L_x_13307:
[----:B------:R-:W-:Y:S05]  /*2ad0*/  BSYNC B2 ;  /* 0x0000000000027941 */ /* 0x000fea0003800000 */
.L_x_13305:
        /* <DEDUP_REMOVED lines=16> */
.L_x_13311:
[----:B------:R-:W-:Y:S05]  /*2be0*/  BSYNC B3 ;  /* 0x0000000000037941 */ /* 0x000fea0003800000 */
.L_x_13310:
        /* <DEDUP_REMOVED lines=42> */
.L_x_13309:
[----:B------:R-:W-:Y:S05]  /*2e90*/  BSYNC B2 ;  /* 0x0000000000027941 */ /* 0x000fea0003800000 */
.L_x_13308:
[----:B------:R0:W1:Y:S01]  /*2ea0*/  I2F.U32 R0, R3 ;  /* 0x0000000300007306 */ /* 0x0000620000201000 */
[----:B------:R-:W-:Y:S01]  /*2eb0*/  IMAD.MOV.U32 R5, RZ, RZ, 0x2f800000 ;  /* 0x2f800000ff057424 */ /* 0x000fe200078e00ff */
[----:B0----5:R-:W-:-:S05]  /*2ec0*/  PRMT R3, RZ, 0x7610, R178 ;  /* 0x00007610ff037816 */ /* 0x021fca00000000b2 */
[----:B------:R-:W-:Y:S02]  /*2ed0*/  FMUL.FTZ R4, R3, c[0x0][0x1ec] ;  /* 0x00007b0003047a20 */ /* 0x000fe40000410000 */
[----:B-1----:R-:W-:Y:S02]  /*2ee0*/  FFMA.FTZ R0, R0, R5, 1.1641532182693481445e-10 ;  /* 0x2f00000000007423 */ /* 0x002fe40000010005 */
[----:B------:R-:W-:-:S03]  /*2ef0*/  FMUL.FTZ R4, R4, c[0x0][0x1e8] ;  /* 0x00007a0004047a20 */ /* 0x000fc60000410000 */
[----:B------:R-:W-:-:S04]  /*2f00*/  FSETP.GTU.FTZ.AND P3, PT, R0, c[0x0][0x1e4], PT ;  /* 0x0000790000007a0b */ /* 0x000fc80003f7c000 */
[----:B------:R-:W-:Y:S02]  /*2f10*/  FSEL R0, R4, RZ, !P3 ;  /* 0x000000ff04007208 */ /* 0x000fe40005800000 */
[----:B------:R-:W-:-:S03]  /*2f20*/  SEL R4, RZ, 0x1, P3 ;  /* 0x00000001ff047807 */ /* 0x000fc60001800000 */
[----:B------:R-:W-:Y:S01]  /*2f30*/  FMUL.FTZ R5, R129, R0 ;  /* 0x0000000081057220 */ /* 0x000fe20000410000 */
[----:B------:R-:W-:-:S05]  /*2f40*/  @P0 PRMT R0, RZ, 0x7610, R174 ;  /* 0x00007610ff000816 */ /* 0x000fca00000000ae */
[----:B------:R-:W-:Y:S02]  /*2f50*/  @P0 FADD.FTZ R5, R5, R0 ;  /* 0x0000000005050221 */ /* 0x000fe40000010000 */
.L_x_13304:
[----:B------:R-:W-:Y:S05]  /*2f60*/  BSYNC B1 ;  /* 0x0000000000017941 */ /* 0x000fea0003800000 */
.L_x_13302:
        /* <DEDUP_REMOVED lines=8> */
.L_x_13313:
        /* <DEDUP_REMOVED lines=12> */
.L_x_13316:
[----:B------:R-:W-:Y:S02]  /*30b0*/  IMAD.MOV.U32 R0, RZ, RZ, R210 ;  /* 0x000000ffff007224 */ /* 0x000fe400078e00d2 */
.L_x_13317:
[----:B------:R-:W-:Y:S05]  /*30c0*/  BSYNC B2 ;  /* 0x0000000000027941 */ /* 0x000fea0003800000 */
.L_x_13315:
        /* <DEDUP_REMOVED lines=16> */
.L_x_13321:
[----:B------:R-:W-:Y:S05]  /*31d0*/  BSYNC B3 ;  /* 0x0000000000037941 */ /* 0x000fea0003800000 */
.L_x_13320:
        /* <DEDUP_REMOVED lines=42> */
.L_x_13319:
[----:B------:R-:W-:Y:S05]  /*3480*/  BSYNC B2 ;  /* 0x0000000000027941 */ /* 0x000fea0003800000 */
.L_x_13318:
        /* <DEDUP_REMOVED lines=12> */
.L_x_13314:
[----:B------:R-:W-:Y:S05]  /*3550*/  BSYNC B1 ;  /* 0x0000000000017941 */ /* 0x000fea0003800000 */
.L_x_13312:
        /* <DEDUP_REMOVED lines=8> */
.L_x_13323:
        /* <DEDUP_REMOVED lines=12> */
.L_x_13326:
[----:B------:R-:W-:Y:S02]  /*36a0*/  IMAD.MOV.U32 R186, RZ, RZ, R210 ;  /* 0x000000ffffba7224 */ /* 0x000fe400078e00d2 */
.L_x_13327:
[----:B------:R-:W-:Y:S05]  /*36b0*/  BSYNC B2 ;  /* 0x0000000000027941 */ /* 0x000fea0003800000 */
.L_x_13325:
        /* <DEDUP_REMOVED lines=16> */
.L_x_13331:
[----:B------:R-:W-:Y:S05]  /*37c0*/  BSYNC B3 ;  /* 0x0000000000037941 */ /* 0x000fea0003800000 */
.L_x_13330:
        /* <DEDUP_REMOVED lines=42> */
.L_x_13329:
[----:B------:R-:W-:Y:S05]  /*3a70*/  BSYNC B2 ;  /* 0x0000000000027941 */ /* 0x000fea0003800000 */
.L_x_13328:
        /* <DEDUP_REMOVED lines=10> */
[----:B------:R-:W-:-:S04]  /*3b20*/  FMUL.FTZ R0, R131, R0 ;  /* 0x0000000083007220 */ /* 0x000fc80000410000 */
[----:B------:R-:W-:Y:S02]  /*3b30*/  @P0 FADD.FTZ R0, R0, R25 ;  /* 0x0000001900000221 */ /* 0x000fe40000010000 */
.L_x_13324:
[----:B------:R-:W-:Y:S05]  /*3b40*/  BSYNC B1 ;  /* 0x0000000000017941 */ /* 0x000fea0003800000 */
.L_x_13322:
[----:B------:R-:W-:Y:S01]  /*3b50*/  IMAD.MOV.U32 R203, RZ, RZ, 0x10 ;  /* 0x00000010ffcb7424 */ /* 0x000fe200078e00ff */
[----:B------:R-:W-:Y:S01]  /*3b60*/  F2FP.BF16.PACK_AB R183, R0, R3 ;  /* 0x0000000300b7723e */ /* 0x000fe200000010ff */
[----:B------:R-:W-:Y:S01]  /*3b70*/  BSSY B1, `(.L_x_13332) ;  /* 0x000001f000017945 */ /* 0x000fe20003800000 */
[----:B------:R-:W-:Y:S01]  /*3b80*/  F2FP.BF16.PACK_AB R182, R5, R8 ;  /* 0x0000000805b6723e */ /* 0x000fe200000010ff */
[-C--:B------:R-:W-:Y:S01]  /*3b90*/  IMAD.WIDE.U32 R184, R230, R203.reuse, c[0x0][0x188] ;  /* 0x00006200e6b87625 */ /* 0x080fe200078e00cb */
        /* <DEDUP_REMOVED lines=28> */
.L_x_13333:
[----:B------:R-:W-:Y:S05]  /*3d60*/  BSYNC B1 ;  /* 0x0000000000017941 */ /* 0x000fea0003800000 */
.L_x_13332:
[----:B-----5:R1:W5:Y:S04]  /*3d70*/  @P1 LDG.E.128 R176, [R26.64] ;  /* 0x000000061ab01981 */ /* 0x020368000c1e1d00 */
[----:B------:R1:W5:Y:S01]  /*3d80*/  @P0 LDG.E.128 R172, [R186.64] ;  /* 0x00000006baac0981 */ /* 0x000362000c1e1d00 */
        /* <DEDUP_REMOVED lines=8> */
.L_x_13335:
        /* <DEDUP_REMOVED lines=12> */
.L_x_13338:
[----:B------:R-:W-:Y:S02]  /*3ed0*/  MOV R14, R210 ;  /* 0x000000d2000e7202 */ /* 0x000fe40000000f00 */
.L_x_13339:
[----:B------:R-:W-:Y:S05]  /*3ee0*/  BSYNC B2 ;  /* 0x0000000000027941 */ /* 0x000fea0003800000 */
.L_x_13337:
        /* <DEDUP_REMOVED lines=16> */
.L_x_13343:
[----:B------:R-:W-:Y:S05]  /*3ff0*/  BSYNC B3 ;  /* 0x0000000000037941 */ /* 0x000fea0003800000 */
.L_x_13342:
[----:B-1----:R-:W-:Y:S01]  /*4000*/  IMAD.HI.U32 R26, R21, -0x326172a9, RZ ;  /* 0xcd9e8d57151a7827 */ /* 0x002fe200078e00ff */
[----:B------:R-:W-:-:S03]  /*4010*/  LOP3.LUT R23, R23, UR5, R18, 0x96, !PT ;  /* 0x0000000517177c12 */ /* 0x000fc6000f8e9612 */
[----:B------:R-:W-:Y:S01]  /*4020*/  IMAD R25, R21, -0x326172a9, RZ ;  /* 0xcd9e8d5715197824 */ /* 0x000fe200078e02ff */
[----:B------:R-:W-:Y:S01]  /*4030*/  LOP3.LUT R26, R26, UR4, R19, 0x96, !PT ;  /* 0x000000041a1a7c12 */ /* 0x000fe2000f8e9613 */
[----:B0-----:R-:W-:-:S04]  /*4040*/  IMAD.WIDE.U32 R180, R23, -0x326172a9, RZ ;  /* 0xcd9e8d5717b47825 */ /* 0x001fc800078e00ff */
        /* <DEDUP_REMOVED lines=37> */
.L_x_13341:
[----:B------:R-:W-:Y:S05]  /*42a0*/  BSYNC B2 ;  /* 0x0000000000027941 */ /* 0x000fea0003800000 */
.L_x_13340:
[----:B------:R-:W2:Y:S01]  /*42b0*/  I2F.U32 R14, R14 ;  /* 0x0000000e000e7306 */ /* 0x000ea20000201000 */
[----:B-1---5:R-:W-:Y:S01]  /*42c0*/  PRMT R26, RZ, 0x5410, R176 ;  /* 0x00005410ff1a7816 */ /* 0x022fe200000000b0 */
[----:B------:R-:W-:-:S04]  /*42d0*/  IMAD.MOV.U32 R23, RZ, RZ, 0x2f800000 ;  /* 0x2f800000ff177424 */ /* 0x000fc800078e00ff */
[----:B------:R-:W-:-:S04]  /*42e0*/  FMUL.FTZ R26, R26, c[0x0][0x1ec] ;  /* 0x00007b001a1a7a20 */ /* 0x000fc80000410000 */
[----:B------:R-:W-:Y:S02]  /*42f0*/  FMUL.FTZ R26, R26, c[0x0][0x1e8] ;  /* 0x00007a001a1a7a20 */ /* 0x000fe40000410000 */
[----:B--2---:R-:W-:-:S05]  /*4300*/  FFMA.FTZ R23, R14, R23, 1.1641532182693481445e-10 ;  /* 0x2f0000000e177423 */ /* 0x004fca0000010017 */
[----:B------:R-:W-:-:S04]  /*4310*/  FSETP.GTU.FTZ.AND P3, PT, R23, c[0x0][0x1e4], PT ;  /* 0x0000790017007a0b */ /* 0x000fc80003f7c000 */
[----:B------:R-:W-:Y:S02]  /*4320*/  FSEL R27, R26, RZ, !P3 ;  /* 0x000000ff1a1b7208 */ /* 0x000fe40005800000 */
[----:B------:R-:W-:-:S03]  /*4330*/  SEL R23, RZ, 0x1, P3 ;  /* 0x00000001ff177807 */ /* 0x000fc60001800000 */
[----:B------:R-:W-:Y:S01]  /*4340*/  FMUL.FTZ R188, R132, R27 ;  /* 0x0000001b84bc7220 */ /* 0x000fe20000410000 */
[----:B------:R-:W-:Y:S02]  /*4350*/  @P0 PRMT R27, RZ, 0x5410, R172 ;  /* 0x00005410ff1b0816 */ /* 0x000fe400000000ac */
[----:B------:R-:W-:-:S03]  /*4360*/  PRMT R14, R23, 0x7610, R14 ;  /* 0x00007610170e7816 */ /* 0x000fc6000000000e */
[----:B------:R-:W-:Y:S02]  /*4370*/  @P0 FADD.FTZ R188, R27, R188 ;  /* 0x000000bc1bbc0221 */ /* 0x000fe40000010000 */
.L_x_13336:
[----:B------:R-:W-:Y:S05]  /*4380*/  BSYNC B1 ;  /* 0x0000000000017941 */ /* 0x000fea0003800000 */
.L_x_13334:
[----:B------:R-:W-:Y:S01]  /*4390*/  BSSY B1, `(.L_x_13344) ;  /* 0x000005f000017945 */ /* 0x000fe20003800000 */
[----:B------:R-:W-:Y:S05]  /*43a0*/  @P2 BRA `(.L_x_13345) ;  /* 0x0000006000002947 */ /* 0x000fea0003800000 */
[----:B0-----:R-:W-:Y:S02]  /*43b0*/  IMAD.MOV.U32 R185, RZ, RZ, RZ ;  /* 0x000000ffffb97224 */ /* 0x001fe400078e00ff */
[----:B------:R-:W-:Y:S01]  /*43c0*/  IMAD.MOV.U32 R23, RZ, RZ, R25 ;  /* 0x000000ffff177224 */ /* 0x000fe200078e0019 */
[----:B------:R-:W-:Y:S05]  /*43d0*/  @!P0 BRA `(.L_x_13346) ;  /* 0x000005a000008947 */ /* 0x000fea0003800000 */
[----:B------:R-:W-:Y:S02]  /*43e0*/  MOV R23, R25 ;  /* 0x0000001900177202 */ /* 0x000fe40000000f00 */
[----:B-----5:R-:W-:Y:S01]  /*43f0*/  PRMT R185, RZ, 0x7610, R172 ;  /* 0x00007610ffb97816 */ /* 0x020fe200000000ac */
[----:B------:R-:W-:Y:S05]  /*4400*/  BRA `(.L_x_13346) ;  /* 0x0000057000007947 */ /* 0x000fea0003800000 */
.L_x_13345:
        /* <DEDUP_REMOVED lines=12> */
.L_x_13348:
[----:B------:R-:W-:Y:S02]  /*44d0*/  MOV R11, R210 ;  /* 0x000000d2000b7202 */ /* 0x000fe40000000f00 */
.L_x_13349:
[----:B------:R-:W-:Y:S05]  /*44e0*/  BSYNC B2 ;  /* 0x0000000000027941 */ /* 0x000fea0003800000 */
.L_x_13347:
        /* <DEDUP_REMOVED lines=16> */
.L_x_13353:
[----:B------:R-:W-:Y:S05]  /*45f0*/  BSYNC B3 ;  /* 0x0000000000037941 */ /* 0x000fea0003800000 */
.L_x_13352:
        /* <DEDUP_REMOVED lines=9> */
[----:B------:R-:W-:-:S04]  /*4690*/  LOP3.LUT R23, R27, UR10, R23, 0x96, !PT ;  /* 0x0000000a1b177c12 */ /* 0x000fc8000f8e9617 */
[----:B------:R-:W-:Y:S01]  /*46a0*/  LOP3.LUT R181, R183, UR12, R26, 0x96, !PT ;  /* 0x0000000cb7b57c12 */ /* 0x000fe2000f8e961a */
[----:B------:R-:W-:Y:S01]  /*46b0*/  IMAD.WIDE.U32 R184, R23, -0x326172a9, RZ ;  /* 0xcd9e8d5717b87825 */ /* 0x000fe200078e00ff */
[----:B------:R-:W-:-:S04]  /*46c0*/  HFMA2.MMA R23, -RZ, RZ, 0, 0 ;  /* 0x00000000ff177435 */ /* 0x000fc800000001ff */
        /* <DEDUP_REMOVED lines=29> */
.L_x_13351:
[----:B------:R-:W-:Y:S05]  /*48a0*/  BSYNC B2 ;  /* 0x0000000000027941 */ /* 0x000fea0003800000 */
.L_x_13350:
[----:B------:R-:W2:Y:S01]  /*48b0*/  I2F.U32 R11, R11 ;  /* 0x0000000b000b7306 */ /* 0x000ea20000201000 */
[----:B-1---5:R-:W-:Y:S01]  /*48c0*/  PRMT R27, RZ, 0x7610, R176 ;  /* 0x00007610ff1b7816 */ /* 0x022fe200000000b0 */
[----:B------:R-:W-:-:S04]  /*48d0*/  IMAD.MOV.U32 R26, RZ, RZ, 0x2f800000 ;  /* 0x2f800000ff1a7424 */ /* 0x000fc800078e00ff */
[----:B------:R-:W-:Y:S02]  /*48e0*/  FMUL.FTZ R27, R27, c[0x0][0x1ec] ;  /* 0x00007b001b1b7a20 */ /* 0x000fe40000410000 */
[----:B--2---:R-:W-:Y:S02]  /*48f0*/  FFMA.FTZ R25, R11, R26, 1.1641532182693481445e-10 ;  /* 0x2f0000000b197423 */ /* 0x004fe4000001001a */
[----:B------:R-:W-:-:S03]  /*4900*/  FMUL.FTZ R26, R27, c[0x0][0x1e8] ;  /* 0x00007a001b1a7a20 */ /* 0x000fc60000410000 */
[----:B------:R-:W-:-:S04]  /*4910*/  FSETP.GTU.FTZ.AND P3, PT, R25, c[0x0][0x1e4], PT ;  /* 0x0000790019007a0b */ /* 0x000fc80003f7c000 */
[----:B------:R-:W-:Y:S02]  /*4920*/  FSEL R26, R26, RZ, !P3 ;  /* 0x000000ff1a1a7208 */ /* 0x000fe40005800000 */
[----:B------:R-:W-:-:S03]  /*4930*/  SEL R25, RZ, 0x1, P3 ;  /* 0x00000001ff197807 */ /* 0x000fc60001800000 */
[----:B0-----:R-:W-:Y:S01]  /*4940*/  FMUL.FTZ R185, R133, R26 ;  /* 0x0000001a85b97220 */ /* 0x001fe20000410000 */
[----:B------:R-:W-:Y:S02]  /*4950*/  @P0 PRMT R26, RZ, 0x7610, R172 ;  /* 0x00007610ff1a0816 */ /* 0x000fe400000000ac */
[----:B------:R-:W-:-:S03]  /*4960*/  PRMT R11, R25, 0x7610, R11 ;  /* 0x00007610190b7816 */ /* 0x000fc6000000000b */
[----:B------:R-:W-:Y:S02]  /*4970*/  @P0 FADD.FTZ R185, R26, R185 ;  /* 0x000000b91ab90221 */ /* 0x000fe40000010000 */
.L_x_13346:
[----:B------:R-:W-:Y:S05]  /*4980*/  BSYNC B1 ;  /* 0x0000000000017941 */ /* 0x000fea0003800000 */
.L_x_13344:
        /* <DEDUP_REMOVED lines=8> */
.L_x_13355:
        /* <DEDUP_REMOVED lines=12> */
.L_x_13358:
[----:B------:R-:W-:Y:S02]  /*4ad0*/  MOV R10, R210 ;  /* 0x000000d2000a7202 */ /* 0x000fe40000000f00 */
.L_x_13359:
[----:B------:R-:W-:Y:S05]  /*4ae0*/  BSYNC B2 ;  /* 0x0000000000027941 */ /* 0x000fea0003800000 */
.L_x_13357:
        /* <DEDUP_REMOVED lines=16> */
.L_x_13363:
[----:B------:R-:W-:Y:S05]  /*4bf0*/  BSYNC B3 ;  /* 0x0000000000037941 */ /* 0x000fea0003800000 */
.L_x_13362:
[----:B-1----:R-:W-:Y:S01]  /*4c00*/  IMAD.HI.U32 R26, R21, -0x326172a9, RZ ;  /* 0xcd9e8d57151a7827 */ /* 0x002fe200078e00ff */
        /* <DEDUP_REMOVED lines=41> */
.L_x_13361:
[----:B------:R-:W-:Y:S05]  /*4ea0*/  BSYNC B2 ;  /* 0x0000000000027941 */ /* 0x000fea0003800000 */
.L_x_13360:
[----:B------:R-:W0:Y:S01]  /*4eb0*/  I2F.U32 R10, R10 ;  /* 0x0000000a000a7306 */ /* 0x000e220000201000 */
[----:B-1---5:R-:W-:Y:S01]  /*4ec0*/  PRMT R26, RZ, 0x5410, R177 ;  /* 0x00005410ff1a7816 */ /* 0x022fe200000000b1 */
        /* <DEDUP_REMOVED lines=11> */
.L_x_13356:
[----:B------:R-:W-:Y:S05]  /*4f80*/  BSYNC B1 ;  /* 0x0000000000017941 */ /* 0x000fea0003800000 */
.L_x_13354:
        /* <DEDUP_REMOVED lines=8> */
.L_x_13365:
        /* <DEDUP_REMOVED lines=12> */
.L_x_13368:
[----:B------:R-:W-:Y:S02]  /*50d0*/  MOV R7, R210 ;  /* 0x000000d200077202 */ /* 0x000fe40000000f00 */
.L_x_13369:
[----:B------:R-:W-:Y:S05]  /*50e0*/  BSYNC B2 ;  /* 0x0000000000027941 */ /* 0x000fea0003800000 */
.L_x_13367:
        /* <DEDUP_REMOVED lines=16> */
.L_x_13373:
[----:B------:R-:W-:Y:S05]  /*51f0*/  BSYNC B3 ;  /* 0x0000000000037941 */ /* 0x000fea0003800000 */
.L_x_13372:
        /* <DEDUP_REMOVED lines=42> */
.L_x_13371:
[----:B------:R-:W-:Y:S05]  /*54a0*/  BSYNC B2 ;  /* 0x0000000000027941 */ /* 0x000fea0003800000 */
.L_x_13370:
        /* <DEDUP_REMOVED lines=13> */
.L_x_13366:
[----:B------:R-:W-:Y:S05]  /*5580*/  BSYNC B1 ;  /* 0x0000000000017941 */ /* 0x000fea0003800000 */
.L_x_13364:
        /* <DEDUP_REMOVED lines=8> */
.L_x_13375:
        /* <DEDUP_REMOVED lines=12> */
.L_x_13378:
[----:B------:R-:W-:Y:S02]  /*56d0*/  MOV R6, R210 ;  /* 0x000000d200067202 */ /* 0x000fe40000000f00 */
.L_x_13379:
[----:B------:R-:W-:Y:S05]  /*56e0*/  BSYNC B2 ;  /* 0x0000000000027941 */ /* 0x000fea0003800000 */
.L_x_13377:
        /* <DEDUP_REMOVED lines=16> */
.L_x_13383:
[----:B------:R-:W-:Y:S05]  /*57f0*/  BSYNC B3 ;  /* 0x0000000000037941 */ /* 0x000fea0003800000 */
.L_x_13382:
[----:B------:R-:W-:Y:S01]  /*5800*/  IMAD.HI.U32 R26, R21, -0x326172a9, RZ ;  /* 0xcd9e8d57151a7827 */ /* 0x000fe200078e00ff */
[----:B------:R-:W-:-:S03]  /*5810*/  LOP3.LUT R23, R23, UR5, R18, 0x96, !PT ;  /* 0x0000000517177c12 */ /* 0x000fc6000f8e9612 */
[----:B------:R-:W-:Y:S01]  /*5820*/  IMAD R25, R21, -0x326172a9, RZ ;  /* 0xcd9e8d5715197824 */ /* 0x000fe200078e02ff */
[----:B------:R-:W-:Y:S01]  /*5830*/  LOP3.LUT R26, R26, UR4, R19, 0x96, !PT ;  /* 0x000000041a1a7c12 */ /* 0x000fe2000f8e9613 */
[----:B------:R-:W-:-:S04]  /*5840*/  IMAD.WIDE.U32 R182, R23, -0x326172a9, RZ ;  /* 0xcd9e8d5717b67825 */ /* 0x000fc800078e00ff */
[----:B------:R-:W-:Y:S01]  /*5850*/  IMAD R23, R20, -0x2daee0ad, RZ ;  /* 0xd2511f5314177824 */ /* 0x000fe200078e02ff */
[----:B------:R-:W-:Y:S01]  /*5860*/  LOP3.LUT R25, R183, UR9, R25, 0x96, !PT ;  /* 0x00000009b7197c12 */ /* 0x000fe2000f8e9619 */
[----:B------:R-:W-:Y:S01]  /*5870*/  IMAD.WIDE.U32 R180, R26, -0x2daee0ad, RZ ;  /* 0xd2511f531ab47825 */ /* 0x000fe200078e00ff */
[----:B------:R-:W-:-:S03]  /*5880*/  HFMA2.MMA R26, -RZ, RZ, 0, 0 ;  /* 0x00000000ff1a7435 */ /* 0x000fc600000001ff */
        /* <DEDUP_REMOVED lines=33> */
.L_x_13381:
[----:B------:R-:W-:Y:S05]  /*5aa0*/  BSYNC B2 ;  /* 0x0000000000027941 */ /* 0x000fea0003800000 */
.L_x_13380:
        /* <DEDUP_REMOVED lines=13> */
.L_x_13376:
[----:B------:R-:W-:Y:S05]  /*5b80*/  BSYNC B1 ;  /* 0x0000000000017941 */ /* 0x000fea0003800000 */
.L_x_13374:
        /* <DEDUP_REMOVED lines=8> */
.L_x_13385:
        /* <DEDUP_REMOVED lines=12> */
.L_x_13388:
[----:B------:R-:W-:Y:S02]  /*5cd0*/  MOV R4, R210 ;  /* 0x000000d200047202 */ /* 0x000fe40000000f00 */
.L_x_13389:
[----:B------:R-:W-:Y:S05]  /*5ce0*/  BSYNC B2 ;  /* 0x0000000000027941 */ /* 0x000fea0003800000 */
.L_x_13387:
        /* <DEDUP_REMOVED lines=16> */
.L_x_13393:
[----:B------:R-:W-:Y:S05]  /*5df0*/  BSYNC B3 ;  /* 0x0000000000037941 */ /* 0x000fea0003800000 */
.L_x_13392:
        /* <DEDUP_REMOVED lines=42> */
.L_x_13391:
[----:B------:R-:W-:Y:S05]  /*60a0*/  BSYNC B2 ;  /* 0x0000000000027941 */ /* 0x000fea0003800000 */
.L_x_13390:
        /* <DEDUP_REMOVED lines=13> */
.L_x_13386:
[----:B------:R-:W-:Y:S05]  /*6180*/  BSYNC B1 ;  /* 0x0000000000017941 */ /* 0x000fea0003800000 */
.L_x_13384:
        /* <DEDUP_REMOVED lines=8> */
.L_x_13395:
        /* <DEDUP_REMOVED lines=12> */
.L_x_13398:
[----:B------:R-:W-:Y:S02]  /*62d0*/  MOV R2, R210 ;  /* 0x000000d200027202 */ /* 0x000fe40000000f00 */
.L_x_13399:
[----:B------:R-:W-:Y:S05]  /*62e0*/  BSYNC B2 ;  /* 0x0000000000027941 */ /* 0x000fea0003800000 */
.L_x_13397:
        /* <DEDUP_REMOVED lines=16> */
.L_x_13403:
[----:B------:R-:W-:Y:S05]  /*63f0*/  BSYNC B3 ;  /* 0x0000000000037941 */ /* 0x000fea0003800000 */
.L_x_13402:
        /* <DEDUP_REMOVED lines=36> */
[----:B------:R-:W-:-:S04]  /*6640*/  LOP3.LUT R210, R207, UR24, R180, 0x96, !PT ;  /* 0x00000018cfd27c12 */ /* 0x000fc8000f8e96b4 */
[----:B------:R-:W-:Y:S01]  /*6650*/  LOP3.LUT R222, R195, UR23, R182, 0x96, !PT ;  /* 0x00000017c3de7c12 */ /* 0x000fe2000f8e96b6 */
[----:B------:R-:W-:-:S04]  /*6660*/  IMAD.WIDE.U32 R210, R210, -0x326172a9, RZ ;  /* 0xcd9e8d57d2d27825 */ /* 0x000fc800078e00ff */
[----:B------:R-:W-:Y:S01]  /*6670*/  IMAD.WIDE.U32 R222, R222, -0x2daee0ad, RZ ;  /* 0xd2511f53dede7825 */ /* 0x000fe200078e00ff */
[----:B------:R-:W-:-:S04]  /*6680*/  LOP3.LUT R207, R211, UR25, R194, 0x96, !PT ;  /* 0x00000019d3cf7c12 */ /* 0x000fc8000f8e96c2 */
[----:B------:R-:W-:Y:S02]  /*6690*/  LOP3.LUT R206, R223, UR26, R206, 0x96, !PT ;  /* 0x0000001adfce7c12 */ /* 0x000fe4000f8e96ce */
.L_x_13401:
[----:B------:R-:W-:Y:S05]  /*66a0*/  BSYNC B2 ;  /* 0x0000000000027941 */ /* 0x000fea0003800000 */
.L_x_13400:
        /* <DEDUP_REMOVED lines=13> */
.L_x_13396:
[----:B------:R-:W-:Y:S05]  /*6780*/  BSYNC B1 ;  /* 0x0000000000017941 */ /* 0x000fea0003800000 */
.L_x_13394:
        /* <DEDUP_REMOVED lines=8> */
.L_x_13405:
        /* <DEDUP_REMOVED lines=12> */
.L_x_13408:
[----:B------:R-:W-:Y:S02]  /*68d0*/  MOV R180, R210 ;  /* 0x000000d200b47202 */ /* 0x000fe40000000f00 */
.L_x_13409:
[----:B------:R-:W-:Y:S05]  /*68e0*/  BSYNC B2 ;  /* 0x0000000000027941 */ /* 0x000fea0003800000 */
.L_x_13407:
        /* <DEDUP_REMOVED lines=16> */
.L_x_13413:
[----:B------:R-:W-:Y:S05]  /*69f0*/  BSYNC B3 ;  /* 0x0000000000037941 */ /* 0x000fea0003800000 */
.L_x_13412:
        /* <DEDUP_REMOVED lines=42> */
.L_x_13411:
[----:B------:R-:W-:Y:S05]  /*6ca0*/  BSYNC B2 ;  /* 0x0000000000027941 */ /* 0x000fea0003800000 */
.L_x_13410:
        /* <DEDUP_REMOVED lines=10> */
[----:B------:R-:W-:-:S04]  /*6d50*/  FMUL.FTZ R23, R139, R182 ;  /* 0x000000b68b177220 */ /* 0x000fc80000410000 */
[----:B------:R-:W-:Y:S02]  /*6d60*/  @P0 FADD.FTZ R23, R180, R23 ;  /* 0x00000017b4170221 */ /* 0x000fe40000010000 */
.L_x_13406:
[----:B------:R-:W-:Y:S05]  /*6d70*/  BSYNC B1 ;  /* 0x0000000000017941 */ /* 0x000fea0003800000 */
.L_x_13404:
        /* <DEDUP_REMOVED lines=28> */
[----:B------:R-:W-:Y:S02]  /*6f40*/  LOP3.LUT R181, R189, R181, RZ, 0xfc, !PT ;  /* 0x000000b5bdb57212 */ /* 0x000fe400078efcff */
[----:B------:R-:W-:Y:S01]  /*6f50*/  LOP3.LUT R180, R193, 0xff, R14, 0xf8, !PT ;  /* 0x000000ffc1b47812 */ /* 0x000fe200078ef80e */
[----:B------:R-:W-:-:S05]  /*6f60*/  IMAD.WIDE.U32 R192, R192, R199, c[0x0][0x190] ;  /* 0x00006400c0c07625 */ /* 0x000fca00078e00c7 */
[----:B------:R0:W-:Y:S02]  /*6f70*/  STG.E.64 [R192.64], R180 ;  /* 0x000000b4c0007986 */ /* 0x0001e4000c101b06 */
.L_x_13415:
[----:B------:R-:W-:Y:S05]  /*6f80*/  BSYNC B1 ;  /* 0x0000000000017941 */ /* 0x000fea0003800000 */
.L_x_13414:
        /* <DEDUP_REMOVED lines=10> */
.L_x_13417:
        /* <DEDUP_REMOVED lines=12> */
.L_x_13420:
[----:B------:R-:W-:Y:S02]  /*70f0*/  IMAD.MOV.U32 R14, RZ, RZ, R210 ;  /* 0x000000ffff0e7224 */ /* 0x000fe400078e00d2 */
.L_x_13421:
[----:B------:R-:W-:Y:S05]  /*7100*/  BSYNC B2 ;  /* 0x0000000000027941 */ /* 0x000fea0003800000 */
.L_x_13419:
        /* <DEDUP_REMOVED lines=16> */
.L_x_13425:
[----:B------:R-:W-:Y:S05]  /*7210*/  BSYNC B3 ;  /* 0x0000000000037941 */ /* 0x000fea0003800000 */
.L_x_13424:
        /* <DEDUP_REMOVED lines=42> */
.L_x_13423:
[----:B------:R-:W-:Y:S05]  /*74c0*/  BSYNC B2 ;  /* 0x0000000000027941 */ /* 0x000fea0003800000 */
.L_x_13422:
        /* <DEDUP_REMOVED lines=9> */
[----:B-1----:R-:W-:Y:S01]  /*7560*/  FMUL.FTZ R196, R140, R183 ;  /* 0x000000b78cc47220 */ /* 0x002fe20000410000 */
[----:B------:R-:W-:Y:S02]  /*7570*/  @P0 PRMT R183, RZ, 0x5410, R172 ;  /* 0x00005410ffb70816 */ /* 0x000fe400000000ac */
[----:B------:R-:W-:-:S03]  /*7580*/  PRMT R14, R181, 0x7610, R14 ;  /* 0x00007610b50e7816 */ /* 0x000fc6000000000e */
[----:B------:R-:W-:Y:S02]  /*7590*/  @P0 FADD.FTZ R196, R183, R196 ;  /* 0x000000c4b7c40221 */ /* 0x000fe40000010000 */
.L_x_13418:
[----:B------:R-:W-:Y:S05]  /*75a0*/  BSYNC B1 ;  /* 0x0000000000017941 */ /* 0x000fea0003800000 */
.L_x_13416:
        /* <DEDUP_REMOVED lines=8> */
.L_x_13427:
        /* <DEDUP_REMOVED lines=12> */
.L_x_13430:
[----:B------:R-:W-:Y:S02]  /*76f0*/  IMAD.MOV.U32 R11, RZ, RZ, R210 ;  /* 0x000000ffff0b7224 */ /* 0x000fe400078e00d2 */
.L_x_13431:
[----:B------:R-:W-:Y:S05]  /*7700*/  BSYNC B2 ;  /* 0x0000000000027941 */ /* 0x000fea0003800000 */
.L_x_13429:
        /* <DEDUP_REMOVED lines=16> */
.L_x_13435:
[----:B------:R-:W-:Y:S05]  /*7810*/  BSYNC B3 ;  /* 0x0000000000037941 */ /* 0x000fea0003800000 */
.L_x_13434:
        /* <DEDUP_REMOVED lines=42> */
.L_x_13433:
[----:B------:R-:W-:Y:S05]  /*7ac0*/  BSYNC B2 ;  /* 0x0000000000027941 */ /* 0x000fea0003800000 */
.L_x_13432:
        /* <DEDUP_REMOVED lines=13> */
.L_x_13428:
[----:B------:R-:W-:Y:S05]  /*7ba0*/  BSYNC B1 ;  /* 0x0000000000017941 */ /* 0x000fea0003800000 */
.L_x_13426:
        /* <DEDUP_REMOVED lines=8> */
.L_x_13437:
        /* <DEDUP_REMOVED lines=12> */
.L_x_13440:
[----:B------:R-:W-:Y:S02]  /*7cf0*/  IMAD.MOV.U32 R10, RZ, RZ, R210 ;  /* 0x000000ffff0a7224 */ /* 0x000fe400078e00d2 */
.L_x_13441:
[----:B------:R-:W-:Y:S05]  /*7d00*/  BSYNC B2 ;  /* 0x0000000000027941 */ /* 0x000fea0003800000 */
.L_x_13439:
        /* <DEDUP_REMOVED lines=16> */
.L_x_13445:
[----:B------:R-:W-:Y:S05]  /*7e10*/  BSYNC B3 ;  /* 0x0000000000037941 */ /* 0x000fea0003800000 */
.L_x_13444:
        /* <DEDUP_REMOVED lines=42> */
.L_x_13443:
[----:B------:R-:W-:Y:S05]  /*80c0*/  BSYNC B2 ;  /* 0x0000000000027941 */ /* 0x000fea0003800000 */
.L_x_13442:
        /* <DEDUP_REMOVED lines=13> */
.L_x_13438:
[----:B------:R-:W-:Y:S05]  /*81a0*/  BSYNC B1 ;  /* 0x0000000000017941 */ /* 0x000fea0003800000 */
.L_x_13436:
        /* <DEDUP_REMOVED lines=8> */
.L_x_13447:
        /* <DEDUP_REMOVED lines=12> */
.L_x_13450:
[----:B------:R-:W-:Y:S02]  /*82f0*/  IMAD.MOV.U32 R7, RZ, RZ, R210 ;  /* 0x000000ffff077224 */ /* 0x000fe400078e00d2 */
.L_x_13451:
[----:B------:R-:W-:Y:S05]  /*8300*/  BSYNC B2 ;  /* 0x0000000000027941 */ /* 0x000fea0003800000 */
.L_x_13449:
        /* <DEDUP_REMOVED lines=16> */
.L_x_13455:
[----:B------:R-:W-:Y:S05]  /*8410*/  BSYNC B3 ;  /* 0x0000000000037941 */ /* 0x000fea0003800000 */
.L_x_13454:
        /* <DEDUP_REMOVED lines=42> */
.L_x_13453:
[----:B------:R-:W-:Y:S05]  /*86c0*/  BSYNC B2 ;  /* 0x0000000000027941 */ /* 0x000fea0003800000 */
.L_x_13452:
        /* <DEDUP_REMOVED lines=13> */
.L_x_13448:
[----:B------:R-:W-:Y:S05]  /*87a0*/  BSYNC B1 ;  /* 0x0000000000017941 */ /* 0x000fea0003800000 */
.L_x_13446:
        /* <DEDUP_REMOVED lines=8> */
.L_x_13457:
        /* <DEDUP_REMOVED lines=12> */
.L_x_13460:
[----:B------:R-:W-:Y:S02]  /*88f0*/  IMAD.MOV.U32 R6, RZ, RZ, R210 ;  /* 0x000000ffff067224 */ /* 0x000fe400078e00d2 */
.L_x_13461:
[----:B------:R-:W-:Y:S05]  /*8900*/  BSYNC B2 ;  /* 0x0000000000027941 */ /* 0x000fea0003800000 */
.L_x_13459:
        /* <DEDUP_REMOVED lines=16> */
.L_x_13465:
[----:B------:R-:W-:Y:S05]  /*8a10*/  BSYNC B3 ;  /* 0x0000000000037941 */ /* 0x000fea0003800000 */
.L_x_13464:
        /* <DEDUP_REMOVED lines=42> */
.L_x_13463:
[----:B------:R-:W-:Y:S05]  /*8cc0*/  BSYNC B2 ;  /* 0x0000000000027941 */ /* 0x000fea0003800000 */
.L_x_13462:
        /* <DEDUP_REMOVED lines=13> */
.L_x_13458:
[----:B------:R-:W-:Y:S05]  /*8da0*/  BSYNC B1 ;  /* 0x0000000000017941 */ /* 0x000fea0003800000 */
.L_x_13456:
        /* <DEDUP_REMOVED lines=8> */
.L_x_13467:
        /* <DEDUP_REMOVED lines=12> */
.L_x_13470:
[----:B------:R-:W-:Y:S02]  /*8ef0*/  IMAD.MOV.U32 R4, RZ, RZ, R210 ;  /* 0x000000ffff047224 */ /* 0x000fe400078e00d2 */
.L_x_13471:
[----:B------:R-:W-:Y:S05]  /*8f00*/  BSYNC B2 ;  /* 0x0000000000027941 */ /* 0x000fea0003800000 */
.L_x_13469:
        /* <DEDUP_REMOVED lines=16> */
.L_x_13475:
[----:B------:R-:W-:Y:S05]  /*9010*/  BSYNC B3 ;  /* 0x0000000000037941 */ /* 0x000fea0003800000 */
.L_x_13474:
        /* <DEDUP_REMOVED lines=42> */
.L_x_13473:
[----:B------:R-:W-:Y:S05]  /*92c0*/  BSYNC B2 ;  /* 0x0000000000027941 */ /* 0x000fea0003800000 */
.L_x_13472:
        /* <DEDUP_REMOVED lines=13> */
.L_x_13468:
[----:B------:R-:W-:Y:S05]  /*93a0*/  BSYNC B1 ;  /* 0x0000000000017941 */ /* 0x000fea0003800000 */
.L_x_13466:
        /* <DEDUP_REMOVED lines=8> */
.L_x_13477:
        /* <DEDUP_REMOVED lines=12> */
.L_x_13480:
[----:B------:R-:W-:Y:S02]  /*94f0*/  IMAD.MOV.U32 R2, RZ, RZ, R210 ;  /* 0x000000ffff027224 */ /* 0x000fe400078e00d2 */
.L_x_13481:
[----:B------:R-:W-:Y:S05]  /*9500*/  BSYNC B2 ;  /* 0x0000000000027941 */ /* 0x000fea0003800000 */
.L_x_13479:
        /* <DEDUP_REMOVED lines=16> */
.L_x_13485:
[----:B------:R-:W-:Y:S05]  /*9610*/  BSYNC B3 ;  /* 0x0000000000037941 */ /* 0x000fea0003800000 */
.L_x_13484:
        /* <DEDUP_REMOVED lines=42> */
.L_x_13483:
[----:B------:R-:W-:Y:S05]  /*98c0*/  BSYNC B2 ;  /* 0x0000000000027941 */ /* 0x000fea0003800000 */
.L_x_13482:
        /* <DEDUP_REMOVED lines=13> */
.L_x_13478:
[----:B------:R-:W-:Y:S05]  /*99a0*/  BSYNC B1 ;  /* 0x0000000000017941 */ /* 0x000fea0003800000 */
.L_x_13476:
        /* <DEDUP_REMOVED lines=8> */
.L_x_13487:
        /* <DEDUP_REMOVED lines=12> */
.L_x_13490:
[----:B------:R-:W-:Y:S02]  /*9af0*/  IMAD.MOV.U32 R195, RZ, RZ, R210 ;  /* 0x000000ffffc37224 */ /* 0x000fe400078e00d2 */
.L_x_13491:
[----:B------:R-:W-:Y:S05]  /*9b00*/  BSYNC B2 ;  /* 0x0000000000027941 */ /* 0x000fea0003800000 */
.L_x_13489:
        /* <DEDUP_REMOVED lines=16> */
.L_x_13495:
[----:B------:R-:W-:Y:S05]  /*9c10*/  BSYNC B3 ;  /* 0x0000000000037941 */ /* 0x000fea0003800000 */
.L_x_13494:
[----:B------:R-:W-:Y:S01]  /*9c20*/  IMAD.HI.U32 R180, R21, -0x326172a9, RZ ;  /* 0xcd9e8d5715b47827 */ /* 0x000fe200078e00ff */
[----:B------:R-:W-:-:S03]  /*9c30*/  LOP3.LUT R181, R181, UR5, R18, 0x96, !PT ;  /* 0x00000005b5b57c12 */ /* 0x000fc6000f8e9612 */
[----:B------:R-:W-:Y:S01]  /*9c40*/  IMAD R183, R21, -0x326172a9, RZ ;  /* 0xcd9e8d5715b77824 */ /* 0x000fe200078e02ff */
[----:B------:R-:W-:Y:S01]  /*9c50*/  LOP3.LUT R180, R180, UR4, R19, 0x96, !PT ;  /* 0x00000004b4b47c12 */ /* 0x000fe2000f8e9613 */
[----:B------:R-:W-:-:S04]  /*9c60*/  IMAD.WIDE.U32 R198, R181, -0x326172a9, RZ ;  /* 0xcd9e8d57b5c67825 */ /* 0x000fc800078e00ff */
[----:B------:R-:W-:Y:S02]  /*9c70*/  IMAD R181, R20, -0x2daee0ad, RZ ;  /* 0xd2511f5314b57824 */ /* 0x000fe400078e02ff */
        /* <DEDUP_REMOVED lines=36> */
.L_x_13493:
[----:B------:R-:W-:Y:S05]  /*9ec0*/  BSYNC B2 ;  /* 0x0000000000027941 */ /* 0x000fea0003800000 */
.L_x_13492:
        /* <DEDUP_REMOVED lines=12> */
.L_x_13488:
[----:B------:R-:W-:Y:S05]  /*9f90*/  BSYNC B1 ;  /* 0x0000000000017941 */ /* 0x000fea0003800000 */
.L_x_13486:
        /* <DEDUP_REMOVED lines=32> */
.L_x_13497:
[----:B------:R-:W-:Y:S05]  /*a1a0*/  BSYNC B1 ;  /* 0x0000000000017941 */ /* 0x000fea0003800000 */
.L_x_13496:
        /* <DEDUP_REMOVED lines=10> */
.L_x_13499:
        /* <DEDUP_REMOVED lines=12> */
.L_x_13502:
[----:B------:R-:W-:Y:S02]  /*a310*/  MOV R14, R210 ;  /* 0x000000d2000e7202 */ /* 0x000fe40000000f00 */
.L_x_13503:
[----:B------:R-:W-:Y:S05]  /*a320*/  BSYNC B2 ;  /* 0x0000000000027941 */ /* 0x000fea0003800000 */
.L_x_13501:
        /* <DEDUP_REMOVED lines=16> */
.L_x_13507:
[----:B------:R-:W-:Y:S05]  /*a430*/  BSYNC B3 ;  /* 0x0000000000037941 */ /* 0x000fea0003800000 */
.L_x_13506:
        /* <DEDUP_REMOVED lines=41> */
[----:B------:R-:W-:Y:S02]  /*a6d0*/  LOP3.LUT R206, R223, UR26, R206, 0x96, !PT ;  /* 0x0000001adfce7c12 */ /* 0x000fe4000f8e96ce */
.L_x_13505:
[----:B------:R-:W-:Y:S05]  /*a6e0*/  BSYNC B2 ;  /* 0x0000000000027941 */ /* 0x000fea0003800000 */
.L_x_13504:
        /* <DEDUP_REMOVED lines=13> */
.L_x_13500:
[----:B------:R-:W-:Y:S05]  /*a7c0*/  BSYNC B1 ;  /* 0x0000000000017941 */ /* 0x000fea0003800000 */
.L_x_13498:
        /* <DEDUP_REMOVED lines=8> */
.L_x_13509:
        /* <DEDUP_REMOVED lines=12> */
.L_x_13512:
[----:B------:R-:W-:Y:S02]  /*a910*/  MOV R11, R210 ;  /* 0x000000d2000b7202 */ /* 0x000fe40000000f00 */
.L_x_13513:
[----:B------:R-:W-:Y:S05]  /*a920*/  BSYNC B2 ;  /* 0x0000000000027941 */ /* 0x000fea0003800000 */
.L_x_13511:
        /* <DEDUP_REMOVED lines=16> */
.L_x_13517:
[----:B------:R-:W-:Y:S05]  /*aa30*/  BSYNC B3 ;  /* 0x0000000000037941 */ /* 0x000fea0003800000 */
.L_x_13516:
[----:B------:R-:W-:Y:S01]  /*aa40*/  IMAD.HI.U32 R180, R21, -0x326172a9, RZ ;  /* 0xcd9e8d5715b47827 */ /* 0x000fe200078e00ff */
[----:B------:R-:W-:-:S03]  /*aa50*/  LOP3.LUT R181, R181, UR5, R18, 0x96, !PT ;  /* 0x00000005b5b57c12 */ /* 0x000fc6000f8e9612 */
[----:B------:R-:W-:Y:S01]  /*aa60*/  IMAD R195, R21, -0x326172a9, RZ ;  /* 0xcd9e8d5715c37824 */ /* 0x000fe200078e02ff */
[----:B------:R-:W-:Y:S01]  /*aa70*/  LOP3.LUT R180, R180, UR4, R19, 0x96, !PT ;  /* 0x00000004b4b47c12 */ /* 0x000fe2000f8e9613 */
[----:B------:R-:W-:-:S04]  /*aa80*/  IMAD.WIDE.U32 R182, R181, -0x326172a9, RZ ;  /* 0xcd9e8d57b5b67825 */ /* 0x000fc800078e00ff */
[----:B------:R-:W-:Y:S02]  /*aa90*/  IMAD R181, R20, -0x2daee0ad, RZ ;  /* 0xd2511f5314b57824 */ /* 0x000fe400078e02ff */
[----:B-1----:R-:W-:Y:S01]  /*aaa0*/  IMAD.WIDE.U32 R198, R180, -0x2daee0ad, RZ ;  /* 0xd2511f53b4c67825 */ /* 0x002fe200078e00ff */
        /* <DEDUP_REMOVED lines=35> */
.L_x_13515:
[----:B------:R-:W-:Y:S05]  /*ace0*/  BSYNC B2 ;  /* 0x0000000000027941 */ /* 0x000fea0003800000 */
.L_x_13514:
        /* <DEDUP_REMOVED lines=13> */
.L_x_13510:
[----:B------:R-:W-:Y:S05]  /*adc0*/  BSYNC B1 ;  /* 0x0000000000017941 */ /* 0x000fea0003800000 */
.L_x_13508:
        /* <DEDUP_REMOVED lines=8> */
.L_x_13519:
        /* <DEDUP_REMOVED lines=12> */
.L_x_13522:
[----:B------:R-:W-:Y:S02]  /*af10*/  MOV R10, R210 ;  /* 0x000000d2000a7202 */ /* 0x000fe40000000f00 */
.L_x_13523:
[----:B------:R-:W-:Y:S05]  /*af20*/  BSYNC B2 ;  /* 0x0000000000027941 */ /* 0x000fea0003800000 */
.L_x_13521:
        /* <DEDUP_REMOVED lines=16> */
.L_x_13527:
[----:B------:R-:W-:Y:S05]  /*b030*/  BSYNC B3 ;  /* 0x0000000000037941 */ /* 0x000fea0003800000 */
.L_x_13526:
        /* <DEDUP_REMOVED lines=42> */
.L_x_13525:
[----:B------:R-:W-:Y:S05]  /*b2e0*/  BSYNC B2 ;  /* 0x0000000000027941 */ /* 0x000fea0003800000 */
.L_x_13524:
        /* <DEDUP_REMOVED lines=13> */
.L_x_13520:
[----:B------:R-:W-:Y:S05]  /*b3c0*/  BSYNC B1 ;  /* 0x0000000000017941 */ /* 0x000fea0003800000 */
.L_x_13518:
        /* <DEDUP_REMOVED lines=8> */
.L_x_13529:
        /* <DEDUP_REMOVED lines=12> */
.L_x_13532:
[----:B------:R-:W-:Y:S02]  /*b510*/  MOV R7, R210 ;  /* 0x000000d200077202 */ /* 0x000fe40000000f00 */
.L_x_13533:
[----:B------:R-:W-:Y:S05]  /*b520*/  BSYNC B2 ;  /* 0x0000000000027941 */ /* 0x000fea0003800000 */
.L_x_13531:
        /* <DEDUP_REMOVED lines=16> */
.L_x_13537:
[----:B------:R-:W-:Y:S05]  /*b630*/  BSYNC B3 ;  /* 0x0000000000037941 */ /* 0x000fea0003800000 */
.L_x_13536:
        /* <DEDUP_REMOVED lines=42> */
.L_x_13535:
[----:B------:R-:W-:Y:S05]  /*b8e0*/  BSYNC B2 ;  /* 0x0000000000027941 */ /* 0x000fea0003800000 */
.L_x_13534:
        /* <DEDUP_REMOVED lines=13> */
.L_x_13530:
[----:B------:R-:W-:Y:S05]  /*b9c0*/  BSYNC B1 ;  /* 0x0000000000017941 */ /* 0x000fea0003800000 */
.L_x_13528:
        /* <DEDUP_REMOVED lines=8> */
.L_x_13539:
        /* <DEDUP_REMOVED lines=12> */
.L_x_13542:
[----:B------:R-:W-:Y:S02]  /*bb10*/  MOV R6, R210 ;  /* 0x000000d200067202 */ /* 0x000fe40000000f00 */
.L_x_13543:
[----:B------:R-:W-:Y:S05]  /*bb20*/  BSYNC B2 ;  /* 0x0000000000027941 */ /* 0x000fea0003800000 */
.L_x_13541:
        /* <DEDUP_REMOVED lines=16> */
.L_x_13547:
[----:B------:R-:W-:Y:S05]  /*bc30*/  BSYNC B3 ;  /* 0x0000000000037941 */ /* 0x000fea0003800000 */
.L_x_13546:
        /* <DEDUP_REMOVED lines=42> */
.L_x_13545:
[----:B------:R-:W-:Y:S05]  /*bee0*/  BSYNC B2 ;  /* 0x0000000000027941 */ /* 0x000fea0003800000 */
.L_x_13544:
        /* <DEDUP_REMOVED lines=13> */
.L_x_13540:
[----:B------:R-:W-:Y:S05]  /*bfc0*/  BSYNC B1 ;  /* 0x0000000000017941 */ /* 0x000fea0003800000 */
.L_x_13538:
        /* <DEDUP_REMOVED lines=8> */
.L_x_13549:
        /* <DEDUP_REMOVED lines=12> */
.L_x_13552:
[----:B------:R-:W-:Y:S02]  /*c110*/  MOV R4, R210 ;  /* 0x000000d200047202 */ /* 0x000fe40000000f00 */
.L_x_13553:
[----:B------:R-:W-:Y:S05]  /*c120*/  BSYNC B2 ;  /* 0x0000000000027941 */ /* 0x000fea0003800000 */
.L_x_13551:
        /* <DEDUP_REMOVED lines=16> */
.L_x_13557:
[----:B------:R-:W-:Y:S05]  /*c230*/  BSYNC B3 ;  /* 0x0000000000037941 */ /* 0x000fea0003800000 */
.L_x_13556:
        /* <DEDUP_REMOVED lines=42> */
.L_x_13555:
[----:B------:R-:W-:Y:S05]  /*c4e0*/  BSYNC B2 ;  /* 0x0000000000027941 */ /* 0x000fea0003800000 */
.L_x_13554:
        /* <DEDUP_REMOVED lines=13> */
.L_x_13550:
[----:B------:R-:W-:Y:S05]  /*c5c0*/  BSYNC B1 ;  /* 0x0000000000017941 */ /* 0x000fea0003800000 */
.L_x_13548:
        /* <DEDUP_REMOVED lines=8> */
.L_x_13559:
        /* <DEDUP_REMOVED lines=12> */
.L_x_13562:
[----:B------:R-:W-:Y:S02]  /*c710*/  MOV R2, R210 ;  /* 0x000000d200027202 */ /* 0x000fe40000000f00 */
.L_x_13563:
[----:B------:R-:W-:Y:S05]  /*c720*/  BSYNC B2 ;  /* 0x0000000000027941 */ /* 0x000fea0003800000 */
.L_x_13561:
        /* <DEDUP_REMOVED lines=16> */
.L_x_13567:
[----:B------:R-:W-:Y:S05]  /*c830*/  BSYNC B3 ;  /* 0x0000000000037941 */ /* 0x000fea0003800000 */
.L_x_13566:
        /* <DEDUP_REMOVED lines=42> */
.L_x_13565:
[----:B------:R-:W-:Y:S05]  /*cae0*/  BSYNC B2 ;  /* 0x0000000000027941 */ /* 0x000fea0003800000 */
.L_x_13564:
        /* <DEDUP_REMOVED lines=13> */
.L_x_13560:
[----:B------:R-:W-:Y:S05]  /*cbc0*/  BSYNC B1 ;  /* 0x0000000000017941 */ /* 0x000fea0003800000 */
.L_x_13558:
        /* <DEDUP_REMOVED lines=8> */
.L_x_13569:
        /* <DEDUP_REMOVED lines=12> */
.L_x_13572:
[----:B------:R-:W-:Y:S02]  /*cd10*/  MOV R209, R210 ;  /* 0x000000d200d17202 */ /* 0x000fe40000000f00 */
.L_x_13573:
[----:B------:R-:W-:Y:S05]  /*cd20*/  BSYNC B2 ;  /* 0x0000000000027941 */ /* 0x000fea0003800000 */
.L_x_13571:
        /* <DEDUP_REMOVED lines=16> */
.L_x_13577:
[----:B------:R-:W-:Y:S05]  /*ce30*/  BSYNC B3 ;  /* 0x0000000000037941 */ /* 0x000fea0003800000 */
.L_x_13576:
        /* <DEDUP_REMOVED lines=42> */
.L_x_13575:
[----:B------:R-:W-:Y:S05]  /*d0e0*/  BSYNC B2 ;  /* 0x0000000000027941 */ /* 0x000fea0003800000 */
.L_x_13574:
        /* <DEDUP_REMOVED lines=12> */
.L_x_13570:
[----:B------:R-:W-:Y:S05]  /*d1b0*/  BSYNC B1 ;  /* 0x0000000000017941 */ /* 0x000fea0003800000 */
.L_x_13568:
        /* <DEDUP_REMOVED lines=32> */
.L_x_13579:
[----:B------:R-:W-:Y:S05]  /*d3c0*/  BSYNC B1 ;  /* 0x0000000000017941 */ /* 0x000fea0003800000 */
.L_x_13578:
        /* <DEDUP_REMOVED lines=10> */
.L_x_13581:
        /* <DEDUP_REMOVED lines=12> */
.L_x_13584:
[----:B------:R-:W-:Y:S02]  /*d530*/  IMAD.MOV.U32 R14, RZ, RZ, R210 ;  /* 0x000000ffff0e7224 */ /* 0x000fe400078e00d2 */
.L_x_13585:
[----:B------:R-:W-:Y:S05]  /*d540*/  BSYNC B2 ;  /* 0x0000000000027941 */ /* 0x000fea0003800000 */
.L_x_13583:
        /* <DEDUP_REMOVED lines=16> */
.L_x_13589:
[----:B------:R-:W-:Y:S05]  /*d650*/  BSYNC B3 ;  /* 0x0000000000037941 */ /* 0x000fea0003800000 */
.L_x_13588:
[----:B------:R-:W-:Y:S01]  /*d660*/  IMAD.HI.U32 R180, R21, -0x326172a9, RZ ;  /* 0xcd9e8d5715b47827 */ /* 0x000fe200078e00ff */
[----:B------:R-:W-:-:S03]  /*d670*/  LOP3.LUT R181, R181, UR5, R18, 0x96, !PT ;  /* 0x00000005b5b57c12 */ /* 0x000fc6000f8e9612 */
[----:B------:R-:W-:Y:S01]  /*d680*/  IMAD R207, R21, -0x326172a9, RZ ;  /* 0xcd9e8d5715cf7824 */ /* 0x000fe200078e02ff */
[----:B------:R-:W-:Y:S01]  /*d690*/  LOP3.LUT R180, R180, UR4, R19, 0x96, !PT ;  /* 0x00000004b4b47c12 */ /* 0x000fe2000f8e9613 */
[----:B------:R-:W-:-:S04]  /*d6a0*/  IMAD.WIDE.U32 R182, R181, -0x326172a9, RZ ;  /* 0xcd9e8d57b5b67825 */ /* 0x000fc800078e00ff */
[----:B------:R-:W-:Y:S01]  /*d6b0*/  IMAD R181, R20, -0x2daee0ad, RZ ;  /* 0xd2511f5314b57824 */ /* 0x000fe200078e02ff */
[----:B------:R-:W-:Y:S01]  /*d6c0*/  LOP3.LUT R207, R183, UR9, R207, 0x96, !PT ;  /* 0x00000009b7cf7c12 */ /* 0x000fe2000f8e96cf */
[----:B-1----:R-:W-:-:S04]  /*d6d0*/  IMAD.WIDE.U32 R204, R180, -0x2daee0ad, RZ ;  /* 0xd2511f53b4cc7825 */ /* 0x002fc800078e00ff */
        /* <DEDUP_REMOVED lines=34> */
.L_x_13587:
[----:B------:R-:W-:Y:S05]  /*d900*/  BSYNC B2 ;  /* 0x0000000000027941 */ /* 0x000fea0003800000 */
.L_x_13586:
        /* <DEDUP_REMOVED lines=13> */
.L_x_13582:
[----:B------:R-:W-:Y:S05]  /*d9e0*/  BSYNC B1 ;  /* 0x0000000000017941 */ /* 0x000fea0003800000 */
.L_x_13580:
        /* <DEDUP_REMOVED lines=8> */
.L_x_13591:
        /* <DEDUP_REMOVED lines=12> */
.L_x_13594:
[----:B------:R-:W-:Y:S02]  /*db30*/  IMAD.MOV.U32 R11, RZ, RZ, R210 ;  /* 0x000000ffff0b7224 */ /* 0x000fe400078e00d2 */
.L_x_13595:
[----:B------:R-:W-:Y:S05]  /*db40*/  BSYNC B2 ;  /* 0x0000000000027941 */ /* 0x000fea0003800000 */
.L_x_13593:
        /* <DEDUP_REMOVED lines=16> */
.L_x_13599:
[----:B------:R-:W-:Y:S05]  /*dc50*/  BSYNC B3 ;  /* 0x0000000000037941 */ /* 0x000fea0003800000 */
.L_x_13598:
        /* <DEDUP_REMOVED lines=42> */
.L_x_13597:
[----:B------:R-:W-:Y:S05]  /*df00*/  BSYNC B2 ;  /* 0x0000000000027941 */ /* 0x000fea0003800000 */
.L_x_13596:
        /* <DEDUP_REMOVED lines=13> */
.L_x_13592:
[----:B------:R-:W-:Y:S05]  /*dfe0*/  BSYNC B1 ;  /* 0x0000000000017941 */ /* 0x000fea0003800000 */
.L_x_13590:
        /* <DEDUP_REMOVED lines=8> */
.L_x_13601:
        /* <DEDUP_REMOVED lines=12> */
.L_x_13604:
[----:B------:R-:W-:Y:S02]  /*e130*/  IMAD.MOV.U32 R10, RZ, RZ, R210 ;  /* 0x000000ffff0a7224 */ /* 0x000fe400078e00d2 */
.L_x_13605:
[----:B------:R-:W-:Y:S05]  /*e140*/  BSYNC B2 ;  /* 0x0000000000027941 */ /* 0x000fea0003800000 */
.L_x_13603:
        /* <DEDUP_REMOVED lines=16> */
.L_x_13609:
[----:B------:R-:W-:Y:S05]  /*e250*/  BSYNC B3 ;  /* 0x0000000000037941 */ /* 0x000fea0003800000 */
.L_x_13608:
        /* <DEDUP_REMOVED lines=42> */
.L_x_13607:
[----:B------:R-:W-:Y:S05]  /*e500*/  BSYNC B2 ;  /* 0x0000000000027941 */ /* 0x000fea0003800000 */
.L_x_13606:
        /* <DEDUP_REMOVED lines=13> */
.L_x_13602:
[----:B------:R-:W-:Y:S05]  /*e5e0*/  BSYNC B1 ;  /* 0x0000000000017941 */ /* 0x000fea0003800000 */
.L_x_13600:
        /* <DEDUP_REMOVED lines=8> */
.L_x_13611:
        /* <DEDUP_REMOVED lines=12> */
.L_x_13614:
[----:B------:R-:W-:Y:S02]  /*e730*/  IMAD.MOV.U32 R7, RZ, RZ, R210 ;  /* 0x000000ffff077224 */ /* 0x000fe400078e00d2 */
.L_x_13615:
[----:B------:R-:W-:Y:S05]  /*e740*/  BSYNC B2 ;  /* 0x0000000000027941 */ /* 0x000fea0003800000 */
.L_x_13613:
        /* <DEDUP_REMOVED lines=16> */
.L_x_13619:
[----:B------:R-:W-:Y:S05]  /*e850*/  BSYNC B3 ;  /* 0x0000000000037941 */ /* 0x000fea0003800000 */
.L_x_13618:
        /* <DEDUP_REMOVED lines=42> */
.L_x_13617:
[----:B------:R-:W-:Y:S05]  /*eb00*/  BSYNC B2 ;  /* 0x0000000000027941 */ /* 0x000fea0003800000 */
.L_x_13616:
        /* <DEDUP_REMOVED lines=13> */
.L_x_13612:
[----:B------:R-:W-:Y:S05]  /*ebe0*/  BSYNC B1 ;  /* 0x0000000000017941 */ /* 0x000fea0003800000 */
.L_x_13610:
        /* <DEDUP_REMOVED lines=8> */
.L_x_13621:
        /* <DEDUP_REMOVED lines=12> */
.L_x_13624:
[----:B------:R-:W-:Y:S02]  /*ed30*/  IMAD.MOV.U32 R6, RZ, RZ, R210 ;  /* 0x000000ffff067224 */ /* 0x000fe400078e00d2 */
.L_x_13625:
[----:B------:R-:W-:Y:S05]  /*ed40*/  BSYNC B2 ;  /* 0x0000000000027941 */ /* 0x000fea0003800000 */
.L_x_13623:
        /* <DEDUP_REMOVED lines=16> */
.L_x_13629:
[----:B------:R-:W-:Y:S05]  /*ee50*/  BSYNC B3 ;  /* 0x0000000000037941 */ /* 0x000fea0003800000 */
.L_x_13628:
        /* <DEDUP_REMOVED lines=42> */
.L_x_13627:
[----:B------:R-:W-:Y:S05]  /*f100*/  BSYNC B2 ;  /* 0x0000000000027941 */ /* 0x000fea0003800000 */
.L_x_13626:
        /* <DEDUP_REMOVED lines=13> */
.L_x_13622:
[----:B------:R-:W-:Y:S05]  /*f1e0*/  BSYNC B1 ;  /* 0x0000000000017941 */ /* 0x000fea0003800000 */
.L_x_13620:
        /* <DEDUP_REMOVED lines=8> */
.L_x_13631:
        /* <DEDUP_REMOVED lines=12> */
.L_x_13634:
[----:B------:R-:W-:Y:S02]  /*f330*/  IMAD.MOV.U32 R4, RZ, RZ, R210 ;  /* 0x000000ffff047224 */ /* 0x000fe400078e00d2 */
.L_x_13635:
[----:B------:R-:W-:Y:S05]  /*f340*/  BSYNC B2 ;  /* 0x0000000000027941 */ /* 0x000fea0003800000 */
.L_x_13633:
        /* <DEDUP_REMOVED lines=16> */
.L_x_13639:
[----:B------:R-:W-:Y:S05]  /*f450*/  BSYNC B3 ;  /* 0x0000000000037941 */ /* 0x000fea0003800000 */
.L_x_13638:
        /* <DEDUP_REMOVED lines=42> */
.L_x_13637:
[----:B------:R-:W-:Y:S05]  /*f700*/  BSYNC B2 ;  /* 0x0000000000027941 */ /* 0x000fea0003800000 */
.L_x_13636:
        /* <DEDUP_REMOVED lines=13> */
.L_x_13632:
[----:B------:R-:W-:Y:S05]  /*f7e0*/  BSYNC B1 ;  /* 0x0000000000017941 */ /* 0x000fea0003800000 */
.L_x_13630:
        /* <DEDUP_REMOVED lines=8> */
.L_x_13641:
        /* <DEDUP_REMOVED lines=12> */
.L_x_13644:
[----:B------:R-:W-:Y:S02]  /*f930*/  IMAD.MOV.U32 R2, RZ, RZ, R210 ;  /* 0x000000ffff027224 */ /* 0x000fe400078e00d2 */
.L_x_13645:
[----:B------:R-:W-:Y:S05]  /*f940*/  BSYNC B2 ;  /* 0x0000000000027941 */ /* 0x000fea0003800000 */
.L_x_13643:
        /* <DEDUP_REMOVED lines=16> */
.L_x_13649:
[----:B------:R-:W-:Y:S05]  /*fa50*/  BSYNC B3 ;  /* 0x0000000000037941 */ /* 0x000fea0003800000 */
.L_x_13648:
        /* <DEDUP_REMOVED lines=43> */
.L_x_13647:
[----:B------:R-:W-:Y:S05]  /*fd10*/  BSYNC B2 ;  /* 0x0000000000027941 */ /* 0x000fea0003800000 */
.L_x_13646:
        /* <DEDUP_REMOVED lines=13> */
.L_x_13642:
[----:B------:R-:W-:Y:S05]  /*fdf0*/  BSYNC B1 ;  /* 0x0000000000017941 */ /* 0x000fea0003800000 */
.L_x_13640:
        /* <DEDUP_REMOVED lines=8> */
.L_x_13651:
        /* <DEDUP_REMOVED lines=12> */
.L_x_13654:
[----:B------:R-:W-:Y:S02]  /*ff40*/  IMAD.MOV.U32 R217, RZ, RZ, R210 ;  /* 0x000000ffffd97224 */ /* 0x000fe400078e00d2 */
.L_x_13655:
[----:B------:R-:W-:Y:S05]  /*ff50*/  BSYNC B2 ;  /* 0x0000000000027941 */ /* 0x000fea0003800000 */
.L_x_13653:
        /* <DEDUP_REMOVED lines=16> */
.L_x_13659:
[----:B------:R-:W-:Y:S05]  /*10060*/  BSYNC B3 ;  /* 0x0000000000037941 */ /* 0x000fea0003800000 */
.L_x_13658:
        /* <DEDUP_REMOVED lines=42> */
[----:B------:R-:W-:Y:S02]  /*10310*/  LOP3.LUT R206, R223, UR26, R206, 0x96, !PT ;  /* 0x0000001adfce7c12 */ /* 0x000fe4000f8e96ce */
.L_x_13657:
[----:B------:R-:W-:Y:S05]  /*10320*/  BSYNC B2 ;  /* 0x0000000000027941 */ /* 0x000fea0003800000 */
.L_x_13656:
        /* <DEDUP_REMOVED lines=13> */
.L_x_13652:
[----:B------:R-:W-:Y:S05]  /*10400*/  BSYNC B1 ;  /* 0x0000000000017941 */ /* 0x000fea0003800000 */
.L_x_13650:
        /* <DEDUP_REMOVED lines=32> */
.L_x_13661:
[----:B------:R-:W-:Y:S05]  /*10610*/  BSYNC B1 ;  /* 0x0000000000017941 */ /* 0x000fea0003800000 */
.L_x_13660:
        /* <DEDUP_REMOVED lines=10> */
.L_x_13663:
        /* <DEDUP_REMOVED lines=12> */
.L_x_13666:
[----:B------:R-:W-:Y:S02]  /*10780*/  IMAD.MOV.U32 R14, RZ, RZ, R210 ;  /* 0x000000ffff0e7224 */ /* 0x000fe400078e00d2 */
.L_x_13667:
[----:B------:R-:W-:Y:S05]  /*10790*/  BSYNC B2 ;  /* 0x0000000000027941 */ /* 0x000fea0003800000 */
.L_x_13665:
        /* <DEDUP_REMOVED lines=16> */
.L_x_13671:
[----:B------:R-:W-:Y:S05]  /*108a0*/  BSYNC B3 ;  /* 0x0000000000037941 */ /* 0x000fea0003800000 */
.L_x_13670:
        /* <DEDUP_REMOVED lines=41> */
[----:B------:R-:W-:Y:S01]  /*10b40*/  IMAD.MOV.U32 R180, RZ, RZ, RZ ;  /* 0x000000ffffb47224 */ /* 0x000fe200078e00ff */
[----:B------:R-:W-:Y:S02]  /*10b50*/  LOP3.LUT R206, R223, UR26, R206, 0x96, !PT ;  /* 0x0000001adfce7c12 */ /* 0x000fe4000f8e96ce */
.L_x_13669:
[----:B------:R-:W-:Y:S05]  /*10b60*/  BSYNC B2 ;  /* 0x0000000000027941 */ /* 0x000fea0003800000 */
.L_x_13668:
        /* <DEDUP_REMOVED lines=13> */
.L_x_13664:
[----:B------:R-:W-:Y:S05]  /*10c40*/  BSYNC B1 ;  /* 0x0000000000017941 */ /* 0x000fea0003800000 */
.L_x_13662:
        /* <DEDUP_REMOVED lines=8> */
.L_x_13673:
        /* <DEDUP_REMOVED lines=12> */
.L_x_13676:
[----:B------:R-:W-:Y:S02]  /*10d90*/  MOV R11, R210 ;  /* 0x000000d2000b7202 */ /* 0x000fe40000000f00 */
.L_x_13677:
[----:B------:R-:W-:Y:S05]  /*10da0*/  BSYNC B2 ;  /* 0x0000000000027941 */ /* 0x000fea0003800000 */
.L_x_13675:
        /* <DEDUP_REMOVED lines=16> */
.L_x_13681:
[----:B------:R-:W-:Y:S05]  /*10eb0*/  BSYNC B3 ;  /* 0x0000000000037941 */ /* 0x000fea0003800000 */
.L_x_13680:
        /* <DEDUP_REMOVED lines=43> */
.L_x_13679:
[----:B------:R-:W-:Y:S05]  /*11170*/  BSYNC B2 ;  /* 0x0000000000027941 */ /* 0x000fea0003800000 */
.L_x_13678:
        /* <DEDUP_REMOVED lines=8> */
[----:B-1----:R-:W-:Y:S02]  /*11200*/  FSEL R224, R182, RZ, !P3 ;  /* 0x000000ffb6e07208 */ /* 0x002fe40005800000 */
[----:B------:R-:W-:-:S03]  /*11210*/  SEL R180, RZ, 0x1, P3 ;  /* 0x00000001ffb47807 */ /* 0x000fc60001800000 */
[----:B------:R-:W-:Y:S01]  /*11220*/  FMUL.FTZ R224, R165, R224 ;  /* 0x000000e0a5e07220 */ /* 0x000fe20000410000 */
[----:B------:R-:W-:-:S03]  /*11230*/  PRMT R11, R180, 0x7610, R11 ;  /* 0x00007610b40b7816 */ /* 0x000fc6000000000b */
[----:B------:R-:W-:Y:S02]  /*11240*/  @P0 FADD.FTZ R224, R183, R224 ;  /* 0x000000e0b7e00221 */ /* 0x000fe40000010000 */
.L_x_13674:
[----:B------:R-:W-:Y:S05]  /*11250*/  BSYNC B1 ;  /* 0x0000000000017941 */ /* 0x000fea0003800000 */
.L_x_13672:
        /* <DEDUP_REMOVED lines=8> */
.L_x_13683:
        /* <DEDUP_REMOVED lines=12> */
.L_x_13686:
[----:B------:R-:W-:Y:S02]  /*113a0*/  IMAD.MOV.U32 R10, RZ, RZ, R210 ;  /* 0x000000ffff0a7224 */ /* 0x000fe400078e00d2 */
.L_x_13687:
[----:B------:R-:W-:Y:S05]  /*113b0*/  BSYNC B2 ;  /* 0x0000000000027941 */ /* 0x000fea0003800000 */
.L_x_13685:
        /* <DEDUP_REMOVED lines=16> */
.L_x_13691:
[----:B------:R-:W-:Y:S05]  /*114c0*/  BSYNC B3 ;  /* 0x0000000000037941 */ /* 0x000fea0003800000 */
.L_x_13690:
        /* <DEDUP_REMOVED lines=43> */
.L_x_13689:
[----:B------:R-:W-:Y:S05]  /*11780*/  BSYNC B2 ;  /* 0x0000000000027941 */ /* 0x000fea0003800000 */
.L_x_13688:
        /* <DEDUP_REMOVED lines=13> */
.L_x_13684:
[----:B------:R-:W-:Y:S05]  /*11860*/  BSYNC B1 ;  /* 0x0000000000017941 */ /* 0x000fea0003800000 */
.L_x_13682:
        /* <DEDUP_REMOVED lines=8> */
.L_x_13693:
        /* <DEDUP_REMOVED lines=12> */
.L_x_13696:
[----:B------:R-:W-:Y:S02]  /*119b0*/  IMAD.MOV.U32 R7, RZ, RZ, R210 ;  /* 0x000000ffff077224 */ /* 0x000fe400078e00d2 */
.L_x_13697:
[----:B------:R-:W-:Y:S05]  /*119c0*/  BSYNC B2 ;  /* 0x0000000000027941 */ /* 0x000fea0003800000 */
.L_x_13695:
        /* <DEDUP_REMOVED lines=16> */
.L_x_13701:
[----:B------:R-:W-:Y:S05]  /*11ad0*/  BSYNC B3 ;  /* 0x0000000000037941 */ /* 0x000fea0003800000 */
.L_x_13700:
        /* <DEDUP_REMOVED lines=44> */
.L_x_13699:
[----:B------:R-:W-:Y:S05]  /*11da0*/  BSYNC B2 ;  /* 0x0000000000027941 */ /* 0x000fea0003800000 */
.L_x_13698:
        /* <DEDUP_REMOVED lines=13> */
.L_x_13694:
[----:B------:R-:W-:Y:S05]  /*11e80*/  BSYNC B1 ;  /* 0x0000000000017941 */ /* 0x000fea0003800000 */
.L_x_13692:
        /* <DEDUP_REMOVED lines=8> */
.L_x_13703:
        /* <DEDUP_REMOVED lines=12> */
.L_x_13706:
[----:B------:R-:W-:Y:S02]  /*11fd0*/  IMAD.MOV.U32 R6, RZ, RZ, R210 ;  /* 0x000000ffff067224 */ /* 0x000fe400078e00d2 */
.L_x_13707:
[----:B------:R-:W-:Y:S05]  /*11fe0*/  BSYNC B2 ;  /* 0x0000000000027941 */ /* 0x000fea0003800000 */
.L_x_13705:
        /* <DEDUP_REMOVED lines=16> */
.L_x_13711:
[----:B------:R-:W-:Y:S05]  /*120f0*/  BSYNC B3 ;  /* 0x0000000000037941 */ /* 0x000fea0003800000 */
.L_x_13710:
        /* <DEDUP_REMOVED lines=44> */
.L_x_13709:
[----:B------:R-:W-:Y:S05]  /*123c0*/  BSYNC B2 ;  /* 0x0000000000027941 */ /* 0x000fea0003800000 */
.L_x_13708:
        /* <DEDUP_REMOVED lines=13> */
.L_x_13704:
[----:B------:R-:W-:Y:S05]  /*124a0*/  BSYNC B1 ;  /* 0x0000000000017941 */ /* 0x000fea0003800000 */
.L_x_13702:
        /* <DEDUP_REMOVED lines=8> */
.L_x_13713:
        /* <DEDUP_REMOVED lines=12> */
.L_x_13716:
[----:B------:R-:W-:Y:S02]  /*125f0*/  MOV R4, R210 ;  /* 0x000000d200047202 */ /* 0x000fe40000000f00 */
.L_x_13717:
[----:B------:R-:W-:Y:S05]  /*12600*/  BSYNC B2 ;  /* 0x0000000000027941 */ /* 0x000fea0003800000 */
.L_x_13715:
        /* <DEDUP_REMOVED lines=16> */
.L_x_13721:
[----:B------:R-:W-:Y:S05]  /*12710*/  BSYNC B3 ;  /* 0x0000000000037941 */ /* 0x000fea0003800000 */
.L_x_13720:
        /* <DEDUP_REMOVED lines=44> */
.L_x_13719:
[----:B------:R-:W-:Y:S05]  /*129e0*/  BSYNC B2 ;  /* 0x0000000000027941 */ /* 0x000fea0003800000 */
.L_x_13718:
        /* <DEDUP_REMOVED lines=13> */
.L_x_13714:
[----:B------:R-:W-:Y:S05]  /*12ac0*/  BSYNC B1 ;  /* 0x0000000000017941 */ /* 0x000fea0003800000 */
.L_x_13712:
        /* <DEDUP_REMOVED lines=8> */
.L_x_13723:
        /* <DEDUP_REMOVED lines=12> */
.L_x_13726:
[----:B------:R-:W-:Y:S02]  /*12c10*/  IMAD.MOV.U32 R2, RZ, RZ, R210 ;  /* 0x000000ffff027224 */ /* 0x000fe400078e00d2 */
.L_x_13727:
[----:B------:R-:W-:Y:S05]  /*12c20*/  BSYNC B2 ;  /* 0x0000000000027941 */ /* 0x000fea0003800000 */
.L_x_13725:
        /* <DEDUP_REMOVED lines=16> */
.L_x_13731:
[----:B------:R-:W-:Y:S05]  /*12d30*/  BSYNC B3 ;  /* 0x0000000000037941 */ /* 0x000fea0003800000 */
.L_x_13730:
        /* <DEDUP_REMOVED lines=44> */
.L_x_13729:
[----:B------:R-:W-:Y:S05]  /*13000*/  BSYNC B2 ;  /* 0x0000000000027941 */ /* 0x000fea0003800000 */
.L_x_13728:
        /* <DEDUP_REMOVED lines=13> */
.L_x_13724:
[----:B------:R-:W-:Y:S05]  /*130e0*/  BSYNC B1 ;  /* 0x0000000000017941 */ /* 0x000fea0003800000 */
.L_x_13722:
        /* <DEDUP_REMOVED lines=8> */
.L_x_13733:
        /* <DEDUP_REMOVED lines=12> */
.L_x_13736:
[----:B------:R-:W-:Y:S02]  /*13230*/  IMAD.MOV.U32 R217, RZ, RZ, R210 ;  /* 0x000000ffffd97224 */ /* 0x000fe400078e00d2 */
.L_x_13737:
[----:B------:R-:W-:Y:S05]  /*13240*/  BSYNC B2 ;  /* 0x0000000000027941 */ /* 0x000fea0003800000 */
.L_x_13735:
        /* <DEDUP_REMOVED lines=16> */
.L_x_13741:
[----:B------:R-:W-:Y:S05]  /*13350*/  BSYNC B3 ;  /* 0x0000000000037941 */ /* 0x000fea0003800000 */
.L_x_13740:
        /* <DEDUP_REMOVED lines=44> */
.L_x_13739:
[----:B------:R-:W-:Y:S05]  /*13620*/  BSYNC B2 ;  /* 0x0000000000027941 */ /* 0x000fea0003800000 */
.L_x_13738:
        /* <DEDUP_REMOVED lines=13> */
.L_x_13734:
[----:B------:R-:W-:Y:S05]  /*13700*/  BSYNC B1 ;  /* 0x0000000000017941 */ /* 0x000fea0003800000 */
.L_x_13732:
        /* <DEDUP_REMOVED lines=76> */
.L_x_13743:
[----:B------:R-:W-:Y:S05]  /*13bd0*/  BSYNC B1 ;  /* 0x0000000000017941 */ /* 0x000fea0003800000 */
.L_x_13742:
[----:B------:R-:W-:Y:S01]  /*13be0*/  FADD.FTZ R203, R203, R232 ;  /* 0x000000e8cbcb7221 */ /* 0x000fe20000010000 */
[----:B------:R-:W-:Y:S05]  /*13bf0*/  BRA.DIV ~URZ, `(.L_x_13744) ;  /* 0x000014e27f007947 */ /* 0x000fea000b800000 */
[----:B0-----:R0:W1:Y:S02]  /*13c00*/  SHFL.BFLY PT, R180, R203, 0x1, 0x1f ;  /* 0x0c201f00cbb47f89 */ /* 0x00106400000e0000 */
.L_x_13750:
        /* <DEDUP_REMOVED lines=116> */
.L_x_13751:
        /* <DEDUP_REMOVED lines=17> */
[----:B------:R-:W-:Y:S02]  /*14460*/  FSEL R15, R205, RZ, !P0 ;  /* 0x000000ffcd0f7208 */ /* 0x000fe40004000000 */
[----:B------:R-:W-:-:S03]  /*14470*/  IADD3 R17, R17, -0x1, RZ ;  /* 0xffffffff11117810 */ /* 0x000fc60007ffe0ff */
[C---:B------:R-:W-:Y:S02]  /*14480*/  FADD.FTZ R16, -R15.reuse, R16 ;  /* 0x000000100f107221 */ /* 0x040fe40000010100 */
[C---:B-1----:R-:W-:Y:S02]  /*14490*/  FADD.FTZ R180, -R15.reuse, R13 ;  /* 0x0000000d0fb47221 */ /* 0x042fe40000010100 */
[----:B------:R-:W-:Y:S02]  /*144a0*/  FADD.FTZ R230, -R15, R3 ;  /* 0x000000030fe67221 */ /* 0x000fe40000010100 */
[C---:B------:R-:W-:Y:S02]  /*144b0*/  FMUL.FTZ R3, R203.reuse, R16 ;  /* 0x00000010cb037220 */ /* 0x040fe40000410000 */
[----:B------:R-:W-:Y:S02]  /*144c0*/  FMUL.FTZ R180, R203, R180 ;  /* 0x000000b4cbb47220 */ /* 0x000fe40000410000 */
[----:B------:R-:W-:-:S02]  /*144d0*/  FADD.FTZ R12, -R15, R12 ;  /* 0x0000000c0f0c7221 */ /* 0x000fc40000010100 */
[----:B------:R-:W-:Y:S02]  /*144e0*/  FADD.FTZ R8, -R15, R8 ;  /* 0x000000080f087221 */ /* 0x000fe40000010100 */
[----:B------:R-:W-:Y:S02]  /*144f0*/  IMAD R17, R17, c[0x0][0x168], RZ ;  /* 0x00005a0011117a24 */ /* 0x000fe400078e02ff */
[----:B------:R-:W-:Y:S02]  /*14500*/  FADD.FTZ R204, -R15, R5 ;  /* 0x000000050fcc7221 */ /* 0x000fe40000010100 */
[----:B------:R-:W-:Y:S02]  /*14510*/  FFMA.FTZ R3, R76, R3, R28 ;  /* 0x000000034c037223 */ /* 0x000fe4000001001c */
[----:B------:R-:W-:Y:S02]  /*14520*/  FFMA.FTZ R180, R77, R180, R29 ;  /* 0x000000b44db47223 */ /* 0x000fe4000001001d */
[----:B------:R-:W-:-:S02]  /*14530*/  FADD.FTZ R182, -R15, R9 ;  /* 0x000000090fb67221 */ /* 0x000fc40000010100 */
[C---:B------:R-:W-:Y:S01]  /*14540*/  FMUL.FTZ R9, R203.reuse, R12 ;  /* 0x0000000ccb097220 */ /* 0x040fe20000410000 */
[----:B------:R-:W-:Y:S01]  /*14550*/  F2FP.BF16.PACK_AB R180, R180, R3 ;  /* 0x00000003b4b4723e */ /* 0x000fe200000010ff */
[----:B------:R-:W-:Y:S01]  /*14560*/  FMUL.FTZ R13, R203, R8 ;  /* 0x00000008cb0d7220 */ /* 0x000fe20000410000 */
[----:B------:R-:W-:Y:S01]  /*14570*/  SHF.R.S32.HI R8, RZ, 0x1f, R17 ;  /* 0x0000001fff087819 */ /* 0x000fe20000011411 */
[----:B------:R-:W-:Y:S01]  /*14580*/  FADD.FTZ R234, -R15, R0 ;  /* 0x000000000fea7221 */ /* 0x000fe20000010100 */
[----:B------:R-:W-:Y:S01]  /*14590*/  HFMA2.MMA R3, -RZ, RZ, 0, 9.5367431640625e-07 ;  /* 0x00000010ff037435 */ /* 0x000fe200000001ff */
[----:B------:R-:W-:Y:S02]  /*145a0*/  FMUL.FTZ R204, R203, R204 ;  /* 0x000000cccbcc7220 */ /* 0x000fe40000410000 */
        /* <DEDUP_REMOVED lines=40> */
[----:B------:R-:W-:Y:S01]  /*14830*/  FFMA.FTZ R181, R78, R9, R30 ;  /* 0x000000094eb57223 */ /* 0x000fe2000001001e */
[----:B------:R-:W-:Y:S01]  /*14840*/  LEA.HI R9, R8, R17, RZ, 0x3 ;  /* 0x0000001108097211 */ /* 0x000fe200078f18ff */
[C---:B------:R-:W-:Y:S02]  /*14850*/  FMUL.FTZ R182, R203.reuse, R182 ;  /* 0x000000b6cbb67220 */ /* 0x040fe40000410000 */
[----:B------:R-:W-:Y:S01]  /*14860*/  FMUL.FTZ R15, R203, R230 ;  /* 0x000000e6cb0f7220 */ /* 0x000fe20000410000 */
[----:B------:R-:W-:Y:S01]  /*14870*/  LEA.HI.SX32 R16, R9, R22, 0x1d ;  /* 0x0000001609107211 */ /* 0x000fe200078feaff */
[----:B------:R-:W-:-:S02]  /*14880*/  FMUL.FTZ R234, R203, R234 ;  /* 0x000000eacbea7220 */ /* 0x000fc40000410000 */
        /* <DEDUP_REMOVED lines=8> */
[----:B------:R-:W-:Y:S01]  /*14910*/  FMUL.FTZ R0, R203, R0 ;  /* 0x00000000cb007220 */ /* 0x000fe20000410000 */
[----:B------:R-:W-:Y:S01]  /*14920*/  F2FP.BF16.PACK_AB R181, R12, R181 ;  /* 0x000000b50cb5723e */ /* 0x000fe200000010ff */
[----:B------:R-:W-:-:S04]  /*14930*/  IMAD.WIDE.U32 R8, R16, R3, c[0x0][0x208] ;  /* 0x0000820010087625 */ /* 0x000fc800078e0003 */
[----:B------:R-:W-:Y:S01]  /*14940*/  FFMA.FTZ R13, R84, R13, R36 ;  /* 0x0000000d540d7223 */ /* 0x000fe20000010024 */
[----:B------:R0:W-:Y:S01]  /*14950*/  STG.E.128 [R8.64], R180 ;  /* 0x000000b408007986 */ /* 0x0001e2000c101d06 */
[----:B------:R-:W-:Y:S02]  /*14960*/  FFMA.FTZ R0, R85, R0, R37 ;  /* 0x0000000055007223 */ /* 0x000fe40000010025 */
[C---:B------:R-:W-:Y:S02]  /*14970*/  FMUL.FTZ R23, R203.reuse, R184 ;  /* 0x000000b8cb177220 */ /* 0x040fe40000410000 */
[C---:B------:R-:W-:Y:S01]  /*14980*/  FMUL.FTZ R191, R203.reuse, R200 ;  /* 0x000000c8cbbf7220 */ /* 0x040fe20000410000 */
[----:B------:R-:W-:Y:S01]  /*14990*/  IADD3 R200, R16, 0xa0, RZ ;  /* 0x000000a010c87810 */ /* 0x000fe20007ffe0ff */
[C---:B------:R-:W-:Y:S02]  /*149a0*/  FMUL.FTZ R199, R203.reuse, R198 ;  /* 0x000000c6cbc77220 */ /* 0x040fe40000410000 */
[----:B------:R-:W-:-:S02]  /*149b0*/  FMUL.FTZ R184, R203, R195 ;  /* 0x000000c3cbb87220 */ /* 0x000fc40000410000 */
[C---:B------:R-:W-:Y:S02]  /*149c0*/  FMUL.FTZ R187, R203.reuse, R190 ;  /* 0x000000becbbb7220 */ /* 0x040fe40000410000 */
[C---:B------:R-:W-:Y:S02]  /*149d0*/  FMUL.FTZ R189, R203.reuse, R192 ;  /* 0x000000c0cbbd7220 */ /* 0x040fe40000410000 */
[----:B------:R-:W-:Y:S02]  /*149e0*/  FFMA.FTZ R190, R104, R191, R56 ;  /* 0x000000bf68be7223 */ /* 0x000fe40000010038 */
[----:B------:R-:W-:Y:S01]  /*149f0*/  FMUL.FTZ R193, R203, R202 ;  /* 0x000000cacbc17220 */ /* 0x000fe20000410000 */
[----:B0-----:R-:W-:Y:S01]  /*14a00*/  F2FP.BF16.PACK_AB R180, R0, R13 ;  /* 0x0000000d00b4723e */ /* 0x001fe200000010ff */
[----:B------:R-:W-:Y:S01]  /*14a10*/  FFMA.FTZ R191, R106, R199, R58 ;  /* 0x000000c76abf7223 */ /* 0x000fe2000001003a */
[----:B------:R-:W-:Y:S01]  /*14a20*/  IADD3 R8, R16, 0x20, RZ ;  /* 0x0000002010087810 */ /* 0x000fe20007ffe0ff */
[----:B------:R-:W-:-:S02]  /*14a30*/  FFMA.FTZ R0, R107, R184, R59 ;  /* 0x000000b86b007223 */ /* 0x000fc4000001003b */
[C---:B------:R-:W-:Y:S02]  /*14a40*/  FMUL.FTZ R25, R203.reuse, R194 ;  /* 0x000000c2cb197220 */ /* 0x040fe40000410000 */
[C---:B------:R-:W-:Y:S01]  /*14a50*/  FMUL.FTZ R195, R203.reuse, R218 ;  /* 0x000000dacbc37220 */ /* 0x040fe20000410000 */
[----:B------:R-:W-:Y:S01]  /*14a60*/  F2FP.BF16.PACK_AB R191, R0, R191 ;  /* 0x000000bf00bf723e */ /* 0x000fe200000010ff */
[C---:B------:R-:W-:Y:S02]  /*14a70*/  FMUL.FTZ R15, R203.reuse, R186 ;  /* 0x000000bacb0f7220 */ /* 0x040fe40000410000 */
[C---:B------:R-:W-:Y:S02]  /*14a80*/  FMUL.FTZ R205, R203.reuse, R214 ;  /* 0x000000d6cbcd7220 */ /* 0x040fe40000410000 */
[----:B------:R-:W-:Y:S02]  /*14a90*/  FMUL.FTZ R194, R203, R209 ;  /* 0x000000d1cbc27220 */ /* 0x000fe40000410000 */
[----:B------:R-:W-:-:S02]  /*14aa0*/  FFMA.FTZ R186, R96, R189, R48 ;  /* 0x000000bd60ba7223 */ /* 0x000fc40000010030 */
[----:B------:R-:W-:Y:S02]  /*14ab0*/  FFMA.FTZ R189, R102, R193, R54 ;  /* 0x000000c166bd7223 */ /* 0x000fe40000010036 */
[----:B------:R-:W-:Y:S02]  /*14ac0*/  FMUL.FTZ R244, R203, R244 ;  /* 0x000000f4cbf47220 */ /* 0x000fe40000410000 */
[----:B------:R-:W-:Y:S02]  /*14ad0*/  FFMA.FTZ R193, R110, R195, R62 ;  /* 0x000000c36ec17223 */ /* 0x000fe4000001003e */
        /* <DEDUP_REMOVED lines=10> */
[C---:B------:R-:W-:Y:S02]  /*14b80*/  FMUL.FTZ R5, R203.reuse, R226 ;  /* 0x000000e2cb057220 */ /* 0x040fe40000410000 */
[----:B------:R-:W-:Y:S01]  /*14b90*/  FMUL.FTZ R228, R203, R228 ;  /* 0x000000e4cbe47220 */ /* 0x000fe20000410000 */
[----:B------:R-:W-:Y:S01]  /*14ba0*/  F2FP.BF16.PACK_AB R186, R9, R186 ;  /* 0x000000ba09ba723e */ /* 0x000fe200000010ff */
[----:B------:R-:W-:Y:S02]  /*14bb0*/  FFMA.FTZ R197, R108, R197, R60 ;  /* 0x000000c56cc57223 */ /* 0x000fe4000001003c */
[----:B------:R-:W-:Y:S02]  /*14bc0*/  FFMA.FTZ R12, R109, R12, R61 ;  /* 0x0000000c6d0c7223 */ /* 0x000fe4000001003d */
[C---:B------:R-:W-:Y:S02]  /*14bd0*/  FMUL.FTZ R212, R203.reuse, R212 ;  /* 0x000000d4cbd47220 */ /* 0x040fe40000410000 */
[----:B------:R-:W-:-:S02]  /*14be0*/  FMUL.FTZ R236, R203, R236 ;  /* 0x000000eccbec7220 */ /* 0x000fc40000410000 */
[C---:B------:R-:W-:Y:S02]  /*14bf0*/  FMUL.FTZ R238, R203.reuse, R238 ;  /* 0x000000eecbee7220 */ /* 0x040fe40000410000 */
[----:B------:R-:W-:Y:S02]  /*14c00*/  FMUL.FTZ R252, R203, R252 ;  /* 0x000000fccbfc7220 */ /* 0x000fe40000410000 */
[----:B------:R-:W-:Y:S02]  /*14c10*/  FFMA.FTZ R223, R118, R223, R70 ;  /* 0x000000df76df7223 */ /* 0x000fe40000010046 */
[----:B------:R-:W-:Y:S01]  /*14c20*/  FFMA.FTZ R0, R119, R192, R71 ;  /* 0x000000c077007223 */ /* 0x000fe20000010047 */
[----:B------:R-:W-:Y:S01]  /*14c30*/  F2FP.BF16.PACK_AB R192, R12, R197 ;  /* 0x000000c50cc0723e */ /* 0x000fe200000010ff */
[C---:B------:R-:W-:Y:S01]  /*14c40*/  FMUL.FTZ R17, R203.reuse, R196 ;  /* 0x000000c4cb117220 */ /* 0x040fe20000410000 */
[----:B------:R-:W-:Y:S01]  /*14c50*/  IADD3 R12, R16, 0x40, RZ ;  /* 0x00000040100c7810 */ /* 0x000fe20007ffe0ff */
[C---:B------:R-:W-:Y:S01]  /*14c60*/  FMUL.FTZ R240, R203.reuse, R240 ;  /* 0x000000f0cbf07220 */ /* 0x040fe20000410000 */
[----:B------:R-:W-:Y:S01]  /*14c70*/  F2FP.BF16.PACK_AB R197, R0, R223 ;  /* 0x000000df00c5723e */ /* 0x000fe200000010ff */
[C---:B------:R-:W-:Y:S01]  /*14c80*/  FMUL.FTZ R242, R203.reuse, R242 ;  /* 0x000000f2cbf27220 */ /* 0x040fe20000410000 */
[----:B------:R-:W-:Y:S01]  /*14c90*/  IADD3 R0, R16, 0x60, RZ ;  /* 0x0000006010007810 */ /* 0x000fe20007ffe0ff */
[----:B------:R-:W-:-:S02]  /*14ca0*/  FMUL.FTZ R246, R203, R246 ;  /* 0x000000f6cbf67220 */ /* 0x000fc40000410000 */
[----:B------:R-:W-:Y:S02]  /*14cb0*/  FFMA.FTZ R26, R111, R26, R63 ;  /* 0x0000001a6f1a7223 */ /* 0x000fe4000001003f */
[C---:B------:R-:W-:Y:S02]  /*14cc0*/  FMUL.FTZ R27, R203.reuse, R208 ;  /* 0x000000d0cb1b7220 */ /* 0x040fe40000410000 */
[C---:B------:R-:W-:Y:S01]  /*14cd0*/  FMUL.FTZ R248, R203.reuse, R248 ;  /* 0x000000f8cbf87220 */ /* 0x040fe20000410000 */
[----:B------:R-:W-:Y:S01]  /*14ce0*/  F2FP.BF16.PACK_AB R193, R26, R193 ;  /* 0x000000c11ac1723e */ /* 0x000fe200000010ff */
[C---:B------:R-:W-:Y:S01]  /*14cf0*/  FMUL.FTZ R250, R203.reuse, R250 ;  /* 0x000000facbfa7220 */ /* 0x040fe20000410000 */
[----:B------:R-:W-:Y:S01]  /*14d00*/  IADD3 R26, R16, 0x80, RZ ;  /* 0x00000080101a7810 */ /* 0x000fe20007ffe0ff */
        /* <DEDUP_REMOVED lines=40> */
[----:B------:R-:W-:-:S02]  /*14f90*/  FFMA.FTZ R5, R117, R224, R69 ;  /* 0x000000e075057223 */ /* 0x000fc40000010045 */
        /* <DEDUP_REMOVED lines=12> */
.L_x_13747:
[----:B------:R-:W-:Y:S05]  /*15060*/  BSYNC B1 ;  /* 0x0000000000017941 */ /* 0x000fea0003800000 */
.L_x_13746:
[----:B------:R-:W-:-:S04]  /*15070*/  IMAD.MOV.U32 R3, RZ, RZ, c[0x0][0x160] ;  /* 0x00005800ff037624 */ /* 0x000fc800078e00ff */
[----:B------:R-:W-:-:S05]  /*15080*/  IMAD R24, R3, 0x4, R24 ;  /* 0x0000000403187824 */ /* 0x000fca00078e0218 */
[----:B------:R-:W-:-:S13]  /*15090*/  ISETP.GE.AND P0, PT, R24, c[0x0][0x164], PT ;  /* 0x0000590018007a0c */ /* 0x000fda0003f06270 */
[----:B01---5:R-:W-:Y:S01]  /*150a0*/  @P0 CALL.REL.NOINC `(.L_x_13748) ;  /* 0x0000001000000944 */ /* 0x023fe20003c00000 */
[----:B------:R-:W-:Y:S05]  /*150b0*/  BRA `(.L_x_13749) ;  /* 0xfffeb97000007947 */ /* 0x000fea000383ffff */
.L_x_13748:
[----:B------:R-:W-:Y:S05]  /*150c0*/  BSYNC B0 ;  /* 0x0000000000007941 */ /* 0x000fea0003800000 */
.L_x_13251:
[----:B------:R-:W-:Y:S05]  /*150d0*/  EXIT ;  /* 0x000000000000794d */ /* 0x000fea0003800000 */
.L_x_13744:
[----:B0-----:R-:W-:Y:S01]  /*150e0*/  MOV R204, 0x1 ;  /* 0x0000000100cc7802 */ /* 0x001fe20000000f00 */
[----:B------:R-:W-:Y:S01]  /*150f0*/  IMAD.MOV.U32 R182, RZ, RZ, 0x1f ;  /* 0x0000001fffb67424 */ /* 0x000fe200078e00ff */
[----:B------:R-:W-:Y:S01]  /*15100*/  MOV R180, 0x15130 ;  /* 0x0001513000b47802 */ /* 0x000fe20000000f00 */
[----:B------:R-:W-:Y:S02]  /*15110*/  IMAD.MOV.U32 R183, RZ, RZ, -0x1 ;  /* 0xffffffffffb77424 */ /* 0x000fe400078e00ff */
[----:B-----5:R-:W-:Y:S05]  /*15120*/  CALL.REL.NOINC `($__internal_47_$__cuda_sm70_shflsync_bfly_p) ;  /* 0x0000099000007944 */ /* 0x020fea0003c00000 */
[----:B-1----:R-:W-:Y:S01]  /*15130*/  MOV R180, R204 ;  /* 0x000000cc00b47202 */ /* 0x002fe20000000f00 */
[----:B0-----:R-:W-:Y:S05]  /*15140*/  BRA `(.L_x_13750) ;  /* 0xffffeac000007947 */ /* 0x001fea000383ffff */
.L_x_13745:
[----:B------:R-:W-:Y:S01]  /*15150*/  IMAD.MOV.U32 R204, RZ, RZ, 0x2 ;  /* 0x00000002ffcc7424 */ /* 0x000fe200078e00ff */
[----:B------:R-:W-:Y:S01]  /*15160*/  MOV R183, 0xffffffff ;  /* 0xffffffff00b77802 */ /* 0x000fe20000000f00 */
[----:B------:R-:W-:Y:S01]  /*15170*/  IMAD.MOV.U32 R182, RZ, RZ, 0x1f ;  /* 0x0000001fffb67424 */ /* 0x000fe200078e00ff */
[----:B------:R-:W-:Y:S02]  /*15180*/  MOV R180, 0x151a0 ;  /* 0x000151a000b47802 */ /* 0x000fe40000000f00 */
[----:B-----5:R-:W-:Y:S05]  /*15190*/  CALL.REL.NOINC `($__internal_47_$__cuda_sm70_shflsync_bfly_p) ;  /* 0x0000092000007944 */ /* 0x020fea0003c00000 */
[----:B01----:R-:W-:Y:S01]  /*151a0*/  FADD.FTZ R203, R203, R204 ;  /* 0x000000cccbcb7221 */ /* 0x003fe20000010000 */
[----:B------:R-:W-:Y:S01]  /*151b0*/  MOV R183, 0xffffffff ;  /* 0xffffffff00b77802 */ /* 0x000fe20000000f00 */
[----:B------:R-:W-:Y:S01]  /*151c0*/  IMAD.MOV.U32 R204, RZ, RZ, 0x4 ;  /* 0x00000004ffcc7424 */ /* 0x000fe200078e00ff */
[----:B------:R-:W-:Y:S01]  /*151d0*/  MOV R180, 0x15200 ;  /* 0x0001520000b47802 */ /* 0x000fe20000000f00 */
[----:B------:R-:W-:-:S02]  /*151e0*/  IMAD.MOV.U32 R182, RZ, RZ, 0x1f ;  /* 0x0000001fffb67424 */ /* 0x000fc400078e00ff */
[----:B------:R-:W-:Y:S05]  /*151f0*/  CALL.REL.NOINC `($__internal_47_$__cuda_sm70_shflsync_bfly_p) ;  /* 0x000008c000007944 */ /* 0x000fea0003c00000 */
        /* <DEDUP_REMOVED lines=114> */
[----:B------:R-:W-:Y:S05]  /*15920*/  CALL.REL.NOINC `($__internal_47_$__cuda_sm70_shflsync_bfly_p) ;  /* 0x0000019000007944 */ /* 0x000fea0003c00000 */
[----:B01----:R-:W-:Y:S01]  /*15930*/  FADD.FTZ R203, R203, R204 ;  /* 0x000000cccbcb7221 */ /* 0x003fe20000010000 */
[----:B------:R-:W-:Y:S01]  /*15940*/  MOV R183, 0xffffffff ;  /* 0xffffffff00b77802 */ /* 0x000fe20000000f00 */
[----:B------:R-:W-:Y:S01]  /*15950*/  IMAD.MOV.U32 R204, RZ, RZ, 0x2 ;  /* 0x00000002ffcc7424 */ /* 0x000fe200078e00ff */
[----:B------:R-:W-:Y:S01]  /*15960*/  MOV R180, 0x15990 ;  /* 0x0001599000b47802 */ /* 0x000fe20000000f00 */
[----:B------:R-:W-:Y:S02]  /*15970*/  IMAD.MOV.U32 R182, RZ, RZ, 0x1f ;  /* 0x0000001fffb67424 */ /* 0x000fe400078e00ff */
        /* <DEDUP_REMOVED lines=19> */
[----:B01----:R-:W-:Y:S05]  /*15ab0*/  BRA `(.L_x_13751) ;  /* 0xffffe89000007947 */ /* 0x003fea000383ffff */
        .weak           $__internal_47_$__cuda_sm70_shflsync_bfly_p
        .type           $__internal_47_$__cuda_sm70_shflsync_bfly_p,@function
        .size           $__internal_47_$__cuda_sm70_shflsync_bfly_p,(.L_x_43107 - $__internal_47_$__cuda_sm70_shflsync_bfly_p)
$__internal_47_$__cuda_sm70_shflsync_bfly_p:
[----:B------:R-:W-:Y:S01]  /*15ac0*/  IMAD.MOV.U32 R181, RZ, RZ, 0x0 ;  /* 0x00000000ffb57424 */ /* 0x000fe200078e00ff */
[----:B------:R-:W-:Y:S04]  /*15ad0*/  WARPSYNC R183 ;  /* 0x000000b700007348 */ /* 0x000fe80003800000 */
[----:B------:R0:W1:Y:S01]  /*15ae0*/  SHFL.BFLY PT, R204, R203, R204, R182 ;  /* 0x0c0000cccbcc7389 */ /* 0x00006200000e00b6 */
[----:B------:R-:W-:Y:S05]  /*15af0*/  RET.REL.NODEC R180 `(_ZN10layer_norm13ln_fwd_kernelINS_13Kernel_traitsIf13__nv_bfloat16S2_S2_fjLj1536ELj1ELj4ELj1ELj16ENS_18Kernel_traits_baseILj1536EfS2_S2_S2_fjLj128EEEEELb1ELb1ELb1ELb1EEEvNS_9FwdParamsE) ;  /* 0xfffea500b4007950 */ /* 0x000fea0003c3ffff */
.L_x_13752:
        /* <DEDUP_REMOVED lines=16> */
.L_x_43107:


//--------------------- .text._ZN10layer_norm13ln_fwd_kernelINS_13Kernel_traitsI13__nv_bfloat16S2_fS2_fjLj1536ELj1ELj4ELj1ELj16ENS_18Kernel_traits_baseILj1536ES2_S2_fS2_fjLj128EEEEELb0ELb0ELb0ELb0EEEvNS_9FwdParamsE --------------------------
	.section	.text._ZN10layer_norm13ln_fwd_kernelINS_13Kernel_traitsI13__nv_bfloat16S2_fS2_fjLj1536ELj1ELj4ELj1ELj16ENS_18Kernel_traits_baseILj1536ES2_S2_fS2_fjLj128EEEEELb0ELb0ELb0ELb0EEEvNS_9FwdParamsE,"ax",@progbits
	.sectioninfo	@"SHI_REGISTERS=168"
	.align	128
        .global         _ZN10layer_norm13ln_fwd_kernelINS_13Kernel_traitsI13__nv_bfloat16S2_fS2_fjLj1536ELj1ELj4ELj1ELj16ENS_18Kernel_traits_baseILj1536ES2_S2_fS2_fjLj128EEEEELb0ELb0ELb0ELb0EEEvNS_9FwdParamsE
        .type           _ZN10layer_norm13ln_fwd_kernelINS_13Kernel_traitsI13__nv_bfloat16S2_fS2_fjLj1536ELj1ELj4ELj1ELj16ENS_18Kernel_traits_baseILj1536ES2_S2_fS2_fjLj128EEEEELb0ELb0ELb0ELb0EEEvNS_9FwdParamsE,@function
        .size           _ZN10layer_norm13ln_fwd_kernelINS_13Kernel_traitsI13__nv_bfloat16S2_fS2_fjLj1536ELj1ELj4ELj1ELj16ENS_18Kernel_traits_baseILj1536ES2_S2_fS2_fjLj128EEEEELb0ELb0ELb0ELb0EEEvNS_9FwdParamsE,(.L_x_43108 - _ZN10layer_norm13ln_fwd_kernelINS_13Kernel_traitsI13__nv_bfloat16S2_fS2_fjLj1536ELj1ELj4ELj1ELj16ENS_18Kernel_traits_baseILj1536ES2_S2_fS2_fjLj128EEEEELb0ELb0ELb0ELb0EEEvNS_9FwdParamsE)
        .other          _ZN10layer_norm13ln_fwd_kernelINS_13Kernel_traitsI13__nv_bfloat16S2_fS2_fjLj1536ELj1ELj4ELj1ELj16ENS_18Kernel_traits_baseILj1536ES2_S2_fS2_fjLj128EEEEELb0ELb0ELb0ELb0EEEvNS_9FwdParamsE,@"STO_CUDA_ENTRY STV_DEFAULT"
_ZN10layer_norm13ln_fwd_kernelINS_13Kernel_traitsI13__nv_bfloat16S2_fS2_fjLj1536ELj1ELj4ELj1ELj16ENS_18Kernel_traits_baseILj1536ES2_S2_fS2_fjLj128EEEEELb0ELb0ELb0ELb0EEEvNS_9FwdParamsE:
.text._ZN10layer_norm13ln_fwd_kernelINS_13Kernel_traitsI13__nv_bfloat16S2_fS2_fjLj1536ELj1ELj4ELj1ELj16ENS_18Kernel_traits_baseILj1536ES2_S2_fS2_fjLj128EEEEELb0ELb0ELb0ELb0EEEvNS_9FwdParamsE:
        /* <DEDUP_REMOVED lines=32> */
.L_x_13754:
[----:B01----:R-:W-:Y:S05]  /*0200*/  BSYNC B0 ;  /* 0x0000000000007941 */ /* 0x003fea0003800000 */
.L_x_13753:
        /* <DEDUP_REMOVED lines=13> */
.L_x_13756:
[----:B0-----:R-:W-:Y:S05]  /*02e0*/  BSYNC B0 ;  /* 0x0000000000007941 */ /* 0x001fea0003800000 */
.L_x_13755:
        /* <DEDUP_REMOVED lines=13> */
.L_x_13758:
[----:B0-----:R-:W-:Y:S05]  /*03c0*/  BSYNC B0 ;  /* 0x0000000000007941 */ /* 0x001fea0003800000 */
.L_x_13757:
        /* <DEDUP_REMOVED lines=13> */
.L_x_13760:
[----:B0-----:R-:W-:Y:S05]  /*04a0*/  BSYNC B0 ;  /* 0x0000000000007941 */ /* 0x001fea0003800000 */
.L_x_13759:
        /* <DEDUP_REMOVED lines=13> */
.L_x_13762:
[----:B0-----:R-:W-:Y:S05]  /*0580*/  BSYNC B0 ;  /* 0x0000000000007941 */ /* 0x001fea0003800000 */
.L_x_13761:
        /* <DEDUP_REMOVED lines=16> */
.L_x_13764:
[----:B0-----:R-:W-:Y:S05]  /*0690*/  BSYNC B0 ;  /* 0x0000000000007941 */ /* 0x001fea0003800000 */
.L_x_13763:
        /* <DEDUP_REMOVED lines=99> */
.L_x_13792:
[----:B------:R-:W-:-:S04]  /*0cd0*/  ISETP.NE.U32.AND P1, PT, RZ, c[0x0][0x1c0], PT ;  /* 0x00007000ff007a0c */ /* 0x000fc80003f25070 */
[----:B------:R-:W-:-:S13]  /*0ce0*/  ISETP.NE.AND.EX P1, PT, RZ, c[0x0][0x1c4], PT, P1 ;  /* 0x00007100ff007a0c */ /* 0x000fda0003f25310 */
[----:B------:R-:W-:-:S05]  /*0cf0*/  @P1 MOV R161, 0x2 ;  /* 0x0000000200a11802 */ /* 0x000fca0000000f00 */
[----:B------:R-:W-:-:S06]  /*0d00*/  @P1 IMAD.WIDE R160, R152, R161, c[0x0][0x1c0] ;  /* 0x0000700098a01625 */ /* 0x000fcc00078e02a1 */
[----:B------:R-:W2:Y:S01]  /*0d10*/  @P1 LDG.E.U16 R160, [R160.64] ;  /* 0x00000004a0a01981 */ /* 0x000ea2000c1e1500 */
[----:B------:R-:W-:Y:S01]  /*0d20*/  IMAD R84, R152, c[0x0][0x168], RZ ;  /* 0x00005a0098547a24 */ /* 0x000fe200078e02ff */
[----:B------:R-:W-:Y:S02]  /*0d30*/  BSSY B0, `(.L_x_13765) ;  /* 0x0000032000007945 */ /* 0x000fe40003800000 */
[----:B------:R-:W0:Y:S02]  /*0d40*/  S2R R86, SR_TID.X ;  /* 0x0000000000567919 */ /* 0x000e240000002100 */
[----:B------:R-:W-:-:S04]  /*0d50*/  SHF.R.S32.HI R85, RZ, 0x1f, R84 ;  /* 0x0000001fff557819 */ /* 0x000fc80000011454 */
[----:B------:R-:W-:Y:S01]  /*0d60*/  LEA.HI R159, R85, R84, RZ, 0x3 ;  /* 0x00000054559f7211 */ /* 0x000fe200078f18ff */
[----:B------:R-:W-:Y:S01]  /*0d70*/  HFMA2.MMA R85, -RZ, RZ, 1.875, 0 ;  /* 0x3f800000ff557435 */ /* 0x000fe200000001ff */
        /* <DEDUP_REMOVED lines=12> */
[----:B------:R0:W3:Y:S04]  /*0e40*/  @P1 LDG.E.128 R28, [R40.64] ;  /* 0x00000004281c1981 */ /* 0x0000e8000c1e1d00 */
[----:B------:R0:W4:Y:S01]  /*0e50*/  @P1 LDG.E.128 R32, [R40.64+0x10] ;  /* 0x0000100428201981 */ /* 0x000122000c1e1d00 */
[----:B------:R-:W-:-:S04]  /*0e60*/  ISETP.NE.U32.AND P1, PT, RZ, c[0x0][0x180], PT ;  /* 0x00006000ff007a0c */ /* 0x000fc80003f25070 */
[----:B------:R-:W-:Y:S02]  /*0e70*/  ISETP.NE.AND.EX P1, PT, RZ, c[0x0][0x184], PT, P1 ;  /* 0x00006100ff007a0c */ /* 0x000fe40003f25310 */
[--C-:B--2---:R-:W-:Y:S02]  /*0e80*/  PRMT R42, RZ, 0x7610, R36.reuse ;  /* 0x00007610ff2a7816 */ /* 0x104fe40000000024 */
[----:B0-----:R-:W-:Y:S02]  /*0e90*/  PRMT R40, RZ, 0x5410, R36 ;  /* 0x00005410ff287816 */ /* 0x001fe40000000024 */
[----:B------:R-:W-:Y:S02]  /*0ea0*/  PRMT R43, RZ, 0x5410, R39 ;  /* 0x00005410ff2b7816 */ /* 0x000fe40000000027 */
[--C-:B------:R-:W-:Y:S02]  /*0eb0*/  PRMT R86, RZ, 0x5410, R37.reuse ;  /* 0x00005410ff567816 */ /* 0x100fe40000000025 */
[----:B------:R-:W-:-:S02]  /*0ec0*/  PRMT R160, RZ, 0x7610, R37 ;  /* 0x00007610ffa07816 */ /* 0x000fc40000000025 */
[--C-:B------:R-:W-:Y:S02]  /*0ed0*/  PRMT R162, RZ, 0x5410, R38.reuse ;  /* 0x00005410ffa27816 */ /* 0x100fe40000000026 */
[----:B------:R-:W-:Y:S02]  /*0ee0*/  PRMT R164, RZ, 0x7610, R38 ;  /* 0x00007610ffa47816 */ /* 0x000fe40000000026 */
[----:B------:R-:W-:Y:S01]  /*0ef0*/  PRMT R87, RZ, 0x7610, R39 ;  /* 0x00007610ff577816 */ /* 0x000fe20000000027 */
[-C--:B------:R-:W-:Y:S02]  /*0f00*/  FMUL.FTZ R37, R42, R85.reuse ;  /* 0x000000552a257220 */ /* 0x080fe40000410000 */
[-C--:B------:R-:W-:Y:S02]  /*0f10*/  FMUL.FTZ R36, R40, R85.reuse ;  /* 0x0000005528247220 */ /* 0x080fe40000410000 */
[-C--:B------:R-:W-:Y:S02]  /*0f20*/  FMUL.FTZ R42, R43, R85.reuse ;  /* 0x000000552b2a7220 */ /* 0x080fe40000410000 */
[----:B------:R-:W-:-:S02]  /*0f30*/  FMUL.FTZ R38, R86, R85 ;  /* 0x0000005556267220 */ /* 0x000fc40000410000 */
[-C--:B------:R-:W-:Y:S02]  /*0f40*/  FMUL.FTZ R39, R160, R85.reuse ;  /* 0x00000055a0277220 */ /* 0x080fe40000410000 */
[-C--:B------:R-:W-:Y:S02]  /*0f50*/  FMUL.FTZ R40, R162, R85.reuse ;  /* 0x00000055a2287220 */ /* 0x080fe40000410000 */
[-C--:B------:R-:W-:Y:S02]  /*0f60*/  FMUL.FTZ R41, R164, R85.reuse ;  /* 0x00000055a4297220 */ /* 0x080fe40000410000 */
[----:B------:R-:W-:Y:S02]  /*0f70*/  FMUL.FTZ R43, R87, R85 ;  /* 0x00000055572b7220 */ /* 0x000fe40000410000 */
[----:B---3--:R-:W-:Y:S02]  /*0f80*/  @P1 FADD.FTZ R36, R28, R36 ;  /* 0x000000241c241221 */ /* 0x008fe40000010000 */
[----:B------:R-:W-:-:S02]  /*0f90*/  @P1 FADD.FTZ R37, R29, R37 ;  /* 0x000000251d251221 */ /* 0x000fc40000010000 */
[----:B------:R-:W-:Y:S02]  /*0fa0*/  @P1 FADD.FTZ R38, R30, R38 ;  /* 0x000000261e261221 */ /* 0x000fe40000010000 */
[----:B------:R-:W-:Y:S02]  /*0fb0*/  @P1 FADD.FTZ R39, R31, R39 ;  /* 0x000000271f271221 */ /* 0x000fe40000010000 */
[----:B----4-:R-:W-:Y:S02]  /*0fc0*/  @P1 FADD.FTZ R40, R32, R40 ;  /* 0x0000002820281221 */ /* 0x010fe40000010000 */
[----:B------:R-:W-:Y:S02]  /*0fd0*/  @P1 FADD.FTZ R41, R33, R41 ;  /* 0x0000002921291221 */ /* 0x000fe40000010000 */
[----:B------:R-:W-:Y:S02]  /*0fe0*/  @P1 FADD.FTZ R42, R34, R42 ;  /* 0x0000002a222a1221 */ /* 0x000fe40000010000 */
[----:B------:R-:W-:Y:S01]  /*0ff0*/  @P1 FADD.FTZ R43, R35, R43 ;  /* 0x0000002b232b1221 */ /* 0x000fe20000010000 */
[----:B------:R-:W-:-:S04]  /*1000*/  LEA R160, P1, R159, c[0x0][0x188], 0x5 ;  /* 0x000062009fa07a11 */ /* 0x000fc800078228ff */
[----:B------:R-:W-:-:S05]  /*1010*/  LEA.HI.X R161, R159, c[0x0][0x18c], RZ, 0x5, P1 ;  /* 0x000063009fa17a11 */ /* 0x000fca00008f2cff */
[----:B------:R0:W-:Y:S04]  /*1020*/  STG.E.128 [R160.64], R36 ;  /* 0x00000024a0007986 */ /* 0x0001e8000c101d04 */
[----:B------:R0:W-:Y:S01]  /*1030*/  STG.E.128 [R160.64+0x10], R40 ;  /* 0x00001028a0007986 */ /* 0x0001e2000c101d04 */
[----:B------:R-:W-:-:S03]  /*1040*/  IADD3 R86, R159, 0x20, RZ ;  /* 0x000000209f567810 */ /* 0x000fc60007ffe0ff */
.L_x_13766:
[----:B------:R-:W-:Y:S05]  /*1050*/  BSYNC B0 ;  /* 0x0000000000007941 */ /* 0x000fea0003800000 */
.L_x_13765:
[----:B------:R-:W-:Y:S01]  /*1060*/  ISETP.GE.U32.AND P1, PT, R0, 0x40, PT ;  /* 0x000000400000780c */ /* 0x000fe20003f26070 */
[----:B------:R-:W-:-:S12]  /*1070*/  BSSY B0, `(.L_x_13767) ;  /* 0x000002a000007945 */ /* 0x000fd80003800000 */
[----:B------:R-:W-:Y:S05]  /*1080*/  @!P1 BRA `(.L_x_13768) ;  /* 0x0000028000009947 */ /* 0x000fea0003800000 */
[----:B------:R-:W-:Y:S01]  /*1090*/  HFMA2.MMA R45, -RZ, RZ, 0, 9.5367431640625e-07 ;  /* 0x00000010ff2d7435 */ /* 0x000fe200000001ff */
[----:B------:R-:W-:-:S04]  /*10a0*/  ISETP.NE.U32.AND P1, PT, RZ, c[0x0][0x180], PT ;  /* 0x00006000ff007a0c */ /* 0x000fc80003f25070 */
[----:B------:R-:W-:-:S05]  /*10b0*/  ISETP.NE.AND.EX P1, PT, RZ, c[0x0][0x184], PT, P1 ;  /* 0x00006100ff007a0c */ /* 0x000fca0003f25310 */
[----:B------:R-:W-:-:S06]  /*10c0*/  IMAD.WIDE.U32 R44, R86, R45, c[0x0][0x170] ;  /* 0x00005c00562c7625 */ /* 0x000fcc00078e002d */
[----:B------:R-:W2:Y:S02]  /*10d0*/  LDG.E.128 R44, [R44.64] ;  /* 0x000000042c2c7981 */ /* 0x000ea4000c1e1d00 */
[----:B------:R-:W-:-:S04]  /*10e0*/  @P1 LEA R48, P2, R86, c[0x0][0x180], 0x5 ;  /* 0x0000600056301a11 */ /* 0x000fc800078428ff */
[----:B------:R-:W-:-:S05]  /*10f0*/  @P1 LEA.HI.X R49, R86, c[0x0][0x184], RZ, 0x5, P2 ;  /* 0x0000610056311a11 */ /* 0x000fca00010f2cff */
[----:B------:R1:W3:Y:S04]  /*1100*/  @P1 LDG.E.128 R28, [R48.64] ;  /* 0x00000004301c1981 */ /* 0x0002e8000c1e1d00 */
[----:B------:R1:W4:Y:S01]  /*1110*/  @P1 LDG.E.128 R32, [R48.64+0x10] ;  /* 0x0000100430201981 */ /* 0x000322000c1e1d00 */
[----:B------:R-:W-:-:S04]  /*1120*/  ISETP.NE.U32.AND P1, PT, RZ, c[0x0][0x180], PT ;  /* 0x00006000ff007a0c */ /* 0x000fc80003f25070 */
[----:B------:R-:W-:Y:S02]  /*1130*/  ISETP.NE.AND.EX P1, PT, RZ, c[0x0][0x184], PT, P1 ;  /* 0x00006100ff007a0c */ /* 0x000fe40003f25310 */
[--C-:B--2---:R-:W-:Y:S02]  /*1140*/  PRMT R50, RZ, 0x7610, R44.reuse ;  /* 0x00007610ff327816 */ /* 0x104fe4000000002c */
[----:B-1----:R-:W-:Y:S02]  /*1150*/  PRMT R48, RZ, 0x5410, R44 ;  /* 0x00005410ff307816 */ /* 0x002fe4000000002c */
[----:B------:R-:W-:Y:S02]  /*1160*/  PRMT R51, RZ, 0x5410, R47 ;  /* 0x00005410ff337816 */ /* 0x000fe4000000002f */
[--C-:B0-----:R-:W-:Y:S02]  /*1170*/  PRMT R160, RZ, 0x5410, R45.reuse ;  /* 0x00005410ffa07816 */ /* 0x101fe4000000002d */
        /* <DEDUP_REMOVED lines=25> */
.L_x_13768:
[----:B------:R-:W-:Y:S05]  /*1310*/  BSYNC B0 ;  /* 0x0000000000007941 */ /* 0x000fea0003800000 */
.L_x_13767:
        /* <DEDUP_REMOVED lines=43> */
.L_x_13770:
[----:B------:R-:W-:Y:S05]  /*15d0*/  BSYNC B0 ;  /* 0x0000000000007941 */ /* 0x000fea0003800000 */
.L_x_13769:
        /* <DEDUP_REMOVED lines=43> */
.L_x_13772:
[----:B------:R-:W-:Y:S05]  /*1890*/  BSYNC B0 ;  /* 0x0000000000007941 */ /* 0x000fea0003800000 */
.L_x_13771:
        /* <DEDUP_REMOVED lines=43> */
.L_x_13774:
[----:B------:R-:W-:Y:S05]  /*1b50*/  BSYNC B0 ;  /* 0x0000000000007941 */ /* 0x000fea0003800000 */
.L_x_13773:
        /* <DEDUP_REMOVED lines=12> */
[----:B0-----:R-:W-:-:S04]  /*1c20*/  LEA R160, P1, R86, c[0x0][0x188], 0x5 ;  /* 0x0000620056a07a11 */ /* 0x001fc800078228ff */
[----:B------:R-:W-:Y:S02]  /*1c30*/  LEA.HI.X R161, R86, c[0x0][0x18c], RZ, 0x5, P1 ;  /* 0x0000630056a17a11 */ /* 0x000fe400008f2cff */
[----:B------:R-:W-:-:S04]  /*1c40*/  ISETP.NE.U32.AND P1, PT, RZ, c[0x0][0x180], PT ;  /* 0x00006000ff007a0c */ /* 0x000fc80003f25070 */
[----:B------:R-:W-:Y:S02]  /*1c50*/  ISETP.NE.AND.EX P1, PT, RZ, c[0x0][0x184], PT, P1 ;  /* 0x00006100ff007a0c */ /* 0x000fe40003f25310 */
[----:B--2---:R-:W-:Y:S02]  /*1c60*/  PRMT R80, RZ, 0x5410, R76 ;  /* 0x00005410ff507816 */ /* 0x004fe4000000004c */
[--C-:B------:R-:W-:Y:S02]  /*1c70*/  PRMT R81, RZ, 0x7610, R77.reuse ;  /* 0x00007610ff517816 */ /* 0x100fe4000000004d */
[----:B------:R-:W-:Y:S02]  /*1c80*/  PRMT R83, RZ, 0x5410, R78 ;  /* 0x00005410ff537816 */ /* 0x000fe4000000004e */
[----:B------:R-:W-:Y:S02]  /*1c90*/  PRMT R162, RZ, 0x7610, R76 ;  /* 0x00007610ffa27816 */ /* 0x000fe4000000004c */
[----:B------:R-:W-:-:S02]  /*1ca0*/  PRMT R164, RZ, 0x5410, R77 ;  /* 0x00005410ffa47816 */ /* 0x000fc4000000004d */
[----:B------:R-:W-:Y:S02]  /*1cb0*/  PRMT R87, RZ, 0x7610, R78 ;  /* 0x00007610ff577816 */ /* 0x000fe4000000004e */
[--C-:B------:R-:W-:Y:S02]  /*1cc0*/  PRMT R82, RZ, 0x5410, R79.reuse ;  /* 0x00005410ff527816 */ /* 0x100fe4000000004f */
        /* <DEDUP_REMOVED lines=17> */
[----:B------:R0:W-:Y:S04]  /*1de0*/  STG.E.128 [R160.64], R76 ;  /* 0x0000004ca0007986 */ /* 0x0001e8000c101d04 */
[----:B------:R0:W-:Y:S02]  /*1df0*/  STG.E.128 [R160.64+0x10], R80 ;  /* 0x00001050a0007986 */ /* 0x0001e4000c101d04 */
.L_x_13776:
[----:B------:R-:W-:Y:S05]  /*1e00*/  BSYNC B0 ;  /* 0x0000000000007941 */ /* 0x000fea0003800000 */
.L_x_13775:
[----:B------:R-:W-:Y:S01]  /*1e10*/  FADD.FTZ R86, RZ, R36 ;  /* 0x00000024ff567221 */ /* 0x000fe20000010000 */
[----:B------:R-:W-:-:S02]  /*1e20*/  ISETP.GT.U32.AND P1, PT, R0, 0x3f, PT ;  /* 0x0000003f0000780c */ /* 0x000fc40003f24070 */
        /* <DEDUP_REMOVED lines=54> */
[----:B0-----:R0:W1:Y:S02]  /*2190*/  SHFL.BFLY PT, R160, R87, 0x1, 0x1f ;  /* 0x0c201f0057a07f89 */ /* 0x00106400000e0000 */
.L_x_13793:
        /* <DEDUP_REMOVED lines=117> */
.L_x_13794:
[----:B------:R-:W-:Y:S01]  /*28f0*/  FMUL.FTZ R160, R87, R87 ;  /* 0x0000005757a07220 */ /* 0x000fe20000410000 */
[----:B------:R-:W-:Y:S01]  /*2900*/  ISETP.NE.AND P1, PT, RZ, UR6, PT ;  /* 0x00000006ff007c0c */ /* 0x000fe2000bf25270 */
[----:B-1----:R-:W-:Y:S01]  /*2910*/  FADD.FTZ R163, R163, R86 ;  /* 0x00000056a3a37221 */ /* 0x002fe20000010000 */
[----:B0-----:R-:W-:Y:S01]  /*2920*/  MOV R86, c[0x0][0x1e0] ;  /* 0x0000780000567a02 */ /* 0x001fe20000000f00 */
[----:B------:R-:W-:Y:S01]  /*2930*/  BSSY B0, `(.L_x_13779) ;  /* 0x000002d000007945 */ /* 0x000fe20003800000 */
[----:B------:R-:W-:Y:S02]  /*2940*/  FSEL R161, R160, RZ, P1 ;  /* 0x000000ffa0a17208 */ /* 0x000fe40000800000 */
[----:B------:R-:W-:Y:S01]  /*2950*/  @!P6 MOV R85, 0x4 ;  /* 0x000000040055e802 */ /* 0x000fe20000000f00 */
[----:B------:R-:W-:Y:S01]  /*2960*/  FFMA.FTZ R86, R163, R86, c[0x0][0x228] ;  /* 0x00008a00a3567623 */ /* 0x000fe20000010056 */
[----:B------:R-:W-:Y:S02]  /*2970*/  @!P6 MOV R163, 0x4 ;  /* 0x0000000400a3e802 */ /* 0x000fe40000000f00 */
[----:B------:R-:W-:Y:S01]  /*2980*/  FSEL R160, R87, RZ, !P1 ;  /* 0x000000ff57a07208 */ /* 0x000fe20004800000 */
[----:B------:R-:W-:-:S02]  /*2990*/  FADD.FTZ R161, R86, R161 ;  /* 0x000000a156a17221 */ /* 0x000fc40000010000 */
[----:B------:R-:W-:-:S04]  /*29a0*/  @!P6 IMAD.WIDE R84, R152, R85, c[0x0][0x1a0] ;  /* 0x000068009854e625 */ /* 0x000fc800078e0255 */
[----:B------:R-:W0:Y:S01]  /*29b0*/  MUFU.RSQ R161, R161 ;  /* 0x000000a100a17308 */ /* 0x000e220000001400 */
[----:B------:R1:W-:Y:S02]  /*29c0*/  @!P6 STG.E [R84.64], R87 ;  /* 0x000000575400e986 */ /* 0x0003e4000c101904 */
[----:B-1----:R-:W-:-:S05]  /*29d0*/  @!P6 IMAD.WIDE R84, R152, R163, c[0x0][0x1a8] ;  /* 0x00006a009854e625 */ /* 0x002fca00078e02a3 */
[----:B0-----:R0:W-:Y:S01]  /*29e0*/  @!P6 STG.E [R84.64], R161 ;  /* 0x000000a15400e986 */ /* 0x0011e2000c101904 */
[----:B------:R-:W-:Y:S05]  /*29f0*/  @!P0 BRA `(.L_x_13780) ;  /* 0x0000020000008947 */ /* 0x000fea0003800000 */
[--C-:B------:R-:W-:Y:S02]  /*2a00*/  FADD.FTZ R86, R37, -R160.reuse ;  /* 0x800000a025567221 */ /* 0x100fe40000010000 */
[----:B0-----:R-:W-:Y:S02]  /*2a10*/  FADD.FTZ R84, R36, -R160 ;  /* 0x800000a024547221 */ /* 0x001fe40000010000 */
        /* <DEDUP_REMOVED lines=30> */
.L_x_13780:
[----:B------:R-:W-:Y:S05]  /*2c00*/  BSYNC B0 ;  /* 0x0000000000007941 */ /* 0x000fea0003800000 */
.L_x_13779:
        /* <DEDUP_REMOVED lines=35> */
.L_x_13782:
[----:B------:R-:W-:Y:S05]  /*2e40*/  BSYNC B0 ;  /* 0x0000000000007941 */ /* 0x000fea0003800000 */
.L_x_13781:
        /* <DEDUP_REMOVED lines=35> */
.L_x_13784:
[----:B------:R-:W-:Y:S05]  /*3080*/  BSYNC B0 ;  /* 0x0000000000007941 */ /* 0x000fea0003800000 */
.L_x_13783:
        /* <DEDUP_REMOVED lines=35> */
.L_x_13786:
[----:B------:R-:W-:Y:S05]  /*32c0*/  BSYNC B0 ;  /* 0x0000000000007941 */ /* 0x000fea0003800000 */
.L_x_13785:
        /* <DEDUP_REMOVED lines=35> */
.L_x_13788:
[----:B------:R-:W-:Y:S05]  /*3500*/  BSYNC B0 ;  /* 0x0000000000007941 */ /* 0x000fea0003800000 */
.L_x_13787:
        /* <DEDUP_REMOVED lines=34> */
.L_x_13790:
[----:B------:R-:W-:Y:S05]  /*3730*/  BSYNC B0 ;  /* 0x0000000000007941 */ /* 0x000fea0003800000 */
.L_x_13789:
[----:B0-----:R-:W-:-:S10]  /*3740*/  HFMA2.MMA R85, -RZ, RZ, 0, 2.384185791015625e-07 ;  /* 0x00000004ff557435 */ /* 0x001fd400000001ff */
[----:B------:R-:W-:-:S05]  /*3750*/  IMAD R152, R85, c[0x0][0x160], R152 ;  /* 0x0000580055987a24 */ /* 0x000fca00078e0298 */
[----:B------:R-:W-:-:S13]  /*3760*/  ISETP.GE.AND P1, PT, R152, c[0x0][0x164], PT ;  /* 0x0000590098007a0c */ /* 0x000fda0003f26270 */
[----:B------:R-:W-:Y:S01]  /*3770*/  @P1 CALL.REL.NOINC `(.L_x_13791) ;  /* 0x0000001000001944 */ /* 0x000fe20003c00000 */
[----:B------:R-:W-:Y:S05]  /*3780*/  BRA `(.L_x_13792) ;  /* 0xffffd54000007947 */ /* 0x000fea000383ffff */
.L_x_13791:
[----:B------:R-:W-:Y:S05]  /*3790*/  EXIT ;  /* 0x000000000000794d */ /* 0x000fea0003800000 */
.L_x_13777:
[----:B------:R-:W-:Y:S01]  /*37a0*/  HFMA2.MMA R162, -RZ, RZ, 0, 5.9604644775390625e-08 ;  /* 0x00000001ffa27435 */ /* 0x000fe200000001ff */
[----:B0-----:R-:W-:Y:S02]  /*37b0*/  MOV R161, R87 ;  /* 0x0000005700a17202 */ /* 0x001fe40000000f00 */
[----:B------:R-:W-:Y:S02]  /*37c0*/  MOV R163, 0x1f ;  /* 0x0000001f00a37802 */ /* 0x000fe40000000f00 */
[----:B------:R-:W-:Y:S02]  /*37d0*/  MOV R160, 0xffffffff ;  /* 0xffffffff00a07802 */ /* 0x000fe40000000f00 */
[----:B------:R-:W-:Y:S02]  /*37e0*/  MOV R84, 0x3800 ;  /* 0x0000380000547802 */ /* 0x000fe40000000f00 */
[----:B------:R-:W-:Y:S05]  /*37f0*/  CALL.REL.NOINC `($__internal_48_$__cuda_sm70_shflsync_bfly_p) ;  /* 0x000009b000007944 */ /* 0x000fea0003c00000 */
[----:B01----:R-:W-:Y:S05]  /*3800*/  BRA `(.L_x_13793) ;  /* 0xffffe99000007947 */ /* 0x003fea000383ffff */
.L_x_13778:
[----:B------:R-:W-:Y:S01]  /*3810*/  HFMA2.MMA R162, -RZ, RZ, 0, 1.1920928955078125e-07 ;  /* 0x00000002ffa27435 */ /* 0x000fe200000001ff */
[----:B------:R-:W-:Y:S02]  /*3820*/  MOV R163, 0x1f ;  /* 0x0000001f00a37802 */ /* 0x000fe40000000f00 */
[----:B------:R-:W-:-:S02]  /*3830*/  MOV R160, 0xffffffff ;  /* 0xffffffff00a07802 */ /* 0x000fc40000000f00 */
[----:B------:R-:W-:Y:S02]  /*3840*/  MOV R84, 0x3860 ;  /* 0x0000386000547802 */ /* 0x000fe40000000f00 */
[----:B0-----:R-:W-:Y:S05]  /*3850*/  CALL.REL.NOINC `($__internal_48_$__cuda_sm70_shflsync_bfly_p) ;  /* 0x0000095000007944 */ /* 0x001fea0003c00000 */
[----:B0-----:R-:W-:Y:S01]  /*3860*/  HFMA2.MMA R162, -RZ, RZ, 0, 2.384185791015625e-07 ;  /* 0x00000004ffa27435 */ /* 0x001fe200000001ff */
[----:B-1----:R-:W-:Y:S01]  /*3870*/  FADD.FTZ R161, R161, R160 ;  /* 0x000000a0a1a17221 */ /* 0x002fe20000010000 */
[----:B------:R-:W-:Y:S02]  /*3880*/  MOV R163, 0x1f ;  /* 0x0000001f00a37802 */ /* 0x000fe40000000f00 */
[----:B------:R-:W-:Y:S02]  /*3890*/  MOV R160, 0xffffffff ;  /* 0xffffffff00a07802 */ /* 0x000fe40000000f00 */
[----:B------:R-:W-:Y:S02]  /*38a0*/  MOV R84, 0x38c0 ;  /* 0x000038c000547802 */ /* 0x000fe40000000f00 */
[----:B------:R-:W-:Y:S05]  /*38b0*/  CALL.REL.NOINC `($__internal_48_$__cuda_sm70_shflsync_bfly_p) ;  /* 0x000008f000007944 */ /* 0x000fea0003c00000 */
[----:B0-----:R-:W-:Y:S01]  /*38c0*/  HFMA2.MMA R162, -RZ, RZ, 0, 4.76837158203125e-07 ;  /* 0x00000008ffa27435 */ /* 0x001fe200000001ff */
[----:B-1----:R-:W-:Y:S01]  /*38d0*/  FADD.FTZ R161, R161, R160 ;  /* 0x000000a0a1a17221 */ /* 0x002fe20000010000 */
[----:B------:R-:W-:Y:S02]  /*38e0*/  MOV R163, 0x1f ;  /* 0x0000001f00a37802 */ /* 0x000fe40000000f00 */
[----:B------:R-:W-:-:S02]  /*38f0*/  MOV R160, 0xffffffff ;  /* 0xffffffff00a07802 */ /* 0x000fc40000000f00 */
[----:B------:R-:W-:Y:S02]  /*3900*/  MOV R84, 0x3920 ;  /* 0x0000392000547802 */ /* 0x000fe40000000f00 */
[----:B------:R-:W-:Y:S05]  /*3910*/  CALL.REL.NOINC `($__internal_48_$__cuda_sm70_shflsync_bfly_p) ;  /* 0x0000089000007944 */ /* 0x000fea0003c00000 */
[----:B0-----:R-:W-:Y:S01]  /*3920*/  HFMA2.MMA R162, -RZ, RZ, 0, 9.5367431640625e-07 ;  /* 0x00000010ffa27435 */ /* 0x001fe200000001ff */
[----:B-1----:R-:W-:Y:S01]  /*3930*/  FADD.FTZ R161, R161, R160 ;  /* 0x000000a0a1a17221 */ /* 0x002fe20000010000 */
[----:B------:R-:W-:Y:S02]  /*3940*/  MOV R163, 0x1f ;  /* 0x0000001f00a37802 */ /* 0x000fe40000000f00 */
[----:B------:R-:W-:Y:S02]  /*3950*/  MOV R160, 0xffffffff ;  /* 0xffffffff00a07802 */ /* 0x000fe40000000f00 */
[----:B------:R-:W-:Y:S02]  /*3960*/  MOV R84, 0x3980 ;  /* 0x0000398000547802 */ /* 0x000fe40000000f00 */
[----:B------:R-:W-:Y:S05]  /*3970*/  CALL.REL.NOINC `($__internal_48_$__cuda_sm70_shflsync_bfly_p) ;  /* 0x0000083000007944 */ /* 0x000fea0003c00000 */
[----:B-1----:R-:W-:Y:S01]  /*3980*/  FADD.FTZ R87, R161, R160 ;  /* 0x000000a0a1577221 */ /* 0x002fe20000010000 */
[----:B0-----:R-:W-:Y:S01]  /*3990*/  HFMA2.MMA R162, -RZ, RZ, 0, 5.9604644775390625e-08 ;  /* 0x00000001ffa27435 */ /* 0x001fe200000001ff */
[----:B------:R-:W-:Y:S02]  /*39a0*/  MOV R163, 0x1f ;  /* 0x0000001f00a37802 */ /* 0x000fe40000000f00 */
[----:B------:R-:W-:Y:S01]  /*39b0*/  FMUL.FTZ R87, R87, c[0x0][0x1e0] ;  /* 0x0000780057577a20 */ /* 0x000fe20000410000 */
[----:B------:R-:W-:-:S03]  /*39c0*/  MOV R160, 0xffffffff ;  /* 0xffffffff00a07802 */ /* 0x000fc60000000f00 */
        /* <DEDUP_REMOVED lines=98> */
[----:B------:R-:W-:Y:S05]  /*3ff0*/  CALL.REL.NOINC `($__internal_48_$__cuda_sm70_shflsync_bfly_p) ;  /* 0x000001b000007944 */ /* 0x000fea0003c00000 */
[----:B0-----:R-:W-:Y:S01]  /*4000*/  HFMA2.MMA R162, -RZ, RZ, 0, 1.1920928955078125e-07 ;  /* 0x00000002ffa27435 */ /* 0x001fe200000001ff */
[----:B-1----:R-:W-:Y:S01]  /*4010*/  FADD.FTZ R161, R161, R160 ;  /* 0x000000a0a1a17221 */ /* 0x002fe20000010000 */
[----:B------:R-:W-:Y:S02]  /*4020*/  MOV R163, 0x1f ;  /* 0x0000001f00a37802 */ /* 0x000fe40000000f00 */
[----:B------:R-:W-:Y:S02]  /*4030*/  MOV R160, 0xffffffff ;  /* 0xffffffff00a07802 */ /* 0x000fe40000000f00 */
[----:B------:R-:W-:Y:S02]  /*4040*/  MOV R84, 0x4060 ;  /* 0x0000406000547802 */ /* 0x000fe40000000f00 */
[----:B------:R-:W-:Y:S05]  /*4050*/  CALL.REL.NOINC `($__internal_48_$__cuda_sm70_shflsync_bfly_p) ;  /* 0x0000015000007944 */ /* 0x000fea0003c00000 */
[----:B0-----:R-:W-:Y:S01]  /*4060*/  HFMA2.MMA R162, -RZ, RZ, 0, 2.384185791015625e-07 ;  /* 0x00000004ffa27435 */ /* 0x001fe200000001ff */
[----:B-1----:R-:W-:Y:S01]  /*4070*/  FADD.FTZ R161, R161, R160 ;  /* 0x000000a0a1a17221 */ /* 0x002fe20000010000 */
[----:B------:R-:W-:Y:S02]  /*4080*/  MOV R163, 0x1f ;  /* 0x0000001f00a37802 */ /* 0x000fe40000000f00 */
[----:B------:R-:W-:-:S02]  /*4090*/  MOV R160, 0xffffffff ;  /* 0xffffffff00a07802 */ /* 0x000fc40000000f00 */
[----:B------:R-:W-:Y:S02]  /*40a0*/  MOV R84, 0x40c0 ;  /* 0x000040c000547802 */ /* 0x000fe40000000f00 */
[----:B------:R-:W-:Y:S05]  /*40b0*/  CALL.REL.NOINC `($__internal_48_$__cuda_sm70_shflsync_bfly_p) ;  /* 0x000000f000007944 */ /* 0x000fea0003c00000 */
[----:B0-----:R-:W-:Y:S01]  /*40c0*/  HFMA2.MMA R162, -RZ, RZ, 0, 4.76837158203125e-07 ;  /* 0x00000008ffa27435 */ /* 0x001fe200000001ff */
[----:B-1----:R-:W-:Y:S01]  /*40d0*/  FADD.FTZ R161, R161, R160 ;  /* 0x000000a0a1a17221 */ /* 0x002fe20000010000 */
[----:B------:R-:W-:Y:S02]  /*40e0*/  MOV R163, 0x1f ;  /* 0x0000001f00a37802 */ /* 0x000fe40000000f00 */
[----:B------:R-:W-:Y:S02]  /*40f0*/  MOV R160, 0xffffffff ;  /* 0xffffffff00a07802 */ /* 0x000fe40000000f00 */
[----:B------:R-:W-:Y:S02]  /*4100*/  MOV R84, 0x4120 ;  /* 0x0000412000547802 */ /* 0x000fe40000000f00 */
[----:B------:R-:W-:Y:S05]  /*4110*/  CALL.REL.NOINC `($__internal_48_$__cuda_sm70_shflsync_bfly_p) ;  /* 0x0000009000007944 */ /* 0x000fea0003c00000 */
[----:B-1----:R-:W-:Y:S01]  /*4120*/  FADD.FTZ R86, R161, R160 ;  /* 0x000000a0a1567221 */ /* 0x002fe20000010000 */
[----:B0-----:R-:W-:Y:S01]  /*4130*/  HFMA2.MMA R162, -RZ, RZ, 0, 9.5367431640625e-07 ;  /* 0x00000010ffa27435 */ /* 0x001fe200000001ff */
[----:B------:R-:W-:Y:S02]  /*4140*/  MOV R163, 0x1f ;  /* 0x0000001f00a37802 */ /* 0x000fe40000000f00 */
[----:B------:R-:W-:-:S02]  /*4150*/  MOV R160, 0xffffffff ;  /* 0xffffffff00a07802 */ /* 0x000fc40000000f00 */
[----:B------:R-:W-:Y:S02]  /*4160*/  MOV R161, R86 ;  /* 0x0000005600a17202 */ /* 0x000fe40000000f00 */
[----:B------:R-:W-:Y:S02]  /*4170*/  MOV R84, 0x4190 ;  /* 0x0000419000547802 */ /* 0x000fe40000000f00 */
[----:B------:R-:W-:Y:S05]  /*4180*/  CALL.REL.NOINC `($__internal_48_$__cuda_sm70_shflsync_bfly_p) ;  /* 0x0000002000007944 */ /* 0x000fea0003c00000 */
[----:B01----:R-:W-:Y:S01]  /*4190*/  MOV R163, R160 ;  /* 0x000000a000a37202 */ /* 0x003fe20000000f00 */
[----:B------:R-:W-:Y:S05]  /*41a0*/  BRA `(.L_x_13794) ;  /* 0xffffe74000007947 */ /* 0x000fea000383ffff */
        .weak           $__internal_48_$__cuda_sm70_shflsync_bfly_p
        .type           $__internal_48_$__cuda_sm70_shflsync_bfly_p,@function
        .size           $__internal_48_$__cuda_sm70_shflsync_bfly_p,(.L_x_43108 - $__internal_48_$__cuda_sm70_shflsync_bfly_p)
$__internal_48_$__cuda_sm70_shflsync_bfly_p:
[----:B------:R-:W-:Y:S01]  /*41b0*/  HFMA2.MMA R85, -RZ, RZ, 0, 0 ;  /* 0x00000000ff557435 */ /* 0x000fe200000001ff */
[----:B------:R-:W-:Y:S04]  /*41c0*/  WARPSYNC R160 ;  /* 0x000000a000007348 */ /* 0x000fe80003800000 */
[----:B------:R0:W1:Y:S01]  /*41d0*/  SHFL.BFLY PT, R160, R161, R162, R163 ;  /* 0x0c0000a2a1a07389 */ /* 0x00006200000e00a3 */
[----:B------:R-:W-:Y:S05]  /*41e0*/  RET.REL.NODEC R84 `(_ZN10layer_norm13ln_fwd_kernelINS_13Kernel_traitsI13__nv_bfloat16S2_fS2_fjLj1536ELj1ELj4ELj1ELj16ENS_18Kernel_traits_baseILj1536ES2_S2_fS2_fjLj128EEEEELb0ELb0ELb0ELb0EEEvNS_9FwdParamsE) ;  /* 0xffffbe1054007950 */ /* 0x000fea0003c3ffff */
.L_x_13795:
        /* <DEDUP_REMOVED lines=9> */
.L_x_43108:


//--------------------- .text._ZN10layer_norm13ln_fwd_kernelINS_13Kernel_traitsI13__nv_bfloat16S2_fS2_fjLj1536ELj1ELj4ELj1ELj16ENS_18Kernel_traits_baseILj1536ES2_S2_fS2_fjLj128EEEEELb0ELb0ELb0ELb1EEEvNS_9FwdParamsE --------------------------
	.section	.text._ZN10layer_norm13ln_fwd_kernelINS_13Kernel_traitsI13__nv_bfloat16S2_fS2_fjLj1536ELj1ELj4ELj1ELj16ENS_18Kernel_traits_baseILj1536ES2_S2_fS2_fjLj128EEEEELb0ELb0ELb0ELb1EEEvNS_9FwdParamsE,"ax",@progbits
	.sectioninfo	@"SHI_REGISTERS=159"
	.align	128
        .global         _ZN10layer_norm13ln_fwd_kernelINS_13Kernel_traitsI13__nv_bfloat16S2_fS2_fjLj1536ELj1ELj4ELj1ELj16ENS_18Kernel_traits_baseILj1536ES2_S2_fS2_fjLj128EEEEELb0ELb0ELb0ELb1EEEvNS_9FwdParamsE
        .type           _ZN10layer_norm13ln_fwd_kernelINS_13Kernel_traitsI13__nv_bfloat16S2_fS2_fjLj1536ELj1ELj4ELj1ELj16ENS_18Kernel_traits_baseILj1536ES2_S2_fS2_fjLj128EEEEELb0ELb0ELb0ELb1EEEvNS_9FwdParamsE,@function
        .size           _ZN10layer_norm13ln_fwd_kernelINS_13Kernel_traitsI13__nv_bfloat16S2_fS2_fjLj1536ELj1ELj4ELj1ELj16ENS_18Kernel_traits_baseILj1536ES2_S2_fS2_fjLj128EEEEELb0ELb0ELb0ELb1EEEvNS_9FwdParamsE,(.L_x_43109 - _ZN10layer_norm13ln_fwd_kernelINS_13Kernel_traitsI13__nv_bfloat16S2_fS2_fjLj1536ELj1ELj4ELj1ELj16ENS_18Kernel_traits_baseILj1536ES2_S2_fS2_fjLj128EEEEELb0ELb0ELb0ELb1EEEvNS_9FwdParamsE)
        .other          _ZN10layer_norm13ln_fwd_kernelINS_13Kernel_traitsI13__nv_bfloat16S2_fS2_fjLj1536ELj1ELj4ELj1ELj16ENS_18Kernel_traits_baseILj1536ES2_S2_fS2_fjLj128EEEEELb0ELb0ELb0ELb1EEEvNS_9FwdParamsE,@"STO_CUDA_ENTRY STV_DEFAULT"
_ZN10layer_norm13ln_fwd_kernelINS_13Kernel_traitsI13__nv_bfloat16S2_fS2_fjLj1536ELj1ELj4ELj1ELj16ENS_18Kernel_traits_baseILj1536ES2_S2_fS2_fjLj128EEEEELb0ELb0ELb0ELb1EEEvNS_9FwdParamsE:
.text._ZN10layer_norm13ln_fwd_kernelINS_13Kernel_traitsI13__nv_bfloat16S2_fS2_fjLj1536ELj1ELj4ELj1ELj16ENS_18Kernel_traits_baseILj1536ES2_S2_fS2_fjLj128EEEEELb0ELb0ELb0ELb1EEEvNS_9FwdParamsE:
        /* <DEDUP_REMOVED lines=22> */
[----:B0----5:R-:W-:Y:S01]  /*0160*/  @!P0 CS2R R8, SRZ ;  /* 0x0000000000088805 */ /* 0x021fe2000001ff00 */
        /* <DEDUP_REMOVED lines=11> */
[----:B------:R0:W5:Y:S01]  /*0220*/  LDG.E.128 R40, [R2.64] ;  /* 0x0000000402287981 */ /* 0x000162000c1e1d00 */
[----:B------:R-:W-:-:S02]  /*0230*/  PRMT R121, RZ, 0x5410, R8 ;  /* 0x00005410ff797816 */ /* 0x000fc40000000008 */
[----:B------:R-:W-:Y:S01]  /*0240*/  PRMT R120, RZ, 0x7610, R8 ;  /* 0x00007610ff787816 */ /* 0x000fe20000000008 */
[----:B------:R0:W5:Y:S01]  /*0250*/  LDG.E.128 R36, [R2.64+0x200] ;  /* 0x0002000402247981 */ /* 0x000162000c1e1d00 */
[----:B------:R-:W-:Y:S02]  /*0260*/  PRMT R0, RZ, 0x5410, R9 ;  /* 0x00005410ff007816 */ /* 0x000fe40000000009 */
[----:B------:R-:W-:Y:S01]  /*0270*/  PRMT R4, RZ, 0x7610, R10 ;  /* 0x00007610ff047816 */ /* 0x000fe2000000000a */
[----:B------:R0:W5:Y:S01]  /*0280*/  LDG.E.128 R32, [R2.64+0x400] ;  /* 0x0004000402207981 */ /* 0x000162000c1e1d00 */
[--C-:B------:R-:W-:Y:S02]  /*0290*/  PRMT R5, RZ, 0x5410, R11.reuse ;  /* 0x00005410ff057816 */ /* 0x100fe4000000000b */
[----:B------:R-:W-:Y:S01]  /*02a0*/  PRMT R6, RZ, 0x7610, R11 ;  /* 0x00007610ff067816 */ /* 0x000fe2000000000b */
[----:B------:R0:W5:Y:S01]  /*02b0*/  LDG.E.128 R28, [R2.64+0x600] ;  /* 0x00060004021c7981 */ /* 0x000162000c1e1d00 */
[----:B------:R-:W-:-:S02]  /*02c0*/  PRMT R7, RZ, 0x5410, R12 ;  /* 0x00005410ff077816 */ /* 0x000fc4000000000c */
[----:B------:R-:W-:Y:S01]  /*02d0*/  PRMT R8, RZ, 0x7610, R12 ;  /* 0x00007610ff087816 */ /* 0x000fe2000000000c */
[----:B------:R0:W5:Y:S01]  /*02e0*/  LDG.E.128 R24, [R2.64+0x800] ;  /* 0x0008000402187981 */ /* 0x000162000c1e1d00 */
[----:B------:R-:W-:-:S03]  /*02f0*/  PRMT R11, RZ, 0x5410, R14 ;  /* 0x00005410ff0b7816 */ /* 0x000fc6000000000e */
[----:B------:R0:W5:Y:S01]  /*0300*/  LDG.E.128 R20, [R2.64+0xa00] ;  /* 0x000a000402147981 */ /* 0x000162000c1e1d00 */
[----:B------:R-:W-:Y:S01]  /*0310*/  PRMT R12, RZ, 0x7610, R14 ;  /* 0x00007610ff0c7816 */ /* 0x000fe2000000000e */
[----:B------:R-:W-:Y:S01]  /*0320*/  ULDC.U8 UR6, c[0x0][0x1f0] ;  /* 0x00007c0000067ab9 */ /* 0x000fe20000000000 */
[----:B------:R-:W-:Y:S02]  /*0330*/  PRMT R14, RZ, 0x7610, R15 ;  /* 0x00007610ff0e7816 */ /* 0x000fe4000000000f */
[----:B------:R-:W-:Y:S02]  /*0340*/  PRMT R16, RZ, 0x7610, R56 ;  /* 0x00007610ff107816 */ /* 0x000fe40000000038 */
[--C-:B------:R-:W-:Y:S02]  /*0350*/  PRMT R17, RZ, 0x5410, R57.reuse ;  /* 0x00005410ff117816 */ /* 0x100fe40000000039 */
[----:B------:R-:W-:Y:S02]  /*0360*/  PRMT R18, RZ, 0x7610, R57 ;  /* 0x00007610ff127816 */ /* 0x000fe40000000039 */
[----:B0-----:R-:W-:-:S02]  /*0370*/  PRMT R2, RZ, 0x7610, R9 ;  /* 0x00007610ff027816 */ /* 0x001fc40000000009 */
[----:B------:R-:W-:Y:S02]  /*0380*/  PRMT R3, RZ, 0x5410, R10 ;  /* 0x00005410ff037816 */ /* 0x000fe4000000000a */
[--C-:B------:R-:W-:Y:S02]  /*0390*/  PRMT R9, RZ, 0x5410, R13.reuse ;  /* 0x00005410ff097816 */ /* 0x100fe4000000000d */
        /* <DEDUP_REMOVED lines=31> */
.L_x_13799:
[----:B------:R-:W0:Y:S01]  /*0590*/  S2R R145, SR_TID.X ;  /* 0x0000000000917919 */ /* 0x000e220000002100 */
[----:B------:R-:W-:Y:S01]  /*05a0*/  ISETP.NE.U32.AND P1, PT, RZ, c[0x0][0x1c0], PT ;  /* 0x00007000ff007a0c */ /* 0x000fe20003f25070 */
[----:B------:R-:W-:Y:S01]  /*05b0*/  IMAD R52, R132, c[0x0][0x168], RZ ;  /* 0x00005a0084347a24 */ /* 0x000fe200078e02ff */
[----:B------:R-:W-:Y:S01]  /*05c0*/  HFMA2.MMA R100, -RZ, RZ, 0, 9.5367431640625e-07 ;  /* 0x00000010ff647435 */ /* 0x000fe200000001ff */
[----:B------:R-:W-:Y:S02]  /*05d0*/  ISETP.NE.U32.AND P0, PT, RZ, c[0x0][0x180], PT ;  /* 0x00006000ff007a0c */ /* 0x000fe40003f05070 */
[----:B------:R-:W-:-:S02]  /*05e0*/  ISETP.NE.AND.EX P1, PT, RZ, c[0x0][0x1c4], PT, P1 ;  /* 0x00007100ff007a0c */ /* 0x000fc40003f25310 */
[----:B------:R-:W-:-:S04]  /*05f0*/  SHF.R.S32.HI R53, RZ, 0x1f, R52 ;  /* 0x0000001fff357819 */ /* 0x000fc80000011434 */
[----:B------:R-:W-:-:S07]  /*0600*/  LEA.HI R52, R53, R52, RZ, 0x3 ;  /* 0x0000003435347211 */ /* 0x000fce00078f18ff */
[----:B------:R-:W-:Y:S02]  /*0610*/  @P1 MOV R57, 0x2 ;  /* 0x0000000200391802 */ /* 0x000fe40000000f00 */
[----:B0-----:R-:W-:-:S03]  /*0620*/  LOP3.LUT R145, R145, 0x1f, RZ, 0xc0, !PT ;  /* 0x0000001f91917812 */ /* 0x001fc600078ec0ff */
[----:B------:R-:W-:Y:S01]  /*0630*/  @P1 IMAD.WIDE R56, R132, R57, c[0x0][0x1c0] ;  /* 0x0000700084381625 */ /* 0x000fe200078e0239 */
[----:B------:R-:W-:Y:S02]  /*0640*/  LEA.HI.SX32 R143, R52, R145, 0x1d ;  /* 0x00000091348f7211 */ /* 0x000fe400078feaff */
[----:B------:R-:W-:-:S03]  /*0650*/  ISETP.NE.AND.EX P0, PT, RZ, c[0x0][0x184], PT, P0 ;  /* 0x00006100ff007a0c */ /* 0x000fc60003f05300 */
[----:B------:R-:W2:Y:S01]  /*0660*/  @P1 LDG.E.U16 R56, [R56.64] ;  /* 0x0000000438381981 */ /* 0x000ea2000c1e1500 */
[----:B------:R-:W-:Y:S01]  /*0670*/  IMAD.WIDE.U32 R52, R143, R100, c[0x0][0x170] ;  /* 0x00005c008f347625 */ /* 0x000fe200078e0064 */
[----:B------:R-:W-:-:S05]  /*0680*/  MOV R144, 0x20 ;  /* 0x0000002000907802 */ /* 0x000fca0000000f00 */
[----:B------:R-:W3:Y:S03]  /*0690*/  LDG.E.128 R52, [R52.64] ;  /* 0x0000000434347981 */ /* 0x000ee6000c1e1d00 */
[----:B------:R-:W-:-:S05]  /*06a0*/  @P0 IMAD.WIDE.U32 R58, R143, R144, c[0x0][0x180] ;  /* 0x000060008f3a0625 */ /* 0x000fca00078e0090 */
[----:B------:R0:W4:Y:S04]  /*06b0*/  @P0 LDG.E.128 R44, [R58.64] ;  /* 0x000000043a2c0981 */ /* 0x000128000c1e1d00 */
[----:B------:R0:W4:Y:S01]  /*06c0*/  @P0 LDG.E.128 R48, [R58.64+0x10] ;  /* 0x000010043a300981 */ /* 0x000122000c1e1d00 */
[----:B------:R-:W-:Y:S01]  /*06d0*/  HFMA2.MMA R107, -RZ, RZ, 1.875, 0 ;  /* 0x3f800000ff6b7435 */ /* 0x000fe200000001ff */
[----:B------:R-:W-:Y:S02]  /*06e0*/  ISETP.NE.U32.AND P2, PT, RZ, c[0x0][0x180], PT ;  /* 0x00006000ff007a0c */ /* 0x000fe40003f45070 */
[C---:B------:R-:W-:Y:S01]  /*06f0*/  IADD3 R138, R143.reuse, 0x20, RZ ;  /* 0x000000208f8a7810 */ /* 0x040fe20007ffe0ff */
[----:B------:R-:W-:-:S04]  /*0700*/  IMAD.WIDE.U32 R72, R143, R144, c[0x0][0x188] ;  /* 0x000062008f487625 */ /* 0x000fc800078e0090 */
[----:B------:R-:W-:Y:S01]  /*0710*/  @P0 IMAD.WIDE.U32 R74, R144, R138, c[0x0][0x180] ;  /* 0x00006000904a0625 */ /* 0x000fe200078e008a */
[----:B--2---:R-:W-:Y:S02]  /*0720*/  @P1 PRMT R107, RZ, 0x5410, R56 ;  /* 0x00005410ff6b1816 */ /* 0x004fe40000000038 */
[----:B------:R-:W-:Y:S02]  /*0730*/  ISETP.NE.AND.EX P1, PT, RZ, c[0x0][0x184], PT, P2 ;  /* 0x00006100ff007a0c */ /* 0x000fe40003f25320 */
[--C-:B---3--:R-:W-:Y:S02]  /*0740*/  PRMT R56, RZ, 0x5410, R52.reuse ;  /* 0x00005410ff387816 */ /* 0x108fe40000000034 */
[----:B0-----:R-:W-:Y:S02]  /*0750*/  PRMT R58, RZ, 0x7610, R52 ;  /* 0x00007610ff3a7816 */ /* 0x001fe40000000034 */
[--C-:B------:R-:W-:Y:S02]  /*0760*/  PRMT R60, RZ, 0x5410, R53.reuse ;  /* 0x00005410ff3c7816 */ /* 0x100fe40000000035 */
[----:B------:R-:W-:-:S02]  /*0770*/  PRMT R62, RZ, 0x7610, R53 ;  /* 0x00007610ff3e7816 */ /* 0x000fc40000000035 */
[--C-:B------:R-:W-:Y:S02]  /*0780*/  PRMT R64, RZ, 0x5410, R54.reuse ;  /* 0x00005410ff407816 */ /* 0x100fe40000000036 */
[----:B------:R-:W-:Y:S02]  /*0790*/  PRMT R66, RZ, 0x7610, R54 ;  /* 0x00007610ff427816 */ /* 0x000fe40000000036 */
[--C-:B------:R-:W-:Y:S02]  /*07a0*/  PRMT R68, RZ, 0x5410, R55.reuse ;  /* 0x00005410ff447816 */ /* 0x100fe40000000037 */
[----:B------:R-:W-:Y:S01]  /*07b0*/  PRMT R70, RZ, 0x7610, R55 ;  /* 0x00007610ff467816 */ /* 0x000fe20000000037 */
[-C--:B------:R-:W-:Y:S02]  /*07c0*/  FMUL.FTZ R52, R56, R107.reuse ;  /* 0x0000006b38347220 */ /* 0x080fe40000410000 */
[-C--:B------:R-:W-:Y:S02]  /*07d0*/  FMUL.FTZ R53, R58, R107.reuse ;  /* 0x0000006b3a357220 */ /* 0x080fe40000410000 */
[----:B------:R-:W-:-:S02]  /*07e0*/  FMUL.FTZ R54, R60, R107 ;  /* 0x0000006b3c367220 */ /* 0x000fc40000410000 */
[-C--:B------:R-:W-:Y:S02]  /*07f0*/  FMUL.FTZ R55, R62, R107.reuse ;  /* 0x0000006b3e377220 */ /* 0x080fe40000410000 */
[-C--:B------:R-:W-:Y:S02]  /*0800*/  FMUL.FTZ R56, R64, R107.reuse ;  /* 0x0000006b40387220 */ /* 0x080fe40000410000 */
[-C--:B------:R-:W-:Y:S02]  /*0810*/  FMUL.FTZ R57, R66, R107.reuse ;  /* 0x0000006b42397220 */ /* 0x080fe40000410000 */
[-C--:B------:R-:W-:Y:S02]  /*0820*/  FMUL.FTZ R58, R68, R107.reuse ;  /* 0x0000006b443a7220 */ /* 0x080fe40000410000 */
[----:B------:R-:W-:Y:S02]  /*0830*/  FMUL.FTZ R59, R70, R107 ;  /* 0x0000006b463b7220 */ /* 0x000fe40000410000 */
[----:B----4-:R-:W-:-:S02]  /*0840*/  @P1 FADD.FTZ R52, R44, R52 ;  /* 0x000000342c341221 */ /* 0x010fc40000010000 */
[----:B------:R-:W-:Y:S02]  /*0850*/  @P1 FADD.FTZ R53, R45, R53 ;  /* 0x000000352d351221 */ /* 0x000fe40000010000 */
[----:B------:R-:W-:Y:S02]  /*0860*/  @P1 FADD.FTZ R54, R46, R54 ;  /* 0x000000362e361221 */ /* 0x000fe40000010000 */
[----:B------:R-:W-:Y:S02]  /*0870*/  @P1 FADD.FTZ R55, R47, R55 ;  /* 0x000000372f371221 */ /* 0x000fe40000010000 */
[----:B------:R-:W-:Y:S02]  /*0880*/  @P1 FADD.FTZ R56, R48, R56 ;  /* 0x0000003830381221 */ /* 0x000fe40000010000 */
[----:B------:R-:W-:Y:S02]  /*0890*/  @P1 FADD.FTZ R57, R49, R57 ;  /* 0x0000003931391221 */ /* 0x000fe40000010000 */
[----:B------:R-:W-:-:S02]  /*08a0*/  @P1 FADD.FTZ R58, R50, R58 ;  /* 0x0000003a323a1221 */ /* 0x000fc40000010000 */
[----:B------:R-:W-:Y:S02]  /*08b0*/  @P1 FADD.FTZ R59, R51, R59 ;  /* 0x0000003b333b1221 */ /* 0x000fe40000010000 */
[----:B------:R-:W-:Y:S01]  /*08c0*/  IMAD.WIDE.U32 R68, R138, R100, c[0x0][0x170] ;  /* 0x00005c008a447625 */ /* 0x000fe200078e0064 */
[----:B------:R-:W-:Y:S04]  /*08d0*/  STG.E.128 [R72.64], R52 ;  /* 0x0000003448007986 */ /* 0x000fe8000c101d04 */
[----:B------:R0:W-:Y:S04]  /*08e0*/  STG.E.128 [R72.64+0x10], R56 ;  /* 0x0000103848007986 */ /* 0x0001e8000c101d04 */
[----:B------:R-:W0:Y:S01]  /*08f0*/  LDG.E.128 R68, [R68.64] ;  /* 0x0000000444447981 */ /* 0x000e22000c1e1d00 */
[----:B------:R-:W-:-:S02]  /*0900*/  MOV R60, R44 ;  /* 0x0000002c003c7202 */ /* 0x000fc40000000f00 */
[----:B------:R-:W-:Y:S02]  /*0910*/  MOV R61, R45 ;  /* 0x0000002d003d7202 */ /* 0x000fe40000000f00 */
[----:B------:R-:W-:Y:S02]  /*0920*/  MOV R62, R46 ;  /* 0x0000002e003e7202 */ /* 0x000fe40000000f00 */
[----:B------:R-:W-:Y:S02]  /*0930*/  MOV R63, R47 ;  /* 0x0000002f003f7202 */ /* 0x000fe40000000f00 */
[----:B------:R-:W-:Y:S02]  /*0940*/  MOV R64, R48 ;  /* 0x0000003000407202 */ /* 0x000fe40000000f00 */
[----:B------:R-:W-:Y:S02]  /*0950*/  MOV R65, R49 ;  /* 0x0000003100417202 */ /* 0x000fe40000000f00 */
[----:B------:R-:W-:Y:S01]  /*0960*/  MOV R66, R50 ;  /* 0x0000003200427202 */ /* 0x000fe20000000f00 */
[----:B------:R1:W2:Y:S01]  /*0970*/  @P0 LDG.E.128 R60, [R74.64] ;  /* 0x000000044a3c0981 */ /* 0x0002a2000c1e1d00 */
[----:B------:R-:W-:-:S06]  /*0980*/  MOV R67, R51 ;  /* 0x0000003300437202 */ /* 0x000fcc0000000f00 */
[----:B------:R1:W3:Y:S01]  /*0990*/  @P0 LDG.E.128 R64, [R74.64+0x10] ;  /* 0x000010044a400981 */ /* 0x0002e2000c1e1d00 */
[----:B------:R-:W-:Y:S01]  /*09a0*/  IADD3 R139, R143, 0x40, RZ ;  /* 0x000000408f8b7810 */ /* 0x000fe20007ffe0ff */
[----:B------:R-:W-:Y:S01]  /*09b0*/  IMAD.WIDE.U32 R82, R144, R138, c[0x0][0x188] ;  /* 0x0000620090527625 */ /* 0x000fe200078e008a */
[--C-:B0-----:R-:W-:Y:S02]  /*09c0*/  PRMT R72, RZ, 0x5410, R68.reuse ;  /* 0x00005410ff487816 */ /* 0x101fe40000000044 */
[----:B-1----:R-:W-:Y:S02]  /*09d0*/  PRMT R74, RZ, 0x7610, R68 ;  /* 0x00007610ff4a7816 */ /* 0x002fe40000000044 */
[--C-:B------:R-:W-:Y:S02]  /*09e0*/  PRMT R76, RZ, 0x5410, R69.reuse ;  /* 0x00005410ff4c7816 */ /* 0x100fe40000000045 */
        /* <DEDUP_REMOVED lines=13> */
[----:B--2---:R-:W-:Y:S02]  /*0ac0*/  @P1 FADD.FTZ R68, R60, R68 ;  /* 0x000000443c441221 */ /* 0x004fe40000010000 */
[----:B------:R-:W-:-:S02]  /*0ad0*/  @P1 FADD.FTZ R69, R61, R69 ;  /* 0x000000453d451221 */ /* 0x000fc40000010000 */
[----:B------:R-:W-:Y:S02]  /*0ae0*/  @P1 FADD.FTZ R70, R62, R70 ;  /* 0x000000463e461221 */ /* 0x000fe40000010000 */
[----:B------:R-:W-:Y:S02]  /*0af0*/  @P1 FADD.FTZ R71, R63, R71 ;  /* 0x000000473f471221 */ /* 0x000fe40000010000 */
[----:B---3--:R-:W-:Y:S02]  /*0b00*/  @P1 FADD.FTZ R72, R64, R72 ;  /* 0x0000004840481221 */ /* 0x008fe40000010000 */
[----:B------:R-:W-:Y:S02]  /*0b10*/  @P1 FADD.FTZ R73, R65, R73 ;  /* 0x0000004941491221 */ /* 0x000fe40000010000 */
[----:B------:R-:W-:Y:S02]  /*0b20*/  @P1 FADD.FTZ R74, R66, R74 ;  /* 0x0000004a424a1221 */ /* 0x000fe40000010000 */
[----:B------:R-:W-:-:S02]  /*0b30*/  @P1 FADD.FTZ R75, R67, R75 ;  /* 0x0000004b434b1221 */ /* 0x000fc40000010000 */
[----:B------:R-:W-:Y:S01]  /*0b40*/  IMAD.WIDE.U32 R76, R139, R100, c[0x0][0x170] ;  /* 0x00005c008b4c7625 */ /* 0x000fe200078e0064 */
[----:B------:R-:W-:Y:S04]  /*0b50*/  STG.E.128 [R82.64], R68 ;  /* 0x0000004452007986 */ /* 0x000fe8000c101d04 */
[----:B------:R0:W-:Y:S04]  /*0b60*/  STG.E.128 [R82.64+0x10], R72 ;  /* 0x0000104852007986 */ /* 0x0001e8000c101d04 */
[----:B------:R-:W2:Y:S01]  /*0b70*/  LDG.E.128 R76, [R76.64] ;  /* 0x000000044c4c7981 */ /* 0x000ea2000c1e1d00 */
[----:B------:R-:W-:Y:S01]  /*0b80*/  @P0 IMAD.WIDE.U32 R80, R144, R139, c[0x0][0x180] ;  /* 0x0000600090500625 */ /* 0x000fe200078e008b */
[----:B------:R-:W-:-:S02]  /*0b90*/  @P0 MOV R44, R60 ;  /* 0x0000003c002c0202 */ /* 0x000fc40000000f00 */
[----:B------:R-:W-:Y:S02]  /*0ba0*/  @P0 MOV R45, R61 ;  /* 0x0000003d002d0202 */ /* 0x000fe40000000f00 */
[----:B------:R-:W-:Y:S02]  /*0bb0*/  @P0 MOV R46, R62 ;  /* 0x0000003e002e0202 */ /* 0x000fe40000000f00 */
[----:B------:R-:W-:Y:S02]  /*0bc0*/  @P0 MOV R47, R63 ;  /* 0x0000003f002f0202 */ /* 0x000fe40000000f00 */
[----:B------:R-:W-:Y:S01]  /*0bd0*/  @P0 MOV R48, R64 ;  /* 0x0000004000300202 */ /* 0x000fe20000000f00 */
[----:B------:R2:W3:Y:S01]  /*0be0*/  @P0 LDG.E.128 R60, [R80.64] ;  /* 0x00000004503c0981 */ /* 0x0004e2000c1e1d00 */
[----:B------:R-:W-:Y:S02]  /*0bf0*/  @P0 MOV R49, R65 ;  /* 0x0000004100310202 */ /* 0x000fe40000000f00 */
[----:B------:R-:W-:-:S02]  /*0c00*/  @P0 MOV R50, R66 ;  /* 0x0000004200320202 */ /* 0x000fc40000000f00 */
[----:B------:R-:W-:Y:S02]  /*0c10*/  @P0 MOV R51, R67 ;  /* 0x0000004300330202 */ /* 0x000fe40000000f00 */
[----:B------:R2:W4:Y:S01]  /*0c20*/  @P0 LDG.E.128 R64, [R80.64+0x10] ;  /* 0x0000100450400981 */ /* 0x000522000c1e1d00 */
[----:B------:R-:W-:Y:S01]  /*0c30*/  IADD3 R140, R143, 0x60, RZ ;  /* 0x000000608f8c7810 */ /* 0x000fe20007ffe0ff */
[----:B------:R-:W-:Y:S01]  /*0c40*/  IMAD.WIDE.U32 R90, R144, R139, c[0x0][0x188] ;  /* 0x00006200905a7625 */ /* 0x000fe200078e008b */
[--C-:B--2---:R-:W-:Y:S02]  /*0c50*/  PRMT R80, RZ, 0x5410, R76.reuse ;  /* 0x00005410ff507816 */ /* 0x104fe4000000004c */
        /* <DEDUP_REMOVED lines=15> */
[----:B---3--:R-:W-:-:S02]  /*0d50*/  @P1 FADD.FTZ R76, R60, R76 ;  /* 0x0000004c3c4c1221 */ /* 0x008fc40000010000 */
[----:B------:R-:W-:Y:S02]  /*0d60*/  @P1 FADD.FTZ R77, R61, R77 ;  /* 0x0000004d3d4d1221 */ /* 0x000fe40000010000 */
[----:B------:R-:W-:Y:S02]  /*0d70*/  @P1 FADD.FTZ R78, R62, R78 ;  /* 0x0000004e3e4e1221 */ /* 0x000fe40000010000 */
[----:B------:R-:W-:Y:S02]  /*0d80*/  @P1 FADD.FTZ R79, R63, R79 ;  /* 0x0000004f3f4f1221 */ /* 0x000fe40000010000 */
[----:B----4-:R-:W-:Y:S02]  /*0d90*/  @P1 FADD.FTZ R80, R64, R80 ;  /* 0x0000005040501221 */ /* 0x010fe40000010000 */
[----:B------:R-:W-:Y:S02]  /*0da0*/  @P1 FADD.FTZ R81, R65, R81 ;  /* 0x0000005141511221 */ /* 0x000fe40000010000 */
[----:B------:R-:W-:-:S02]  /*0db0*/  @P1 FADD.FTZ R82, R66, R82 ;  /* 0x0000005242521221 */ /* 0x000fc40000010000 */
[----:B------:R-:W-:Y:S02]  /*0dc0*/  @P1 FADD.FTZ R83, R67, R83 ;  /* 0x0000005343531221 */ /* 0x000fe40000010000 */
        /* <DEDUP_REMOVED lines=57> */
[----:B------:R-:W-:-:S04]  /*1160*/  IMAD.WIDE.U32 R146, R144, R141, c[0x0][0x188] ;  /* 0x0000620090927625 */ /* 0x000fc800078e008d */
[----:B------:R-:W-:Y:S01]  /*1170*/  IMAD.WIDE.U32 R100, R142, R100, c[0x0][0x170] ;  /* 0x00005c008e647625 */ /* 0x000fe200078e0064 */
[--C-:B--2---:R-:W-:Y:S02]  /*1180*/  PRMT R96, RZ, 0x5410, R92.reuse ;  /* 0x00005410ff607816 */ /* 0x104fe4000000005c */
[----:B0-----:R-:W-:Y:S02]  /*1190*/  PRMT R98, RZ, 0x7610, R92 ;  /* 0x00007610ff627816 */ /* 0x001fe4000000005c */
[--C-:B------:R-:W-:Y:S02]  /*11a0*/  PRMT R102, RZ, 0x5410, R93.reuse ;  /* 0x00005410ff667816 */ /* 0x100fe4000000005d */
[----:B------:R-:W-:Y:S02]  /*11b0*/  PRMT R104, RZ, 0x7610, R93 ;  /* 0x00007610ff687816 */ /* 0x000fe4000000005d */
[--C-:B------:R-:W-:Y:S02]  /*11c0*/  PRMT R106, RZ, 0x5410, R94.reuse ;  /* 0x00005410ff6a7816 */ /* 0x100fe4000000005e */
[----:B------:R-:W-:-:S02]  /*11d0*/  PRMT R148, RZ, 0x7610, R94 ;  /* 0x00007610ff947816 */ /* 0x000fc4000000005e */
[--C-:B------:R-:W-:Y:S02]  /*11e0*/  PRMT R150, RZ, 0x5410, R95.reuse ;  /* 0x00005410ff967816 */ /* 0x100fe4000000005f */
[----:B------:R-:W-:Y:S01]  /*11f0*/  PRMT R152, RZ, 0x7610, R95 ;  /* 0x00007610ff987816 */ /* 0x000fe2000000005f */
[-C--:B------:R-:W-:Y:S02]  /*1200*/  FMUL.FTZ R92, R96, R107.reuse ;  /* 0x0000006b605c7220 */ /* 0x080fe40000410000 */
[-C--:B------:R-:W-:Y:S02]  /*1210*/  FMUL.FTZ R93, R98, R107.reuse ;  /* 0x0000006b625d7220 */ /* 0x080fe40000410000 */
[-C--:B------:R-:W-:Y:S02]  /*1220*/  FMUL.FTZ R94, R102, R107.reuse ;  /* 0x0000006b665e7220 */ /* 0x080fe40000410000 */
[-C--:B------:R-:W-:Y:S02]  /*1230*/  FMUL.FTZ R95, R104, R107.reuse ;  /* 0x0000006b685f7220 */ /* 0x080fe40000410000 */
[----:B------:R-:W-:-:S02]  /*1240*/  FMUL.FTZ R96, R106, R107 ;  /* 0x0000006b6a607220 */ /* 0x000fc40000410000 */
[-C--:B------:R-:W-:Y:S02]  /*1250*/  FMUL.FTZ R97, R148, R107.reuse ;  /* 0x0000006b94617220 */ /* 0x080fe40000410000 */
[-C--:B------:R-:W-:Y:S02]  /*1260*/  FMUL.FTZ R98, R150, R107.reuse ;  /* 0x0000006b96627220 */ /* 0x080fe40000410000 */
[----:B------:R-:W-:Y:S02]  /*1270*/  FMUL.FTZ R99, R152, R107 ;  /* 0x0000006b98637220 */ /* 0x000fe40000410000 */
[----:B---3--:R-:W-:Y:S02]  /*1280*/  @P1 FADD.FTZ R92, R60, R92 ;  /* 0x0000005c3c5c1221 */ /* 0x008fe40000010000 */
[----:B------:R-:W-:Y:S02]  /*1290*/  @P1 FADD.FTZ R93, R61, R93 ;  /* 0x0000005d3d5d1221 */ /* 0x000fe40000010000 */
[----:B------:R-:W-:-:S02]  /*12a0*/  @P1 FADD.FTZ R94, R62, R94 ;  /* 0x0000005e3e5e1221 */ /* 0x000fc40000010000 */
[----:B------:R-:W-:Y:S02]  /*12b0*/  @P1 FADD.FTZ R95, R63, R95 ;  /* 0x0000005f3f5f1221 */ /* 0x000fe40000010000 */
[----:B----4-:R-:W-:Y:S02]  /*12c0*/  @P1 FADD.FTZ R96, R64, R96 ;  /* 0x0000006040601221 */ /* 0x010fe40000010000 */
[----:B------:R-:W-:Y:S02]  /*12d0*/  @P1 FADD.FTZ R97, R65, R97 ;  /* 0x0000006141611221 */ /* 0x000fe40000010000 */
[----:B------:R-:W-:Y:S02]  /*12e0*/  @P1 FADD.FTZ R98, R66, R98 ;  /* 0x0000006242621221 */ /* 0x000fe40000010000 */
[----:B------:R-:W-:Y:S01]  /*12f0*/  @P1 FADD.FTZ R99, R67, R99 ;  /* 0x0000006343631221 */ /* 0x000fe20000010000 */
[----:B------:R-:W-:Y:S04]  /*1300*/  STG.E.128 [R146.64], R92 ;  /* 0x0000005c92007986 */ /* 0x000fe8000c101d04 */
[----:B------:R0:W-:Y:S04]  /*1310*/  STG.E.128 [R146.64+0x10], R96 ;  /* 0x0000106092007986 */ /* 0x0001e8000c101d04 */
[----:B------:R-:W2:Y:S01]  /*1320*/  LDG.E.128 R100, [R100.64] ;  /* 0x0000000464647981 */ /* 0x000ea2000c1e1d00 */
[----:B------:R-:W-:Y:S01]  /*1330*/  @P0 MOV R44, R60 ;  /* 0x0000003c002c0202 */ /* 0x000fe20000000f00 */
[----:B------:R-:W-:Y:S01]  /*1340*/  @P0 IMAD.WIDE.U32 R104, R144, R142, c[0x0][0x180] ;  /* 0x0000600090680625 */ /* 0x000fe200078e008e */
[----:B------:R-:W-:-:S02]  /*1350*/  @P0 MOV R45, R61 ;  /* 0x0000003d002d0202 */ /* 0x000fc40000000f00 */
[----:B------:R-:W-:Y:S02]  /*1360*/  @P0 MOV R46, R62 ;  /* 0x0000003e002e0202 */ /* 0x000fe40000000f00 */
[----:B------:R-:W-:-:S06]  /*1370*/  @P0 MOV R47, R63 ;  /* 0x0000003f002f0202 */ /* 0x000fcc0000000f00 */
[----:B------:R1:W3:Y:S01]  /*1380*/  @P0 LDG.E.128 R44, [R104.64] ;  /* 0x00000004682c0981 */ /* 0x0002e2000c1e1d00 */
[----:B------:R-:W-:Y:S02]  /*1390*/  @P0 MOV R48, R64 ;  /* 0x0000004000300202 */ /* 0x000fe40000000f00 */
[----:B------:R-:W-:Y:S02]  /*13a0*/  @P0 MOV R49, R65 ;  /* 0x0000004100310202 */ /* 0x000fe40000000f00 */
[----:B------:R-:W-:Y:S02]  /*13b0*/  @P0 MOV R50, R66 ;  /* 0x0000004200320202 */ /* 0x000fe40000000f00 */
[----:B------:R-:W-:-:S06]  /*13c0*/  @P0 MOV R51, R67 ;  /* 0x0000004300330202 */ /* 0x000fcc0000000f00 */
[----:B------:R1:W4:Y:S01]  /*13d0*/  @P0 LDG.E.128 R48, [R104.64+0x10] ;  /* 0x0000100468300981 */ /* 0x000322000c1e1d00 */
[----:B------:R-:W-:-:S04]  /*13e0*/  FADD.FTZ R106, RZ, R52 ;  /* 0x00000034ff6a7221 */ /* 0x000fc80000010000 */
        /* <DEDUP_REMOVED lines=9> */
[----:B-1----:R-:W-:-:S04]  /*1480*/  FADD.FTZ R104, R70, R147 ;  /* 0x0000009346687221 */ /* 0x002fc80000010000 */
        /* <DEDUP_REMOVED lines=21> */
[--C-:B--2---:R-:W-:Y:S02]  /*15e0*/  PRMT R104, RZ, 0x5410, R100.reuse ;  /* 0x00005410ff687816 */ /* 0x104fe40000000064 */
[----:B------:R-:W-:Y:S01]  /*15f0*/  PRMT R106, RZ, 0x7610, R100 ;  /* 0x00007610ff6a7816 */ /* 0x000fe20000000064 */
[----:B------:R-:W-:Y:S01]  /*1600*/  FADD.FTZ R100, R92, R105 ;  /* 0x000000695c647221 */ /* 0x000fe20000010000 */
[--C-:B------:R-:W-:Y:S02]  /*1610*/  PRMT R146, RZ, 0x5410, R101.reuse ;  /* 0x00005410ff927816 */ /* 0x100fe40000000065 */
[----:B------:R-:W-:Y:S01]  /*1620*/  PRMT R148, RZ, 0x7610, R101 ;  /* 0x00007610ff947816 */ /* 0x000fe20000000065 */
[----:B------:R-:W-:Y:S02]  /*1630*/  FADD.FTZ R101, R93, R100 ;  /* 0x000000645d657221 */ /* 0x000fe40000010000 */
[----:B------:R-:W-:-:S02]  /*1640*/  FMUL.FTZ R100, R104, R107 ;  /* 0x0000006b68647220 */ /* 0x000fc40000410000 */
[----:B------:R-:W-:Y:S01]  /*1650*/  FADD.FTZ R104, R94, R101 ;  /* 0x000000655e687221 */ /* 0x000fe20000010000 */
[----:B------:R-:W-:-:S03]  /*1660*/  PRMT R150, RZ, 0x5410, R102 ;  /* 0x00005410ff967816 */ /* 0x000fc60000000066 */
[----:B------:R-:W-:Y:S01]  /*1670*/  FADD.FTZ R147, R95, R104 ;  /* 0x000000685f937221 */ /* 0x000fe20000010000 */
[----:B------:R-:W-:Y:S01]  /*1680*/  PRMT R152, RZ, 0x7610, R102 ;  /* 0x00007610ff987816 */ /* 0x000fe20000000066 */
[----:B------:R-:W-:Y:S02]  /*1690*/  FMUL.FTZ R102, R146, R107 ;  /* 0x0000006b92667220 */ /* 0x000fe40000410000 */
[----:B------:R-:W-:Y:S01]  /*16a0*/  FADD.FTZ R146, R96, R147 ;  /* 0x0000009360927221 */ /* 0x000fe20000010000 */
[----:B---3--:R-:W-:-:S03]  /*16b0*/  @P0 MOV R60, R44 ;  /* 0x0000002c003c0202 */ /* 0x008fc60000000f00 */
[----:B------:R-:W-:Y:S01]  /*16c0*/  FADD.FTZ R147, R97, R146 ;  /* 0x0000009261937221 */ /* 0x000fe20000010000 */
[----:B------:R-:W-:Y:S01]  /*16d0*/  @P0 MOV R61, R45 ;  /* 0x0000002d003d0202 */ /* 0x000fe20000000f00 */
[----:B------:R-:W-:Y:S02]  /*16e0*/  FMUL.FTZ R101, R106, R107 ;  /* 0x0000006b6a657220 */ /* 0x000fe40000410000 */
[----:B------:R-:W-:Y:S02]  /*16f0*/  @P1 FADD.FTZ R100, R100, R60 ;  /* 0x0000003c64641221 */ /* 0x000fe40000010000 */
[----:B------:R-:W-:Y:S01]  /*1700*/  FADD.FTZ R60, R98, R147 ;  /* 0x00000093623c7221 */ /* 0x000fe20000010000 */
[----:B------:R-:W-:Y:S01]  /*1710*/  PRMT R154, RZ, 0x5410, R103 ;  /* 0x00005410ff9a7816 */ /* 0x000fe20000000067 */
[----:B------:R-:W-:Y:S01]  /*1720*/  @P1 FADD.FTZ R101, R101, R61 ;  /* 0x0000003d65651221 */ /* 0x000fe20000010000 */
[----:B------:R-:W-:Y:S01]  /*1730*/  PRMT R156, RZ, 0x7610, R103 ;  /* 0x00007610ff9c7816 */ /* 0x000fe20000000067 */
[----:B------:R-:W-:Y:S01]  /*1740*/  FADD.FTZ R61, R99, R60 ;  /* 0x0000003c633d7221 */ /* 0x000fe20000010000 */
[----:B------:R-:W-:Y:S01]  /*1750*/  @P0 MOV R63, R47 ;  /* 0x0000002f003f0202 */ /* 0x000fe20000000f00 */
[-C--:B------:R-:W-:Y:S01]  /*1760*/  FMUL.FTZ R103, R148, R107.reuse ;  /* 0x0000006b94677220 */ /* 0x080fe20000410000 */
[----:B------:R-:W-:Y:S01]  /*1770*/  @P0 MOV R62, R46 ;  /* 0x0000002e003e0202 */ /* 0x000fe20000000f00 */
[-C--:B------:R-:W-:Y:S01]  /*1780*/  FMUL.FTZ R104, R150, R107.reuse ;  /* 0x0000006b96687220 */ /* 0x080fe20000410000 */
[----:B----4-:R-:W-:Y:S01]  /*1790*/  @P0 MOV R64, R48 ;  /* 0x0000003000400202 */ /* 0x010fe20000000f00 */
[----:B------:R-:W-:Y:S01]  /*17a0*/  FMUL.FTZ R105, R152, R107 ;  /* 0x0000006b98697220 */ /* 0x000fe20000410000 */
[----:B------:R-:W-:Y:S01]  /*17b0*/  @P0 MOV R65, R49 ;  /* 0x0000003100410202 */ /* 0x000fe20000000f00 */
[----:B------:R-:W-:Y:S01]  /*17c0*/  FMUL.FTZ R106, R154, R107 ;  /* 0x0000006b9a6a7220 */ /* 0x000fe20000410000 */
[----:B------:R-:W-:Y:S01]  /*17d0*/  @P0 MOV R66, R50 ;  /* 0x0000003200420202 */ /* 0x000fe20000000f00 */
[----:B------:R-:W-:Y:S01]  /*17e0*/  FADD.FTZ R60, R100, R61 ;  /* 0x0000003d643c7221 */ /* 0x000fe20000010000 */
[----:B------:R-:W-:Y:S01]  /*17f0*/  @P0 MOV R67, R51 ;  /* 0x0000003300430202 */ /* 0x000fe20000000f00 */
[----:B------:R-:W-:-:S02]  /*1800*/  FMUL.FTZ R107, R156, R107 ;  /* 0x0000006b9c6b7220 */ /* 0x000fc40000410000 */
[----:B------:R-:W-:Y:S02]  /*1810*/  @P1 FADD.FTZ R103, R103, R63 ;  /* 0x0000003f67671221 */ /* 0x000fe40000010000 */
[----:B------:R-:W-:Y:S02]  /*1820*/  FADD.FTZ R63, R101, R60 ;  /* 0x0000003c653f7221 */ /* 0x000fe40000010000 */
[----:B------:R-:W-:Y:S02]  /*1830*/  @P1 FADD.FTZ R102, R102, R62 ;  /* 0x0000003e66661221 */ /* 0x000fe40000010000 */
[----:B------:R-:W-:Y:S02]  /*1840*/  @P1 FADD.FTZ R104, R104, R64 ;  /* 0x0000004068681221 */ /* 0x000fe40000010000 */
[----:B------:R-:W-:Y:S02]  /*1850*/  @P1 FADD.FTZ R105, R105, R65 ;  /* 0x0000004169691221 */ /* 0x000fe40000010000 */
[----:B------:R-:W-:-:S02]  /*1860*/  @P1 FADD.FTZ R106, R106, R66 ;  /* 0x000000426a6a1221 */ /* 0x000fc40000010000 */
[----:B------:R-:W-:-:S04]  /*1870*/  IMAD.WIDE.U32 R60, R144, R142, c[0x0][0x188] ;  /* 0x00006200903c7625 */ /* 0x000fc800078e008e */
[----:B------:R-:W-:Y:S01]  /*1880*/  @P1 FADD.FTZ R107, R107, R67 ;  /* 0x000000436b6b1221 */ /* 0x000fe20000010000 */
[----:B------:R0:W-:Y:S01]  /*1890*/  STG.E.128 [R60.64], R100 ;  /* 0x000000643c007986 */ /* 0x0001e2000c101d04 */
[----:B------:R-:W-:-:S03]  /*18a0*/  FADD.FTZ R62, R102, R63 ;  /* 0x0000003f663e7221 */ /* 0x000fc60000010000 */
[----:B------:R0:W-:Y:S01]  /*18b0*/  STG.E.128 [R60.64+0x10], R104 ;  /* 0x000010683c007986 */ /* 0x0001e2000c101d04 */
        /* <DEDUP_REMOVED lines=8> */
.L_x_13800:
        /* <DEDUP_REMOVED lines=116> */
.L_x_13801:
[----:B01----:R-:W-:Y:S01]  /*2080*/  FADD.FTZ R65, R64, R65 ;  /* 0x0000004140417221 */ /* 0x003fe20000010000 */
[----:B------:R-:W-:Y:S01]  /*2090*/  MOV R64, c[0x0][0x1e0] ;  /* 0x0000780000407a02 */ /* 0x000fe20000000f00 */
[----:B------:R-:W-:Y:S01]  /*20a0*/  FMUL.FTZ R62, R67, R67 ;  /* 0x00000043433e7220 */ /* 0x000fe20000410000 */
[----:B------:R-:W-:Y:S01]  /*20b0*/  ISETP.NE.AND P0, PT, RZ, UR6, PT ;  /* 0x00000006ff007c0c */ /* 0x000fe2000bf05270 */
[----:B------:R-:W-:Y:S02]  /*20c0*/  HFMA2.MMA R145, -RZ, RZ, 0, 2.384185791015625e-07 ;  /* 0x00000004ff917435 */ /* 0x000fe400000001ff */
[----:B------:R-:W-:Y:S01]  /*20d0*/  FFMA.FTZ R64, R65, R64, c[0x0][0x228] ;  /* 0x00008a0041407623 */ /* 0x000fe20000010040 */
[----:B------:R-:W-:Y:S02]  /*20e0*/  FSEL R63, R62, RZ, P0 ;  /* 0x000000ff3e3f7208 */ /* 0x000fe40000000000 */
[----:B------:R-:W-:-:S03]  /*20f0*/  FSEL R62, R67, RZ, !P0 ;  /* 0x000000ff433e7208 */ /* 0x000fc60004000000 */
[----:B------:R-:W-:Y:S02]  /*2100*/  FADD.FTZ R64, R64, R63 ;  /* 0x0000003f40407221 */ /* 0x000fe40000010000 */
[----:B------:R-:W-:-:S04]  /*2110*/  @!P1 IMAD.WIDE R60, R132, R145, c[0x0][0x1a0] ;  /* 0x00006800843c9625 */ /* 0x000fc800078e0291 */
[----:B------:R-:W0:Y:S01]  /*2120*/  MUFU.RSQ R64, R64 ;  /* 0x0000004000407308 */ /* 0x000e220000001400 */
[--C-:B------:R-:W-:Y:S01]  /*2130*/  FADD.FTZ R63, R52, -R62.reuse ;  /* 0x8000003e343f7221 */ /* 0x100fe20000010000 */
[----:B------:R-:W-:Y:S01]  /*2140*/  @!P1 STG.E [R60.64], R67 ;  /* 0x000000433c009986 */ /* 0x000fe2000c101904 */
[----:B------:R-:W-:Y:S02]  /*2150*/  FADD.FTZ R65, R53, -R62 ;  /* 0x8000003e35417221 */ /* 0x000fe40000010000 */
[----:B------:R-:W-:-:S04]  /*2160*/  @!P1 IMAD.WIDE R52, R132, R145, c[0x0][0x1a8] ;  /* 0x00006a0084349625 */ /* 0x000fc800078e0291 */
[--C-:B------:R-:W-:Y:S02]  /*2170*/  FADD.FTZ R93, R93, -R62.reuse ;  /* 0x8000003e5d5d7221 */ /* 0x100fe40000010000 */
[--C-:B------:R-:W-:Y:S02]  /*2180*/  FADD.FTZ R68, R68, -R62.reuse ;  /* 0x8000003e44447221 */ /* 0x100fe40000010000 */
[--C-:B------:R-:W-:Y:S02]  /*2190*/  FADD.FTZ R69, R69, -R62.reuse ;  /* 0x8000003e45457221 */ /* 0x100fe40000010000 */
[----:B------:R-:W-:Y:S01]  /*21a0*/  FADD.FTZ R82, R82, -R62 ;  /* 0x8000003e52527221 */ /* 0x000fe20000010000 */
[----:B0-----:R0:W-:Y:S01]  /*21b0*/  @!P1 STG.E [R52.64], R64 ;  /* 0x0000004034009986 */ /* 0x0011e2000c101904 */
[C---:B------:R-:W-:Y:S02]  /*21c0*/  FMUL.FTZ R65, R64.reuse, R65 ;  /* 0x0000004140417220 */ /* 0x040fe40000410000 */
[----:B------:R-:W-:-:S02]  /*21d0*/  FMUL.FTZ R68, R64, R68 ;  /* 0x0000004440447220 */ /* 0x000fc40000410000 */
[C---:B------:R-:W-:Y:S02]  /*21e0*/  FMUL.FTZ R69, R64.reuse, R69 ;  /* 0x0000004540457220 */ /* 0x040fe40000410000 */
[----:B------:R-:W-:Y:S02]  /*21f0*/  FMUL.FTZ R82, R64, R82 ;  /* 0x0000005240527220 */ /* 0x000fe40000410000 */
[--C-:B------:R-:W-:Y:S02]  /*2200*/  FADD.FTZ R83, R83, -R62.reuse ;  /* 0x8000003e53537221 */ /* 0x100fe40000010000 */
[----:B------:R-:W-:Y:S01]  /*2210*/  FADD.FTZ R80, R80, -R62 ;  /* 0x8000003e50507221 */ /* 0x000fe20000010000 */
[----:B0----5:R-:W-:Y:S01]  /*2220*/  PRMT R53, RZ, 0x5410, R43 ;  /* 0x00005410ff357816 */ /* 0x021fe2000000002b */
[C---:B------:R-:W-:Y:S01]  /*2230*/  FMUL.FTZ R52, R64.reuse, R93 ;  /* 0x0000005d40347220 */ /* 0x040fe20000410000 */
[----:B------:R-:W-:Y:S01]  /*2240*/  PRMT R93, RZ, 0x7610, R40 ;  /* 0x00007610ff5d7816 */ /* 0x000fe20000000028 */
[----:B------:R-:W-:-:S02]  /*2250*/  FMUL.FTZ R83, R64, R83 ;  /* 0x0000005340537220 */ /* 0x000fc40000410000 */
[----:B------:R-:W-:Y:S02]  /*2260*/  FMUL.FTZ R80, R64, R80 ;  /* 0x0000005040507220 */ /* 0x000fe40000410000 */
[----:B------:R-:W-:Y:S01]  /*2270*/  FFMA.FTZ R93, R65, R93, R120 ;  /* 0x0000005d415d7223 */ /* 0x000fe20000010078 */
[----:B------:R-:W-:Y:S01]  /*2280*/  PRMT R65, RZ, 0x5410, R36 ;  /* 0x00005410ff417816 */ /* 0x000fe20000000024 */
[--C-:B------:R-:W-:Y:S02]  /*2290*/  FADD.FTZ R81, R81, -R62.reuse ;  /* 0x8000003e51517221 */ /* 0x100fe40000010000 */
[----:B------:R-:W-:Y:S02]  /*22a0*/  FADD.FTZ R78, R78, -R62 ;  /* 0x8000003e4e4e7221 */ /* 0x000fe40000010000 */
[----:B------:R-:W-:Y:S01]  /*22b0*/  FFMA.FTZ R68, R68, R65, R7 ;  /* 0x0000004144447223 */ /* 0x000fe20000010007 */
[----:B------:R-:W-:Y:S01]  /*22c0*/  PRMT R65, RZ, 0x7610, R36 ;  /* 0x00007610ff417816 */ /* 0x000fe20000000024 */
[----:B------:R-:W-:-:S02]  /*22d0*/  FMUL.FTZ R81, R64, R81 ;  /* 0x0000005140517220 */ /* 0x000fc40000410000 */
[----:B------:R-:W-:Y:S02]  /*22e0*/  FADD.FTZ R58, R58, -R62 ;  /* 0x8000003e3a3a7221 */ /* 0x000fe40000010000 */
[----:B------:R-:W-:Y:S01]  /*22f0*/  FFMA.FTZ R69, R69, R65, R8 ;  /* 0x0000004145457223 */ /* 0x000fe20000010008 */
[----:B------:R-:W-:Y:S01]  /*2300*/  PRMT R65, RZ, 0x5410, R35 ;  /* 0x00005410ff417816 */ /* 0x000fe20000000023 */
[C---:B------:R-:W-:Y:S02]  /*2310*/  FMUL.FTZ R78, R64.reuse, R78 ;  /* 0x0000004e404e7220 */ /* 0x040fe40000410000 */
[----:B------:R-:W-:Y:S02]  /*2320*/  FMUL.FTZ R58, R64, R58 ;  /* 0x0000003a403a7220 */ /* 0x000fe40000410000 */
[----:B------:R-:W-:Y:S01]  /*2330*/  FFMA.FTZ R82, R82, R65, R109 ;  /* 0x0000004152527223 */ /* 0x000fe2000001006d */
[----:B------:R-:W-:Y:S01]  /*2340*/  PRMT R65, RZ, 0x7610, R35 ;  /* 0x00007610ff417816 */ /* 0x000fe20000000023 */
[----:B------:R-:W-:-:S02]  /*2350*/  FADD.FTZ R79, R79, -R62 ;  /* 0x8000003e4f4f7221 */ /* 0x000fc40000010000 */
[----:B------:R-:W-:Y:S02]  /*2360*/  FADD.FTZ R59, R59, -R62 ;  /* 0x8000003e3b3b7221 */ /* 0x000fe40000010000 */
[----:B------:R-:W-:Y:S01]  /*2370*/  FFMA.FTZ R83, R83, R65, R110 ;  /* 0x0000004153537223 */ /* 0x000fe2000001006e */
[--C-:B------:R-:W-:Y:S01]  /*2380*/  PRMT R65, RZ, 0x5410, R34.reuse ;  /* 0x00005410ff417816 */ /* 0x100fe20000000022 */
[----:B------:R-:W-:Y:S01]  /*2390*/  FFMA.FTZ R58, R58, R53, R5 ;  /* 0x000000353a3a7223 */ /* 0x000fe20000010005 */
[----:B------:R-:W-:Y:S01]  /*23a0*/  PRMT R53, RZ, 0x7610, R43 ;  /* 0x00007610ff357816 */ /* 0x000fe2000000002b */
[----:B------:R-:W-:Y:S02]  /*23b0*/  FMUL.FTZ R79, R64, R79 ;  /* 0x0000004f404f7220 */ /* 0x000fe40000410000 */
[----:B------:R-:W-:Y:S01]  /*23c0*/  FFMA.FTZ R80, R80, R65, R19 ;  /* 0x0000004150507223 */ /* 0x000fe20000010013 */
[----:B------:R-:W-:Y:S01]  /*23d0*/  PRMT R65, RZ, 0x7610, R34 ;  /* 0x00007610ff417816 */ /* 0x000fe20000000022 */
[----:B------:R-:W-:-:S02]  /*23e0*/  FMUL.FTZ R59, R64, R59 ;  /* 0x0000003b403b7220 */ /* 0x000fc40000410000 */
[----:B------:R-:W-:Y:S02]  /*23f0*/  FADD.FTZ R76, R76, -R62 ;  /* 0x8000003e4c4c7221 */ /* 0x000fe40000010000 */
[----:B------:R-:W-:Y:S01]  /*2400*/  FFMA.FTZ R81, R81, R65, R108 ;  /* 0x0000004151517223 */ /* 0x000fe2000001006c */
[----:B------:R-:W-:Y:S01]  /*2410*/  PRMT R65, RZ, 0x5410, R33 ;  /* 0x00005410ff417816 */ /* 0x000fe20000000021 */
[----:B------:R-:W-:Y:S02]  /*2420*/  FADD.FTZ R56, R56, -R62 ;  /* 0x8000003e38387221 */ /* 0x000fe40000010000 */
[----:B------:R-:W-:Y:S01]  /*2430*/  FFMA.FTZ R59, R59, R53, R6 ;  /* 0x000000353b3b7223 */ /* 0x000fe20000010006 */
[----:B------:R-:W-:Y:S01]  /*2440*/  PRMT R53, RZ, 0x5410, R42 ;  /* 0x00005410ff357816 */ /* 0x000fe2000000002a */
[----:B------:R-:W-:Y:S01]  /*2450*/  FFMA.FTZ R78, R78, R65, R17 ;  /* 0x000000414e4e7223 */ /* 0x000fe20000010011 */
        /* <DEDUP_REMOVED lines=9> */
[----:B------:R-:W-:Y:S01]  /*24f0*/  FFMA.FTZ R56, R56, R53, R3 ;  /* 0x0000003538387223 */ /* 0x000fe20000010003 */
[----:B------:R-:W-:Y:S01]  /*2500*/  PRMT R53, RZ, 0x7610, R42 ;  /* 0x00007610ff357816 */ /* 0x000fe2000000002a */
[----:B------:R-:W-:-:S02]  /*2510*/  FMUL.FTZ R77, R64, R77 ;  /* 0x0000004d404d7220 */ /* 0x000fc40000410000 */
[----:B------:R-:W-:Y:S02]  /*2520*/  FMUL.FTZ R57, R64, R57 ;  /* 0x0000003940397220 */ /* 0x000fe40000410000 */
[--C-:B------:R-:W-:Y:S02]  /*2530*/  FADD.FTZ R90, R90, -R62.reuse ;  /* 0x8000003e5a5a7221 */ /* 0x100fe40000010000 */
[----:B------:R-:W-:Y:S02]  /*2540*/  FADD.FTZ R54, R54, -R62 ;  /* 0x8000003e36367221 */ /* 0x000fe40000010000 */
[----:B------:R-:W-:Y:S01]  /*2550*/  FFMA.FTZ R77, R77, R65, R16 ;  /* 0x000000414d4d7223 */ /* 0x000fe20000010010 */
[----:B------:R-:W-:Y:S01]  /*2560*/  PRMT R65, RZ, 0x5410, R31 ;  /* 0x00005410ff417816 */ /* 0x000fe2000000001f */
[----:B------:R-:W-:Y:S02]  /*2570*/  FADD.FTZ R95, R95, -R62 ;  /* 0x8000003e5f5f7221 */ /* 0x000fe40000010000 */
[----:B------:R-:W-:Y:S01]  /*2580*/  FFMA.FTZ R57, R57, R53, R4 ;  /* 0x0000003539397223 */ /* 0x000fe20000010004 */
[----:B------:R-:W-:Y:S01]  /*2590*/  PRMT R53, RZ, 0x5410, R41 ;  /* 0x00005410ff357816 */ /* 0x000fe20000000029 */
[----:B------:R-:W-:-:S02]  /*25a0*/  FMUL.FTZ R60, R64, R63 ;  /* 0x0000003f403c7220 */ /* 0x000fc40000410000 */
[C---:B------:R-:W-:Y:S02]  /*25b0*/  FMUL.FTZ R90, R64.reuse, R90 ;  /* 0x0000005a405a7220 */ /* 0x040fe40000410000 */
[----:B------:R-:W-:Y:S02]  /*25c0*/  FMUL.FTZ R63, R64, R54 ;  /* 0x00000036403f7220 */ /* 0x000fe40000410000 */
[--C-:B------:R-:W-:Y:S02]  /*25d0*/  FADD.FTZ R55, R55, -R62.reuse ;  /* 0x8000003e37377221 */ /* 0x100fe40000010000 */
[--C-:B------:R-:W-:Y:S02]  /*25e0*/  FADD.FTZ R70, R70, -R62.reuse ;  /* 0x8000003e46467221 */ /* 0x100fe40000010000 */
[--C-:B------:R-:W-:Y:S02]  /*25f0*/  FADD.FTZ R71, R71, -R62.reuse ;  /* 0x8000003e47477221 */ /* 0x100fe40000010000 */
[----:B------:R-:W-:-:S02]  /*2600*/  FADD.FTZ R72, R72, -R62 ;  /* 0x8000003e48487221 */ /* 0x000fc40000010000 */
[--C-:B------:R-:W-:Y:S02]  /*2610*/  FADD.FTZ R73, R73, -R62.reuse ;  /* 0x8000003e49497221 */ /* 0x100fe40000010000 */
[--C-:B------:R-:W-:Y:S02]  /*2620*/  FADD.FTZ R74, R74, -R62.reuse ;  /* 0x8000003e4a4a7221 */ /* 0x100fe40000010000 */
        /* <DEDUP_REMOVED lines=14> */
[--C-:B------:R-:W-:Y:S01]  /*2710*/  FADD.FTZ R149, R100, -R62.reuse ;  /* 0x8000003e64957221 */ /* 0x100fe20000010000 */
[----:B------:R-:W-:Y:S01]  /*2720*/  PRMT R100, RZ, 0x7610, R41 ;  /* 0x00007610ff647816 */ /* 0x000fe20000000029 */
[----:B------:R-:W-:-:S02]  /*2730*/  FADD.FTZ R101, R101, -R62 ;  /* 0x8000003e65657221 */ /* 0x000fc40000010000 */
[----:B------:R-:W-:Y:S01]  /*2740*/  FADD.FTZ R151, R102, -R62 ;  /* 0x8000003e66977221 */ /* 0x000fe20000010000 */
[----:B------:R-:W-:Y:S01]  /*2750*/  PRMT R102, RZ, 0x7610, R28 ;  /* 0x00007610ff667816 */ /* 0x000fe2000000001c */
[--C-:B------:R-:W-:Y:S02]  /*2760*/  FADD.FTZ R103, R103, -R62.reuse ;  /* 0x8000003e67677221 */ /* 0x100fe40000010000 */
[----:B------:R-:W-:Y:S01]  /*2770*/  FADD.FTZ R153, R104, -R62 ;  /* 0x8000003e68997221 */ /* 0x000fe20000010000 */
[----:B------:R-:W-:Y:S01]  /*2780*/  PRMT R104, RZ, 0x7610, R26 ;  /* 0x00007610ff687816 */ /* 0x000fe2000000001a */
[--C-:B------:R-:W-:Y:S02]  /*2790*/  FADD.FTZ R105, R105, -R62.reuse ;  /* 0x8000003e69697221 */ /* 0x100fe40000010000 */
[--C-:B------:R-:W-:Y:S01]  /*27a0*/  FADD.FTZ R155, R106, -R62.reuse ;  /* 0x8000003e6a9b7221 */ /* 0x100fe20000010000 */
[----:B------:R-:W-:Y:S01]  /*27b0*/  PRMT R106, RZ, 0x7610, R25 ;  /* 0x00007610ff6a7816 */ /* 0x000fe20000000019 */
[----:B------:R-:W-:-:S02]  /*27c0*/  FADD.FTZ R107, R107, -R62 ;  /* 0x8000003e6b6b7221 */ /* 0x000fc40000010000 */
[----:B------:R-:W-:Y:S01]  /*27d0*/  FMUL.FTZ R62, R64, R95 ;  /* 0x0000005f403e7220 */ /* 0x000fe20000410000 */
[----:B------:R-:W-:Y:S01]  /*27e0*/  PRMT R95, RZ, 0x7610, R24 ;  /* 0x00007610ff5f7816 */ /* 0x000fe20000000018 */
[----:B------:R-:W-:Y:S01]  /*27f0*/  FFMA.FTZ R90, R90, R65, R117 ;  /* 0x000000415a5a7223 */ /* 0x000fe20000010075 */
[----:B------:R-:W-:Y:S01]  /*2800*/  PRMT R65, RZ, 0x7610, R31 ;  /* 0x00007610ff417816 */ /* 0x000fe2000000001f */
[----:B------:R-:W-:Y:S01]  /*2810*/  FFMA.FTZ R63, R63, R53, R0 ;  /* 0x000000353f3f7223 */ /* 0x000fe20000010000 */
[----:B------:R-:W-:Y:S01]  /*2820*/  PRMT R53, RZ, 0x5410, R40 ;  /* 0x00005410ff357816 */ /* 0x000fe20000000028 */
[----:B------:R-:W-:Y:S02]  /*2830*/  FMUL.FTZ R91, R64, R91 ;  /* 0x0000005b405b7220 */ /* 0x000fe40000410000 */
[----:B------:R-:W-:Y:S01]  /*2840*/  FFMA.FTZ R95, R52, R95, R123 ;  /* 0x0000005f345f7223 */ /* 0x000fe2000001007b */
[----:B------:R-:W-:Y:S01]  /*2850*/  PRMT R52, RZ, 0x5410, R23 ;  /* 0x00005410ff347816 */ /* 0x000fe20000000017 */
[----:B------:R-:W-:Y:S01]  /*2860*/  FFMA.FTZ R91, R91, R65, R118 ;  /* 0x000000415b5b7223 */ /* 0x000fe20000010076 */
[----:B------:R-:W-:Y:S01]  /*2870*/  PRMT R65, RZ, 0x5410, R30 ;  /* 0x00005410ff417816 */ /* 0x000fe2000000001e */
[----:B------:R-:W-:-:S02]  /*2880*/  FMUL.FTZ R98, R64, R155 ;  /* 0x0000009b40627220 */ /* 0x000fc40000410000 */
[----:B------:R-:W-:Y:S01]  /*2890*/  FFMA.FTZ R60, R60, R53, R121 ;  /* 0x000000353c3c7223 */ /* 0x000fe20000010079 */
[----:B------:R-:W-:Y:S01]  /*28a0*/  PRMT R53, RZ, 0x5410, R38 ;  /* 0x00005410ff357816 */ /* 0x000fe20000000026 */
[C---:B------:R-:W-:Y:S02]  /*28b0*/  FMUL.FTZ R88, R64.reuse, R88 ;  /* 0x0000005840587220 */ /* 0x040fe40000410000 */
        /* <DEDUP_REMOVED lines=18> */
[C---:B------:R-:W-:Y:S02]  /*29e0*/  FMUL.FTZ R86, R64.reuse, R86 ;  /* 0x0000005640567220 */ /* 0x040fe40000410000 */
[----:B------:R-:W-:Y:S02]  /*29f0*/  FMUL.FTZ R70, R64, R70 ;  /* 0x0000004640467220 */ /* 0x000fe40000410000 */
[----:B------:R-:W-:Y:S01]  /*2a00*/  FFMA.FTZ R105, R105, R52, R136 ;  /* 0x0000003469697223 */ /* 0x000fe20000010088 */
[----:B------:R-:W-:Y:S01]  /*2a10*/  PRMT R52, RZ, 0x5410, R21 ;  /* 0x00005410ff347816 */ /* 0x000fe20000000015 */
        /* <DEDUP_REMOVED lines=23> */
[----:B------:R-:W-:Y:S01]  /*2b90*/  FMUL.FTZ R61, R64, R61 ;  /* 0x0000003d403d7220 */ /* 0x000fe20000410000 */
[----:B------:R-:W-:Y:S01]  /*2ba0*/  F2FP.BF16.PACK_AB R53, R70, R53 ;  /* 0x000000354635723e */ /* 0x000fe200000010ff */
[C---:B------:R-:W-:Y:S01]  /*2bb0*/  FMUL.FTZ R147, R64.reuse, R147 ;  /* 0x0000009340937220 */ /* 0x040fe20000410000 */
[----:B------:R-:W-:Y:S01]  /*2bc0*/  F2FP.BF16.PACK_AB R70, R105, R96 ;  /* 0x000000606946723e */ /* 0x000fe200000010ff */
[C---:B------:R-:W-:Y:S02]  /*2bd0*/  FMUL.FTZ R84, R64.reuse, R84 ;  /* 0x0000005440547220 */ /* 0x040fe40000410000 */
[C---:B------:R-:W-:Y:S01]  /*2be0*/  FMUL.FTZ R66, R64.reuse, R97 ;  /* 0x0000006140427220 */ /* 0x040fe20000410000 */
[----:B------:R-:W-:Y:S01]  /*2bf0*/  PRMT R97, RZ, 0x7610, R23 ;  /* 0x00007610ff617816 */ /* 0x000fe20000000017 */
[----:B------:R-:W-:Y:S01]  /*2c00*/  FFMA.FTZ R144, R103, R52, R134 ;  /* 0x0000003467907223 */ /* 0x000fe20000010086 */
[----:B------:R-:W-:Y:S01]  /*2c10*/  PRMT R52, RZ, 0x5410, R20 ;  /* 0x00005410ff347816 */ /* 0x000fe20000000014 */
[----:B------:R-:W-:-:S02]  /*2c20*/  FMUL.FTZ R92, R64, R92 ;  /* 0x0000005c405c7220 */ /* 0x000fc40000410000 */
[C---:B------:R-:W-:Y:S02]  /*2c30*/  FMUL.FTZ R67, R64.reuse, R67 ;  /* 0x0000004340437220 */ /* 0x040fe40000410000 */
[C---:B------:R-:W-:Y:S02]  /*2c40*/  FMUL.FTZ R94, R64.reuse, R99 ;  /* 0x00000063405e7220 */ /* 0x040fe40000410000 */
[C---:B------:R-:W-:Y:S02]  /*2c50*/  FMUL.FTZ R149, R64.reuse, R149 ;  /* 0x0000009540957220 */ /* 0x040fe40000410000 */
[C---:B------:R-:W-:Y:S02]  /*2c60*/  FMUL.FTZ R54, R64.reuse, R101 ;  /* 0x0000006540367220 */ /* 0x040fe40000410000 */
[----:B------:R-:W-:Y:S01]  /*2c70*/  FFMA.FTZ R74, R75, R74, R14 ;  /* 0x0000004a4b4a7223 */ /* 0x000fe2000001000e */
[----:B------:R-:W-:Y:S01]  /*2c80*/  PRMT R75, RZ, 0x5410, R26 ;  /* 0x00005410ff4b7816 */ /* 0x000fe2000000001a */
[----:B------:R-:W-:Y:S01]  /*2c90*/  FFMA.FTZ R147, R147, R65, R126 ;  /* 0x0000004193937223 */ /* 0x000fe2000001007e */
[----:B------:R-:W-:Y:S01]  /*2ca0*/  PRMT R65, RZ, 0x7610, R27 ;  /* 0x00007610ff417816 */ /* 0x000fe2000000001b */
[----:B------:R-:W-:Y:S01]  /*2cb0*/  FFMA.FTZ R85, R61, R85, R122 ;  /* 0x000000553d557223 */ /* 0x000fe2000001007a */
[----:B------:R-:W-:Y:S01]  /*2cc0*/  PRMT R61, RZ, 0x5410, R24 ;  /* 0x00005410ff3d7816 */ /* 0x000fe20000000018 */
[----:B------:R-:W-:Y:S01]  /*2cd0*/  FMUL.FTZ R64, R64, R107 ;  /* 0x0000006b40407220 */ /* 0x000fe20000410000 */
[----:B------:R-:W-:Y:S01]  /*2ce0*/  F2FP.BF16.PACK_AB R55, R74, R55 ;  /* 0x000000374a37723e */ /* 0x000fe200000010ff */
[----:B------:R-:W-:Y:S01]  /*2cf0*/  FFMA.FTZ R71, R84, R71, R111 ;  /* 0x0000004754477223 */ /* 0x000fe2000001006f */
[----:B------:R-:W-:Y:S01]  /*2d00*/  MOV R84, 0x10 ;  /* 0x0000001000547802 */ /* 0x000fe20000000f00 */
[----:B------:R-:W-:Y:S01]  /*2d10*/  FFMA.FTZ R97, R64, R97, R137 ;  /* 0x0000006140617223 */ /* 0x000fe20000010089 */
[----:B------:R-:W-:Y:S01]  /*2d20*/  F2FP.BF16.PACK_AB R64, R93, R60 ;  /* 0x0000003c5d40723e */ /* 0x000fe200000010ff */
        /* <DEDUP_REMOVED lines=10> */
[----:B------:R-:W-:Y:S01]  /*2dd0*/  IMAD.WIDE.U32 R60, R143, R84, c[0x0][0x208] ;  /* 0x000082008f3c7625 */ /* 0x000fe200078e0054 */
[----:B------:R-:W-:-:S02]  /*2de0*/  F2FP.BF16.PACK_AB R58, R81, R80 ;  /* 0x00000050513a723e */ /* 0x000fc400000010ff */
[----:B------:R-:W-:Y:S01]  /*2df0*/  F2FP.BF16.PACK_AB R57, R79, R78 ;  /* 0x0000004e4f39723e */ /* 0x000fe200000010ff */
[----:B------:R-:W-:Y:S01]  /*2e00*/  FFMA.FTZ R106, R62, R106, R125 ;  /* 0x0000006a3e6a7223 */ /* 0x000fe2000001007d */
[----:B------:R0:W-:Y:S01]  /*2e10*/  STG.E.128 [R60.64], R64 ;  /* 0x000000403c007986 */ /* 0x0001e2000c101d04 */
[----:B------:R-:W-:Y:S01]  /*2e20*/  FFMA.FTZ R100, R54, R52, R131 ;  /* 0x0000003436647223 */ /* 0x000fe20000010083 */
[----:B------:R-:W-:Y:S01]  /*2e30*/  F2FP.BF16.PACK_AB R54, R73, R72 ;  /* 0x000000484936723e */ /* 0x000fe200000010ff */
[----:B------:R-:W-:Y:S01]  /*2e40*/  IMAD.WIDE.U32 R72, R138, R84, c[0x0][0x208] ;  /* 0x000082008a487625 */ /* 0x000fe200078e0054 */
[----:B------:R-:W-:Y:S02]  /*2e50*/  F2FP.BF16.PACK_AB R52, R69, R68 ;  /* 0x000000444534723e */ /* 0x000fe400000010ff */
[----:B------:R-:W-:Y:S01]  /*2e60*/  F2FP.BF16.PACK_AB R56, R77, R76 ;  /* 0x0000004c4d38723e */ /* 0x000fe200000010ff */
[----:B------:R-:W-:Y:S01]  /*2e70*/  IMAD.WIDE.U32 R76, R140, R84, c[0x0][0x208] ;  /* 0x000082008c4c7625 */ /* 0x000fe200078e0054 */
[----:B------:R-:W-:Y:S01]  /*2e80*/  F2FP.BF16.PACK_AB R63, R91, R90 ;  /* 0x0000005a5b3f723e */ /* 0x000fe200000010ff */
[----:B------:R1:W-:Y:S01]  /*2e90*/  STG.E.128 [R72.64], R52 ;  /* 0x0000003448007986 */ /* 0x0003e2000c101d04 */
[----:B------:R-:W-:Y:S01]  /*2ea0*/  F2FP.BF16.PACK_AB R62, R89, R88 ;  /* 0x00000058593e723e */ /* 0x000fe200000010ff */
[----:B------:R-:W-:Y:S01]  /*2eb0*/  IMAD.WIDE.U32 R78, R141, R84, c[0x0][0x208] ;  /* 0x000082008d4e7625 */ /* 0x000fe200078e0054 */
[----:B------:R-:W-:-:S02]  /*2ec0*/  F2FP.BF16.PACK_AB R69, R144, R151 ;  /* 0x000000979045723e */ /* 0x000fc400000010ff */
[----:B------:R-:W-:Y:S01]  /*2ed0*/  F2FP.BF16.PACK_AB R68, R100, R149 ;  /* 0x000000956444723e */ /* 0x000fe200000010ff */
[----:B------:R-:W-:Y:S01]  /*2ee0*/  IMAD R132, R145, c[0x0][0x160], R132 ;  /* 0x0000580091847a24 */ /* 0x000fe200078e0284 */
[----:B0-----:R-:W-:Y:S01]  /*2ef0*/  F2FP.BF16.PACK_AB R66, R104, R75 ;  /* 0x0000004b6842723e */ /* 0x001fe200000010ff */
[----:B------:R-:W-:Y:S01]  /*2f00*/  IMAD.WIDE.U32 R74, R139, R84, c[0x0][0x208] ;  /* 0x000082008b4a7625 */ /* 0x000fe200078e0054 */
[----:B------:R-:W-:Y:S02]  /*2f10*/  F2FP.BF16.PACK_AB R61, R87, R86 ;  /* 0x00000056573d723e */ /* 0x000fe400000010ff */
[----:B------:R-:W-:Y:S02]  /*2f20*/  F2FP.BF16.PACK_AB R60, R102, R71 ;  /* 0x00000047663c723e */ /* 0x000fe400000010ff */
[----:B------:R-:W-:Y:S01]  /*2f30*/  F2FP.BF16.PACK_AB R67, R94, R147 ;  /* 0x000000935e43723e */ /* 0x000fe200000010ff */
[----:B------:R1:W-:Y:S01]  /*2f40*/  STG.E.128 [R74.64], R56 ;  /* 0x000000384a007986 */ /* 0x0003e2000c101d04 */
[----:B------:R-:W-:Y:S01]  /*2f50*/  F2FP.BF16.PACK_AB R65, R106, R85 ;  /* 0x000000556a41723e */ /* 0x000fe200000010ff */
[----:B------:R-:W-:Y:S01]  /*2f60*/  IMAD.WIDE.U32 R84, R142, R84, c[0x0][0x208] ;  /* 0x000082008e547625 */ /* 0x000fe200078e0054 */
[----:B------:R-:W-:Y:S01]  /*2f70*/  F2FP.BF16.PACK_AB R64, R95, R92 ;  /* 0x0000005c5f40723e */ /* 0x000fe200000010ff */
[----:B------:R1:W-:Y:S01]  /*2f80*/  STG.E.128 [R76.64], R60 ;  /* 0x0000003c4c007986 */ /* 0x0003e2000c101d04 */
[----:B------:R-:W-:-:S02]  /*2f90*/  F2FP.BF16.PACK_AB R71, R97, R98 ;  /* 0x000000626147723e */ /* 0x000fc400000010ff */
[----:B------:R-:W-:Y:S01]  /*2fa0*/  ISETP.GE.AND P0, PT, R132, c[0x0][0x164], PT ;  /* 0x0000590084007a0c */ /* 0x000fe20003f06270 */
[----:B------:R1:W-:Y:S04]  /*2fb0*/  STG.E.128 [R78.64], R64 ;  /* 0x000000404e007986 */ /* 0x0003e8000c101d04 */
[----:B------:R1:W-:Y:S08]  /*2fc0*/  STG.E.128 [R84.64], R68 ;  /* 0x0000004454007986 */ /* 0x0003f0000c101d04 */
[----:B-1----:R-:W-:Y:S01]  /*2fd0*/  @P0 CALL.REL.NOINC `(.L_x_13798) ;  /* 0x0000001000000944 */ /* 0x002fe20003c00000 */
[----:B------:R-:W-:Y:S05]  /*2fe0*/  BRA `(.L_x_13799) ;  /* 0xffffd5a000007947 */ /* 0x000fea000383ffff */
.L_x_13798:
[----:B------:R-:W-:Y:S05]  /*2ff0*/  EXIT ;  /* 0x000000000000794d */ /* 0x000fea0003800000 */
.L_x_13796:
[----:B0-----:R-:W-:Y:S02]  /*3000*/  MOV R64, 0x1 ;  /* 0x0000000100407802 */ /* 0x001fe40000000f00 */
[----:B------:R-:W-:-:S02]  /*3010*/  MOV R62, 0x1f ;  /* 0x0000001f003e7802 */ /* 0x000fc40000000f00 */
[----:B------:R-:W-:Y:S02]  /*3020*/  MOV R63, 0xffffffff ;  /* 0xffffffff003f7802 */ /* 0x000fe40000000f00 */
[----:B------:R-:W-:Y:S02]  /*3030*/  MOV R60, 0x3050 ;  /* 0x00003050003c7802 */ /* 0x000fe40000000f00 */
[----:B-----5:R-:W-:Y:S05]  /*3040*/  CALL.REL.NOINC `($__internal_49_$__cuda_sm70_shflsync_bfly_p) ;  /* 0x0000099000007944 */ /* 0x020fea0003c00000 */
[----:B-1----:R-:W-:Y:S01]  /*3050*/  MOV R60, R64 ;  /* 0x00000040003c7202 */ /* 0x002fe20000000f00 */
[----:B0-----:R-:W-:Y:S05]  /*3060*/  BRA `(.L_x_13800) ;  /* 0xffffe8d000007947 */ /* 0x001fea000383ffff */
.L_x_13797:
[----:B------:R-:W-:Y:S01]  /*3070*/  HFMA2.MMA R64, -RZ, RZ, 0, 1.1920928955078125e-07 ;  /* 0x00000002ff407435 */ /* 0x000fe200000001ff */
[----:B------:R-:W-:Y:S02]  /*3080*/  MOV R62, 0x1f ;  /* 0x0000001f003e7802 */ /* 0x000fe40000000f00 */
[----:B------:R-:W-:Y:S02]  /*3090*/  MOV R63, 0xffffffff ;  /* 0xffffffff003f7802 */ /* 0x000fe40000000f00 */
[----:B------:R-:W-:Y:S02]  /*30a0*/  MOV R60, 0x30c0 ;  /* 0x000030c0003c7802 */ /* 0x000fe40000000f00 */
[----:B-----5:R-:W-:Y:S05]  /*30b0*/  CALL.REL.NOINC `($__internal_49_$__cuda_sm70_shflsync_bfly_p) ;  /* 0x0000092000007944 */ /* 0x020fea0003c00000 */
[----:B01----:R-:W-:Y:S01]  /*30c0*/  FADD.FTZ R65, R65, R64 ;  /* 0x0000004041417221 */ /* 0x003fe20000010000 */
[----:B------:R-:W-:Y:S01]  /*30d0*/  HFMA2.MMA R64, -RZ, RZ, 0, 2.384185791015625e-07 ;  /* 0x00000004ff407435 */ /* 0x000fe200000001ff */
[----:B------:R-:W-:-:S02]  /*30e0*/  MOV R62, 0x1f ;  /* 0x0000001f003e7802 */ /* 0x000fc40000000f00 */
[----:B------:R-:W-:Y:S02]  /*30f0*/  MOV R63, 0xffffffff ;  /* 0xffffffff003f7802 */ /* 0x000fe40000000f00 */
[----:B------:R-:W-:Y:S02]  /*3100*/  MOV R60, 0x3120 ;  /* 0x00003120003c7802 */ /* 0x000fe40000000f00 */
[----:B------:R-:W-:Y:S05]  /*3110*/  CALL.REL.NOINC `($__internal_49_$__cuda_sm70_shflsync_bfly_p) ;  /* 0x000008c000007944 */ /* 0x000fea0003c00000 */
[----:B01----:R-:W-:Y:S01]  /*3120*/  FADD.FTZ R65, R65, R64 ;  /* 0x0000004041417221 */ /* 0x003fe20000010000 */
[----:B------:R-:W-:Y:S01]  /*3130*/  HFMA2.MMA R64, -RZ, RZ, 0, 4.76837158203125e-07 ;  /* 0x00000008ff407435 */ /* 0x000fe200000001ff */
[----:B------:R-:W-:Y:S02]  /*3140*/  MOV R62, 0x1f ;  /* 0x0000001f003e7802 */ /* 0x000fe40000000f00 */
[----:B------:R-:W-:Y:S02]  /*3150*/  MOV R63, 0xffffffff ;  /* 0xffffffff003f7802 */ /* 0x000fe40000000f00 */
[----:B------:R-:W-:Y:S02]  /*3160*/  MOV R60, 0x3180 ;  /* 0x00003180003c7802 */ /* 0x000fe40000000f00 */
[----:B------:R-:W-:Y:S05]  /*3170*/  CALL.REL.NOINC `($__internal_49_$__cuda_sm70_shflsync_bfly_p) ;  /* 0x0000086000007944 */ /* 0x000fea0003c00000 */
[----:B01----:R-:W-:Y:S01]  /*3180*/  FADD.FTZ R65, R65, R64 ;  /* 0x0000004041417221 */ /* 0x003fe20000010000 */
[----:B------:R-:W-:Y:S01]  /*3190*/  HFMA2.MMA R64, -RZ, RZ, 0, 9.5367431640625e-07 ;  /* 0x00000010ff407435 */ /* 0x000fe200000001ff */
[----:B------:R-:W-:-:S02]  /*31a0*/  MOV R62, 0x1f ;  /* 0x0000001f003e7802 */ /* 0x000fc40000000f00 */
[----:B------:R-:W-:Y:S02]  /*31b0*/  MOV R63, 0xffffffff ;  /* 0xffffffff003f7802 */ /* 0x000fe40000000f00 */
[----:B------:R-:W-:Y:S02]  /*31c0*/  MOV R60, 0x31e0 ;  /* 0x000031e0003c7802 */ /* 0x000fe40000000f00 */
[----:B------:R-:W-:Y:S05]  /*31d0*/  CALL.REL.NOINC `($__internal_49_$__cuda_sm70_shflsync_bfly_p) ;  /* 0x0000080000007944 */ /* 0x000fea0003c00000 */
[----:B-1----:R-:W-:Y:S01]  /*31e0*/  FADD.FTZ R64, R65, R64 ;  /* 0x0000004041407221 */ /* 0x002fe20000010000 */
[----:B0-----:R-:W-:-:S03]  /*31f0*/  MOV R62, 0x1f ;  /* 0x0000001f003e7802 */ /* 0x001fc60000000f00 */
        /* <DEDUP_REMOVED lines=98> */
[----:B------:R-:W-:Y:S01]  /*3820*/  FFMA.FTZ R65, R61, R61, R60 ;  /* 0x0000003d3d417223 */ /* 0x000fe2000001003c */
[----:B------:R-:W-:Y:S02]  /*3830*/  MOV R60, 0x3850 ;  /* 0x00003850003c7802 */ /* 0x000fe40000000f00 */
[----:B------:R-:W-:Y:S05]  /*3840*/  CALL.REL.NOINC `($__internal_49_$__cuda_sm70_shflsync_bfly_p) ;  /* 0x0000019000007944 */ /* 0x000fea0003c00000 */
[----:B01----:R-:W-:Y:S01]  /*3850*/  FADD.FTZ R65, R65, R64 ;  /* 0x0000004041417221 */ /* 0x003fe20000010000 */
[----:B------:R-:W-:Y:S01]  /*3860*/  HFMA2.MMA R64, -RZ, RZ, 0, 1.1920928955078125e-07 ;  /* 0x00000002ff407435 */ /* 0x000fe200000001ff */
[----:B------:R-:W-:Y:S02]  /*3870*/  MOV R62, 0x1f ;  /* 0x0000001f003e7802 */ /* 0x000fe40000000f00 */
[----:B------:R-:W-:Y:S02]  /*3880*/  MOV R63, 0xffffffff ;  /* 0xffffffff003f7802 */ /* 0x000fe40000000f00 */
[----:B------:R-:W-:Y:S02]  /*3890*/  MOV R60, 0x38b0 ;  /* 0x000038b0003c7802 */ /* 0x000fe40000000f00 */
[----:B------:R-:W-:Y:S05]  /*38a0*/  CALL.REL.NOINC `($__internal_49_$__cuda_sm70_shflsync_bfly_p) ;  /* 0x0000013000007944 */ /* 0x000fea0003c00000 */
[----:B01----:R-:W-:Y:S01]  /*38b0*/  FADD.FTZ R65, R65, R64 ;  /* 0x0000004041417221 */ /* 0x003fe20000010000 */
[----:B------:R-:W-:Y:S01]  /*38c0*/  HFMA2.MMA R64, -RZ, RZ, 0, 2.384185791015625e-07 ;  /* 0x00000004ff407435 */ /* 0x000fe200000001ff */
[----:B------:R-:W-:Y:S02]  /*38d0*/  MOV R62, 0x1f ;  /* 0x0000001f003e7802 */ /* 0x000fe40000000f00 */
[----:B------:R-:W-:-:S02]  /*38e0*/  MOV R63, 0xffffffff ;  /* 0xffffffff003f7802 */ /* 0x000fc40000000f00 */
        /* <DEDUP_REMOVED lines=10> */
[----:B------:R-:W-:Y:S02]  /*3990*/  MOV R62, 0x1f ;  /* 0x0000001f003e7802 */ /* 0x000fe40000000f00 */
[----:B------:R-:W-:-:S02]  /*39a0*/  MOV R63, 0xffffffff ;  /* 0xffffffff003f7802 */ /* 0x000fc40000000f00 */
[----:B------:R-:W-:Y:S02]  /*39b0*/  MOV R60, 0x39d0 ;  /* 0x000039d0003c7802 */ /* 0x000fe40000000f00 */
[----:B------:R-:W-:Y:S05]  /*39c0*/  CALL.REL.NOINC `($__internal_49_$__cuda_sm70_shflsync_bfly_p) ;  /* 0x0000001000007944 */ /* 0x000fea0003c00000 */
[----:B01----:R-:W-:Y:S05]  /*39d0*/  BRA `(.L_x_13801) ;  /* 0xffffe6a000007947 */ /* 0x003fea000383ffff */
        .weak           $__internal_49_$__cuda_sm70_shflsync_bfly_p
        .type           $__internal_49_$__cuda_sm70_shflsync_bfly_p,@function
        .size           $__internal_49_$__cuda_sm70_shflsync_bfly_p,(.L_x_43109 - $__internal_49_$__cuda_sm70_shflsync_bfly_p)
$__internal_49_$__cuda_sm70_shflsync_bfly_p:
[----:B------:R-:W-:Y:S01]  /*39e0*/  HFMA2.MMA R61, -RZ, RZ, 0, 0 ;  /* 0x00000000ff3d7435 */ /* 0x000fe200000001ff */
[----:B------:R-:W-:Y:S04]  /*39f0*/  WARPSYNC R63 ;  /* 0x0000003f00007348 */ /* 0x000fe80003800000 */
[----:B------:R0:W1:Y:S01]  /*3a00*/  SHFL.BFLY PT, R64, R65, R64, R62 ;  /* 0x0c00004041407389 */ /* 0x00006200000e003e */
[----:B------:R-:W-:Y:S05]  /*3a10*/  RET.REL.NODEC R60 `(_ZN10layer_norm13ln_fwd_kernelINS_13Kernel_traitsI13__nv_bfloat16S2_fS2_fjLj1536ELj1ELj4ELj1ELj16ENS_18Kernel_traits_baseILj1536ES2_S2_fS2_fjLj128EEEEELb0ELb0ELb0ELb1EEEvNS_9FwdParamsE) ;  /* 0xffffc5e03c007950 */ /* 0x000fea0003c3ffff */
.L_x_13802:
        /* <DEDUP_REMOVED lines=14> */
.L_x_43109:


//--------------------- .text._ZN10layer_norm13ln_fwd_kernelINS_13Kernel_traitsI13__nv_bfloat16S2_fS2_fjLj1536ELj1ELj4ELj1ELj16ENS_18Kernel_traits_baseILj1536ES2_S2_fS2_fjLj128EEEEELb0ELb0ELb1ELb0EEEvNS_9FwdParamsE --------------------------
	.section	.text._ZN10layer_norm13ln_fwd_kernelINS_13Kernel_traitsI13__nv_bfloat16S2_fS2_fjLj1536ELj1ELj4ELj1ELj16ENS_18Kernel_traits_baseILj1536ES2_S2_fS2_fjLj128EEEEELb0ELb0ELb1ELb0EEEvNS_9FwdParamsE,"ax",@progbits
	.sectioninfo	@"SHI_REGISTERS=179"
	.align	128
        .global         _ZN10layer_norm13ln_fwd_kernelINS_13Kernel_traitsI13__nv_bfloat16S2_fS2_fjLj1536ELj1ELj4ELj1ELj16ENS_18Kernel_traits_baseILj1536ES2_S2_fS2_fjLj128EEEEELb0ELb0ELb1ELb0EEEvNS_9FwdParamsE
        .type           _ZN10layer_norm13ln_fwd_kernelINS_13Kernel_traitsI13__nv_bfloat16S2_fS2_fjLj1536ELj1ELj4ELj1ELj16ENS_18Kernel_traits_baseILj1536ES2_S2_fS2_fjLj128EEEEELb0ELb0ELb1ELb0EEEvNS_9FwdParamsE,@function
        .size           _ZN10layer_norm13ln_fwd_kernelINS_13Kernel_traitsI13__nv_bfloat16S2_fS2_fjLj1536ELj1ELj4ELj1ELj16ENS_18Kernel_traits_baseILj1536ES2_S2_fS2_fjLj128EEEEELb0ELb0ELb1ELb0EEEvNS_9FwdParamsE,(.L_x_43110 - _ZN10layer_norm13ln_fwd_kernelINS_13Kernel_traitsI13__nv_bfloat16S2_fS2_fjLj1536ELj1ELj4ELj1ELj16ENS_18Kernel_traits_baseILj1536ES2_S2_fS2_fjLj128EEEEELb0ELb0ELb1ELb0EEEvNS_9FwdParamsE)
        .other          _ZN10layer_norm13ln_fwd_kernelINS_13Kernel_traitsI13__nv_bfloat16S2_fS2_fjLj1536ELj1ELj4ELj1ELj16ENS_18Kernel_traits_baseILj1536ES2_S2_fS2_fjLj128EEEEELb0ELb0ELb1ELb0EEEvNS_9FwdParamsE,@"STO_CUDA_ENTRY STV_DEFAULT"
_ZN10layer_norm13ln_fwd_kernelINS_13Kernel_traitsI13__nv_bfloat16S2_fS2_fjLj1536ELj1ELj4ELj1ELj16ENS_18Kernel_traits_baseILj1536ES2_S2_fS2_fjLj128EEEEELb0ELb0ELb1ELb0EEEvNS_9FwdParamsE:
.text._ZN10layer_norm13ln_fwd_kernelINS_13Kernel_traitsI13__nv_bfloat16S2_fS2_fjLj1536ELj1ELj4ELj1ELj16ENS_18Kernel_traits_baseILj1536ES2_S2_fS2_fjLj128EEEEELb0ELb0ELb1ELb0EEEvNS_9FwdParamsE:
        /* <DEDUP_REMOVED lines=32> */
.L_x_13804:
[----:B01----:R-:W-:Y:S05]  /*0200*/  BSYNC B0 ;  /* 0x0000000000007941 */ /* 0x003fea0003800000 */
.L_x_13803:
[----:B------:R-:W-:Y:S01]  /*0210*/  BSSY B0, `(.L_x_13805) ;  /* 0x000000d000007945 */ /* 0x000fe20003800000 */
[----:B------:R-:W-:Y:S05]  /*0220*/  @!P6 BRA `(.L_x_13806) ;  /* 0x000000b00000e947 */ /* 0x000fea0003800000 */
[----:B------:R-:W-:Y:S02]  /*0230*/  ISETP.NE.U32.AND P1, PT, RZ, c[0x0][0x218], PT ;  /* 0x00008600ff007a0c */ /* 0x000fe40003f25070 */
[----:B------:R-:W-:-:S02]  /*0240*/  MOV R5, 0x10 ;  /* 0x0000001000057802 */ /* 0x000fc40000000f00 */
[----:B------:R-:W-:-:S03]  /*0250*/  ISETP.NE.AND.EX P1, PT, RZ, c[0x0][0x21c], PT, P1 ;  /* 0x00008700ff007a0c */ /* 0x000fc60003f25310 */
[----:B------:R-:W-:-:S05]  /*0260*/  IMAD.WIDE.U32 R4, R0, R5, c[0x0][0x1b0] ;  /* 0x00006c0000047625 */ /* 0x000fca00078e0005 */
[----:B------:R0:W5:Y:S05]  /*0270*/  LDG.E.128 R84, [R4.64] ;  /* 0x0000000404547981 */ /* 0x00016a000c1e1d00 */
[----:B------:R-:W-:-:S04]  /*0280*/  @P1 LEA R2, P2, R0, c[0x0][0x218], 0x4 ;  /* 0x0000860000021a11 */ /* 0x000fc800078420ff */
[----:B------:R-:W-:-:S05]  /*0290*/  @P1 LEA.HI.X R3, R0, c[0x0][0x21c], RZ, 0x4, P2 ;  /* 0x0000870000031a11 */ /* 0x000fca00010f24ff */
[----:B------:R0:W5:Y:S01]  /*02a0*/  @P1 LDG.E.128 R32, [R2.64] ;  /* 0x0000000402201981 */ /* 0x000162000c1e1d00 */
[----:B------:R-:W-:Y:S01]  /*02b0*/  IADD3 R0, R0, 0x20, RZ ;  /* 0x0000002000007810 */ /* 0x000fe20007ffe0ff */
[----:B------:R-:W-:Y:S01]  /*02c0*/  @!P1 CS2R R32, SRZ ;  /* 0x0000000000209805 */ /* 0x000fe2000001ff00 */
[----:B------:R-:W-:Y:S02]  /*02d0*/  @!P1 CS2R R34, SRZ ;  /* 0x0000000000229805 */ /* 0x000fe4000001ff00 */
.L_x_13806:
[----:B0-----:R-:W-:Y:S05]  /*02e0*/  BSYNC B0 ;  /* 0x0000000000007941 */ /* 0x001fea0003800000 */
.L_x_13805:
        /* <DEDUP_REMOVED lines=13> */
.L_x_13808:
[----:B0-----:R-:W-:Y:S05]  /*03c0*/  BSYNC B0 ;  /* 0x0000000000007941 */ /* 0x001fea0003800000 */
.L_x_13807:
        /* <DEDUP_REMOVED lines=13> */
.L_x_13810:
[----:B0-----:R-:W-:Y:S05]  /*04a0*/  BSYNC B0 ;  /* 0x0000000000007941 */ /* 0x001fea0003800000 */
.L_x_13809:
        /* <DEDUP_REMOVED lines=13> */
.L_x_13812:
[----:B0-----:R-:W-:Y:S05]  /*0580*/  BSYNC B0 ;  /* 0x0000000000007941 */ /* 0x001fea0003800000 */
.L_x_13811:
[----:B------:R-:W-:Y:S01]  /*0590*/  ISETP.GE.U32.AND P1, PT, R114, 0xc0, PT ;  /* 0x000000c07200780c */ /* 0x000fe20003f26070 */
[----:B------:R-:W-:Y:S01]  /*05a0*/  BSSY B0, `(.L_x_13813) ;  /* 0x000000e000007945 */ /* 0x000fe20003800000 */
[----:B------:R-:W-:-:S04]  /*05b0*/  SHF.R.U32.HI R2, RZ, 0x5, R6 ;  /* 0x00000005ff027819 */ /* 0x000fc80000011606 */
[----:B------:R-:W-:-:S07]  /*05c0*/  LEA R158, R7, R2, 0x2 ;  /* 0x00000002079e7211 */ /* 0x000fce00078e10ff */
[----:B------:R-:W-:Y:S05]  /*05d0*/  @!P1 BRA `(.L_x_13814) ;  /* 0x000000a000009947 */ /* 0x000fea0003800000 */
[----:B------:R-:W-:Y:S02]  /*05e0*/  ISETP.NE.U32.AND P2, PT, RZ, c[0x0][0x218], PT ;  /* 0x00008600ff007a0c */ /* 0x000fe40003f45070 */
[----:B------:R-:W-:Y:S02]  /*05f0*/  MOV R5, 0x10 ;  /* 0x0000001000057802 */ /* 0x000fe40000000f00 */
[----:B------:R-:W-:-:S03]  /*0600*/  ISETP.NE.AND.EX P2, PT, RZ, c[0x0][0x21c], PT, P2 ;  /* 0x00008700ff007a0c */ /* 0x000fc60003f45320 */
[----:B------:R-:W-:-:S06]  /*0610*/  IMAD.WIDE.U32 R4, R0, R5, c[0x0][0x1b0] ;  /* 0x00006c0000047625 */ /* 0x000fcc00078e0005 */
[----:B------:R-:W5:Y:S04]  /*0620*/  LDG.E.128 R4, [R4.64] ;  /* 0x0000000404047981 */ /* 0x000f68000c1e1d00 */
[----:B------:R-:W-:-:S04]  /*0630*/  @P2 LEA R2, P3, R0, c[0x0][0x218], 0x4 ;  /* 0x0000860000022a11 */ /* 0x000fc800078620ff */
[----:B------:R-:W-:-:S05]  /*0640*/  @P2 LEA.HI.X R3, R0, c[0x0][0x21c], RZ, 0x4, P3 ;  /* 0x0000870000032a11 */ /* 0x000fca00018f24ff */
[----:B------:R0:W5:Y:S01]  /*0650*/  @P2 LDG.E.128 R8, [R2.64] ;  /* 0x0000000402082981 */ /* 0x000162000c1e1d00 */
[----:B------:R-:W-:Y:S01]  /*0660*/  @!P2 CS2R R8, SRZ ;  /* 0x000000000008a805 */ /* 0x000fe2000001ff00 */
[----:B------:R-:W-:Y:S02]  /*0670*/  @!P2 CS2R R10, SRZ ;  /* 0x00000000000aa805 */ /* 0x000fe4000001ff00 */
.L_x_13814:
[----:B0-----:R-:W-:Y:S05]  /*0680*/  BSYNC B0 ;  /* 0x0000000000007941 */ /* 0x001fea0003800000 */
.L_x_13813:
        /* <DEDUP_REMOVED lines=99> */
.L_x_13938:
[----:B------:R-:W-:-:S10]  /*0cc0*/  HFMA2.MMA R63, -RZ, RZ, 0, 2.384185791015625e-07 ;  /* 0x00000004ff3f7435 */ /* 0x000fd400000001ff */
[----:B------:R-:W-:-:S05]  /*0cd0*/  IMAD.WIDE R60, R158, R63, c[0x0][0x1d0] ;  /* 0x000074009e3c7625 */ /* 0x000fca00078e023f */
[----:B------:R0:W2:Y:S04]  /*0ce0*/  LDG.E R165, [R60.64] ;  /* 0x000000043ca57981 */ /* 0x0000a8000c1e1900 */
[----:B------:R-:W0:Y:S01]  /*0cf0*/  S2R R129, SR_TID.X ;  /* 0x0000000000817919 */ /* 0x000e220000002100 */
[C---:B------:R-:W-:Y:S02]  /*0d00*/  IMAD R166, R158.reuse, c[0x0][0x168], RZ ;  /* 0x00005a009ea67a24 */ /* 0x040fe400078e02ff */
[----:B------:R-:W-:Y:S01]  /*0d10*/  IMAD.WIDE R62, R158, R63, c[0x0][0x1d8] ;  /* 0x000076009e3e7625 */ /* 0x000fe200078e023f */
[----:B------:R-:W-:Y:S04]  /*0d20*/  BSSY B0, `(.L_x_13815) ;  /* 0x0000067000007945 */ /* 0x000fe80003800000 */
[----:B------:R1:W5:Y:S02]  /*0d30*/  LDG.E R128, [R62.64] ;  /* 0x000000043e807981 */ /* 0x000364000c1e1900 */
[----:B-1----:R-:W-:-:S02]  /*0d40*/  SHF.R.S32.HI R63, RZ, 0x1f, R158 ;  /* 0x0000001fff3f7819 */ /* 0x002fc4000001149e */
        /* <DEDUP_REMOVED lines=8> */
[----:B------:R-:W-:Y:S02]  /*0dd0*/  MOV R166, RZ ;  /* 0x000000ff00a67202 */ /* 0x000fe40000000f00 */
[-C--:B------:R-:W-:Y:S02]  /*0de0*/  LEA.HI.SX32 R62, R167, R60.reuse, 0x1d ;  /* 0x0000003ca73e7211 */ /* 0x080fe400078feaff */
[----:B------:R-:W-:Y:S01]  /*0df0*/  @P2 LEA.HI.SX32 R166, R169, R60, 0x1d ;  /* 0x0000003ca9a62211 */ /* 0x000fe200078feaff */
[----:B------:R-:W-:Y:S05]  /*0e00*/  @!P0 BRA `(.L_x_13816) ;  /* 0x0000058000008947 */ /* 0x000fea0003800000 */
[----:B------:R-:W-:-:S04]  /*0e10*/  ISETP.NE.U32.AND P3, PT, RZ, c[0x0][0x180], PT ;  /* 0x00006000ff007a0c */ /* 0x000fc80003f65070 */
[----:B------:R-:W-:-:S13]  /*0e20*/  ISETP.NE.AND.EX P3, PT, RZ, c[0x0][0x184], PT, P3 ;  /* 0x00006100ff007a0c */ /* 0x000fda0003f65330 */
[----:B------:R-:W-:-:S05]  /*0e30*/  @P3 MOV R61, 0x20 ;  /* 0x00000020003d3802 */ /* 0x000fca0000000f00 */
[----:B------:R-:W-:-:S05]  /*0e40*/  @P3 IMAD.WIDE.U32 R60, R62, R61, c[0x0][0x180] ;  /* 0x000060003e3c3625 */ /* 0x000fca00078e003d */
[----:B------:R0:W2:Y:S01]  /*0e50*/  @P3 LDG.E.128 R4, [R60.64] ;  /* 0x000000043c043981 */ /* 0x0000a2000c1e1d00 */
[----:B------:R-:W-:-:S03]  /*0e60*/  ISETP.GT.AND P4, PT, R165, RZ, PT ;  /* 0x000000ffa500720c */ /* 0x000fc60003f84270 */
[----:B------:R0:W3:Y:S02]  /*0e70*/  @P3 LDG.E.128 R12, [R60.64+0x10] ;  /* 0x000010043c0c3981 */ /* 0x0000e4000c1e1d00 */
[----:B0-----:R-:W-:-:S08]  /*0e80*/  @P2 MOV R61, 0x10 ;  /* 0x00000010003d2802 */ /* 0x001fd00000000f00 */
[----:B------:R-:W-:Y:S01]  /*0e90*/  @!P4 ISETP.NE.U32.AND P5, PT, RZ, c[0x0][0x180], PT ;  /* 0x00006000ff00ca0c */ /* 0x000fe20003fa5070 */
[----:B------:R-:W-:-:S03]  /*0ea0*/  @P2 IMAD.WIDE.U32 R60, R166, R61, c[0x0][0x170] ;  /* 0x00005c00a63c2625 */ /* 0x000fc600078e003d */
[----:B------:R-:W-:Y:S02]  /*0eb0*/  @!P4 ISETP.NE.AND.EX P5, PT, RZ, c[0x0][0x184], PT, P5 ;  /* 0x00006100ff00ca0c */ /* 0x000fe40003fa5350 */
[----:B------:R0:W5:Y:S01]  /*0ec0*/  @P2 LDG.E.128 R104, [R60.64] ;  /* 0x000000043c682981 */ /* 0x000162000c1e1d00 */
[----:B------:R-:W-:Y:S01]  /*0ed0*/  BSSY B1, `(.L_x_13817) ;  /* 0x000001b000017945 */ /* 0x000fe20003800000 */
[----:B--2---:R-:W-:Y:S02]  /*0ee0*/  @!P4 FSEL R8, R4, RZ, P5 ;  /* 0x000000ff0408c208 */ /* 0x004fe40002800000 */
[----:B------:R-:W-:-:S04]  /*0ef0*/  @!P4 ISETP.NE.U32.AND P5, PT, RZ, c[0x0][0x180], PT ;  /* 0x00006000ff00ca0c */ /* 0x000fc80003fa5070 */
[----:B------:R-:W-:-:S04]  /*0f00*/  @!P4 ISETP.NE.AND.EX P5, PT, RZ, c[0x0][0x184], PT, P5 ;  /* 0x00006100ff00ca0c */ /* 0x000fc80003fa5350 */
[----:B------:R-:W-:Y:S02]  /*0f10*/  @!P4 FSEL R9, R5, RZ, P5 ;  /* 0x000000ff0509c208 */ /* 0x000fe40002800000 */
        /* <DEDUP_REMOVED lines=8> */
[----:B---3--:R-:W-:Y:S02]  /*0fa0*/  @!P4 FSEL R16, R12, RZ, P5 ;  /* 0x000000ff0c10c208 */ /* 0x008fe40002800000 */
        /* <DEDUP_REMOVED lines=8> */
[----:B------:R-:W-:Y:S01]  /*1030*/  @!P4 FSEL R19, R15, RZ, P5 ;  /* 0x000000ff0f13c208 */ /* 0x000fe20002800000 */
[----:B------:R-:W-:Y:S05]  /*1040*/  @!P4 BRA `(.L_x_13818) ;  /* 0x000000300000c947 */ /* 0x000fea0003800000 */
[----:B0----5:R-:W-:-:S05]  /*1050*/  PRMT R8, RZ, 0x5410, R104 ;  /* 0x00005410ff087816 */ /* 0x021fca0000000068 */
[----:B------:R-:W-:-:S04]  /*1060*/  FMUL.FTZ R8, R8, c[0x0][0x1ec] ;  /* 0x00007b0008087a20 */ /* 0x000fc80000410000 */
[----:B------:R-:W-:Y:S02]  /*1070*/  @P3 FADD.FTZ R8, R4, R8 ;  /* 0x0000000804083221 */ /* 0x000fe40000010000 */
.L_x_13818:
[----:B0-----:R-:W-:Y:S05]  /*1080*/  BSYNC B1 ;  /* 0x0000000000017941 */ /* 0x001fea0003800000 */
.L_x_13817:
[----:B------:R-:W-:Y:S01]  /*1090*/  BSSY B1, `(.L_x_13819) ;  /* 0x0000005000017945 */ /* 0x000fe20003800000 */
[----:B------:R-:W-:Y:S05]  /*10a0*/  @!P4 BRA `(.L_x_13820) ;  /* 0x000000300000c947 */ /* 0x000fea0003800000 */
[----:B-----5:R-:W-:-:S05]  /*10b0*/  PRMT R9, RZ, 0x7610, R104 ;  /* 0x00007610ff097816 */ /* 0x020fca0000000068 */
[----:B------:R-:W-:-:S04]  /*10c0*/  FMUL.FTZ R9, R9, c[0x0][0x1ec] ;  /* 0x00007b0009097a20 */ /* 0x000fc80000410000 */
[----:B------:R-:W-:Y:S02]  /*10d0*/  @P3 FADD.FTZ R9, R5, R9 ;  /* 0x0000000905093221 */ /* 0x000fe40000010000 */
.L_x_13820:
[----:B------:R-:W-:Y:S05]  /*10e0*/  BSYNC B1 ;  /* 0x0000000000017941 */ /* 0x000fea0003800000 */
.L_x_13819:
[----:B------:R-:W-:Y:S01]  /*10f0*/  BSSY B1, `(.L_x_13821) ;  /* 0x0000005000017945 */ /* 0x000fe20003800000 */
[----:B------:R-:W-:Y:S05]  /*1100*/  @!P4 BRA `(.L_x_13822) ;  /* 0x000000300000c947 */ /* 0x000fea0003800000 */
[----:B-----5:R-:W-:-:S05]  /*1110*/  PRMT R10, RZ, 0x5410, R105 ;  /* 0x00005410ff0a7816 */ /* 0x020fca0000000069 */
[----:B------:R-:W-:-:S04]  /*1120*/  FMUL.FTZ R10, R10, c[0x0][0x1ec] ;  /* 0x00007b000a0a7a20 */ /* 0x000fc80000410000 */
[----:B------:R-:W-:Y:S02]  /*1130*/  @P3 FADD.FTZ R10, R6, R10 ;  /* 0x0000000a060a3221 */ /* 0x000fe40000010000 */
.L_x_13822:
[----:B------:R-:W-:Y:S05]  /*1140*/  BSYNC B1 ;  /* 0x0000000000017941 */ /* 0x000fea0003800000 */
.L_x_13821:
[----:B------:R-:W-:Y:S01]  /*1150*/  BSSY B1, `(.L_x_13823) ;  /* 0x0000005000017945 */ /* 0x000fe20003800000 */
[----:B------:R-:W-:Y:S05]  /*1160*/  @!P4 BRA `(.L_x_13824) ;  /* 0x000000300000c947 */ /* 0x000fea0003800000 */
[----:B-----5:R-:W-:-:S05]  /*1170*/  PRMT R11, RZ, 0x7610, R105 ;  /* 0x00007610ff0b7816 */ /* 0x020fca0000000069 */
[----:B------:R-:W-:-:S04]  /*1180*/  FMUL.FTZ R11, R11, c[0x0][0x1ec] ;  /* 0x00007b000b0b7a20 */ /* 0x000fc80000410000 */
[----:B------:R-:W-:Y:S02]  /*1190*/  @P3 FADD.FTZ R11, R7, R11 ;  /* 0x0000000b070b3221 */ /* 0x000fe40000010000 */
.L_x_13824:
[----:B------:R-:W-:Y:S05]  /*11a0*/  BSYNC B1 ;  /* 0x0000000000017941 */ /* 0x000fea0003800000 */
.L_x_13823:
[----:B------:R-:W-:Y:S01]  /*11b0*/  BSSY B1, `(.L_x_13825) ;  /* 0x0000005000017945 */ /* 0x000fe20003800000 */
[----:B------:R-:W-:Y:S05]  /*11c0*/  @!P4 BRA `(.L_x_13826) ;  /* 0x000000300000c947 */ /* 0x000fea0003800000 */
[----:B-----5:R-:W-:-:S05]  /*11d0*/  PRMT R16, RZ, 0x5410, R106 ;  /* 0x00005410ff107816 */ /* 0x020fca000000006a */
[----:B------:R-:W-:-:S04]  /*11e0*/  FMUL.FTZ R16, R16, c[0x0][0x1ec] ;  /* 0x00007b0010107a20 */ /* 0x000fc80000410000 */
[----:B------:R-:W-:Y:S02]  /*11f0*/  @P3 FADD.FTZ R16, R12, R16 ;  /* 0x000000100c103221 */ /* 0x000fe40000010000 */
.L_x_13826:
[----:B------:R-:W-:Y:S05]  /*1200*/  BSYNC B1 ;  /* 0x0000000000017941 */ /* 0x000fea0003800000 */
.L_x_13825:
[----:B------:R-:W-:Y:S01]  /*1210*/  BSSY B1, `(.L_x_13827) ;  /* 0x0000005000017945 */ /* 0x000fe20003800000 */
[----:B------:R-:W-:Y:S05]  /*1220*/  @!P4 BRA `(.L_x_13828) ;  /* 0x000000300000c947 */ /* 0x000fea0003800000 */
[----:B-----5:R-:W-:-:S05]  /*1230*/  PRMT R17, RZ, 0x7610, R106 ;  /* 0x00007610ff117816 */ /* 0x020fca000000006a */
[----:B------:R-:W-:-:S04]  /*1240*/  FMUL.FTZ R17, R17, c[0x0][0x1ec] ;  /* 0x00007b0011117a20 */ /* 0x000fc80000410000 */
[----:B------:R-:W-:Y:S02]  /*1250*/  @P3 FADD.FTZ R17, R13, R17 ;  /* 0x000000110d113221 */ /* 0x000fe40000010000 */
.L_x_13828:
[----:B------:R-:W-:Y:S05]  /*1260*/  BSYNC B1 ;  /* 0x0000000000017941 */ /* 0x000fea0003800000 */
.L_x_13827:
[----:B------:R-:W-:Y:S01]  /*1270*/  BSSY B1, `(.L_x_13829) ;  /* 0x0000005000017945 */ /* 0x000fe20003800000 */
[----:B------:R-:W-:Y:S05]  /*1280*/  @!P4 BRA `(.L_x_13830) ;  /* 0x000000300000c947 */ /* 0x000fea0003800000 */
[----:B-----5:R-:W-:-:S05]  /*1290*/  PRMT R18, RZ, 0x5410, R107 ;  /* 0x00005410ff127816 */ /* 0x020fca000000006b */
[----:B------:R-:W-:-:S04]  /*12a0*/  FMUL.FTZ R18, R18, c[0x0][0x1ec] ;  /* 0x00007b0012127a20 */ /* 0x000fc80000410000 */
[----:B------:R-:W-:Y:S02]  /*12b0*/  @P3 FADD.FTZ R18, R14, R18 ;  /* 0x000000120e123221 */ /* 0x000fe40000010000 */
.L_x_13830:
[----:B------:R-:W-:Y:S05]  /*12c0*/  BSYNC B1 ;  /* 0x0000000000017941 */ /* 0x000fea0003800000 */
.L_x_13829:
[----:B------:R-:W-:Y:S01]  /*12d0*/  BSSY B1, `(.L_x_13831) ;  /* 0x0000005000017945 */ /* 0x000fe20003800000 */
[----:B------:R-:W-:Y:S05]  /*12e0*/  @!P4 BRA `(.L_x_13832) ;  /* 0x000000300000c947 */ /* 0x000fea0003800000 */
[----:B-----5:R-:W-:-:S05]  /*12f0*/  PRMT R19, RZ, 0x7610, R107 ;  /* 0x00007610ff137816 */ /* 0x020fca000000006b */
[----:B------:R-:W-:-:S04]  /*1300*/  FMUL.FTZ R19, R19, c[0x0][0x1ec] ;  /* 0x00007b0013137a20 */ /* 0x000fc80000410000 */
[----:B------:R-:W-:Y:S02]  /*1310*/  @P3 FADD.FTZ R19, R15, R19 ;  /* 0x000000130f133221 */ /* 0x000fe40000010000 */
.L_x_13832:
[----:B------:R-:W-:Y:S05]  /*1320*/  BSYNC B1 ;  /* 0x0000000000017941 */ /* 0x000fea0003800000 */
.L_x_13831:
[----:B------:R-:W-:Y:S01]  /*1330*/  HFMA2.MMA R61, -RZ, RZ, 0, 1.9073486328125e-06 ;  /* 0x00000020ff3d7435 */ /* 0x000fe200000001ff */
[----:B------:R-:W-:-:S09]  /*1340*/  IADD3 R166, R166, 0x20, RZ ;  /* 0x00000020a6a67810 */ /* 0x000fd20007ffe0ff */
[C---:B------:R-:W-:Y:S01]  /*1350*/  IMAD.WIDE.U32 R60, R62.reuse, R61, c[0x0][0x188] ;  /* 0x000062003e3c7625 */ /* 0x040fe200078e003d */
[----:B------:R-:W-:-:S04]  /*1360*/  IADD3 R62, R62, 0x20, RZ ;  /* 0x000000203e3e7810 */ /* 0x000fc80007ffe0ff */
[----:B------:R0:W-:Y:S04]  /*1370*/  STG.E.128 [R60.64], R8 ;  /* 0x000000083c007986 */ /* 0x0001e8000c101d04 */
[----:B------:R0:W-:Y:S02]  /*1380*/  STG.E.128 [R60.64+0x10], R16 ;  /* 0x000010103c007986 */ /* 0x0001e4000c101d04 */
.L_x_13816:
[----:B------:R-:W-:Y:S05]  /*1390*/  BSYNC B0 ;  /* 0x0000000000007941 */ /* 0x000fea0003800000 */
.L_x_13815:
[----:B------:R-:W-:Y:S01]  /*13a0*/  ISETP.GE.U32.AND P3, PT, R114, 0x40, PT ;  /* 0x000000407200780c */ /* 0x000fe20003f66070 */
[----:B------:R-:W-:-:S12]  /*13b0*/  BSSY B0, `(.L_x_13833) ;  /* 0x000005a000007945 */ /* 0x000fd80003800000 */
[----:B------:R-:W-:Y:S05]  /*13c0*/  @!P3 BRA `(.L_x_13834) ;  /* 0x000005800000b947 */ /* 0x000fea0003800000 */
[----:B------:R-:W-:-:S04]  /*13d0*/  ISETP.NE.U32.AND P3, PT, RZ, c[0x0][0x180], PT ;  /* 0x00006000ff007a0c */ /* 0x000fc80003f65070 */
[----:B------:R-:W-:-:S13]  /*13e0*/  ISETP.NE.AND.EX P3, PT, RZ, c[0x0][0x184], PT, P3 ;  /* 0x00006100ff007a0c */ /* 0x000fda0003f65330 */
[----:B0-----:R-:W-:-:S05]  /*13f0*/  @P3 MOV R61, 0x20 ;  /* 0x00000020003d3802 */ /* 0x001fca0000000f00 */
        /* <DEDUP_REMOVED lines=8> */
[----:B-----5:R0:W5:Y:S01]  /*1480*/  @P2 LDG.E.128 R104, [R60.64] ;  /* 0x000000043c682981 */ /* 0x020162000c1e1d00 */
        /* <DEDUP_REMOVED lines=27> */
.L_x_13836:
[----:B0-----:R-:W-:Y:S05]  /*1640*/  BSYNC B1 ;  /* 0x0000000000017941 */ /* 0x001fea0003800000 */
.L_x_13835:
[----:B------:R-:W-:Y:S01]  /*1650*/  BSSY B1, `(.L_x_13837) ;  /* 0x0000005000017945 */ /* 0x000fe20003800000 */
[----:B------:R-:W-:Y:S05]  /*1660*/  @!P4 BRA `(.L_x_13838) ;  /* 0x000000300000c947 */ /* 0x000fea0003800000 */
[----:B-----5:R-:W-:-:S05]  /*1670*/  PRMT R21, RZ, 0x7610, R104 ;  /* 0x00007610ff157816 */ /* 0x020fca0000000068 */
[----:B------:R-:W-:-:S04]  /*1680*/  FMUL.FTZ R21, R21, c[0x0][0x1ec] ;  /* 0x00007b0015157a20 */ /* 0x000fc80000410000 */
[----:B------:R-:W-:Y:S02]  /*1690*/  @P3 FADD.FTZ R21, R5, R21 ;  /* 0x0000001505153221 */ /* 0x000fe40000010000 */
.L_x_13838:
[----:B------:R-:W-:Y:S05]  /*16a0*/  BSYNC B1 ;  /* 0x0000000000017941 */ /* 0x000fea0003800000 */
.L_x_13837:
[----:B------:R-:W-:Y:S01]  /*16b0*/  BSSY B1, `(.L_x_13839) ;  /* 0x0000005000017945 */ /* 0x000fe20003800000 */
[----:B------:R-:W-:Y:S05]  /*16c0*/  @!P4 BRA `(.L_x_13840) ;  /* 0x000000300000c947 */ /* 0x000fea0003800000 */
[----:B-----5:R-:W-:-:S05]  /*16d0*/  PRMT R22, RZ, 0x5410, R105 ;  /* 0x00005410ff167816 */ /* 0x020fca0000000069 */
[----:B------:R-:W-:-:S04]  /*16e0*/  FMUL.FTZ R22, R22, c[0x0][0x1ec] ;  /* 0x00007b0016167a20 */ /* 0x000fc80000410000 */
[----:B------:R-:W-:Y:S02]  /*16f0*/  @P3 FADD.FTZ R22, R6, R22 ;  /* 0x0000001606163221 */ /* 0x000fe40000010000 */
.L_x_13840:
[----:B------:R-:W-:Y:S05]  /*1700*/  BSYNC B1 ;  /* 0x0000000000017941 */ /* 0x000fea0003800000 */
.L_x_13839:
[----:B------:R-:W-:Y:S01]  /*1710*/  BSSY B1, `(.L_x_13841) ;  /* 0x0000005000017945 */ /* 0x000fe20003800000 */
[----:B------:R-:W-:Y:S05]  /*1720*/  @!P4 BRA `(.L_x_13842) ;  /* 0x000000300000c947 */ /* 0x000fea0003800000 */
[----:B-----5:R-:W-:-:S05]  /*1730*/  PRMT R23, RZ, 0x7610, R105 ;  /* 0x00007610ff177816 */ /* 0x020fca0000000069 */
[----:B------:R-:W-:-:S04]  /*1740*/  FMUL.FTZ R23, R23, c[0x0][0x1ec] ;  /* 0x00007b0017177a20 */ /* 0x000fc80000410000 */
[----:B------:R-:W-:Y:S02]  /*1750*/  @P3 FADD.FTZ R23, R7, R23 ;  /* 0x0000001707173221 */ /* 0x000fe40000010000 */
.L_x_13842:
[----:B------:R-:W-:Y:S05]  /*1760*/  BSYNC B1 ;  /* 0x0000000000017941 */ /* 0x000fea0003800000 */
.L_x_13841:
[----:B------:R-:W-:Y:S01]  /*1770*/  BSSY B1, `(.L_x_13843) ;  /* 0x0000005000017945 */ /* 0x000fe20003800000 */
[----:B------:R-:W-:Y:S05]  /*1780*/  @!P4 BRA `(.L_x_13844) ;  /* 0x000000300000c947 */ /* 0x000fea0003800000 */
[----:B-----5:R-:W-:-:S05]  /*1790*/  PRMT R24, RZ, 0x5410, R106 ;  /* 0x00005410ff187816 */ /* 0x020fca000000006a */
[----:B------:R-:W-:-:S04]  /*17a0*/  FMUL.FTZ R24, R24, c[0x0][0x1ec] ;  /* 0x00007b0018187a20 */ /* 0x000fc80000410000 */
[----:B------:R-:W-:Y:S02]  /*17b0*/  @P3 FADD.FTZ R24, R12, R24 ;  /* 0x000000180c183221 */ /* 0x000fe40000010000 */
.L_x_13844:
[----:B------:R-:W-:Y:S05]  /*17c0*/  BSYNC B1 ;  /* 0x0000000000017941 */ /* 0x000fea0003800000 */
.L_x_13843:
[----:B------:R-:W-:Y:S01]  /*17d0*/  BSSY B1, `(.L_x_13845) ;  /* 0x0000005000017945 */ /* 0x000fe20003800000 */
[----:B------:R-:W-:Y:S05]  /*17e0*/  @!P4 BRA `(.L_x_13846) ;  /* 0x000000300000c947 */ /* 0x000fea0003800000 */
[----:B-----5:R-:W-:-:S05]  /*17f0*/  PRMT R25, RZ, 0x7610, R106 ;  /* 0x00007610ff197816 */ /* 0x020fca000000006a */
[----:B------:R-:W-:-:S04]  /*1800*/  FMUL.FTZ R25, R25, c[0x0][0x1ec] ;  /* 0x00007b0019197a20 */ /* 0x000fc80000410000 */
[----:B------:R-:W-:Y:S02]  /*1810*/  @P3 FADD.FTZ R25, R13, R25 ;  /* 0x000000190d193221 */ /* 0x000fe40000010000 */
.L_x_13846:
[----:B------:R-:W-:Y:S05]  /*1820*/  BSYNC B1 ;  /* 0x0000000000017941 */ /* 0x000fea0003800000 */
.L_x_13845:
[----:B------:R-:W-:Y:S01]  /*1830*/  BSSY B1, `(.L_x_13847) ;  /* 0x0000005000017945 */ /* 0x000fe20003800000 */
[----:B------:R-:W-:Y:S05]  /*1840*/  @!P4 BRA `(.L_x_13848) ;  /* 0x000000300000c947 */ /* 0x000fea0003800000 */
[----:B-----5:R-:W-:-:S05]  /*1850*/  PRMT R26, RZ, 0x5410, R107 ;  /* 0x00005410ff1a7816 */ /* 0x020fca000000006b */
[----:B------:R-:W-:-:S04]  /*1860*/  FMUL.FTZ R26, R26, c[0x0][0x1ec] ;  /* 0x00007b001a1a7a20 */ /* 0x000fc80000410000 */
[----:B------:R-:W-:Y:S02]  /*1870*/  @P3 FADD.FTZ R26, R14, R26 ;  /* 0x0000001a0e1a3221 */ /* 0x000fe40000010000 */
.L_x_13848:
[----:B------:R-:W-:Y:S05]  /*1880*/  BSYNC B1 ;  /* 0x0000000000017941 */ /* 0x000fea0003800000 */
.L_x_13847:
[----:B------:R-:W-:Y:S01]  /*1890*/  BSSY B1, `(.L_x_13849) ;  /* 0x0000005000017945 */ /* 0x000fe20003800000 */
[----:B------:R-:W-:Y:S05]  /*18a0*/  @!P4 BRA `(.L_x_13850) ;  /* 0x000000300000c947 */ /* 0x000fea0003800000 */
[----:B-----5:R-:W-:-:S05]  /*18b0*/  PRMT R27, RZ, 0x7610, R107 ;  /* 0x00007610ff1b7816 */ /* 0x020fca000000006b */
[----:B------:R-:W-:-:S04]  /*18c0*/  FMUL.FTZ R27, R27, c[0x0][0x1ec] ;  /* 0x00007b001b1b7a20 */ /* 0x000fc80000410000 */
[----:B------:R-:W-:Y:S02]  /*18d0*/  @P3 FADD.FTZ R27, R15, R27 ;  /* 0x0000001b0f1b3221 */ /* 0x000fe40000010000 */
.L_x_13850:
[----:B------:R-:W-:Y:S05]  /*18e0*/  BSYNC B1 ;  /* 0x0000000000017941 */ /* 0x000fea0003800000 */
.L_x_13849:
[----:B------:R-:W-:Y:S01]  /*18f0*/  HFMA2.MMA R61, -RZ, RZ, 0, 1.9073486328125e-06 ;  /* 0x00000020ff3d7435 */ /* 0x000fe200000001ff */
[----:B------:R-:W-:-:S09]  /*1900*/  IADD3 R166, R166, 0x20, RZ ;  /* 0x00000020a6a67810 */ /* 0x000fd20007ffe0ff */
[C---:B------:R-:W-:Y:S01]  /*1910*/  IMAD.WIDE.U32 R60, R62.reuse, R61, c[0x0][0x188] ;  /* 0x000062003e3c7625 */ /* 0x040fe200078e003d */
[----:B------:R-:W-:-:S04]  /*1920*/  IADD3 R62, R62, 0x20, RZ ;  /* 0x000000203e3e7810 */ /* 0x000fc80007ffe0ff */
[----:B------:R0:W-:Y:S04]  /*1930*/  STG.E.128 [R60.64], R20 ;  /* 0x000000143c007986 */ /* 0x0001e8000c101d04 */
[----:B------:R0:W-:Y:S02]  /*1940*/  STG.E.128 [R60.64+0x10], R24 ;  /* 0x000010183c007986 */ /* 0x0001e4000c101d04 */
.L_x_13834:
[----:B------:R-:W-:Y:S05]  /*1950*/  BSYNC B0 ;  /* 0x0000000000007941 */ /* 0x000fea0003800000 */
.L_x_13833:
        /* <DEDUP_REMOVED lines=42> */
.L_x_13854:
[----:B0-----:R-:W-:Y:S05]  /*1c00*/  BSYNC B1 ;  /* 0x0000000000017941 */ /* 0x001fea0003800000 */
.L_x_13853:
[----:B------:R-:W-:Y:S01]  /*1c10*/  BSSY B1, `(.L_x_13855) ;  /* 0x0000005000017945 */ /* 0x000fe20003800000 */
[----:B------:R-:W-:Y:S05]  /*1c20*/  @!P4 BRA `(.L_x_13856) ;  /* 0x000000300000c947 */ /* 0x000fea0003800000 */
[----:B-----5:R-:W-:-:S05]  /*1c30*/  PRMT R29, RZ, 0x7610, R104 ;  /* 0x00007610ff1d7816 */ /* 0x020fca0000000068 */
[----:B------:R-:W-:-:S04]  /*1c40*/  FMUL.FTZ R29, R29, c[0x0][0x1ec] ;  /* 0x00007b001d1d7a20 */ /* 0x000fc80000410000 */
[----:B------:R-:W-:Y:S02]  /*1c50*/  @P3 FADD.FTZ R29, R5, R29 ;  /* 0x0000001d051d3221 */ /* 0x000fe40000010000 */
.L_x_13856:
[----:B------:R-:W-:Y:S05]  /*1c60*/  BSYNC B1 ;  /* 0x0000000000017941 */ /* 0x000fea0003800000 */
.L_x_13855:
[----:B------:R-:W-:Y:S01]  /*1c70*/  BSSY B1, `(.L_x_13857) ;  /* 0x0000005000017945 */ /* 0x000fe20003800000 */
[----:B------:R-:W-:Y:S05]  /*1c80*/  @!P4 BRA `(.L_x_13858) ;  /* 0x000000300000c947 */ /* 0x000fea0003800000 */
[----:B-----5:R-:W-:-:S05]  /*1c90*/  PRMT R30, RZ, 0x5410, R105 ;  /* 0x00005410ff1e7816 */ /* 0x020fca0000000069 */
[----:B------:R-:W-:-:S04]  /*1ca0*/  FMUL.FTZ R30, R30, c[0x0][0x1ec] ;  /* 0x00007b001e1e7a20 */ /* 0x000fc80000410000 */
[----:B------:R-:W-:Y:S02]  /*1cb0*/  @P3 FADD.FTZ R30, R6, R30 ;  /* 0x0000001e061e3221 */ /* 0x000fe40000010000 */
.L_x_13858:
[----:B------:R-:W-:Y:S05]  /*1cc0*/  BSYNC B1 ;  /* 0x0000000000017941 */ /* 0x000fea0003800000 */
.L_x_13857:
[----:B------:R-:W-:Y:S01]  /*1cd0*/  BSSY B1, `(.L_x_13859) ;  /* 0x0000005000017945 */ /* 0x000fe20003800000 */
[----:B------:R-:W-:Y:S05]  /*1ce0*/  @!P4 BRA `(.L_x_13860) ;  /* 0x000000300000c947 */ /* 0x000fea0003800000 */
[----:B-----5:R-:W-:-:S05]  /*1cf0*/  PRMT R31, RZ, 0x7610, R105 ;  /* 0x00007610ff1f7816 */ /* 0x020fca0000000069 */
[----:B------:R-:W-:-:S04]  /*1d00*/  FMUL.FTZ R31, R31, c[0x0][0x1ec] ;  /* 0x00007b001f1f7a20 */ /* 0x000fc80000410000 */
[----:B------:R-:W-:Y:S02]  /*1d10*/  @P3 FADD.FTZ R31, R7, R31 ;  /* 0x0000001f071f3221 */ /* 0x000fe40000010000 */
.L_x_13860:
[----:B------:R-:W-:Y:S05]  /*1d20*/  BSYNC B1 ;  /* 0x0000000000017941 */ /* 0x000fea0003800000 */
.L_x_13859:
[----:B------:R-:W-:Y:S01]  /*1d30*/  BSSY B1, `(.L_x_13861) ;  /* 0x0000005000017945 */ /* 0x000fe20003800000 */
[----:B------:R-:W-:Y:S05]  /*1d40*/  @!P4 BRA `(.L_x_13862) ;  /* 0x000000300000c947 */ /* 0x000fea0003800000 */
[----:B-----5:R-:W-:-:S05]  /*1d50*/  PRMT R32, RZ, 0x5410, R106 ;  /* 0x00005410ff207816 */ /* 0x020fca000000006a */
[----:B------:R-:W-:-:S04]  /*1d60*/  FMUL.FTZ R32, R32, c[0x0][0x1ec] ;  /* 0x00007b0020207a20 */ /* 0x000fc80000410000 */
[----:B------:R-:W-:Y:S02]  /*1d70*/  @P3 FADD.FTZ R32, R12, R32 ;  /* 0x000000200c203221 */ /* 0x000fe40000010000 */
.L_x_13862:
[----:B------:R-:W-:Y:S05]  /*1d80*/  BSYNC B1 ;  /* 0x0000000000017941 */ /* 0x000fea0003800000 */
.L_x_13861:
[----:B------:R-:W-:Y:S01]  /*1d90*/  BSSY B1, `(.L_x_13863) ;  /* 0x0000005000017945 */ /* 0x000fe20003800000 */
[----:B------:R-:W-:Y:S05]  /*1da0*/  @!P4 BRA `(.L_x_13864) ;  /* 0x000000300000c947 */ /* 0x000fea0003800000 */
[----:B-----5:R-:W-:-:S05]  /*1db0*/  PRMT R33, RZ, 0x7610, R106 ;  /* 0x00007610ff217816 */ /* 0x020fca000000006a */
[----:B------:R-:W-:-:S04]  /*1dc0*/  FMUL.FTZ R33, R33, c[0x0][0x1ec] ;  /* 0x00007b0021217a20 */ /* 0x000fc80000410000 */
[----:B------:R-:W-:Y:S02]  /*1dd0*/  @P3 FADD.FTZ R33, R13, R33 ;  /* 0x000000210d213221 */ /* 0x000fe40000010000 */
.L_x_13864:
[----:B------:R-:W-:Y:S05]  /*1de0*/  BSYNC B1 ;  /* 0x0000000000017941 */ /* 0x000fea0003800000 */
.L_x_13863:
[----:B------:R-:W-:Y:S01]  /*1df0*/  BSSY B1, `(.L_x_13865) ;  /* 0x0000005000017945 */ /* 0x000fe20003800000 */
[----:B------:R-:W-:Y:S05]  /*1e00*/  @!P4 BRA `(.L_x_13866) ;  /* 0x000000300000c947 */ /* 0x000fea0003800000 */
[----:B-----5:R-:W-:-:S05]  /*1e10*/  PRMT R34, RZ, 0x5410, R107 ;  /* 0x00005410ff227816 */ /* 0x020fca000000006b */
[----:B------:R-:W-:-:S04]  /*1e20*/  FMUL.FTZ R34, R34, c[0x0][0x1ec] ;  /* 0x00007b0022227a20 */ /* 0x000fc80000410000 */
[----:B------:R-:W-:Y:S02]  /*1e30*/  @P3 FADD.FTZ R34, R14, R34 ;  /* 0x000000220e223221 */ /* 0x000fe40000010000 */
.L_x_13866:
[----:B------:R-:W-:Y:S05]  /*1e40*/  BSYNC B1 ;  /* 0x0000000000017941 */ /* 0x000fea0003800000 */
.L_x_13865:
[----:B------:R-:W-:Y:S01]  /*1e50*/  BSSY B1, `(.L_x_13867) ;  /* 0x0000005000017945 */ /* 0x000fe20003800000 */
[----:B------:R-:W-:Y:S05]  /*1e60*/  @!P4 BRA `(.L_x_13868) ;  /* 0x000000300000c947 */ /* 0x000fea0003800000 */
[----:B-----5:R-:W-:-:S05]  /*1e70*/  PRMT R35, RZ, 0x7610, R107 ;  /* 0x00007610ff237816 */ /* 0x020fca000000006b */
[----:B------:R-:W-:-:S04]  /*1e80*/  FMUL.FTZ R35, R35, c[0x0][0x1ec] ;  /* 0x00007b0023237a20 */ /* 0x000fc80000410000 */
[----:B------:R-:W-:Y:S02]  /*1e90*/  @P3 FADD.FTZ R35, R15, R35 ;  /* 0x000000230f233221 */ /* 0x000fe40000010000 */
.L_x_13868:
[----:B------:R-:W-:Y:S05]  /*1ea0*/  BSYNC B1 ;  /* 0x0000000000017941 */ /* 0x000fea0003800000 */
.L_x_13867:
[----:B------:R-:W-:Y:S01]  /*1eb0*/  HFMA2.MMA R61, -RZ, RZ, 0, 1.9073486328125e-06 ;  /* 0x00000020ff3d7435 */ /* 0x000fe200000001ff */
[----:B------:R-:W-:-:S09]  /*1ec0*/  IADD3 R166, R166, 0x20, RZ ;  /* 0x00000020a6a67810 */ /* 0x000fd20007ffe0ff */
[C---:B------:R-:W-:Y:S01]  /*1ed0*/  IMAD.WIDE.U32 R60, R62.reuse, R61, c[0x0][0x188] ;  /* 0x000062003e3c7625 */ /* 0x040fe200078e003d */
[----:B------:R-:W-:-:S04]  /*1ee0*/  IADD3 R62, R62, 0x20, RZ ;  /* 0x000000203e3e7810 */ /* 0x000fc80007ffe0ff */
[----:B------:R0:W-:Y:S04]  /*1ef0*/  STG.E.128 [R60.64], R28 ;  /* 0x0000001c3c007986 */ /* 0x0001e8000c101d04 */
[----:B------:R0:W-:Y:S02]  /*1f00*/  STG.E.128 [R60.64+0x10], R32 ;  /* 0x000010203c007986 */ /* 0x0001e4000c101d04 */
.L_x_13852:
[----:B------:R-:W-:Y:S05]  /*1f10*/  BSYNC B0 ;  /* 0x0000000000007941 */ /* 0x000fea0003800000 */
.L_x_13851:
        /* <DEDUP_REMOVED lines=42> */
.L_x_13872:
[----:B0-----:R-:W-:Y:S05]  /*21c0*/  BSYNC B1 ;  /* 0x0000000000017941 */ /* 0x001fea0003800000 */
.L_x_13871:
[----:B------:R-:W-:Y:S01]  /*21d0*/  BSSY B1, `(.L_x_13873) ;  /* 0x0000005000017945 */ /* 0x000fe20003800000 */
[----:B------:R-:W-:Y:S05]  /*21e0*/  @!P4 BRA `(.L_x_13874) ;  /* 0x000000300000c947 */ /* 0x000fea0003800000 */
[----:B-----5:R-:W-:-:S05]  /*21f0*/  PRMT R37, RZ, 0x7610, R104 ;  /* 0x00007610ff257816 */ /* 0x020fca0000000068 */
[----:B------:R-:W-:-:S04]  /*2200*/  FMUL.FTZ R37, R37, c[0x0][0x1ec] ;  /* 0x00007b0025257a20 */ /* 0x000fc80000410000 */
[----:B------:R-:W-:Y:S02]  /*2210*/  @P3 FADD.FTZ R37, R5, R37 ;  /* 0x0000002505253221 */ /* 0x000fe40000010000 */
.L_x_13874:
[----:B------:R-:W-:Y:S05]  /*2220*/  BSYNC B1 ;  /* 0x0000000000017941 */ /* 0x000fea0003800000 */
.L_x_13873:
[----:B------:R-:W-:Y:S01]  /*2230*/  BSSY B1, `(.L_x_13875) ;  /* 0x0000005000017945 */ /* 0x000fe20003800000 */
[----:B------:R-:W-:Y:S05]  /*2240*/  @!P4 BRA `(.L_x_13876) ;  /* 0x000000300000c947 */ /* 0x000fea0003800000 */
[----:B-----5:R-:W-:-:S05]  /*2250*/  PRMT R38, RZ, 0x5410, R105 ;  /* 0x00005410ff267816 */ /* 0x020fca0000000069 */
[----:B------:R-:W-:-:S04]  /*2260*/  FMUL.FTZ R38, R38, c[0x0][0x1ec] ;  /* 0x00007b0026267a20 */ /* 0x000fc80000410000 */
[----:B------:R-:W-:Y:S02]  /*2270*/  @P3 FADD.FTZ R38, R6, R38 ;  /* 0x0000002606263221 */ /* 0x000fe40000010000 */
.L_x_13876:
[----:B------:R-:W-:Y:S05]  /*2280*/  BSYNC B1 ;  /* 0x0000000000017941 */ /* 0x000fea0003800000 */
.L_x_13875:
[----:B------:R-:W-:Y:S01]  /*2290*/  BSSY B1, `(.L_x_13877) ;  /* 0x0000005000017945 */ /* 0x000fe20003800000 */
[----:B------:R-:W-:Y:S05]  /*22a0*/  @!P4 BRA `(.L_x_13878) ;  /* 0x000000300000c947 */ /* 0x000fea0003800000 */
[----:B-----5:R-:W-:-:S05]  /*22b0*/  PRMT R39, RZ, 0x7610, R105 ;  /* 0x00007610ff277816 */ /* 0x020fca0000000069 */
[----:B------:R-:W-:-:S04]  /*22c0*/  FMUL.FTZ R39, R39, c[0x0][0x1ec] ;  /* 0x00007b0027277a20 */ /* 0x000fc80000410000 */
[----:B------:R-:W-:Y:S02]  /*22d0*/  @P3 FADD.FTZ R39, R7, R39 ;  /* 0x0000002707273221 */ /* 0x000fe40000010000 */
.L_x_13878:
[----:B------:R-:W-:Y:S05]  /*22e0*/  BSYNC B1 ;  /* 0x0000000000017941 */ /* 0x000fea0003800000 */
.L_x_13877:
[----:B------:R-:W-:Y:S01]  /*22f0*/  BSSY B1, `(.L_x_13879) ;  /* 0x0000005000017945 */ /* 0x000fe20003800000 */
[----:B------:R-:W-:Y:S05]  /*2300*/  @!P4 BRA `(.L_x_13880) ;  /* 0x000000300000c947 */ /* 0x000fea0003800000 */
[----:B-----5:R-:W-:-:S05]  /*2310*/  PRMT R40, RZ, 0x5410, R106 ;  /* 0x00005410ff287816 */ /* 0x020fca000000006a */
[----:B------:R-:W-:-:S04]  /*2320*/  FMUL.FTZ R40, R40, c[0x0][0x1ec] ;  /* 0x00007b0028287a20 */ /* 0x000fc80000410000 */
[----:B------:R-:W-:Y:S02]  /*2330*/  @P3 FADD.FTZ R40, R12, R40 ;  /* 0x000000280c283221 */ /* 0x000fe40000010000 */
.L_x_13880:
[----:B------:R-:W-:Y:S05]  /*2340*/  BSYNC B1 ;  /* 0x0000000000017941 */ /* 0x000fea0003800000 */
.L_x_13879:
[----:B------:R-:W-:Y:S01]  /*2350*/  BSSY B1, `(.L_x_13881) ;  /* 0x0000005000017945 */ /* 0x000fe20003800000 */
[----:B------:R-:W-:Y:S05]  /*2360*/  @!P4 BRA `(.L_x_13882) ;  /* 0x000000300000c947 */ /* 0x000fea0003800000 */
[----:B-----5:R-:W-:-:S05]  /*2370*/  PRMT R41, RZ, 0x7610, R106 ;  /* 0x00007610ff297816 */ /* 0x020fca000000006a */
[----:B------:R-:W-:-:S04]  /*2380*/  FMUL.FTZ R41, R41, c[0x0][0x1ec] ;  /* 0x00007b0029297a20 */ /* 0x000fc80000410000 */
[----:B------:R-:W-:Y:S02]  /*2390*/  @P3 FADD.FTZ R41, R13, R41 ;  /* 0x000000290d293221 */ /* 0x000fe40000010000 */
.L_x_13882:
[----:B------:R-:W-:Y:S05]  /*23a0*/  BSYNC B1 ;  /* 0x0000000000017941 */ /* 0x000fea0003800000 */
.L_x_13881:
[----:B------:R-:W-:Y:S01]  /*23b0*/  BSSY B1, `(.L_x_13883) ;  /* 0x0000005000017945 */ /* 0x000fe20003800000 */
[----:B------:R-:W-:Y:S05]  /*23c0*/  @!P4 BRA `(.L_x_13884) ;  /* 0x000000300000c947 */ /* 0x000fea0003800000 */
[----:B-----5:R-:W-:-:S05]  /*23d0*/  PRMT R42, RZ, 0x5410, R107 ;  /* 0x00005410ff2a7816 */ /* 0x020fca000000006b */
[----:B------:R-:W-:-:S04]  /*23e0*/  FMUL.FTZ R42, R42, c[0x0][0x1ec] ;  /* 0x00007b002a2a7a20 */ /* 0x000fc80000410000 */
[----:B------:R-:W-:Y:S02]  /*23f0*/  @P3 FADD.FTZ R42, R14, R42 ;  /* 0x0000002a0e2a3221 */ /* 0x000fe40000010000 */
.L_x_13884:
[----:B------:R-:W-:Y:S05]  /*2400*/  BSYNC B1 ;  /* 0x0000000000017941 */ /* 0x000fea0003800000 */
.L_x_13883:
[----:B------:R-:W-:Y:S01]  /*2410*/  BSSY B1, `(.L_x_13885) ;  /* 0x0000005000017945 */ /* 0x000fe20003800000 */
[----:B------:R-:W-:Y:S05]  /*2420*/  @!P4 BRA `(.L_x_13886) ;  /* 0x000000300000c947 */ /* 0x000fea0003800000 */
[----:B-----5:R-:W-:-:S05]  /*2430*/  PRMT R43, RZ, 0x7610, R107 ;  /* 0x00007610ff2b7816 */ /* 0x020fca000000006b */
[----:B------:R-:W-:-:S04]  /*2440*/  FMUL.FTZ R43, R43, c[0x0][0x1ec] ;  /* 0x00007b002b2b7a20 */ /* 0x000fc80000410000 */
[----:B------:R-:W-:Y:S02]  /*2450*/  @P3 FADD.FTZ R43, R15, R43 ;  /* 0x0000002b0f2b3221 */ /* 0x000fe40000010000 */
.L_x_13886:
[----:B------:R-:W-:Y:S05]  /*2460*/  BSYNC B1 ;  /* 0x0000000000017941 */ /* 0x000fea0003800000 */
.L_x_13885:
[----:B------:R-:W-:Y:S01]  /*2470*/  HFMA2.MMA R61, -RZ, RZ, 0, 1.9073486328125e-06 ;  /* 0x00000020ff3d7435 */ /* 0x000fe200000001ff */
[----:B------:R-:W-:-:S09]  /*2480*/  IADD3 R166, R166, 0x20, RZ ;  /* 0x00000020a6a67810 */ /* 0x000fd20007ffe0ff */
[C---:B------:R-:W-:Y:S01]  /*2490*/  IMAD.WIDE.U32 R60, R62.reuse, R61, c[0x0][0x188] ;  /* 0x000062003e3c7625 */ /* 0x040fe200078e003d */
[----:B------:R-:W-:-:S04]  /*24a0*/  IADD3 R62, R62, 0x20, RZ ;  /* 0x000000203e3e7810 */ /* 0x000fc80007ffe0ff */
[----:B------:R0:W-:Y:S04]  /*24b0*/  STG.E.128 [R60.64], R36 ;  /* 0x000000243c007986 */ /* 0x0001e8000c101d04 */
[----:B------:R0:W-:Y:S02]  /*24c0*/  STG.E.128 [R60.64+0x10], R40 ;  /* 0x000010283c007986 */ /* 0x0001e4000c101d04 */
.L_x_13870:
[----:B------:R-:W-:Y:S05]  /*24d0*/  BSYNC B0 ;  /* 0x0000000000007941 */ /* 0x000fea0003800000 */
.L_x_13869:
        /* <DEDUP_REMOVED lines=42> */
.L_x_13890:
[----:B0-----:R-:W-:Y:S05]  /*2780*/  BSYNC B1 ;  /* 0x0000000000017941 */ /* 0x001fea0003800000 */
.L_x_13889:
[----:B------:R-:W-:Y:S01]  /*2790*/  BSSY B1, `(.L_x_13891) ;  /* 0x0000005000017945 */ /* 0x000fe20003800000 */
[----:B------:R-:W-:Y:S05]  /*27a0*/  @!P4 BRA `(.L_x_13892) ;  /* 0x000000300000c947 */ /* 0x000fea0003800000 */
[----:B-----5:R-:W-:-:S05]  /*27b0*/  PRMT R45, RZ, 0x7610, R104 ;  /* 0x00007610ff2d7816 */ /* 0x020fca0000000068 */
[----:B------:R-:W-:-:S04]  /*27c0*/  FMUL.FTZ R45, R45, c[0x0][0x1ec] ;  /* 0x00007b002d2d7a20 */ /* 0x000fc80000410000 */
[----:B------:R-:W-:Y:S02]  /*27d0*/  @P3 FADD.FTZ R45, R5, R45 ;  /* 0x0000002d052d3221 */ /* 0x000fe40000010000 */
.L_x_13892:
[----:B------:R-:W-:Y:S05]  /*27e0*/  BSYNC B1 ;  /* 0x0000000000017941 */ /* 0x000fea0003800000 */
.L_x_13891:
[----:B------:R-:W-:Y:S01]  /*27f0*/  BSSY B1, `(.L_x_13893) ;  /* 0x0000005000017945 */ /* 0x000fe20003800000 */
[----:B------:R-:W-:Y:S05]  /*2800*/  @!P4 BRA `(.L_x_13894) ;  /* 0x000000300000c947 */ /* 0x000fea0003800000 */
[----:B-----5:R-:W-:-:S05]  /*2810*/  PRMT R46, RZ, 0x5410, R105 ;  /* 0x00005410ff2e7816 */ /* 0x020fca0000000069 */
[----:B------:R-:W-:-:S04]  /*2820*/  FMUL.FTZ R46, R46, c[0x0][0x1ec] ;  /* 0x00007b002e2e7a20 */ /* 0x000fc80000410000 */
[----:B------:R-:W-:Y:S02]  /*2830*/  @P3 FADD.FTZ R46, R6, R46 ;  /* 0x0000002e062e3221 */ /* 0x000fe40000010000 */
.L_x_13894:
[----:B------:R-:W-:Y:S05]  /*2840*/  BSYNC B1 ;  /* 0x0000000000017941 */ /* 0x000fea0003800000 */
.L_x_13893:
[----:B------:R-:W-:Y:S01]  /*2850*/  BSSY B1, `(.L_x_13895) ;  /* 0x0000005000017945 */ /* 0x000fe20003800000 */
[----:B------:R-:W-:Y:S05]  /*2860*/  @!P4 BRA `(.L_x_13896) ;  /* 0x000000300000c947 */ /* 0x000fea0003800000 */
[----:B-----5:R-:W-:-:S05]  /*2870*/  PRMT R47, RZ, 0x7610, R105 ;  /* 0x00007610ff2f7816 */ /* 0x020fca0000000069 */
[----:B------:R-:W-:-:S04]  /*2880*/  FMUL.FTZ R47, R47, c[0x0][0x1ec] ;  /* 0x00007b002f2f7a20 */ /* 0x000fc80000410000 */
[----:B------:R-:W-:Y:S02]  /*2890*/  @P3 FADD.FTZ R47, R7, R47 ;  /* 0x0000002f072f3221 */ /* 0x000fe40000010000 */
.L_x_13896:
[----:B------:R-:W-:Y:S05]  /*28a0*/  BSYNC B1 ;  /* 0x0000000000017941 */ /* 0x000fea0003800000 */
.L_x_13895:
[----:B------:R-:W-:Y:S01]  /*28b0*/  BSSY B1, `(.L_x_13897) ;  /* 0x0000005000017945 */ /* 0x000fe20003800000 */
[----:B------:R-:W-:Y:S05]  /*28c0*/  @!P4 BRA `(.L_x_13898) ;  /* 0x000000300000c947 */ /* 0x000fea0003800000 */
[----:B-----5:R-:W-:-:S05]  /*28d0*/  PRMT R48, RZ, 0x5410, R106 ;  /* 0x00005410ff307816 */ /* 0x020fca000000006a */
[----:B------:R-:W-:-:S04]  /*28e0*/  FMUL.FTZ R48, R48, c[0x0][0x1ec] ;  /* 0x00007b0030307a20 */ /* 0x000fc80000410000 */
[----:B------:R-:W-:Y:S02]  /*28f0*/  @P3 FADD.FTZ R48, R12, R48 ;  /* 0x000000300c303221 */ /* 0x000fe40000010000 */
.L_x_13898:
[----:B------:R-:W-:Y:S05]  /*2900*/  BSYNC B1 ;  /* 0x0000000000017941 */ /* 0x000fea0003800000 */
.L_x_13897:
[----:B------:R-:W-:Y:S01]  /*2910*/  BSSY B1, `(.L_x_13899) ;  /* 0x0000005000017945 */ /* 0x000fe20003800000 */
[----:B------:R-:W-:Y:S05]  /*2920*/  @!P4 BRA `(.L_x_13900) ;  /* 0x000000300000c947 */ /* 0x000fea0003800000 */
[----:B-----5:R-:W-:-:S05]  /*2930*/  PRMT R49, RZ, 0x7610, R106 ;  /* 0x00007610ff317816 */ /* 0x020fca000000006a */
[----:B------:R-:W-:-:S04]  /*2940*/  FMUL.FTZ R49, R49, c[0x0][0x1ec] ;  /* 0x00007b0031317a20 */ /* 0x000fc80000410000 */
[----:B------:R-:W-:Y:S02]  /*2950*/  @P3 FADD.FTZ R49, R13, R49 ;  /* 0x000000310d313221 */ /* 0x000fe40000010000 */
.L_x_13900:
[----:B------:R-:W-:Y:S05]  /*2960*/  BSYNC B1 ;  /* 0x0000000000017941 */ /* 0x000fea0003800000 */
.L_x_13899:
[----:B------:R-:W-:Y:S01]  /*2970*/  BSSY B1, `(.L_x_13901) ;  /* 0x0000005000017945 */ /* 0x000fe20003800000 */
[----:B------:R-:W-:Y:S05]  /*2980*/  @!P4 BRA `(.L_x_13902) ;  /* 0x000000300000c947 */ /* 0x000fea0003800000 */
[----:B-----5:R-:W-:-:S05]  /*2990*/  PRMT R50, RZ, 0x5410, R107 ;  /* 0x00005410ff327816 */ /* 0x020fca000000006b */
[----:B------:R-:W-:-:S04]  /*29a0*/  FMUL.FTZ R50, R50, c[0x0][0x1ec] ;  /* 0x00007b0032327a20 */ /* 0x000fc80000410000 */
[----:B------:R-:W-:Y:S02]  /*29b0*/  @P3 FADD.FTZ R50, R14, R50 ;  /* 0x000000320e323221 */ /* 0x000fe40000010000 */
.L_x_13902:
[----:B------:R-:W-:Y:S05]  /*29c0*/  BSYNC B1 ;  /* 0x0000000000017941 */ /* 0x000fea0003800000 */
.L_x_13901:
[----:B------:R-:W-:Y:S01]  /*29d0*/  BSSY B1, `(.L_x_13903) ;  /* 0x0000005000017945 */ /* 0x000fe20003800000 */
[----:B------:R-:W-:Y:S05]  /*29e0*/  @!P4 BRA `(.L_x_13904) ;  /* 0x000000300000c947 */ /* 0x000fea0003800000 */
[----:B-----5:R-:W-:-:S05]  /*29f0*/  PRMT R51, RZ, 0x7610, R107 ;  /* 0x00007610ff337816 */ /* 0x020fca000000006b */
[----:B------:R-:W-:-:S04]  /*2a00*/  FMUL.FTZ R51, R51, c[0x0][0x1ec] ;  /* 0x00007b0033337a20 */ /* 0x000fc80000410000 */
[----:B------:R-:W-:Y:S02]  /*2a10*/  @P3 FADD.FTZ R51, R15, R51 ;  /* 0x000000330f333221 */ /* 0x000fe40000010000 */
.L_x_13904:
[----:B------:R-:W-:Y:S05]  /*2a20*/  BSYNC B1 ;  /* 0x0000000000017941 */ /* 0x000fea0003800000 */
.L_x_13903:
[----:B------:R-:W-:Y:S01]  /*2a30*/  HFMA2.MMA R61, -RZ, RZ, 0, 1.9073486328125e-06 ;  /* 0x00000020ff3d7435 */ /* 0x000fe200000001ff */
[----:B------:R-:W-:-:S09]  /*2a40*/  IADD3 R166, R166, 0x20, RZ ;  /* 0x00000020a6a67810 */ /* 0x000fd20007ffe0ff */
[C---:B------:R-:W-:Y:S01]  /*2a50*/  IMAD.WIDE.U32 R60, R62.reuse, R61, c[0x0][0x188] ;  /* 0x000062003e3c7625 */ /* 0x040fe200078e003d */
[----:B------:R-:W-:-:S04]  /*2a60*/  IADD3 R62, R62, 0x20, RZ ;  /* 0x000000203e3e7810 */ /* 0x000fc80007ffe0ff */
[----:B------:R0:W-:Y:S04]  /*2a70*/  STG.E.128 [R60.64], R44 ;  /* 0x0000002c3c007986 */ /* 0x0001e8000c101d04 */
[----:B------:R0:W-:Y:S02]  /*2a80*/  STG.E.128 [R60.64+0x10], R48 ;  /* 0x000010303c007986 */ /* 0x0001e4000c101d04 */
.L_x_13888:
[----:B------:R-:W-:Y:S05]  /*2a90*/  BSYNC B0 ;  /* 0x0000000000007941 */ /* 0x000fea0003800000 */
.L_x_13887:
        /* <DEDUP_REMOVED lines=9> */
[----:B------:R0:W2:Y:S01]  /*2b30*/  @P2 LDG.E.128 R4, [R60.64] ;  /* 0x000000043c042981 */ /* 0x0000a2000c1e1d00 */
[----:B------:R-:W-:-:S03]  /*2b40*/  ISETP.GT.AND P3, PT, R165, RZ, PT ;  /* 0x000000ffa500720c */ /* 0x000fc60003f64270 */
[----:B------:R0:W3:Y:S10]  /*2b50*/  @P2 LDG.E.128 R12, [R60.64+0x10] ;  /* 0x000010043c0c2981 */ /* 0x0000f4000c1e1d00 */
[----:B------:R-:W-:-:S04]  /*2b60*/  @!P3 ISETP.NE.U32.AND P4, PT, RZ, c[0x0][0x180], PT ;  /* 0x00006000ff00ba0c */ /* 0x000fc80003f85070 */
[----:B------:R-:W-:Y:S01]  /*2b70*/  @!P3 ISETP.NE.AND.EX P4, PT, RZ, c[0x0][0x184], PT, P4 ;  /* 0x00006100ff00ba0c */ /* 0x000fe20003f85340 */
[----:B0-----:R-:W-:Y:S01]  /*2b80*/  HFMA2.MMA R61, -RZ, RZ, 0, 1.9073486328125e-06 ;  /* 0x00000020ff3d7435 */ /* 0x001fe200000001ff */
[----:B------:R-:W-:Y:S09]  /*2b90*/  BSSY B1, `(.L_x_13907) ;  /* 0x000001c000017945 */ /* 0x000ff20003800000 */
[----:B------:R-:W-:Y:S01]  /*2ba0*/  IMAD.WIDE.U32 R60, R62, R61, c[0x0][0x188] ;  /* 0x000062003e3c7625 */ /* 0x000fe200078e003d */
[----:B--2---:R-:W-:-:S02]  /*2bb0*/  @!P3 FSEL R52, R4, RZ, P4 ;  /* 0x000000ff0434b208 */ /* 0x004fc40002000000 */
[----:B------:R-:W-:-:S04]  /*2bc0*/  @!P3 ISETP.NE.U32.AND P4, PT, RZ, c[0x0][0x180], PT ;  /* 0x00006000ff00ba0c */ /* 0x000fc80003f85070 */
[----:B------:R-:W-:-:S04]  /*2bd0*/  @!P3 ISETP.NE.AND.EX P4, PT, RZ, c[0x0][0x184], PT, P4 ;  /* 0x00006100ff00ba0c */ /* 0x000fc80003f85340 */
[----:B------:R-:W-:Y:S02]  /*2be0*/  @!P3 FSEL R53, R5, RZ, P4 ;  /* 0x000000ff0535b208 */ /* 0x000fe40002000000 */
[----:B------:R-:W-:-:S04]  /*2bf0*/  @!P3 ISETP.NE.U32.AND P4, PT, RZ, c[0x0][0x180], PT ;  /* 0x00006000ff00ba0c */ /* 0x000fc80003f85070 */
[----:B------:R-:W-:-:S04]  /*2c00*/  @!P3 ISETP.NE.AND.EX P4, PT, RZ, c[0x0][0x184], PT, P4 ;  /* 0x00006100ff00ba0c */ /* 0x000fc80003f85340 */
[----:B-1----:R-:W-:Y:S02]  /*2c10*/  @!P3 FSEL R54, R6, RZ, P4 ;  /* 0x000000ff0636b208 */ /* 0x002fe40002000000 */
        /* <DEDUP_REMOVED lines=16> */
[----:B-----5:R-:W-:-:S05]  /*2d20*/  PRMT R52, RZ, 0x5410, R104 ;  /* 0x00005410ff347816 */ /* 0x020fca0000000068 */
[----:B------:R-:W-:-:S04]  /*2d30*/  FMUL.FTZ R52, R52, c[0x0][0x1ec] ;  /* 0x00007b0034347a20 */ /* 0x000fc80000410000 */
[----:B------:R-:W-:Y:S02]  /*2d40*/  @P2 FADD.FTZ R52, R4, R52 ;  /* 0x0000003404342221 */ /* 0x000fe40000010000 */
.L_x_13908:
[----:B------:R-:W-:Y:S05]  /*2d50*/  BSYNC B1 ;  /* 0x0000000000017941 */ /* 0x000fea0003800000 */
.L_x_13907:
[----:B------:R-:W-:Y:S01]  /*2d60*/  BSSY B1, `(.L_x_13909) ;  /* 0x0000005000017945 */ /* 0x000fe20003800000 */
[----:B------:R-:W-:Y:S05]  /*2d70*/  @!P3 BRA `(.L_x_13910) ;  /* 0x000000300000b947 */ /* 0x000fea0003800000 */
[----:B-----5:R-:W-:-:S05]  /*2d80*/  PRMT R53, RZ, 0x7610, R104 ;  /* 0x00007610ff357816 */ /* 0x020fca0000000068 */
[----:B------:R-:W-:-:S04]  /*2d90*/  FMUL.FTZ R53, R53, c[0x0][0x1ec] ;  /* 0x00007b0035357a20 */ /* 0x000fc80000410000 */
[----:B------:R-:W-:Y:S02]  /*2da0*/  @P2 FADD.FTZ R53, R5, R53 ;  /* 0x0000003505352221 */ /* 0x000fe40000010000 */
.L_x_13910:
[----:B------:R-:W-:Y:S05]  /*2db0*/  BSYNC B1 ;  /* 0x0000000000017941 */ /* 0x000fea0003800000 */
.L_x_13909:
[----:B------:R-:W-:Y:S01]  /*2dc0*/  BSSY B1, `(.L_x_13911) ;  /* 0x0000005000017945 */ /* 0x000fe20003800000 */
[----:B------:R-:W-:Y:S05]  /*2dd0*/  @!P3 BRA `(.L_x_13912) ;  /* 0x000000300000b947 */ /* 0x000fea0003800000 */
[----:B-----5:R-:W-:-:S05]  /*2de0*/  PRMT R54, RZ, 0x5410, R105 ;  /* 0x00005410ff367816 */ /* 0x020fca0000000069 */
[----:B------:R-:W-:-:S04]  /*2df0*/  FMUL.FTZ R54, R54, c[0x0][0x1ec] ;  /* 0x00007b0036367a20 */ /* 0x000fc80000410000 */
[----:B------:R-:W-:Y:S02]  /*2e00*/  @P2 FADD.FTZ R54, R6, R54 ;  /* 0x0000003606362221 */ /* 0x000fe40000010000 */
.L_x_13912:
[----:B------:R-:W-:Y:S05]  /*2e10*/  BSYNC B1 ;  /* 0x0000000000017941 */ /* 0x000fea0003800000 */
.L_x_13911:
[----:B------:R-:W-:Y:S01]  /*2e20*/  BSSY B1, `(.L_x_13913) ;  /* 0x0000005000017945 */ /* 0x000fe20003800000 */
[----:B------:R-:W-:Y:S05]  /*2e30*/  @!P3 BRA `(.L_x_13914) ;  /* 0x000000300000b947 */ /* 0x000fea0003800000 */
[----:B-----5:R-:W-:-:S05]  /*2e40*/  PRMT R55, RZ, 0x7610, R105 ;  /* 0x00007610ff377816 */ /* 0x020fca0000000069 */
[----:B------:R-:W-:-:S04]  /*2e50*/  FMUL.FTZ R55, R55, c[0x0][0x1ec] ;  /* 0x00007b0037377a20 */ /* 0x000fc80000410000 */
[----:B------:R-:W-:Y:S02]  /*2e60*/  @P2 FADD.FTZ R55, R7, R55 ;  /* 0x0000003707372221 */ /* 0x000fe40000010000 */
.L_x_13914:
[----:B------:R-:W-:Y:S05]  /*2e70*/  BSYNC B1 ;  /* 0x0000000000017941 */ /* 0x000fea0003800000 */
.L_x_13913:
[----:B------:R-:W-:Y:S01]  /*2e80*/  BSSY B1, `(.L_x_13915) ;  /* 0x0000005000017945 */ /* 0x000fe20003800000 */
[----:B------:R-:W-:Y:S05]  /*2e90*/  @!P3 BRA `(.L_x_13916) ;  /* 0x000000300000b947 */ /* 0x000fea0003800000 */
[----:B-----5:R-:W-:-:S05]  /*2ea0*/  PRMT R56, RZ, 0x5410, R106 ;  /* 0x00005410ff387816 */ /* 0x020fca000000006a */
[----:B------:R-:W-:-:S04]  /*2eb0*/  FMUL.FTZ R56, R56, c[0x0][0x1ec] ;  /* 0x00007b0038387a20 */ /* 0x000fc80000410000 */
[----:B------:R-:W-:Y:S02]  /*2ec0*/  @P2 FADD.FTZ R56, R12, R56 ;  /* 0x000000380c382221 */ /* 0x000fe40000010000 */
.L_x_13916:
[----:B------:R-:W-:Y:S05]  /*2ed0*/  BSYNC B1 ;  /* 0x0000000000017941 */ /* 0x000fea0003800000 */
.L_x_13915:
[----:B------:R-:W-:Y:S01]  /*2ee0*/  BSSY B1, `(.L_x_13917) ;  /* 0x0000005000017945 */ /* 0x000fe20003800000 */
[----:B------:R-:W-:Y:S05]  /*2ef0*/  @!P3 BRA `(.L_x_13918) ;  /* 0x000000300000b947 */ /* 0x000fea0003800000 */
[----:B-----5:R-:W-:-:S05]  /*2f00*/  PRMT R57, RZ, 0x7610, R106 ;  /* 0x00007610ff397816 */ /* 0x020fca000000006a */
[----:B------:R-:W-:-:S04]  /*2f10*/  FMUL.FTZ R57, R57, c[0x0][0x1ec] ;  /* 0x00007b0039397a20 */ /* 0x000fc80000410000 */
[----:B------:R-:W-:Y:S02]  /*2f20*/  @P2 FADD.FTZ R57, R13, R57 ;  /* 0x000000390d392221 */ /* 0x000fe40000010000 */
.L_x_13918:
[----:B------:R-:W-:Y:S05]  /*2f30*/  BSYNC B1 ;  /* 0x0000000000017941 */ /* 0x000fea0003800000 */
.L_x_13917:
[----:B------:R-:W-:Y:S01]  /*2f40*/  BSSY B1, `(.L_x_13919) ;  /* 0x0000005000017945 */ /* 0x000fe20003800000 */
[----:B------:R-:W-:Y:S05]  /*2f50*/  @!P3 BRA `(.L_x_13920) ;  /* 0x000000300000b947 */ /* 0x000fea0003800000 */
[----:B-----5:R-:W-:-:S05]  /*2f60*/  PRMT R58, RZ, 0x5410, R107 ;  /* 0x00005410ff3a7816 */ /* 0x020fca000000006b */
[----:B------:R-:W-:-:S04]  /*2f70*/  FMUL.FTZ R58, R58, c[0x0][0x1ec] ;  /* 0x00007b003a3a7a20 */ /* 0x000fc80000410000 */
[----:B------:R-:W-:Y:S02]  /*2f80*/  @P2 FADD.FTZ R58, R14, R58 ;  /* 0x0000003a0e3a2221 */ /* 0x000fe40000010000 */
.L_x_13920:
[----:B------:R-:W-:Y:S05]  /*2f90*/  BSYNC B1 ;  /* 0x0000000000017941 */ /* 0x000fea0003800000 */
.L_x_13919:
[----:B------:R-:W-:Y:S01]  /*2fa0*/  BSSY B1, `(.L_x_13921) ;  /* 0x0000005000017945 */ /* 0x000fe20003800000 */
[----:B------:R-:W-:Y:S05]  /*2fb0*/  @!P3 BRA `(.L_x_13922) ;  /* 0x000000300000b947 */ /* 0x000fea0003800000 */
[----:B-----5:R-:W-:-:S05]  /*2fc0*/  PRMT R59, RZ, 0x7610, R107 ;  /* 0x00007610ff3b7816 */ /* 0x020fca000000006b */
[----:B------:R-:W-:-:S04]  /*2fd0*/  FMUL.FTZ R59, R59, c[0x0][0x1ec] ;  /* 0x00007b003b3b7a20 */ /* 0x000fc80000410000 */
[----:B------:R-:W-:Y:S02]  /*2fe0*/  @P2 FADD.FTZ R59, R15, R59 ;  /* 0x0000003b0f3b2221 */ /* 0x000fe40000010000 */
.L_x_13922:
[----:B------:R-:W-:Y:S05]  /*2ff0*/  BSYNC B1 ;  /* 0x0000000000017941 */ /* 0x000fea0003800000 */
.L_x_13921:
[----:B------:R0:W-:Y:S04]  /*3000*/  STG.E.128 [R60.64], R52 ;  /* 0x000000343c007986 */ /* 0x0001e8000c101d04 */
[----:B------:R0:W-:Y:S02]  /*3010*/  STG.E.128 [R60.64+0x10], R56 ;  /* 0x000010383c007986 */ /* 0x0001e4000c101d04 */
.L_x_13906:
[----:B------:R-:W-:Y:S05]  /*3020*/  BSYNC B0 ;  /* 0x0000000000007941 */ /* 0x000fea0003800000 */
.L_x_13905:
[----:B0-----:R-:W-:Y:S01]  /*3030*/  FADD.FTZ R60, RZ, R8 ;  /* 0x00000008ff3c7221 */ /* 0x001fe20000010000 */
[C---:B------:R-:W-:Y:S02]  /*3040*/  ISETP.GT.U32.AND P2, PT, R114.reuse, 0x3f, PT ;  /* 0x0000003f7200780c */ /* 0x040fe40003f44070 */
[C---:B------:R-:W-:Y:S01]  /*3050*/  ISETP.GT.U32.AND P3, PT, R114.reuse, 0x5f, PT ;  /* 0x0000005f7200780c */ /* 0x040fe20003f64070 */
[----:B------:R-:W-:Y:S01]  /*3060*/  FADD.FTZ R61, R9, R60 ;  /* 0x0000003c093d7221 */ /* 0x000fe20000010000 */
[C---:B------:R-:W-:Y:S02]  /*3070*/  ISETP.GT.U32.AND P4, PT, R114.reuse, 0x7f, PT ;  /* 0x0000007f7200780c */ /* 0x040fe40003f84070 */
[----:B------:R-:W-:Y:S01]  /*3080*/  ISETP.GT.U32.AND P5, PT, R114, 0x9f, PT ;  /* 0x0000009f7200780c */ /* 0x000fe20003fa4070 */
[----:B------:R-:W-:Y:S01]  /*3090*/  FADD.FTZ R60, R10, R61 ;  /* 0x0000003d0a3c7221 */ /* 0x000fe20000010000 */
[----:B------:R-:W-:-:S02]  /*30a0*/  ISETP.GT.U32.AND P6, PT, R114, 0xbf, PT ;  /* 0x000000bf7200780c */ /* 0x000fc40003fc4070 */
        /* <DEDUP_REMOVED lines=52> */
.L_x_13939:
        /* <DEDUP_REMOVED lines=117> */
.L_x_13940:
[----:B------:R-:W-:Y:S01]  /*3b40*/  LOP3.LUT P3, RZ, R129, 0x1f, RZ, 0xc0, !PT ;  /* 0x0000001f81ff7812 */ /* 0x000fe2000786c0ff */
[----:B-1----:R-:W-:Y:S01]  /*3b50*/  FADD.FTZ R169, R169, R168 ;  /* 0x000000a8a9a97221 */ /* 0x002fe20000010000 */
[----:B0-----:R-:W-:Y:S01]  /*3b60*/  MOV R168, c[0x0][0x1e0] ;  /* 0x0000780000a87a02 */ /* 0x001fe20000000f00 */
[----:B------:R-:W-:Y:S01]  /*3b70*/  FMUL.FTZ R166, R165, R165 ;  /* 0x000000a5a5a67220 */ /* 0x000fe20000410000 */
        /* <DEDUP_REMOVED lines=55> */
.L_x_13928:
[----:B------:R-:W-:Y:S05]  /*3ef0*/  BSYNC B1 ;  /* 0x0000000000017941 */ /* 0x000fea0003800000 */
.L_x_13927:
        /* <DEDUP_REMOVED lines=35> */
.L_x_13930:
[----:B------:R-:W-:Y:S05]  /*4130*/  BSYNC B1 ;  /* 0x0000000000017941 */ /* 0x000fea0003800000 */
.L_x_13929:
        /* <DEDUP_REMOVED lines=35> */
.L_x_13932:
[----:B------:R-:W-:Y:S05]  /*4370*/  BSYNC B1 ;  /* 0x0000000000017941 */ /* 0x000fea0003800000 */
.L_x_13931:
        /* <DEDUP_REMOVED lines=35> */
.L_x_13934:
[----:B------:R-:W-:Y:S05]  /*45b0*/  BSYNC B1 ;  /* 0x0000000000017941 */ /* 0x000fea0003800000 */
.L_x_13933:
        /* <DEDUP_REMOVED lines=35> */
.L_x_13936:
[----:B------:R-:W-:Y:S05]  /*47f0*/  BSYNC B1 ;  /* 0x0000000000017941 */ /* 0x000fea0003800000 */
.L_x_13935:
        /* <DEDUP_REMOVED lines=32> */
.L_x_13926:
[----:B0-----:R-:W-:Y:S05]  /*4a00*/  BSYNC B0 ;  /* 0x0000000000007941 */ /* 0x001fea0003800000 */
.L_x_13925:
[----:B------:R-:W-:-:S04]  /*4a10*/  MOV R61, c[0x0][0x160] ;  /* 0x00005800003d7a02 */ /* 0x000fc80000000f00 */
[----:B------:R-:W-:-:S04]  /*4a20*/  LEA R158, R61, R158, 0x2 ;  /* 0x0000009e3d9e7211 */ /* 0x000fc800078e10ff */
[----:B------:R-:W-:-:S13]  /*4a30*/  ISETP.GE.AND P2, PT, R158, c[0x0][0x164], PT ;  /* 0x000059009e007a0c */ /* 0x000fda0003f46270 */
[----:B------:R-:W-:Y:S01]  /*4a40*/  @P2 CALL.REL.NOINC `(.L_x_13937) ;  /* 0x0000001000002944 */ /* 0x000fe20003c00000 */
[----:B------:R-:W-:Y:S05]  /*4a50*/  BRA `(.L_x_13938) ;  /* 0xffffc26000007947 */ /* 0x000fea000383ffff */
.L_x_13937:
[----:B------:R-:W-:Y:S05]  /*4a60*/  EXIT ;  /* 0x000000000000794d */ /* 0x000fea0003800000 */
.L_x_13923:
[----:B------:R-:W-:Y:S01]  /*4a70*/  HFMA2.MMA R169, -RZ, RZ, 0, 5.9604644775390625e-08 ;  /* 0x00000001ffa97435 */ /* 0x000fe200000001ff */
[----:B------:R-:W-:Y:S02]  /*4a80*/  MOV R62, R165 ;  /* 0x000000a5003e7202 */ /* 0x000fe40000000f00 */
[----:B------:R-:W-:Y:S02]  /*4a90*/  MOV R166, 0x1f ;  /* 0x0000001f00a67802 */ /* 0x000fe40000000f00 */
[----:B------:R-:W-:Y:S02]  /*4aa0*/  MOV R167, 0xffffffff ;  /* 0xffffffff00a77802 */ /* 0x000fe40000000f00 */
[----:B------:R-:W-:Y:S02]  /*4ab0*/  MOV R60, 0x4ad0 ;  /* 0x00004ad0003c7802 */ /* 0x000fe40000000f00 */
[----:B-----5:R-:W-:Y:S05]  /*4ac0*/  CALL.REL.NOINC `($__internal_50_$__cuda_sm70_shflsync_bfly_p) ;  /* 0x000009c000007944 */ /* 0x020fea0003c00000 */
[----:B-1----:R-:W-:Y:S01]  /*4ad0*/  MOV R60, R169 ;  /* 0x000000a9003c7202 */ /* 0x002fe20000000f00 */
[----:B0-----:R-:W-:Y:S05]  /*4ae0*/  BRA `(.L_x_13939) ;  /* 0xffffe90000007947 */ /* 0x001fea000383ffff */
.L_x_13924:
[----:B------:R-:W-:Y:S01]  /*4af0*/  HFMA2.MMA R169, -RZ, RZ, 0, 1.1920928955078125e-07 ;  /* 0x00000002ffa97435 */ /* 0x000fe200000001ff */
[----:B------:R-:W-:Y:S02]  /*4b00*/  MOV R62, R168 ;  /* 0x000000a8003e7202 */ /* 0x000fe40000000f00 */
[----:B------:R-:W-:-:S02]  /*4b10*/  MOV R166, 0x1f ;  /* 0x0000001f00a67802 */ /* 0x000fc40000000f00 */
[----:B------:R-:W-:Y:S02]  /*4b20*/  MOV R167, 0xffffffff ;  /* 0xffffffff00a77802 */ /* 0x000fe40000000f00 */
[----:B------:R-:W-:Y:S02]  /*4b30*/  MOV R60, 0x4b50 ;  /* 0x00004b50003c7802 */ /* 0x000fe40000000f00 */
[----:B0----5:R-:W-:Y:S05]  /*4b40*/  CALL.REL.NOINC `($__internal_50_$__cuda_sm70_shflsync_bfly_p) ;  /* 0x0000094000007944 */ /* 0x021fea0003c00000 */
[----:B01----:R-:W-:Y:S01]  /*4b50*/  FADD.FTZ R62, R168, R169 ;  /* 0x000000a9a83e7221 */ /* 0x003fe20000010000 */
[----:B------:R-:W-:Y:S01]  /*4b60*/  HFMA2.MMA R169, -RZ, RZ, 0, 2.384185791015625e-07 ;  /* 0x00000004ffa97435 */ /* 0x000fe200000001ff */
[----:B------:R-:W-:Y:S02]  /*4b70*/  MOV R166, 0x1f ;  /* 0x0000001f00a67802 */ /* 0x000fe40000000f00 */
[----:B------:R-:W-:Y:S02]  /*4b80*/  MOV R167, 0xffffffff ;  /* 0xffffffff00a77802 */ /* 0x000fe40000000f00 */
[----:B------:R-:W-:Y:S02]  /*4b90*/  MOV R60, 0x4bb0 ;  /* 0x00004bb0003c7802 */ /* 0x000fe40000000f00 */
[----:B------:R-:W-:Y:S05]  /*4ba0*/  CALL.REL.NOINC `($__internal_50_$__cuda_sm70_shflsync_bfly_p) ;  /* 0x000008e000007944 */ /* 0x000fea0003c00000 */
[----:B01----:R-:W-:Y:S01]  /*4bb0*/  FADD.FTZ R62, R62, R169 ;  /* 0x000000a93e3e7221 */ /* 0x003fe20000010000 */
[----:B------:R-:W-:Y:S01]  /*4bc0*/  HFMA2.MMA R169, -RZ, RZ, 0, 4.76837158203125e-07 ;  /* 0x00000008ffa97435 */ /* 0x000fe200000001ff */
[----:B------:R-:W-:-:S02]  /*4bd0*/  MOV R166, 0x1f ;  /* 0x0000001f00a67802 */ /* 0x000fc40000000f00 */
[----:B------:R-:W-:Y:S02]  /*4be0*/  MOV R167, 0xffffffff ;  /* 0xffffffff00a77802 */ /* 0x000fe40000000f00 */
[----:B------:R-:W-:Y:S02]  /*4bf0*/  MOV R60, 0x4c10 ;  /* 0x00004c10003c7802 */ /* 0x000fe40000000f00 */
[----:B------:R-:W-:Y:S05]  /*4c00*/  CALL.REL.NOINC `($__internal_50_$__cuda_sm70_shflsync_bfly_p) ;  /* 0x0000088000007944 */ /* 0x000fea0003c00000 */
[----:B01----:R-:W-:Y:S01]  /*4c10*/  FADD.FTZ R62, R62, R169 ;  /* 0x000000a93e3e7221 */ /* 0x003fe20000010000 */
[----:B------:R-:W-:Y:S01]  /*4c20*/  HFMA2.MMA R169, -RZ, RZ, 0, 9.5367431640625e-07 ;  /* 0x00000010ffa97435 */ /* 0x000fe200000001ff */
[----:B------:R-:W-:Y:S02]  /*4c30*/  MOV R166, 0x1f ;  /* 0x0000001f00a67802 */ /* 0x000fe40000000f00 */
[----:B------:R-:W-:Y:S02]  /*4c40*/  MOV R167, 0xffffffff ;  /* 0xffffffff00a77802 */ /* 0x000fe40000000f00 */
[----:B------:R-:W-:Y:S02]  /*4c50*/  MOV R60, 0x4c70 ;  /* 0x00004c70003c7802 */ /* 0x000fe40000000f00 */
[----:B------:R-:W-:Y:S05]  /*4c60*/  CALL.REL.NOINC `($__internal_50_$__cuda_sm70_shflsync_bfly_p) ;  /* 0x0000082000007944 */ /* 0x000fea0003c00000 */
[----:B-1----:R-:W-:Y:S01]  /*4c70*/  FADD.FTZ R165, R62, R169 ;  /* 0x000000a93ea57221 */ /* 0x002fe20000010000 */
[----:B------:R-:W-:-:S03]  /*4c80*/  HFMA2.MMA R169, -RZ, RZ, 0, 5.9604644775390625e-08 ;  /* 0x00000001ffa97435 */ /* 0x000fc600000001ff */
[----:B------:R-:W-:-:S04]  /*4c90*/  FMUL.FTZ R165, R165, c[0x0][0x1e0] ;  /* 0x00007800a5a57a20 */ /* 0x000fc80000410000 */
[--C-:B------:R-:W-:Y:S02]  /*4ca0*/  FADD.FTZ R60, R8, -R165.reuse ;  /* 0x800000a5083c7221 */ /* 0x100fe40000010000 */
[--C-:B------:R-:W-:Y:S02]  /*4cb0*/  FADD.FTZ R61, R9, -R165.reuse ;  /* 0x800000a5093d7221 */ /* 0x100fe40000010000 */
[----:B------:R-:W-:Y:S02]  /*4cc0*/  FFMA.FTZ R60, R60, R60, RZ ;  /* 0x0000003c3c3c7223 */ /* 0x000fe400000100ff */
[--C-:B0-----:R-:W-:Y:S02]  /*4cd0*/  FADD.FTZ R167, R10, -R165.reuse ;  /* 0x800000a50aa77221 */ /* 0x101fe40000010000 */
        /* <DEDUP_REMOVED lines=92> */
[----:B------:R-:W-:Y:S01]  /*52a0*/  FFMA.FTZ R61, R166, R166, R61 ;  /* 0x000000a6a63d7223 */ /* 0x000fe2000001003d */
[----:B------:R-:W-:-:S03]  /*52b0*/  MOV R166, 0x1f ;  /* 0x0000001f00a67802 */ /* 0x000fc60000000f00 */
[----:B------:R-:W-:Y:S01]  /*52c0*/  @P6 FFMA.FTZ R62, R60, R60, R61 ;  /* 0x0000003c3c3e6223 */ /* 0x000fe2000001003d */
[----:B------:R-:W-:Y:S02]  /*52d0*/  MOV R60, 0x52f0 ;  /* 0x000052f0003c7802 */ /* 0x000fe40000000f00 */
[----:B------:R-:W-:Y:S05]  /*52e0*/  CALL.REL.NOINC `($__internal_50_$__cuda_sm70_shflsync_bfly_p) ;  /* 0x000001a000007944 */ /* 0x000fea0003c00000 */
[----:B01----:R-:W-:Y:S01]  /*52f0*/  FADD.FTZ R62, R62, R169 ;  /* 0x000000a93e3e7221 */ /* 0x003fe20000010000 */
[----:B------:R-:W-:Y:S01]  /*5300*/  HFMA2.MMA R169, -RZ, RZ, 0, 1.1920928955078125e-07 ;  /* 0x00000002ffa97435 */ /* 0x000fe200000001ff */
[----:B------:R-:W-:Y:S02]  /*5310*/  MOV R166, 0x1f ;  /* 0x0000001f00a67802 */ /* 0x000fe40000000f00 */
[----:B------:R-:W-:Y:S02]  /*5320*/  MOV R167, 0xffffffff ;  /* 0xffffffff00a77802 */ /* 0x000fe40000000f00 */
[----:B------:R-:W-:Y:S02]  /*5330*/  MOV R60, 0x5350 ;  /* 0x00005350003c7802 */ /* 0x000fe40000000f00 */
[----:B------:R-:W-:Y:S05]  /*5340*/  CALL.REL.NOINC `($__internal_50_$__cuda_sm70_shflsync_bfly_p) ;  /* 0x0000014000007944 */ /* 0x000fea0003c00000 */
[----:B01----:R-:W-:Y:S01]  /*5350*/  FADD.FTZ R62, R62, R169 ;  /* 0x000000a93e3e7221 */ /* 0x003fe20000010000 */
[----:B------:R-:W-:Y:S01]  /*5360*/  HFMA2.MMA R169, -RZ, RZ, 0, 2.384185791015625e-07 ;  /* 0x00000004ffa97435 */ /* 0x000fe200000001ff */
[----:B------:R-:W-:Y:S02]  /*5370*/  MOV R166, 0x1f ;  /* 0x0000001f00a67802 */ /* 0x000fe40000000f00 */
[----:B------:R-:W-:-:S02]  /*5380*/  MOV R167, 0xffffffff ;  /* 0xffffffff00a77802 */ /* 0x000fc40000000f00 */
[----:B------:R-:W-:Y:S02]  /*5390*/  MOV R60, 0x53b0 ;  /* 0x000053b0003c7802 */ /* 0x000fe40000000f00 */
[----:B------:R-:W-:Y:S05]  /*53a0*/  CALL.REL.NOINC `($__internal_50_$__cuda_sm70_shflsync_bfly_p) ;  /* 0x000000e000007944 */ /* 0x000fea0003c00000 */
[----:B01----:R-:W-:Y:S01]  /*53b0*/  FADD.FTZ R62, R62, R169 ;  /* 0x000000a93e3e7221 */ /* 0x003fe20000010000 */
[----:B------:R-:W-:Y:S01]  /*53c0*/  HFMA2.MMA R169, -RZ, RZ, 0, 4.76837158203125e-07 ;  /* 0x00000008ffa97435 */ /* 0x000fe200000001ff */
[----:B------:R-:W-:Y:S02]  /*53d0*/  MOV R166, 0x1f ;  /* 0x0000001f00a67802 */ /* 0x000fe40000000f00 */
[----:B------:R-:W-:Y:S02]  /*53e0*/  MOV R167, 0xffffffff ;  /* 0xffffffff00a77802 */ /* 0x000fe40000000f00 */
[----:B------:R-:W-:Y:S02]  /*53f0*/  MOV R60, 0x5410 ;  /* 0x00005410003c7802 */ /* 0x000fe40000000f00 */
[----:B------:R-:W-:Y:S05]  /*5400*/  CALL.REL.NOINC `($__internal_50_$__cuda_sm70_shflsync_bfly_p) ;  /* 0x0000008000007944 */ /* 0x000fea0003c00000 */
[----:B-1----:R-:W-:Y:S01]  /*5410*/  FADD.FTZ R168, R62, R169 ;  /* 0x000000a93ea87221 */ /* 0x002fe20000010000 */
[----:B------:R-:W-:Y:S01]  /*5420*/  HFMA2.MMA R169, -RZ, RZ, 0, 9.5367431640625e-07 ;  /* 0x00000010ffa97435 */ /* 0x000fe200000001ff */
[----:B0-----:R-:W-:Y:S02]  /*5430*/  MOV R166, 0x1f ;  /* 0x0000001f00a67802 */ /* 0x001fe40000000f00 */
[----:B------:R-:W-:-:S02]  /*5440*/  MOV R167, 0xffffffff ;  /* 0xffffffff00a77802 */ /* 0x000fc40000000f00 */
[----:B------:R-:W-:Y:S02]  /*5450*/  MOV R62, R168 ;  /* 0x000000a8003e7202 */ /* 0x000fe40000000f00 */
[----:B------:R-:W-:Y:S02]  /*5460*/  MOV R60, 0x5480 ;  /* 0x00005480003c7802 */ /* 0x000fe40000000f00 */
[----:B------:R-:W-:Y:S05]  /*5470*/  CALL.REL.NOINC `($__internal_50_$__cuda_sm70_shflsync_bfly_p) ;  /* 0x0000001000007944 */ /* 0x000fea0003c00000 */
[----:B01----:R-:W-:Y:S05]  /*5480*/  BRA `(.L_x_13940) ;  /* 0xffffe6b000007947 */ /* 0x003fea000383ffff */
        .weak           $__internal_50_$__cuda_sm70_shflsync_bfly_p
        .type           $__internal_50_$__cuda_sm70_shflsync_bfly_p,@function
        .size           $__internal_50_$__cuda_sm70_shflsync_bfly_p,(.L_x_43110 - $__internal_50_$__cuda_sm70_shflsync_bfly_p)
$__internal_50_$__cuda_sm70_shflsync_bfly_p:
[----:B------:R-:W-:Y:S01]  /*5490*/  HFMA2.MMA R61, -RZ, RZ, 0, 0 ;  /* 0x00000000ff3d7435 */ /* 0x000fe200000001ff */
[----:B------:R-:W-:Y:S04]  /*54a0*/  WARPSYNC R167 ;  /* 0x000000a700007348 */ /* 0x000fe80003800000 */
[----:B------:R0:W1:Y:S01]  /*54b0*/  SHFL.BFLY PT, R169, R62, R169, R166 ;  /* 0x0c0000a93ea97389 */ /* 0x00006200000e00a6 */
[----:B------:R-:W-:Y:S05]  /*54c0*/  RET.REL.NODEC R60 `(_ZN10layer_norm13ln_fwd_kernelINS_13Kernel_traitsI13__nv_bfloat16S2_fS2_fjLj1536ELj1ELj4ELj1ELj16ENS_18Kernel_traits_baseILj1536ES2_S2_fS2_fjLj128EEEEELb0ELb0ELb1ELb0EEEvNS_9FwdParamsE) ;  /* 0xffffab303c007950 */ /* 0x000fea0003c3ffff */
.L_x_13941:
        /* <DEDUP_REMOVED lines=11> */
.L_x_43110:


//--------------------- .text._ZN10layer_norm13ln_fwd_kernelINS_13Kernel_traitsI13__nv_bfloat16S2_fS2_fjLj1536ELj1ELj4ELj1ELj16ENS_18Kernel_traits_baseILj1536ES2_S2_fS2_fjLj128EEEEELb0ELb0ELb1ELb1EEEvNS_9FwdParamsE --------------------------
	.section	.text._ZN10layer_norm13ln_fwd_kernelINS_13Kernel_traitsI13__nv_bfloat16S2_fS2_fjLj1536ELj1ELj4ELj1ELj16ENS_18Kernel_traits_baseILj1536ES2_S2_fS2_fjLj128EEEEELb0ELb0ELb1ELb1EEEvNS_9FwdParamsE,"ax",@progbits
	.sectioninfo	@"SHI_REGISTERS=168"
	.align	128
        .global         _ZN10layer_norm13ln_fwd_kernelINS_13Kernel_traitsI13__nv_bfloat16S2_fS2_fjLj1536ELj1ELj4ELj1ELj16ENS_18Kernel_traits_baseILj1536ES2_S2_fS2_fjLj128EEEEELb0ELb0ELb1ELb1EEEvNS_9FwdParamsE
        .type           _ZN10layer_norm13ln_fwd_kernelINS_13Kernel_traitsI13__nv_bfloat16S2_fS2_fjLj1536ELj1ELj4ELj1ELj16ENS_18Kernel_traits_baseILj1536ES2_S2_fS2_fjLj128EEEEELb0ELb0ELb1ELb1EEEvNS_9FwdParamsE,@function
        .size           _ZN10layer_norm13ln_fwd_kernelINS_13Kernel_traitsI13__nv_bfloat16S2_fS2_fjLj1536ELj1ELj4ELj1ELj16ENS_18Kernel_traits_baseILj1536ES2_S2_fS2_fjLj128EEEEELb0ELb0ELb1ELb1EEEvNS_9FwdParamsE,(.L_x_43111 - _ZN10layer_norm13ln_fwd_kernelINS_13Kernel_traitsI13__nv_bfloat16S2_fS2_fjLj1536ELj1ELj4ELj1ELj16ENS_18Kernel_traits_baseILj1536ES2_S2_fS2_fjLj128EEEEELb0ELb0ELb1ELb1EEEvNS_9FwdParamsE)
        .other          _ZN10layer_norm13ln_fwd_kernelINS_13Kernel_traitsI13__nv_bfloat16S2_fS2_fjLj1536ELj1ELj4ELj1ELj16ENS_18Kernel_traits_baseILj1536ES2_S2_fS2_fjLj128EEEEELb0ELb0ELb1ELb1EEEvNS_9FwdParamsE,@"STO_CUDA_ENTRY STV_DEFAULT"
_ZN10layer_norm13ln_fwd_kernelINS_13Kernel_traitsI13__nv_bfloat16S2_fS2_fjLj1536ELj1ELj4ELj1ELj16ENS_18Kernel_traits_baseILj1536ES2_S2_fS2_fjLj128EEEEELb0ELb0ELb1ELb1EEEvNS_9FwdParamsE:
.text._ZN10layer_norm13ln_fwd_kernelINS_13Kernel_traitsI13__nv_bfloat16S2_fS2_fjLj1536ELj1ELj4ELj1ELj16ENS_18Kernel_traits_baseILj1536ES2_S2_fS2_fjLj128EEEEELb0ELb0ELb1ELb1EEEvNS_9FwdParamsE:
        /* <DEDUP_REMOVED lines=22> */
[----:B0-----:R0:W2:Y:S04]  /*0160*/  LDG.E.128 R132, [R2.64] ;  /* 0x0000000402847981 */ /* 0x0010a8000c1e1d00 */
[----:B------:R0:W3:Y:S04]  /*0170*/  LDG.E.128 R44, [R2.64+0x200] ;  /* 0x00020004022c7981 */ /* 0x0000e8000c1e1d00 */
[----:B------:R0:W4:Y:S04]  /*0180*/  LDG.E.128 R40, [R2.64+0x400] ;  /* 0x0004000402287981 */ /* 0x000128000c1e1d00 */
[----:B------:R0:W3:Y:S04]  /*0190*/  LDG.E.128 R28, [R2.64+0x600] ;  /* 0x00060004021c7981 */ /* 0x0000e8000c1e1d00 */
[----:B------:R0:W3:Y:S04]  /*01a0*/  LDG.E.128 R32, [R2.64+0x800] ;  /* 0x0008000402207981 */ /* 0x0000e8000c1e1d00 */
        /* <DEDUP_REMOVED lines=14> */
[----:B------:R-:W-:Y:S01]  /*0290*/  ULDC.U8 UR6, c[0x0][0x1f0] ;  /* 0x00007c0000067ab9 */ /* 0x000fe20000000000 */
[----:B------:R-:W-:-:S02]  /*02a0*/  PRMT R144, RZ, 0x7610, R4 ;  /* 0x00007610ff907816 */ /* 0x000fc40000000004 */
[--C-:B------:R-:W-:Y:S02]  /*02b0*/  PRMT R143, RZ, 0x5410, R5.reuse ;  /* 0x00005410ff8f7816 */ /* 0x100fe40000000005 */
[----:B------:R-:W-:Y:S02]  /*02c0*/  PRMT R142, RZ, 0x7610, R5 ;  /* 0x00007610ff8e7816 */ /* 0x000fe40000000005 */
[--C-:B------:R-:W-:Y:S02]  /*02d0*/  PRMT R0, RZ, 0x5410, R6.reuse ;  /* 0x00005410ff007816 */ /* 0x100fe40000000006 */
[----:B0-----:R-:W-:Y:S02]  /*02e0*/  PRMT R2, RZ, 0x7610, R6 ;  /* 0x00007610ff027816 */ /* 0x001fe40000000006 */
        /* <DEDUP_REMOVED lines=42> */
[----:B------:R-:W-:Y:S02]  /*0590*/  LOP3.LUT R165, R165, 0x1f, RZ, 0xc0, !PT ;  /* 0x0000001fa5a57812 */ /* 0x000fe400078ec0ff */
[----:B--2---:R-:W-:-:S02]  /*05a0*/  PRMT R148, RZ, 0x5410, R132 ;  /* 0x00005410ff947816 */ /* 0x004fc40000000084 */
[----:B------:R-:W-:Y:S02]  /*05b0*/  PRMT R141, RZ, 0x7610, R132 ;  /* 0x00007610ff8d7816 */ /* 0x000fe40000000084 */
[--C-:B------:R-:W-:Y:S02]  /*05c0*/  PRMT R140, RZ, 0x5410, R133.reuse ;  /* 0x00005410ff8c7816 */ /* 0x100fe40000000085 */
[----:B------:R-:W-:Y:S02]  /*05d0*/  PRMT R139, RZ, 0x7610, R133 ;  /* 0x00007610ff8b7816 */ /* 0x000fe40000000085 */
[----:B------:R-:W-:Y:S02]  /*05e0*/  PRMT R136, RZ, 0x5410, R135 ;  /* 0x00005410ff887816 */ /* 0x000fe40000000087 */
[--C-:B------:R-:W-:Y:S02]  /*05f0*/  PRMT R138, RZ, 0x5410, R134.reuse ;  /* 0x00005410ff8a7816 */ /* 0x100fe40000000086 */
[----:B------:R-:W-:-:S02]  /*0600*/  PRMT R137, RZ, 0x7610, R134 ;  /* 0x00007610ff897816 */ /* 0x000fc40000000086 */
[----:B------:R-:W-:Y:S02]  /*0610*/  PRMT R135, RZ, 0x7610, R135 ;  /* 0x00007610ff877816 */ /* 0x000fe40000000087 */
[--C-:B---3--:R-:W-:Y:S02]  /*0620*/  PRMT R133, RZ, 0x5410, R44.reuse ;  /* 0x00005410ff857816 */ /* 0x108fe4000000002c */
[----:B------:R-:W-:Y:S02]  /*0630*/  PRMT R132, RZ, 0x7610, R44 ;  /* 0x00007610ff847816 */ /* 0x000fe4000000002c */
[--C-:B------:R-:W-:Y:S02]  /*0640*/  PRMT R131, RZ, 0x5410, R45.reuse ;  /* 0x00005410ff837816 */ /* 0x100fe4000000002d */
[----:B------:R-:W-:Y:S02]  /*0650*/  PRMT R130, RZ, 0x7610, R45 ;  /* 0x00007610ff827816 */ /* 0x000fe4000000002d */
[----:B------:R-:W-:-:S02]  /*0660*/  PRMT R129, RZ, 0x5410, R46 ;  /* 0x00005410ff817816 */ /* 0x000fc4000000002e */
[----:B------:R-:W-:Y:S02]  /*0670*/  PRMT R128, RZ, 0x7610, R46 ;  /* 0x00007610ff807816 */ /* 0x000fe4000000002e */
[--C-:B------:R-:W-:Y:S02]  /*0680*/  PRMT R127, RZ, 0x5410, R47.reuse ;  /* 0x00005410ff7f7816 */ /* 0x100fe4000000002f */
[----:B------:R-:W-:Y:S02]  /*0690*/  PRMT R126, RZ, 0x7610, R47 ;  /* 0x00007610ff7e7816 */ /* 0x000fe4000000002f */
[--C-:B----4-:R-:W-:Y:S02]  /*06a0*/  PRMT R125, RZ, 0x5410, R40.reuse ;  /* 0x00005410ff7d7816 */ /* 0x110fe40000000028 */
        /* <DEDUP_REMOVED lines=31> */
.L_x_14043:
[----:B------:R-:W-:-:S10]  /*08a0*/  HFMA2.MMA R44, -RZ, RZ, 0, 2.384185791015625e-07 ;  /* 0x00000004ff2c7435 */ /* 0x000fd400000001ff */
[----:B------:R-:W-:-:S05]  /*08b0*/  IMAD.WIDE R40, R111, R44, c[0x0][0x1d0] ;  /* 0x000074006f287625 */ /* 0x000fca00078e022c */
[----:B------:R0:W2:Y:S01]  /*08c0*/  LDG.E R45, [R40.64] ;  /* 0x00000004282d7981 */ /* 0x0000a2000c1e1900 */
[----:B------:R-:W-:Y:S01]  /*08d0*/  ISETP.NE.U32.AND P0, PT, RZ, c[0x0][0x180], PT ;  /* 0x00006000ff007a0c */ /* 0x000fe20003f05070 */
[----:B------:R-:W-:-:S03]  /*08e0*/  IMAD R42, R111, c[0x0][0x168], RZ ;  /* 0x00005a006f2a7a24 */ /* 0x000fc600078e02ff */
[----:B------:R-:W-:Y:S02]  /*08f0*/  ISETP.NE.AND.EX P0, PT, RZ, c[0x0][0x184], PT, P0 ;  /* 0x00006100ff007a0c */ /* 0x000fe40003f05300 */
[----:B------:R-:W-:-:S04]  /*0900*/  SHF.R.S32.HI R43, RZ, 0x1f, R42 ;  /* 0x0000001fff2b7819 */ /* 0x000fc8000001142a */
[----:B------:R-:W-:-:S04]  /*0910*/  LEA.HI R76, R43, R42, RZ, 0x3 ;  /* 0x0000002a2b4c7211 */ /* 0x000fc800078f18ff */
[----:B------:R-:W-:-:S03]  /*0920*/  LEA.HI.SX32 R76, R76, R165, 0x1d ;  /* 0x000000a54c4c7211 */ /* 0x000fc600078feaff */
[----:B------:R-:W-:-:S05]  /*0930*/  @P0 MOV R43, 0x20 ;  /* 0x00000020002b0802 */ /* 0x000fca0000000f00 */
[----:B0-----:R-:W-:-:S05]  /*0940*/  @P0 IMAD.WIDE.U32 R40, R76, R43, c[0x0][0x180] ;  /* 0x000060004c280625 */ /* 0x001fca00078e002b */
[----:B------:R0:W3:Y:S04]  /*0950*/  @P0 LDG.E.128 R28, [R40.64] ;  /* 0x00000004281c0981 */ /* 0x0000e8000c1e1d00 */
[----:B------:R0:W4:Y:S01]  /*0960*/  @P0 LDG.E.128 R32, [R40.64+0x10] ;  /* 0x0000100428200981 */ /* 0x000122000c1e1d00 */
[----:B------:R-:W-:Y:S01]  /*0970*/  HFMA2.MMA R84, -RZ, RZ, 0, 0 ;  /* 0x00000000ff547435 */ /* 0x000fe200000001ff */
[----:B0-----:R-:W-:-:S05]  /*0980*/  IMAD.WIDE R40, R111, R44, c[0x0][0x1d8] ;  /* 0x000076006f287625 */ /* 0x001fca00078e022c */
[----:B------:R0:W5:Y:S01]  /*0990*/  LDG.E R134, [R40.64] ;  /* 0x0000000428867981 */ /* 0x000162000c1e1900 */
[----:B------:R-:W-:Y:S01]  /*09a0*/  HFMA2.MMA R113, -RZ, RZ, 0, 1.9073486328125e-06 ;  /* 0x00000020ff717435 */ /* 0x000fe200000001ff */
[C---:B------:R-:W-:Y:S01]  /*09b0*/  IADD3 R56, R76.reuse, 0x20, RZ ;  /* 0x000000204c387810 */ /* 0x040fe20007ffe0ff */
[----:B------:R-:W-:Y:S08]  /*09c0*/  BSSY B0, `(.L_x_13942) ;  /* 0x0000029000007945 */ /* 0x000ff00003800000 */
[----:B------:R-:W-:-:S04]  /*09d0*/  IMAD.WIDE.U32 R48, R76, R113, c[0x0][0x188] ;  /* 0x000062004c307625 */ /* 0x000fc800078e0071 */
[----:B------:R-:W-:Y:S01]  /*09e0*/  @P0 IMAD.WIDE.U32 R50, R56, R113, c[0x0][0x180] ;  /* 0x0000600038320625 */ /* 0x000fe200078e0071 */
[C---:B--2---:R-:W-:Y:S02]  /*09f0*/  ISETP.GE.AND P5, PT, R45.reuse, 0x1, PT ;  /* 0x000000012d00780c */ /* 0x044fe40003fa6270 */
[----:B------:R-:W-:-:S11]  /*0a00*/  ISETP.GT.AND P6, PT, R45, RZ, PT ;  /* 0x000000ff2d00720c */ /* 0x000fd60003fc4270 */
[----:B------:R-:W-:-:S05]  /*0a10*/  @P5 IADD3 R42, R45, -0x1, RZ ;  /* 0xffffffff2d2a5810 */ /* 0x000fca0007ffe0ff */
[----:B------:R-:W-:-:S05]  /*0a20*/  @P5 IMAD R42, R42, c[0x0][0x168], RZ ;  /* 0x00005a002a2a5a24 */ /* 0x000fca00078e02ff */
[----:B------:R-:W-:-:S04]  /*0a30*/  @P5 SHF.R.S32.HI R43, RZ, 0x1f, R42 ;  /* 0x0000001fff2b5819 */ /* 0x000fc8000001142a */
[----:B------:R-:W-:Y:S02]  /*0a40*/  @P5 LEA.HI R42, R43, R42, RZ, 0x3 ;  /* 0x0000002a2b2a5211 */ /* 0x000fe400078f18ff */
[----:B------:R-:W-:Y:S02]  /*0a50*/  @P5 MOV R43, 0x10 ;  /* 0x00000010002b5802 */ /* 0x000fe40000000f00 */
[----:B------:R-:W-:Y:S02]  /*0a60*/  @P5 LEA.HI.SX32 R84, R42, R165, 0x1d ;  /* 0x000000a52a545211 */ /* 0x000fe400078feaff */
[----:B------:R-:W-:Y:S02]  /*0a70*/  @!P6 ISETP.NE.U32.AND P1, PT, RZ, c[0x0][0x180], PT ;  /* 0x00006000ff00ea0c */ /* 0x000fe40003f25070 */
[----:B------:R-:W-:Y:S01]  /*0a80*/  @!P6 ISETP.NE.U32.AND P2, PT, RZ, c[0x0][0x180], PT ;  /* 0x00006000ff00ea0c */ /* 0x000fe20003f45070 */
[----:B0-----:R-:W-:Y:S01]  /*0a90*/  @P5 IMAD.WIDE.U32 R40, R84, R43, c[0x0][0x170] ;  /* 0x00005c0054285625 */ /* 0x001fe200078e002b */
[----:B------:R-:W-:-:S02]  /*0aa0*/  @!P6 ISETP.NE.U32.AND P4, PT, RZ, c[0x0][0x180], PT ;  /* 0x00006000ff00ea0c */ /* 0x000fc40003f85070 */
[----:B------:R-:W-:Y:S02]  /*0ab0*/  @!P6 ISETP.NE.U32.AND P3, PT, RZ, c[0x0][0x180], PT ;  /* 0x00006000ff00ea0c */ /* 0x000fe40003f65070 */
[----:B------:R-:W-:Y:S01]  /*0ac0*/  @!P6 ISETP.NE.AND.EX P1, PT, RZ, c[0x0][0x184], PT, P1 ;  /* 0x00006100ff00ea0c */ /* 0x000fe20003f25310 */
[----:B------:R4:W5:Y:S01]  /*0ad0*/  @P5 LDG.E.128 R36, [R40.64] ;  /* 0x0000000428245981 */ /* 0x000962000c1e1d00 */
[----:B------:R-:W-:Y:S02]  /*0ae0*/  @!P6 ISETP.NE.AND.EX P2, PT, RZ, c[0x0][0x184], PT, P2 ;  /* 0x00006100ff00ea0c */ /* 0x000fe40003f45320 */
[----:B------:R-:W-:Y:S02]  /*0af0*/  @!P6 ISETP.NE.AND.EX P4, PT, RZ, c[0x0][0x184], PT, P4 ;  /* 0x00006100ff00ea0c */ /* 0x000fe40003f85340 */
[----:B------:R-:W-:Y:S02]  /*0b00*/  @!P6 ISETP.NE.AND.EX P3, PT, RZ, c[0x0][0x184], PT, P3 ;  /* 0x00006100ff00ea0c */ /* 0x000fe40003f65330 */
[----:B---3--:R-:W-:-:S02]  /*0b10*/  @!P6 FSEL R45, R29, RZ, P1 ;  /* 0x000000ff1d2de208 */ /* 0x008fc40000800000 */
[----:B------:R-:W-:Y:S02]  /*0b20*/  @!P6 FSEL R46, R30, RZ, P2 ;  /* 0x000000ff1e2ee208 */ /* 0x000fe40001000000 */
[----:B------:R-:W-:Y:S02]  /*0b30*/  @!P6 FSEL R47, R31, RZ, P4 ;  /* 0x000000ff1f2fe208 */ /* 0x000fe40002000000 */
[----:B----4-:R-:W-:Y:S02]  /*0b40*/  @!P6 FSEL R40, R32, RZ, P3 ;  /* 0x000000ff2028e208 */ /* 0x010fe40001800000 */
[----:B------:R-:W-:Y:S02]  /*0b50*/  @!P6 ISETP.NE.U32.AND P1, PT, RZ, c[0x0][0x180], PT ;  /* 0x00006000ff00ea0c */ /* 0x000fe40003f25070 */
[----:B------:R-:W-:Y:S02]  /*0b60*/  @!P6 ISETP.NE.U32.AND P2, PT, RZ, c[0x0][0x180], PT ;  /* 0x00006000ff00ea0c */ /* 0x000fe40003f45070 */
[----:B------:R-:W-:-:S02]  /*0b70*/  @!P6 ISETP.NE.U32.AND P4, PT, RZ, c[0x0][0x180], PT ;  /* 0x00006000ff00ea0c */ /* 0x000fc40003f85070 */
[----:B------:R-:W-:Y:S02]  /*0b80*/  @!P6 ISETP.NE.U32.AND P3, PT, RZ, c[0x0][0x180], PT ;  /* 0x00006000ff00ea0c */ /* 0x000fe40003f65070 */
[----:B------:R-:W-:Y:S02]  /*0b90*/  @!P6 ISETP.NE.AND.EX P2, PT, RZ, c[0x0][0x184], PT, P2 ;  /* 0x00006100ff00ea0c */ /* 0x000fe40003f45320 */
[----:B------:R-:W-:Y:S02]  /*0ba0*/  @!P6 ISETP.NE.AND.EX P4, PT, RZ, c[0x0][0x184], PT, P4 ;  /* 0x00006100ff00ea0c */ /* 0x000fe40003f85340 */
[----:B------:R-:W-:Y:S02]  /*0bb0*/  @!P6 ISETP.NE.AND.EX P3, PT, RZ, c[0x0][0x184], PT, P3 ;  /* 0x00006100ff00ea0c */ /* 0x000fe40003f65330 */
[----:B------:R-:W-:Y:S02]  /*0bc0*/  @!P6 ISETP.NE.AND.EX P1, PT, RZ, c[0x0][0x184], PT, P1 ;  /* 0x00006100ff00ea0c */ /* 0x000fe40003f25310 */
[----:B------:R-:W-:-:S02]  /*0bd0*/  @!P6 FSEL R41, R33, RZ, P2 ;  /* 0x000000ff2129e208 */ /* 0x000fc40001000000 */
[----:B------:R-:W-:Y:S02]  /*0be0*/  @!P6 FSEL R42, R34, RZ, P4 ;  /* 0x000000ff222ae208 */ /* 0x000fe40002000000 */
[----:B------:R-:W-:Y:S02]  /*0bf0*/  @!P6 FSEL R43, R35, RZ, P3 ;  /* 0x000000ff232be208 */ /* 0x000fe40001800000 */
[----:B------:R-:W-:Y:S01]  /*0c00*/  @!P6 FSEL R44, R28, RZ, P1 ;  /* 0x000000ff1c2ce208 */ /* 0x000fe20000800000 */
[----:B------:R-:W-:Y:S05]  /*0c10*/  @!P6 BRA `(.L_x_13943) ;  /* 0x000000300000e947 */ /* 0x000fea0003800000 */
[----:B-----5:R-:W-:-:S05]  /*0c20*/  PRMT R44, RZ, 0x5410, R36 ;  /* 0x00005410ff2c7816 */ /* 0x020fca0000000024 */
[----:B------:R-:W-:-:S04]  /*0c30*/  FMUL.FTZ R44, R44, c[0x0][0x1ec] ;  /* 0x00007b002c2c7a20 */ /* 0x000fc80000410000 */
[----:B------:R-:W-:Y:S02]  /*0c40*/  @P0 FADD.FTZ R44, R28, R44 ;  /* 0x0000002c1c2c0221 */ /* 0x000fe40000010000 */
.L_x_13943:
[----:B------:R-:W-:Y:S05]  /*0c50*/  BSYNC B0 ;  /* 0x0000000000007941 */ /* 0x000fea0003800000 */
.L_x_13942:
[----:B------:R-:W-:Y:S01]  /*0c60*/  BSSY B0, `(.L_x_13944) ;  /* 0x0000005000007945 */ /* 0x000fe20003800000 */
[----:B------:R-:W-:Y:S05]  /*0c70*/  @!P6 BRA `(.L_x_13945) ;  /* 0x000000300000e947 */ /* 0x000fea0003800000 */
[----:B-----5:R-:W-:-:S05]  /*0c80*/  PRMT R45, RZ, 0x7610, R36 ;  /* 0x00007610ff2d7816 */ /* 0x020fca0000000024 */
[----:B------:R-:W-:-:S04]  /*0c90*/  FMUL.FTZ R45, R45, c[0x0][0x1ec] ;  /* 0x00007b002d2d7a20 */ /* 0x000fc80000410000 */
[----:B------:R-:W-:Y:S02]  /*0ca0*/  @P0 FADD.FTZ R45, R29, R45 ;  /* 0x0000002d1d2d0221 */ /* 0x000fe40000010000 */
.L_x_13945:
[----:B------:R-:W-:Y:S05]  /*0cb0*/  BSYNC B0 ;  /* 0x0000000000007941 */ /* 0x000fea0003800000 */
.L_x_13944:
[----:B------:R-:W-:Y:S01]  /*0cc0*/  BSSY B0, `(.L_x_13946) ;  /* 0x0000005000007945 */ /* 0x000fe20003800000 */
[----:B------:R-:W-:Y:S05]  /*0cd0*/  @!P6 BRA `(.L_x_13947) ;  /* 0x000000300000e947 */ /* 0x000fea0003800000 */
[----:B-----5:R-:W-:-:S05]  /*0ce0*/  PRMT R46, RZ, 0x5410, R37 ;  /* 0x00005410ff2e7816 */ /* 0x020fca0000000025 */
[----:B------:R-:W-:-:S04]  /*0cf0*/  FMUL.FTZ R46, R46, c[0x0][0x1ec] ;  /* 0x00007b002e2e7a20 */ /* 0x000fc80000410000 */
[----:B------:R-:W-:Y:S02]  /*0d00*/  @P0 FADD.FTZ R46, R30, R46 ;  /* 0x0000002e1e2e0221 */ /* 0x000fe40000010000 */
.L_x_13947:
[----:B------:R-:W-:Y:S05]  /*0d10*/  BSYNC B0 ;  /* 0x0000000000007941 */ /* 0x000fea0003800000 */
.L_x_13946:
[----:B------:R-:W-:Y:S01]  /*0d20*/  BSSY B0, `(.L_x_13948) ;  /* 0x0000005000007945 */ /* 0x000fe20003800000 */
[----:B------:R-:W-:Y:S05]  /*0d30*/  @!P6 BRA `(.L_x_13949) ;  /* 0x000000300000e947 */ /* 0x000fea0003800000 */
[----:B-----5:R-:W-:-:S05]  /*0d40*/  PRMT R47, RZ, 0x7610, R37 ;  /* 0x00007610ff2f7816 */ /* 0x020fca0000000025 */
[----:B------:R-:W-:-:S04]  /*0d50*/  FMUL.FTZ R47, R47, c[0x0][0x1ec] ;  /* 0x00007b002f2f7a20 */ /* 0x000fc80000410000 */
[----:B------:R-:W-:Y:S02]  /*0d60*/  @P0 FADD.FTZ R47, R31, R47 ;  /* 0x0000002f1f2f0221 */ /* 0x000fe40000010000 */
.L_x_13949:
[----:B------:R-:W-:Y:S05]  /*0d70*/  BSYNC B0 ;  /* 0x0000000000007941 */ /* 0x000fea0003800000 */
.L_x_13948:
[----:B------:R-:W-:Y:S01]  /*0d80*/  BSSY B0, `(.L_x_13950) ;  /* 0x0000005000007945 */ /* 0x000fe20003800000 */
[----:B------:R-:W-:Y:S05]  /*0d90*/  @!P6 BRA `(.L_x_13951) ;  /* 0x000000300000e947 */ /* 0x000fea0003800000 */
[----:B-----5:R-:W-:-:S05]  /*0da0*/  PRMT R40, RZ, 0x5410, R38 ;  /* 0x00005410ff287816 */ /* 0x020fca0000000026 */
[----:B------:R-:W-:-:S04]  /*0db0*/  FMUL.FTZ R40, R40, c[0x0][0x1ec] ;  /* 0x00007b0028287a20 */ /* 0x000fc80000410000 */
[----:B------:R-:W-:Y:S02]  /*0dc0*/  @P0 FADD.FTZ R40, R32, R40 ;  /* 0x0000002820280221 */ /* 0x000fe40000010000 */
.L_x_13951:
[----:B------:R-:W-:Y:S05]  /*0dd0*/  BSYNC B0 ;  /* 0x0000000000007941 */ /* 0x000fea0003800000 */
.L_x_13950:
[----:B------:R-:W-:Y:S01]  /*0de0*/  BSSY B0, `(.L_x_13952) ;  /* 0x0000005000007945 */ /* 0x000fe20003800000 */
[----:B------:R-:W-:Y:S05]  /*0df0*/  @!P6 BRA `(.L_x_13953) ;  /* 0x000000300000e947 */ /* 0x000fea0003800000 */
[----:B-----5:R-:W-:-:S05]  /*0e00*/  PRMT R41, RZ, 0x7610, R38 ;  /* 0x00007610ff297816 */ /* 0x020fca0000000026 */
[----:B------:R-:W-:-:S04]  /*0e10*/  FMUL.FTZ R41, R41, c[0x0][0x1ec] ;  /* 0x00007b0029297a20 */ /* 0x000fc80000410000 */
[----:B------:R-:W-:Y:S02]  /*0e20*/  @P0 FADD.FTZ R41, R33, R41 ;  /* 0x0000002921290221 */ /* 0x000fe40000010000 */
.L_x_13953:
[----:B------:R-:W-:Y:S05]  /*0e30*/  BSYNC B0 ;  /* 0x0000000000007941 */ /* 0x000fea0003800000 */
.L_x_13952:
[----:B------:R-:W-:Y:S01]  /*0e40*/  BSSY B0, `(.L_x_13954) ;  /* 0x0000005000007945 */ /* 0x000fe20003800000 */
[----:B------:R-:W-:Y:S05]  /*0e50*/  @!P6 BRA `(.L_x_13955) ;  /* 0x000000300000e947 */ /* 0x000fea0003800000 */
[----:B-----5:R-:W-:-:S05]  /*0e60*/  PRMT R42, RZ, 0x5410, R39 ;  /* 0x00005410ff2a7816 */ /* 0x020fca0000000027 */
[----:B------:R-:W-:-:S04]  /*0e70*/  FMUL.FTZ R42, R42, c[0x0][0x1ec] ;  /* 0x00007b002a2a7a20 */ /* 0x000fc80000410000 */
[----:B------:R-:W-:Y:S02]  /*0e80*/  @P0 FADD.FTZ R42, R34, R42 ;  /* 0x0000002a222a0221 */ /* 0x000fe40000010000 */
.L_x_13955:
[----:B------:R-:W-:Y:S05]  /*0e90*/  BSYNC B0 ;  /* 0x0000000000007941 */ /* 0x000fea0003800000 */
.L_x_13954:
[----:B------:R-:W-:Y:S01]  /*0ea0*/  BSSY B0, `(.L_x_13956) ;  /* 0x0000005000007945 */ /* 0x000fe20003800000 */
[----:B------:R-:W-:Y:S05]  /*0eb0*/  @!P6 BRA `(.L_x_13957) ;  /* 0x000000300000e947 */ /* 0x000fea0003800000 */
[----:B-----5:R-:W-:-:S05]  /*0ec0*/  PRMT R43, RZ, 0x7610, R39 ;  /* 0x00007610ff2b7816 */ /* 0x020fca0000000027 */
[----:B------:R-:W-:-:S04]  /*0ed0*/  FMUL.FTZ R43, R43, c[0x0][0x1ec] ;  /* 0x00007b002b2b7a20 */ /* 0x000fc80000410000 */
[----:B------:R-:W-:Y:S02]  /*0ee0*/  @P0 FADD.FTZ R43, R35, R43 ;  /* 0x0000002b232b0221 */ /* 0x000fe40000010000 */
.L_x_13957:
[----:B------:R-:W-:Y:S05]  /*0ef0*/  BSYNC B0 ;  /* 0x0000000000007941 */ /* 0x000fea0003800000 */
.L_x_13956:
[----:B------:R-:W-:Y:S04]  /*0f00*/  STG.E.128 [R48.64], R44 ;  /* 0x0000002c30007986 */ /* 0x000fe8000c101d04 */
[----:B------:R0:W-:Y:S04]  /*0f10*/  STG.E.128 [R48.64+0x10], R40 ;  /* 0x0000102830007986 */ /* 0x0001e8000c101d04 */
[----:B------:R-:W2:Y:S04]  /*0f20*/  @P0 LDG.E.128 R28, [R50.64] ;  /* 0x00000004321c0981 */ /* 0x000ea8000c1e1d00 */
[----:B------:R-:W3:Y:S01]  /*0f30*/  @P0 LDG.E.128 R32, [R50.64+0x10] ;  /* 0x0000100432200981 */ /* 0x000ee2000c1e1d00 */
[----:B------:R-:W-:-:S02]  /*0f40*/  @P5 MOV R53, 0x10 ;  /* 0x0000001000355802 */ /* 0x000fc40000000f00 */
[----:B------:R-:W-:Y:S02]  /*0f50*/  @P5 IADD3 R52, R84, 0x20, RZ ;  /* 0x0000002054345810 */ /* 0x000fe40007ffe0ff */
[----:B------:R-:W-:Y:S02]  /*0f60*/  @!P6 ISETP.NE.U32.AND P1, PT, RZ, c[0x0][0x180], PT ;  /* 0x00006000ff00ea0c */ /* 0x000fe40003f25070 */
[----:B------:R-:W-:Y:S02]  /*0f70*/  @!P6 ISETP.NE.U32.AND P2, PT, RZ, c[0x0][0x180], PT ;  /* 0x00006000ff00ea0c */ /* 0x000fe40003f45070 */
[----:B------:R-:W-:Y:S01]  /*0f80*/  @!P6 ISETP.NE.U32.AND P4, PT, RZ, c[0x0][0x180], PT ;  /* 0x00006000ff00ea0c */ /* 0x000fe20003f85070 */
[----:B0-----:R-:W-:Y:S01]  /*0f90*/  @P5 IMAD.WIDE.U32 R48, R52, R53, c[0x0][0x170] ;  /* 0x00005c0034305625 */ /* 0x001fe200078e0035 */
[----:B------:R-:W-:Y:S02]  /*0fa0*/  @!P6 ISETP.NE.U32.AND P3, PT, RZ, c[0x0][0x180], PT ;  /* 0x00006000ff00ea0c */ /* 0x000fe40003f65070 */
[----:B------:R-:W-:-:S02]  /*0fb0*/  @!P6 ISETP.NE.AND.EX P1, PT, RZ, c[0x0][0x184], PT, P1 ;  /* 0x00006100ff00ea0c */ /* 0x000fc40003f25310 */
[----:B------:R-:W-:Y:S01]  /*0fc0*/  @!P6 ISETP.NE.AND.EX P2, PT, RZ, c[0x0][0x184], PT, P2 ;  /* 0x00006100ff00ea0c */ /* 0x000fe20003f45320 */
[----:B-----5:R3:W5:Y:S01]  /*0fd0*/  @P5 LDG.E.128 R36, [R48.64] ;  /* 0x0000000430245981 */ /* 0x020762000c1e1d00 */
[----:B------:R-:W-:Y:S01]  /*0fe0*/  @!P6 ISETP.NE.AND.EX P4, PT, RZ, c[0x0][0x184], PT, P4 ;  /* 0x00006100ff00ea0c */ /* 0x000fe20003f85340 */
[----:B------:R-:W-:Y:S01]  /*0ff0*/  BSSY B0, `(.L_x_13958) ;  /* 0x0000019000007945 */ /* 0x000fe20003800000 */
[----:B------:R-:W-:Y:S01]  /*1000*/  @!P6 ISETP.NE.AND.EX P3, PT, RZ, c[0x0][0x184], PT, P3 ;  /* 0x00006100ff00ea0c */ /* 0x000fe20003f65330 */
[----:B------:R-:W-:Y:S01]  /*1010*/  IMAD.WIDE.U32 R56, R56, R113, c[0x0][0x188] ;  /* 0x0000620038387625 */ /* 0x000fe200078e0071 */
[----:B------:R-:W-:-:S05]  /*1020*/  IADD3 R64, R76, 0x40, RZ ;  /* 0x000000404c407810 */ /* 0x000fca0007ffe0ff */
[----:B------:R-:W-:Y:S01]  /*1030*/  @P0 IMAD.WIDE.U32 R58, R64, R113, c[0x0][0x180] ;  /* 0x00006000403a0625 */ /* 0x000fe200078e0071 */
[----:B--2---:R-:W-:Y:S02]  /*1040*/  @!P6 FSEL R53, R29, RZ, P1 ;  /* 0x000000ff1d35e208 */ /* 0x004fe40000800000 */
[----:B------:R-:W-:Y:S02]  /*1050*/  @!P6 FSEL R54, R30, RZ, P2 ;  /* 0x000000ff1e36e208 */ /* 0x000fe40001000000 */
[----:B------:R-:W-:Y:S02]  /*1060*/  @!P6 FSEL R55, R31, RZ, P4 ;  /* 0x000000ff1f37e208 */ /* 0x000fe40002000000 */
[----:B---3--:R-:W-:Y:S02]  /*1070*/  @!P6 FSEL R48, R32, RZ, P3 ;  /* 0x000000ff2030e208 */ /* 0x008fe40001800000 */
[----:B------:R-:W-:Y:S02]  /*1080*/  @!P6 ISETP.NE.U32.AND P1, PT, RZ, c[0x0][0x180], PT ;  /* 0x00006000ff00ea0c */ /* 0x000fe40003f25070 */
[----:B------:R-:W-:-:S02]  /*1090*/  @!P6 ISETP.NE.U32.AND P2, PT, RZ, c[0x0][0x180], PT ;  /* 0x00006000ff00ea0c */ /* 0x000fc40003f45070 */
[----:B------:R-:W-:Y:S02]  /*10a0*/  @!P6 ISETP.NE.U32.AND P4, PT, RZ, c[0x0][0x180], PT ;  /* 0x00006000ff00ea0c */ /* 0x000fe40003f85070 */
[----:B------:R-:W-:Y:S02]  /*10b0*/  @!P6 ISETP.NE.U32.AND P3, PT, RZ, c[0x0][0x180], PT ;  /* 0x00006000ff00ea0c */ /* 0x000fe40003f65070 */
[----:B------:R-:W-:Y:S02]  /*10c0*/  @!P6 ISETP.NE.AND.EX P2, PT, RZ, c[0x0][0x184], PT, P2 ;  /* 0x00006100ff00ea0c */ /* 0x000fe40003f45320 */
[----:B------:R-:W-:Y:S02]  /*10d0*/  @!P6 ISETP.NE.AND.EX P4, PT, RZ, c[0x0][0x184], PT, P4 ;  /* 0x00006100ff00ea0c */ /* 0x000fe40003f85340 */
[----:B------:R-:W-:Y:S02]  /*10e0*/  @!P6 ISETP.NE.AND.EX P3, PT, RZ, c[0x0][0x184], PT, P3 ;  /* 0x00006100ff00ea0c */ /* 0x000fe40003f65330 */
[----:B------:R-:W-:-:S02]  /*10f0*/  @!P6 ISETP.NE.AND.EX P1, PT, RZ, c[0x0][0x184], PT, P1 ;  /* 0x00006100ff00ea0c */ /* 0x000fc40003f25310 */
[----:B------:R-:W-:Y:S02]  /*1100*/  @!P6 FSEL R49, R33, RZ, P2 ;  /* 0x000000ff2131e208 */ /* 0x000fe40001000000 */
[----:B------:R-:W-:Y:S02]  /*1110*/  @!P6 FSEL R50, R34, RZ, P4 ;  /* 0x000000ff2232e208 */ /* 0x000fe40002000000 */
[----:B------:R-:W-:Y:S02]  /*1120*/  @!P6 FSEL R51, R35, RZ, P3 ;  /* 0x000000ff2333e208 */ /* 0x000fe40001800000 */
[----:B------:R-:W-:Y:S01]  /*1130*/  @!P6 FSEL R52, R28, RZ, P1 ;  /* 0x000000ff1c34e208 */ /* 0x000fe20000800000 */
[----:B------:R-:W-:Y:S05]  /*1140*/  @!P6 BRA `(.L_x_13959) ;  /* 0x000000300000e947 */ /* 0x000fea0003800000 */
[----:B-----5:R-:W-:-:S05]  /*1150*/  PRMT R52, RZ, 0x5410, R36 ;  /* 0x00005410ff347816 */ /* 0x020fca0000000024 */
[----:B------:R-:W-:-:S04]  /*1160*/  FMUL.FTZ R52, R52, c[0x0][0x1ec] ;  /* 0x00007b0034347a20 */ /* 0x000fc80000410000 */
[----:B------:R-:W-:Y:S02]  /*1170*/  @P0 FADD.FTZ R52, R28, R52 ;  /* 0x000000341c340221 */ /* 0x000fe40000010000 */
.L_x_13959:
[----:B------:R-:W-:Y:S05]  /*1180*/  BSYNC B0 ;  /* 0x0000000000007941 */ /* 0x000fea0003800000 */
.L_x_13958:
[----:B------:R-:W-:Y:S01]  /*1190*/  BSSY B0, `(.L_x_13960) ;  /* 0x0000005000007945 */ /* 0x000fe20003800000 */
[----:B------:R-:W-:Y:S05]  /*11a0*/  @!P6 BRA `(.L_x_13961) ;  /* 0x000000300000e947 */ /* 0x000fea0003800000 */
[----:B-----5:R-:W-:-:S05]  /*11b0*/  PRMT R53, RZ, 0x7610, R36 ;  /* 0x00007610ff357816 */ /* 0x020fca0000000024 */
[----:B------:R-:W-:-:S04]  /*11c0*/  FMUL.FTZ R53, R53, c[0x0][0x1ec] ;  /* 0x00007b0035357a20 */ /* 0x000fc80000410000 */
[----:B------:R-:W-:Y:S02]  /*11d0*/  @P0 FADD.FTZ R53, R29, R53 ;  /* 0x000000351d350221 */ /* 0x000fe40000010000 */
.L_x_13961:
[----:B------:R-:W-:Y:S05]  /*11e0*/  BSYNC B0 ;  /* 0x0000000000007941 */ /* 0x000fea0003800000 */
.L_x_13960:
[----:B------:R-:W-:Y:S01]  /*11f0*/  BSSY B0, `(.L_x_13962) ;  /* 0x0000005000007945 */ /* 0x000fe20003800000 */
[----:B------:R-:W-:Y:S05]  /*1200*/  @!P6 BRA `(.L_x_13963) ;  /* 0x000000300000e947 */ /* 0x000fea0003800000 */
[----:B-----5:R-:W-:-:S05]  /*1210*/  PRMT R54, RZ, 0x5410, R37 ;  /* 0x00005410ff367816 */ /* 0x020fca0000000025 */
[----:B------:R-:W-:-:S04]  /*1220*/  FMUL.FTZ R54, R54, c[0x0][0x1ec] ;  /* 0x00007b0036367a20 */ /* 0x000fc80000410000 */
[----:B------:R-:W-:Y:S02]  /*1230*/  @P0 FADD.FTZ R54, R30, R54 ;  /* 0x000000361e360221 */ /* 0x000fe40000010000 */
.L_x_13963:
[----:B------:R-:W-:Y:S05]  /*1240*/  BSYNC B0 ;  /* 0x0000000000007941 */ /* 0x000fea0003800000 */
.L_x_13962:
[----:B------:R-:W-:Y:S01]  /*1250*/  BSSY B0, `(.L_x_13964) ;  /* 0x0000005000007945 */ /* 0x000fe20003800000 */
[----:B------:R-:W-:Y:S05]  /*1260*/  @!P6 BRA `(.L_x_13965) ;  /* 0x000000300000e947 */ /* 0x000fea0003800000 */
[----:B-----5:R-:W-:-:S05]  /*1270*/  PRMT R55, RZ, 0x7610, R37 ;  /* 0x00007610ff377816 */ /* 0x020fca0000000025 */
[----:B------:R-:W-:-:S04]  /*1280*/  FMUL.FTZ R55, R55, c[0x0][0x1ec] ;  /* 0x00007b0037377a20 */ /* 0x000fc80000410000 */
[----:B------:R-:W-:Y:S02]  /*1290*/  @P0 FADD.FTZ R55, R31, R55 ;  /* 0x000000371f370221 */ /* 0x000fe40000010000 */
.L_x_13965:
[----:B------:R-:W-:Y:S05]  /*12a0*/  BSYNC B0 ;  /* 0x0000000000007941 */ /* 0x000fea0003800000 */
.L_x_13964:
[----:B------:R-:W-:Y:S01]  /*12b0*/  BSSY B0, `(.L_x_13966) ;  /* 0x0000005000007945 */ /* 0x000fe20003800000 */
[----:B------:R-:W-:Y:S05]  /*12c0*/  @!P6 BRA `(.L_x_13967) ;  /* 0x000000300000e947 */ /* 0x000fea0003800000 */
[----:B-----5:R-:W-:-:S05]  /*12d0*/  PRMT R48, RZ, 0x5410, R38 ;  /* 0x00005410ff307816 */ /* 0x020fca0000000026 */
[----:B------:R-:W-:-:S04]  /*12e0*/  FMUL.FTZ R48, R48, c[0x0][0x1ec] ;  /* 0x00007b0030307a20 */ /* 0x000fc80000410000 */
[----:B------:R-:W-:Y:S02]  /*12f0*/  @P0 FADD.FTZ R48, R32, R48 ;  /* 0x0000003020300221 */ /* 0x000fe40000010000 */
.L_x_13967:
[----:B------:R-:W-:Y:S05]  /*1300*/  BSYNC B0 ;  /* 0x0000000000007941 */ /* 0x000fea0003800000 */
.L_x_13966:
[----:B------:R-:W-:Y:S01]  /*1310*/  BSSY B0, `(.L_x_13968) ;  /* 0x0000005000007945 */ /* 0x000fe20003800000 */
[----:B------:R-:W-:Y:S05]  /*1320*/  @!P6 BRA `(.L_x_13969) ;  /* 0x000000300000e947 */ /* 0x000fea0003800000 */
[----:B-----5:R-:W-:-:S05]  /*1330*/  PRMT R49, RZ, 0x7610, R38 ;  /* 0x00007610ff317816 */ /* 0x020fca0000000026 */
[----:B------:R-:W-:-:S04]  /*1340*/  FMUL.FTZ R49, R49, c[0x0][0x1ec] ;  /* 0x00007b0031317a20 */ /* 0x000fc80000410000 */
[----:B------:R-:W-:Y:S02]  /*1350*/  @P0 FADD.FTZ R49, R33, R49 ;  /* 0x0000003121310221 */ /* 0x000fe40000010000 */
.L_x_13969:
[----:B------:R-:W-:Y:S05]  /*1360*/  BSYNC B0 ;  /* 0x0000000000007941 */ /* 0x000fea0003800000 */
.L_x_13968:
[----:B------:R-:W-:Y:S01]  /*1370*/  BSSY B0, `(.L_x_13970) ;  /* 0x0000005000007945 */ /* 0x000fe20003800000 */
[----:B------:R-:W-:Y:S05]  /*1380*/  @!P6 BRA `(.L_x_13971) ;  /* 0x000000300000e947 */ /* 0x000fea0003800000 */
[----:B-----5:R-:W-:-:S05]  /*1390*/  PRMT R50, RZ, 0x5410, R39 ;  /* 0x00005410ff327816 */ /* 0x020fca0000000027 */
[----:B------:R-:W-:-:S04]  /*13a0*/  FMUL.FTZ R50, R50, c[0x0][0x1ec] ;  /* 0x00007b0032327a20 */ /* 0x000fc80000410000 */
[----:B------:R-:W-:Y:S02]  /*13b0*/  @P0 FADD.FTZ R50, R34, R50 ;  /* 0x0000003222320221 */ /* 0x000fe40000010000 */
.L_x_13971:
[----:B------:R-:W-:Y:S05]  /*13c0*/  BSYNC B0 ;  /* 0x0000000000007941 */ /* 0x000fea0003800000 */
.L_x_13970:
[----:B------:R-:W-:Y:S01]  /*13d0*/  BSSY B0, `(.L_x_13972) ;  /* 0x0000005000007945 */ /* 0x000fe20003800000 */
[----:B------:R-:W-:Y:S05]  /*13e0*/  @!P6 BRA `(.L_x_13973) ;  /* 0x000000300000e947 */ /* 0x000fea0003800000 */
[----:B-----5:R-:W-:-:S05]  /*13f0*/  PRMT R51, RZ, 0x7610, R39 ;  /* 0x00007610ff337816 */ /* 0x020fca0000000027 */
[----:B------:R-:W-:-:S04]  /*1400*/  FMUL.FTZ R51, R51, c[0x0][0x1ec] ;  /* 0x00007b0033337a20 */ /* 0x000fc80000410000 */
[----:B------:R-:W-:Y:S02]  /*1410*/  @P0 FADD.FTZ R51, R35, R51 ;  /* 0x0000003323330221 */ /* 0x000fe40000010000 */
.L_x_13973:
[----:B------:R-:W-:Y:S05]  /*1420*/  BSYNC B0 ;  /* 0x0000000000007941 */ /* 0x000fea0003800000 */
.L_x_13972:
        /* <DEDUP_REMOVED lines=40> */
.L_x_13975:
[----:B------:R-:W-:Y:S05]  /*16b0*/  BSYNC B0 ;  /* 0x0000000000007941 */ /* 0x000fea0003800000 */
.L_x_13974:
[----:B------:R-:W-:Y:S01]  /*16c0*/  BSSY B0, `(.L_x_13976) ;  /* 0x0000005000007945 */ /* 0x000fe20003800000 */
[----:B------:R-:W-:Y:S05]  /*16d0*/  @!P6 BRA `(.L_x_13977) ;  /* 0x000000300000e947 */ /* 0x000fea0003800000 */
[----:B-----5:R-:W-:-:S05]  /*16e0*/  PRMT R61, RZ, 0x7610, R36 ;  /* 0x00007610ff3d7816 */ /* 0x020fca0000000024 */
[----:B------:R-:W-:-:S04]  /*16f0*/  FMUL.FTZ R61, R61, c[0x0][0x1ec] ;  /* 0x00007b003d3d7a20 */ /* 0x000fc80000410000 */
[----:B------:R-:W-:Y:S02]  /*1700*/  @P0 FADD.FTZ R61, R29, R61 ;  /* 0x0000003d1d3d0221 */ /* 0x000fe40000010000 */
.L_x_13977:
[----:B------:R-:W-:Y:S05]  /*1710*/  BSYNC B0 ;  /* 0x0000000000007941 */ /* 0x000fea0003800000 */
.L_x_13976:
[----:B------:R-:W-:Y:S01]  /*1720*/  BSSY B0, `(.L_x_13978) ;  /* 0x0000005000007945 */ /* 0x000fe20003800000 */
[----:B------:R-:W-:Y:S05]  /*1730*/  @!P6 BRA `(.L_x_13979) ;  /* 0x000000300000e947 */ /* 0x000fea0003800000 */
[----:B-----5:R-:W-:-:S05]  /*1740*/  PRMT R62, RZ, 0x5410, R37 ;  /* 0x00005410ff3e7816 */ /* 0x020fca0000000025 */
[----:B------:R-:W-:-:S04]  /*1750*/  FMUL.FTZ R62, R62, c[0x0][0x1ec] ;  /* 0x00007b003e3e7a20 */ /* 0x000fc80000410000 */
[----:B------:R-:W-:Y:S02]  /*1760*/  @P0 FADD.FTZ R62, R30, R62 ;  /* 0x0000003e1e3e0221 */ /* 0x000fe40000010000 */
.L_x_13979:
[----:B------:R-:W-:Y:S05]  /*1770*/  BSYNC B0 ;  /* 0x0000000000007941 */ /* 0x000fea0003800000 */
.L_x_13978:
[----:B------:R-:W-:Y:S01]  /*1780*/  BSSY B0, `(.L_x_13980) ;  /* 0x0000005000007945 */ /* 0x000fe20003800000 */
[----:B------:R-:W-:Y:S05]  /*1790*/  @!P6 BRA `(.L_x_13981) ;  /* 0x000000300000e947 */ /* 0x000fea0003800000 */
[----:B-----5:R-:W-:-:S05]  /*17a0*/  PRMT R63, RZ, 0x7610, R37 ;  /* 0x00007610ff3f7816 */ /* 0x020fca0000000025 */
[----:B------:R-:W-:-:S04]  /*17b0*/  FMUL.FTZ R63, R63, c[0x0][0x1ec] ;  /* 0x00007b003f3f7a20 */ /* 0x000fc80000410000 */
[----:B------:R-:W-:Y:S02]  /*17c0*/  @P0 FADD.FTZ R63, R31, R63 ;  /* 0x0000003f1f3f0221 */ /* 0x000fe40000010000 */
.L_x_13981:
[----:B------:R-:W-:Y:S05]  /*17d0*/  BSYNC B0 ;  /* 0x0000000000007941 */ /* 0x000fea0003800000 */
.L_x_13980:
[----:B------:R-:W-:Y:S01]  /*17e0*/  BSSY B0, `(.L_x_13982) ;  /* 0x0000005000007945 */ /* 0x000fe20003800000 */
[----:B------:R-:W-:Y:S05]  /*17f0*/  @!P6 BRA `(.L_x_13983) ;  /* 0x000000300000e947 */ /* 0x000fea0003800000 */
[----:B-----5:R-:W-:-:S05]  /*1800*/  PRMT R56, RZ, 0x5410, R38 ;  /* 0x00005410ff387816 */ /* 0x020fca0000000026 */
[----:B------:R-:W-:-:S04]  /*1810*/  FMUL.FTZ R56, R56, c[0x0][0x1ec] ;  /* 0x00007b0038387a20 */ /* 0x000fc80000410000 */
[----:B------:R-:W-:Y:S02]  /*1820*/  @P0 FADD.FTZ R56, R32, R56 ;  /* 0x0000003820380221 */ /* 0x000fe40000010000 */
.L_x_13983:
[----:B------:R-:W-:Y:S05]  /*1830*/  BSYNC B0 ;  /* 0x0000000000007941 */ /* 0x000fea0003800000 */
.L_x_13982:
[----:B------:R-:W-:Y:S01]  /*1840*/  BSSY B0, `(.L_x_13984) ;  /* 0x0000005000007945 */ /* 0x000fe20003800000 */
[----:B------:R-:W-:Y:S05]  /*1850*/  @!P6 BRA `(.L_x_13985) ;  /* 0x000000300000e947 */ /* 0x000fea0003800000 */
[----:B-----5:R-:W-:-:S05]  /*1860*/  PRMT R57, RZ, 0x7610, R38 ;  /* 0x00007610ff397816 */ /* 0x020fca0000000026 */
[----:B------:R-:W-:-:S04]  /*1870*/  FMUL.FTZ R57, R57, c[0x0][0x1ec] ;  /* 0x00007b0039397a20 */ /* 0x000fc80000410000 */
[----:B------:R-:W-:Y:S02]  /*1880*/  @P0 FADD.FTZ R57, R33, R57 ;  /* 0x0000003921390221 */ /* 0x000fe40000010000 */
.L_x_13985:
[----:B------:R-:W-:Y:S05]  /*1890*/  BSYNC B0 ;  /* 0x0000000000007941 */ /* 0x000fea0003800000 */
.L_x_13984:
[----:B------:R-:W-:Y:S01]  /*18a0*/  BSSY B0, `(.L_x_13986) ;  /* 0x0000005000007945 */ /* 0x000fe20003800000 */
[----:B------:R-:W-:Y:S05]  /*18b0*/  @!P6 BRA `(.L_x_13987) ;  /* 0x000000300000e947 */ /* 0x000fea0003800000 */
[----:B-----5:R-:W-:-:S05]  /*18c0*/  PRMT R58, RZ, 0x5410, R39 ;  /* 0x00005410ff3a7816 */ /* 0x020fca0000000027 */
[----:B------:R-:W-:-:S04]  /*18d0*/  FMUL.FTZ R58, R58, c[0x0][0x1ec] ;  /* 0x00007b003a3a7a20 */ /* 0x000fc80000410000 */
[----:B------:R-:W-:Y:S02]  /*18e0*/  @P0 FADD.FTZ R58, R34, R58 ;  /* 0x0000003a223a0221 */ /* 0x000fe40000010000 */
.L_x_13987:
[----:B------:R-:W-:Y:S05]  /*18f0*/  BSYNC B0 ;  /* 0x0000000000007941 */ /* 0x000fea0003800000 */
.L_x_13986:
[----:B------:R-:W-:Y:S01]  /*1900*/  BSSY B0, `(.L_x_13988) ;  /* 0x0000005000007945 */ /* 0x000fe20003800000 */
[----:B------:R-:W-:Y:S05]  /*1910*/  @!P6 BRA `(.L_x_13989) ;  /* 0x000000300000e947 */ /* 0x000fea0003800000 */
[----:B-----5:R-:W-:-:S05]  /*1920*/  PRMT R59, RZ, 0x7610, R39 ;  /* 0x00007610ff3b7816 */ /* 0x020fca0000000027 */
[----:B------:R-:W-:-:S04]  /*1930*/  FMUL.FTZ R59, R59, c[0x0][0x1ec] ;  /* 0x00007b003b3b7a20 */ /* 0x000fc80000410000 */
[----:B------:R-:W-:Y:S02]  /*1940*/  @P0 FADD.FTZ R59, R35, R59 ;  /* 0x0000003b233b0221 */ /* 0x000fe40000010000 */
.L_x_13989:
[----:B------:R-:W-:Y:S05]  /*1950*/  BSYNC B0 ;  /* 0x0000000000007941 */ /* 0x000fea0003800000 */
.L_x_13988:
        /* <DEDUP_REMOVED lines=40> */
.L_x_13991:
[----:B------:R-:W-:Y:S05]  /*1be0*/  BSYNC B0 ;  /* 0x0000000000007941 */ /* 0x000fea0003800000 */
.L_x_13990:
[----:B------:R-:W-:Y:S01]  /*1bf0*/  BSSY B0, `(.L_x_13992) ;  /* 0x0000005000007945 */ /* 0x000fe20003800000 */
[----:B------:R-:W-:Y:S05]  /*1c00*/  @!P6 BRA `(.L_x_13993) ;  /* 0x000000300000e947 */ /* 0x000fea0003800000 */
[----:B-----5:R-:W-:-:S05]  /*1c10*/  PRMT R69, RZ, 0x7610, R36 ;  /* 0x00007610ff457816 */ /* 0x020fca0000000024 */
[----:B------:R-:W-:-:S04]  /*1c20*/  FMUL.FTZ R69, R69, c[0x0][0x1ec] ;  /* 0x00007b0045457a20 */ /* 0x000fc80000410000 */
[----:B------:R-:W-:Y:S02]  /*1c30*/  @P0 FADD.FTZ R69, R29, R69 ;  /* 0x000000451d450221 */ /* 0x000fe40000010000 */
.L_x_13993:
[----:B------:R-:W-:Y:S05]  /*1c40*/  BSYNC B0 ;  /* 0x0000000000007941 */ /* 0x000fea0003800000 */
.L_x_13992:
[----:B------:R-:W-:Y:S01]  /*1c50*/  BSSY B0, `(.L_x_13994) ;  /* 0x0000005000007945 */ /* 0x000fe20003800000 */
[----:B------:R-:W-:Y:S05]  /*1c60*/  @!P6 BRA `(.L_x_13995) ;  /* 0x000000300000e947 */ /* 0x000fea0003800000 */
[----:B-----5:R-:W-:-:S05]  /*1c70*/  PRMT R70, RZ, 0x5410, R37 ;  /* 0x00005410ff467816 */ /* 0x020fca0000000025 */
[----:B------:R-:W-:-:S04]  /*1c80*/  FMUL.FTZ R70, R70, c[0x0][0x1ec] ;  /* 0x00007b0046467a20 */ /* 0x000fc80000410000 */
[----:B------:R-:W-:Y:S02]  /*1c90*/  @P0 FADD.FTZ R70, R30, R70 ;  /* 0x000000461e460221 */ /* 0x000fe40000010000 */
.L_x_13995:
[----:B------:R-:W-:Y:S05]  /*1ca0*/  BSYNC B0 ;  /* 0x0000000000007941 */ /* 0x000fea0003800000 */
.L_x_13994:
[----:B------:R-:W-:Y:S01]  /*1cb0*/  BSSY B0, `(.L_x_13996) ;  /* 0x0000005000007945 */ /* 0x000fe20003800000 */
[----:B------:R-:W-:Y:S05]  /*1cc0*/  @!P6 BRA `(.L_x_13997) ;  /* 0x000000300000e947 */ /* 0x000fea0003800000 */
[----:B-----5:R-:W-:-:S05]  /*1cd0*/  PRMT R71, RZ, 0x7610, R37 ;  /* 0x00007610ff477816 */ /* 0x020fca0000000025 */
[----:B------:R-:W-:-:S04]  /*1ce0*/  FMUL.FTZ R71, R71, c[0x0][0x1ec] ;  /* 0x00007b0047477a20 */ /* 0x000fc80000410000 */
[----:B------:R-:W-:Y:S02]  /*1cf0*/  @P0 FADD.FTZ R71, R31, R71 ;  /* 0x000000471f470221 */ /* 0x000fe40000010000 */
.L_x_13997:
[----:B------:R-:W-:Y:S05]  /*1d00*/  BSYNC B0 ;  /* 0x0000000000007941 */ /* 0x000fea0003800000 */
.L_x_13996:
[----:B------:R-:W-:Y:S01]  /*1d10*/  BSSY B0, `(.L_x_13998) ;  /* 0x0000005000007945 */ /* 0x000fe20003800000 */
[----:B------:R-:W-:Y:S05]  /*1d20*/  @!P6 BRA `(.L_x_13999) ;  /* 0x000000300000e947 */ /* 0x000fea0003800000 */
[----:B-----5:R-:W-:-:S05]  /*1d30*/  PRMT R64, RZ, 0x5410, R38 ;  /* 0x00005410ff407816 */ /* 0x020fca0000000026 */
[----:B------:R-:W-:-:S04]  /*1d40*/  FMUL.FTZ R64, R64, c[0x0][0x1ec] ;  /* 0x00007b0040407a20 */ /* 0x000fc80000410000 */
[----:B------:R-:W-:Y:S02]  /*1d50*/  @P0 FADD.FTZ R64, R32, R64 ;  /* 0x0000004020400221 */ /* 0x000fe40000010000 */
.L_x_13999:
[----:B------:R-:W-:Y:S05]  /*1d60*/  BSYNC B0 ;  /* 0x0000000000007941 */ /* 0x000fea0003800000 */
.L_x_13998:
[----:B------:R-:W-:Y:S01]  /*1d70*/  BSSY B0, `(.L_x_14000) ;  /* 0x0000005000007945 */ /* 0x000fe20003800000 */
[----:B------:R-:W-:Y:S05]  /*1d80*/  @!P6 BRA `(.L_x_14001) ;  /* 0x000000300000e947 */ /* 0x000fea0003800000 */
[----:B-----5:R-:W-:-:S05]  /*1d90*/  PRMT R65, RZ, 0x7610, R38 ;  /* 0x00007610ff417816 */ /* 0x020fca0000000026 */
[----:B------:R-:W-:-:S04]  /*1da0*/  FMUL.FTZ R65, R65, c[0x0][0x1ec] ;  /* 0x00007b0041417a20 */ /* 0x000fc80000410000 */
[----:B------:R-:W-:Y:S02]  /*1db0*/  @P0 FADD.FTZ R65, R33, R65 ;  /* 0x0000004121410221 */ /* 0x000fe40000010000 */
.L_x_14001:
[----:B------:R-:W-:Y:S05]  /*1dc0*/  BSYNC B0 ;  /* 0x0000000000007941 */ /* 0x000fea0003800000 */
.L_x_14000:
[----:B------:R-:W-:Y:S01]  /*1dd0*/  BSSY B0, `(.L_x_14002) ;  /* 0x0000005000007945 */ /* 0x000fe20003800000 */
[----:B------:R-:W-:Y:S05]  /*1de0*/  @!P6 BRA `(.L_x_14003) ;  /* 0x000000300000e947 */ /* 0x000fea0003800000 */
[----:B-----5:R-:W-:-:S05]  /*1df0*/  PRMT R66, RZ, 0x5410, R39 ;  /* 0x00005410ff427816 */ /* 0x020fca0000000027 */
[----:B------:R-:W-:-:S04]  /*1e00*/  FMUL.FTZ R66, R66, c[0x0][0x1ec] ;  /* 0x00007b0042427a20 */ /* 0x000fc80000410000 */
[----:B------:R-:W-:Y:S02]  /*1e10*/  @P0 FADD.FTZ R66, R34, R66 ;  /* 0x0000004222420221 */ /* 0x000fe40000010000 */
.L_x_14003:
[----:B------:R-:W-:Y:S05]  /*1e20*/  BSYNC B0 ;  /* 0x0000000000007941 */ /* 0x000fea0003800000 */
.L_x_14002:
[----:B------:R-:W-:Y:S01]  /*1e30*/  BSSY B0, `(.L_x_14004) ;  /* 0x0000005000007945 */ /* 0x000fe20003800000 */
[----:B------:R-:W-:Y:S05]  /*1e40*/  @!P6 BRA `(.L_x_14005) ;  /* 0x000000300000e947 */ /* 0x000fea0003800000 */
[----:B-----5:R-:W-:-:S05]  /*1e50*/  PRMT R67, RZ, 0x7610, R39 ;  /* 0x00007610ff437816 */ /* 0x020fca0000000027 */
[----:B------:R-:W-:-:S04]  /*1e60*/  FMUL.FTZ R67, R67, c[0x0][0x1ec] ;  /* 0x00007b0043437a20 */ /* 0x000fc80000410000 */
[----:B------:R-:W-:Y:S02]  /*1e70*/  @P0 FADD.FTZ R67, R35, R67 ;  /* 0x0000004323430221 */ /* 0x000fe40000010000 */
.L_x_14005:
[----:B------:R-:W-:Y:S05]  /*1e80*/  BSYNC B0 ;  /* 0x0000000000007941 */ /* 0x000fea0003800000 */
.L_x_14004:
        /* <DEDUP_REMOVED lines=40> */
.L_x_14007:
[----:B------:R-:W-:Y:S05]  /*2110*/  BSYNC B0 ;  /* 0x0000000000007941 */ /* 0x000fea0003800000 */
.L_x_14006:
[----:B------:R-:W-:Y:S01]  /*2120*/  BSSY B0, `(.L_x_14008) ;  /* 0x0000005000007945 */ /* 0x000fe20003800000 */
[----:B------:R-:W-:Y:S05]  /*2130*/  @!P6 BRA `(.L_x_14009) ;  /* 0x000000300000e947 */ /* 0x000fea0003800000 */
[----:B-----5:R-:W-:-:S05]  /*2140*/  PRMT R77, RZ, 0x7610, R36 ;  /* 0x00007610ff4d7816 */ /* 0x020fca0000000024 */
[----:B------:R-:W-:-:S04]  /*2150*/  FMUL.FTZ R77, R77, c[0x0][0x1ec] ;  /* 0x00007b004d4d7a20 */ /* 0x000fc80000410000 */
[----:B------:R-:W-:Y:S02]  /*2160*/  @P0 FADD.FTZ R77, R29, R77 ;  /* 0x0000004d1d4d0221 */ /* 0x000fe40000010000 */
.L_x_14009:
[----:B------:R-:W-:Y:S05]  /*2170*/  BSYNC B0 ;  /* 0x0000000000007941 */ /* 0x000fea0003800000 */
.L_x_14008:
[----:B------:R-:W-:Y:S01]  /*2180*/  BSSY B0, `(.L_x_14010) ;  /* 0x0000005000007945 */ /* 0x000fe20003800000 */
[----:B------:R-:W-:Y:S05]  /*2190*/  @!P6 BRA `(.L_x_14011) ;  /* 0x000000300000e947 */ /* 0x000fea0003800000 */
[----:B-----5:R-:W-:-:S05]  /*21a0*/  PRMT R78, RZ, 0x5410, R37 ;  /* 0x00005410ff4e7816 */ /* 0x020fca0000000025 */
[----:B------:R-:W-:-:S04]  /*21b0*/  FMUL.FTZ R78, R78, c[0x0][0x1ec] ;  /* 0x00007b004e4e7a20 */ /* 0x000fc80000410000 */
[----:B------:R-:W-:Y:S02]  /*21c0*/  @P0 FADD.FTZ R78, R30, R78 ;  /* 0x0000004e1e4e0221 */ /* 0x000fe40000010000 */
.L_x_14011:
[----:B------:R-:W-:Y:S05]  /*21d0*/  BSYNC B0 ;  /* 0x0000000000007941 */ /* 0x000fea0003800000 */
.L_x_14010:
[----:B------:R-:W-:Y:S01]  /*21e0*/  BSSY B0, `(.L_x_14012) ;  /* 0x0000005000007945 */ /* 0x000fe20003800000 */
[----:B------:R-:W-:Y:S05]  /*21f0*/  @!P6 BRA `(.L_x_14013) ;  /* 0x000000300000e947 */ /* 0x000fea0003800000 */
[----:B-----5:R-:W-:-:S05]  /*2200*/  PRMT R79, RZ, 0x7610, R37 ;  /* 0x00007610ff4f7816 */ /* 0x020fca0000000025 */
[----:B------:R-:W-:-:S04]  /*2210*/  FMUL.FTZ R79, R79, c[0x0][0x1ec] ;  /* 0x00007b004f4f7a20 */ /* 0x000fc80000410000 */
[----:B------:R-:W-:Y:S02]  /*2220*/  @P0 FADD.FTZ R79, R31, R79 ;  /* 0x0000004f1f4f0221 */ /* 0x000fe40000010000 */
.L_x_14013:
[----:B------:R-:W-:Y:S05]  /*2230*/  BSYNC B0 ;  /* 0x0000000000007941 */ /* 0x000fea0003800000 */
.L_x_14012:
[----:B------:R-:W-:Y:S01]  /*2240*/  BSSY B0, `(.L_x_14014) ;  /* 0x0000005000007945 */ /* 0x000fe20003800000 */
[----:B------:R-:W-:Y:S05]  /*2250*/  @!P6 BRA `(.L_x_14015) ;  /* 0x000000300000e947 */ /* 0x000fea0003800000 */
[----:B-----5:R-:W-:-:S05]  /*2260*/  PRMT R72, RZ, 0x5410, R38 ;  /* 0x00005410ff487816 */ /* 0x020fca0000000026 */
[----:B------:R-:W-:-:S04]  /*2270*/  FMUL.FTZ R72, R72, c[0x0][0x1ec] ;  /* 0x00007b0048487a20 */ /* 0x000fc80000410000 */
[----:B------:R-:W-:Y:S02]  /*2280*/  @P0 FADD.FTZ R72, R32, R72 ;  /* 0x0000004820480221 */ /* 0x000fe40000010000 */
.L_x_14015:
[----:B------:R-:W-:Y:S05]  /*2290*/  BSYNC B0 ;  /* 0x0000000000007941 */ /* 0x000fea0003800000 */
.L_x_14014:
[----:B------:R-:W-:Y:S01]  /*22a0*/  BSSY B0, `(.L_x_14016) ;  /* 0x0000005000007945 */ /* 0x000fe20003800000 */
[----:B------:R-:W-:Y:S05]  /*22b0*/  @!P6 BRA `(.L_x_14017) ;  /* 0x000000300000e947 */ /* 0x000fea0003800000 */
[----:B-----5:R-:W-:-:S05]  /*22c0*/  PRMT R73, RZ, 0x7610, R38 ;  /* 0x00007610ff497816 */ /* 0x020fca0000000026 */
[----:B------:R-:W-:-:S04]  /*22d0*/  FMUL.FTZ R73, R73, c[0x0][0x1ec] ;  /* 0x00007b0049497a20 */ /* 0x000fc80000410000 */
[----:B------:R-:W-:Y:S02]  /*22e0*/  @P0 FADD.FTZ R73, R33, R73 ;  /* 0x0000004921490221 */ /* 0x000fe40000010000 */
.L_x_14017:
[----:B------:R-:W-:Y:S05]  /*22f0*/  BSYNC B0 ;  /* 0x0000000000007941 */ /* 0x000fea0003800000 */
.L_x_14016:
[----:B------:R-:W-:Y:S01]  /*2300*/  BSSY B0, `(.L_x_14018) ;  /* 0x0000005000007945 */ /* 0x000fe20003800000 */
[----:B------:R-:W-:Y:S05]  /*2310*/  @!P6 BRA `(.L_x_14019) ;  /* 0x000000300000e947 */ /* 0x000fea0003800000 */
[----:B-----5:R-:W-:-:S05]  /*2320*/  PRMT R74, RZ, 0x5410, R39 ;  /* 0x00005410ff4a7816 */ /* 0x020fca0000000027 */
[----:B------:R-:W-:-:S04]  /*2330*/  FMUL.FTZ R74, R74, c[0x0][0x1ec] ;  /* 0x00007b004a4a7a20 */ /* 0x000fc80000410000 */
[----:B------:R-:W-:Y:S02]  /*2340*/  @P0 FADD.FTZ R74, R34, R74 ;  /* 0x0000004a224a0221 */ /* 0x000fe40000010000 */
.L_x_14019:
[----:B------:R-:W-:Y:S05]  /*2350*/  BSYNC B0 ;  /* 0x0000000000007941 */ /* 0x000fea0003800000 */
.L_x_14018:
[----:B------:R-:W-:Y:S01]  /*2360*/  BSSY B0, `(.L_x_14020) ;  /* 0x0000005000007945 */ /* 0x000fe20003800000 */
[----:B------:R-:W-:Y:S05]  /*2370*/  @!P6 BRA `(.L_x_14021) ;  /* 0x000000300000e947 */ /* 0x000fea0003800000 */
[----:B-----5:R-:W-:-:S05]  /*2380*/  PRMT R75, RZ, 0x7610, R39 ;  /* 0x00007610ff4b7816 */ /* 0x020fca0000000027 */
[----:B------:R-:W-:-:S04]  /*2390*/  FMUL.FTZ R75, R75, c[0x0][0x1ec] ;  /* 0x00007b004b4b7a20 */ /* 0x000fc80000410000 */
[----:B------:R-:W-:Y:S02]  /*23a0*/  @P0 FADD.FTZ R75, R35, R75 ;  /* 0x0000004b234b0221 */ /* 0x000fe40000010000 */
.L_x_14021:
[----:B------:R-:W-:Y:S05]  /*23b0*/  BSYNC B0 ;  /* 0x0000000000007941 */ /* 0x000fea0003800000 */
.L_x_14020:
[----:B------:R-:W-:Y:S04]  /*23c0*/  STG.E.128 [R80.64], R76 ;  /* 0x0000004c50007986 */ /* 0x000fe8000c101d04 */
[----:B------:R0:W-:Y:S04]  /*23d0*/  STG.E.128 [R80.64+0x10], R72 ;  /* 0x0000104850007986 */ /* 0x0001e8000c101d04 */
[----:B------:R-:W2:Y:S04]  /*23e0*/  @P0 LDG.E.128 R28, [R82.64] ;  /* 0x00000004521c0981 */ /* 0x000ea8000c1e1d00 */
[----:B------:R-:W3:Y:S01]  /*23f0*/  @P0 LDG.E.128 R32, [R82.64+0x10] ;  /* 0x0000100452200981 */ /* 0x000ee2000c1e1d00 */
[----:B------:R-:W-:-:S02]  /*2400*/  @P5 MOV R85, 0x10 ;  /* 0x0000001000555802 */ /* 0x000fc40000000f00 */
[----:B------:R-:W-:-:S05]  /*2410*/  @P5 IADD3 R84, R84, 0xa0, RZ ;  /* 0x000000a054545810 */ /* 0x000fca0007ffe0ff */
[----:B0-----:R-:W-:Y:S01]  /*2420*/  @P5 IMAD.WIDE.U32 R80, R84, R85, c[0x0][0x170] ;  /* 0x00005c0054505625 */ /* 0x001fe200078e0055 */
[----:B------:R-:W-:Y:S02]  /*2430*/  @!P6 ISETP.NE.U32.AND P2, PT, RZ, c[0x0][0x180], PT ;  /* 0x00006000ff00ea0c */ /* 0x000fe40003f45070 */
[----:B------:R-:W-:Y:S02]  /*2440*/  @!P6 ISETP.NE.U32.AND P3, PT, RZ, c[0x0][0x180], PT ;  /* 0x00006000ff00ea0c */ /* 0x000fe40003f65070 */
[----:B-----5:R3:W5:Y:S01]  /*2450*/  @P5 LDG.E.128 R36, [R80.64] ;  /* 0x0000000450245981 */ /* 0x020762000c1e1d00 */
[----:B------:R-:W-:Y:S01]  /*2460*/  @!P6 ISETP.NE.U32.AND P5, PT, RZ, c[0x0][0x180], PT ;  /* 0x00006000ff00ea0c */ /* 0x000fe20003fa5070 */
[----:B------:R-:W-:Y:S01]  /*2470*/  BSSY B0, `(.L_x_14022) ;  /* 0x000001a000007945 */ /* 0x000fe20003800000 */
[----:B------:R-:W-:Y:S02]  /*2480*/  @!P6 ISETP.NE.AND.EX P2, PT, RZ, c[0x0][0x184], PT, P2 ;  /* 0x00006100ff00ea0c */ /* 0x000fe40003f45320 */
[----:B------:R-:W-:-:S02]  /*2490*/  @!P6 ISETP.NE.AND.EX P3, PT, RZ, c[0x0][0x184], PT, P3 ;  /* 0x00006100ff00ea0c */ /* 0x000fc40003f65330 */
[----:B------:R-:W-:Y:S02]  /*24a0*/  @!P6 ISETP.NE.AND.EX P5, PT, RZ, c[0x0][0x184], PT, P5 ;  /* 0x00006100ff00ea0c */ /* 0x000fe40003fa5350 */
[----:B------:R-:W-:Y:S02]  /*24b0*/  @!P6 ISETP.NE.U32.AND P4, PT, RZ, c[0x0][0x180], PT ;  /* 0x00006000ff00ea0c */ /* 0x000fe40003f85070 */
[----:B------:R-:W-:Y:S02]  /*24c0*/  @!P6 ISETP.NE.U32.AND P1, PT, RZ, c[0x0][0x180], PT ;  /* 0x00006000ff00ea0c */ /* 0x000fe40003f25070 */
[----:B------:R-:W-:Y:S02]  /*24d0*/  @!P6 ISETP.NE.AND.EX P4, PT, RZ, c[0x0][0x184], PT, P4 ;  /* 0x00006100ff00ea0c */ /* 0x000fe40003f85340 */
[----:B------:R-:W-:Y:S02]  /*24e0*/  @!P6 ISETP.NE.AND.EX P1, PT, RZ, c[0x0][0x184], PT, P1 ;  /* 0x00006100ff00ea0c */ /* 0x000fe40003f25310 */
[----:B--2---:R-:W-:-:S02]  /*24f0*/  @!P6 FSEL R85, R29, RZ, P2 ;  /* 0x000000ff1d55e208 */ /* 0x004fc40001000000 */
[----:B------:R-:W-:Y:S02]  /*2500*/  @!P6 FSEL R86, R30, RZ, P3 ;  /* 0x000000ff1e56e208 */ /* 0x000fe40001800000 */
[----:B------:R-:W-:Y:S02]  /*2510*/  @!P6 FSEL R87, R31, RZ, P5 ;  /* 0x000000ff1f57e208 */ /* 0x000fe40002800000 */
[----:B------:R-:W-:Y:S02]  /*2520*/  @!P6 ISETP.NE.U32.AND P2, PT, RZ, c[0x0][0x180], PT ;  /* 0x00006000ff00ea0c */ /* 0x000fe40003f45070 */
[----:B------:R-:W-:Y:S02]  /*2530*/  @!P6 ISETP.NE.U32.AND P3, PT, RZ, c[0x0][0x180], PT ;  /* 0x00006000ff00ea0c */ /* 0x000fe40003f65070 */
[----:B------:R-:W-:Y:S02]  /*2540*/  @!P6 ISETP.NE.U32.AND P5, PT, RZ, c[0x0][0x180], PT ;  /* 0x00006000ff00ea0c */ /* 0x000fe40003fa5070 */
[----:B------:R-:W-:-:S02]  /*2550*/  @!P6 ISETP.NE.AND.EX P2, PT, RZ, c[0x0][0x184], PT, P2 ;  /* 0x00006100ff00ea0c */ /* 0x000fc40003f45320 */
[----:B------:R-:W-:Y:S02]  /*2560*/  @!P6 ISETP.NE.AND.EX P3, PT, RZ, c[0x0][0x184], PT, P3 ;  /* 0x00006100ff00ea0c */ /* 0x000fe40003f65330 */
[----:B------:R-:W-:Y:S02]  /*2570*/  @!P6 ISETP.NE.AND.EX P5, PT, RZ, c[0x0][0x184], PT, P5 ;  /* 0x00006100ff00ea0c */ /* 0x000fe40003fa5350 */
[----:B---3--:R-:W-:Y:S02]  /*2580*/  @!P6 FSEL R80, R32, RZ, P1 ;  /* 0x000000ff2050e208 */ /* 0x008fe40000800000 */
[----:B------:R-:W-:Y:S02]  /*2590*/  @!P6 FSEL R81, R33, RZ, P2 ;  /* 0x000000ff2151e208 */ /* 0x000fe40001000000 */
[----:B------:R-:W-:Y:S02]  /*25a0*/  @!P6 FSEL R82, R34, RZ, P3 ;  /* 0x000000ff2252e208 */ /* 0x000fe40001800000 */
[----:B------:R-:W-:-:S02]  /*25b0*/  @!P6 FSEL R83, R35, RZ, P5 ;  /* 0x000000ff2353e208 */ /* 0x000fc40002800000 */
[----:B------:R-:W-:Y:S01]  /*25c0*/  @!P6 FSEL R84, R28, RZ, P4 ;  /* 0x000000ff1c54e208 */ /* 0x000fe20002000000 */
[----:B------:R-:W-:Y:S05]  /*25d0*/  @!P6 BRA `(.L_x_14023) ;  /* 0x000000300000e947 */ /* 0x000fea0003800000 */
[----:B-----5:R-:W-:-:S05]  /*25e0*/  PRMT R84, RZ, 0x5410, R36 ;  /* 0x00005410ff547816 */ /* 0x020fca0000000024 */
[----:B------:R-:W-:-:S04]  /*25f0*/  FMUL.FTZ R84, R84, c[0x0][0x1ec] ;  /* 0x00007b0054547a20 */ /* 0x000fc80000410000 */
[----:B------:R-:W-:Y:S02]  /*2600*/  @P0 FADD.FTZ R84, R28, R84 ;  /* 0x000000541c540221 */ /* 0x000fe40000010000 */
.L_x_14023:
[----:B------:R-:W-:Y:S05]  /*2610*/  BSYNC B0 ;  /* 0x0000000000007941 */ /* 0x000fea0003800000 */
.L_x_14022:
[----:B------:R-:W-:Y:S01]  /*2620*/  BSSY B0, `(.L_x_14024) ;  /* 0x0000005000007945 */ /* 0x000fe20003800000 */
[----:B------:R-:W-:Y:S05]  /*2630*/  @!P6 BRA `(.L_x_14025) ;  /* 0x000000300000e947 */ /* 0x000fea0003800000 */
[----:B-----5:R-:W-:-:S05]  /*2640*/  PRMT R85, RZ, 0x7610, R36 ;  /* 0x00007610ff557816 */ /* 0x020fca0000000024 */
[----:B------:R-:W-:-:S04]  /*2650*/  FMUL.FTZ R85, R85, c[0x0][0x1ec] ;  /* 0x00007b0055557a20 */ /* 0x000fc80000410000 */
[----:B------:R-:W-:Y:S02]  /*2660*/  @P0 FADD.FTZ R85, R29, R85 ;  /* 0x000000551d550221 */ /* 0x000fe40000010000 */
.L_x_14025:
[----:B------:R-:W-:Y:S05]  /*2670*/  BSYNC B0 ;  /* 0x0000000000007941 */ /* 0x000fea0003800000 */
.L_x_14024:
[----:B------:R-:W-:Y:S01]  /*2680*/  BSSY B0, `(.L_x_14026) ;  /* 0x0000005000007945 */ /* 0x000fe20003800000 */
[----:B------:R-:W-:Y:S05]  /*2690*/  @!P6 BRA `(.L_x_14027) ;  /* 0x000000300000e947 */ /* 0x000fea0003800000 */
[----:B-----5:R-:W-:-:S05]  /*26a0*/  PRMT R86, RZ, 0x5410, R37 ;  /* 0x00005410ff567816 */ /* 0x020fca0000000025 */
[----:B------:R-:W-:-:S04]  /*26b0*/  FMUL.FTZ R86, R86, c[0x0][0x1ec] ;  /* 0x00007b0056567a20 */ /* 0x000fc80000410000 */
[----:B------:R-:W-:Y:S02]  /*26c0*/  @P0 FADD.FTZ R86, R30, R86 ;  /* 0x000000561e560221 */ /* 0x000fe40000010000 */
.L_x_14027:
[----:B------:R-:W-:Y:S05]  /*26d0*/  BSYNC B0 ;  /* 0x0000000000007941 */ /* 0x000fea0003800000 */
.L_x_14026:
[----:B------:R-:W-:Y:S01]  /*26e0*/  BSSY B0, `(.L_x_14028) ;  /* 0x0000005000007945 */ /* 0x000fe20003800000 */
[----:B------:R-:W-:Y:S05]  /*26f0*/  @!P6 BRA `(.L_x_14029) ;  /* 0x000000300000e947 */ /* 0x000fea0003800000 */
[----:B-----5:R-:W-:-:S05]  /*2700*/  PRMT R87, RZ, 0x7610, R37 ;  /* 0x00007610ff577816 */ /* 0x020fca0000000025 */
[----:B------:R-:W-:-:S04]  /*2710*/  FMUL.FTZ R87, R87, c[0x0][0x1ec] ;  /* 0x00007b0057577a20 */ /* 0x000fc80000410000 */
[----:B------:R-:W-:Y:S02]  /*2720*/  @P0 FADD.FTZ R87, R31, R87 ;  /* 0x000000571f570221 */ /* 0x000fe40000010000 */
.L_x_14029:
[----:B------:R-:W-:Y:S05]  /*2730*/  BSYNC B0 ;  /* 0x0000000000007941 */ /* 0x000fea0003800000 */
.L_x_14028:
[----:B------:R-:W-:Y:S01]  /*2740*/  BSSY B0, `(.L_x_14030) ;  /* 0x0000005000007945 */ /* 0x000fe20003800000 */
[----:B------:R-:W-:Y:S05]  /*2750*/  @!P6 BRA `(.L_x_14031) ;  /* 0x000000300000e947 */ /* 0x000fea0003800000 */
[----:B-----5:R-:W-:-:S05]  /*2760*/  PRMT R80, RZ, 0x5410, R38 ;  /* 0x00005410ff507816 */ /* 0x020fca0000000026 */
[----:B------:R-:W-:-:S04]  /*2770*/  FMUL.FTZ R80, R80, c[0x0][0x1ec] ;  /* 0x00007b0050507a20 */ /* 0x000fc80000410000 */
[----:B------:R-:W-:Y:S02]  /*2780*/  @P0 FADD.FTZ R80, R32, R80 ;  /* 0x0000005020500221 */ /* 0x000fe40000010000 */
.L_x_14031:
[----:B------:R-:W-:Y:S05]  /*2790*/  BSYNC B0 ;  /* 0x0000000000007941 */ /* 0x000fea0003800000 */
.L_x_14030:
[----:B------:R-:W-:Y:S01]  /*27a0*/  BSSY B0, `(.L_x_14032) ;  /* 0x0000005000007945 */ /* 0x000fe20003800000 */
[----:B------:R-:W-:Y:S05]  /*27b0*/  @!P6 BRA `(.L_x_14033) ;  /* 0x000000300000e947 */ /* 0x000fea0003800000 */
[----:B-----5:R-:W-:-:S05]  /*27c0*/  PRMT R81, RZ, 0x7610, R38 ;  /* 0x00007610ff517816 */ /* 0x020fca0000000026 */
[----:B------:R-:W-:-:S04]  /*27d0*/  FMUL.FTZ R81, R81, c[0x0][0x1ec] ;  /* 0x00007b0051517a20 */ /* 0x000fc80000410000 */
[----:B------:R-:W-:Y:S02]  /*27e0*/  @P0 FADD.FTZ R81, R33, R81 ;  /* 0x0000005121510221 */ /* 0x000fe40000010000 */
.L_x_14033:
[----:B------:R-:W-:Y:S05]  /*27f0*/  BSYNC B0 ;  /* 0x0000000000007941 */ /* 0x000fea0003800000 */
.L_x_14032:
[----:B------:R-:W-:Y:S01]  /*2800*/  BSSY B0, `(.L_x_14034) ;  /* 0x0000005000007945 */ /* 0x000fe20003800000 */
[----:B------:R-:W-:Y:S05]  /*2810*/  @!P6 BRA `(.L_x_14035) ;  /* 0x000000300000e947 */ /* 0x000fea0003800000 */
[----:B-----5:R-:W-:-:S05]  /*2820*/  PRMT R82, RZ, 0x5410, R39 ;  /* 0x00005410ff527816 */ /* 0x020fca0000000027 */
[----:B------:R-:W-:-:S04]  /*2830*/  FMUL.FTZ R82, R82, c[0x0][0x1ec] ;  /* 0x00007b0052527a20 */ /* 0x000fc80000410000 */
[----:B------:R-:W-:Y:S02]  /*2840*/  @P0 FADD.FTZ R82, R34, R82 ;  /* 0x0000005222520221 */ /* 0x000fe40000010000 */
.L_x_14035:
[----:B------:R-:W-:Y:S05]  /*2850*/  BSYNC B0 ;  /* 0x0000000000007941 */ /* 0x000fea0003800000 */
.L_x_14034:
[----:B------:R-:W-:Y:S01]  /*2860*/  BSSY B0, `(.L_x_14036) ;  /* 0x0000005000007945 */ /* 0x000fe20003800000 */
[----:B------:R-:W-:Y:S05]  /*2870*/  @!P6 BRA `(.L_x_14037) ;  /* 0x000000300000e947 */ /* 0x000fea0003800000 */
[----:B-----5:R-:W-:-:S05]  /*2880*/  PRMT R83, RZ, 0x7610, R39 ;  /* 0x00007610ff537816 */ /* 0x020fca0000000027 */
[----:B------:R-:W-:-:S04]  /*2890*/  FMUL.FTZ R83, R83, c[0x0][0x1ec] ;  /* 0x00007b0053537a20 */ /* 0x000fc80000410000 */
[----:B------:R-:W-:Y:S02]  /*28a0*/  @P0 FADD.FTZ R83, R35, R83 ;  /* 0x0000005323530221 */ /* 0x000fe40000010000 */
.L_x_14037:
[----:B------:R-:W-:Y:S05]  /*28b0*/  BSYNC B0 ;  /* 0x0000000000007941 */ /* 0x000fea0003800000 */
.L_x_14036:
[----:B------:R-:W-:Y:S01]  /*28c0*/  FADD.FTZ R114, RZ, R44 ;  /* 0x0000002cff727221 */ /* 0x000fe20000010000 */
[----:B------:R-:W-:Y:S01]  /*28d0*/  ISETP.NE.AND P1, PT, R165, RZ, PT ;  /* 0x000000ffa500720c */ /* 0x000fe20003f25270 */
[----:B------:R-:W-:-:S04]  /*28e0*/  IMAD.WIDE.U32 R112, R112, R113, c[0x0][0x188] ;  /* 0x0000620070707625 */ /* 0x000fc800078e0071 */
[----:B------:R-:W-:Y:S01]  /*28f0*/  FADD.FTZ R115, R114, R45 ;  /* 0x0000002d72737221 */ /* 0x000fe20000010000 */
[----:B------:R0:W-:Y:S03]  /*2900*/  STG.E.128 [R112.64], R84 ;  /* 0x0000005470007986 */ /* 0x0001e6000c101d04 */
[----:B------:R-:W-:Y:S01]  /*2910*/  FADD.FTZ R114, R115, R46 ;  /* 0x0000002e73727221 */ /* 0x000fe20000010000 */
[----:B------:R0:W-:Y:S03]  /*2920*/  STG.E.128 [R112.64+0x10], R80 ;  /* 0x0000105070007986 */ /* 0x0001e6000c101d04 */
        /* <DEDUP_REMOVED lines=44> */
[----:B------:R-:W-:-:S03]  /*2bf0*/  SHF.R.S32.HI R115, RZ, 0x1f, R111 ;  /* 0x0000001fff737819 */ /* 0x000fc6000001146f */
[----:B------:R-:W-:Y:S01]  /*2c00*/  FADD.FTZ R156, R156, R83 ;  /* 0x000000539c9c7221 */ /* 0x000fe20000010000 */
[----:B------:R-:W-:Y:S05]  /*2c10*/  BRA.DIV ~URZ, `(.L_x_14038) ;  /* 0x000014d27f007947 */ /* 0x000fea000b800000 */
[----:B0-----:R0:W1:Y:S02]  /*2c20*/  SHFL.BFLY PT, R114, R156, 0x1, 0x1f ;  /* 0x0c201f009c727f89 */ /* 0x00106400000e0000 */
.L_x_14044:
        /* <DEDUP_REMOVED lines=20> */
[----:B------:R-:W-:Y:S02]  /*2d70*/  FADD.FTZ R113, -R160, R41 ;  /* 0x00000029a0717221 */ /* 0x000fe40000010100 */
[----:B------:R-:W-:Y:S02]  /*2d80*/  FFMA.FTZ R156, R112, R112, R156 ;  /* 0x00000070709c7223 */ /* 0x000fe4000001009c */
[----:B------:R-:W-:-:S02]  /*2d90*/  FADD.FTZ R112, -R160, R42 ;  /* 0x0000002aa0707221 */ /* 0x000fc40000010100 */
[----:B------:R-:W-:Y:S02]  /*2da0*/  FFMA.FTZ R156, R113, R113, R156 ;  /* 0x00000071719c7223 */ /* 0x000fe4000001009c */
[----:B------:R-:W-:Y:S02]  /*2db0*/  FADD.FTZ R113, -R160, R43 ;  /* 0x0000002ba0717221 */ /* 0x000fe40000010100 */
        /* <DEDUP_REMOVED lines=91> */
.L_x_14045:
[----:B------:R-:W-:Y:S01]  /*3370*/  FMUL.FTZ R113, R160, R160 ;  /* 0x000000a0a0717220 */ /* 0x000fe20000410000 */
[----:B------:R-:W-:Y:S01]  /*3380*/  ISETP.NE.AND P0, PT, RZ, UR6, PT ;  /* 0x00000006ff007c0c */ /* 0x000fe2000bf05270 */
[----:B-1----:R-:W-:Y:S01]  /*3390*/  FADD.FTZ R114, R114, R156 ;  /* 0x0000009c72727221 */ /* 0x002fe20000010000 */
[----:B------:R-:W-:Y:S01]  /*33a0*/  MOV R112, c[0x0][0x1e0] ;  /* 0x0000780000707a02 */ /* 0x000fe20000000f00 */
[----:B------:R-:W-:Y:S01]  /*33b0*/  BSSY B0, `(.L_x_14040) ;  /* 0x00000cd000007945 */ /* 0x000fe20003800000 */
[----:B------:R-:W-:-:S03]  /*33c0*/  FSEL R113, R113, RZ, P0 ;  /* 0x000000ff71717208 */ /* 0x000fc60000000000 */
[----:B------:R-:W-:Y:S01]  /*33d0*/  FFMA.FTZ R112, R114, R112, c[0x0][0x228] ;  /* 0x00008a0072707623 */ /* 0x000fe20000010070 */
[----:B------:R-:W-:-:S03]  /*33e0*/  @!P1 LEA R114, P3, R111, c[0x0][0x1a8], 0x2 ;  /* 0x00006a006f729a11 */ /* 0x000fc600078610ff */
[----:B0-----:R-:W-:Y:S01]  /*33f0*/  FADD.FTZ R156, R112, R113 ;  /* 0x00000071709c7221 */ /* 0x001fe20000010000 */
[----:B------:R-:W-:-:S04]  /*3400*/  @!P1 LEA R112, P2, R111, c[0x0][0x1a0], 0x2 ;  /* 0x000068006f709a11 */ /* 0x000fc800078410ff */
[C-C-:B------:R-:W-:Y:S01]  /*3410*/  @!P1 LEA.HI.X R113, R111.reuse, c[0x0][0x1a4], R115.reuse, 0x2, P2 ;  /* 0x000069006f719a11 */ /* 0x140fe200010f1473 */
[----:B------:R-:W0:Y:S01]  /*3420*/  MUFU.RSQ R156, R156 ;  /* 0x0000009c009c7308 */ /* 0x000e220000001400 */
[----:B------:R-:W-:-:S03]  /*3430*/  @!P1 LEA.HI.X R115, R111, c[0x0][0x1ac], R115, 0x2, P3 ;  /* 0x00006b006f739a11 */ /* 0x000fc600018f1473 */
[----:B------:R1:W-:Y:S04]  /*3440*/  @!P1 STG.E [R112.64], R160 ;  /* 0x000000a070009986 */ /* 0x0003e8000c101904 */
[----:B0-----:R1:W-:Y:S01]  /*3450*/  @!P1 STG.E [R114.64], R156 ;  /* 0x0000009c72009986 */ /* 0x0013e2000c101904 */
[----:B------:R-:W-:-:S13]  /*3460*/  ISETP.GE.AND P1, PT, R134, 0x1, PT ;  /* 0x000000018600780c */ /* 0x000fda0003f26270 */
[----:B------:R-:W-:Y:S05]  /*3470*/  @!P1 BRA `(.L_x_14041) ;  /* 0x00000c0000009947 */ /* 0x000fea0003800000 */
[----:B-1----:R-:W-:Y:S02]  /*3480*/  FSEL R112, R160, RZ, !P0 ;  /* 0x000000ffa0707208 */ /* 0x002fe40004000000 */
        /* <DEDUP_REMOVED lines=49> */
[----:B------:R-:W-:Y:S02]  /*37a0*/  IMAD R112, R134, c[0x0][0x168], RZ ;  /* 0x00005a0086707a24 */ /* 0x000fe400078e02ff */
[C---:B------:R-:W-:Y:S02]  /*37b0*/  FMUL.FTZ R113, R156.reuse, R44 ;  /* 0x0000002c9c717220 */ /* 0x040fe40000410000 */
[C---:B------:R-:W-:Y:S02]  /*37c0*/  FMUL.FTZ R44, R156.reuse, R45 ;  /* 0x0000002d9c2c7220 */ /* 0x040fe40000410000 */
[C---:B------:R-:W-:Y:S02]  /*37d0*/  FMUL.FTZ R115, R156.reuse, R46 ;  /* 0x0000002e9c737220 */ /* 0x040fe40000410000 */
[C---:B------:R-:W-:Y:S02]  /*37e0*/  FMUL.FTZ R45, R156.reuse, R41 ;  /* 0x000000299c2d7220 */ /* 0x040fe40000410000 */
[----:B------:R-:W-:-:S02]  /*37f0*/  FMUL.FTZ R46, R156, R47 ;  /* 0x0000002f9c2e7220 */ /* 0x000fc40000410000 */
[C---:B------:R-:W-:Y:S01]  /*3800*/  FMUL.FTZ R134, R156.reuse, R43 ;  /* 0x0000002b9c867220 */ /* 0x040fe20000410000 */
[----:B------:R-:W-:Y:S01]  /*3810*/  SHF.R.S32.HI R43, RZ, 0x1f, R112 ;  /* 0x0000001fff2b7819 */ /* 0x000fe20000011470 */
[----:B------:R-:W-:Y:S02]  /*3820*/  FMUL.FTZ R47, R156, R40 ;  /* 0x000000289c2f7220 */ /* 0x000fe40000410000 */
[----:B------:R-:W-:Y:S02]  /*3830*/  FFMA.FTZ R40, R148, R113, R164 ;  /* 0x0000007194287223 */ /* 0x000fe400000100a4 */
[----:B------:R-:W-:Y:S02]  /*3840*/  FFMA.FTZ R113, R137, R45, R158 ;  /* 0x0000002d89717223 */ /* 0x000fe4000001009e */
[----:B------:R-:W-:Y:S02]  /*3850*/  FFMA.FTZ R41, R140, R115, R162 ;  /* 0x000000738c297223 */ /* 0x000fe400000100a2 */
[----:B------:R-:W-:-:S02]  /*3860*/  FFMA.FTZ R46, R139, R46, R161 ;  /* 0x0000002e8b2e7223 */ /* 0x000fc400000100a1 */
[----:B------:R-:W-:Y:S01]  /*3870*/  FFMA.FTZ R45, R141, R44, R163 ;  /* 0x0000002c8d2d7223 */ /* 0x000fe200000100a3 */
[----:B------:R-:W-:Y:S01]  /*3880*/  LEA.HI R44, R43, R112, RZ, 0x3 ;  /* 0x000000702b2c7211 */ /* 0x000fe200078f18ff */
[----:B------:R-:W-:Y:S01]  /*3890*/  HFMA2.MMA R112, -RZ, RZ, 0, 9.5367431640625e-07 ;  /* 0x00000010ff707435 */ /* 0x000fe200000001ff */
[----:B------:R-:W-:Y:S01]  /*38a0*/  FMUL.FTZ R114, R156, R42 ;  /* 0x0000002a9c727220 */ /* 0x000fe20000410000 */
[----:B------:R-:W-:Y:S01]  /*38b0*/  F2FP.BF16.PACK_AB R41, R46, R41 ;  /* 0x000000292e29723e */ /* 0x000fe200000010ff */
[----:B------:R-:W-:Y:S01]  /*38c0*/  FFMA.FTZ R42, R138, R47, R159 ;  /* 0x0000002f8a2a7223 */ /* 0x000fe2000001009f */
[----:B------:R-:W-:Y:S01]  /*38d0*/  F2FP.BF16.PACK_AB R40, R45, R40 ;  /* 0x000000282d28723e */ /* 0x000fe200000010ff */
[----:B------:R-:W-:Y:S01]  /*38e0*/  FMUL.FTZ R46, R156, R64 ;  /* 0x000000409c2e7220 */ /* 0x000fe20000410000 */
[----:B------:R-:W-:Y:S01]  /*38f0*/  LEA.HI.SX32 R64, R44, R165, 0x1d ;  /* 0x000000a52c407211 */ /* 0x000fe200078feaff */
[----:B------:R-:W-:Y:S01]  /*3900*/  FFMA.FTZ R47, R136, R114, R157 ;  /* 0x00000072882f7223 */ /* 0x000fe2000001009d */
[----:B------:R-:W-:Y:S01]  /*3910*/  F2FP.BF16.PACK_AB R42, R113, R42 ;  /* 0x0000002a712a723e */ /* 0x000fe200000010ff */
[----:B------:R-:W-:-:S02]  /*3920*/  FFMA.FTZ R134, R135, R134, R155 ;  /* 0x0000008687867223 */ /* 0x000fc4000001009b */
[C---:B------:R-:W-:Y:S02]  /*3930*/  FMUL.FTZ R52, R156.reuse, R52 ;  /* 0x000000349c347220 */ /* 0x040fe40000410000 */
[----:B------:R-:W-:Y:S01]  /*3940*/  FMUL.FTZ R53, R156, R53 ;  /* 0x000000359c357220 */ /* 0x000fe20000410000 */
[----:B------:R-:W-:Y:S01]  /*3950*/  F2FP.BF16.PACK_AB R43, R134, R47 ;  /* 0x0000002f862b723e */ /* 0x000fe200000010ff */
[C---:B------:R-:W-:Y:S02]  /*3960*/  FMUL.FTZ R50, R156.reuse, R50 ;  /* 0x000000329c327220 */ /* 0x040fe40000410000 */
[C---:B------:R-:W-:Y:S02]  /*3970*/  FMUL.FTZ R51, R156.reuse, R51 ;  /* 0x000000339c337220 */ /* 0x040fe40000410000 */
[C---:B------:R-:W-:Y:S02]  /*3980*/  FMUL.FTZ R48, R156.reuse, R48 ;  /* 0x000000309c307220 */ /* 0x040fe40000410000 */
[----:B------:R-:W-:-:S02]  /*3990*/  FMUL.FTZ R49, R156, R49 ;  /* 0x000000319c317220 */ /* 0x000fc40000410000 */
[----:B------:R-:W-:-:S04]  /*39a0*/  IMAD.WIDE.U32 R44, R64, R112, c[0x0][0x208] ;  /* 0x00008200402c7625 */ /* 0x000fc800078e0070 */
[----:B------:R-:W-:Y:S01]  /*39b0*/  FFMA.FTZ R52, R133, R52, R154 ;  /* 0x0000003485347223 */ /* 0x000fe2000001009a */
[----:B------:R0:W-:Y:S01]  /*39c0*/  STG.E.128 [R44.64], R40 ;  /* 0x000000282c007986 */ /* 0x0001e2000c101d04 */
[----:B------:R-:W-:Y:S02]  /*39d0*/  FFMA.FTZ R53, R132, R53, R153 ;  /* 0x0000003584357223 */ /* 0x000fe40000010099 */
[----:B------:R-:W-:Y:S02]  /*39e0*/  FFMA.FTZ R50, R127, R50, R147 ;  /* 0x000000327f327223 */ /* 0x000fe40000010093 */
[----:B------:R-:W-:Y:S02]  /*39f0*/  FFMA.FTZ R51, R126, R51, R146 ;  /* 0x000000337e337223 */ /* 0x000fe40000010092 */
[----:B------:R-:W-:Y:S02]  /*3a00*/  FFMA.FTZ R48, R129, R48, R150 ;  /* 0x0000003081307223 */ /* 0x000fe40000010096 */
[----:B------:R-:W-:-:S02]  /*3a10*/  FFMA.FTZ R49, R128, R49, R149 ;  /* 0x0000003180317223 */ /* 0x000fc40000010095 */
[C---:B------:R-:W-:Y:S02]  /*3a20*/  FMUL.FTZ R58, R156.reuse, R58 ;  /* 0x0000003a9c3a7220 */ /* 0x040fe40000410000 */
[C---:B------:R-:W-:Y:S02]  /*3a30*/  FMUL.FTZ R66, R156.reuse, R66 ;  /* 0x000000429c427220 */ /* 0x040fe40000410000 */
[C---:B------:R-:W-:Y:S02]  /*3a40*/  FMUL.FTZ R67, R156.reuse, R67 ;  /* 0x000000439c437220 */ /* 0x040fe40000410000 */
[C---:B------:R-:W-:Y:S01]  /*3a50*/  FMUL.FTZ R54, R156.reuse, R54 ;  /* 0x000000369c367220 */ /* 0x040fe20000410000 */
[----:B0-----:R-:W-:Y:S01]  /*3a60*/  F2FP.BF16.PACK_AB R43, R51, R50 ;  /* 0x00000032332b723e */ /* 0x001fe200000010ff */
[C---:B------:R-:W-:Y:S01]  /*3a70*/  FMUL.FTZ R55, R156.reuse, R55 ;  /* 0x000000379c377220 */ /* 0x040fe20000410000 */
[----:B------:R-:W-:Y:S01]  /*3a80*/  F2FP.BF16.PACK_AB R40, R53, R52 ;  /* 0x000000343528723e */ /* 0x000fe200000010ff */
[C---:B------:R-:W-:Y:S01]  /*3a90*/  FMUL.FTZ R62, R156.reuse, R62 ;  /* 0x0000003e9c3e7220 */ /* 0x040fe20000410000 */
[----:B------:R-:W-:Y:S01]  /*3aa0*/  F2FP.BF16.PACK_AB R42, R49, R48 ;  /* 0x00000030312a723e */ /* 0x000fe200000010ff */
        /* <DEDUP_REMOVED lines=8> */
[----:B------:R-:W-:Y:S01]  /*3b30*/  FFMA.FTZ R52, R103, R67, R12 ;  /* 0x0000004367347223 */ /* 0x000fe2000001000c */
[----:B------:R-:W-:Y:S01]  /*3b40*/  IADD3 R67, R64, 0x80, RZ ;  /* 0x0000008040437810 */ /* 0x000fe20007ffe0ff */
[----:B------:R-:W-:Y:S02]  /*3b50*/  FMUL.FTZ R65, R156, R65 ;  /* 0x000000419c417220 */ /* 0x000fe40000410000 */
[----:B------:R-:W-:Y:S01]  /*3b60*/  FFMA.FTZ R54, R131, R54, R152 ;  /* 0x0000003683367223 */ /* 0x000fe20000010098 */
[----:B------:R-:W-:Y:S01]  /*3b70*/  F2FP.BF16.PACK_AB R51, R52, R51 ;  /* 0x000000333433723e */ /* 0x000fe200000010ff */
[----:B------:R-:W-:Y:S02]  /*3b80*/  FFMA.FTZ R55, R130, R55, R151 ;  /* 0x0000003782377223 */ /* 0x000fe40000010097 */
[----:B------:R-:W-:-:S02]  /*3b90*/  FFMA.FTZ R58, R94, R59, R4 ;  /* 0x0000003b5e3a7223 */ /* 0x000fc40000010004 */
        /* <DEDUP_REMOVED lines=24> */
[----:B------:R-:W-:Y:S01]  /*3d20*/  FFMA.FTZ R50, R98, R46, R9 ;  /* 0x0000002e62327223 */ /* 0x000fe20000010009 */
[----:B------:R-:W-:Y:S01]  /*3d30*/  F2FP.BF16.PACK_AB R46, R57, R56 ;  /* 0x00000038392e723e */ /* 0x000fe200000010ff */
[----:B------:R-:W-:Y:S02]  /*3d40*/  FFMA.FTZ R65, R101, R65, R10 ;  /* 0x0000004165417223 */ /* 0x000fe4000001000a */
[----:B------:R-:W-:Y:S02]  /*3d50*/  FFMA.FTZ R49, R97, R70, R7 ;  /* 0x0000004661317223 */ /* 0x000fe40000010007 */
        /* <DEDUP_REMOVED lines=12> */
[----:B------:R-:W-:Y:S01]  /*3e20*/  FMUL.FTZ R76, R156, R76 ;  /* 0x0000004c9c4c7220 */ /* 0x000fe20000410000 */
[----:B------:R-:W-:Y:S01]  /*3e30*/  F2FP.BF16.PACK_AB R55, R58, R55 ;  /* 0x000000373a37723e */ /* 0x000fe200000010ff */
[----:B------:R-:W-:Y:S01]  /*3e40*/  FMUL.FTZ R77, R156, R77 ;  /* 0x0000004d9c4d7220 */ /* 0x000fe20000410000 */
[----:B------:R-:W-:Y:S01]  /*3e50*/  F2FP.BF16.PACK_AB R53, R56, R53 ;  /* 0x000000353835723e */ /* 0x000fe200000010ff */
[----:B------:R-:W-:-:S02]  /*3e60*/  FMUL.FTZ R72, R156, R72 ;  /* 0x000000489c487220 */ /* 0x000fc40000410000 */
[C---:B------:R-:W-:Y:S02]  /*3e70*/  FMUL.FTZ R73, R156.reuse, R73 ;  /* 0x000000499c497220 */ /* 0x040fe40000410000 */
[----:B------:R-:W-:Y:S02]  /*3e80*/  FFMA.FTZ R57, R117, R86, R23 ;  /* 0x0000005675397223 */ /* 0x000fe40000010017 */
[----:B------:R-:W-:Y:S02]  /*3e90*/  FFMA.FTZ R60, R119, R87, R24 ;  /* 0x00000057773c7223 */ /* 0x000fe40000010018 */
[C---:B------:R-:W-:Y:S02]  /*3ea0*/  FMUL.FTZ R84, R156.reuse, R84 ;  /* 0x000000549c547220 */ /* 0x040fe40000410000 */
[----:B------:R-:W-:Y:S01]  /*3eb0*/  FMUL.FTZ R85, R156, R85 ;  /* 0x000000559c557220 */ /* 0x000fe20000410000 */
[----:B------:R-:W-:Y:S01]  /*3ec0*/  F2FP.BF16.PACK_AB R57, R60, R57 ;  /* 0x000000393c39723e */ /* 0x000fe200000010ff */
        /* <DEDUP_REMOVED lines=14> */
[----:B------:R-:W-:Y:S02]  /*3fb0*/  FFMA.FTZ R85, R118, R85, R22 ;  /* 0x0000005576557223 */ /* 0x000fe40000010016 */
        /* <DEDUP_REMOVED lines=12> */
.L_x_14041:
[----:B-1----:R-:W-:Y:S05]  /*4080*/  BSYNC B0 ;  /* 0x0000000000007941 */ /* 0x002fea0003800000 */
.L_x_14040:
[----:B0-----:R-:W-:-:S04]  /*4090*/  MOV R40, c[0x0][0x160] ;  /* 0x0000580000287a02 */ /* 0x001fc80000000f00 */
[----:B------:R-:W-:-:S04]  /*40a0*/  LEA R111, R40, R111, 0x2 ;  /* 0x0000006f286f7211 */ /* 0x000fc800078e10ff */
[----:B------:R-:W-:-:S13]  /*40b0*/  ISETP.GE.AND P0, PT, R111, c[0x0][0x164], PT ;  /* 0x000059006f007a0c */ /* 0x000fda0003f06270 */
[----:B-----5:R-:W-:Y:S01]  /*40c0*/  @P0 CALL.REL.NOINC `(.L_x_14042) ;  /* 0x0000001000000944 */ /* 0x020fe20003c00000 */
[----:B------:R-:W-:Y:S05]  /*40d0*/  BRA `(.L_x_14043) ;  /* 0xffffc7c000007947 */ /* 0x000fea000383ffff */
.L_x_14042:
[----:B------:R-:W-:Y:S05]  /*40e0*/  EXIT ;  /* 0x000000000000794d */ /* 0x000fea0003800000 */
.L_x_14038:
[----:B0-----:R-:W-:Y:S01]  /*40f0*/  HFMA2.MMA R114, -RZ, RZ, 0, 5.9604644775390625e-08 ;  /* 0x00000001ff727435 */ /* 0x001fe200000001ff */
[----:B------:R-:W-:Y:S02]  /*4100*/  MOV R113, 0xffffffff ;  /* 0xffffffff00717802 */ /* 0x000fe40000000f00 */
[----:B------:R-:W-:-:S03]  /*4110*/  MOV R112, 0x4130 ;  /* 0x0000413000707802 */ /* 0x000fc60000000f00 */
[----:B-----5:R-:W-:Y:S05]  /*4120*/  CALL.REL.NOINC `($__internal_51_$__cuda_sm70_shflsync_bfly_p) ;  /* 0x000008f000007944 */ /* 0x020fea0003c00000 */
[----:B------:R-:W-:Y:S05]  /*4130*/  BRA `(.L_x_14044) ;  /* 0xffffeaf000007947 */ /* 0x000fea000383ffff */
.L_x_14039:
[----:B------:R-:W-:Y:S01]  /*4140*/  HFMA2.MMA R114, -RZ, RZ, 0, 1.1920928955078125e-07 ;  /* 0x00000002ff727435 */ /* 0x000fe200000001ff */
[----:B------:R-:W-:Y:S02]  /*4150*/  MOV R113, 0xffffffff ;  /* 0xffffffff00717802 */ /* 0x000fe40000000f00 */
[----:B------:R-:W-:-:S03]  /*4160*/  MOV R112, 0x4180 ;  /* 0x0000418000707802 */ /* 0x000fc60000000f00 */
[----:B-----5:R-:W-:Y:S05]  /*4170*/  CALL.REL.NOINC `($__internal_51_$__cuda_sm70_shflsync_bfly_p) ;  /* 0x000008a000007944 */ /* 0x020fea0003c00000 */
[----:B------:R-:W-:Y:S01]  /*4180*/  FADD.FTZ R156, R156, R114 ;  /* 0x000000729c9c7221 */ /* 0x000fe20000010000 */
[----:B------:R-:W-:Y:S01]  /*4190*/  HFMA2.MMA R114, -RZ, RZ, 0, 2.384185791015625e-07 ;  /* 0x00000004ff727435 */ /* 0x000fe200000001ff */
[----:B------:R-:W-:Y:S02]  /*41a0*/  MOV R113, 0xffffffff ;  /* 0xffffffff00717802 */ /* 0x000fe40000000f00 */
[----:B------:R-:W-:-:S03]  /*41b0*/  MOV R112, 0x41d0 ;  /* 0x000041d000707802 */ /* 0x000fc60000000f00 */
[----:B------:R-:W-:Y:S05]  /*41c0*/  CALL.REL.NOINC `($__internal_51_$__cuda_sm70_shflsync_bfly_p) ;  /* 0x0000085000007944 */ /* 0x000fea0003c00000 */
[----:B------:R-:W-:Y:S01]  /*41d0*/  FADD.FTZ R156, R156, R114 ;  /* 0x000000729c9c7221 */ /* 0x000fe20000010000 */
[----:B------:R-:W-:Y:S01]  /*41e0*/  HFMA2.MMA R114, -RZ, RZ, 0, 4.76837158203125e-07 ;  /* 0x00000008ff727435 */ /* 0x000fe200000001ff */
[----:B------:R-:W-:-:S02]  /*41f0*/  MOV R113, 0xffffffff ;  /* 0xffffffff00717802 */ /* 0x000fc40000000f00 */
[----:B------:R-:W-:-:S03]  /*4200*/  MOV R112, 0x4220 ;  /* 0x0000422000707802 */ /* 0x000fc60000000f00 */
[----:B------:R-:W-:Y:S05]  /*4210*/  CALL.REL.NOINC `($__internal_51_$__cuda_sm70_shflsync_bfly_p) ;  /* 0x0000080000007944 */ /* 0x000fea0003c00000 */
[----:B------:R-:W-:Y:S01]  /*4220*/  FADD.FTZ R156, R156, R114 ;  /* 0x000000729c9c7221 */ /* 0x000fe20000010000 */
[----:B------:R-:W-:Y:S01]  /*4230*/  HFMA2.MMA R114, -RZ, RZ, 0, 9.5367431640625e-07 ;  /* 0x00000010ff727435 */ /* 0x000fe200000001ff */
[----:B------:R-:W-:Y:S02]  /*4240*/  MOV R113, 0xffffffff ;  /* 0xffffffff00717802 */ /* 0x000fe40000000f00 */
[----:B------:R-:W-:-:S03]  /*4250*/  MOV R112, 0x4270 ;  /* 0x0000427000707802 */ /* 0x000fc60000000f00 */
[----:B------:R-:W-:Y:S05]  /*4260*/  CALL.REL.NOINC `($__internal_51_$__cuda_sm70_shflsync_bfly_p) ;  /* 0x000007b000007944 */ /* 0x000fea0003c00000 */
[----:B------:R-:W-:-:S04]  /*4270*/  FADD.FTZ R114, R156, R114 ;  /* 0x000000729c727221 */ /* 0x000fc80000010000 */
[----:B------:R-:W-:-:S04]  /*4280*/  FMUL.FTZ R160, R114, c[0x0][0x1e0] ;  /* 0x0000780072a07a20 */ /* 0x000fc80000410000 */
[C---:B------:R-:W-:Y:S02]  /*4290*/  FADD.FTZ R112, -R160.reuse, R44 ;  /* 0x0000002ca0707221 */ /* 0x040fe40000010100 */
[----:B------:R-:W-:Y:S02]  /*42a0*/  FADD.FTZ R114, -R160, R45 ;  /* 0x0000002da0727221 */ /* 0x000fe40000010100 */
[----:B------:R-:W-:Y:S02]  /*42b0*/  FFMA.FTZ R113, R112, R112, RZ ;  /* 0x0000007070717223 */ /* 0x000fe400000100ff */
[----:B------:R-:W-:Y:S02]  /*42c0*/  FADD.FTZ R112, -R160, R46 ;  /* 0x0000002ea0707221 */ /* 0x000fe40000010100 */
        /* <DEDUP_REMOVED lines=88> */
[----:B------:R-:W-:Y:S01]  /*4850*/  FFMA.FTZ R113, R113, R113, R114 ;  /* 0x0000007171717223 */ /* 0x000fe20000010072 */
[----:B------:R-:W-:Y:S01]  /*4860*/  HFMA2.MMA R114, -RZ, RZ, 0, 5.9604644775390625e-08 ;  /* 0x00000001ff727435 */ /* 0x000fe200000001ff */
[----:B------:R-:W-:Y:S02]  /*4870*/  FADD.FTZ R156, -R160, R83 ;  /* 0x00000053a09c7221 */ /* 0x000fe40000010100 */
[----:B------:R-:W-:Y:S01]  /*4880*/  FFMA.FTZ R113, R112, R112, R113 ;  /* 0x0000007070717223 */ /* 0x000fe20000010071 */
[----:B------:R-:W-:-:S03]  /*4890*/  MOV R112, 0x48d0 ;  /* 0x000048d000707802 */ /* 0x000fc60000000f00 */
[----:B------:R-:W-:Y:S01]  /*48a0*/  FFMA.FTZ R156, R156, R156, R113 ;  /* 0x0000009c9c9c7223 */ /* 0x000fe20000010071 */
[----:B------:R-:W-:Y:S02]  /*48b0*/  MOV R113, 0xffffffff ;  /* 0xffffffff00717802 */ /* 0x000fe40000000f00 */
[----:B------:R-:W-:Y:S05]  /*48c0*/  CALL.REL.NOINC `($__internal_51_$__cuda_sm70_shflsync_bfly_p) ;  /* 0x0000015000007944 */ /* 0x000fea0003c00000 */
[----:B------:R-:W-:Y:S01]  /*48d0*/  FADD.FTZ R156, R156, R114 ;  /* 0x000000729c9c7221 */ /* 0x000fe20000010000 */
[----:B------:R-:W-:Y:S01]  /*48e0*/  HFMA2.MMA R114, -RZ, RZ, 0, 1.1920928955078125e-07 ;  /* 0x00000002ff727435 */ /* 0x000fe200000001ff */
[----:B------:R-:W-:Y:S02]  /*48f0*/  MOV R113, 0xffffffff ;  /* 0xffffffff00717802 */ /* 0x000fe40000000f00 */
[----:B------:R-:W-:-:S03]  /*4900*/  MOV R112, 0x4920 ;  /* 0x0000492000707802 */ /* 0x000fc60000000f00 */
[----:B------:R-:W-:Y:S05]  /*4910*/  CALL.REL.NOINC `($__internal_51_$__cuda_sm70_shflsync_bfly_p) ;  /* 0x0000010000007944 */ /* 0x000fea0003c00000 */
        /* <DEDUP_REMOVED lines=15> */
[----:B------:R-:W-:Y:S05]  /*4a10*/  BRA `(.L_x_14045) ;  /* 0xffffe95000007947 */ /* 0x000fea000383ffff */
        .weak           $__internal_51_$__cuda_sm70_shflsync_bfly_p
        .type           $__internal_51_$__cuda_sm70_shflsync_bfly_p,@function
        .size           $__internal_51_$__cuda_sm70_shflsync_bfly_p,(.L_x_43111 - $__internal_51_$__cuda_sm70_shflsync_bfly_p)
$__internal_51_$__cuda_sm70_shflsync_bfly_p:
[----:B------:R-:W-:Y:S01]  /*4a20*/  HFMA2.MMA R165, -RZ, RZ, 0, 1.847743988037109375e-06 ;  /* 0x0000001fffa57435 */ /* 0x000fe200000001ff */
[----:B------:R-:W-:Y:S06]  /*4a30*/  WARPSYNC R113 ;  /* 0x0000007100007348 */ /* 0x000fec0003800000 */
[----:B------:R0:W1:Y:S04]  /*4a40*/  SHFL.BFLY PT, R114, R156, R114, R165 ;  /* 0x0c0000729c727389 */ /* 0x00006800000e00a5 */
[----:B0-----:R-:W0:Y:S01]  /*4a50*/  S2R R165, SR_TID.X ;  /* 0x0000000000a57919 */ /* 0x001e220000002100 */
[----:B------:R-:W-:-:S02]  /*4a60*/  MOV R113, 0x0 ;  /* 0x0000000000717802 */ /* 0x000fc40000000f00 */
[----:B0-----:R-:W-:Y:S02]  /*4a70*/  LOP3.LUT R165, R165, 0x1f, RZ, 0xc0, !PT ;  /* 0x0000001fa5a57812 */ /* 0x001fe400078ec0ff */
[----:B-1----:R-:W-:Y:S05]  /*4a80*/  RET.REL.NODEC R112 `(_ZN10layer_norm13ln_fwd_kernelINS_13Kernel_traitsI13__nv_bfloat16S2_fS2_fjLj1536ELj1ELj4ELj1ELj16ENS_18Kernel_traits_baseILj1536ES2_S2_fS2_fjLj128EEEEELb0ELb0ELb1ELb1EEEvNS_9FwdParamsE) ;  /* 0xffffb57070007950 */ /* 0x002fea0003c3ffff */
.L_x_14046:
        /* <DEDUP_REMOVED lines=15> */
.L_x_43111:


//--------------------- .text._ZN10layer_norm13ln_fwd_kernelINS_13Kernel_traitsI13__nv_bfloat16S2_fS2_fjLj1536ELj1ELj4ELj1ELj16ENS_18Kernel_traits_baseILj1536ES2_S2_fS2_fjLj128EEEEELb0ELb1ELb0ELb0EEEvNS_9FwdParamsE --------------------------
	.section	.text._ZN10layer_norm13ln_fwd_kernelINS_13Kernel_traitsI13__nv_bfloat16S2_fS2_fjLj1536ELj1ELj4ELj1ELj16ENS_18Kernel_traits_baseILj1536ES2_S2_fS2_fjLj128EEEEELb0ELb1ELb0ELb0EEEvNS_9FwdParamsE,"ax",@progbits
	.sectioninfo	@"SHI_REGISTERS=223"
	.align	128
        .global         _ZN10layer_norm13ln_fwd_kernelINS_13Kernel_traitsI13__nv_bfloat16S2_fS2_fjLj1536ELj1ELj4ELj1ELj16ENS_18Kernel_traits_baseILj1536ES2_S2_fS2_fjLj128EEEEELb0ELb1ELb0ELb0EEEvNS_9FwdParamsE
        .type           _ZN10layer_norm13ln_fwd_kernelINS_13Kernel_traitsI13__nv_bfloat16S2_fS2_fjLj1536ELj1ELj4ELj1ELj16ENS_18Kernel_traits_baseILj1536ES2_S2_fS2_fjLj128EEEEELb0ELb1ELb0ELb0EEEvNS_9FwdParamsE,@function
        .size           _ZN10layer_norm13ln_fwd_kernelINS_13Kernel_traitsI13__nv_bfloat16S2_fS2_fjLj1536ELj1ELj4ELj1ELj16ENS_18Kernel_traits_baseILj1536ES2_S2_fS2_fjLj128EEEEELb0ELb1ELb0ELb0EEEvNS_9FwdParamsE,(.L_x_43112 - _ZN10layer_norm13ln_fwd_kernelINS_13Kernel_traitsI13__nv_bfloat16S2_fS2_fjLj1536ELj1ELj4ELj1ELj16ENS_18Kernel_traits_baseILj1536ES2_S2_fS2_fjLj128EEEEELb0ELb1ELb0ELb0EEEvNS_9FwdParamsE)
        .other          _ZN10layer_norm13ln_fwd_kernelINS_13Kernel_traitsI13__nv_bfloat16S2_fS2_fjLj1536ELj1ELj4ELj1ELj16ENS_18Kernel_traits_baseILj1536ES2_S2_fS2_fjLj128EEEEELb0ELb1ELb0ELb0EEEvNS_9FwdParamsE,@"STO_CUDA_ENTRY STV_DEFAULT"
_ZN10layer_norm13ln_fwd_kernelINS_13Kernel_traitsI13__nv_bfloat16S2_fS2_fjLj1536ELj1ELj4ELj1ELj16ENS_18Kernel_traits_baseILj1536ES2_S2_fS2_fjLj128EEEEELb0ELb1ELb0ELb0EEEvNS_9FwdParamsE:
.text._ZN10layer_norm13ln_fwd_kernelINS_13Kernel_traitsI13__nv_bfloat16S2_fS2_fjLj1536ELj1ELj4ELj1ELj16ENS_18Kernel_traits_baseILj1536ES2_S2_fS2_fjLj128EEEEELb0ELb1ELb0ELb0EEEvNS_9FwdParamsE:
        /* <DEDUP_REMOVED lines=35> */
.L_x_14048:
[----:B01----:R-:W-:Y:S05]  /*0230*/  BSYNC B0 ;  /* 0x0000000000007941 */ /* 0x003fea0003800000 */
.L_x_14047:
        /* <DEDUP_REMOVED lines=16> */
.L_x_14050:
[----:B0-----:R-:W-:Y:S05]  /*0340*/  BSYNC B0 ;  /* 0x0000000000007941 */ /* 0x001fea0003800000 */
.L_x_14049:
        /* <DEDUP_REMOVED lines=16> */
.L_x_14052:
[----:B0-----:R-:W-:Y:S05]  /*0450*/  BSYNC B0 ;  /* 0x0000000000007941 */ /* 0x001fea0003800000 */
.L_x_14051:
        /* <DEDUP_REMOVED lines=16> */
.L_x_14054:
[----:B0-----:R-:W-:Y:S05]  /*0560*/  BSYNC B0 ;  /* 0x0000000000007941 */ /* 0x001fea0003800000 */
.L_x_14053:
        /* <DEDUP_REMOVED lines=16> */
.L_x_14056:
[----:B0-----:R-:W-:Y:S05]  /*0670*/  BSYNC B0 ;  /* 0x0000000000007941 */ /* 0x001fea0003800000 */
.L_x_14055:
        /* <DEDUP_REMOVED lines=19> */
.L_x_14058:
[----:B0-----:R-:W-:Y:S05]  /*07b0*/  BSYNC B0 ;  /* 0x0000000000007941 */ /* 0x001fea0003800000 */
.L_x_14057:
        /* <DEDUP_REMOVED lines=147> */
.L_x_14086:
        /* <DEDUP_REMOVED lines=43> */
[----:B------:R-:W-:Y:S02]  /*13a0*/  FMUL.FTZ R56, R109, R60 ;  /* 0x0000003c6d387220 */ /* 0x000fe40000410000 */
[----:B------:R-:W-:-:S02]  /*13b0*/  FMUL.FTZ R58, R47, R62 ;  /* 0x0000003e2f3a7220 */ /* 0x000fc40000410000 */
[----:B------:R-:W-:Y:S02]  /*13c0*/  FMUL.FTZ R57, R108, R57 ;  /* 0x000000396c397220 */ /* 0x000fe40000410000 */
[----:B------:R-:W-:Y:S02]  /*13d0*/  FMUL.FTZ R59, R46, R59 ;  /* 0x0000003b2e3b7220 */ /* 0x000fe40000410000 */
[----:B------:R-:W-:Y:S02]  /*13e0*/  FMUL.FTZ R60, R45, R208 ;  /* 0x000000d02d3c7220 */ /* 0x000fe40000410000 */
[----:B------:R-:W-:Y:S02]  /*13f0*/  FMUL.FTZ R61, R44, R61 ;  /* 0x0000003d2c3d7220 */ /* 0x000fe40000410000 */
[----:B------:R-:W-:Y:S02]  /*1400*/  FMUL.FTZ R62, R43, R210 ;  /* 0x000000d22b3e7220 */ /* 0x000fe40000410000 */
[----:B------:R-:W-:-:S02]  /*1410*/  FMUL.FTZ R63, R42, R63 ;  /* 0x0000003f2a3f7220 */ /* 0x000fc40000410000 */
[----:B---3--:R-:W-:Y:S02]  /*1420*/  @P1 FADD.FTZ R56, R48, R56 ;  /* 0x0000003830381221 */ /* 0x008fe40000010000 */
[----:B------:R-:W-:Y:S02]  /*1430*/  @P1 FADD.FTZ R57, R49, R57 ;  /* 0x0000003931391221 */ /* 0x000fe40000010000 */
[----:B------:R-:W-:Y:S02]  /*1440*/  @P1 FADD.FTZ R58, R50, R58 ;  /* 0x0000003a323a1221 */ /* 0x000fe40000010000 */
[----:B------:R-:W-:Y:S02]  /*1450*/  @P1 FADD.FTZ R59, R51, R59 ;  /* 0x0000003b333b1221 */ /* 0x000fe40000010000 */
[----:B----4-:R-:W-:Y:S02]  /*1460*/  @P1 FADD.FTZ R60, R52, R60 ;  /* 0x0000003c343c1221 */ /* 0x010fe40000010000 */
[----:B------:R-:W-:-:S02]  /*1470*/  @P1 FADD.FTZ R61, R53, R61 ;  /* 0x0000003d353d1221 */ /* 0x000fc40000010000 */
[----:B------:R-:W-:Y:S02]  /*1480*/  @P1 FADD.FTZ R62, R54, R62 ;  /* 0x0000003e363e1221 */ /* 0x000fe40000010000 */
[----:B------:R-:W-:Y:S01]  /*1490*/  @P1 FADD.FTZ R63, R55, R63 ;  /* 0x0000003f373f1221 */ /* 0x000fe20000010000 */
[----:B------:R-:W-:-:S04]  /*14a0*/  LEA R104, P1, R207, c[0x0][0x188], 0x5 ;  /* 0x00006200cf687a11 */ /* 0x000fc800078228ff */
[----:B------:R-:W-:-:S05]  /*14b0*/  LEA.HI.X R105, R207, c[0x0][0x18c], RZ, 0x5, P1 ;  /* 0x00006300cf697a11 */ /* 0x000fca00008f2cff */
[----:B------:R0:W-:Y:S04]  /*14c0*/  STG.E.128 [R104.64], R56 ;  /* 0x0000003868007986 */ /* 0x0001e8000c101d04 */
[----:B------:R0:W-:Y:S01]  /*14d0*/  STG.E.128 [R104.64+0x10], R60 ;  /* 0x0000103c68007986 */ /* 0x0001e2000c101d04 */
[----:B------:R-:W-:-:S03]  /*14e0*/  IADD3 R208, R207, 0x20, RZ ;  /* 0x00000020cfd07810 */ /* 0x000fc60007ffe0ff */
.L_x_14060:
[----:B------:R-:W-:Y:S05]  /*14f0*/  BSYNC B0 ;  /* 0x0000000000007941 */ /* 0x000fea0003800000 */
.L_x_14059:
        /* <DEDUP_REMOVED lines=18> */
[----:B0-----:R-:W-:-:S02]  /*1620*/  PRMT R104, RZ, 0x7610, R65 ;  /* 0x00007610ff687816 */ /* 0x001fc40000000041 */
        /* <DEDUP_REMOVED lines=32> */
.L_x_14062:
[----:B------:R-:W-:Y:S05]  /*1830*/  BSYNC B0 ;  /* 0x0000000000007941 */ /* 0x000fea0003800000 */
.L_x_14061:
        /* <DEDUP_REMOVED lines=51> */
.L_x_14064:
[----:B------:R-:W-:Y:S05]  /*1b70*/  BSYNC B0 ;  /* 0x0000000000007941 */ /* 0x000fea0003800000 */
.L_x_14063:
        /* <DEDUP_REMOVED lines=51> */
.L_x_14066:
[----:B------:R-:W-:Y:S05]  /*1eb0*/  BSYNC B0 ;  /* 0x0000000000007941 */ /* 0x000fea0003800000 */
.L_x_14065:
        /* <DEDUP_REMOVED lines=51> */
.L_x_14068:
[----:B------:R-:W-:Y:S05]  /*21f0*/  BSYNC B0 ;  /* 0x0000000000007941 */ /* 0x000fea0003800000 */
.L_x_14067:
        /* <DEDUP_REMOVED lines=48> */
[----:B------:R0:W-:Y:S04]  /*2500*/  STG.E.128 [R104.64], R96 ;  /* 0x0000006068007986 */ /* 0x0001e8000c101d04 */
[----:B------:R0:W-:Y:S02]  /*2510*/  STG.E.128 [R104.64+0x10], R100 ;  /* 0x0000106468007986 */ /* 0x0001e4000c101d04 */
.L_x_14070:
[----:B------:R-:W-:Y:S05]  /*2520*/  BSYNC B0 ;  /* 0x0000000000007941 */ /* 0x000fea0003800000 */
.L_x_14069:
[----:B0-----:R-:W-:Y:S01]  /*2530*/  FADD.FTZ R104, RZ, R56 ;  /* 0x00000038ff687221 */ /* 0x001fe20000010000 */
[C---:B------:R-:W-:Y:S02]  /*2540*/  ISETP.GT.U32.AND P1, PT, R110.reuse, 0x3f, PT ;  /* 0x0000003f6e00780c */ /* 0x040fe40003f24070 */
[C---:B------:R-:W-:Y:S01]  /*2550*/  ISETP.GT.U32.AND P2, PT, R110.reuse, 0x5f, PT ;  /* 0x0000005f6e00780c */ /* 0x040fe20003f44070 */
[----:B------:R-:W-:Y:S01]  /*2560*/  FADD.FTZ R105, R57, R104 ;  /* 0x0000006839697221 */ /* 0x000fe20000010000 */
[----:B------:R-:W-:-:S02]  /*2570*/  ISETP.GT.U32.AND P3, PT, R110, 0x7f, PT ;  /* 0x0000007f6e00780c */ /* 0x000fc40003f64070 */
        /* <DEDUP_REMOVED lines=52> */
.L_x_14087:
        /* <DEDUP_REMOVED lines=117> */
.L_x_14088:
        /* <DEDUP_REMOVED lines=17> */
[--C-:B------:R-:W-:Y:S02]  /*3120*/  FADD.FTZ R212, R59, -R210.reuse ;  /* 0x800000d23bd47221 */ /* 0x100fe40000010000 */
[--C-:B-1----:R-:W-:Y:S02]  /*3130*/  FADD.FTZ R104, R56, -R210.reuse ;  /* 0x800000d238687221 */ /* 0x102fe40000010000 */
[--C-:B------:R-:W-:Y:S02]  /*3140*/  FADD.FTZ R106, R57, -R210.reuse ;  /* 0x800000d2396a7221 */ /* 0x100fe40000010000 */
[----:B------:R-:W-:Y:S02]  /*3150*/  FMUL.FTZ R212, R211, R212 ;  /* 0x000000d4d3d47220 */ /* 0x000fe40000410000 */
[--C-:B0-----:R-:W-:Y:S02]  /*3160*/  FADD.FTZ R208, R58, -R210.reuse ;  /* 0x800000d23ad07221 */ /* 0x101fe40000010000 */
        /* <DEDUP_REMOVED lines=27> */
.L_x_14074:
[----:B------:R-:W-:Y:S05]  /*3320*/  BSYNC B0 ;  /* 0x0000000000007941 */ /* 0x000fea0003800000 */
.L_x_14073:
        /* <DEDUP_REMOVED lines=35> */
.L_x_14076:
[----:B------:R-:W-:Y:S05]  /*3560*/  BSYNC B0 ;  /* 0x0000000000007941 */ /* 0x000fea0003800000 */
.L_x_14075:
[----:B------:R-:W-:Y:S01]  /*3570*/  ISETP.GE.U32.AND P1, PT, R110, 0x60, PT ;  /* 0x000000606e00780c */ /* 0x000fe20003f26070 */
        /* <DEDUP_REMOVED lines=34> */
.L_x_14078:
[----:B------:R-:W-:Y:S05]  /*37a0*/  BSYNC B0 ;  /* 0x0000000000007941 */ /* 0x000fea0003800000 */
.L_x_14077:
        /* <DEDUP_REMOVED lines=35> */
.L_x_14080:
[----:B------:R-:W-:Y:S05]  /*39e0*/  BSYNC B0 ;  /* 0x0000000000007941 */ /* 0x000fea0003800000 */
.L_x_14079:
        /* <DEDUP_REMOVED lines=35> */
.L_x_14082:
[----:B------:R-:W-:Y:S05]  /*3c20*/  BSYNC B0 ;  /* 0x0000000000007941 */ /* 0x000fea0003800000 */
.L_x_14081:
        /* <DEDUP_REMOVED lines=34> */
.L_x_14084:
[----:B------:R-:W-:Y:S05]  /*3e50*/  BSYNC B0 ;  /* 0x0000000000007941 */ /* 0x000fea0003800000 */
.L_x_14083:
[----:B01----:R-:W-:-:S10]  /*3e60*/  HFMA2.MMA R105, -RZ, RZ, 0, 2.384185791015625e-07 ;  /* 0x00000004ff697435 */ /* 0x003fd400000001ff */
[----:B------:R-:W-:-:S05]  /*3e70*/  IMAD R200, R105, c[0x0][0x160], R200 ;  /* 0x0000580069c87a24 */ /* 0x000fca00078e02c8 */
[----:B------:R-:W-:-:S13]  /*3e80*/  ISETP.GE.AND P1, PT, R200, c[0x0][0x164], PT ;  /* 0x00005900c8007a0c */ /* 0x000fda0003f26270 */
[----:B------:R-:W-:Y:S01]  /*3e90*/  @P1 CALL.REL.NOINC `(.L_x_14085) ;  /* 0x0000001000001944 */ /* 0x000fe20003c00000 */
[----:B------:R-:W-:Y:S05]  /*3ea0*/  BRA `(.L_x_14086) ;  /* 0xffffd24000007947 */ /* 0x000fea000383ffff */
.L_x_14085:
[----:B------:R-:W-:Y:S05]  /*3eb0*/  EXIT ;  /* 0x000000000000794d */ /* 0x000fea0003800000 */
.L_x_14071:
[----:B------:R-:W-:Y:S01]  /*3ec0*/  HFMA2.MMA R211, -RZ, RZ, 0, 5.9604644775390625e-08 ;  /* 0x00000001ffd37435 */ /* 0x000fe200000001ff */
[----:B------:R-:W-:Y:S02]  /*3ed0*/  MOV R106, R107 ;  /* 0x0000006b006a7202 */ /* 0x000fe40000000f00 */
[----:B------:R-:W-:Y:S02]  /*3ee0*/  MOV R210, 0x1f ;  /* 0x0000001f00d27802 */ /* 0x000fe40000000f00 */
[----:B------:R-:W-:Y:S02]  /*3ef0*/  MOV R213, 0xffffffff ;  /* 0xffffffff00d57802 */ /* 0x000fe40000000f00 */
[----:B------:R-:W-:Y:S02]  /*3f00*/  MOV R104, 0x3f20 ;  /* 0x00003f2000687802 */ /* 0x000fe40000000f00 */
[----:B------:R-:W-:Y:S05]  /*3f10*/  CALL.REL.NOINC `($__internal_52_$__cuda_sm70_shflsync_bfly_p) ;  /* 0x000009c000007944 */ /* 0x000fea0003c00000 */
[----:B-1----:R-:W-:Y:S01]  /*3f20*/  MOV R104, R211 ;  /* 0x000000d300687202 */ /* 0x002fe20000000f00 */
[----:B0-----:R-:W-:Y:S05]  /*3f30*/  BRA `(.L_x_14087) ;  /* 0xffffe98000007947 */ /* 0x001fea000383ffff */
.L_x_14072:
[----:B------:R-:W-:Y:S01]  /*3f40*/  HFMA2.MMA R211, -RZ, RZ, 0, 1.1920928955078125e-07 ;  /* 0x00000002ffd37435 */ /* 0x000fe200000001ff */
[----:B------:R-:W-:Y:S02]  /*3f50*/  MOV R106, R212 ;  /* 0x000000d4006a7202 */ /* 0x000fe40000000f00 */
[----:B------:R-:W-:-:S02]  /*3f60*/  MOV R210, 0x1f ;  /* 0x0000001f00d27802 */ /* 0x000fc40000000f00 */
[----:B------:R-:W-:Y:S02]  /*3f70*/  MOV R213, 0xffffffff ;  /* 0xffffffff00d57802 */ /* 0x000fe40000000f00 */
[----:B------:R-:W-:Y:S02]  /*3f80*/  MOV R104, 0x3fa0 ;  /* 0x00003fa000687802 */ /* 0x000fe40000000f00 */
[----:B0-----:R-:W-:Y:S05]  /*3f90*/  CALL.REL.NOINC `($__internal_52_$__cuda_sm70_shflsync_bfly_p) ;  /* 0x0000094000007944 */ /* 0x001fea0003c00000 */
[----:B01----:R-:W-:Y:S01]  /*3fa0*/  FADD.FTZ R106, R212, R211 ;  /* 0x000000d3d46a7221 */ /* 0x003fe20000010000 */
[----:B------:R-:W-:Y:S01]  /*3fb0*/  HFMA2.MMA R211, -RZ, RZ, 0, 2.384185791015625e-07 ;  /* 0x00000004ffd37435 */ /* 0x000fe200000001ff */
[----:B------:R-:W-:Y:S02]  /*3fc0*/  MOV R210, 0x1f ;  /* 0x0000001f00d27802 */ /* 0x000fe40000000f00 */
[----:B------:R-:W-:Y:S02]  /*3fd0*/  MOV R213, 0xffffffff ;  /* 0xffffffff00d57802 */ /* 0x000fe40000000f00 */
[----:B------:R-:W-:Y:S02]  /*3fe0*/  MOV R104, 0x4000 ;  /* 0x0000400000687802 */ /* 0x000fe40000000f00 */
[----:B------:R-:W-:Y:S05]  /*3ff0*/  CALL.REL.NOINC `($__internal_52_$__cuda_sm70_shflsync_bfly_p) ;  /* 0x000008e000007944 */ /* 0x000fea0003c00000 */
[----:B01----:R-:W-:Y:S01]  /*4000*/  FADD.FTZ R106, R106, R211 ;  /* 0x000000d36a6a7221 */ /* 0x003fe20000010000 */
[----:B------:R-:W-:Y:S01]  /*4010*/  HFMA2.MMA R211, -RZ, RZ, 0, 4.76837158203125e-07 ;  /* 0x00000008ffd37435 */ /* 0x000fe200000001ff */
[----:B------:R-:W-:-:S02]  /*4020*/  MOV R210, 0x1f ;  /* 0x0000001f00d27802 */ /* 0x000fc40000000f00 */
[----:B------:R-:W-:Y:S02]  /*4030*/  MOV R213, 0xffffffff ;  /* 0xffffffff00d57802 */ /* 0x000fe40000000f00 */
[----:B------:R-:W-:Y:S02]  /*4040*/  MOV R104, 0x4060 ;  /* 0x0000406000687802 */ /* 0x000fe40000000f00 */
[----:B------:R-:W-:Y:S05]  /*4050*/  CALL.REL.NOINC `($__internal_52_$__cuda_sm70_shflsync_bfly_p) ;  /* 0x0000088000007944 */ /* 0x000fea0003c00000 */
[----:B01----:R-:W-:Y:S01]  /*4060*/  FADD.FTZ R106, R106, R211 ;  /* 0x000000d36a6a7221 */ /* 0x003fe20000010000 */
[----:B------:R-:W-:Y:S01]  /*4070*/  HFMA2.MMA R211, -RZ, RZ, 0, 9.5367431640625e-07 ;  /* 0x00000010ffd37435 */ /* 0x000fe200000001ff */
[----:B------:R-:W-:Y:S02]  /*4080*/  MOV R210, 0x1f ;  /* 0x0000001f00d27802 */ /* 0x000fe40000000f00 */
[----:B------:R-:W-:Y:S02]  /*4090*/  MOV R213, 0xffffffff ;  /* 0xffffffff00d57802 */ /* 0x000fe40000000f00 */
[----:B------:R-:W-:Y:S02]  /*40a0*/  MOV R104, 0x40c0 ;  /* 0x000040c000687802 */ /* 0x000fe40000000f00 */
[----:B------:R-:W-:Y:S05]  /*40b0*/  CALL.REL.NOINC `($__internal_52_$__cuda_sm70_shflsync_bfly_p) ;  /* 0x0000082000007944 */ /* 0x000fea0003c00000 */
        /* <DEDUP_REMOVED lines=103> */
[----:B------:R-:W-:Y:S05]  /*4730*/  CALL.REL.NOINC `($__internal_52_$__cuda_sm70_shflsync_bfly_p) ;  /* 0x000001a000007944 */ /* 0x000fea0003c00000 */
[----:B01----:R-:W-:Y:S01]  /*4740*/  FADD.FTZ R106, R106, R211 ;  /* 0x000000d36a6a7221 */ /* 0x003fe20000010000 */
[----:B------:R-:W-:Y:S01]  /*4750*/  HFMA2.MMA R211, -RZ, RZ, 0, 1.1920928955078125e-07 ;  /* 0x00000002ffd37435 */ /* 0x000fe200000001ff */
[----:B------:R-:W-:Y:S02]  /*4760*/  MOV R210, 0x1f ;  /* 0x0000001f00d27802 */ /* 0x000fe40000000f00 */
[----:B------:R-:W-:Y:S02]  /*4770*/  MOV R213, 0xffffffff ;  /* 0xffffffff00d57802 */ /* 0x000fe40000000f00 */
[----:B------:R-:W-:Y:S02]  /*4780*/  MOV R104, 0x47a0 ;  /* 0x000047a000687802 */ /* 0x000fe40000000f00 */
[----:B------:R-:W-:Y:S05]  /*4790*/  CALL.REL.NOINC `($__internal_52_$__cuda_sm70_shflsync_bfly_p) ;  /* 0x0000014000007944 */ /* 0x000fea0003c00000 */
[----:B01----:R-:W-:Y:S01]  /*47a0*/  FADD.FTZ R106, R106, R211 ;  /* 0x000000d36a6a7221 */ /* 0x003fe20000010000 */
[----:B------:R-:W-:Y:S01]  /*47b0*/  HFMA2.MMA R211, -RZ, RZ, 0, 2.384185791015625e-07 ;  /* 0x00000004ffd37435 */ /* 0x000fe200000001ff */
[----:B------:R-:W-:Y:S02]  /*47c0*/  MOV R210, 0x1f ;  /* 0x0000001f00d27802 */ /* 0x000fe40000000f00 */
[----:B------:R-:W-:-:S02]  /*47d0*/  MOV R213, 0xffffffff ;  /* 0xffffffff00d57802 */ /* 0x000fc40000000f00 */
[----:B------:R-:W-:Y:S02]  /*47e0*/  MOV R104, 0x4800 ;  /* 0x0000480000687802 */ /* 0x000fe40000000f00 */
[----:B------:R-:W-:Y:S05]  /*47f0*/  CALL.REL.NOINC `($__internal_52_$__cuda_sm70_shflsync_bfly_p) ;  /* 0x000000e000007944 */ /* 0x000fea0003c00000 */
[----:B01----:R-:W-:Y:S01]  /*4800*/  FADD.FTZ R106, R106, R211 ;  /* 0x000000d36a6a7221 */ /* 0x003fe20000010000 */
[----:B------:R-:W-:Y:S01]  /*4810*/  HFMA2.MMA R211, -RZ, RZ, 0, 4.76837158203125e-07 ;  /* 0x00000008ffd37435 */ /* 0x000fe200000001ff */
[----:B------:R-:W-:Y:S02]  /*4820*/  MOV R210, 0x1f ;  /* 0x0000001f00d27802 */ /* 0x000fe40000000f00 */
[----:B------:R-:W-:Y:S02]  /*4830*/  MOV R213, 0xffffffff ;  /* 0xffffffff00d57802 */ /* 0x000fe40000000f00 */
[----:B------:R-:W-:Y:S02]  /*4840*/  MOV R104, 0x4860 ;  /* 0x0000486000687802 */ /* 0x000fe40000000f00 */
[----:B------:R-:W-:Y:S05]  /*4850*/  CALL.REL.NOINC `($__internal_52_$__cuda_sm70_shflsync_bfly_p) ;  /* 0x0000008000007944 */ /* 0x000fea0003c00000 */
[----:B-1----:R-:W-:Y:S01]  /*4860*/  FADD.FTZ R208, R106, R211 ;  /* 0x000000d36ad07221 */ /* 0x002fe20000010000 */
[----:B------:R-:W-:Y:S01]  /*4870*/  HFMA2.MMA R211, -RZ, RZ, 0, 9.5367431640625e-07 ;  /* 0x00000010ffd37435 */ /* 0x000fe200000001ff */
[----:B0-----:R-:W-:Y:S02]  /*4880*/  MOV R210, 0x1f ;  /* 0x0000001f00d27802 */ /* 0x001fe40000000f00 */
[----:B------:R-:W-:-:S02]  /*4890*/  MOV R213, 0xffffffff ;  /* 0xffffffff00d57802 */ /* 0x000fc40000000f00 */
[----:B------:R-:W-:Y:S02]  /*48a0*/  MOV R106, R208 ;  /* 0x000000d0006a7202 */ /* 0x000fe40000000f00 */
[----:B------:R-:W-:Y:S02]  /*48b0*/  MOV R104, 0x48d0 ;  /* 0x000048d000687802 */ /* 0x000fe40000000f00 */
[----:B------:R-:W-:Y:S05]  /*48c0*/  CALL.REL.NOINC `($__internal_52_$__cuda_sm70_shflsync_bfly_p) ;  /* 0x0000001000007944 */ /* 0x000fea0003c00000 */
[----:B01----:R-:W-:Y:S05]  /*48d0*/  BRA `(.L_x_14088) ;  /* 0xffffe73000007947 */ /* 0x003fea000383ffff */
        .weak           $__internal_52_$__cuda_sm70_shflsync_bfly_p
        .type           $__internal_52_$__cuda_sm70_shflsync_bfly_p,@function
        .size           $__internal_52_$__cuda_sm70_shflsync_bfly_p,(.L_x_43112 - $__internal_52_$__cuda_sm70_shflsync_bfly_p)
$__internal_52_$__cuda_sm70_shflsync_bfly_p:
[----:B------:R-:W-:Y:S01]  /*48e0*/  HFMA2.MMA R105, -RZ, RZ, 0, 0 ;  /* 0x00000000ff697435 */ /* 0x000fe200000001ff */
[----:B------:R-:W-:Y:S04]  /*48f0*/  WARPSYNC R213 ;  /* 0x000000d500007348 */ /* 0x000fe80003800000 */
[----:B------:R0:W1:Y:S01]  /*4900*/  SHFL.BFLY PT, R211, R106, R211, R210 ;  /* 0x0c0000d36ad37389 */ /* 0x00006200000e00d2 */
[----:B------:R-:W-:Y:S05]  /*4910*/  RET.REL.NODEC R104 `(_ZN10layer_norm13ln_fwd_kernelINS_13Kernel_traitsI13__nv_bfloat16S2_fS2_fjLj1536ELj1ELj4ELj1ELj16ENS_18Kernel_traits_baseILj1536ES2_S2_fS2_fjLj128EEEEELb0ELb1ELb0ELb0EEEvNS_9FwdParamsE) ;  /* 0xffffb6e068007950 */ /* 0x000fea0003c3ffff */
.L_x_14089:
        /* <DEDUP_REMOVED lines=14> */
.L_x_43112:


//--------------------- .text._ZN10layer_norm13ln_fwd_kernelINS_13Kernel_traitsI13__nv_bfloat16S2_fS2_fjLj1536ELj1ELj4ELj1ELj16ENS_18Kernel_traits_baseILj1536ES2_S2_fS2_fjLj128EEEEELb0ELb1ELb0ELb1EEEvNS_9FwdParamsE --------------------------
	.section	.text._ZN10layer_norm13ln_fwd_kernelINS_13Kernel_traitsI13__nv_bfloat16S2_fS2_fjLj1536ELj1ELj4ELj1ELj16ENS_18Kernel_traits_baseILj1536ES2_S2_fS2_fjLj128EEEEELb0ELb1ELb0ELb1EEEvNS_9FwdParamsE,"ax",@progbits
	.sectioninfo	@"SHI_REGISTERS=203"
	.align	128
        .global         _ZN10layer_norm13ln_fwd_kernelINS_13Kernel_traitsI13__nv_bfloat16S2_fS2_fjLj1536ELj1ELj4ELj1ELj16ENS_18Kernel_traits_baseILj1536ES2_S2_fS2_fjLj128EEEEELb0ELb1ELb0ELb1EEEvNS_9FwdParamsE
        .type           _ZN10layer_norm13ln_fwd_kernelINS_13Kernel_traitsI13__nv_bfloat16S2_fS2_fjLj1536ELj1ELj4ELj1ELj16ENS_18Kernel_traits_baseILj1536ES2_S2_fS2_fjLj128EEEEELb0ELb1ELb0ELb1EEEvNS_9FwdParamsE,@function
        .size           _ZN10layer_norm13ln_fwd_kernelINS_13Kernel_traitsI13__nv_bfloat16S2_fS2_fjLj1536ELj1ELj4ELj1ELj16ENS_18Kernel_traits_baseILj1536ES2_S2_fS2_fjLj128EEEEELb0ELb1ELb0ELb1EEEvNS_9FwdParamsE,(.L_x_43113 - _ZN10layer_norm13ln_fwd_kernelINS_13Kernel_traitsI13__nv_bfloat16S2_fS2_fjLj1536ELj1ELj4ELj1ELj16ENS_18Kernel_traits_baseILj1536ES2_S2_fS2_fjLj128EEEEELb0ELb1ELb0ELb1EEEvNS_9FwdParamsE)
        .other          _ZN10layer_norm13ln_fwd_kernelINS_13Kernel_traitsI13__nv_bfloat16S2_fS2_fjLj1536ELj1ELj4ELj1ELj16ENS_18Kernel_traits_baseILj1536ES2_S2_fS2_fjLj128EEEEELb0ELb1ELb0ELb1EEEvNS_9FwdParamsE,@"STO_CUDA_ENTRY STV_DEFAULT"
_ZN10layer_norm13ln_fwd_kernelINS_13Kernel_traitsI13__nv_bfloat16S2_fS2_fjLj1536ELj1ELj4ELj1ELj16ENS_18Kernel_traits_baseILj1536ES2_S2_fS2_fjLj128EEEEELb0ELb1ELb0ELb1EEEvNS_9FwdParamsE:
.text._ZN10layer_norm13ln_fwd_kernelINS_13Kernel_traitsI13__nv_bfloat16S2_fS2_fjLj1536ELj1ELj4ELj1ELj16ENS_18Kernel_traits_baseILj1536ES2_S2_fS2_fjLj128EEEEELb0ELb1ELb0ELb1EEEvNS_9FwdParamsE:
        /* <DEDUP_REMOVED lines=21> */
[C---:B------:R-:W-:Y:S02]  /*0150*/  IADD3 R2, P2, R58.reuse, c[0x0][0x1b0], RZ ;  /* 0x00006c003a027a10 */ /* 0x040fe40007f5e0ff */
[----:B------:R-:W-:Y:S02]  /*0160*/  IADD3 R58, P4, R58, c[0x0][0x1c8], RZ ;  /* 0x000072003a3a7a10 */ /* 0x000fe40007f9e0ff */
[----:B------:R-:W-:Y:S02]  /*0170*/  IADD3.X R57, RZ, c[0x0][0x1cc], RZ, P3, !PT ;  /* 0x00007300ff397a10 */ /* 0x000fe40001ffe4ff */
[----:B------:R-:W-:Y:S02]  /*0180*/  IADD3.X R3, RZ, c[0x0][0x1b4], RZ, P2, !PT ;  /* 0x00006d00ff037a10 */ /* 0x000fe400017fe4ff */
[----:B------:R-:W-:-:S03]  /*0190*/  IADD3.X R59, RZ, c[0x0][0x1cc], RZ, P4, !PT ;  /* 0x00007300ff3b7a10 */ /* 0x000fc600027fe4ff */
[----:B------:R-:W-:Y:S05]  /*01a0*/  @P1 EXIT ;  /* 0x000000000000194d */ /* 0x000fea0003800000 */
[----:B0-----:R-:W2:Y:S04]  /*01b0*/  LDG.E.128 R44, [R58.64+0xa00] ;  /* 0x000a00043a2c7981 */ /* 0x001ea8000c1e1d00 */
[----:B------:R0:W5:Y:S04]  /*01c0*/  LDG.E.128 R124, [R56.64] ;  /* 0x00000004387c7981 */ /* 0x000168000c1e1d00 */
[----:B------:R0:W5:Y:S04]  /*01d0*/  LDG.E.128 R40, [R56.64+0x200] ;  /* 0x0002000438287981 */ /* 0x000168000c1e1d00 */
[----:B------:R0:W5:Y:S04]  /*01e0*/  LDG.E.128 R36, [R56.64+0x400] ;  /* 0x0004000438247981 */ /* 0x000168000c1e1d00 */
[----:B------:R0:W5:Y:S04]  /*01f0*/  LDG.E.128 R32, [R56.64+0x600] ;  /* 0x0006000438207981 */ /* 0x000168000c1e1d00 */
[----:B------:R0:W5:Y:S02]  /*0200*/  LDG.E.128 R28, [R58.64+0x800] ;  /* 0x000800043a1c7981 */ /* 0x000164000c1e1d00 */
        /* <DEDUP_REMOVED lines=16> */
[--C-:B------:R-:W-:Y:S02]  /*0310*/  PRMT R106, RZ, 0x5410, R62.reuse ;  /* 0x00005410ff6a7816 */ /* 0x100fe4000000003e */
        /* <DEDUP_REMOVED lines=11> */
[--C-:B------:R-:W-:Y:S02]  /*03d0*/  PRMT R114, RZ, 0x5410, R66.reuse ;  /* 0x00005410ff727816 */ /* 0x100fe40000000042 */
[----:B------:R-:W-:Y:S02]  /*03e0*/  PRMT R115, RZ, 0x7610, R66 ;  /* 0x00007610ff737816 */ /* 0x000fe40000000042 */
[----:B------:R-:W-:-:S02]  /*03f0*/  PRMT R116, RZ, 0x5410, R67 ;  /* 0x00005410ff747816 */ /* 0x000fc40000000043 */
[----:B------:R-:W-:Y:S02]  /*0400*/  PRMT R117, RZ, 0x7610, R67 ;  /* 0x00007610ff757816 */ /* 0x000fe40000000043 */
[----:B------:R-:W-:Y:S02]  /*0410*/  PRMT R118, RZ, 0x5410, R68 ;  /* 0x00005410ff767816 */ /* 0x000fe40000000044 */
[--C-:B-1----:R-:W-:Y:S02]  /*0420*/  PRMT R2, RZ, 0x5410, R60.reuse ;  /* 0x00005410ff027816 */ /* 0x102fe4000000003c */
        /* <DEDUP_REMOVED lines=32> */
[----:B------:R-:W-:Y:S01]  /*0630*/  ULDC.U8 UR6, c[0x0][0x1f0] ;  /* 0x00007c0000067ab9 */ /* 0x000fe20000000000 */
[----:B--2---:R-:W-:-:S02]  /*0640*/  PRMT R155, RZ, 0x5410, R44 ;  /* 0x00005410ff9b7816 */ /* 0x004fc4000000002c */
[----:B------:R-:W-:Y:S02]  /*0650*/  PRMT R156, RZ, 0x7610, R44 ;  /* 0x00007610ff9c7816 */ /* 0x000fe4000000002c */
[--C-:B------:R-:W-:Y:S02]  /*0660*/  PRMT R157, RZ, 0x5410, R45.reuse ;  /* 0x00005410ff9d7816 */ /* 0x100fe4000000002d */
[----:B------:R-:W-:Y:S02]  /*0670*/  PRMT R158, RZ, 0x7610, R45 ;  /* 0x00007610ff9e7816 */ /* 0x000fe4000000002d */
[--C-:B------:R-:W-:Y:S02]  /*0680*/  PRMT R159, RZ, 0x5410, R46.reuse ;  /* 0x00005410ff9f7816 */ /* 0x100fe4000000002e */
[----:B------:R-:W-:Y:S02]  /*0690*/  PRMT R160, RZ, 0x7610, R46 ;  /* 0x00007610ffa07816 */ /* 0x000fe4000000002e */
[----:B------:R-:W-:-:S02]  /*06a0*/  PRMT R161, RZ, 0x5410, R47 ;  /* 0x00005410ffa17816 */ /* 0x000fc4000000002f */
[----:B0-----:R-:W-:Y:S02]  /*06b0*/  PRMT R162, RZ, 0x7610, R47 ;  /* 0x00007610ffa27816 */ /* 0x001fe4000000002f */
.L_x_14093:
[----:B------:R-:W-:Y:S01]  /*06c0*/  ISETP.NE.U32.AND P0, PT, RZ, c[0x0][0x1c0], PT ;  /* 0x00007000ff007a0c */ /* 0x000fe20003f05070 */
[----:B------:R-:W-:Y:S01]  /*06d0*/  IMAD R52, R154, c[0x0][0x168], RZ ;  /* 0x00005a009a347a24 */ /* 0x000fe200078e02ff */
[----:B------:R-:W-:Y:S02]  /*06e0*/  HFMA2.MMA R100, -RZ, RZ, 0, 9.5367431640625e-07 ;  /* 0x00000010ff647435 */ /* 0x000fe400000001ff */
[----:B------:R-:W-:Y:S02]  /*06f0*/  ISETP.NE.AND.EX P0, PT, RZ, c[0x0][0x1c4], PT, P0 ;  /* 0x00007100ff007a0c */ /* 0x000fe40003f05300 */
[----:B------:R-:W-:-:S04]  /*0700*/  SHF.R.S32.HI R53, RZ, 0x1f, R52 ;  /* 0x0000001fff357819 */ /* 0x000fc80000011434 */
[----:B------:R-:W-:-:S04]  /*0710*/  LEA.HI R53, R53, R52, RZ, 0x3 ;  /* 0x0000003435357211 */ /* 0x000fc800078f18ff */
[----:B------:R-:W-:-:S03]  /*0720*/  LEA.HI.SX32 R165, R53, R0, 0x1d ;  /* 0x0000000035a57211 */ /* 0x000fc600078feaff */
[----:B------:R-:W-:Y:S02]  /*0730*/  @P0 MOV R57, 0x2 ;  /* 0x0000000200390802 */ /* 0x000fe40000000f00 */
[----:B------:R-:W-:-:S04]  /*0740*/  IMAD.WIDE.U32 R52, R165, R100, c[0x0][0x170] ;  /* 0x00005c00a5347625 */ /* 0x000fc800078e0064 */
[----:B------:R-:W-:Y:S01]  /*0750*/  @P0 IMAD.WIDE R56, R154, R57, c[0x0][0x1c0] ;  /* 0x000070009a380625 */ /* 0x000fe200078e0239 */
[----:B------:R-:W-:Y:S01]  /*0760*/  ISETP.NE.U32.AND P1, PT, RZ, c[0x0][0x180], PT ;  /* 0x00006000ff007a0c */ /* 0x000fe20003f25070 */
[----:B------:R-:W2:Y:S04]  /*0770*/  LDG.E.128 R52, [R52.64] ;  /* 0x0000000434347981 */ /* 0x000ea8000c1e1d00 */
[----:B------:R2:W3:Y:S01]  /*0780*/  @P0 LDG.E.U16 R56, [R56.64] ;  /* 0x0000000438380981 */ /* 0x0004e2000c1e1500 */
[----:B------:R-:W-:Y:S01]  /*0790*/  ISETP.NE.AND.EX P1, PT, RZ, c[0x0][0x184], PT, P1 ;  /* 0x00006100ff007a0c */ /* 0x000fe20003f25310 */
[----:B------:R-:W-:-:S12]  /*07a0*/  HFMA2.MMA R167, -RZ, RZ, 0, 1.9073486328125e-06 ;  /* 0x00000020ffa77435 */ /* 0x000fd800000001ff */
[----:B------:R-:W-:-:S05]  /*07b0*/  @P1 IMAD.WIDE.U32 R58, R165, R167, c[0x0][0x180] ;  /* 0x00006000a53a1625 */ /* 0x000fca00078e00a7 */
[----:B------:R0:W4:Y:S04]  /*07c0*/  @P1 LDG.E.128 R44, [R58.64] ;  /* 0x000000043a2c1981 */ /* 0x000128000c1e1d00 */
[----:B------:R0:W4:Y:S01]  /*07d0*/  @P1 LDG.E.128 R48, [R58.64+0x10] ;  /* 0x000010043a301981 */ /* 0x000122000c1e1d00 */
[----:B------:R-:W-:Y:S02]  /*07e0*/  MOV R168, 0x3f800000 ;  /* 0x3f80000000a87802 */ /* 0x000fe40000000f00 */
[----:B------:R-:W-:Y:S02]  /*07f0*/  PRMT R60, RZ, 0x7610, R127 ;  /* 0x00007610ff3c7816 */ /* 0x000fe4000000007f */
[----:B0-----:R-:W-:Y:S02]  /*0800*/  PRMT R58, RZ, 0x7610, R126 ;  /* 0x00007610ff3a7816 */ /* 0x001fe4000000007e */
[C---:B------:R-:W-:Y:S01]  /*0810*/  IADD3 R163, R165.reuse, 0x20, RZ ;  /* 0x00000020a5a37810 */ /* 0x040fe20007ffe0ff */
[----:B------:R-:W-:-:S04]  /*0820*/  IMAD.WIDE.U32 R72, R165, R167, c[0x0][0x188] ;  /* 0x00006200a5487625 */ /* 0x000fc800078e00a7 */
[----:B------:R-:W-:Y:S01]  /*0830*/  @P1 IMAD.WIDE.U32 R74, R167, R163, c[0x0][0x180] ;  /* 0x00006000a74a1625 */ /* 0x000fe200078e00a3 */
[--C-:B--2---:R-:W-:Y:S02]  /*0840*/  PRMT R57, RZ, 0x5410, R52.reuse ;  /* 0x00005410ff397816 */ /* 0x104fe40000000034 */
[----:B------:R-:W-:Y:S02]  /*0850*/  PRMT R59, RZ, 0x7610, R52 ;  /* 0x00007610ff3b7816 */ /* 0x000fe40000000034 */
[----:B---3--:R-:W-:Y:S02]  /*0860*/  @P0 PRMT R168, RZ, 0x5410, R56 ;  /* 0x00005410ffa80816 */ /* 0x008fe40000000038 */
[----:B------:R-:W-:Y:S02]  /*0870*/  PRMT R63, RZ, 0x7610, R53 ;  /* 0x00007610ff3f7816 */ /* 0x000fe40000000035 */
[--C-:B------:R-:W-:Y:S02]  /*0880*/  PRMT R67, RZ, 0x7610, R54.reuse ;  /* 0x00007610ff437816 */ /* 0x100fe40000000036 */
[----:B------:R-:W-:Y:S01]  /*0890*/  ISETP.NE.U32.AND P0, PT, RZ, c[0x0][0x180], PT ;  /* 0x00006000ff007a0c */ /* 0x000fe20003f05070 */
[----:B------:R-:W-:Y:S01]  /*08a0*/  FMUL.FTZ R57, R57, R168 ;  /* 0x000000a839397220 */ /* 0x000fe20000410000 */
[----:B------:R-:W-:-:S02]  /*08b0*/  PRMT R65, RZ, 0x5410, R54 ;  /* 0x00005410ff417816 */ /* 0x000fc40000000036 */
[--C-:B------:R-:W-:Y:S01]  /*08c0*/  PRMT R52, RZ, 0x5410, R124.reuse ;  /* 0x00005410ff347816 */ /* 0x100fe2000000007c */
[-C--:B------:R-:W-:Y:S01]  /*08d0*/  FMUL.FTZ R59, R59, R168.reuse ;  /* 0x000000a83b3b7220 */ /* 0x080fe20000410000 */
[----:B------:R-:W-:Y:S01]  /*08e0*/  PRMT R54, RZ, 0x7610, R124 ;  /* 0x00007610ff367816 */ /* 0x000fe2000000007c */
[-C--:B------:R-:W-:Y:S01]  /*08f0*/  FMUL.FTZ R63, R63, R168.reuse ;  /* 0x000000a83f3f7220 */ /* 0x080fe20000410000 */
[----:B------:R-:W-:Y:S01]  /*0900*/  PRMT R56, RZ, 0x7610, R125 ;  /* 0x00007610ff387816 */ /* 0x000fe2000000007d */
[----:B------:R-:W-:Y:S01]  /*0910*/  FMUL.FTZ R67, R67, R168 ;  /* 0x000000a843437220 */ /* 0x000fe20000410000 */
[----:B------:R-:W-:Y:S02]  /*0920*/  PRMT R61, RZ, 0x5410, R53 ;  /* 0x00005410ff3d7816 */ /* 0x000fe40000000035 */
[--C-:B------:R-:W-:Y:S02]  /*0930*/  PRMT R69, RZ, 0x5410, R55.reuse ;  /* 0x00005410ff457816 */ /* 0x100fe40000000037 */
[----:B------:R-:W-:-:S02]  /*0940*/  PRMT R71, RZ, 0x7610, R55 ;  /* 0x00007610ff477816 */ /* 0x000fc40000000037 */
[----:B------:R-:W-:Y:S01]  /*0950*/  ISETP.NE.AND.EX P0, PT, RZ, c[0x0][0x184], PT, P0 ;  /* 0x00006100ff007a0c */ /* 0x000fe20003f05300 */
[----:B------:R-:W-:Y:S02]  /*0960*/  FMUL.FTZ R52, R57, R52 ;  /* 0x0000003439347220 */ /* 0x000fe40000410000 */
[----:B------:R-:W-:Y:S01]  /*0970*/  FMUL.FTZ R53, R59, R54 ;  /* 0x000000363b357220 */ /* 0x000fe20000410000 */
[----:B------:R-:W-:Y:S01]  /*0980*/  PRMT R54, RZ, 0x5410, R125 ;  /* 0x00005410ff367816 */ /* 0x000fe2000000007d */
[----:B------:R-:W-:Y:S01]  /*0990*/  FMUL.FTZ R55, R63, R56 ;  /* 0x000000383f377220 */ /* 0x000fe20000410000 */
[----:B------:R-:W-:Y:S01]  /*09a0*/  PRMT R56, RZ, 0x5410, R126 ;  /* 0x00005410ff387816 */ /* 0x000fe2000000007e */
[----:B------:R-:W-:Y:S01]  /*09b0*/  FMUL.FTZ R57, R67, R58 ;  /* 0x0000003a43397220 */ /* 0x000fe20000410000 */
[----:B------:R-:W-:Y:S01]  /*09c0*/  PRMT R58, RZ, 0x5410, R127 ;  /* 0x00005410ff3a7816 */ /* 0x000fe2000000007f */
[-C--:B------:R-:W-:Y:S02]  /*09d0*/  FMUL.FTZ R61, R61, R168.reuse ;  /* 0x000000a83d3d7220 */ /* 0x080fe40000410000 */
[----:B------:R-:W-:-:S02]  /*09e0*/  FMUL.FTZ R65, R65, R168 ;  /* 0x000000a841417220 */ /* 0x000fc40000410000 */
[-C--:B------:R-:W-:Y:S02]  /*09f0*/  FMUL.FTZ R69, R69, R168.reuse ;  /* 0x000000a845457220 */ /* 0x080fe40000410000 */
[----:B------:R-:W-:Y:S02]  /*0a00*/  FMUL.FTZ R71, R71, R168 ;  /* 0x000000a847477220 */ /* 0x000fe40000410000 */
[----:B------:R-:W-:Y:S02]  /*0a10*/  FMUL.FTZ R54, R61, R54 ;  /* 0x000000363d367220 */ /* 0x000fe40000410000 */
[----:B------:R-:W-:Y:S02]  /*0a20*/  FMUL.FTZ R56, R65, R56 ;  /* 0x0000003841387220 */ /* 0x000fe40000410000 */
[----:B------:R-:W-:Y:S02]  /*0a30*/  FMUL.FTZ R58, R69, R58 ;  /* 0x0000003a453a7220 */ /* 0x000fe40000410000 */
[----:B------:R-:W-:-:S02]  /*0a40*/  FMUL.FTZ R59, R71, R60 ;  /* 0x0000003c473b7220 */ /* 0x000fc40000410000 */
[----:B----4-:R-:W-:Y:S02]  /*0a50*/  @P0 FADD.FTZ R52, R44, R52 ;  /* 0x000000342c340221 */ /* 0x010fe40000010000 */
[----:B------:R-:W-:Y:S02]  /*0a60*/  @P0 FADD.FTZ R53, R45, R53 ;  /* 0x000000352d350221 */ /* 0x000fe40000010000 */
[----:B------:R-:W-:Y:S02]  /*0a70*/  @P0 FADD.FTZ R54, R46, R54 ;  /* 0x000000362e360221 */ /* 0x000fe40000010000 */
[----:B------:R-:W-:Y:S02]  /*0a80*/  @P0 FADD.FTZ R55, R47, R55 ;  /* 0x000000372f370221 */ /* 0x000fe40000010000 */
[----:B------:R-:W-:Y:S02]  /*0a90*/  @P0 FADD.FTZ R56, R48, R56 ;  /* 0x0000003830380221 */ /* 0x000fe40000010000 */
[----:B------:R-:W-:-:S02]  /*0aa0*/  @P0 FADD.FTZ R57, R49, R57 ;  /* 0x0000003931390221 */ /* 0x000fc40000010000 */
[----:B------:R-:W-:Y:S02]  /*0ab0*/  @P0 FADD.FTZ R58, R50, R58 ;  /* 0x0000003a323a0221 */ /* 0x000fe40000010000 */
[----:B------:R-:W-:Y:S02]  /*0ac0*/  @P0 FADD.FTZ R59, R51, R59 ;  /* 0x0000003b333b0221 */ /* 0x000fe40000010000 */
[----:B------:R-:W-:Y:S01]  /*0ad0*/  IMAD.WIDE.U32 R68, R163, R100, c[0x0][0x170] ;  /* 0x00005c00a3447625 */ /* 0x000fe200078e0064 */
[----:B------:R-:W-:Y:S04]  /*0ae0*/  STG.E.128 [R72.64], R52 ;  /* 0x0000003448007986 */ /* 0x000fe8000c101d04 */
[----:B------:R0:W-:Y:S04]  /*0af0*/  STG.E.128 [R72.64+0x10], R56 ;  /* 0x0000103848007986 */ /* 0x0001e8000c101d04 */
[----:B------:R-:W2:Y:S01]  /*0b00*/  LDG.E.128 R68, [R68.64] ;  /* 0x0000000444447981 */ /* 0x000ea2000c1e1d00 */
[----:B------:R-:W-:-:S02]  /*0b10*/  MOV R64, R44 ;  /* 0x0000002c00407202 */ /* 0x000fc40000000f00 */
[----:B------:R-:W-:Y:S02]  /*0b20*/  MOV R65, R45 ;  /* 0x0000002d00417202 */ /* 0x000fe40000000f00 */
[----:B------:R-:W-:Y:S02]  /*0b30*/  MOV R66, R46 ;  /* 0x0000002e00427202 */ /* 0x000fe40000000f00 */
[----:B------:R-:W-:Y:S02]  /*0b40*/  MOV R67, R47 ;  /* 0x0000002f00437202 */ /* 0x000fe40000000f00 */
[----:B------:R-:W-:Y:S02]  /*0b50*/  MOV R60, R48 ;  /* 0x00000030003c7202 */ /* 0x000fe40000000f00 */
[----:B------:R-:W-:Y:S02]  /*0b60*/  MOV R61, R49 ;  /* 0x00000031003d7202 */ /* 0x000fe40000000f00 */
[----:B------:R-:W-:Y:S01]  /*0b70*/  MOV R62, R50 ;  /* 0x00000032003e7202 */ /* 0x000fe20000000f00 */
[----:B------:R1:W3:Y:S01]  /*0b80*/  @P1 LDG.E.128 R64, [R74.64] ;  /* 0x000000044a401981 */ /* 0x0002e2000c1e1d00 */
[----:B------:R-:W-:-:S06]  /*0b90*/  MOV R63, R51 ;  /* 0x00000033003f7202 */ /* 0x000fcc0000000f00 */
[----:B------:R1:W4:Y:S01]  /*0ba0*/  @P1 LDG.E.128 R60, [R74.64+0x10] ;  /* 0x000010044a3c1981 */ /* 0x000322000c1e1d00 */
[----:B0-----:R-:W-:Y:S02]  /*0bb0*/  PRMT R72, RZ, 0x7610, R41 ;  /* 0x00007610ff487816 */ /* 0x001fe40000000029 */
[----:B------:R-:W-:Y:S02]  /*0bc0*/  PRMT R76, RZ, 0x7610, R43 ;  /* 0x00007610ff4c7816 */ /* 0x000fe4000000002b */
[----:B-1----:R-:W-:Y:S02]  /*0bd0*/  PRMT R74, RZ, 0x7610, R42 ;  /* 0x00007610ff4a7816 */ /* 0x002fe4000000002a */
[----:B------:R-:W-:Y:S02]  /*0be0*/  IADD3 R164, R165, 0x40, RZ ;  /* 0x00000040a5a47810 */ /* 0x000fe40007ffe0ff */
[--C-:B--2---:R-:W-:Y:S02]  /*0bf0*/  PRMT R73, RZ, 0x5410, R68.reuse ;  /* 0x00005410ff497816 */ /* 0x104fe40000000044 */
[----:B------:R-:W-:-:S02]  /*0c00*/  PRMT R75, RZ, 0x7610, R68 ;  /* 0x00007610ff4b7816 */ /* 0x000fc40000000044 */
[--C-:B------:R-:W-:Y:S02]  /*0c10*/  PRMT R79, RZ, 0x7610, R69.reuse ;  /* 0x00007610ff4f7816 */ /* 0x100fe40000000045 */
[--C-:B------:R-:W-:Y:S01]  /*0c20*/  PRMT R83, RZ, 0x7610, R70.reuse ;  /* 0x00007610ff537816 */ /* 0x100fe20000000046 */
[-C--:B------:R-:W-:Y:S01]  /*0c30*/  FMUL.FTZ R73, R73, R168.reuse ;  /* 0x000000a849497220 */ /* 0x080fe20000410000 */
[----:B------:R-:W-:Y:S02]  /*0c40*/  PRMT R81, RZ, 0x5410, R70 ;  /* 0x00005410ff517816 */ /* 0x000fe40000000046 */
[--C-:B------:R-:W-:Y:S01]  /*0c50*/  PRMT R68, RZ, 0x5410, R40.reuse ;  /* 0x00005410ff447816 */ /* 0x100fe20000000028 */
[-C--:B------:R-:W-:Y:S01]  /*0c60*/  FMUL.FTZ R75, R75, R168.reuse ;  /* 0x000000a84b4b7220 */ /* 0x080fe20000410000 */
[----:B------:R-:W-:Y:S01]  /*0c70*/  PRMT R70, RZ, 0x7610, R40 ;  /* 0x00007610ff467816 */ /* 0x000fe20000000028 */
[-C--:B------:R-:W-:Y:S01]  /*0c80*/  FMUL.FTZ R79, R79, R168.reuse ;  /* 0x000000a84f4f7220 */ /* 0x080fe20000410000 */
[----:B------:R-:W-:Y:S01]  /*0c90*/  PRMT R77, RZ, 0x5410, R69 ;  /* 0x00005410ff4d7816 */ /* 0x000fe20000000045 */
[----:B------:R-:W-:Y:S01]  /*0ca0*/  FMUL.FTZ R83, R83, R168 ;  /* 0x000000a853537220 */ /* 0x000fe20000410000 */
[----:B------:R-:W-:-:S02]  /*0cb0*/  PRMT R85, RZ, 0x5410, R71 ;  /* 0x00005410ff557816 */ /* 0x000fc40000000047 */
[----:B------:R-:W-:Y:S01]  /*0cc0*/  PRMT R87, RZ, 0x7610, R71 ;  /* 0x00007610ff577816 */ /* 0x000fe20000000047 */
        /* <DEDUP_REMOVED lines=15> */
[----:B------:R-:W-:-:S04]  /*0dc0*/  IMAD.WIDE.U32 R80, R167, R163, c[0x0][0x188] ;  /* 0x00006200a7507625 */ /* 0x000fc800078e00a3 */
[----:B---3--:R-:W-:Y:S02]  /*0dd0*/  @P0 FADD.FTZ R68, R64, R68 ;  /* 0x0000004440440221 */ /* 0x008fe40000010000 */
[----:B------:R-:W-:Y:S02]  /*0de0*/  @P0 FADD.FTZ R69, R65, R69 ;  /* 0x0000004541450221 */ /* 0x000fe40000010000 */
[----:B------:R-:W-:Y:S02]  /*0df0*/  @P0 FADD.FTZ R70, R66, R70 ;  /* 0x0000004642460221 */ /* 0x000fe40000010000 */
[----:B------:R-:W-:Y:S02]  /*0e00*/  @P0 FADD.FTZ R71, R67, R71 ;  /* 0x0000004743470221 */ /* 0x000fe40000010000 */
[----:B----4-:R-:W-:Y:S02]  /*0e10*/  @P0 FADD.FTZ R72, R60, R72 ;  /* 0x000000483c480221 */ /* 0x010fe40000010000 */
[----:B------:R-:W-:-:S02]  /*0e20*/  @P0 FADD.FTZ R73, R61, R73 ;  /* 0x000000493d490221 */ /* 0x000fc40000010000 */
[----:B------:R-:W-:Y:S02]  /*0e30*/  @P0 FADD.FTZ R74, R62, R74 ;  /* 0x0000004a3e4a0221 */ /* 0x000fe40000010000 */
        /* <DEDUP_REMOVED lines=16> */
[----:B0-----:R-:W-:Y:S02]  /*0f40*/  PRMT R80, RZ, 0x7610, R37 ;  /* 0x00007610ff507816 */ /* 0x001fe40000000025 */
[----:B------:R-:W-:Y:S02]  /*0f50*/  PRMT R84, RZ, 0x7610, R39 ;  /* 0x00007610ff547816 */ /* 0x000fe40000000027 */
[----:B-1----:R-:W-:Y:S02]  /*0f60*/  PRMT R82, RZ, 0x7610, R38 ;  /* 0x00007610ff527816 */ /* 0x002fe40000000026 */
[----:B------:R-:W-:Y:S02]  /*0f70*/  IADD3 R166, R165, 0x60, RZ ;  /* 0x00000060a5a67810 */ /* 0x000fe40007ffe0ff */
[----:B--2---:R-:W-:-:S02]  /*0f80*/  PRMT R81, RZ, 0x5410, R76 ;  /* 0x00005410ff517816 */ /* 0x004fc4000000004c */
[----:B------:R-:W-:Y:S02]  /*0f90*/  PRMT R83, RZ, 0x7610, R76 ;  /* 0x00007610ff537816 */ /* 0x000fe4000000004c */
        /* <DEDUP_REMOVED lines=111> */
[----:B------:R-:W-:-:S05]  /*1690*/  IADD3 R172, R165, 0xa0, RZ ;  /* 0x000000a0a5ac7810 */ /* 0x000fca0007ffe0ff */
[----:B------:R-:W-:Y:S01]  /*16a0*/  @P1 IMAD.WIDE.U32 R176, R167, R172, c[0x0][0x180] ;  /* 0x00006000a7b01625 */ /* 0x000fe200078e00ac */
[--C-:B--2---:R-:W-:Y:S02]  /*16b0*/  PRMT R97, RZ, 0x5410, R92.reuse ;  /* 0x00005410ff617816 */ /* 0x104fe4000000005c */
        /* <DEDUP_REMOVED lines=41> */
[----:B------:R-:W-:-:S02]  /*1950*/  @P1 MOV R44, R64 ;  /* 0x00000040002c1202 */ /* 0x000fc40000000f00 */
[----:B------:R-:W-:Y:S02]  /*1960*/  @P1 MOV R45, R65 ;  /* 0x00000041002d1202 */ /* 0x000fe40000000f00 */
        /* <DEDUP_REMOVED lines=8> */
[----:B0-----:R-:W-:-:S04]  /*19f0*/  FADD.FTZ R174, RZ, R52 ;  /* 0x00000034ffae7221 */ /* 0x001fc80000010000 */
        /* <DEDUP_REMOVED lines=29> */
[----:B--2---:R-:W-:Y:S02]  /*1bd0*/  PRMT R169, RZ, 0x5410, R100 ;  /* 0x00005410ffa97816 */ /* 0x004fe40000000064 */
[--C-:B------:R-:W-:Y:S02]  /*1be0*/  PRMT R175, RZ, 0x5410, R102.reuse ;  /* 0x00005410ffaf7816 */ /* 0x100fe40000000066 */
[----:B-1----:R-:W-:Y:S01]  /*1bf0*/  PRMT R177, RZ, 0x7610, R102 ;  /* 0x00007610ffb17816 */ /* 0x002fe20000000066 */
[----:B------:R-:W-:Y:S01]  /*1c00*/  FADD.FTZ R102, R90, R179 ;  /* 0x000000b35a667221 */ /* 0x000fe20000010000 */
[----:B------:R-:W-:Y:S01]  /*1c10*/  PRMT R171, RZ, 0x7610, R100 ;  /* 0x00007610ffab7816 */ /* 0x000fe20000000064 */
[----:B------:R-:W-:Y:S01]  /*1c20*/  FMUL.FTZ R100, R169, R168 ;  /* 0x000000a8a9647220 */ /* 0x000fe20000410000 */
[--C-:B------:R-:W-:Y:S01]  /*1c30*/  PRMT R173, RZ, 0x5410, R101.reuse ;  /* 0x00005410ffad7816 */ /* 0x100fe20000000065 */
[----:B------:R-:W-:Y:S01]  /*1c40*/  FADD.FTZ R169, R91, R102 ;  /* 0x000000665ba97221 */ /* 0x000fe20000010000 */
[----:B------:R-:W-:-:S03]  /*1c50*/  PRMT R101, RZ, 0x7610, R101 ;  /* 0x00007610ff657816 */ /* 0x000fc60000000065 */
[----:B------:R-:W-:Y:S01]  /*1c60*/  FADD.FTZ R178, R92, R169 ;  /* 0x000000a95cb27221 */ /* 0x000fe20000010000 */
[--C-:B------:R-:W-:Y:S02]  /*1c70*/  PRMT R179, RZ, 0x5410, R103.reuse ;  /* 0x00005410ffb37816 */ /* 0x100fe40000000067 */
[----:B------:R-:W-:Y:S01]  /*1c80*/  PRMT R181, RZ, 0x7610, R103 ;  /* 0x00007610ffb57816 */ /* 0x000fe20000000067 */
[-C--:B------:R-:W-:Y:S02]  /*1c90*/  FMUL.FTZ R103, R101, R168.reuse ;  /* 0x000000a865677220 */ /* 0x080fe40000410000 */
[----:B------:R-:W-:Y:S02]  /*1ca0*/  FADD.FTZ R101, R93, R178 ;  /* 0x000000b25d657221 */ /* 0x000fe40000010000 */
[-C--:B------:R-:W-:Y:S02]  /*1cb0*/  FMUL.FTZ R171, R171, R168.reuse ;  /* 0x000000a8abab7220 */ /* 0x080fe40000410000 */
[----:B------:R-:W-:-:S02]  /*1cc0*/  FMUL.FTZ R102, R173, R168 ;  /* 0x000000a8ad667220 */ /* 0x000fc40000410000 */
[-C--:B------:R-:W-:Y:S02]  /*1cd0*/  FMUL.FTZ R174, R175, R168.reuse ;  /* 0x000000a8afae7220 */ /* 0x080fe40000410000 */
[-C--:B------:R-:W-:Y:S02]  /*1ce0*/  FMUL.FTZ R177, R177, R168.reuse ;  /* 0x000000a8b1b17220 */ /* 0x080fe40000410000 */
[-C--:B------:R-:W-:Y:S02]  /*1cf0*/  FMUL.FTZ R176, R179, R168.reuse ;  /* 0x000000a8b3b07220 */ /* 0x080fe40000410000 */
[----:B------:R-:W-:Y:S02]  /*1d00*/  FMUL.FTZ R181, R181, R168 ;  /* 0x000000a8b5b57220 */ /* 0x000fe40000410000 */
[----:B------:R-:W-:Y:S01]  /*1d10*/  FADD.FTZ R168, R94, R101 ;  /* 0x000000655ea87221 */ /* 0x000fe20000010000 */
[----:B---3--:R-:W-:Y:S01]  /*1d20*/  @P1 MOV R64, R44 ;  /* 0x0000002c00401202 */ /* 0x008fe20000000f00 */
[----:B------:R-:W-:-:S02]  /*1d30*/  FMUL.FTZ R100, R155, R100 ;  /* 0x000000649b647220 */ /* 0x000fc40000410000 */
[----:B------:R-:W-:Y:S01]  /*1d40*/  FADD.FTZ R169, R95, R168 ;  /* 0x000000a85fa97221 */ /* 0x000fe20000010000 */
[----:B------:R-:W-:Y:S01]  /*1d50*/  @P1 MOV R65, R45 ;  /* 0x0000002d00411202 */ /* 0x000fe20000000f00 */
[----:B------:R-:W-:Y:S02]  /*1d60*/  FMUL.FTZ R101, R156, R171 ;  /* 0x000000ab9c657220 */ /* 0x000fe40000410000 */
[----:B------:R-:W-:Y:S02]  /*1d70*/  @P0 FADD.FTZ R100, R100, R64 ;  /* 0x0000004064640221 */ /* 0x000fe40000010000 */
[----:B------:R-:W-:Y:S01]  /*1d80*/  FADD.FTZ R64, R96, R169 ;  /* 0x000000a960407221 */ /* 0x000fe20000010000 */
[----:B------:R-:W-:Y:S01]  /*1d90*/  @P1 MOV R66, R46 ;  /* 0x0000002e00421202 */ /* 0x000fe20000000f00 */
[----:B------:R-:W-:Y:S02]  /*1da0*/  FMUL.FTZ R102, R157, R102 ;  /* 0x000000669d667220 */ /* 0x000fe40000410000 */
[----:B------:R-:W-:-:S02]  /*1db0*/  @P0 FADD.FTZ R101, R101, R65 ;  /* 0x0000004165650221 */ /* 0x000fc40000010000 */
[----:B------:R-:W-:Y:S01]  /*1dc0*/  FADD.FTZ R65, R97, R64 ;  /* 0x0000004061417221 */ /* 0x000fe20000010000 */
[----:B------:R-:W-:Y:S01]  /*1dd0*/  @P1 MOV R67, R47 ;  /* 0x0000002f00431202 */ /* 0x000fe20000000f00 */
[----:B------:R-:W-:Y:S02]  /*1de0*/  @P0 FADD.FTZ R102, R102, R66 ;  /* 0x0000004266660221 */ /* 0x000fe40000010000 */
[----:B------:R-:W-:Y:S02]  /*1df0*/  FMUL.FTZ R103, R158, R103 ;  /* 0x000000679e677220 */ /* 0x000fe40000410000 */
[----:B------:R-:W-:Y:S01]  /*1e00*/  FADD.FTZ R66, R98, R65 ;  /* 0x0000004162427221 */ /* 0x000fe20000010000 */
[----:B----4-:R-:W-:Y:S01]  /*1e10*/  @P1 MOV R60, R48 ;  /* 0x00000030003c1202 */ /* 0x010fe20000000f00 */
[----:B------:R-:W-:Y:S02]  /*1e20*/  FMUL.FTZ R64, R159, R174 ;  /* 0x000000ae9f407220 */ /* 0x000fe40000410000 */
[----:B------:R-:W-:-:S02]  /*1e30*/  @P0 FADD.FTZ R103, R103, R67 ;  /* 0x0000004367670221 */ /* 0x000fc40000010000 */
[----:B------:R-:W-:Y:S01]  /*1e40*/  FADD.FTZ R67, R99, R66 ;  /* 0x0000004263437221 */ /* 0x000fe20000010000 */
[----:B------:R-:W-:Y:S01]  /*1e50*/  @P1 MOV R61, R49 ;  /* 0x00000031003d1202 */ /* 0x000fe20000000f00 */
[----:B------:R-:W-:Y:S01]  /*1e60*/  @P0 FADD.FTZ R64, R64, R60 ;  /* 0x0000003c40400221 */ /* 0x000fe20000010000 */
[----:B------:R-:W-:Y:S01]  /*1e70*/  @P1 MOV R62, R50 ;  /* 0x00000032003e1202 */ /* 0x000fe20000000f00 */
[----:B------:R-:W-:Y:S01]  /*1e80*/  FMUL.FTZ R65, R160, R177 ;  /* 0x000000b1a0417220 */ /* 0x000fe20000410000 */
[----:B------:R-:W-:Y:S01]  /*1e90*/  @P1 MOV R63, R51 ;  /* 0x00000033003f1202 */ /* 0x000fe20000000f00 */
[----:B------:R-:W-:Y:S02]  /*1ea0*/  FADD.FTZ R60, R100, R67 ;  /* 0x00000043643c7221 */ /* 0x000fe40000010000 */
[----:B------:R-:W-:Y:S02]  /*1eb0*/  FMUL.FTZ R66, R161, R176 ;  /* 0x000000b0a1427220 */ /* 0x000fe40000410000 */
[----:B------:R-:W-:-:S02]  /*1ec0*/  FMUL.FTZ R67, R162, R181 ;  /* 0x000000b5a2437220 */ /* 0x000fc40000410000 */
[----:B------:R-:W-:Y:S02]  /*1ed0*/  @P0 FADD.FTZ R65, R65, R61 ;  /* 0x0000003d41410221 */ /* 0x000fe40000010000 */
[----:B------:R-:W-:Y:S02]  /*1ee0*/  FADD.FTZ R169, R101, R60 ;  /* 0x0000003c65a97221 */ /* 0x000fe40000010000 */
[----:B------:R-:W-:Y:S02]  /*1ef0*/  @P0 FADD.FTZ R66, R66, R62 ;  /* 0x0000003e42420221 */ /* 0x000fe40000010000 */
        /* <DEDUP_REMOVED lines=13> */
.L_x_14094:
        /* <DEDUP_REMOVED lines=116> */
.L_x_14095:
[----:B------:R-:W-:Y:S01]  /*2710*/  FMUL.FTZ R168, R60, R60 ;  /* 0x0000003c3ca87220 */ /* 0x000fe20000410000 */
[----:B------:R-:W-:Y:S01]  /*2720*/  MOV R61, c[0x0][0x1e0] ;  /* 0x00007800003d7a02 */ /* 0x000fe20000000f00 */
[----:B-1----:R-:W-:Y:S01]  /*2730*/  FADD.FTZ R174, R174, R169 ;  /* 0x000000a9aeae7221 */ /* 0x002fe20000010000 */
[----:B------:R-:W-:Y:S01]  /*2740*/  ISETP.NE.AND P0, PT, RZ, UR6, PT ;  /* 0x00000006ff007c0c */ /* 0x000fe2000bf05270 */
[----:B------:R-:W-:Y:S02]  /*2750*/  HFMA2.MMA R167, -RZ, RZ, 0, 2.384185791015625e-07 ;  /* 0x00000004ffa77435 */ /* 0x000fe400000001ff */
[----:B------:R-:W-:Y:S01]  /*2760*/  FFMA.FTZ R61, R174, R61, c[0x0][0x228] ;  /* 0x00008a00ae3d7623 */ /* 0x000fe2000001003d */
[----:B------:R-:W-:Y:S02]  /*2770*/  FSEL R168, R168, RZ, P0 ;  /* 0x000000ffa8a87208 */ /* 0x000fe40000000000 */
[----:B0-----:R-:W-:-:S03]  /*2780*/  FSEL R169, R60, RZ, !P0 ;  /* 0x000000ff3ca97208 */ /* 0x001fc60004000000 */
[----:B------:R-:W-:Y:S02]  /*2790*/  FADD.FTZ R61, R61, R168 ;  /* 0x000000a83d3d7221 */ /* 0x000fe40000010000 */
[----:B------:R-:W-:Y:S02]  /*27a0*/  @!P1 IMAD.WIDE R62, R154, R167, c[0x0][0x1a0] ;  /* 0x000068009a3e9625 */ /* 0x000fe400078e02a7 */
[----:B------:R-:W0:Y:S02]  /*27b0*/  MUFU.RSQ R200, R61 ;  /* 0x0000003d00c87308 */ /* 0x000e240000001400 */
[--C-:B------:R-:W-:Y:S01]  /*27c0*/  FADD.FTZ R58, R58, -R169.reuse ;  /* 0x800000a93a3a7221 */ /* 0x100fe20000010000 */
[----:B------:R1:W-:Y:S01]  /*27d0*/  @!P1 STG.E [R62.64], R60 ;  /* 0x0000003c3e009986 */ /* 0x0003e2000c101904 */
[--C-:B------:R-:W-:Y:S02]  /*27e0*/  FADD.FTZ R168, R52, -R169.reuse ;  /* 0x800000a934a87221 */ /* 0x100fe40000010000 */
[----:B------:R-:W-:-:S02]  /*27f0*/  FADD.FTZ R171, R53, -R169 ;  /* 0x800000a935ab7221 */ /* 0x000fc40000010000 */
[--C-:B------:R-:W-:Y:S02]  /*2800*/  FADD.FTZ R54, R54, -R169.reuse ;  /* 0x800000a936367221 */ /* 0x100fe40000010000 */
[--C-:B------:R-:W-:Y:S02]  /*2810*/  FADD.FTZ R55, R55, -R169.reuse ;  /* 0x800000a937377221 */ /* 0x100fe40000010000 */
[--C-:B------:R-:W-:Y:S02]  /*2820*/  FADD.FTZ R56, R56, -R169.reuse ;  /* 0x800000a938387221 */ /* 0x100fe40000010000 */
[--C-:B------:R-:W-:Y:S02]  /*2830*/  FADD.FTZ R57, R57, -R169.reuse ;  /* 0x800000a939397221 */ /* 0x100fe40000010000 */
[--C-:B-1----:R-:W-:Y:S02]  /*2840*/  FADD.FTZ R60, R70, -R169.reuse ;  /* 0x800000a9463c7221 */ /* 0x102fe40000010000 */
        /* <DEDUP_REMOVED lines=39> */
[C---:B0-----:R-:W-:Y:S01]  /*2ac0*/  FMUL.FTZ R71, R200.reuse, R60 ;  /* 0x0000003cc8477220 */ /* 0x041fe20000410000 */
[----:B-----5:R-:W-:Y:S01]  /*2ad0*/  PRMT R60, RZ, 0x5410, R27 ;  /* 0x00005410ff3c7816 */ /* 0x020fe2000000001b */
[----:B------:R-:W-:Y:S02]  /*2ae0*/  FADD.FTZ R169, R67, -R169 ;  /* 0x800000a943a97221 */ /* 0x000fe40000010000 */
[C---:B------:R-:W-:Y:S02]  /*2af0*/  FMUL.FTZ R67, R200.reuse, R58 ;  /* 0x0000003ac8437220 */ /* 0x040fe40000410000 */
[----:B------:R-:W-:-:S02]  /*2b00*/  FMUL.FTZ R66, R200, R59 ;  /* 0x0000003bc8427220 */ /* 0x000fc40000410000 */
[----:B------:R-:W-:Y:S01]  /*2b10*/  FFMA.FTZ R67, R67, R60, R108 ;  /* 0x0000003c43437223 */ /* 0x000fe2000001006c */
[----:B------:R-:W-:Y:S01]  /*2b20*/  PRMT R60, RZ, 0x7610, R27 ;  /* 0x00007610ff3c7816 */ /* 0x000fe2000000001b */
[C---:B------:R-:W-:Y:S02]  /*2b30*/  FMUL.FTZ R65, R200.reuse, R56 ;  /* 0x00000038c8417220 */ /* 0x040fe40000410000 */
[----:B------:R-:W-:Y:S02]  /*2b40*/  FMUL.FTZ R70, R200, R57 ;  /* 0x00000039c8467220 */ /* 0x000fe40000410000 */
[----:B------:R-:W-:Y:S01]  /*2b50*/  FFMA.FTZ R60, R66, R60, R109 ;  /* 0x0000003c423c7223 */ /* 0x000fe2000001006d */
[----:B------:R-:W-:Y:S01]  /*2b60*/  PRMT R66, RZ, 0x5410, R26 ;  /* 0x00005410ff427816 */ /* 0x000fe2000000001a */
[C---:B------:R-:W-:Y:S02]  /*2b70*/  FMUL.FTZ R72, R200.reuse, R69 ;  /* 0x00000045c8487220 */ /* 0x040fe40000410000 */
[----:B------:R-:W-:Y:S01]  /*2b80*/  FMUL.FTZ R83, R200, R184 ;  /* 0x000000b8c8537220 */ /* 0x000fe20000410000 */
[----:B------:R-:W-:Y:S01]  /*2b90*/  F2FP.BF16.PACK_AB R67, R60, R67 ;  /* 0x000000433c43723e */ /* 0x000fe200000010ff */
[----:B------:R-:W-:Y:S01]  /*2ba0*/  FFMA.FTZ R66, R65, R66, R106 ;  /* 0x0000004241427223 */ /* 0x000fe2000001006a */
[----:B------:R-:W-:Y:S01]  /*2bb0*/  PRMT R65, RZ, 0x7610, R26 ;  /* 0x00007610ff417816 */ /* 0x000fe2000000001a */
[----:B------:R-:W-:-:S02]  /*2bc0*/  FMUL.FTZ R86, R200, R185 ;  /* 0x000000b9c8567220 */ /* 0x000fc40000410000 */
[----:B------:R-:W-:Y:S02]  /*2bd0*/  FMUL.FTZ R81, R200, R182 ;  /* 0x000000b6c8517220 */ /* 0x000fe40000410000 */
[----:B------:R-:W-:Y:S01]  /*2be0*/  FFMA.FTZ R69, R70, R65, R107 ;  /* 0x0000004146457223 */ /* 0x000fe2000001006b */
[----:B------:R-:W-:Y:S01]  /*2bf0*/  PRMT R70, RZ, 0x7610, R20 ;  /* 0x00007610ff467816 */ /* 0x000fe20000000014 */
[C---:B------:R-:W-:Y:S01]  /*2c00*/  FMUL.FTZ R84, R200.reuse, R183 ;  /* 0x000000b7c8547220 */ /* 0x040fe20000410000 */
[----:B------:R-:W-:Y:S01]  /*2c10*/  PRMT R65, RZ, 0x5410, R25 ;  /* 0x00005410ff417816 */ /* 0x000fe20000000019 */
[----:B------:R-:W-:Y:S01]  /*2c20*/  FMUL.FTZ R79, R200, R180 ;  /* 0x000000b4c84f7220 */ /* 0x000fe20000410000 */
[----:B------:R-:W-:Y:S01]  /*2c30*/  F2FP.BF16.PACK_AB R66, R69, R66 ;  /* 0x000000424542723e */ /* 0x000fe200000010ff */
[----:B------:R-:W-:Y:S01]  /*2c40*/  FFMA.FTZ R70, R72, R70, R111 ;  /* 0x0000004648467223 */ /* 0x000fe2000001006f */
[----:B------:R-:W-:Y:S01]  /*2c50*/  PRMT R72, RZ, 0x5410, R19 ;  /* 0x00005410ff487816 */ /* 0x000fe20000000013 */
[----:B------:R-:W-:-:S02]  /*2c60*/  FMUL.FTZ R82, R200, R181 ;  /* 0x000000b5c8527220 */ /* 0x000fc40000410000 */
[C---:B------:R-:W-:Y:S02]  /*2c70*/  FMUL.FTZ R77, R200.reuse, R178 ;  /* 0x000000b2c84d7220 */ /* 0x040fe40000410000 */
[----:B------:R-:W-:Y:S01]  /*2c80*/  FFMA.FTZ R83, R83, R72, R128 ;  /* 0x0000004853537223 */ /* 0x000fe20000010080 */
[----:B------:R-:W-:Y:S01]  /*2c90*/  PRMT R72, RZ, 0x7610, R19 ;  /* 0x00007610ff487816 */ /* 0x000fe20000000013 */
[C---:B------:R-:W-:Y:S02]  /*2ca0*/  FMUL.FTZ R80, R200.reuse, R179 ;  /* 0x000000b3c8507220 */ /* 0x040fe40000410000 */
[----:B------:R-:W-:Y:S02]  /*2cb0*/  FMUL.FTZ R91, R200, R192 ;  /* 0x000000c0c85b7220 */ /* 0x000fe40000410000 */
        /* <DEDUP_REMOVED lines=27> */
[----:B------:R-:W-:-:S04]  /*2e70*/  @!P1 IMAD.WIDE R52, R154, R167, c[0x0][0x1a8] ;  /* 0x00006a009a349625 */ /* 0x000fc800078e02a7 */
[----:B------:R-:W-:Y:S01]  /*2e80*/  FFMA.FTZ R91, R91, R80, R136 ;  /* 0x000000505b5b7223 */ /* 0x000fe20000010088 */
[----:B------:R-:W-:Y:S01]  /*2e90*/  PRMT R80, RZ, 0x7610, R15 ;  /* 0x00007610ff507816 */ /* 0x000fe2000000000f */
[C---:B------:R-:W-:Y:S01]  /*2ea0*/  FMUL.FTZ R96, R200.reuse, R97 ;  /* 0x00000061c8607220 */ /* 0x040fe20000410000 */
[----:B------:R0:W-:Y:S01]  /*2eb0*/  @!P1 STG.E [R52.64], R200 ;  /* 0x000000c834009986 */ /* 0x0001e2000c101904 */
[----:B------:R-:W-:Y:S02]  /*2ec0*/  FMUL.FTZ R98, R200, R99 ;  /* 0x00000063c8627220 */ /* 0x000fe40000410000 */
[----:B------:R-:W-:Y:S01]  /*2ed0*/  FFMA.FTZ R94, R94, R80, R137 ;  /* 0x000000505e5e7223 */ /* 0x000fe20000010089 */
[----:B------:R-:W-:Y:S01]  /*2ee0*/  PRMT R80, RZ, 0x5410, R14 ;  /* 0x00005410ff507816 */ /* 0x000fe2000000000e */
[C---:B------:R-:W-:Y:S02]  /*2ef0*/  FMUL.FTZ R195, R200.reuse, R195 ;  /* 0x000000c3c8c37220 */ /* 0x040fe40000410000 */
[----:B------:R-:W-:Y:S01]  /*2f00*/  FFMA.FTZ R65, R63, R65, R104 ;  /* 0x000000413f417223 */ /* 0x000fe20000010068 */
[----:B------:R-:W-:Y:S01]  /*2f10*/  PRMT R63, RZ, 0x7610, R25 ;  /* 0x00007610ff3f7816 */ /* 0x000fe20000000019 */
[----:B------:R-:W-:Y:S01]  /*2f20*/  FFMA.FTZ R89, R89, R80, R134 ;  /* 0x0000005059597223 */ /* 0x000fe20000010086 */
[----:B------:R-:W-:Y:S01]  /*2f30*/  PRMT R80, RZ, 0x7610, R14 ;  /* 0x00007610ff507816 */ /* 0x000fe2000000000e */
[----:B------:R-:W-:-:S02]  /*2f40*/  FMUL.FTZ R68, R200, R55 ;  /* 0x00000037c8447220 */ /* 0x000fc40000410000 */
[----:B0-----:R-:W-:Y:S02]  /*2f50*/  FMUL.FTZ R53, R200, R100 ;  /* 0x00000064c8357220 */ /* 0x001fe40000410000 */
[----:B------:R-:W-:Y:S01]  /*2f60*/  FFMA.FTZ R92, R92, R80, R135 ;  /* 0x000000505c5c7223 */ /* 0x000fe20000010087 */
[----:B------:R-:W-:Y:S01]  /*2f70*/  PRMT R80, RZ, 0x5410, R13 ;  /* 0x00005410ff507816 */ /* 0x000fe2000000000d */
[----:B------:R-:W-:Y:S01]  /*2f80*/  FFMA.FTZ R68, R68, R63, R105 ;  /* 0x0000003f44447223 */ /* 0x000fe20000010069 */
[----:B------:R-:W-:Y:S01]  /*2f90*/  PRMT R63, RZ, 0x5410, R24 ;  /* 0x00005410ff3f7816 */ /* 0x000fe20000000018 */
[C---:B------:R-:W-:Y:S02]  /*2fa0*/  FMUL.FTZ R61, R200.reuse, R168 ;  /* 0x000000a8c83d7220 */ /* 0x040fe40000410000 */
        /* <DEDUP_REMOVED lines=29> */
[C---:B------:R-:W-:Y:S02]  /*3180*/  FMUL.FTZ R73, R200.reuse, R174 ;  /* 0x000000aec8497220 */ /* 0x040fe40000410000 */
[----:B------:R-:W-:Y:S01]  /*3190*/  FFMA.FTZ R95, R93, R88, R142 ;  /* 0x000000585d5f7223 */ /* 0x000fe2000001008e */
[----:B------:R-:W-:Y:S01]  /*31a0*/  PRMT R88, RZ, 0x7610, R10 ;  /* 0x00007610ff587816 */ /* 0x000fe2000000000a */
[----:B------:R-:W-:-:S02]  /*31b0*/  FMUL.FTZ R59, R200, R196 ;  /* 0x000000c4c83b7220 */ /* 0x000fc40000410000 */
[----:B------:R-:W-:Y:S01]  /*31c0*/  FFMA.FTZ R73, R73, R63, R114 ;  /* 0x0000003f49497223 */ /* 0x000fe20000010072 */
[----:B------:R-:W-:Y:S01]  /*31d0*/  PRMT R63, RZ, 0x7610, R22 ;  /* 0x00007610ff3f7816 */ /* 0x000fe20000000016 */
[----:B------:R-:W-:Y:S01]  /*31e0*/  FFMA.FTZ R98, R96, R88, R143 ;  /* 0x0000005860627223 */ /* 0x000fe2000001008f */
[--C-:B------:R-:W-:Y:S01]  /*31f0*/  PRMT R88, RZ, 0x5410, R9.reuse ;  /* 0x00005410ff587816 */ /* 0x100fe20000000009 */
[C---:B------:R-:W-:Y:S02]  /*3200*/  FMUL.FTZ R76, R200.reuse, R175 ;  /* 0x000000afc84c7220 */ /* 0x040fe40000410000 */
[C---:B------:R-:W-:Y:S02]  /*3210*/  FMUL.FTZ R56, R200.reuse, R103 ;  /* 0x00000067c8387220 */ /* 0x040fe40000410000 */
[----:B------:R-:W-:Y:S01]  /*3220*/  FFMA.FTZ R195, R195, R88, R140 ;  /* 0x00000058c3c37223 */ /* 0x000fe2000001008c */
[----:B------:R-:W-:Y:S01]  /*3230*/  PRMT R88, RZ, 0x7610, R9 ;  /* 0x00007610ff587816 */ /* 0x000fe20000000009 */
[----:B------:R-:W-:-:S02]  /*3240*/  FMUL.FTZ R58, R200, R197 ;  /* 0x000000c5c83a7220 */ /* 0x000fc40000410000 */
[----:B------:R-:W-:Y:S01]  /*3250*/  FFMA.FTZ R76, R76, R63, R115 ;  /* 0x0000003f4c4c7223 */ /* 0x000fe20000010073 */
[----:B------:R-:W-:Y:S01]  /*3260*/  PRMT R63, RZ, 0x5410, R21 ;  /* 0x00005410ff3f7816 */ /* 0x000fe20000000015 */
[----:B------:R-:W-:Y:S01]  /*3270*/  FFMA.FTZ R96, R62, R88, R141 ;  /* 0x000000583e607223 */ /* 0x000fe2000001008d */
[----:B------:R-:W-:Y:S01]  /*3280*/  PRMT R62, RZ, 0x5410, R8 ;  /* 0x00005410ff3e7816 */ /* 0x000fe20000000008 */
[C---:B------:R-:W-:Y:S02]  /*3290*/  FMUL.FTZ R52, R200.reuse, R101 ;  /* 0x00000065c8347220 */ /* 0x040fe40000410000 */
        /* <DEDUP_REMOVED lines=9> */
[--C-:B------:R-:W-:Y:S01]  /*3330*/  PRMT R54, RZ, 0x5410, R7.reuse ;  /* 0x00005410ff367816 */ /* 0x100fe20000000007 */
[----:B------:R-:W-:Y:S01]  /*3340*/  IMAD R154, R167, c[0x0][0x160], R154 ;  /* 0x00005800a79a7a24 */ /* 0x000fe200078e029a */
[----:B------:R-:W-:Y:S01]  /*3350*/  F2FP.BF16.PACK_AB R55, R78, R75 ;  /* 0x0000004b4e37723e */ /* 0x000fe200000010ff */
[----:B------:R-:W-:Y:S01]  /*3360*/  FFMA.FTZ R63, R173, R63, R110 ;  /* 0x0000003fad3f7223 */ /* 0x000fe2000001006e */
[----:B------:R-:W-:Y:S01]  /*3370*/  MOV R173, 0x10 ;  /* 0x0000001000ad7802 */ /* 0x000fe20000000f00 */
[----:B------:R-:W-:Y:S01]  /*3380*/  FFMA.FTZ R169, R99, R54, R152 ;  /* 0x0000003663a97223 */ /* 0x000fe20000010098 */
[----:B------:R-:W-:-:S02]  /*3390*/  PRMT R54, RZ, 0x7610, R7 ;  /* 0x00007610ff367816 */ /* 0x000fc40000000007 */
[----:B------:R-:W-:Y:S01]  /*33a0*/  ISETP.GE.AND P0, PT, R154, c[0x0][0x164], PT ;  /* 0x000059009a007a0c */ /* 0x000fe20003f06270 */
[----:B------:R-:W-:-:S04]  /*33b0*/  IMAD.WIDE.U32 R60, R165, R173, c[0x0][0x208] ;  /* 0x00008200a53c7625 */ /* 0x000fc800078e00ad */
[----:B------:R-:W-:Y:S01]  /*33c0*/  FFMA.FTZ R174, R102, R54, R153 ;  /* 0x0000003666ae7223 */ /* 0x000fe20000010099 */
[----:B------:R-:W-:Y:S01]  /*33d0*/  PRMT R54, RZ, 0x5410, R6 ;  /* 0x00005410ff367816 */ /* 0x000fe20000000006 */
[----:B------:R0:W-:Y:S01]  /*33e0*/  STG.E.128 [R60.64], R64 ;  /* 0x000000403c007986 */ /* 0x0001e2000c101d04 */
[----:B------:R-:W-:-:S04]  /*33f0*/  IMAD.WIDE.U32 R164, R164, R173, c[0x0][0x208] ;  /* 0x00008200a4a47625 */ /* 0x000fc800078e00ad */
[----:B------:R-:W-:Y:S01]  /*3400*/  FFMA.FTZ R103, R59, R54, R150 ;  /* 0x000000363b677223 */ /* 0x000fe20000010096 */
[----:B------:R-:W-:Y:S01]  /*3410*/  PRMT R54, RZ, 0x7610, R6 ;  /* 0x00007610ff367816 */ /* 0x000fe20000000006 */
[----:B------:R-:W-:Y:S01]  /*3420*/  IMAD.WIDE.U32 R170, R170, R173, c[0x0][0x208] ;  /* 0x00008200aaaa7625 */ /* 0x000fe200078e00ad */
        /* <DEDUP_REMOVED lines=10> */
[----:B------:R-:W-:Y:S02]  /*34d0*/  F2FP.BF16.PACK_AB R56, R77, R72 ;  /* 0x000000484d38723e */ /* 0x000fe400000010ff */
[----:B------:R-:W-:Y:S01]  /*34e0*/  F2FP.BF16.PACK_AB R60, R85, R80 ;  /* 0x00000050553c723e */ /* 0x000fe200000010ff */
[----:B------:R-:W-:Y:S01]  /*34f0*/  FFMA.FTZ R68, R53, R54, R146 ;  /* 0x0000003635447223 */ /* 0x000fe20000010092 */
[----:B------:R-:W-:-:S02]  /*3500*/  PRMT R53, RZ, 0x7610, R4 ;  /* 0x00007610ff357816 */ /* 0x000fc40000000004 */
[----:B------:R-:W-:Y:S01]  /*3510*/  F2FP.BF16.PACK_AB R54, R76, R73 ;  /* 0x000000494c36723e */ /* 0x000fe200000010ff */
[----:B------:R-:W-:Y:S01]  /*3520*/  IMAD.WIDE.U32 R72, R163, R173, c[0x0][0x208] ;  /* 0x00008200a3487625 */ /* 0x000fe200078e00ad */
[----:B------:R-:W-:Y:S02]  /*3530*/  F2FP.BF16.PACK_AB R67, R100, R97 ;  /* 0x000000616443723e */ /* 0x000fe400000010ff */
[----:B------:R-:W-:Y:S01]  /*3540*/  F2FP.BF16.PACK_AB R66, R98, R95 ;  /* 0x0000005f6242723e */ /* 0x000fe200000010ff */
        /* <DEDUP_REMOVED lines=12> */
[----:B------:R-:W-:Y:S01]  /*3610*/  F2FP.BF16.PACK_AB R69, R102, R101 ;  /* 0x000000656645723e */ /* 0x000fe200000010ff */
[----:B------:R0:W-:Y:S01]  /*3620*/  STG.E.128 [R74.64], R60 ;  /* 0x0000003c4a007986 */ /* 0x0001e2000c101d04 */
[----:B------:R-:W-:-:S03]  /*3630*/  F2FP.BF16.PACK_AB R68, R99, R68 ;  /* 0x000000446344723e */ /* 0x000fc600000010ff */
[----:B------:R0:W-:Y:S04]  /*3640*/  STG.E.128 [R170.64], R64 ;  /* 0x00000040aa007986 */ /* 0x0001e8000c101d04 */
[----:B------:R0:W-:Y:S02]  /*3650*/  STG.E.128 [R172.64], R68 ;  /* 0x00000044ac007986 */ /* 0x0001e4000c101d04 */
[----:B0-----:R-:W-:Y:S01]  /*3660*/  @P0 CALL.REL.NOINC `(.L_x_14092) ;  /* 0x0000001000000944 */ /* 0x001fe20003c00000 */
[----:B------:R-:W-:Y:S05]  /*3670*/  BRA `(.L_x_14093) ;  /* 0xffffd04000007947 */ /* 0x000fea000383ffff */
.L_x_14092:
[----:B------:R-:W-:Y:S05]  /*3680*/  EXIT ;  /* 0x000000000000794d */ /* 0x000fea0003800000 */
.L_x_14090:
[----:B0-----:R-:W-:Y:S02]  /*3690*/  MOV R174, 0x1 ;  /* 0x0000000100ae7802 */ /* 0x001fe40000000f00 */
[----:B------:R-:W-:Y:S02]  /*36a0*/  MOV R61, 0x1f ;  /* 0x0000001f003d7802 */ /* 0x000fe40000000f00 */
[----:B------:R-:W-:-:S02]  /*36b0*/  MOV R168, 0xffffffff ;  /* 0xffffffff00a87802 */ /* 0x000fc40000000f00 */
[----:B------:R-:W-:Y:S02]  /*36c0*/  MOV R62, 0x36e0 ;  /* 0x000036e0003e7802 */ /* 0x000fe40000000f00 */
[----:B-----5:R-:W-:Y:S05]  /*36d0*/  CALL.REL.NOINC `($__internal_53_$__cuda_sm70_shflsync_bfly_p) ;  /* 0x0000099000007944 */ /* 0x020fea0003c00000 */
[----:B-1----:R-:W-:Y:S01]  /*36e0*/  MOV R60, R174 ;  /* 0x000000ae003c7202 */ /* 0x002fe20000000f00 */
[----:B0-----:R-:W-:Y:S05]  /*36f0*/  BRA `(.L_x_14094) ;  /* 0xffffe8d000007947 */ /* 0x001fea000383ffff */
.L_x_14091:
[----:B------:R-:W-:Y:S01]  /*3700*/  HFMA2.MMA R174, -RZ, RZ, 0, 1.1920928955078125e-07 ;  /* 0x00000002ffae7435 */ /* 0x000fe200000001ff */
[----:B------:R-:W-:Y:S02]  /*3710*/  MOV R61, 0x1f ;  /* 0x0000001f003d7802 */ /* 0x000fe40000000f00 */
[----:B------:R-:W-:Y:S02]  /*3720*/  MOV R168, 0xffffffff ;  /* 0xffffffff00a87802 */ /* 0x000fe40000000f00 */
[----:B------:R-:W-:Y:S02]  /*3730*/  MOV R62, 0x3750 ;  /* 0x00003750003e7802 */ /* 0x000fe40000000f00 */
[----:B-----5:R-:W-:Y:S05]  /*3740*/  CALL.REL.NOINC `($__internal_53_$__cuda_sm70_shflsync_bfly_p) ;  /* 0x0000092000007944 */ /* 0x020fea0003c00000 */
[----:B01----:R-:W-:Y:S01]  /*3750*/  FADD.FTZ R169, R169, R174 ;  /* 0x000000aea9a97221 */ /* 0x003fe20000010000 */
[----:B------:R-:W-:Y:S01]  /*3760*/  HFMA2.MMA R174, -RZ, RZ, 0, 2.384185791015625e-07 ;  /* 0x00000004ffae7435 */ /* 0x000fe200000001ff */
[----:B------:R-:W-:Y:S02]  /*3770*/  MOV R61, 0x1f ;  /* 0x0000001f003d7802 */ /* 0x000fe40000000f00 */
[----:B------:R-:W-:-:S02]  /*3780*/  MOV R168, 0xffffffff ;  /* 0xffffffff00a87802 */ /* 0x000fc40000000f00 */
[----:B------:R-:W-:Y:S02]  /*3790*/  MOV R62, 0x37b0 ;  /* 0x000037b0003e7802 */ /* 0x000fe40000000f00 */
[----:B------:R-:W-:Y:S05]  /*37a0*/  CALL.REL.NOINC `($__internal_53_$__cuda_sm70_shflsync_bfly_p) ;  /* 0x000008c000007944 */ /* 0x000fea0003c00000 */
[----:B01----:R-:W-:Y:S01]  /*37b0*/  FADD.FTZ R169, R169, R174 ;  /* 0x000000aea9a97221 */ /* 0x003fe20000010000 */
[----:B------:R-:W-:Y:S01]  /*37c0*/  HFMA2.MMA R174, -RZ, RZ, 0, 4.76837158203125e-07 ;  /* 0x00000008ffae7435 */ /* 0x000fe200000001ff */
[----:B------:R-:W-:Y:S02]  /*37d0*/  MOV R61, 0x1f ;  /* 0x0000001f003d7802 */ /* 0x000fe40000000f00 */
[----:B------:R-:W-:Y:S02]  /*37e0*/  MOV R168, 0xffffffff ;  /* 0xffffffff00a87802 */ /* 0x000fe40000000f00 */
[----:B------:R-:W-:Y:S02]  /*37f0*/  MOV R62, 0x3810 ;  /* 0x00003810003e7802 */ /* 0x000fe40000000f00 */
[----:B------:R-:W-:Y:S05]  /*3800*/  CALL.REL.NOINC `($__internal_53_$__cuda_sm70_shflsync_bfly_p) ;  /* 0x0000086000007944 */ /* 0x000fea0003c00000 */
[----:B01----:R-:W-:Y:S01]  /*3810*/  FADD.FTZ R169, R169, R174 ;  /* 0x000000aea9a97221 */ /* 0x003fe20000010000 */
[----:B------:R-:W-:Y:S01]  /*3820*/  HFMA2.MMA R174, -RZ, RZ, 0, 9.5367431640625e-07 ;  /* 0x00000010ffae7435 */ /* 0x000fe200000001ff */
[----:B------:R-:W-:Y:S02]  /*3830*/  MOV R61, 0x1f ;  /* 0x0000001f003d7802 */ /* 0x000fe40000000f00 */
[----:B------:R-:W-:-:S02]  /*3840*/  MOV R168, 0xffffffff ;  /* 0xffffffff00a87802 */ /* 0x000fc40000000f00 */
[----:B------:R-:W-:Y:S02]  /*3850*/  MOV R62, 0x3870 ;  /* 0x00003870003e7802 */ /* 0x000fe40000000f00 */
[----:B------:R-:W-:Y:S05]  /*3860*/  CALL.REL.NOINC `($__internal_53_$__cuda_sm70_shflsync_bfly_p) ;  /* 0x0000080000007944 */ /* 0x000fea0003c00000 */
[----:B-1----:R-:W-:Y:S01]  /*3870*/  FADD.FTZ R60, R169, R174 ;  /* 0x000000aea93c7221 */ /* 0x002fe20000010000 */
[----:B------:R-:W-:-:S03]  /*3880*/  HFMA2.MMA R174, -RZ, RZ, 0, 5.9604644775390625e-08 ;  /* 0x00000001ffae7435 */ /* 0x000fc600000001ff */
[----:B------:R-:W-:-:S04]  /*3890*/  FMUL.FTZ R60, R60, c[0x0][0x1e0] ;  /* 0x000078003c3c7a20 */ /* 0x000fc80000410000 */
[--C-:B0-----:R-:W-:Y:S02]  /*38a0*/  FADD.FTZ R61, R52, -R60.reuse ;  /* 0x8000003c343d7221 */ /* 0x101fe40000010000 */
        /* <DEDUP_REMOVED lines=97> */
[----:B------:R-:W-:Y:S02]  /*3ec0*/  MOV R62, 0x3ee0 ;  /* 0x00003ee0003e7802 */ /* 0x000fe40000000f00 */
[----:B------:R-:W-:Y:S05]  /*3ed0*/  CALL.REL.NOINC `($__internal_53_$__cuda_sm70_shflsync_bfly_p) ;  /* 0x0000019000007944 */ /* 0x000fea0003c00000 */
[----:B01----:R-:W-:Y:S01]  /*3ee0*/  FADD.FTZ R169, R169, R174 ;  /* 0x000000aea9a97221 */ /* 0x003fe20000010000 */
[----:B------:R-:W-:Y:S01]  /*3ef0*/  HFMA2.MMA R174, -RZ, RZ, 0, 1.1920928955078125e-07 ;  /* 0x00000002ffae7435 */ /* 0x000fe200000001ff */
[----:B------:R-:W-:Y:S02]  /*3f00*/  MOV R61, 0x1f ;  /* 0x0000001f003d7802 */ /* 0x000fe40000000f00 */
[----:B------:R-:W-:Y:S02]  /*3f10*/  MOV R168, 0xffffffff ;  /* 0xffffffff00a87802 */ /* 0x000fe40000000f00 */
[----:B------:R-:W-:Y:S02]  /*3f20*/  MOV R62, 0x3f40 ;  /* 0x00003f40003e7802 */ /* 0x000fe40000000f00 */
[----:B------:R-:W-:Y:S05]  /*3f30*/  CALL.REL.NOINC `($__internal_53_$__cuda_sm70_shflsync_bfly_p) ;  /* 0x0000013000007944 */ /* 0x000fea0003c00000 */
[----:B01----:R-:W-:Y:S01]  /*3f40*/  FADD.FTZ R169, R169, R174 ;  /* 0x000000aea9a97221 */ /* 0x003fe20000010000 */
[----:B------:R-:W-:Y:S01]  /*3f50*/  HFMA2.MMA R174, -RZ, RZ, 0, 2.384185791015625e-07 ;  /* 0x00000004ffae7435 */ /* 0x000fe200000001ff */
[----:B------:R-:W-:-:S02]  /*3f60*/  MOV R61, 0x1f ;  /* 0x0000001f003d7802 */ /* 0x000fc40000000f00 */
[----:B------:R-:W-:Y:S02]  /*3f70*/  MOV R168, 0xffffffff ;  /* 0xffffffff00a87802 */ /* 0x000fe40000000f00 */
        /* <DEDUP_REMOVED lines=10> */
[----:B------:R-:W-:-:S02]  /*4020*/  MOV R61, 0x1f ;  /* 0x0000001f003d7802 */ /* 0x000fc40000000f00 */
[----:B------:R-:W-:Y:S02]  /*4030*/  MOV R168, 0xffffffff ;  /* 0xffffffff00a87802 */ /* 0x000fe40000000f00 */
[----:B------:R-:W-:Y:S02]  /*4040*/  MOV R62, 0x4060 ;  /* 0x00004060003e7802 */ /* 0x000fe40000000f00 */
[----:B------:R-:W-:Y:S05]  /*4050*/  CALL.REL.NOINC `($__internal_53_$__cuda_sm70_shflsync_bfly_p) ;  /* 0x0000001000007944 */ /* 0x000fea0003c00000 */
[----:B01----:R-:W-:Y:S05]  /*4060*/  BRA `(.L_x_14095) ;  /* 0xffffe6a000007947 */ /* 0x003fea000383ffff */
        .weak           $__internal_53_$__cuda_sm70_shflsync_bfly_p
        .type           $__internal_53_$__cuda_sm70_shflsync_bfly_p,@function
        .size           $__internal_53_$__cuda_sm70_shflsync_bfly_p,(.L_x_43113 - $__internal_53_$__cuda_sm70_shflsync_bfly_p)
$__internal_53_$__cuda_sm70_shflsync_bfly_p:
[----:B------:R-:W-:Y:S01]  /*4070*/  HFMA2.MMA R63, -RZ, RZ, 0, 0 ;  /* 0x00000000ff3f7435 */ /* 0x000fe200000001ff */
[----:B------:R-:W-:Y:S04]  /*4080*/  WARPSYNC R168 ;  /* 0x000000a800007348 */ /* 0x000fe80003800000 */
[----:B------:R0:W1:Y:S01]  /*4090*/  SHFL.BFLY PT, R174, R169, R174, R61 ;  /* 0x0c0000aea9ae7389 */ /* 0x00006200000e003d */
[----:B------:R-:W-:Y:S05]  /*40a0*/  RET.REL.NODEC R62 `(_ZN10layer_norm13ln_fwd_kernelINS_13Kernel_traitsI13__nv_bfloat16S2_fS2_fjLj1536ELj1ELj4ELj1ELj16ENS_18Kernel_traits_baseILj1536ES2_S2_fS2_fjLj128EEEEELb0ELb1ELb0ELb1EEEvNS_9FwdParamsE) ;  /* 0xffffbf503e007950 */ /* 0x000fea0003c3ffff */
.L_x_14096:
        /* <DEDUP_REMOVED lines=13> */
.L_x_43113:


//--------------------- .text._ZN10layer_norm13ln_fwd_kernelINS_13Kernel_traitsI13__nv_bfloat16S2_fS2_fjLj1536ELj1ELj4ELj1ELj16ENS_18Kernel_traits_baseILj1536ES2_S2_fS2_fjLj128EEEEELb0ELb1ELb1ELb0EEEvNS_9FwdParamsE --------------------------
	.section	.text._ZN10layer_norm13ln_fwd_kernelINS_13Kernel_traitsI13__nv_bfloat16S2_fS2_fjLj1536ELj1ELj4ELj1ELj16ENS_18Kernel_traits_baseILj1536ES2_S2_fS2_fjLj128EEEEELb0ELb1ELb1ELb0EEEvNS_9FwdParamsE,"ax",@progbits
	.sectioninfo	@"SHI_REGISTERS=227"
	.align	128
        .global         _ZN10layer_norm13ln_fwd_kernelINS_13Kernel_traitsI13__nv_bfloat16S2_fS2_fjLj1536ELj1ELj4ELj1ELj16ENS_18Kernel_traits_baseILj1536ES2_S2_fS2_fjLj128EEEEELb0ELb1ELb1ELb0EEEvNS_9FwdParamsE
        .type           _ZN10layer_norm13ln_fwd_kernelINS_13Kernel_traitsI13__nv_bfloat16S2_fS2_fjLj1536ELj1ELj4ELj1ELj16ENS_18Kernel_traits_baseILj1536ES2_S2_fS2_fjLj128EEEEELb0ELb1ELb1ELb0EEEvNS_9FwdParamsE,@function
        .size           _ZN10layer_norm13ln_fwd_kernelINS_13Kernel_traitsI13__nv_bfloat16S2_fS2_fjLj1536ELj1ELj4ELj1ELj16ENS_18Kernel_traits_baseILj1536ES2_S2_fS2_fjLj128EEEEELb0ELb1ELb1ELb0EEEvNS_9FwdParamsE,(.L_x_43114 - _ZN10layer_norm13ln_fwd_kernelINS_13Kernel_traitsI13__nv_bfloat16S2_fS2_fjLj1536ELj1ELj4ELj1ELj16ENS_18Kernel_traits_baseILj1536ES2_S2_fS2_fjLj128EEEEELb0ELb1ELb1ELb0EEEvNS_9FwdParamsE)
        .other          _ZN10layer_norm13ln_fwd_kernelINS_13Kernel_traitsI13__nv_bfloat16S2_fS2_fjLj1536ELj1ELj4ELj1ELj16ENS_18Kernel_traits_baseILj1536ES2_S2_fS2_fjLj128EEEEELb0ELb1ELb1ELb0EEEvNS_9FwdParamsE,@"STO_CUDA_ENTRY STV_DEFAULT"
_ZN10layer_norm13ln_fwd_kernelINS_13Kernel_traitsI13__nv_bfloat16S2_fS2_fjLj1536ELj1ELj4ELj1ELj16ENS_18Kernel_traits_baseILj1536ES2_S2_fS2_fjLj128EEEEELb0ELb1ELb1ELb0EEEvNS_9FwdParamsE:
.text._ZN10layer_norm13ln_fwd_kernelINS_13Kernel_traitsI13__nv_bfloat16S2_fS2_fjLj1536ELj1ELj4ELj1ELj16ENS_18Kernel_traits_baseILj1536ES2_S2_fS2_fjLj128EEEEELb0ELb1ELb1ELb0EEEvNS_9FwdParamsE:
        /* <DEDUP_REMOVED lines=35> */
.L_x_14098:
[----:B01----:R-:W-:Y:S05]  /*0230*/  BSYNC B0 ;  /* 0x0000000000007941 */ /* 0x003fea0003800000 */
.L_x_14097:
        /* <DEDUP_REMOVED lines=16> */
.L_x_14100:
[----:B0-----:R-:W-:Y:S05]  /*0340*/  BSYNC B0 ;  /* 0x0000000000007941 */ /* 0x001fea0003800000 */
.L_x_14099:
        /* <DEDUP_REMOVED lines=16> */
.L_x_14102:
[----:B0-----:R-:W-:Y:S05]  /*0450*/  BSYNC B0 ;  /* 0x0000000000007941 */ /* 0x001fea0003800000 */
.L_x_14101:
        /* <DEDUP_REMOVED lines=16> */
.L_x_14104:
[----:B0-----:R-:W-:Y:S05]  /*0560*/  BSYNC B0 ;  /* 0x0000000000007941 */ /* 0x001fea0003800000 */
.L_x_14103:
        /* <DEDUP_REMOVED lines=16> */
.L_x_14106:
[----:B0-----:R-:W-:Y:S05]  /*0670*/  BSYNC B0 ;  /* 0x0000000000007941 */ /* 0x001fea0003800000 */
.L_x_14105:
        /* <DEDUP_REMOVED lines=18> */
.L_x_14108:
[----:B0-----:R-:W-:Y:S05]  /*07a0*/  BSYNC B0 ;  /* 0x0000000000007941 */ /* 0x001fea0003800000 */
.L_x_14107:
        /* <DEDUP_REMOVED lines=147> */
.L_x_14232:
[----:B------:R-:W-:-:S10]  /*10e0*/  HFMA2.MMA R109, -RZ, RZ, 0, 2.384185791015625e-07 ;  /* 0x00000004ff6d7435 */ /* 0x000fd400000001ff */
[----:B------:R-:W-:-:S06]  /*10f0*/  IMAD.WIDE R110, R206, R109, c[0x0][0x1d0] ;  /* 0x00007400ce6e7625 */ /* 0x000fcc00078e026d */
[----:B------:R0:W2:Y:S01]  /*1100*/  LDG.E R110, [R110.64] ;  /* 0x000000046e6e7981 */ /* 0x0000a2000c1e1900 */
[----:B------:R-:W-:-:S05]  /*1110*/  IMAD.WIDE R108, R206, R109, c[0x0][0x1d8] ;  /* 0x00007600ce6c7625 */ /* 0x000fca00078e026d */
[----:B------:R1:W5:Y:S01]  /*1120*/  LDG.E R158, [R108.64] ;  /* 0x000000046c9e7981 */ /* 0x000362000c1e1900 */
        /* <DEDUP_REMOVED lines=13> */
[----:B------:R-:W-:-:S02]  /*1200*/  @P2 LEA.HI.SX32 R214, R216, R111, 0x1d ;  /* 0x0000006fd8d62211 */ /* 0x000fc400078feaff */
[----:B------:R-:W-:Y:S01]  /*1210*/  SHF.R.S32.HI R111, RZ, 0x1f, R206 ;  /* 0x0000001fff6f7819 */ /* 0x000fe200000114ce */
[----:B------:R-:W-:Y:S05]  /*1220*/  @!P0 BRA `(.L_x_14110) ;  /* 0x0000060000008947 */ /* 0x000fea0003800000 */
[----:B-1----:R-:W-:-:S04]  /*1230*/  ISETP.NE.U32.AND P3, PT, RZ, c[0x0][0x180], PT ;  /* 0x00006000ff007a0c */ /* 0x002fc80003f65070 */
        /* <DEDUP_REMOVED lines=37> */
[----:B------:R-:W-:-:S04]  /*1490*/  FMUL.FTZ R52, R113, R52 ;  /* 0x0000003471347220 */ /* 0x000fc80000410000 */
[----:B------:R-:W-:Y:S02]  /*14a0*/  @P3 FADD.FTZ R52, R48, R52 ;  /* 0x0000003430343221 */ /* 0x000fe40000010000 */
.L_x_14112:
[----:B0-----:R-:W-:Y:S05]  /*14b0*/  BSYNC B1 ;  /* 0x0000000000017941 */ /* 0x001fea0003800000 */
.L_x_14111:
[----:B------:R-:W-:Y:S01]  /*14c0*/  BSSY B1, `(.L_x_14113) ;  /* 0x0000006000017945 */ /* 0x000fe20003800000 */
[----:B------:R-:W-:Y:S05]  /*14d0*/  @!P4 BRA `(.L_x_14114) ;  /* 0x000000400000c947 */ /* 0x000fea0003800000 */
[----:B-----5:R-:W-:-:S05]  /*14e0*/  PRMT R53, RZ, 0x7610, R64 ;  /* 0x00007610ff357816 */ /* 0x020fca0000000040 */
[----:B------:R-:W-:-:S04]  /*14f0*/  FMUL.FTZ R53, R53, c[0x0][0x1ec] ;  /* 0x00007b0035357a20 */ /* 0x000fc80000410000 */
[----:B------:R-:W-:-:S04]  /*1500*/  FMUL.FTZ R53, R112, R53 ;  /* 0x0000003570357220 */ /* 0x000fc80000410000 */
[----:B------:R-:W-:Y:S02]  /*1510*/  @P3 FADD.FTZ R53, R49, R53 ;  /* 0x0000003531353221 */ /* 0x000fe40000010000 */
.L_x_14114:
[----:B------:R-:W-:Y:S05]  /*1520*/  BSYNC B1 ;  /* 0x0000000000017941 */ /* 0x000fea0003800000 */
.L_x_14113:
[----:B------:R-:W-:Y:S01]  /*1530*/  BSSY B1, `(.L_x_14115) ;  /* 0x0000006000017945 */ /* 0x000fe20003800000 */
[----:B------:R-:W-:Y:S05]  /*1540*/  @!P4 BRA `(.L_x_14116) ;  /* 0x000000400000c947 */ /* 0x000fea0003800000 */
[----:B-----5:R-:W-:-:S05]  /*1550*/  PRMT R54, RZ, 0x5410, R65 ;  /* 0x00005410ff367816 */ /* 0x020fca0000000041 */
[----:B------:R-:W-:-:S04]  /*1560*/  FMUL.FTZ R54, R54, c[0x0][0x1ec] ;  /* 0x00007b0036367a20 */ /* 0x000fc80000410000 */
[----:B------:R-:W-:-:S04]  /*1570*/  FMUL.FTZ R54, R47, R54 ;  /* 0x000000362f367220 */ /* 0x000fc80000410000 */
[----:B------:R-:W-:Y:S02]  /*1580*/  @P3 FADD.FTZ R54, R50, R54 ;  /* 0x0000003632363221 */ /* 0x000fe40000010000 */
.L_x_14116:
[----:B------:R-:W-:Y:S05]  /*1590*/  BSYNC B1 ;  /* 0x0000000000017941 */ /* 0x000fea0003800000 */
.L_x_14115:
[----:B------:R-:W-:Y:S01]  /*15a0*/  BSSY B1, `(.L_x_14117) ;  /* 0x0000006000017945 */ /* 0x000fe20003800000 */
[----:B------:R-:W-:Y:S05]  /*15b0*/  @!P4 BRA `(.L_x_14118) ;  /* 0x000000400000c947 */ /* 0x000fea0003800000 */
[----:B-----5:R-:W-:-:S05]  /*15c0*/  PRMT R55, RZ, 0x7610, R65 ;  /* 0x00007610ff377816 */ /* 0x020fca0000000041 */
[----:B------:R-:W-:-:S04]  /*15d0*/  FMUL.FTZ R55, R55, c[0x0][0x1ec] ;  /* 0x00007b0037377a20 */ /* 0x000fc80000410000 */
[----:B------:R-:W-:-:S04]  /*15e0*/  FMUL.FTZ R55, R46, R55 ;  /* 0x000000372e377220 */ /* 0x000fc80000410000 */
[----:B------:R-:W-:Y:S02]  /*15f0*/  @P3 FADD.FTZ R55, R51, R55 ;  /* 0x0000003733373221 */ /* 0x000fe40000010000 */
.L_x_14118:
[----:B------:R-:W-:Y:S05]  /*1600*/  BSYNC B1 ;  /* 0x0000000000017941 */ /* 0x000fea0003800000 */
.L_x_14117:
[----:B------:R-:W-:Y:S01]  /*1610*/  BSSY B1, `(.L_x_14119) ;  /* 0x0000006000017945 */ /* 0x000fe20003800000 */
[----:B------:R-:W-:Y:S05]  /*1620*/  @!P4 BRA `(.L_x_14120) ;  /* 0x000000400000c947 */ /* 0x000fea0003800000 */
[----:B-----5:R-:W-:-:S05]  /*1630*/  PRMT R60, RZ, 0x5410, R66 ;  /* 0x00005410ff3c7816 */ /* 0x020fca0000000042 */
[----:B------:R-:W-:-:S04]  /*1640*/  FMUL.FTZ R60, R60, c[0x0][0x1ec] ;  /* 0x00007b003c3c7a20 */ /* 0x000fc80000410000 */
[----:B------:R-:W-:-:S04]  /*1650*/  FMUL.FTZ R60, R45, R60 ;  /* 0x0000003c2d3c7220 */ /* 0x000fc80000410000 */
[----:B------:R-:W-:Y:S02]  /*1660*/  @P3 FADD.FTZ R60, R56, R60 ;  /* 0x0000003c383c3221 */ /* 0x000fe40000010000 */
.L_x_14120:
[----:B------:R-:W-:Y:S05]  /*1670*/  BSYNC B1 ;  /* 0x0000000000017941 */ /* 0x000fea0003800000 */
.L_x_14119:
[----:B------:R-:W-:Y:S01]  /*1680*/  BSSY B1, `(.L_x_14121) ;  /* 0x0000006000017945 */ /* 0x000fe20003800000 */
[----:B------:R-:W-:Y:S05]  /*1690*/  @!P4 BRA `(.L_x_14122) ;  /* 0x000000400000c947 */ /* 0x000fea0003800000 */
[----:B-----5:R-:W-:-:S05]  /*16a0*/  PRMT R61, RZ, 0x7610, R66 ;  /* 0x00007610ff3d7816 */ /* 0x020fca0000000042 */
[----:B------:R-:W-:-:S04]  /*16b0*/  FMUL.FTZ R61, R61, c[0x0][0x1ec] ;  /* 0x00007b003d3d7a20 */ /* 0x000fc80000410000 */
[----:B------:R-:W-:-:S04]  /*16c0*/  FMUL.FTZ R61, R44, R61 ;  /* 0x0000003d2c3d7220 */ /* 0x000fc80000410000 */
[----:B------:R-:W-:Y:S02]  /*16d0*/  @P3 FADD.FTZ R61, R57, R61 ;  /* 0x0000003d393d3221 */ /* 0x000fe40000010000 */
.L_x_14122:
[----:B------:R-:W-:Y:S05]  /*16e0*/  BSYNC B1 ;  /* 0x0000000000017941 */ /* 0x000fea0003800000 */
.L_x_14121:
[----:B------:R-:W-:Y:S01]  /*16f0*/  BSSY B1, `(.L_x_14123) ;  /* 0x0000006000017945 */ /* 0x000fe20003800000 */
[----:B------:R-:W-:Y:S05]  /*1700*/  @!P4 BRA `(.L_x_14124) ;  /* 0x000000400000c947 */ /* 0x000fea0003800000 */
[----:B-----5:R-:W-:-:S05]  /*1710*/  PRMT R62, RZ, 0x5410, R67 ;  /* 0x00005410ff3e7816 */ /* 0x020fca0000000043 */
[----:B------:R-:W-:-:S04]  /*1720*/  FMUL.FTZ R62, R62, c[0x0][0x1ec] ;  /* 0x00007b003e3e7a20 */ /* 0x000fc80000410000 */
[----:B------:R-:W-:-:S04]  /*1730*/  FMUL.FTZ R62, R43, R62 ;  /* 0x0000003e2b3e7220 */ /* 0x000fc80000410000 */
[----:B------:R-:W-:Y:S02]  /*1740*/  @P3 FADD.FTZ R62, R58, R62 ;  /* 0x0000003e3a3e3221 */ /* 0x000fe40000010000 */
.L_x_14124:
[----:B------:R-:W-:Y:S05]  /*1750*/  BSYNC B1 ;  /* 0x0000000000017941 */ /* 0x000fea0003800000 */
.L_x_14123:
[----:B------:R-:W-:Y:S01]  /*1760*/  BSSY B1, `(.L_x_14125) ;  /* 0x0000006000017945 */ /* 0x000fe20003800000 */
[----:B------:R-:W-:Y:S05]  /*1770*/  @!P4 BRA `(.L_x_14126) ;  /* 0x000000400000c947 */ /* 0x000fea0003800000 */
[----:B-----5:R-:W-:-:S05]  /*1780*/  PRMT R63, RZ, 0x7610, R67 ;  /* 0x00007610ff3f7816 */ /* 0x020fca0000000043 */
[----:B------:R-:W-:-:S04]  /*1790*/  FMUL.FTZ R63, R63, c[0x0][0x1ec] ;  /* 0x00007b003f3f7a20 */ /* 0x000fc80000410000 */
[----:B------:R-:W-:-:S04]  /*17a0*/  FMUL.FTZ R63, R42, R63 ;  /* 0x0000003f2a3f7220 */ /* 0x000fc80000410000 */
[----:B------:R-:W-:Y:S02]  /*17b0*/  @P3 FADD.FTZ R63, R59, R63 ;  /* 0x0000003f3b3f3221 */ /* 0x000fe40000010000 */
.L_x_14126:
[----:B------:R-:W-:Y:S05]  /*17c0*/  BSYNC B1 ;  /* 0x0000000000017941 */ /* 0x000fea0003800000 */
.L_x_14125:
[----:B------:R-:W-:Y:S01]  /*17d0*/  HFMA2.MMA R108, -RZ, RZ, 0, 1.9073486328125e-06 ;  /* 0x00000020ff6c7435 */ /* 0x000fe200000001ff */
[----:B------:R-:W-:-:S09]  /*17e0*/  IADD3 R214, R214, 0x20, RZ ;  /* 0x00000020d6d67810 */ /* 0x000fd20007ffe0ff */
[C---:B------:R-:W-:Y:S01]  /*17f0*/  IMAD.WIDE.U32 R108, R213.reuse, R108, c[0x0][0x188] ;  /* 0x00006200d56c7625 */ /* 0x040fe200078e006c */
[----:B------:R-:W-:-:S04]  /*1800*/  IADD3 R213, R213, 0x20, RZ ;  /* 0x00000020d5d57810 */ /* 0x000fc80007ffe0ff */
[----:B------:R0:W-:Y:S04]  /*1810*/  STG.E.128 [R108.64], R52 ;  /* 0x000000346c007986 */ /* 0x0001e8000c101d04 */
[----:B------:R0:W-:Y:S02]  /*1820*/  STG.E.128 [R108.64+0x10], R60 ;  /* 0x0000103c6c007986 */ /* 0x0001e4000c101d04 */
.L_x_14110:
[----:B-1----:R-:W-:Y:S05]  /*1830*/  BSYNC B0 ;  /* 0x0000000000007941 */ /* 0x002fea0003800000 */
.L_x_14109:
        /* <DEDUP_REMOVED lines=43> */
.L_x_14130:
[----:B0-----:R-:W-:Y:S05]  /*1af0*/  BSYNC B1 ;  /* 0x0000000000017941 */ /* 0x001fea0003800000 */
.L_x_14129:
[----:B------:R-:W-:Y:S01]  /*1b00*/  BSSY B1, `(.L_x_14131) ;  /* 0x0000006000017945 */ /* 0x000fe20003800000 */
[----:B------:R-:W-:Y:S05]  /*1b10*/  @!P4 BRA `(.L_x_14132) ;  /* 0x000000400000c947 */ /* 0x000fea0003800000 */
[----:B-----5:R-:W-:-:S05]  /*1b20*/  PRMT R69, RZ, 0x7610, R64 ;  /* 0x00007610ff457816 */ /* 0x020fca0000000040 */
[----:B------:R-:W-:-:S04]  /*1b30*/  FMUL.FTZ R69, R69, c[0x0][0x1ec] ;  /* 0x00007b0045457a20 */ /* 0x000fc80000410000 */
[----:B------:R-:W-:-:S04]  /*1b40*/  FMUL.FTZ R69, R40, R69 ;  /* 0x0000004528457220 */ /* 0x000fc80000410000 */
[----:B------:R-:W-:Y:S02]  /*1b50*/  @P3 FADD.FTZ R69, R49, R69 ;  /* 0x0000004531453221 */ /* 0x000fe40000010000 */
.L_x_14132:
[----:B------:R-:W-:Y:S05]  /*1b60*/  BSYNC B1 ;  /* 0x0000000000017941 */ /* 0x000fea0003800000 */
.L_x_14131:
[----:B------:R-:W-:Y:S01]  /*1b70*/  BSSY B1, `(.L_x_14133) ;  /* 0x0000006000017945 */ /* 0x000fe20003800000 */
[----:B------:R-:W-:Y:S05]  /*1b80*/  @!P4 BRA `(.L_x_14134) ;  /* 0x000000400000c947 */ /* 0x000fea0003800000 */
[----:B-----5:R-:W-:-:S05]  /*1b90*/  PRMT R70, RZ, 0x5410, R65 ;  /* 0x00005410ff467816 */ /* 0x020fca0000000041 */
[----:B------:R-:W-:-:S04]  /*1ba0*/  FMUL.FTZ R70, R70, c[0x0][0x1ec] ;  /* 0x00007b0046467a20 */ /* 0x000fc80000410000 */
[----:B------:R-:W-:-:S04]  /*1bb0*/  FMUL.FTZ R70, R39, R70 ;  /* 0x0000004627467220 */ /* 0x000fc80000410000 */
[----:B------:R-:W-:Y:S02]  /*1bc0*/  @P3 FADD.FTZ R70, R50, R70 ;  /* 0x0000004632463221 */ /* 0x000fe40000010000 */
.L_x_14134:
[----:B------:R-:W-:Y:S05]  /*1bd0*/  BSYNC B1 ;  /* 0x0000000000017941 */ /* 0x000fea0003800000 */
.L_x_14133:
[----:B------:R-:W-:Y:S01]  /*1be0*/  BSSY B1, `(.L_x_14135) ;  /* 0x0000006000017945 */ /* 0x000fe20003800000 */
[----:B------:R-:W-:Y:S05]  /*1bf0*/  @!P4 BRA `(.L_x_14136) ;  /* 0x000000400000c947 */ /* 0x000fea0003800000 */
[----:B-----5:R-:W-:-:S05]  /*1c00*/  PRMT R71, RZ, 0x7610, R65 ;  /* 0x00007610ff477816 */ /* 0x020fca0000000041 */
[----:B------:R-:W-:-:S04]  /*1c10*/  FMUL.FTZ R71, R71, c[0x0][0x1ec] ;  /* 0x00007b0047477a20 */ /* 0x000fc80000410000 */
[----:B------:R-:W-:-:S04]  /*1c20*/  FMUL.FTZ R71, R38, R71 ;  /* 0x0000004726477220 */ /* 0x000fc80000410000 */
[----:B------:R-:W-:Y:S02]  /*1c30*/  @P3 FADD.FTZ R71, R51, R71 ;  /* 0x0000004733473221 */ /* 0x000fe40000010000 */
.L_x_14136:
[----:B------:R-:W-:Y:S05]  /*1c40*/  BSYNC B1 ;  /* 0x0000000000017941 */ /* 0x000fea0003800000 */
.L_x_14135:
[----:B------:R-:W-:Y:S01]  /*1c50*/  BSSY B1, `(.L_x_14137) ;  /* 0x0000006000017945 */ /* 0x000fe20003800000 */
[----:B------:R-:W-:Y:S05]  /*1c60*/  @!P4 BRA `(.L_x_14138) ;  /* 0x000000400000c947 */ /* 0x000fea0003800000 */
[----:B-----5:R-:W-:-:S05]  /*1c70*/  PRMT R72, RZ, 0x5410, R66 ;  /* 0x00005410ff487816 */ /* 0x020fca0000000042 */
[----:B------:R-:W-:-:S04]  /*1c80*/  FMUL.FTZ R72, R72, c[0x0][0x1ec] ;  /* 0x00007b0048487a20 */ /* 0x000fc80000410000 */
[----:B------:R-:W-:-:S04]  /*1c90*/  FMUL.FTZ R72, R37, R72 ;  /* 0x0000004825487220 */ /* 0x000fc80000410000 */
[----:B------:R-:W-:Y:S02]  /*1ca0*/  @P3 FADD.FTZ R72, R56, R72 ;  /* 0x0000004838483221 */ /* 0x000fe40000010000 */
.L_x_14138:
[----:B------:R-:W-:Y:S05]  /*1cb0*/  BSYNC B1 ;  /* 0x0000000000017941 */ /* 0x000fea0003800000 */
.L_x_14137:
[----:B------:R-:W-:Y:S01]  /*1cc0*/  BSSY B1, `(.L_x_14139) ;  /* 0x0000006000017945 */ /* 0x000fe20003800000 */
[----:B------:R-:W-:Y:S05]  /*1cd0*/  @!P4 BRA `(.L_x_14140) ;  /* 0x000000400000c947 */ /* 0x000fea0003800000 */
[----:B-----5:R-:W-:-:S05]  /*1ce0*/  PRMT R73, RZ, 0x7610, R66 ;  /* 0x00007610ff497816 */ /* 0x020fca0000000042 */
[----:B------:R-:W-:-:S04]  /*1cf0*/  FMUL.FTZ R73, R73, c[0x0][0x1ec] ;  /* 0x00007b0049497a20 */ /* 0x000fc80000410000 */
[----:B------:R-:W-:-:S04]  /*1d00*/  FMUL.FTZ R73, R36, R73 ;  /* 0x0000004924497220 */ /* 0x000fc80000410000 */
[----:B------:R-:W-:Y:S02]  /*1d10*/  @P3 FADD.FTZ R73, R57, R73 ;  /* 0x0000004939493221 */ /* 0x000fe40000010000 */
.L_x_14140:
[----:B------:R-:W-:Y:S05]  /*1d20*/  BSYNC B1 ;  /* 0x0000000000017941 */ /* 0x000fea0003800000 */
.L_x_14139:
[----:B------:R-:W-:Y:S01]  /*1d30*/  BSSY B1, `(.L_x_14141) ;  /* 0x0000006000017945 */ /* 0x000fe20003800000 */
[----:B------:R-:W-:Y:S05]  /*1d40*/  @!P4 BRA `(.L_x_14142) ;  /* 0x000000400000c947 */ /* 0x000fea0003800000 */
[----:B-----5:R-:W-:-:S05]  /*1d50*/  PRMT R74, RZ, 0x5410, R67 ;  /* 0x00005410ff4a7816 */ /* 0x020fca0000000043 */
[----:B------:R-:W-:-:S04]  /*1d60*/  FMUL.FTZ R74, R74, c[0x0][0x1ec] ;  /* 0x00007b004a4a7a20 */ /* 0x000fc80000410000 */
[----:B------:R-:W-:-:S04]  /*1d70*/  FMUL.FTZ R74, R35, R74 ;  /* 0x0000004a234a7220 */ /* 0x000fc80000410000 */
[----:B------:R-:W-:Y:S02]  /*1d80*/  @P3 FADD.FTZ R74, R58, R74 ;  /* 0x0000004a3a4a3221 */ /* 0x000fe40000010000 */
.L_x_14142:
[----:B------:R-:W-:Y:S05]  /*1d90*/  BSYNC B1 ;  /* 0x0000000000017941 */ /* 0x000fea0003800000 */
.L_x_14141:
[----:B------:R-:W-:Y:S01]  /*1da0*/  BSSY B1, `(.L_x_14143) ;  /* 0x0000006000017945 */ /* 0x000fe20003800000 */
[----:B------:R-:W-:Y:S05]  /*1db0*/  @!P4 BRA `(.L_x_14144) ;  /* 0x000000400000c947 */ /* 0x000fea0003800000 */
[----:B-----5:R-:W-:-:S05]  /*1dc0*/  PRMT R75, RZ, 0x7610, R67 ;  /* 0x00007610ff4b7816 */ /* 0x020fca0000000043 */
[----:B------:R-:W-:-:S04]  /*1dd0*/  FMUL.FTZ R75, R75, c[0x0][0x1ec] ;  /* 0x00007b004b4b7a20 */ /* 0x000fc80000410000 */
[----:B------:R-:W-:-:S04]  /*1de0*/  FMUL.FTZ R75, R34, R75 ;  /* 0x0000004b224b7220 */ /* 0x000fc80000410000 */
[----:B------:R-:W-:Y:S02]  /*1df0*/  @P3 FADD.FTZ R75, R59, R75 ;  /* 0x0000004b3b4b3221 */ /* 0x000fe40000010000 */
.L_x_14144:
[----:B------:R-:W-:Y:S05]  /*1e00*/  BSYNC B1 ;  /* 0x0000000000017941 */ /* 0x000fea0003800000 */
.L_x_14143:
[----:B------:R-:W-:Y:S01]  /*1e10*/  HFMA2.MMA R108, -RZ, RZ, 0, 1.9073486328125e-06 ;  /* 0x00000020ff6c7435 */ /* 0x000fe200000001ff */
[----:B------:R-:W-:-:S09]  /*1e20*/  IADD3 R214, R214, 0x20, RZ ;  /* 0x00000020d6d67810 */ /* 0x000fd20007ffe0ff */
[C---:B------:R-:W-:Y:S01]  /*1e30*/  IMAD.WIDE.U32 R108, R213.reuse, R108, c[0x0][0x188] ;  /* 0x00006200d56c7625 */ /* 0x040fe200078e006c */
[----:B------:R-:W-:-:S04]  /*1e40*/  IADD3 R213, R213, 0x20, RZ ;  /* 0x00000020d5d57810 */ /* 0x000fc80007ffe0ff */
[----:B------:R0:W-:Y:S04]  /*1e50*/  STG.E.128 [R108.64], R68 ;  /* 0x000000446c007986 */ /* 0x0001e8000c101d04 */
[----:B------:R0:W-:Y:S02]  /*1e60*/  STG.E.128 [R108.64+0x10], R72 ;  /* 0x000010486c007986 */ /* 0x0001e4000c101d04 */
.L_x_14128:
[----:B------:R-:W-:Y:S05]  /*1e70*/  BSYNC B0 ;  /* 0x0000000000007941 */ /* 0x000fea0003800000 */
.L_x_14127:
        /* <DEDUP_REMOVED lines=43> */
.L_x_14148:
[----:B0-----:R-:W-:Y:S05]  /*2130*/  BSYNC B1 ;  /* 0x0000000000017941 */ /* 0x001fea0003800000 */
.L_x_14147:
[----:B------:R-:W-:Y:S01]  /*2140*/  BSSY B1, `(.L_x_14149) ;  /* 0x0000006000017945 */ /* 0x000fe20003800000 */
[----:B------:R-:W-:Y:S05]  /*2150*/  @!P4 BRA `(.L_x_14150) ;  /* 0x000000400000c947 */ /* 0x000fea0003800000 */
[----:B-----5:R-:W-:-:S05]  /*2160*/  PRMT R77, RZ, 0x7610, R64 ;  /* 0x00007610ff4d7816 */ /* 0x020fca0000000040 */
[----:B------:R-:W-:-:S04]  /*2170*/  FMUL.FTZ R77, R77, c[0x0][0x1ec] ;  /* 0x00007b004d4d7a20 */ /* 0x000fc80000410000 */
[----:B------:R-:W-:-:S04]  /*2180*/  FMUL.FTZ R77, R32, R77 ;  /* 0x0000004d204d7220 */ /* 0x000fc80000410000 */
[----:B------:R-:W-:Y:S02]  /*2190*/  @P3 FADD.FTZ R77, R49, R77 ;  /* 0x0000004d314d3221 */ /* 0x000fe40000010000 */
.L_x_14150:
[----:B------:R-:W-:Y:S05]  /*21a0*/  BSYNC B1 ;  /* 0x0000000000017941 */ /* 0x000fea0003800000 */
.L_x_14149:
[----:B------:R-:W-:Y:S01]  /*21b0*/  BSSY B1, `(.L_x_14151) ;  /* 0x0000006000017945 */ /* 0x000fe20003800000 */
[----:B------:R-:W-:Y:S05]  /*21c0*/  @!P4 BRA `(.L_x_14152) ;  /* 0x000000400000c947 */ /* 0x000fea0003800000 */
[----:B-----5:R-:W-:-:S05]  /*21d0*/  PRMT R78, RZ, 0x5410, R65 ;  /* 0x00005410ff4e7816 */ /* 0x020fca0000000041 */
[----:B------:R-:W-:-:S04]  /*21e0*/  FMUL.FTZ R78, R78, c[0x0][0x1ec] ;  /* 0x00007b004e4e7a20 */ /* 0x000fc80000410000 */
[----:B------:R-:W-:-:S04]  /*21f0*/  FMUL.FTZ R78, R31, R78 ;  /* 0x0000004e1f4e7220 */ /* 0x000fc80000410000 */
[----:B------:R-:W-:Y:S02]  /*2200*/  @P3 FADD.FTZ R78, R50, R78 ;  /* 0x0000004e324e3221 */ /* 0x000fe40000010000 */
.L_x_14152:
[----:B------:R-:W-:Y:S05]  /*2210*/  BSYNC B1 ;  /* 0x0000000000017941 */ /* 0x000fea0003800000 */
.L_x_14151:
[----:B------:R-:W-:Y:S01]  /*2220*/  BSSY B1, `(.L_x_14153) ;  /* 0x0000006000017945 */ /* 0x000fe20003800000 */
[----:B------:R-:W-:Y:S05]  /*2230*/  @!P4 BRA `(.L_x_14154) ;  /* 0x000000400000c947 */ /* 0x000fea0003800000 */
[----:B-----5:R-:W-:-:S05]  /*2240*/  PRMT R79, RZ, 0x7610, R65 ;  /* 0x00007610ff4f7816 */ /* 0x020fca0000000041 */
[----:B------:R-:W-:-:S04]  /*2250*/  FMUL.FTZ R79, R79, c[0x0][0x1ec] ;  /* 0x00007b004f4f7a20 */ /* 0x000fc80000410000 */
[----:B------:R-:W-:-:S04]  /*2260*/  FMUL.FTZ R79, R30, R79 ;  /* 0x0000004f1e4f7220 */ /* 0x000fc80000410000 */
[----:B------:R-:W-:Y:S02]  /*2270*/  @P3 FADD.FTZ R79, R51, R79 ;  /* 0x0000004f334f3221 */ /* 0x000fe40000010000 */
.L_x_14154:
[----:B------:R-:W-:Y:S05]  /*2280*/  BSYNC B1 ;  /* 0x0000000000017941 */ /* 0x000fea0003800000 */
.L_x_14153:
[----:B------:R-:W-:Y:S01]  /*2290*/  BSSY B1, `(.L_x_14155) ;  /* 0x0000006000017945 */ /* 0x000fe20003800000 */
[----:B------:R-:W-:Y:S05]  /*22a0*/  @!P4 BRA `(.L_x_14156) ;  /* 0x000000400000c947 */ /* 0x000fea0003800000 */
[----:B-----5:R-:W-:-:S05]  /*22b0*/  PRMT R80, RZ, 0x5410, R66 ;  /* 0x00005410ff507816 */ /* 0x020fca0000000042 */
[----:B------:R-:W-:-:S04]  /*22c0*/  FMUL.FTZ R80, R80, c[0x0][0x1ec] ;  /* 0x00007b0050507a20 */ /* 0x000fc80000410000 */
[----:B------:R-:W-:-:S04]  /*22d0*/  FMUL.FTZ R80, R29, R80 ;  /* 0x000000501d507220 */ /* 0x000fc80000410000 */
[----:B------:R-:W-:Y:S02]  /*22e0*/  @P3 FADD.FTZ R80, R56, R80 ;  /* 0x0000005038503221 */ /* 0x000fe40000010000 */
.L_x_14156:
[----:B------:R-:W-:Y:S05]  /*22f0*/  BSYNC B1 ;  /* 0x0000000000017941 */ /* 0x000fea0003800000 */
.L_x_14155:
[----:B------:R-:W-:Y:S01]  /*2300*/  BSSY B1, `(.L_x_14157) ;  /* 0x0000006000017945 */ /* 0x000fe20003800000 */
[----:B------:R-:W-:Y:S05]  /*2310*/  @!P4 BRA `(.L_x_14158) ;  /* 0x000000400000c947 */ /* 0x000fea0003800000 */
[----:B-----5:R-:W-:-:S05]  /*2320*/  PRMT R81, RZ, 0x7610, R66 ;  /* 0x00007610ff517816 */ /* 0x020fca0000000042 */
[----:B------:R-:W-:-:S04]  /*2330*/  FMUL.FTZ R81, R81, c[0x0][0x1ec] ;  /* 0x00007b0051517a20 */ /* 0x000fc80000410000 */
[----:B------:R-:W-:-:S04]  /*2340*/  FMUL.FTZ R81, R28, R81 ;  /* 0x000000511c517220 */ /* 0x000fc80000410000 */
[----:B------:R-:W-:Y:S02]  /*2350*/  @P3 FADD.FTZ R81, R57, R81 ;  /* 0x0000005139513221 */ /* 0x000fe40000010000 */
.L_x_14158:
[----:B------:R-:W-:Y:S05]  /*2360*/  BSYNC B1 ;  /* 0x0000000000017941 */ /* 0x000fea0003800000 */
.L_x_14157:
[----:B------:R-:W-:Y:S01]  /*2370*/  BSSY B1, `(.L_x_14159) ;  /* 0x0000006000017945 */ /* 0x000fe20003800000 */
[----:B------:R-:W-:Y:S05]  /*2380*/  @!P4 BRA `(.L_x_14160) ;  /* 0x000000400000c947 */ /* 0x000fea0003800000 */
[----:B-----5:R-:W-:-:S05]  /*2390*/  PRMT R82, RZ, 0x5410, R67 ;  /* 0x00005410ff527816 */ /* 0x020fca0000000043 */
[----:B------:R-:W-:-:S04]  /*23a0*/  FMUL.FTZ R82, R82, c[0x0][0x1ec] ;  /* 0x00007b0052527a20 */ /* 0x000fc80000410000 */
[----:B------:R-:W-:-:S04]  /*23b0*/  FMUL.FTZ R82, R27, R82 ;  /* 0x000000521b527220 */ /* 0x000fc80000410000 */
[----:B------:R-:W-:Y:S02]  /*23c0*/  @P3 FADD.FTZ R82, R58, R82 ;  /* 0x000000523a523221 */ /* 0x000fe40000010000 */
.L_x_14160:
[----:B------:R-:W-:Y:S05]  /*23d0*/  BSYNC B1 ;  /* 0x0000000000017941 */ /* 0x000fea0003800000 */
.L_x_14159:
[----:B------:R-:W-:Y:S01]  /*23e0*/  BSSY B1, `(.L_x_14161) ;  /* 0x0000006000017945 */ /* 0x000fe20003800000 */
[----:B------:R-:W-:Y:S05]  /*23f0*/  @!P4 BRA `(.L_x_14162) ;  /* 0x000000400000c947 */ /* 0x000fea0003800000 */
[----:B-----5:R-:W-:-:S05]  /*2400*/  PRMT R83, RZ, 0x7610, R67 ;  /* 0x00007610ff537816 */ /* 0x020fca0000000043 */
[----:B------:R-:W-:-:S04]  /*2410*/  FMUL.FTZ R83, R83, c[0x0][0x1ec] ;  /* 0x00007b0053537a20 */ /* 0x000fc80000410000 */
[----:B------:R-:W-:-:S04]  /*2420*/  FMUL.FTZ R83, R26, R83 ;  /* 0x000000531a537220 */ /* 0x000fc80000410000 */
[----:B------:R-:W-:Y:S02]  /*2430*/  @P3 FADD.FTZ R83, R59, R83 ;  /* 0x000000533b533221 */ /* 0x000fe40000010000 */
.L_x_14162:
[----:B------:R-:W-:Y:S05]  /*2440*/  BSYNC B1 ;  /* 0x0000000000017941 */ /* 0x000fea0003800000 */
.L_x_14161:
[----:B------:R-:W-:Y:S01]  /*2450*/  HFMA2.MMA R108, -RZ, RZ, 0, 1.9073486328125e-06 ;  /* 0x00000020ff6c7435 */ /* 0x000fe200000001ff */
[----:B------:R-:W-:-:S09]  /*2460*/  IADD3 R214, R214, 0x20, RZ ;  /* 0x00000020d6d67810 */ /* 0x000fd20007ffe0ff */
[C---:B------:R-:W-:Y:S01]  /*2470*/  IMAD.WIDE.U32 R108, R213.reuse, R108, c[0x0][0x188] ;  /* 0x00006200d56c7625 */ /* 0x040fe200078e006c */
[----:B------:R-:W-:-:S04]  /*2480*/  IADD3 R213, R213, 0x20, RZ ;  /* 0x00000020d5d57810 */ /* 0x000fc80007ffe0ff */
[----:B------:R0:W-:Y:S04]  /*2490*/  STG.E.128 [R108.64], R76 ;  /* 0x0000004c6c007986 */ /* 0x0001e8000c101d04 */
[----:B------:R0:W-:Y:S02]  /*24a0*/  STG.E.128 [R108.64+0x10], R80 ;  /* 0x000010506c007986 */ /* 0x0001e4000c101d04 */
.L_x_14146:
[----:B------:R-:W-:Y:S05]  /*24b0*/  BSYNC B0 ;  /* 0x0000000000007941 */ /* 0x000fea0003800000 */
.L_x_14145:
        /* <DEDUP_REMOVED lines=43> */
.L_x_14166:
[----:B0-----:R-:W-:Y:S05]  /*2770*/  BSYNC B1 ;  /* 0x0000000000017941 */ /* 0x001fea0003800000 */
.L_x_14165:
[----:B------:R-:W-:Y:S01]  /*2780*/  BSSY B1, `(.L_x_14167) ;  /* 0x0000006000017945 */ /* 0x000fe20003800000 */
[----:B------:R-:W-:Y:S05]  /*2790*/  @!P4 BRA `(.L_x_14168) ;  /* 0x000000400000c947 */ /* 0x000fea0003800000 */
[----:B-----5:R-:W-:-:S05]  /*27a0*/  PRMT R85, RZ, 0x7610, R64 ;  /* 0x00007610ff557816 */ /* 0x020fca0000000040 */
[----:B------:R-:W-:-:S04]  /*27b0*/  FMUL.FTZ R85, R85, c[0x0][0x1ec] ;  /* 0x00007b0055557a20 */ /* 0x000fc80000410000 */
[----:B------:R-:W-:-:S04]  /*27c0*/  FMUL.FTZ R85, R24, R85 ;  /* 0x0000005518557220 */ /* 0x000fc80000410000 */
[----:B------:R-:W-:Y:S02]  /*27d0*/  @P3 FADD.FTZ R85, R49, R85 ;  /* 0x0000005531553221 */ /* 0x000fe40000010000 */
.L_x_14168:
[----:B------:R-:W-:Y:S05]  /*27e0*/  BSYNC B1 ;  /* 0x0000000000017941 */ /* 0x000fea0003800000 */
.L_x_14167:
[----:B------:R-:W-:Y:S01]  /*27f0*/  BSSY B1, `(.L_x_14169) ;  /* 0x0000006000017945 */ /* 0x000fe20003800000 */
[----:B------:R-:W-:Y:S05]  /*2800*/  @!P4 BRA `(.L_x_14170) ;  /* 0x000000400000c947 */ /* 0x000fea0003800000 */
[----:B-----5:R-:W-:-:S05]  /*2810*/  PRMT R86, RZ, 0x5410, R65 ;  /* 0x00005410ff567816 */ /* 0x020fca0000000041 */
[----:B------:R-:W-:-:S04]  /*2820*/  FMUL.FTZ R86, R86, c[0x0][0x1ec] ;  /* 0x00007b0056567a20 */ /* 0x000fc80000410000 */
[----:B------:R-:W-:-:S04]  /*2830*/  FMUL.FTZ R86, R23, R86 ;  /* 0x0000005617567220 */ /* 0x000fc80000410000 */
[----:B------:R-:W-:Y:S02]  /*2840*/  @P3 FADD.FTZ R86, R50, R86 ;  /* 0x0000005632563221 */ /* 0x000fe40000010000 */
.L_x_14170:
[----:B------:R-:W-:Y:S05]  /*2850*/  BSYNC B1 ;  /* 0x0000000000017941 */ /* 0x000fea0003800000 */
.L_x_14169:
[----:B------:R-:W-:Y:S01]  /*2860*/  BSSY B1, `(.L_x_14171) ;  /* 0x0000006000017945 */ /* 0x000fe20003800000 */
[----:B------:R-:W-:Y:S05]  /*2870*/  @!P4 BRA `(.L_x_14172) ;  /* 0x000000400000c947 */ /* 0x000fea0003800000 */
[----:B-----5:R-:W-:-:S05]  /*2880*/  PRMT R87, RZ, 0x7610, R65 ;  /* 0x00007610ff577816 */ /* 0x020fca0000000041 */
[----:B------:R-:W-:-:S04]  /*2890*/  FMUL.FTZ R87, R87, c[0x0][0x1ec] ;  /* 0x00007b0057577a20 */ /* 0x000fc80000410000 */
[----:B------:R-:W-:-:S04]  /*28a0*/  FMUL.FTZ R87, R22, R87 ;  /* 0x0000005716577220 */ /* 0x000fc80000410000 */
[----:B------:R-:W-:Y:S02]  /*28b0*/  @P3 FADD.FTZ R87, R51, R87 ;  /* 0x0000005733573221 */ /* 0x000fe40000010000 */
.L_x_14172:
[----:B------:R-:W-:Y:S05]  /*28c0*/  BSYNC B1 ;  /* 0x0000000000017941 */ /* 0x000fea0003800000 */
.L_x_14171:
[----:B------:R-:W-:Y:S01]  /*28d0*/  BSSY B1, `(.L_x_14173) ;  /* 0x0000006000017945 */ /* 0x000fe20003800000 */
[----:B------:R-:W-:Y:S05]  /*28e0*/  @!P4 BRA `(.L_x_14174) ;  /* 0x000000400000c947 */ /* 0x000fea0003800000 */
[----:B-----5:R-:W-:-:S05]  /*28f0*/  PRMT R88, RZ, 0x5410, R66 ;  /* 0x00005410ff587816 */ /* 0x020fca0000000042 */
[----:B------:R-:W-:-:S04]  /*2900*/  FMUL.FTZ R88, R88, c[0x0][0x1ec] ;  /* 0x00007b0058587a20 */ /* 0x000fc80000410000 */
[----:B------:R-:W-:-:S04]  /*2910*/  FMUL.FTZ R88, R21, R88 ;  /* 0x0000005815587220 */ /* 0x000fc80000410000 */
[----:B------:R-:W-:Y:S02]  /*2920*/  @P3 FADD.FTZ R88, R56, R88 ;  /* 0x0000005838583221 */ /* 0x000fe40000010000 */
.L_x_14174:
[----:B------:R-:W-:Y:S05]  /*2930*/  BSYNC B1 ;  /* 0x0000000000017941 */ /* 0x000fea0003800000 */
.L_x_14173:
[----:B------:R-:W-:Y:S01]  /*2940*/  BSSY B1, `(.L_x_14175) ;  /* 0x0000006000017945 */ /* 0x000fe20003800000 */
[----:B------:R-:W-:Y:S05]  /*2950*/  @!P4 BRA `(.L_x_14176) ;  /* 0x000000400000c947 */ /* 0x000fea0003800000 */
[----:B-----5:R-:W-:-:S05]  /*2960*/  PRMT R89, RZ, 0x7610, R66 ;  /* 0x00007610ff597816 */ /* 0x020fca0000000042 */
[----:B------:R-:W-:-:S04]  /*2970*/  FMUL.FTZ R89, R89, c[0x0][0x1ec] ;  /* 0x00007b0059597a20 */ /* 0x000fc80000410000 */
[----:B------:R-:W-:-:S04]  /*2980*/  FMUL.FTZ R89, R20, R89 ;  /* 0x0000005914597220 */ /* 0x000fc80000410000 */
[----:B------:R-:W-:Y:S02]  /*2990*/  @P3 FADD.FTZ R89, R57, R89 ;  /* 0x0000005939593221 */ /* 0x000fe40000010000 */
.L_x_14176:
[----:B------:R-:W-:Y:S05]  /*29a0*/  BSYNC B1 ;  /* 0x0000000000017941 */ /* 0x000fea0003800000 */
.L_x_14175:
[----:B------:R-:W-:Y:S01]  /*29b0*/  BSSY B1, `(.L_x_14177) ;  /* 0x0000006000017945 */ /* 0x000fe20003800000 */
[----:B------:R-:W-:Y:S05]  /*29c0*/  @!P4 BRA `(.L_x_14178) ;  /* 0x000000400000c947 */ /* 0x000fea0003800000 */
[----:B-----5:R-:W-:-:S05]  /*29d0*/  PRMT R90, RZ, 0x5410, R67 ;  /* 0x00005410ff5a7816 */ /* 0x020fca0000000043 */
[----:B------:R-:W-:-:S04]  /*29e0*/  FMUL.FTZ R90, R90, c[0x0][0x1ec] ;  /* 0x00007b005a5a7a20 */ /* 0x000fc80000410000 */
[----:B------:R-:W-:-:S04]  /*29f0*/  FMUL.FTZ R90, R19, R90 ;  /* 0x0000005a135a7220 */ /* 0x000fc80000410000 */
[----:B------:R-:W-:Y:S02]  /*2a00*/  @P3 FADD.FTZ R90, R58, R90 ;  /* 0x0000005a3a5a3221 */ /* 0x000fe40000010000 */
.L_x_14178:
[----:B------:R-:W-:Y:S05]  /*2a10*/  BSYNC B1 ;  /* 0x0000000000017941 */ /* 0x000fea0003800000 */
.L_x_14177:
[----:B------:R-:W-:Y:S01]  /*2a20*/  BSSY B1, `(.L_x_14179) ;  /* 0x0000006000017945 */ /* 0x000fe20003800000 */
[----:B------:R-:W-:Y:S05]  /*2a30*/  @!P4 BRA `(.L_x_14180) ;  /* 0x000000400000c947 */ /* 0x000fea0003800000 */
[----:B-----5:R-:W-:-:S05]  /*2a40*/  PRMT R91, RZ, 0x7610, R67 ;  /* 0x00007610ff5b7816 */ /* 0x020fca0000000043 */
[----:B------:R-:W-:-:S04]  /*2a50*/  FMUL.FTZ R91, R91, c[0x0][0x1ec] ;  /* 0x00007b005b5b7a20 */ /* 0x000fc80000410000 */
[----:B------:R-:W-:-:S04]  /*2a60*/  FMUL.FTZ R91, R18, R91 ;  /* 0x0000005b125b7220 */ /* 0x000fc80000410000 */
[----:B------:R-:W-:Y:S02]  /*2a70*/  @P3 FADD.FTZ R91, R59, R91 ;  /* 0x0000005b3b5b3221 */ /* 0x000fe40000010000 */
.L_x_14180:
[----:B------:R-:W-:Y:S05]  /*2a80*/  BSYNC B1 ;  /* 0x0000000000017941 */ /* 0x000fea0003800000 */
.L_x_14179:
[----:B------:R-:W-:Y:S01]  /*2a90*/  HFMA2.MMA R108, -RZ, RZ, 0, 1.9073486328125e-06 ;  /* 0x00000020ff6c7435 */ /* 0x000fe200000001ff */
[----:B------:R-:W-:-:S09]  /*2aa0*/  IADD3 R214, R214, 0x20, RZ ;  /* 0x00000020d6d67810 */ /* 0x000fd20007ffe0ff */
[C---:B------:R-:W-:Y:S01]  /*2ab0*/  IMAD.WIDE.U32 R108, R213.reuse, R108, c[0x0][0x188] ;  /* 0x00006200d56c7625 */ /* 0x040fe200078e006c */
[----:B------:R-:W-:-:S04]  /*2ac0*/  IADD3 R213, R213, 0x20, RZ ;  /* 0x00000020d5d57810 */ /* 0x000fc80007ffe0ff */
[----:B------:R0:W-:Y:S04]  /*2ad0*/  STG.E.128 [R108.64], R84 ;  /* 0x000000546c007986 */ /* 0x0001e8000c101d04 */
[----:B------:R0:W-:Y:S02]  /*2ae0*/  STG.E.128 [R108.64+0x10], R88 ;  /* 0x000010586c007986 */ /* 0x0001e4000c101d04 */
.L_x_14164:
[----:B------:R-:W-:Y:S05]  /*2af0*/  BSYNC B0 ;  /* 0x0000000000007941 */ /* 0x000fea0003800000 */
.L_x_14163:
        /* <DEDUP_REMOVED lines=43> */
.L_x_14184:
[----:B0-----:R-:W-:Y:S05]  /*2db0*/  BSYNC B1 ;  /* 0x0000000000017941 */ /* 0x001fea0003800000 */
.L_x_14183:
[----:B------:R-:W-:Y:S01]  /*2dc0*/  BSSY B1, `(.L_x_14185) ;  /* 0x0000006000017945 */ /* 0x000fe20003800000 */
[----:B------:R-:W-:Y:S05]  /*2dd0*/  @!P4 BRA `(.L_x_14186) ;  /* 0x000000400000c947 */ /* 0x000fea0003800000 */
[----:B-----5:R-:W-:-:S05]  /*2de0*/  PRMT R93, RZ, 0x7610, R64 ;  /* 0x00007610ff5d7816 */ /* 0x020fca0000000040 */
[----:B------:R-:W-:-:S04]  /*2df0*/  FMUL.FTZ R93, R93, c[0x0][0x1ec] ;  /* 0x00007b005d5d7a20 */ /* 0x000fc80000410000 */
[----:B------:R-:W-:-:S04]  /*2e00*/  FMUL.FTZ R93, R16, R93 ;  /* 0x0000005d105d7220 */ /* 0x000fc80000410000 */
[----:B------:R-:W-:Y:S02]  /*2e10*/  @P3 FADD.FTZ R93, R49, R93 ;  /* 0x0000005d315d3221 */ /* 0x000fe40000010000 */
.L_x_14186:
[----:B------:R-:W-:Y:S05]  /*2e20*/  BSYNC B1 ;  /* 0x0000000000017941 */ /* 0x000fea0003800000 */
.L_x_14185:
[----:B------:R-:W-:Y:S01]  /*2e30*/  BSSY B1, `(.L_x_14187) ;  /* 0x0000006000017945 */ /* 0x000fe20003800000 */
[----:B------:R-:W-:Y:S05]  /*2e40*/  @!P4 BRA `(.L_x_14188) ;  /* 0x000000400000c947 */ /* 0x000fea0003800000 */
[----:B-----5:R-:W-:-:S05]  /*2e50*/  PRMT R94, RZ, 0x5410, R65 ;  /* 0x00005410ff5e7816 */ /* 0x020fca0000000041 */
[----:B------:R-:W-:-:S04]  /*2e60*/  FMUL.FTZ R94, R94, c[0x0][0x1ec] ;  /* 0x00007b005e5e7a20 */ /* 0x000fc80000410000 */
[----:B------:R-:W-:-:S04]  /*2e70*/  FMUL.FTZ R94, R15, R94 ;  /* 0x0000005e0f5e7220 */ /* 0x000fc80000410000 */
[----:B------:R-:W-:Y:S02]  /*2e80*/  @P3 FADD.FTZ R94, R50, R94 ;  /* 0x0000005e325e3221 */ /* 0x000fe40000010000 */
.L_x_14188:
[----:B------:R-:W-:Y:S05]  /*2e90*/  BSYNC B1 ;  /* 0x0000000000017941 */ /* 0x000fea0003800000 */
.L_x_14187:
[----:B------:R-:W-:Y:S01]  /*2ea0*/  BSSY B1, `(.L_x_14189) ;  /* 0x0000006000017945 */ /* 0x000fe20003800000 */
[----:B------:R-:W-:Y:S05]  /*2eb0*/  @!P4 BRA `(.L_x_14190) ;  /* 0x000000400000c947 */ /* 0x000fea0003800000 */
[----:B-----5:R-:W-:-:S05]  /*2ec0*/  PRMT R95, RZ, 0x7610, R65 ;  /* 0x00007610ff5f7816 */ /* 0x020fca0000000041 */
[----:B------:R-:W-:-:S04]  /*2ed0*/  FMUL.FTZ R95, R95, c[0x0][0x1ec] ;  /* 0x00007b005f5f7a20 */ /* 0x000fc80000410000 */
[----:B------:R-:W-:-:S04]  /*2ee0*/  FMUL.FTZ R95, R14, R95 ;  /* 0x0000005f0e5f7220 */ /* 0x000fc80000410000 */
[----:B------:R-:W-:Y:S02]  /*2ef0*/  @P3 FADD.FTZ R95, R51, R95 ;  /* 0x0000005f335f3221 */ /* 0x000fe40000010000 */
.L_x_14190:
[----:B------:R-:W-:Y:S05]  /*2f00*/  BSYNC B1 ;  /* 0x0000000000017941 */ /* 0x000fea0003800000 */
.L_x_14189:
[----:B------:R-:W-:Y:S01]  /*2f10*/  BSSY B1, `(.L_x_14191) ;  /* 0x0000006000017945 */ /* 0x000fe20003800000 */
[----:B------:R-:W-:Y:S05]  /*2f20*/  @!P4 BRA `(.L_x_14192) ;  /* 0x000000400000c947 */ /* 0x000fea0003800000 */
[----:B-----5:R-:W-:-:S05]  /*2f30*/  PRMT R96, RZ, 0x5410, R66 ;  /* 0x00005410ff607816 */ /* 0x020fca0000000042 */
[----:B------:R-:W-:-:S04]  /*2f40*/  FMUL.FTZ R96, R96, c[0x0][0x1ec] ;  /* 0x00007b0060607a20 */ /* 0x000fc80000410000 */
[----:B------:R-:W-:-:S04]  /*2f50*/  FMUL.FTZ R96, R13, R96 ;  /* 0x000000600d607220 */ /* 0x000fc80000410000 */
[----:B------:R-:W-:Y:S02]  /*2f60*/  @P3 FADD.FTZ R96, R56, R96 ;  /* 0x0000006038603221 */ /* 0x000fe40000010000 */
.L_x_14192:
[----:B------:R-:W-:Y:S05]  /*2f70*/  BSYNC B1 ;  /* 0x0000000000017941 */ /* 0x000fea0003800000 */
.L_x_14191:
[----:B------:R-:W-:Y:S01]  /*2f80*/  BSSY B1, `(.L_x_14193) ;  /* 0x0000006000017945 */ /* 0x000fe20003800000 */
[----:B------:R-:W-:Y:S05]  /*2f90*/  @!P4 BRA `(.L_x_14194) ;  /* 0x000000400000c947 */ /* 0x000fea0003800000 */
[----:B-----5:R-:W-:-:S05]  /*2fa0*/  PRMT R97, RZ, 0x7610, R66 ;  /* 0x00007610ff617816 */ /* 0x020fca0000000042 */
[----:B------:R-:W-:-:S04]  /*2fb0*/  FMUL.FTZ R97, R97, c[0x0][0x1ec] ;  /* 0x00007b0061617a20 */ /* 0x000fc80000410000 */
[----:B------:R-:W-:-:S04]  /*2fc0*/  FMUL.FTZ R97, R12, R97 ;  /* 0x000000610c617220 */ /* 0x000fc80000410000 */
[----:B------:R-:W-:Y:S02]  /*2fd0*/  @P3 FADD.FTZ R97, R57, R97 ;  /* 0x0000006139613221 */ /* 0x000fe40000010000 */
.L_x_14194:
[----:B------:R-:W-:Y:S05]  /*2fe0*/  BSYNC B1 ;  /* 0x0000000000017941 */ /* 0x000fea0003800000 */
.L_x_14193:
[----:B------:R-:W-:Y:S01]  /*2ff0*/  BSSY B1, `(.L_x_14195) ;  /* 0x0000006000017945 */ /* 0x000fe20003800000 */
[----:B------:R-:W-:Y:S05]  /*3000*/  @!P4 BRA `(.L_x_14196) ;  /* 0x000000400000c947 */ /* 0x000fea0003800000 */
[----:B-----5:R-:W-:-:S05]  /*3010*/  PRMT R98, RZ, 0x5410, R67 ;  /* 0x00005410ff627816 */ /* 0x020fca0000000043 */
[----:B------:R-:W-:-:S04]  /*3020*/  FMUL.FTZ R98, R98, c[0x0][0x1ec] ;  /* 0x00007b0062627a20 */ /* 0x000fc80000410000 */
[----:B------:R-:W-:-:S04]  /*3030*/  FMUL.FTZ R98, R11, R98 ;  /* 0x000000620b627220 */ /* 0x000fc80000410000 */
[----:B------:R-:W-:Y:S02]  /*3040*/  @P3 FADD.FTZ R98, R58, R98 ;  /* 0x000000623a623221 */ /* 0x000fe40000010000 */
.L_x_14196:
[----:B------:R-:W-:Y:S05]  /*3050*/  BSYNC B1 ;  /* 0x0000000000017941 */ /* 0x000fea0003800000 */
.L_x_14195:
[----:B------:R-:W-:Y:S01]  /*3060*/  BSSY B1, `(.L_x_14197) ;  /* 0x0000006000017945 */ /* 0x000fe20003800000 */
[----:B------:R-:W-:Y:S05]  /*3070*/  @!P4 BRA `(.L_x_14198) ;  /* 0x000000400000c947 */ /* 0x000fea0003800000 */
[----:B-----5:R-:W-:-:S05]  /*3080*/  PRMT R99, RZ, 0x7610, R67 ;  /* 0x00007610ff637816 */ /* 0x020fca0000000043 */
[----:B------:R-:W-:-:S04]  /*3090*/  FMUL.FTZ R99, R99, c[0x0][0x1ec] ;  /* 0x00007b0063637a20 */ /* 0x000fc80000410000 */
[----:B------:R-:W-:-:S04]  /*30a0*/  FMUL.FTZ R99, R10, R99 ;  /* 0x000000630a637220 */ /* 0x000fc80000410000 */
[----:B------:R-:W-:Y:S02]  /*30b0*/  @P3 FADD.FTZ R99, R59, R99 ;  /* 0x000000633b633221 */ /* 0x000fe40000010000 */
.L_x_14198:
[----:B------:R-:W-:Y:S05]  /*30c0*/  BSYNC B1 ;  /* 0x0000000000017941 */ /* 0x000fea0003800000 */
.L_x_14197:
[----:B------:R-:W-:Y:S01]  /*30d0*/  HFMA2.MMA R108, -RZ, RZ, 0, 1.9073486328125e-06 ;  /* 0x00000020ff6c7435 */ /* 0x000fe200000001ff */
[----:B------:R-:W-:-:S09]  /*30e0*/  IADD3 R214, R214, 0x20, RZ ;  /* 0x00000020d6d67810 */ /* 0x000fd20007ffe0ff */
[C---:B------:R-:W-:Y:S01]  /*30f0*/  IMAD.WIDE.U32 R108, R213.reuse, R108, c[0x0][0x188] ;  /* 0x00006200d56c7625 */ /* 0x040fe200078e006c */
[----:B------:R-:W-:-:S04]  /*3100*/  IADD3 R213, R213, 0x20, RZ ;  /* 0x00000020d5d57810 */ /* 0x000fc80007ffe0ff */
[----:B------:R0:W-:Y:S04]  /*3110*/  STG.E.128 [R108.64], R92 ;  /* 0x0000005c6c007986 */ /* 0x0001e8000c101d04 */
[----:B------:R0:W-:Y:S02]  /*3120*/  STG.E.128 [R108.64+0x10], R96 ;  /* 0x000010606c007986 */ /* 0x0001e4000c101d04 */
.L_x_14182:
[----:B------:R-:W-:Y:S05]  /*3130*/  BSYNC B0 ;  /* 0x0000000000007941 */ /* 0x000fea0003800000 */
.L_x_14181:
        /* <DEDUP_REMOVED lines=42> */
[----:B------:R-:W-:-:S04]  /*33e0*/  FMUL.FTZ R100, R9, R100 ;  /* 0x0000006409647220 */ /* 0x000fc80000410000 */
[----:B------:R-:W-:Y:S02]  /*33f0*/  @P2 FADD.FTZ R100, R48, R100 ;  /* 0x0000006430642221 */ /* 0x000fe40000010000 */
.L_x_14202:
[----:B------:R-:W-:Y:S05]  /*3400*/  BSYNC B1 ;  /* 0x0000000000017941 */ /* 0x000fea0003800000 */
.L_x_14201:
[----:B------:R-:W-:Y:S01]  /*3410*/  BSSY B1, `(.L_x_14203) ;  /* 0x0000006000017945 */ /* 0x000fe20003800000 */
[----:B------:R-:W-:Y:S05]  /*3420*/  @!P3 BRA `(.L_x_14204) ;  /* 0x000000400000b947 */ /* 0x000fea0003800000 */
[----:B-----5:R-:W-:-:S05]  /*3430*/  PRMT R101, RZ, 0x7610, R64 ;  /* 0x00007610ff657816 */ /* 0x020fca0000000040 */
[----:B------:R-:W-:-:S04]  /*3440*/  FMUL.FTZ R101, R101, c[0x0][0x1ec] ;  /* 0x00007b0065657a20 */ /* 0x000fc80000410000 */
[----:B------:R-:W-:-:S04]  /*3450*/  FMUL.FTZ R101, R8, R101 ;  /* 0x0000006508657220 */ /* 0x000fc80000410000 */
[----:B------:R-:W-:Y:S02]  /*3460*/  @P2 FADD.FTZ R101, R49, R101 ;  /* 0x0000006531652221 */ /* 0x000fe40000010000 */
.L_x_14204:
[----:B------:R-:W-:Y:S05]  /*3470*/  BSYNC B1 ;  /* 0x0000000000017941 */ /* 0x000fea0003800000 */
.L_x_14203:
[----:B------:R-:W-:Y:S01]  /*3480*/  BSSY B1, `(.L_x_14205) ;  /* 0x0000006000017945 */ /* 0x000fe20003800000 */
[----:B------:R-:W-:Y:S05]  /*3490*/  @!P3 BRA `(.L_x_14206) ;  /* 0x000000400000b947 */ /* 0x000fea0003800000 */
[----:B-----5:R-:W-:-:S05]  /*34a0*/  PRMT R102, RZ, 0x5410, R65 ;  /* 0x00005410ff667816 */ /* 0x020fca0000000041 */
[----:B------:R-:W-:-:S04]  /*34b0*/  FMUL.FTZ R102, R102, c[0x0][0x1ec] ;  /* 0x00007b0066667a20 */ /* 0x000fc80000410000 */
[----:B------:R-:W-:-:S04]  /*34c0*/  FMUL.FTZ R102, R7, R102 ;  /* 0x0000006607667220 */ /* 0x000fc80000410000 */
[----:B------:R-:W-:Y:S02]  /*34d0*/  @P2 FADD.FTZ R102, R50, R102 ;  /* 0x0000006632662221 */ /* 0x000fe40000010000 */
.L_x_14206:
[----:B------:R-:W-:Y:S05]  /*34e0*/  BSYNC B1 ;  /* 0x0000000000017941 */ /* 0x000fea0003800000 */
.L_x_14205:
[----:B------:R-:W-:Y:S01]  /*34f0*/  BSSY B1, `(.L_x_14207) ;  /* 0x0000006000017945 */ /* 0x000fe20003800000 */
[----:B------:R-:W-:Y:S05]  /*3500*/  @!P3 BRA `(.L_x_14208) ;  /* 0x000000400000b947 */ /* 0x000fea0003800000 */
[----:B-----5:R-:W-:-:S05]  /*3510*/  PRMT R103, RZ, 0x7610, R65 ;  /* 0x00007610ff677816 */ /* 0x020fca0000000041 */
[----:B------:R-:W-:-:S04]  /*3520*/  FMUL.FTZ R103, R103, c[0x0][0x1ec] ;  /* 0x00007b0067677a20 */ /* 0x000fc80000410000 */
[----:B------:R-:W-:-:S04]  /*3530*/  FMUL.FTZ R103, R6, R103 ;  /* 0x0000006706677220 */ /* 0x000fc80000410000 */
[----:B------:R-:W-:Y:S02]  /*3540*/  @P2 FADD.FTZ R103, R51, R103 ;  /* 0x0000006733672221 */ /* 0x000fe40000010000 */
.L_x_14208:
[----:B------:R-:W-:Y:S05]  /*3550*/  BSYNC B1 ;  /* 0x0000000000017941 */ /* 0x000fea0003800000 */
.L_x_14207:
[----:B------:R-:W-:Y:S01]  /*3560*/  BSSY B1, `(.L_x_14209) ;  /* 0x0000006000017945 */ /* 0x000fe20003800000 */
[----:B------:R-:W-:Y:S05]  /*3570*/  @!P3 BRA `(.L_x_14210) ;  /* 0x000000400000b947 */ /* 0x000fea0003800000 */
[----:B-----5:R-:W-:-:S05]  /*3580*/  PRMT R104, RZ, 0x5410, R66 ;  /* 0x00005410ff687816 */ /* 0x020fca0000000042 */
[----:B------:R-:W-:-:S04]  /*3590*/  FMUL.FTZ R104, R104, c[0x0][0x1ec] ;  /* 0x00007b0068687a20 */ /* 0x000fc80000410000 */
[----:B------:R-:W-:-:S04]  /*35a0*/  FMUL.FTZ R104, R5, R104 ;  /* 0x0000006805687220 */ /* 0x000fc80000410000 */
[----:B------:R-:W-:Y:S02]  /*35b0*/  @P2 FADD.FTZ R104, R56, R104 ;  /* 0x0000006838682221 */ /* 0x000fe40000010000 */
.L_x_14210:
[----:B------:R-:W-:Y:S05]  /*35c0*/  BSYNC B1 ;  /* 0x0000000000017941 */ /* 0x000fea0003800000 */
.L_x_14209:
[----:B------:R-:W-:Y:S01]  /*35d0*/  BSSY B1, `(.L_x_14211) ;  /* 0x0000006000017945 */ /* 0x000fe20003800000 */
[----:B------:R-:W-:Y:S05]  /*35e0*/  @!P3 BRA `(.L_x_14212) ;  /* 0x000000400000b947 */ /* 0x000fea0003800000 */
[----:B-----5:R-:W-:-:S05]  /*35f0*/  PRMT R105, RZ, 0x7610, R66 ;  /* 0x00007610ff697816 */ /* 0x020fca0000000042 */
[----:B------:R-:W-:-:S04]  /*3600*/  FMUL.FTZ R105, R105, c[0x0][0x1ec] ;  /* 0x00007b0069697a20 */ /* 0x000fc80000410000 */
[----:B------:R-:W-:-:S04]  /*3610*/  FMUL.FTZ R105, R4, R105 ;  /* 0x0000006904697220 */ /* 0x000fc80000410000 */
[----:B------:R-:W-:Y:S02]  /*3620*/  @P2 FADD.FTZ R105, R57, R105 ;  /* 0x0000006939692221 */ /* 0x000fe40000010000 */
.L_x_14212:
[----:B------:R-:W-:Y:S05]  /*3630*/  BSYNC B1 ;  /* 0x0000000000017941 */ /* 0x000fea0003800000 */
.L_x_14211:
[----:B------:R-:W-:Y:S01]  /*3640*/  BSSY B1, `(.L_x_14213) ;  /* 0x0000006000017945 */ /* 0x000fe20003800000 */
[----:B------:R-:W-:Y:S05]  /*3650*/  @!P3 BRA `(.L_x_14214) ;  /* 0x000000400000b947 */ /* 0x000fea0003800000 */
[----:B-----5:R-:W-:-:S05]  /*3660*/  PRMT R106, RZ, 0x5410, R67 ;  /* 0x00005410ff6a7816 */ /* 0x020fca0000000043 */
[----:B------:R-:W-:-:S04]  /*3670*/  FMUL.FTZ R106, R106, c[0x0][0x1ec] ;  /* 0x00007b006a6a7a20 */ /* 0x000fc80000410000 */
[----:B------:R-:W-:-:S04]  /*3680*/  FMUL.FTZ R106, R3, R106 ;  /* 0x0000006a036a7220 */ /* 0x000fc80000410000 */
[----:B------:R-:W-:Y:S02]  /*3690*/  @P2 FADD.FTZ R106, R58, R106 ;  /* 0x0000006a3a6a2221 */ /* 0x000fe40000010000 */
.L_x_14214:
[----:B------:R-:W-:Y:S05]  /*36a0*/  BSYNC B1 ;  /* 0x0000000000017941 */ /* 0x000fea0003800000 */
.L_x_14213:
[----:B------:R-:W-:Y:S01]  /*36b0*/  BSSY B1, `(.L_x_14215) ;  /* 0x0000006000017945 */ /* 0x000fe20003800000 */
[----:B------:R-:W-:Y:S05]  /*36c0*/  @!P3 BRA `(.L_x_14216) ;  /* 0x000000400000b947 */ /* 0x000fea0003800000 */
[----:B-----5:R-:W-:-:S05]  /*36d0*/  PRMT R107, RZ, 0x7610, R67 ;  /* 0x00007610ff6b7816 */ /* 0x020fca0000000043 */
[----:B------:R-:W-:-:S04]  /*36e0*/  FMUL.FTZ R107, R107, c[0x0][0x1ec] ;  /* 0x00007b006b6b7a20 */ /* 0x000fc80000410000 */
[----:B------:R-:W-:-:S04]  /*36f0*/  FMUL.FTZ R107, R2, R107 ;  /* 0x0000006b026b7220 */ /* 0x000fc80000410000 */
[----:B------:R-:W-:Y:S02]  /*3700*/  @P2 FADD.FTZ R107, R59, R107 ;  /* 0x0000006b3b6b2221 */ /* 0x000fe40000010000 */
.L_x_14216:
[----:B------:R-:W-:Y:S05]  /*3710*/  BSYNC B1 ;  /* 0x0000000000017941 */ /* 0x000fea0003800000 */
.L_x_14215:
[----:B------:R0:W-:Y:S04]  /*3720*/  STG.E.128 [R108.64], R100 ;  /* 0x000000646c007986 */ /* 0x0001e8000c101d04 */
[----:B------:R0:W-:Y:S02]  /*3730*/  STG.E.128 [R108.64+0x10], R104 ;  /* 0x000010686c007986 */ /* 0x0001e4000c101d04 */
.L_x_14200:
[----:B------:R-:W-:Y:S05]  /*3740*/  BSYNC B0 ;  /* 0x0000000000007941 */ /* 0x000fea0003800000 */
.L_x_14199:
        /* <DEDUP_REMOVED lines=60> */
.L_x_14233:
        /* <DEDUP_REMOVED lines=117> */
.L_x_14234:
        /* <DEDUP_REMOVED lines=59> */
.L_x_14222:
[----:B------:R-:W-:Y:S05]  /*4610*/  BSYNC B1 ;  /* 0x0000000000017941 */ /* 0x000fea0003800000 */
.L_x_14221:
        /* <DEDUP_REMOVED lines=35> */
.L_x_14224:
[----:B------:R-:W-:Y:S05]  /*4850*/  BSYNC B1 ;  /* 0x0000000000017941 */ /* 0x000fea0003800000 */
.L_x_14223:
        /* <DEDUP_REMOVED lines=35> */
.L_x_14226:
[----:B------:R-:W-:Y:S05]  /*4a90*/  BSYNC B1 ;  /* 0x0000000000017941 */ /* 0x000fea0003800000 */
.L_x_14225:
        /* <DEDUP_REMOVED lines=35> */
.L_x_14228:
[----:B------:R-:W-:Y:S05]  /*4cd0*/  BSYNC B1 ;  /* 0x0000000000017941 */ /* 0x000fea0003800000 */
.L_x_14227:
        /* <DEDUP_REMOVED lines=35> */
.L_x_14230:
[----:B------:R-:W-:Y:S05]  /*4f10*/  BSYNC B1 ;  /* 0x0000000000017941 */ /* 0x000fea0003800000 */
.L_x_14229:
        /* <DEDUP_REMOVED lines=32> */
.L_x_14220:
[----:B0-----:R-:W-:Y:S05]  /*5120*/  BSYNC B0 ;  /* 0x0000000000007941 */ /* 0x001fea0003800000 */
.L_x_14219:
[----:B------:R-:W-:-:S04]  /*5130*/  MOV R109, c[0x0][0x160] ;  /* 0x00005800006d7a02 */ /* 0x000fc80000000f00 */
[----:B------:R-:W-:-:S04]  /*5140*/  LEA R206, R109, R206, 0x2 ;  /* 0x000000ce6dce7211 */ /* 0x000fc800078e10ff */
[----:B------:R-:W-:-:S13]  /*5150*/  ISETP.GE.AND P2, PT, R206, c[0x0][0x164], PT ;  /* 0x00005900ce007a0c */ /* 0x000fda0003f46270 */
[----:B------:R-:W-:Y:S01]  /*5160*/  @P2 CALL.REL.NOINC `(.L_x_14231) ;  /* 0x0000001000002944 */ /* 0x000fe20003c00000 */
[----:B------:R-:W-:Y:S05]  /*5170*/  BRA `(.L_x_14232) ;  /* 0xffffbf6000007947 */ /* 0x000fea000383ffff */
.L_x_14231:
[----:B------:R-:W-:Y:S05]  /*5180*/  EXIT ;  /* 0x000000000000794d */ /* 0x000fea0003800000 */
.L_x_14217:
[----:B------:R-:W-:Y:S01]  /*5190*/  HFMA2.MMA R217, -RZ, RZ, 0, 5.9604644775390625e-08 ;  /* 0x00000001ffd97435 */ /* 0x000fe200000001ff */
[----:B------:R-:W-:Y:S02]  /*51a0*/  MOV R110, R213 ;  /* 0x000000d5006e7202 */ /* 0x000fe40000000f00 */
[----:B------:R-:W-:Y:S02]  /*51b0*/  MOV R215, 0x1f ;  /* 0x0000001f00d77802 */ /* 0x000fe40000000f00 */
[----:B------:R-:W-:Y:S02]  /*51c0*/  MOV R216, 0xffffffff ;  /* 0xffffffff00d87802 */ /* 0x000fe40000000f00 */
[----:B------:R-:W-:Y:S02]  /*51d0*/  MOV R108, 0x51f0 ;  /* 0x000051f0006c7802 */ /* 0x000fe40000000f00 */
[----:B-----5:R-:W-:Y:S05]  /*51e0*/  CALL.REL.NOINC `($__internal_54_$__cuda_sm70_shflsync_bfly_p) ;  /* 0x000009c000007944 */ /* 0x020fea0003c00000 */
[----:B-1----:R-:W-:Y:S01]  /*51f0*/  MOV R108, R217 ;  /* 0x000000d9006c7202 */ /* 0x002fe20000000f00 */
[----:B0-----:R-:W-:Y:S05]  /*5200*/  BRA `(.L_x_14233) ;  /* 0xffffe90000007947 */ /* 0x001fea000383ffff */
.L_x_14218:
[----:B------:R-:W-:Y:S01]  /*5210*/  HFMA2.MMA R217, -RZ, RZ, 0, 1.1920928955078125e-07 ;  /* 0x00000002ffd97435 */ /* 0x000fe200000001ff */
[----:B------:R-:W-:Y:S02]  /*5220*/  MOV R110, R218 ;  /* 0x000000da006e7202 */ /* 0x000fe40000000f00 */
[----:B------:R-:W-:-:S02]  /*5230*/  MOV R215, 0x1f ;  /* 0x0000001f00d77802 */ /* 0x000fc40000000f00 */
[----:B------:R-:W-:Y:S02]  /*5240*/  MOV R216, 0xffffffff ;  /* 0xffffffff00d87802 */ /* 0x000fe40000000f00 */
[----:B------:R-:W-:Y:S02]  /*5250*/  MOV R108, 0x5270 ;  /* 0x00005270006c7802 */ /* 0x000fe40000000f00 */
[----:B0----5:R-:W-:Y:S05]  /*5260*/  CALL.REL.NOINC `($__internal_54_$__cuda_sm70_shflsync_bfly_p) ;  /* 0x0000094000007944 */ /* 0x021fea0003c00000 */
[----:B01----:R-:W-:Y:S01]  /*5270*/  FADD.FTZ R110, R218, R217 ;  /* 0x000000d9da6e7221 */ /* 0x003fe20000010000 */
[----:B------:R-:W-:Y:S01]  /*5280*/  HFMA2.MMA R217, -RZ, RZ, 0, 2.384185791015625e-07 ;  /* 0x00000004ffd97435 */ /* 0x000fe200000001ff */
[----:B------:R-:W-:Y:S02]  /*5290*/  MOV R215, 0x1f ;  /* 0x0000001f00d77802 */ /* 0x000fe40000000f00 */
[----:B------:R-:W-:Y:S02]  /*52a0*/  MOV R216, 0xffffffff ;  /* 0xffffffff00d87802 */ /* 0x000fe40000000f00 */
[----:B------:R-:W-:Y:S02]  /*52b0*/  MOV R108, 0x52d0 ;  /* 0x000052d0006c7802 */ /* 0x000fe40000000f00 */
[----:B------:R-:W-:Y:S05]  /*52c0*/  CALL.REL.NOINC `($__internal_54_$__cuda_sm70_shflsync_bfly_p) ;  /* 0x000008e000007944 */ /* 0x000fea0003c00000 */
[----:B01----:R-:W-:Y:S01]  /*52d0*/  FADD.FTZ R110, R110, R217 ;  /* 0x000000d96e6e7221 */ /* 0x003fe20000010000 */
[----:B------:R-:W-:Y:S01]  /*52e0*/  HFMA2.MMA R217, -RZ, RZ, 0, 4.76837158203125e-07 ;  /* 0x00000008ffd97435 */ /* 0x000fe200000001ff */
[----:B------:R-:W-:-:S02]  /*52f0*/  MOV R215, 0x1f ;  /* 0x0000001f00d77802 */ /* 0x000fc40000000f00 */
[----:B------:R-:W-:Y:S02]  /*5300*/  MOV R216, 0xffffffff ;  /* 0xffffffff00d87802 */ /* 0x000fe40000000f00 */
[----:B------:R-:W-:Y:S02]  /*5310*/  MOV R108, 0x5330 ;  /* 0x00005330006c7802 */ /* 0x000fe40000000f00 */
[----:B------:R-:W-:Y:S05]  /*5320*/  CALL.REL.NOINC `($__internal_54_$__cuda_sm70_shflsync_bfly_p) ;  /* 0x0000088000007944 */ /* 0x000fea0003c00000 */
[----:B01----:R-:W-:Y:S01]  /*5330*/  FADD.FTZ R110, R110, R217 ;  /* 0x000000d96e6e7221 */ /* 0x003fe20000010000 */
[----:B------:R-:W-:Y:S01]  /*5340*/  HFMA2.MMA R217, -RZ, RZ, 0, 9.5367431640625e-07 ;  /* 0x00000010ffd97435 */ /* 0x000fe200000001ff */
[----:B------:R-:W-:Y:S02]  /*5350*/  MOV R215, 0x1f ;  /* 0x0000001f00d77802 */ /* 0x000fe40000000f00 */
[----:B------:R-:W-:Y:S02]  /*5360*/  MOV R216, 0xffffffff ;  /* 0xffffffff00d87802 */ /* 0x000fe40000000f00 */
[----:B------:R-:W-:Y:S02]  /*5370*/  MOV R108, 0x5390 ;  /* 0x00005390006c7802 */ /* 0x000fe40000000f00 */
[----:B------:R-:W-:Y:S05]  /*5380*/  CALL.REL.NOINC `($__internal_54_$__cuda_sm70_shflsync_bfly_p) ;  /* 0x0000082000007944 */ /* 0x000fea0003c00000 */
[----:B-1----:R-:W-:Y:S01]  /*5390*/  FADD.FTZ R213, R110, R217 ;  /* 0x000000d96ed57221 */ /* 0x002fe20000010000 */
[----:B------:R-:W-:Y:S01]  /*53a0*/  HFMA2.MMA R217, -RZ, RZ, 0, 5.9604644775390625e-08 ;  /* 0x00000001ffd97435 */ /* 0x000fe200000001ff */
[----:B0-----:R-:W-:-:S02]  /*53b0*/  MOV R216, 0xffffffff ;  /* 0xffffffff00d87802 */ /* 0x001fc40000000f00 */
        /* <DEDUP_REMOVED lines=100> */
[----:B------:R-:W-:Y:S05]  /*5a00*/  CALL.REL.NOINC `($__internal_54_$__cuda_sm70_shflsync_bfly_p) ;  /* 0x000001a000007944 */ /* 0x000fea0003c00000 */
[----:B01----:R-:W-:Y:S01]  /*5a10*/  FADD.FTZ R110, R110, R217 ;  /* 0x000000d96e6e7221 */ /* 0x003fe20000010000 */
[----:B------:R-:W-:Y:S01]  /*5a20*/  HFMA2.MMA R217, -RZ, RZ, 0, 1.1920928955078125e-07 ;  /* 0x00000002ffd97435 */ /* 0x000fe200000001ff */
[----:B------:R-:W-:Y:S02]  /*5a30*/  MOV R215, 0x1f ;  /* 0x0000001f00d77802 */ /* 0x000fe40000000f00 */
[----:B------:R-:W-:Y:S02]  /*5a40*/  MOV R216, 0xffffffff ;  /* 0xffffffff00d87802 */ /* 0x000fe40000000f00 */
[----:B------:R-:W-:Y:S02]  /*5a50*/  MOV R108, 0x5a70 ;  /* 0x00005a70006c7802 */ /* 0x000fe40000000f00 */
[----:B------:R-:W-:Y:S05]  /*5a60*/  CALL.REL.NOINC `($__internal_54_$__cuda_sm70_shflsync_bfly_p) ;  /* 0x0000014000007944 */ /* 0x000fea0003c00000 */
[----:B01----:R-:W-:Y:S01]  /*5a70*/  FADD.FTZ R110, R110, R217 ;  /* 0x000000d96e6e7221 */ /* 0x003fe20000010000 */
[----:B------:R-:W-:Y:S01]  /*5a80*/  HFMA2.MMA R217, -RZ, RZ, 0, 2.384185791015625e-07 ;  /* 0x00000004ffd97435 */ /* 0x000fe200000001ff */
[----:B------:R-:W-:Y:S02]  /*5a90*/  MOV R215, 0x1f ;  /* 0x0000001f00d77802 */ /* 0x000fe40000000f00 */
[----:B------:R-:W-:-:S02]  /*5aa0*/  MOV R216, 0xffffffff ;  /* 0xffffffff00d87802 */ /* 0x000fc40000000f00 */
[----:B------:R-:W-:Y:S02]  /*5ab0*/  MOV R108, 0x5ad0 ;  /* 0x00005ad0006c7802 */ /* 0x000fe40000000f00 */
[----:B------:R-:W-:Y:S05]  /*5ac0*/  CALL.REL.NOINC `($__internal_54_$__cuda_sm70_shflsync_bfly_p) ;  /* 0x000000e000007944 */ /* 0x000fea0003c00000 */
[----:B01----:R-:W-:Y:S01]  /*5ad0*/  FADD.FTZ R110, R110, R217 ;  /* 0x000000d96e6e7221 */ /* 0x003fe20000010000 */
[----:B------:R-:W-:Y:S01]  /*5ae0*/  HFMA2.MMA R217, -RZ, RZ, 0, 4.76837158203125e-07 ;  /* 0x00000008ffd97435 */ /* 0x000fe200000001ff */
[----:B------:R-:W-:Y:S02]  /*5af0*/  MOV R215, 0x1f ;  /* 0x0000001f00d77802 */ /* 0x000fe40000000f00 */
[----:B------:R-:W-:Y:S02]  /*5b00*/  MOV R216, 0xffffffff ;  /* 0xffffffff00d87802 */ /* 0x000fe40000000f00 */
[----:B------:R-:W-:Y:S02]  /*5b10*/  MOV R108, 0x5b30 ;  /* 0x00005b30006c7802 */ /* 0x000fe40000000f00 */
[----:B------:R-:W-:Y:S05]  /*5b20*/  CALL.REL.NOINC `($__internal_54_$__cuda_sm70_shflsync_bfly_p) ;  /* 0x0000008000007944 */ /* 0x000fea0003c00000 */
[----:B-1----:R-:W-:Y:S01]  /*5b30*/  FADD.FTZ R214, R110, R217 ;  /* 0x000000d96ed67221 */ /* 0x002fe20000010000 */
[----:B------:R-:W-:Y:S01]  /*5b40*/  HFMA2.MMA R217, -RZ, RZ, 0, 9.5367431640625e-07 ;  /* 0x00000010ffd97435 */ /* 0x000fe200000001ff */
[----:B0-----:R-:W-:Y:S02]  /*5b50*/  MOV R215, 0x1f ;  /* 0x0000001f00d77802 */ /* 0x001fe40000000f00 */
[----:B------:R-:W-:-:S02]  /*5b60*/  MOV R216, 0xffffffff ;  /* 0xffffffff00d87802 */ /* 0x000fc40000000f00 */
[----:B------:R-:W-:Y:S02]  /*5b70*/  MOV R110, R214 ;  /* 0x000000d6006e7202 */ /* 0x000fe40000000f00 */
[----:B------:R-:W-:Y:S02]  /*5b80*/  MOV R108, 0x5ba0 ;  /* 0x00005ba0006c7802 */ /* 0x000fe40000000f00 */
[----:B------:R-:W-:Y:S05]  /*5b90*/  CALL.REL.NOINC `($__internal_54_$__cuda_sm70_shflsync_bfly_p) ;  /* 0x0000001000007944 */ /* 0x000fea0003c00000 */
[----:B01----:R-:W-:Y:S05]  /*5ba0*/  BRA `(.L_x_14234) ;  /* 0xffffe6b000007947 */ /* 0x003fea000383ffff */
        .weak           $__internal_54_$__cuda_sm70_shflsync_bfly_p
        .type           $__internal_54_$__cuda_sm70_shflsync_bfly_p,@function
        .size           $__internal_54_$__cuda_sm70_shflsync_bfly_p,(.L_x_43114 - $__internal_54_$__cuda_sm70_shflsync_bfly_p)
$__internal_54_$__cuda_sm70_shflsync_bfly_p:
[----:B------:R-:W-:Y:S01]  /*5bb0*/  HFMA2.MMA R109, -RZ, RZ, 0, 0 ;  /* 0x00000000ff6d7435 */ /* 0x000fe200000001ff */
[----:B------:R-:W-:Y:S04]  /*5bc0*/  WARPSYNC R216 ;  /* 0x000000d800007348 */ /* 0x000fe80003800000 */
[----:B------:R0:W1:Y:S01]  /*5bd0*/  SHFL.BFLY PT, R217, R110, R217, R215 ;  /* 0x0c0000d96ed97389 */ /* 0x00006200000e00d7 */
[----:B------:R-:W-:Y:S05]  /*5be0*/  RET.REL.NODEC R108 `(_ZN10layer_norm13ln_fwd_kernelINS_13Kernel_traitsI13__nv_bfloat16S2_fS2_fjLj1536ELj1ELj4ELj1ELj16ENS_18Kernel_traits_baseILj1536ES2_S2_fS2_fjLj128EEEEELb0ELb1ELb1ELb0EEEvNS_9FwdParamsE) ;  /* 0xffffa4106c007950 */ /* 0x000fea0003c3ffff */
.L_x_14235:
        /* <DEDUP_REMOVED lines=9> */
.L_x_43114:


//--------------------- .text._ZN10layer_norm13ln_fwd_kernelINS_13Kernel_traitsI13__nv_bfloat16S2_fS2_fjLj1536ELj1ELj4ELj1ELj16ENS_18Kernel_traits_baseILj1536ES2_S2_fS2_fjLj128EEEEELb0ELb1ELb1ELb1EEEvNS_9FwdParamsE --------------------------
	.section	.text._ZN10layer_norm13ln_fwd_kernelINS_13Kernel_traitsI13__nv_bfloat16S2_fS2_fjLj1536ELj1ELj4ELj1ELj16ENS_18Kernel_traits_baseILj1536ES2_S2_fS2_fjLj128EEEEELb0ELb1ELb1ELb1EEEvNS_9FwdParamsE,"ax",@progbits
	.sectioninfo	@"SHI_REGISTERS=241"
	.align	128
        .global         _ZN10layer_norm13ln_fwd_kernelINS_13Kernel_traitsI13__nv_bfloat16S2_fS2_fjLj1536ELj1ELj4ELj1ELj16ENS_18Kernel_traits_baseILj1536ES2_S2_fS2_fjLj128EEEEELb0ELb1ELb1ELb1EEEvNS_9FwdParamsE
        .type           _ZN10layer_norm13ln_fwd_kernelINS_13Kernel_traitsI13__nv_bfloat16S2_fS2_fjLj1536ELj1ELj4ELj1ELj16ENS_18Kernel_traits_baseILj1536ES2_S2_fS2_fjLj128EEEEELb0ELb1ELb1ELb1EEEvNS_9FwdParamsE,@function
        .size           _ZN10layer_norm13ln_fwd_kernelINS_13Kernel_traitsI13__nv_bfloat16S2_fS2_fjLj1536ELj1ELj4ELj1ELj16ENS_18Kernel_traits_baseILj1536ES2_S2_fS2_fjLj128EEEEELb0ELb1ELb1ELb1EEEvNS_9FwdParamsE,(.L_x_43115 - _ZN10layer_norm13ln_fwd_kernelINS_13Kernel_traitsI13__nv_bfloat16S2_fS2_fjLj1536ELj1ELj4ELj1ELj16ENS_18Kernel_traits_baseILj1536ES2_S2_fS2_fjLj128EEEEELb0ELb1ELb1ELb1EEEvNS_9FwdParamsE)
        .other          _ZN10layer_norm13ln_fwd_kernelINS_13Kernel_traitsI13__nv_bfloat16S2_fS2_fjLj1536ELj1ELj4ELj1ELj16ENS_18Kernel_traits_baseILj1536ES2_S2_fS2_fjLj128EEEEELb0ELb1ELb1ELb1EEEvNS_9FwdParamsE,@"STO_CUDA_ENTRY STV_DEFAULT"
_ZN10layer_norm13ln_fwd_kernelINS_13Kernel_traitsI13__nv_bfloat16S2_fS2_fjLj1536ELj1ELj4ELj1ELj16ENS_18Kernel_traits_baseILj1536ES2_S2_fS2_fjLj128EEEEELb0ELb1ELb1ELb1EEEvNS_9FwdParamsE:
.text._ZN10layer_norm13ln_fwd_kernelINS_13Kernel_traitsI13__nv_bfloat16S2_fS2_fjLj1536ELj1ELj4ELj1ELj16ENS_18Kernel_traits_baseILj1536ES2_S2_fS2_fjLj128EEEEELb0ELb1ELb1ELb1EEEvNS_9FwdParamsE:
        /* <DEDUP_REMOVED lines=141> */
[----:B0-----:R-:W-:Y:S02]  /*08d0*/  PRMT R195, RZ, 0x7610, R46 ;  /* 0x00007610ffc37816 */ /* 0x001fe4000000002e */
.L_x_14337:
[----:B------:R-:W-:-:S10]  /*08e0*/  HFMA2.MMA R41, -RZ, RZ, 0, 2.384185791015625e-07 ;  /* 0x00000004ff297435 */ /* 0x000fd400000001ff */
[----:B------:R-:W-:-:S05]  /*08f0*/  IMAD.WIDE R2, R164, R41, c[0x0][0x1d0] ;  /* 0x00007400a4027625 */ /* 0x000fca00078e0229 */
[----:B------:R-:W2:Y:S01]  /*0900*/  LDG.E R36, [R2.64] ;  /* 0x0000000402247981 */ /* 0x000ea2000c1e1900 */
[----:B------:R-:W-:Y:S01]  /*0910*/  ISETP.NE.U32.AND P0, PT, RZ, c[0x0][0x180], PT ;  /* 0x00006000ff007a0c */ /* 0x000fe20003f05070 */
[----:B------:R-:W-:-:S03]  /*0920*/  IMAD R32, R164, c[0x0][0x168], RZ ;  /* 0x00005a00a4207a24 */ /* 0x000fc600078e02ff */
[----:B------:R-:W-:Y:S02]  /*0930*/  ISETP.NE.AND.EX P0, PT, RZ, c[0x0][0x184], PT, P0 ;  /* 0x00006100ff007a0c */ /* 0x000fe40003f05300 */
[----:B------:R-:W-:-:S04]  /*0940*/  SHF.R.S32.HI R33, RZ, 0x1f, R32 ;  /* 0x0000001fff217819 */ /* 0x000fc80000011420 */
[----:B------:R-:W-:-:S04]  /*0950*/  LEA.HI R33, R33, R32, RZ, 0x3 ;  /* 0x0000002021217211 */ /* 0x000fc800078f18ff */
[----:B------:R-:W-:-:S03]  /*0960*/  LEA.HI.SX32 R46, R33, R156, 0x1d ;  /* 0x0000009c212e7211 */ /* 0x000fc600078feaff */
[----:B------:R-:W-:-:S05]  /*0970*/  @P0 MOV R37, 0x20 ;  /* 0x0000002000250802 */ /* 0x000fca0000000f00 */
[----:B------:R-:W-:-:S05]  /*0980*/  @P0 IMAD.WIDE.U32 R32, R46, R37, c[0x0][0x180] ;  /* 0x000060002e200625 */ /* 0x000fca00078e0025 */
[----:B------:R0:W3:Y:S04]  /*0990*/  @P0 LDG.E.128 R48, [R32.64] ;  /* 0x0000000420300981 */ /* 0x0000e8000c1e1d00 */
[----:B------:R0:W4:Y:S01]  /*09a0*/  @P0 LDG.E.128 R52, [R32.64+0x10] ;  /* 0x0000100420340981 */ /* 0x000122000c1e1d00 */
[----:B------:R-:W-:Y:S01]  /*09b0*/  IMAD.WIDE R40, R164, R41, c[0x0][0x1d8] ;  /* 0x00007600a4287625 */ /* 0x000fe200078e0229 */
[----:B------:R-:W-:-:S05]  /*09c0*/  HFMA2.MMA R44, -RZ, RZ, 0, 0 ;  /* 0x00000000ff2c7435 */ /* 0x000fca00000001ff */
[----:B------:R1:W5:Y:S01]  /*09d0*/  LDG.E R40, [R40.64] ;  /* 0x0000000428287981 */ /* 0x000362000c1e1900 */
[----:B------:R-:W-:Y:S01]  /*09e0*/  IADD3 R70, R46, 0x20, RZ ;  /* 0x000000202e467810 */ /* 0x000fe20007ffe0ff */
[----:B------:R-:W-:Y:S01]  /*09f0*/  BSSY B0, `(.L_x_14236) ;  /* 0x000002b000007945 */ /* 0x000fe20003800000 */
[----:B-1----:R-:W-:Y:S01]  /*0a00*/  HFMA2.MMA R41, -RZ, RZ, 0, 1.9073486328125e-06 ;  /* 0x00000020ff297435 */ /* 0x002fe200000001ff */
[C---:B--2---:R-:W-:Y:S02]  /*0a10*/  ISETP.GE.AND P5, PT, R36.reuse, 0x1, PT ;  /* 0x000000012400780c */ /* 0x044fe40003fa6270 */
[----:B------:R-:W-:-:S11]  /*0a20*/  ISETP.GT.AND P6, PT, R36, RZ, PT ;  /* 0x000000ff2400720c */ /* 0x000fd60003fc4270 */
[----:B------:R-:W-:Y:S02]  /*0a30*/  @P5 IADD3 R2, R36, -0x1, RZ ;  /* 0xffffffff24025810 */ /* 0x000fe40007ffe0ff */
[----:B0-----:R-:W-:-:S03]  /*0a40*/  @P5 MOV R33, 0x10 ;  /* 0x0000001000215802 */ /* 0x001fc60000000f00 */
[----:B------:R-:W-:Y:S01]  /*0a50*/  @P5 IMAD R2, R2, c[0x0][0x168], RZ ;  /* 0x00005a0002025a24 */ /* 0x000fe200078e02ff */
[----:B------:R-:W-:Y:S02]  /*0a60*/  @!P6 ISETP.NE.U32.AND P1, PT, RZ, c[0x0][0x180], PT ;  /* 0x00006000ff00ea0c */ /* 0x000fe40003f25070 */
[----:B------:R-:W-:Y:S02]  /*0a70*/  @!P6 ISETP.NE.U32.AND P2, PT, RZ, c[0x0][0x180], PT ;  /* 0x00006000ff00ea0c */ /* 0x000fe40003f45070 */
[----:B------:R-:W-:Y:S02]  /*0a80*/  @P5 SHF.R.S32.HI R3, RZ, 0x1f, R2 ;  /* 0x0000001fff035819 */ /* 0x000fe40000011402 */
[----:B------:R-:W-:Y:S02]  /*0a90*/  @!P6 ISETP.NE.U32.AND P4, PT, RZ, c[0x0][0x180], PT ;  /* 0x00006000ff00ea0c */ /* 0x000fe40003f85070 */
[----:B------:R-:W-:Y:S02]  /*0aa0*/  @!P6 ISETP.NE.U32.AND P3, PT, RZ, c[0x0][0x180], PT ;  /* 0x00006000ff00ea0c */ /* 0x000fe40003f65070 */
[----:B------:R-:W-:-:S02]  /*0ab0*/  @P5 LEA.HI R3, R3, R2, RZ, 0x3 ;  /* 0x0000000203035211 */ /* 0x000fc400078f18ff */
[----:B------:R-:W-:Y:S02]  /*0ac0*/  @!P6 ISETP.NE.AND.EX P1, PT, RZ, c[0x0][0x184], PT, P1 ;  /* 0x00006100ff00ea0c */ /* 0x000fe40003f25310 */
[----:B------:R-:W-:Y:S02]  /*0ad0*/  @!P6 ISETP.NE.AND.EX P2, PT, RZ, c[0x0][0x184], PT, P2 ;  /* 0x00006100ff00ea0c */ /* 0x000fe40003f45320 */
[----:B------:R-:W-:Y:S02]  /*0ae0*/  @!P6 ISETP.NE.AND.EX P4, PT, RZ, c[0x0][0x184], PT, P4 ;  /* 0x00006100ff00ea0c */ /* 0x000fe40003f85340 */
[----:B------:R-:W-:Y:S02]  /*0af0*/  @!P6 ISETP.NE.AND.EX P3, PT, RZ, c[0x0][0x184], PT, P3 ;  /* 0x00006100ff00ea0c */ /* 0x000fe40003f65330 */
[----:B------:R-:W-:Y:S02]  /*0b00*/  @P5 LEA.HI.SX32 R44, R3, R156, 0x1d ;  /* 0x0000009c032c5211 */ /* 0x000fe400078feaff */
[----:B---3--:R-:W-:-:S02]  /*0b10*/  @!P6 FSEL R65, R49, RZ, P1 ;  /* 0x000000ff3141e208 */ /* 0x008fc40000800000 */
[----:B------:R-:W-:Y:S01]  /*0b20*/  @!P6 FSEL R66, R50, RZ, P2 ;  /* 0x000000ff3242e208 */ /* 0x000fe20001000000 */
[----:B------:R-:W-:Y:S01]  /*0b30*/  @P5 IMAD.WIDE.U32 R32, R44, R33, c[0x0][0x170] ;  /* 0x00005c002c205625 */ /* 0x000fe200078e0021 */
[----:B------:R-:W-:Y:S02]  /*0b40*/  @!P6 FSEL R67, R51, RZ, P4 ;  /* 0x000000ff3343e208 */ /* 0x000fe40002000000 */
[----:B----4-:R-:W-:Y:S02]  /*0b50*/  @!P6 FSEL R60, R52, RZ, P3 ;  /* 0x000000ff343ce208 */ /* 0x010fe40001800000 */
[----:B------:R-:W-:Y:S01]  /*0b60*/  @!P6 ISETP.NE.U32.AND P1, PT, RZ, c[0x0][0x180], PT ;  /* 0x00006000ff00ea0c */ /* 0x000fe20003f25070 */
[----:B------:R0:W5:Y:S01]  /*0b70*/  @P5 LDG.E.128 R56, [R32.64] ;  /* 0x0000000420385981 */ /* 0x000162000c1e1d00 */
[----:B------:R-:W-:Y:S01]  /*0b80*/  @!P6 ISETP.NE.U32.AND P2, PT, RZ, c[0x0][0x180], PT ;  /* 0x00006000ff00ea0c */ /* 0x000fe20003f45070 */
[----:B------:R-:W-:Y:S01]  /*0b90*/  IMAD.WIDE.U32 R2, R46, R41, c[0x0][0x188] ;  /* 0x000062002e027625 */ /* 0x000fe200078e0029 */
[----:B------:R-:W-:-:S02]  /*0ba0*/  @!P6 ISETP.NE.U32.AND P4, PT, RZ, c[0x0][0x180], PT ;  /* 0x00006000ff00ea0c */ /* 0x000fc40003f85070 */
[----:B------:R-:W-:Y:S02]  /*0bb0*/  @!P6 ISETP.NE.U32.AND P3, PT, RZ, c[0x0][0x180], PT ;  /* 0x00006000ff00ea0c */ /* 0x000fe40003f65070 */
[----:B------:R-:W-:Y:S02]  /*0bc0*/  @!P6 ISETP.NE.AND.EX P2, PT, RZ, c[0x0][0x184], PT, P2 ;  /* 0x00006100ff00ea0c */ /* 0x000fe40003f45320 */
[----:B------:R-:W-:Y:S01]  /*0bd0*/  @!P6 ISETP.NE.AND.EX P4, PT, RZ, c[0x0][0x184], PT, P4 ;  /* 0x00006100ff00ea0c */ /* 0x000fe20003f85340 */
[----:B0-----:R-:W-:Y:S01]  /*0be0*/  @P0 IMAD.WIDE.U32 R32, R70, R41, c[0x0][0x180] ;  /* 0x0000600046200625 */ /* 0x001fe200078e0029 */
        /* <DEDUP_REMOVED lines=9> */
[----:B------:R-:W-:-:S04]  /*0c80*/  FMUL.FTZ R64, R0, R37 ;  /* 0x0000002500407220 */ /* 0x000fc80000410000 */
[----:B------:R-:W-:Y:S02]  /*0c90*/  @P0 FADD.FTZ R64, R48, R64 ;  /* 0x0000004030400221 */ /* 0x000fe40000010000 */
.L_x_14237:
[----:B------:R-:W-:Y:S05]  /*0ca0*/  BSYNC B0 ;  /* 0x0000000000007941 */ /* 0x000fea0003800000 */
.L_x_14236:
[----:B------:R-:W-:Y:S01]  /*0cb0*/  BSSY B0, `(.L_x_14238) ;  /* 0x0000006000007945 */ /* 0x000fe20003800000 */
[----:B------:R-:W-:Y:S05]  /*0cc0*/  @!P6 BRA `(.L_x_14239) ;  /* 0x000000400000e947 */ /* 0x000fea0003800000 */
[----:B-----5:R-:W-:-:S05]  /*0cd0*/  PRMT R36, RZ, 0x7610, R56 ;  /* 0x00007610ff247816 */ /* 0x020fca0000000038 */
[----:B------:R-:W-:-:S04]  /*0ce0*/  FMUL.FTZ R65, R36, c[0x0][0x1ec] ;  /* 0x00007b0024417a20 */ /* 0x000fc80000410000 */
[----:B------:R-:W-:-:S04]  /*0cf0*/  FMUL.FTZ R65, R160, R65 ;  /* 0x00000041a0417220 */ /* 0x000fc80000410000 */
[----:B------:R-:W-:Y:S02]  /*0d00*/  @P0 FADD.FTZ R65, R49, R65 ;  /* 0x0000004131410221 */ /* 0x000fe40000010000 */
.L_x_14239:
[----:B------:R-:W-:Y:S05]  /*0d10*/  BSYNC B0 ;  /* 0x0000000000007941 */ /* 0x000fea0003800000 */
.L_x_14238:
[----:B------:R-:W-:Y:S01]  /*0d20*/  BSSY B0, `(.L_x_14240) ;  /* 0x0000006000007945 */ /* 0x000fe20003800000 */
[----:B------:R-:W-:Y:S05]  /*0d30*/  @!P6 BRA `(.L_x_14241) ;  /* 0x000000400000e947 */ /* 0x000fea0003800000 */
[----:B-----5:R-:W-:-:S05]  /*0d40*/  PRMT R36, RZ, 0x5410, R57 ;  /* 0x00005410ff247816 */ /* 0x020fca0000000039 */
[----:B------:R-:W-:-:S04]  /*0d50*/  FMUL.FTZ R36, R36, c[0x0][0x1ec] ;  /* 0x00007b0024247a20 */ /* 0x000fc80000410000 */
[----:B------:R-:W-:-:S04]  /*0d60*/  FMUL.FTZ R66, R159, R36 ;  /* 0x000000249f427220 */ /* 0x000fc80000410000 */
[----:B------:R-:W-:Y:S02]  /*0d70*/  @P0 FADD.FTZ R66, R50, R66 ;  /* 0x0000004232420221 */ /* 0x000fe40000010000 */
.L_x_14241:
[----:B------:R-:W-:Y:S05]  /*0d80*/  BSYNC B0 ;  /* 0x0000000000007941 */ /* 0x000fea0003800000 */
.L_x_14240:
[----:B------:R-:W-:Y:S01]  /*0d90*/  BSSY B0, `(.L_x_14242) ;  /* 0x0000006000007945 */ /* 0x000fe20003800000 */
[----:B------:R-:W-:Y:S05]  /*0da0*/  @!P6 BRA `(.L_x_14243) ;  /* 0x000000400000e947 */ /* 0x000fea0003800000 */
[----:B-----5:R-:W-:-:S05]  /*0db0*/  PRMT R36, RZ, 0x7610, R57 ;  /* 0x00007610ff247816 */ /* 0x020fca0000000039 */
[----:B------:R-:W-:-:S04]  /*0dc0*/  FMUL.FTZ R67, R36, c[0x0][0x1ec] ;  /* 0x00007b0024437a20 */ /* 0x000fc80000410000 */
[----:B------:R-:W-:-:S04]  /*0dd0*/  FMUL.FTZ R67, R158, R67 ;  /* 0x000000439e437220 */ /* 0x000fc80000410000 */
[----:B------:R-:W-:Y:S02]  /*0de0*/  @P0 FADD.FTZ R67, R51, R67 ;  /* 0x0000004333430221 */ /* 0x000fe40000010000 */
.L_x_14243:
[----:B------:R-:W-:Y:S05]  /*0df0*/  BSYNC B0 ;  /* 0x0000000000007941 */ /* 0x000fea0003800000 */
.L_x_14242:
[----:B------:R-:W-:Y:S01]  /*0e00*/  BSSY B0, `(.L_x_14244) ;  /* 0x0000006000007945 */ /* 0x000fe20003800000 */
[----:B------:R-:W-:Y:S05]  /*0e10*/  @!P6 BRA `(.L_x_14245) ;  /* 0x000000400000e947 */ /* 0x000fea0003800000 */
[----:B-----5:R-:W-:-:S05]  /*0e20*/  PRMT R36, RZ, 0x5410, R58 ;  /* 0x00005410ff247816 */ /* 0x020fca000000003a */
[----:B------:R-:W-:-:S04]  /*0e30*/  FMUL.FTZ R36, R36, c[0x0][0x1ec] ;  /* 0x00007b0024247a20 */ /* 0x000fc80000410000 */
[----:B------:R-:W-:-:S04]  /*0e40*/  FMUL.FTZ R60, R157, R36 ;  /* 0x000000249d3c7220 */ /* 0x000fc80000410000 */
[----:B------:R-:W-:Y:S02]  /*0e50*/  @P0 FADD.FTZ R60, R52, R60 ;  /* 0x0000003c343c0221 */ /* 0x000fe40000010000 */
.L_x_14245:
[----:B------:R-:W-:Y:S05]  /*0e60*/  BSYNC B0 ;  /* 0x0000000000007941 */ /* 0x000fea0003800000 */
.L_x_14244:
[----:B------:R-:W-:Y:S01]  /*0e70*/  BSSY B0, `(.L_x_14246) ;  /* 0x0000006000007945 */ /* 0x000fe20003800000 */
[----:B------:R-:W-:Y:S05]  /*0e80*/  @!P6 BRA `(.L_x_14247) ;  /* 0x000000400000e947 */ /* 0x000fea0003800000 */
[----:B-----5:R-:W-:-:S05]  /*0e90*/  PRMT R36, RZ, 0x7610, R58 ;  /* 0x00007610ff247816 */ /* 0x020fca000000003a */
[----:B------:R-:W-:-:S04]  /*0ea0*/  FMUL.FTZ R61, R36, c[0x0][0x1ec] ;  /* 0x00007b00243d7a20 */ /* 0x000fc80000410000 */
[----:B------:R-:W-:-:S04]  /*0eb0*/  FMUL.FTZ R61, R162, R61 ;  /* 0x0000003da23d7220 */ /* 0x000fc80000410000 */
[----:B------:R-:W-:Y:S02]  /*0ec0*/  @P0 FADD.FTZ R61, R53, R61 ;  /* 0x0000003d353d0221 */ /* 0x000fe40000010000 */
.L_x_14247:
[----:B------:R-:W-:Y:S05]  /*0ed0*/  BSYNC B0 ;  /* 0x0000000000007941 */ /* 0x000fea0003800000 */
.L_x_14246:
[----:B------:R-:W-:Y:S01]  /*0ee0*/  BSSY B0, `(.L_x_14248) ;  /* 0x0000006000007945 */ /* 0x000fe20003800000 */
[----:B------:R-:W-:Y:S05]  /*0ef0*/  @!P6 BRA `(.L_x_14249) ;  /* 0x000000400000e947 */ /* 0x000fea0003800000 */
[----:B-----5:R-:W-:-:S05]  /*0f00*/  PRMT R36, RZ, 0x5410, R59 ;  /* 0x00005410ff247816 */ /* 0x020fca000000003b */
[----:B------:R-:W-:-:S04]  /*0f10*/  FMUL.FTZ R36, R36, c[0x0][0x1ec] ;  /* 0x00007b0024247a20 */ /* 0x000fc80000410000 */
[----:B------:R-:W-:-:S04]  /*0f20*/  FMUL.FTZ R62, R161, R36 ;  /* 0x00000024a13e7220 */ /* 0x000fc80000410000 */
[----:B------:R-:W-:Y:S02]  /*0f30*/  @P0 FADD.FTZ R62, R54, R62 ;  /* 0x0000003e363e0221 */ /* 0x000fe40000010000 */
.L_x_14249:
[----:B------:R-:W-:Y:S05]  /*0f40*/  BSYNC B0 ;  /* 0x0000000000007941 */ /* 0x000fea0003800000 */
.L_x_14248:
[----:B------:R-:W-:Y:S01]  /*0f50*/  BSSY B0, `(.L_x_14250) ;  /* 0x0000006000007945 */ /* 0x000fe20003800000 */
[----:B------:R-:W-:Y:S05]  /*0f60*/  @!P6 BRA `(.L_x_14251) ;  /* 0x000000400000e947 */ /* 0x000fea0003800000 */
[----:B-----5:R-:W-:-:S05]  /*0f70*/  PRMT R36, RZ, 0x7610, R59 ;  /* 0x00007610ff247816 */ /* 0x020fca000000003b */
[----:B------:R-:W-:-:S04]  /*0f80*/  FMUL.FTZ R36, R36, c[0x0][0x1ec] ;  /* 0x00007b0024247a20 */ /* 0x000fc80000410000 */
[----:B------:R-:W-:-:S04]  /*0f90*/  FMUL.FTZ R63, R165, R36 ;  /* 0x00000024a53f7220 */ /* 0x000fc80000410000 */
[----:B------:R-:W-:Y:S02]  /*0fa0*/  @P0 FADD.FTZ R63, R55, R63 ;  /* 0x0000003f373f0221 */ /* 0x000fe40000010000 */
.L_x_14251:
[----:B------:R-:W-:Y:S05]  /*0fb0*/  BSYNC B0 ;  /* 0x0000000000007941 */ /* 0x000fea0003800000 */
.L_x_14250:
[----:B------:R-:W-:Y:S04]  /*0fc0*/  STG.E.128 [R2.64], R64 ;  /* 0x0000004002007986 */ /* 0x000fe8000c101d04 */
[----:B------:R0:W-:Y:S01]  /*0fd0*/  STG.E.128 [R2.64+0x10], R60 ;  /* 0x0000103c02007986 */ /* 0x0001e2000c101d04 */
[----:B------:R-:W-:-:S03]  /*0fe0*/  @P5 MOV R37, 0x10 ;  /* 0x0000001000255802 */ /* 0x000fc60000000f00 */
[----:B------:R1:W2:Y:S01]  /*0ff0*/  @P0 LDG.E.128 R48, [R32.64] ;  /* 0x0000000420300981 */ /* 0x0002a2000c1e1d00 */
[----:B------:R-:W-:-:S03]  /*1000*/  @P5 IADD3 R36, R44, 0x20, RZ ;  /* 0x000000202c245810 */ /* 0x000fc60007ffe0ff */
[----:B------:R1:W3:Y:S01]  /*1010*/  @P0 LDG.E.128 R52, [R32.64+0x10] ;  /* 0x0000100420340981 */ /* 0x0002e2000c1e1d00 */
[----:B------:R-:W-:Y:S01]  /*1020*/  @!P6 ISETP.NE.U32.AND P1, PT, RZ, c[0x0][0x180], PT ;  /* 0x00006000ff00ea0c */ /* 0x000fe20003f25070 */
[----:B------:R-:W-:-:S05]  /*1030*/  @P5 IMAD.WIDE.U32 R36, R36, R37, c[0x0][0x170] ;  /* 0x00005c0024245625 */ /* 0x000fca00078e0025 */
[----:B-----5:R4:W5:Y:S01]  /*1040*/  @P5 LDG.E.128 R56, [R36.64] ;  /* 0x0000000424385981 */ /* 0x020962000c1e1d00 */
[----:B------:R-:W-:Y:S01]  /*1050*/  @!P6 ISETP.NE.U32.AND P2, PT, RZ, c[0x0][0x180], PT ;  /* 0x00006000ff00ea0c */ /* 0x000fe20003f45070 */
[----:B------:R-:W-:Y:S01]  /*1060*/  BSSY B0, `(.L_x_14252) ;  /* 0x0000020000007945 */ /* 0x000fe20003800000 */
[----:B------:R-:W-:Y:S01]  /*1070*/  @!P6 ISETP.NE.U32.AND P4, PT, RZ, c[0x0][0x180], PT ;  /* 0x00006000ff00ea0c */ /* 0x000fe20003f85070 */
[----:B0-----:R-:W-:Y:S01]  /*1080*/  IMAD.WIDE.U32 R2, R70, R41, c[0x0][0x188] ;  /* 0x0000620046027625 */ /* 0x001fe200078e0029 */
[----:B------:R-:W-:Y:S02]  /*1090*/  @!P6 ISETP.NE.U32.AND P3, PT, RZ, c[0x0][0x180], PT ;  /* 0x00006000ff00ea0c */ /* 0x000fe40003f65070 */
[----:B------:R-:W-:Y:S02]  /*10a0*/  @!P6 ISETP.NE.AND.EX P1, PT, RZ, c[0x0][0x184], PT, P1 ;  /* 0x00006100ff00ea0c */ /* 0x000fe40003f25310 */
[----:B------:R-:W-:Y:S02]  /*10b0*/  @!P6 ISETP.NE.AND.EX P2, PT, RZ, c[0x0][0x184], PT, P2 ;  /* 0x00006100ff00ea0c */ /* 0x000fe40003f45320 */
[----:B------:R-:W-:-:S02]  /*10c0*/  @!P6 ISETP.NE.AND.EX P4, PT, RZ, c[0x0][0x184], PT, P4 ;  /* 0x00006100ff00ea0c */ /* 0x000fc40003f85340 */
[----:B------:R-:W-:Y:S02]  /*10d0*/  @!P6 ISETP.NE.AND.EX P3, PT, RZ, c[0x0][0x184], PT, P3 ;  /* 0x00006100ff00ea0c */ /* 0x000fe40003f65330 */
[----:B------:R-:W-:-:S05]  /*10e0*/  IADD3 R78, R46, 0x40, RZ ;  /* 0x000000402e4e7810 */ /* 0x000fca0007ffe0ff */
[----:B-1----:R-:W-:Y:S01]  /*10f0*/  @P0 IMAD.WIDE.U32 R32, R78, R41, c[0x0][0x180] ;  /* 0x000060004e200625 */ /* 0x002fe200078e0029 */
        /* <DEDUP_REMOVED lines=17> */
[----:B----45:R-:W-:Y:S02]  /*1210*/  PRMT R36, RZ, 0x5410, R56 ;  /* 0x00005410ff247816 */ /* 0x030fe40000000038 */
[----:B------:R-:W-:-:S03]  /*1220*/  PRMT R72, RZ, 0x5410, R8 ;  /* 0x00005410ff487816 */ /* 0x000fc60000000008 */
[----:B------:R-:W-:-:S04]  /*1230*/  FMUL.FTZ R37, R36, c[0x0][0x1ec] ;  /* 0x00007b0024257a20 */ /* 0x000fc80000410000 */
[----:B------:R-:W-:-:S04]  /*1240*/  FMUL.FTZ R72, R37, R72 ;  /* 0x0000004825487220 */ /* 0x000fc80000410000 */
[----:B------:R-:W-:Y:S02]  /*1250*/  @P0 FADD.FTZ R72, R48, R72 ;  /* 0x0000004830480221 */ /* 0x000fe40000010000 */
.L_x_14253:
[----:B----4-:R-:W-:Y:S05]  /*1260*/  BSYNC B0 ;  /* 0x0000000000007941 */ /* 0x010fea0003800000 */
.L_x_14252:
[----:B------:R-:W-:Y:S01]  /*1270*/  BSSY B0, `(.L_x_14254) ;  /* 0x0000007000007945 */ /* 0x000fe20003800000 */
[----:B------:R-:W-:Y:S05]  /*1280*/  @!P6 BRA `(.L_x_14255) ;  /* 0x000000500000e947 */ /* 0x000fea0003800000 */
[----:B-----5:R-:W-:Y:S02]  /*1290*/  PRMT R36, RZ, 0x7610, R56 ;  /* 0x00007610ff247816 */ /* 0x020fe40000000038 */
[----:B------:R-:W-:-:S03]  /*12a0*/  PRMT R73, RZ, 0x7610, R8 ;  /* 0x00007610ff497816 */ /* 0x000fc60000000008 */
[----:B------:R-:W-:-:S04]  /*12b0*/  FMUL.FTZ R36, R36, c[0x0][0x1ec] ;  /* 0x00007b0024247a20 */ /* 0x000fc80000410000 */
[----:B------:R-:W-:-:S04]  /*12c0*/  FMUL.FTZ R73, R36, R73 ;  /* 0x0000004924497220 */ /* 0x000fc80000410000 */
[----:B------:R-:W-:Y:S02]  /*12d0*/  @P0 FADD.FTZ R73, R49, R73 ;  /* 0x0000004931490221 */ /* 0x000fe40000010000 */
.L_x_14255:
[----:B------:R-:W-:Y:S05]  /*12e0*/  BSYNC B0 ;  /* 0x0000000000007941 */ /* 0x000fea0003800000 */
.L_x_14254:
[----:B------:R-:W-:Y:S01]  /*12f0*/  BSSY B0, `(.L_x_14256) ;  /* 0x0000007000007945 */ /* 0x000fe20003800000 */
[----:B------:R-:W-:Y:S05]  /*1300*/  @!P6 BRA `(.L_x_14257) ;  /* 0x000000500000e947 */ /* 0x000fea0003800000 */
[----:B-----5:R-:W-:Y:S02]  /*1310*/  PRMT R36, RZ, 0x5410, R57 ;  /* 0x00005410ff247816 */ /* 0x020fe40000000039 */
[----:B------:R-:W-:-:S03]  /*1320*/  PRMT R74, RZ, 0x5410, R9 ;  /* 0x00005410ff4a7816 */ /* 0x000fc60000000009 */
[----:B------:R-:W-:-:S04]  /*1330*/  FMUL.FTZ R37, R36, c[0x0][0x1ec] ;  /* 0x00007b0024257a20 */ /* 0x000fc80000410000 */
[----:B------:R-:W-:-:S04]  /*1340*/  FMUL.FTZ R74, R37, R74 ;  /* 0x0000004a254a7220 */ /* 0x000fc80000410000 */
[----:B------:R-:W-:Y:S02]  /*1350*/  @P0 FADD.FTZ R74, R50, R74 ;  /* 0x0000004a324a0221 */ /* 0x000fe40000010000 */
.L_x_14257:
[----:B------:R-:W-:Y:S05]  /*1360*/  BSYNC B0 ;  /* 0x0000000000007941 */ /* 0x000fea0003800000 */
.L_x_14256:
[----:B------:R-:W-:Y:S01]  /*1370*/  BSSY B0, `(.L_x_14258) ;  /* 0x0000007000007945 */ /* 0x000fe20003800000 */
[----:B------:R-:W-:Y:S05]  /*1380*/  @!P6 BRA `(.L_x_14259) ;  /* 0x000000500000e947 */ /* 0x000fea0003800000 */
[----:B-----5:R-:W-:Y:S02]  /*1390*/  PRMT R36, RZ, 0x7610, R57 ;  /* 0x00007610ff247816 */ /* 0x020fe40000000039 */
[----:B------:R-:W-:-:S03]  /*13a0*/  PRMT R75, RZ, 0x7610, R9 ;  /* 0x00007610ff4b7816 */ /* 0x000fc60000000009 */
[----:B------:R-:W-:-:S04]  /*13b0*/  FMUL.FTZ R36, R36, c[0x0][0x1ec] ;  /* 0x00007b0024247a20 */ /* 0x000fc80000410000 */
[----:B------:R-:W-:-:S04]  /*13c0*/  FMUL.FTZ R75, R36, R75 ;  /* 0x0000004b244b7220 */ /* 0x000fc80000410000 */
[----:B------:R-:W-:Y:S02]  /*13d0*/  @P0 FADD.FTZ R75, R51, R75 ;  /* 0x0000004b334b0221 */ /* 0x000fe40000010000 */
.L_x_14259:
[----:B------:R-:W-:Y:S05]  /*13e0*/  BSYNC B0 ;  /* 0x0000000000007941 */ /* 0x000fea0003800000 */
.L_x_14258:
[----:B------:R-:W-:Y:S01]  /*13f0*/  BSSY B0, `(.L_x_14260) ;  /* 0x0000007000007945 */ /* 0x000fe20003800000 */
[----:B------:R-:W-:Y:S05]  /*1400*/  @!P6 BRA `(.L_x_14261) ;  /* 0x000000500000e947 */ /* 0x000fea0003800000 */
[----:B-----5:R-:W-:Y:S02]  /*1410*/  PRMT R36, RZ, 0x5410, R58 ;  /* 0x00005410ff247816 */ /* 0x020fe4000000003a */
[----:B------:R-:W-:-:S03]  /*1420*/  PRMT R68, RZ, 0x5410, R10 ;  /* 0x00005410ff447816 */ /* 0x000fc6000000000a */
[----:B------:R-:W-:-:S04]  /*1430*/  FMUL.FTZ R37, R36, c[0x0][0x1ec] ;  /* 0x00007b0024257a20 */ /* 0x000fc80000410000 */
[----:B------:R-:W-:-:S04]  /*1440*/  FMUL.FTZ R68, R37, R68 ;  /* 0x0000004425447220 */ /* 0x000fc80000410000 */
[----:B------:R-:W-:Y:S02]  /*1450*/  @P0 FADD.FTZ R68, R52, R68 ;  /* 0x0000004434440221 */ /* 0x000fe40000010000 */
.L_x_14261:
[----:B------:R-:W-:Y:S05]  /*1460*/  BSYNC B0 ;  /* 0x0000000000007941 */ /* 0x000fea0003800000 */
.L_x_14260:
[----:B------:R-:W-:Y:S01]  /*1470*/  BSSY B0, `(.L_x_14262) ;  /* 0x0000007000007945 */ /* 0x000fe20003800000 */
[----:B------:R-:W-:Y:S05]  /*1480*/  @!P6 BRA `(.L_x_14263) ;  /* 0x000000500000e947 */ /* 0x000fea0003800000 */
[----:B-----5:R-:W-:Y:S02]  /*1490*/  PRMT R36, RZ, 0x7610, R58 ;  /* 0x00007610ff247816 */ /* 0x020fe4000000003a */
[----:B------:R-:W-:-:S03]  /*14a0*/  PRMT R69, RZ, 0x7610, R10 ;  /* 0x00007610ff457816 */ /* 0x000fc6000000000a */
[----:B------:R-:W-:-:S04]  /*14b0*/  FMUL.FTZ R36, R36, c[0x0][0x1ec] ;  /* 0x00007b0024247a20 */ /* 0x000fc80000410000 */
[----:B------:R-:W-:-:S04]  /*14c0*/  FMUL.FTZ R69, R36, R69 ;  /* 0x0000004524457220 */ /* 0x000fc80000410000 */
[----:B------:R-:W-:Y:S02]  /*14d0*/  @P0 FADD.FTZ R69, R53, R69 ;  /* 0x0000004535450221 */ /* 0x000fe40000010000 */
.L_x_14263:
[----:B------:R-:W-:Y:S05]  /*14e0*/  BSYNC B0 ;  /* 0x0000000000007941 */ /* 0x000fea0003800000 */
.L_x_14262:
[----:B------:R-:W-:Y:S01]  /*14f0*/  BSSY B0, `(.L_x_14264) ;  /* 0x0000006000007945 */ /* 0x000fe20003800000 */
[----:B------:R-:W-:Y:S05]  /*1500*/  @!P6 BRA `(.L_x_14265) ;  /* 0x000000400000e947 */ /* 0x000fea0003800000 */
[----:B-----5:R-:W-:-:S05]  /*1510*/  PRMT R36, RZ, 0x5410, R59 ;  /* 0x00005410ff247816 */ /* 0x020fca000000003b */
[----:B------:R-:W-:-:S04]  /*1520*/  FMUL.FTZ R36, R36, c[0x0][0x1ec] ;  /* 0x00007b0024247a20 */ /* 0x000fc80000410000 */
[----:B------:R-:W-:-:S04]  /*1530*/  FMUL.FTZ R70, R163, R36 ;  /* 0x00000024a3467220 */ /* 0x000fc80000410000 */
[----:B------:R-:W-:Y:S02]  /*1540*/  @P0 FADD.FTZ R70, R54, R70 ;  /* 0x0000004636460221 */ /* 0x000fe40000010000 */
.L_x_14265:
[----:B------:R-:W-:Y:S05]  /*1550*/  BSYNC B0 ;  /* 0x0000000000007941 */ /* 0x000fea0003800000 */
.L_x_14264:
[----:B------:R-:W-:Y:S01]  /*1560*/  BSSY B0, `(.L_x_14266) ;  /* 0x0000006000007945 */ /* 0x000fe20003800000 */
[----:B------:R-:W-:Y:S05]  /*1570*/  @!P6 BRA `(.L_x_14267) ;  /* 0x000000400000e947 */ /* 0x000fea0003800000 */
[----:B-----5:R-:W-:-:S05]  /*1580*/  PRMT R36, RZ, 0x7610, R59 ;  /* 0x00007610ff247816 */ /* 0x020fca000000003b */
[----:B------:R-:W-:-:S04]  /*1590*/  FMUL.FTZ R36, R36, c[0x0][0x1ec] ;  /* 0x00007b0024247a20 */ /* 0x000fc80000410000 */
[----:B------:R-:W-:-:S04]  /*15a0*/  FMUL.FTZ R71, R11, R36 ;  /* 0x000000240b477220 */ /* 0x000fc80000410000 */
[----:B------:R-:W-:Y:S02]  /*15b0*/  @P0 FADD.FTZ R71, R55, R71 ;  /* 0x0000004737470221 */ /* 0x000fe40000010000 */
.L_x_14267:
[----:B------:R-:W-:Y:S05]  /*15c0*/  BSYNC B0 ;  /* 0x0000000000007941 */ /* 0x000fea0003800000 */
.L_x_14266:
        /* <DEDUP_REMOVED lines=42> */
.L_x_14269:
[----:B----4-:R-:W-:Y:S05]  /*1870*/  BSYNC B0 ;  /* 0x0000000000007941 */ /* 0x010fea0003800000 */
.L_x_14268:
[----:B------:R-:W-:Y:S01]  /*1880*/  BSSY B0, `(.L_x_14270) ;  /* 0x0000007000007945 */ /* 0x000fe20003800000 */
[----:B------:R-:W-:Y:S05]  /*1890*/  @!P6 BRA `(.L_x_14271) ;  /* 0x000000500000e947 */ /* 0x000fea0003800000 */
[----:B-----5:R-:W-:Y:S02]  /*18a0*/  PRMT R36, RZ, 0x7610, R56 ;  /* 0x00007610ff247816 */ /* 0x020fe40000000038 */
[----:B------:R-:W-:-:S03]  /*18b0*/  PRMT R81, RZ, 0x7610, R12 ;  /* 0x00007610ff517816 */ /* 0x000fc6000000000c */
[----:B------:R-:W-:-:S04]  /*18c0*/  FMUL.FTZ R36, R36, c[0x0][0x1ec] ;  /* 0x00007b0024247a20 */ /* 0x000fc80000410000 */
[----:B------:R-:W-:-:S04]  /*18d0*/  FMUL.FTZ R81, R36, R81 ;  /* 0x0000005124517220 */ /* 0x000fc80000410000 */
[----:B------:R-:W-:Y:S02]  /*18e0*/  @P0 FADD.FTZ R81, R49, R81 ;  /* 0x0000005131510221 */ /* 0x000fe40000010000 */
.L_x_14271:
[----:B------:R-:W-:Y:S05]  /*18f0*/  BSYNC B0 ;  /* 0x0000000000007941 */ /* 0x000fea0003800000 */
.L_x_14270:
[----:B------:R-:W-:Y:S01]  /*1900*/  BSSY B0, `(.L_x_14272) ;  /* 0x0000007000007945 */ /* 0x000fe20003800000 */
[----:B------:R-:W-:Y:S05]  /*1910*/  @!P6 BRA `(.L_x_14273) ;  /* 0x000000500000e947 */ /* 0x000fea0003800000 */
[----:B-----5:R-:W-:Y:S02]  /*1920*/  PRMT R36, RZ, 0x5410, R57 ;  /* 0x00005410ff247816 */ /* 0x020fe40000000039 */
[----:B------:R-:W-:-:S03]  /*1930*/  PRMT R82, RZ, 0x5410, R13 ;  /* 0x00005410ff527816 */ /* 0x000fc6000000000d */
[----:B------:R-:W-:-:S04]  /*1940*/  FMUL.FTZ R37, R36, c[0x0][0x1ec] ;  /* 0x00007b0024257a20 */ /* 0x000fc80000410000 */
[----:B------:R-:W-:-:S04]  /*1950*/  FMUL.FTZ R82, R37, R82 ;  /* 0x0000005225527220 */ /* 0x000fc80000410000 */
[----:B------:R-:W-:Y:S02]  /*1960*/  @P0 FADD.FTZ R82, R50, R82 ;  /* 0x0000005232520221 */ /* 0x000fe40000010000 */
.L_x_14273:
[----:B------:R-:W-:Y:S05]  /*1970*/  BSYNC B0 ;  /* 0x0000000000007941 */ /* 0x000fea0003800000 */
.L_x_14272:
[----:B------:R-:W-:Y:S01]  /*1980*/  BSSY B0, `(.L_x_14274) ;  /* 0x0000007000007945 */ /* 0x000fe20003800000 */
[----:B------:R-:W-:Y:S05]  /*1990*/  @!P6 BRA `(.L_x_14275) ;  /* 0x000000500000e947 */ /* 0x000fea0003800000 */
[----:B-----5:R-:W-:Y:S02]  /*19a0*/  PRMT R36, RZ, 0x7610, R57 ;  /* 0x00007610ff247816 */ /* 0x020fe40000000039 */
[----:B------:R-:W-:-:S03]  /*19b0*/  PRMT R83, RZ, 0x7610, R13 ;  /* 0x00007610ff537816 */ /* 0x000fc6000000000d */
[----:B------:R-:W-:-:S04]  /*19c0*/  FMUL.FTZ R36, R36, c[0x0][0x1ec] ;  /* 0x00007b0024247a20 */ /* 0x000fc80000410000 */
[----:B------:R-:W-:-:S04]  /*19d0*/  FMUL.FTZ R83, R36, R83 ;  /* 0x0000005324537220 */ /* 0x000fc80000410000 */
[----:B------:R-:W-:Y:S02]  /*19e0*/  @P0 FADD.FTZ R83, R51, R83 ;  /* 0x0000005333530221 */ /* 0x000fe40000010000 */
.L_x_14275:
[----:B------:R-:W-:Y:S05]  /*19f0*/  BSYNC B0 ;  /* 0x0000000000007941 */ /* 0x000fea0003800000 */
.L_x_14274:
[----:B------:R-:W-:Y:S01]  /*1a00*/  BSSY B0, `(.L_x_14276) ;  /* 0x0000007000007945 */ /* 0x000fe20003800000 */
[----:B------:R-:W-:Y:S05]  /*1a10*/  @!P6 BRA `(.L_x_14277) ;  /* 0x000000500000e947 */ /* 0x000fea0003800000 */
[----:B-----5:R-:W-:Y:S02]  /*1a20*/  PRMT R36, RZ, 0x5410, R58 ;  /* 0x00005410ff247816 */ /* 0x020fe4000000003a */
[----:B------:R-:W-:-:S03]  /*1a30*/  PRMT R76, RZ, 0x5410, R14 ;  /* 0x00005410ff4c7816 */ /* 0x000fc6000000000e */
[----:B------:R-:W-:-:S04]  /*1a40*/  FMUL.FTZ R37, R36, c[0x0][0x1ec] ;  /* 0x00007b0024257a20 */ /* 0x000fc80000410000 */
[----:B------:R-:W-:-:S04]  /*1a50*/  FMUL.FTZ R76, R37, R76 ;  /* 0x0000004c254c7220 */ /* 0x000fc80000410000 */
[----:B------:R-:W-:Y:S02]  /*1a60*/  @P0 FADD.FTZ R76, R52, R76 ;  /* 0x0000004c344c0221 */ /* 0x000fe40000010000 */
.L_x_14277:
[----:B------:R-:W-:Y:S05]  /*1a70*/  BSYNC B0 ;  /* 0x0000000000007941 */ /* 0x000fea0003800000 */
.L_x_14276:
[----:B------:R-:W-:Y:S01]  /*1a80*/  BSSY B0, `(.L_x_14278) ;  /* 0x0000007000007945 */ /* 0x000fe20003800000 */
[----:B------:R-:W-:Y:S05]  /*1a90*/  @!P6 BRA `(.L_x_14279) ;  /* 0x000000500000e947 */ /* 0x000fea0003800000 */
[----:B-----5:R-:W-:Y:S02]  /*1aa0*/  PRMT R36, RZ, 0x7610, R58 ;  /* 0x00007610ff247816 */ /* 0x020fe4000000003a */
[----:B------:R-:W-:-:S03]  /*1ab0*/  PRMT R77, RZ, 0x7610, R14 ;  /* 0x00007610ff4d7816 */ /* 0x000fc6000000000e */
[----:B------:R-:W-:-:S04]  /*1ac0*/  FMUL.FTZ R36, R36, c[0x0][0x1ec] ;  /* 0x00007b0024247a20 */ /* 0x000fc80000410000 */
[----:B------:R-:W-:-:S04]  /*1ad0*/  FMUL.FTZ R77, R36, R77 ;  /* 0x0000004d244d7220 */ /* 0x000fc80000410000 */
[----:B------:R-:W-:Y:S02]  /*1ae0*/  @P0 FADD.FTZ R77, R53, R77 ;  /* 0x0000004d354d0221 */ /* 0x000fe40000010000 */
.L_x_14279:
[----:B------:R-:W-:Y:S05]  /*1af0*/  BSYNC B0 ;  /* 0x0000000000007941 */ /* 0x000fea0003800000 */
.L_x_14278:
[----:B------:R-:W-:Y:S01]  /*1b00*/  BSSY B0, `(.L_x_14280) ;  /* 0x0000006000007945 */ /* 0x000fe20003800000 */
[----:B------:R-:W-:Y:S05]  /*1b10*/  @!P6 BRA `(.L_x_14281) ;  /* 0x000000400000e947 */ /* 0x000fea0003800000 */
[----:B-----5:R-:W-:-:S05]  /*1b20*/  PRMT R36, RZ, 0x5410, R59 ;  /* 0x00005410ff247816 */ /* 0x020fca000000003b */
[----:B------:R-:W-:-:S04]  /*1b30*/  FMUL.FTZ R37, R36, c[0x0][0x1ec] ;  /* 0x00007b0024257a20 */ /* 0x000fc80000410000 */
[----:B------:R-:W-:-:S04]  /*1b40*/  FMUL.FTZ R78, R166, R37 ;  /* 0x00000025a64e7220 */ /* 0x000fc80000410000 */
[----:B------:R-:W-:Y:S02]  /*1b50*/  @P0 FADD.FTZ R78, R54, R78 ;  /* 0x0000004e364e0221 */ /* 0x000fe40000010000 */
.L_x_14281:
[----:B------:R-:W-:Y:S05]  /*1b60*/  BSYNC B0 ;  /* 0x0000000000007941 */ /* 0x000fea0003800000 */
.L_x_14280:
[----:B------:R-:W-:Y:S01]  /*1b70*/  BSSY B0, `(.L_x_14282) ;  /* 0x0000006000007945 */ /* 0x000fe20003800000 */
[----:B------:R-:W-:Y:S05]  /*1b80*/  @!P6 BRA `(.L_x_14283) ;  /* 0x000000400000e947 */ /* 0x000fea0003800000 */
[----:B-----5:R-:W-:-:S05]  /*1b90*/  PRMT R36, RZ, 0x7610, R59 ;  /* 0x00007610ff247816 */ /* 0x020fca000000003b */
[----:B------:R-:W-:-:S04]  /*1ba0*/  FMUL.FTZ R36, R36, c[0x0][0x1ec] ;  /* 0x00007b0024247a20 */ /* 0x000fc80000410000 */
[----:B------:R-:W-:-:S04]  /*1bb0*/  FMUL.FTZ R79, R15, R36 ;  /* 0x000000240f4f7220 */ /* 0x000fc80000410000 */
[----:B------:R-:W-:Y:S02]  /*1bc0*/  @P0 FADD.FTZ R79, R55, R79 ;  /* 0x0000004f374f0221 */ /* 0x000fe40000010000 */
.L_x_14283:
[----:B------:R-:W-:Y:S05]  /*1bd0*/  BSYNC B0 ;  /* 0x0000000000007941 */ /* 0x000fea0003800000 */
.L_x_14282:
        /* <DEDUP_REMOVED lines=42> */
.L_x_14285:
[----:B----4-:R-:W-:Y:S05]  /*1e80*/  BSYNC B0 ;  /* 0x0000000000007941 */ /* 0x010fea0003800000 */
.L_x_14284:
[----:B------:R-:W-:Y:S01]  /*1e90*/  BSSY B0, `(.L_x_14286) ;  /* 0x0000007000007945 */ /* 0x000fe20003800000 */
[----:B------:R-:W-:Y:S05]  /*1ea0*/  @!P6 BRA `(.L_x_14287) ;  /* 0x000000500000e947 */ /* 0x000fea0003800000 */
[----:B-----5:R-:W-:Y:S02]  /*1eb0*/  PRMT R36, RZ, 0x7610, R56 ;  /* 0x00007610ff247816 */ /* 0x020fe40000000038 */
[----:B------:R-:W-:-:S03]  /*1ec0*/  PRMT R89, RZ, 0x7610, R16 ;  /* 0x00007610ff597816 */ /* 0x000fc60000000010 */
[----:B------:R-:W-:-:S04]  /*1ed0*/  FMUL.FTZ R36, R36, c[0x0][0x1ec] ;  /* 0x00007b0024247a20 */ /* 0x000fc80000410000 */
[----:B------:R-:W-:-:S04]  /*1ee0*/  FMUL.FTZ R89, R36, R89 ;  /* 0x0000005924597220 */ /* 0x000fc80000410000 */
[----:B------:R-:W-:Y:S02]  /*1ef0*/  @P0 FADD.FTZ R89, R49, R89 ;  /* 0x0000005931590221 */ /* 0x000fe40000010000 */
.L_x_14287:
[----:B------:R-:W-:Y:S05]  /*1f00*/  BSYNC B0 ;  /* 0x0000000000007941 */ /* 0x000fea0003800000 */
.L_x_14286:
[----:B------:R-:W-:Y:S01]  /*1f10*/  BSSY B0, `(.L_x_14288) ;  /* 0x0000007000007945 */ /* 0x000fe20003800000 */
[----:B------:R-:W-:Y:S05]  /*1f20*/  @!P6 BRA `(.L_x_14289) ;  /* 0x000000500000e947 */ /* 0x000fea0003800000 */
[----:B-----5:R-:W-:Y:S02]  /*1f30*/  PRMT R36, RZ, 0x5410, R57 ;  /* 0x00005410ff247816 */ /* 0x020fe40000000039 */
[----:B------:R-:W-:-:S03]  /*1f40*/  PRMT R90, RZ, 0x5410, R17 ;  /* 0x00005410ff5a7816 */ /* 0x000fc60000000011 */
[----:B------:R-:W-:-:S04]  /*1f50*/  FMUL.FTZ R37, R36, c[0x0][0x1ec] ;  /* 0x00007b0024257a20 */ /* 0x000fc80000410000 */
[----:B------:R-:W-:-:S04]  /*1f60*/  FMUL.FTZ R90, R37, R90 ;  /* 0x0000005a255a7220 */ /* 0x000fc80000410000 */
[----:B------:R-:W-:Y:S02]  /*1f70*/  @P0 FADD.FTZ R90, R50, R90 ;  /* 0x0000005a325a0221 */ /* 0x000fe40000010000 */
.L_x_14289:
[----:B------:R-:W-:Y:S05]  /*1f80*/  BSYNC B0 ;  /* 0x0000000000007941 */ /* 0x000fea0003800000 */
.L_x_14288:
[----:B------:R-:W-:Y:S01]  /*1f90*/  BSSY B0, `(.L_x_14290) ;  /* 0x0000007000007945 */ /* 0x000fe20003800000 */
[----:B------:R-:W-:Y:S05]  /*1fa0*/  @!P6 BRA `(.L_x_14291) ;  /* 0x000000500000e947 */ /* 0x000fea0003800000 */
[----:B-----5:R-:W-:Y:S02]  /*1fb0*/  PRMT R36, RZ, 0x7610, R57 ;  /* 0x00007610ff247816 */ /* 0x020fe40000000039 */
[----:B------:R-:W-:-:S03]  /*1fc0*/  PRMT R91, RZ, 0x7610, R17 ;  /* 0x00007610ff5b7816 */ /* 0x000fc60000000011 */
[----:B------:R-:W-:-:S04]  /*1fd0*/  FMUL.FTZ R36, R36, c[0x0][0x1ec] ;  /* 0x00007b0024247a20 */ /* 0x000fc80000410000 */
[----:B------:R-:W-:-:S04]  /*1fe0*/  FMUL.FTZ R91, R36, R91 ;  /* 0x0000005b245b7220 */ /* 0x000fc80000410000 */
[----:B------:R-:W-:Y:S02]  /*1ff0*/  @P0 FADD.FTZ R91, R51, R91 ;  /* 0x0000005b335b0221 */ /* 0x000fe40000010000 */
.L_x_14291:
[----:B------:R-:W-:Y:S05]  /*2000*/  BSYNC B0 ;  /* 0x0000000000007941 */ /* 0x000fea0003800000 */
.L_x_14290:
[----:B------:R-:W-:Y:S01]  /*2010*/  BSSY B0, `(.L_x_14292) ;  /* 0x0000007000007945 */ /* 0x000fe20003800000 */
[----:B------:R-:W-:Y:S05]  /*2020*/  @!P6 BRA `(.L_x_14293) ;  /* 0x000000500000e947 */ /* 0x000fea0003800000 */
[----:B-----5:R-:W-:Y:S02]  /*2030*/  PRMT R36, RZ, 0x5410, R58 ;  /* 0x00005410ff247816 */ /* 0x020fe4000000003a */
[----:B------:R-:W-:-:S03]  /*2040*/  PRMT R84, RZ, 0x5410, R18 ;  /* 0x00005410ff547816 */ /* 0x000fc60000000012 */
[----:B------:R-:W-:-:S04]  /*2050*/  FMUL.FTZ R37, R36, c[0x0][0x1ec] ;  /* 0x00007b0024257a20 */ /* 0x000fc80000410000 */
[----:B------:R-:W-:-:S04]  /*2060*/  FMUL.FTZ R84, R37, R84 ;  /* 0x0000005425547220 */ /* 0x000fc80000410000 */
[----:B------:R-:W-:Y:S02]  /*2070*/  @P0 FADD.FTZ R84, R52, R84 ;  /* 0x0000005434540221 */ /* 0x000fe40000010000 */
.L_x_14293:
[----:B------:R-:W-:Y:S05]  /*2080*/  BSYNC B0 ;  /* 0x0000000000007941 */ /* 0x000fea0003800000 */
.L_x_14292:
[----:B------:R-:W-:Y:S01]  /*2090*/  BSSY B0, `(.L_x_14294) ;  /* 0x0000007000007945 */ /* 0x000fe20003800000 */
[----:B------:R-:W-:Y:S05]  /*20a0*/  @!P6 BRA `(.L_x_14295) ;  /* 0x000000500000e947 */ /* 0x000fea0003800000 */
[----:B-----5:R-:W-:Y:S02]  /*20b0*/  PRMT R36, RZ, 0x7610, R58 ;  /* 0x00007610ff247816 */ /* 0x020fe4000000003a */
[----:B------:R-:W-:-:S03]  /*20c0*/  PRMT R85, RZ, 0x7610, R18 ;  /* 0x00007610ff557816 */ /* 0x000fc60000000012 */
[----:B------:R-:W-:-:S04]  /*20d0*/  FMUL.FTZ R36, R36, c[0x0][0x1ec] ;  /* 0x00007b0024247a20 */ /* 0x000fc80000410000 */
[----:B------:R-:W-:-:S04]  /*20e0*/  FMUL.FTZ R85, R36, R85 ;  /* 0x0000005524557220 */ /* 0x000fc80000410000 */
[----:B------:R-:W-:Y:S02]  /*20f0*/  @P0 FADD.FTZ R85, R53, R85 ;  /* 0x0000005535550221 */ /* 0x000fe40000010000 */
.L_x_14295:
[----:B------:R-:W-:Y:S05]  /*2100*/  BSYNC B0 ;  /* 0x0000000000007941 */ /* 0x000fea0003800000 */
.L_x_14294:
[----:B------:R-:W-:Y:S01]  /*2110*/  BSSY B0, `(.L_x_14296) ;  /* 0x0000006000007945 */ /* 0x000fe20003800000 */
[----:B------:R-:W-:Y:S05]  /*2120*/  @!P6 BRA `(.L_x_14297) ;  /* 0x000000400000e947 */ /* 0x000fea0003800000 */
[----:B-----5:R-:W-:-:S05]  /*2130*/  PRMT R36, RZ, 0x5410, R59 ;  /* 0x00005410ff247816 */ /* 0x020fca000000003b */
[----:B------:R-:W-:-:S04]  /*2140*/  FMUL.FTZ R36, R36, c[0x0][0x1ec] ;  /* 0x00007b0024247a20 */ /* 0x000fc80000410000 */
[----:B------:R-:W-:-:S04]  /*2150*/  FMUL.FTZ R86, R167, R36 ;  /* 0x00000024a7567220 */ /* 0x000fc80000410000 */
[----:B------:R-:W-:Y:S02]  /*2160*/  @P0 FADD.FTZ R86, R54, R86 ;  /* 0x0000005636560221 */ /* 0x000fe40000010000 */
.L_x_14297:
[----:B------:R-:W-:Y:S05]  /*2170*/  BSYNC B0 ;  /* 0x0000000000007941 */ /* 0x000fea0003800000 */
.L_x_14296:
[----:B------:R-:W-:Y:S01]  /*2180*/  BSSY B0, `(.L_x_14298) ;  /* 0x0000006000007945 */ /* 0x000fe20003800000 */
[----:B------:R-:W-:Y:S05]  /*2190*/  @!P6 BRA `(.L_x_14299) ;  /* 0x000000400000e947 */ /* 0x000fea0003800000 */
[----:B-----5:R-:W-:-:S05]  /*21a0*/  PRMT R36, RZ, 0x7610, R59 ;  /* 0x00007610ff247816 */ /* 0x020fca000000003b */
[----:B------:R-:W-:-:S04]  /*21b0*/  FMUL.FTZ R87, R36, c[0x0][0x1ec] ;  /* 0x00007b0024577a20 */ /* 0x000fc80000410000 */
[----:B------:R-:W-:-:S04]  /*21c0*/  FMUL.FTZ R87, R168, R87 ;  /* 0x00000057a8577220 */ /* 0x000fc80000410000 */
[----:B------:R-:W-:Y:S02]  /*21d0*/  @P0 FADD.FTZ R87, R55, R87 ;  /* 0x0000005737570221 */ /* 0x000fe40000010000 */
.L_x_14299:
[----:B------:R-:W-:Y:S05]  /*21e0*/  BSYNC B0 ;  /* 0x0000000000007941 */ /* 0x000fea0003800000 */
.L_x_14298:
        /* <DEDUP_REMOVED lines=42> */
.L_x_14301:
[----:B----4-:R-:W-:Y:S05]  /*2490*/  BSYNC B0 ;  /* 0x0000000000007941 */ /* 0x010fea0003800000 */
.L_x_14300:
[----:B------:R-:W-:Y:S01]  /*24a0*/  BSSY B0, `(.L_x_14302) ;  /* 0x0000007000007945 */ /* 0x000fe20003800000 */
[----:B------:R-:W-:Y:S05]  /*24b0*/  @!P6 BRA `(.L_x_14303) ;  /* 0x000000500000e947 */ /* 0x000fea0003800000 */
[----:B-----5:R-:W-:Y:S02]  /*24c0*/  PRMT R36, RZ, 0x7610, R56 ;  /* 0x00007610ff247816 */ /* 0x020fe40000000038 */
[----:B------:R-:W-:-:S03]  /*24d0*/  PRMT R97, RZ, 0x7610, R20 ;  /* 0x00007610ff617816 */ /* 0x000fc60000000014 */
[----:B------:R-:W-:-:S04]  /*24e0*/  FMUL.FTZ R36, R36, c[0x0][0x1ec] ;  /* 0x00007b0024247a20 */ /* 0x000fc80000410000 */
[----:B------:R-:W-:-:S04]  /*24f0*/  FMUL.FTZ R97, R36, R97 ;  /* 0x0000006124617220 */ /* 0x000fc80000410000 */
[----:B------:R-:W-:Y:S02]  /*2500*/  @P0 FADD.FTZ R97, R49, R97 ;  /* 0x0000006131610221 */ /* 0x000fe40000010000 */
.L_x_14303:
[----:B------:R-:W-:Y:S05]  /*2510*/  BSYNC B0 ;  /* 0x0000000000007941 */ /* 0x000fea0003800000 */
.L_x_14302:
[----:B------:R-:W-:Y:S01]  /*2520*/  BSSY B0, `(.L_x_14304) ;  /* 0x0000007000007945 */ /* 0x000fe20003800000 */
[----:B------:R-:W-:Y:S05]  /*2530*/  @!P6 BRA `(.L_x_14305) ;  /* 0x000000500000e947 */ /* 0x000fea0003800000 */
[----:B-----5:R-:W-:Y:S02]  /*2540*/  PRMT R36, RZ, 0x5410, R57 ;  /* 0x00005410ff247816 */ /* 0x020fe40000000039 */
[----:B------:R-:W-:-:S03]  /*2550*/  PRMT R98, RZ, 0x5410, R21 ;  /* 0x00005410ff627816 */ /* 0x000fc60000000015 */
[----:B------:R-:W-:-:S04]  /*2560*/  FMUL.FTZ R37, R36, c[0x0][0x1ec] ;  /* 0x00007b0024257a20 */ /* 0x000fc80000410000 */
[----:B------:R-:W-:-:S04]  /*2570*/  FMUL.FTZ R98, R37, R98 ;  /* 0x0000006225627220 */ /* 0x000fc80000410000 */
[----:B------:R-:W-:Y:S02]  /*2580*/  @P0 FADD.FTZ R98, R50, R98 ;  /* 0x0000006232620221 */ /* 0x000fe40000010000 */
.L_x_14305:
[----:B------:R-:W-:Y:S05]  /*2590*/  BSYNC B0 ;  /* 0x0000000000007941 */ /* 0x000fea0003800000 */
.L_x_14304:
[----:B------:R-:W-:Y:S01]  /*25a0*/  BSSY B0, `(.L_x_14306) ;  /* 0x0000007000007945 */ /* 0x000fe20003800000 */
[----:B------:R-:W-:Y:S05]  /*25b0*/  @!P6 BRA `(.L_x_14307) ;  /* 0x000000500000e947 */ /* 0x000fea0003800000 */
[----:B-----5:R-:W-:Y:S02]  /*25c0*/  PRMT R36, RZ, 0x7610, R57 ;  /* 0x00007610ff247816 */ /* 0x020fe40000000039 */
[----:B------:R-:W-:-:S03]  /*25d0*/  PRMT R99, RZ, 0x7610, R21 ;  /* 0x00007610ff637816 */ /* 0x000fc60000000015 */
[----:B------:R-:W-:-:S04]  /*25e0*/  FMUL.FTZ R36, R36, c[0x0][0x1ec] ;  /* 0x00007b0024247a20 */ /* 0x000fc80000410000 */
[----:B------:R-:W-:-:S04]  /*25f0*/  FMUL.FTZ R99, R36, R99 ;  /* 0x0000006324637220 */ /* 0x000fc80000410000 */
[----:B------:R-:W-:Y:S02]  /*2600*/  @P0 FADD.FTZ R99, R51, R99 ;  /* 0x0000006333630221 */ /* 0x000fe40000010000 */
.L_x_14307:
[----:B------:R-:W-:Y:S05]  /*2610*/  BSYNC B0 ;  /* 0x0000000000007941 */ /* 0x000fea0003800000 */
.L_x_14306:
[----:B------:R-:W-:Y:S01]  /*2620*/  BSSY B0, `(.L_x_14308) ;  /* 0x0000007000007945 */ /* 0x000fe20003800000 */
[----:B------:R-:W-:Y:S05]  /*2630*/  @!P6 BRA `(.L_x_14309) ;  /* 0x000000500000e947 */ /* 0x000fea0003800000 */
[----:B-----5:R-:W-:Y:S02]  /*2640*/  PRMT R36, RZ, 0x5410, R58 ;  /* 0x00005410ff247816 */ /* 0x020fe4000000003a */
[----:B------:R-:W-:-:S03]  /*2650*/  PRMT R92, RZ, 0x5410, R22 ;  /* 0x00005410ff5c7816 */ /* 0x000fc60000000016 */
[----:B------:R-:W-:-:S04]  /*2660*/  FMUL.FTZ R37, R36, c[0x0][0x1ec] ;  /* 0x00007b0024257a20 */ /* 0x000fc80000410000 */
[----:B------:R-:W-:-:S04]  /*2670*/  FMUL.FTZ R92, R37, R92 ;  /* 0x0000005c255c7220 */ /* 0x000fc80000410000 */
[----:B------:R-:W-:Y:S02]  /*2680*/  @P0 FADD.FTZ R92, R52, R92 ;  /* 0x0000005c345c0221 */ /* 0x000fe40000010000 */
.L_x_14309:
[----:B------:R-:W-:Y:S05]  /*2690*/  BSYNC B0 ;  /* 0x0000000000007941 */ /* 0x000fea0003800000 */
.L_x_14308:
[----:B------:R-:W-:Y:S01]  /*26a0*/  BSSY B0, `(.L_x_14310) ;  /* 0x0000007000007945 */ /* 0x000fe20003800000 */
[----:B------:R-:W-:Y:S05]  /*26b0*/  @!P6 BRA `(.L_x_14311) ;  /* 0x000000500000e947 */ /* 0x000fea0003800000 */
[----:B-----5:R-:W-:Y:S02]  /*26c0*/  PRMT R36, RZ, 0x7610, R58 ;  /* 0x00007610ff247816 */ /* 0x020fe4000000003a */
[----:B------:R-:W-:-:S03]  /*26d0*/  PRMT R93, RZ, 0x7610, R22 ;  /* 0x00007610ff5d7816 */ /* 0x000fc60000000016 */
[----:B------:R-:W-:-:S04]  /*26e0*/  FMUL.FTZ R36, R36, c[0x0][0x1ec] ;  /* 0x00007b0024247a20 */ /* 0x000fc80000410000 */
[----:B------:R-:W-:-:S04]  /*26f0*/  FMUL.FTZ R93, R36, R93 ;  /* 0x0000005d245d7220 */ /* 0x000fc80000410000 */
[----:B------:R-:W-:Y:S02]  /*2700*/  @P0 FADD.FTZ R93, R53, R93 ;  /* 0x0000005d355d0221 */ /* 0x000fe40000010000 */
.L_x_14311:
[----:B------:R-:W-:Y:S05]  /*2710*/  BSYNC B0 ;  /* 0x0000000000007941 */ /* 0x000fea0003800000 */
.L_x_14310:
[----:B------:R-:W-:Y:S01]  /*2720*/  BSSY B0, `(.L_x_14312) ;  /* 0x0000006000007945 */ /* 0x000fe20003800000 */
[----:B------:R-:W-:Y:S05]  /*2730*/  @!P6 BRA `(.L_x_14313) ;  /* 0x000000400000e947 */ /* 0x000fea0003800000 */
[----:B-----5:R-:W-:-:S05]  /*2740*/  PRMT R36, RZ, 0x5410, R59 ;  /* 0x00005410ff247816 */ /* 0x020fca000000003b */
[----:B------:R-:W-:-:S04]  /*2750*/  FMUL.FTZ R36, R36, c[0x0][0x1ec] ;  /* 0x00007b0024247a20 */ /* 0x000fc80000410000 */
[----:B------:R-:W-:-:S04]  /*2760*/  FMUL.FTZ R94, R19, R36 ;  /* 0x00000024135e7220 */ /* 0x000fc80000410000 */
[----:B------:R-:W-:Y:S02]  /*2770*/  @P0 FADD.FTZ R94, R54, R94 ;  /* 0x0000005e365e0221 */ /* 0x000fe40000010000 */
.L_x_14313:
[----:B------:R-:W-:Y:S05]  /*2780*/  BSYNC B0 ;  /* 0x0000000000007941 */ /* 0x000fea0003800000 */
.L_x_14312:
[----:B------:R-:W-:Y:S01]  /*2790*/  BSSY B0, `(.L_x_14314) ;  /* 0x0000006000007945 */ /* 0x000fe20003800000 */
[----:B------:R-:W-:Y:S05]  /*27a0*/  @!P6 BRA `(.L_x_14315) ;  /* 0x000000400000e947 */ /* 0x000fea0003800000 */
[----:B-----5:R-:W-:-:S05]  /*27b0*/  PRMT R36, RZ, 0x7610, R59 ;  /* 0x00007610ff247816 */ /* 0x020fca000000003b */
[----:B------:R-:W-:-:S04]  /*27c0*/  FMUL.FTZ R36, R36, c[0x0][0x1ec] ;  /* 0x00007b0024247a20 */ /* 0x000fc80000410000 */
[----:B------:R-:W-:-:S04]  /*27d0*/  FMUL.FTZ R95, R169, R36 ;  /* 0x00000024a95f7220 */ /* 0x000fc80000410000 */
[----:B------:R-:W-:Y:S02]  /*27e0*/  @P0 FADD.FTZ R95, R55, R95 ;  /* 0x0000005f375f0221 */ /* 0x000fe40000010000 */
.L_x_14315:
[----:B------:R-:W-:Y:S05]  /*27f0*/  BSYNC B0 ;  /* 0x0000000000007941 */ /* 0x000fea0003800000 */
.L_x_14314:
[----:B------:R0:W-:Y:S04]  /*2800*/  STG.E.128 [R2.64], R96 ;  /* 0x0000006002007986 */ /* 0x0001e8000c101d04 */
[----:B------:R0:W-:Y:S04]  /*2810*/  STG.E.128 [R2.64+0x10], R92 ;  /* 0x0000105c02007986 */ /* 0x0001e8000c101d04 */
[----:B------:R-:W2:Y:S04]  /*2820*/  @P0 LDG.E.128 R48, [R32.64] ;  /* 0x0000000420300981 */ /* 0x000ea8000c1e1d00 */
[----:B------:R-:W3:Y:S01]  /*2830*/  @P0 LDG.E.128 R52, [R32.64+0x10] ;  /* 0x0000100420340981 */ /* 0x000ee2000c1e1d00 */
[----:B------:R-:W-:-:S02]  /*2840*/  @P5 MOV R37, 0x10 ;  /* 0x0000001000255802 */ /* 0x000fc40000000f00 */
[----:B------:R-:W-:-:S05]  /*2850*/  @P5 IADD3 R36, R44, 0xa0, RZ ;  /* 0x000000a02c245810 */ /* 0x000fca0007ffe0ff */
[----:B------:R-:W-:Y:S01]  /*2860*/  @P5 IMAD.WIDE.U32 R36, R36, R37, c[0x0][0x170] ;  /* 0x00005c0024245625 */ /* 0x000fe200078e0025 */
        /* <DEDUP_REMOVED lines=27> */
[----:B0----5:R-:W-:Y:S02]  /*2a20*/  PRMT R2, RZ, 0x5410, R56 ;  /* 0x00005410ff027816 */ /* 0x021fe40000000038 */
[----:B------:R-:W-:-:S03]  /*2a30*/  PRMT R104, RZ, 0x5410, R24 ;  /* 0x00005410ff687816 */ /* 0x000fc60000000018 */
[----:B------:R-:W-:-:S04]  /*2a40*/  FMUL.FTZ R3, R2, c[0x0][0x1ec] ;  /* 0x00007b0002037a20 */ /* 0x000fc80000410000 */
[----:B------:R-:W-:-:S04]  /*2a50*/  FMUL.FTZ R104, R3, R104 ;  /* 0x0000006803687220 */ /* 0x000fc80000410000 */
[----:B------:R-:W-:Y:S02]  /*2a60*/  @P0 FADD.FTZ R104, R48, R104 ;  /* 0x0000006830680221 */ /* 0x000fe40000010000 */
.L_x_14317:
[----:B0-----:R-:W-:Y:S05]  /*2a70*/  BSYNC B0 ;  /* 0x0000000000007941 */ /* 0x001fea0003800000 */
.L_x_14316:
[----:B------:R-:W-:Y:S01]  /*2a80*/  BSSY B0, `(.L_x_14318) ;  /* 0x0000007000007945 */ /* 0x000fe20003800000 */
[----:B------:R-:W-:Y:S05]  /*2a90*/  @!P6 BRA `(.L_x_14319) ;  /* 0x000000500000e947 */ /* 0x000fea0003800000 */
[----:B-----5:R-:W-:Y:S02]  /*2aa0*/  PRMT R2, RZ, 0x7610, R56 ;  /* 0x00007610ff027816 */ /* 0x020fe40000000038 */
[----:B------:R-:W-:-:S03]  /*2ab0*/  PRMT R105, RZ, 0x7610, R24 ;  /* 0x00007610ff697816 */ /* 0x000fc60000000018 */
[----:B------:R-:W-:-:S04]  /*2ac0*/  FMUL.FTZ R2, R2, c[0x0][0x1ec] ;  /* 0x00007b0002027a20 */ /* 0x000fc80000410000 */
[----:B------:R-:W-:-:S04]  /*2ad0*/  FMUL.FTZ R105, R2, R105 ;  /* 0x0000006902697220 */ /* 0x000fc80000410000 */
[----:B------:R-:W-:Y:S02]  /*2ae0*/  @P0 FADD.FTZ R105, R49, R105 ;  /* 0x0000006931690221 */ /* 0x000fe40000010000 */
.L_x_14319:
[----:B------:R-:W-:Y:S05]  /*2af0*/  BSYNC B0 ;  /* 0x0000000000007941 */ /* 0x000fea0003800000 */
.L_x_14318:
[----:B------:R-:W-:Y:S01]  /*2b00*/  BSSY B0, `(.L_x_14320) ;  /* 0x0000007000007945 */ /* 0x000fe20003800000 */
[----:B------:R-:W-:Y:S05]  /*2b10*/  @!P6 BRA `(.L_x_14321) ;  /* 0x000000500000e947 */ /* 0x000fea0003800000 */
[----:B-----5:R-:W-:Y:S02]  /*2b20*/  PRMT R2, RZ, 0x5410, R57 ;  /* 0x00005410ff027816 */ /* 0x020fe40000000039 */
[----:B------:R-:W-:-:S03]  /*2b30*/  PRMT R106, RZ, 0x5410, R25 ;  /* 0x00005410ff6a7816 */ /* 0x000fc60000000019 */
[----:B------:R-:W-:-:S04]  /*2b40*/  FMUL.FTZ R3, R2, c[0x0][0x1ec] ;  /* 0x00007b0002037a20 */ /* 0x000fc80000410000 */
[----:B------:R-:W-:-:S04]  /*2b50*/  FMUL.FTZ R106, R3, R106 ;  /* 0x0000006a036a7220 */ /* 0x000fc80000410000 */
[----:B------:R-:W-:Y:S02]  /*2b60*/  @P0 FADD.FTZ R106, R50, R106 ;  /* 0x0000006a326a0221 */ /* 0x000fe40000010000 */
.L_x_14321:
[----:B------:R-:W-:Y:S05]  /*2b70*/  BSYNC B0 ;  /* 0x0000000000007941 */ /* 0x000fea0003800000 */
.L_x_14320:
[----:B------:R-:W-:Y:S01]  /*2b80*/  BSSY B0, `(.L_x_14322) ;  /* 0x0000007000007945 */ /* 0x000fe20003800000 */
[----:B------:R-:W-:Y:S05]  /*2b90*/  @!P6 BRA `(.L_x_14323) ;  /* 0x000000500000e947 */ /* 0x000fea0003800000 */
[----:B-----5:R-:W-:Y:S02]  /*2ba0*/  PRMT R2, RZ, 0x7610, R57 ;  /* 0x00007610ff027816 */ /* 0x020fe40000000039 */
[----:B------:R-:W-:-:S03]  /*2bb0*/  PRMT R107, RZ, 0x7610, R25 ;  /* 0x00007610ff6b7816 */ /* 0x000fc60000000019 */
[----:B------:R-:W-:-:S04]  /*2bc0*/  FMUL.FTZ R2, R2, c[0x0][0x1ec] ;  /* 0x00007b0002027a20 */ /* 0x000fc80000410000 */
[----:B------:R-:W-:-:S04]  /*2bd0*/  FMUL.FTZ R107, R2, R107 ;  /* 0x0000006b026b7220 */ /* 0x000fc80000410000 */
[----:B------:R-:W-:Y:S02]  /*2be0*/  @P0 FADD.FTZ R107, R51, R107 ;  /* 0x0000006b336b0221 */ /* 0x000fe40000010000 */
.L_x_14323:
[----:B------:R-:W-:Y:S05]  /*2bf0*/  BSYNC B0 ;  /* 0x0000000000007941 */ /* 0x000fea0003800000 */
.L_x_14322:
[----:B------:R-:W-:Y:S01]  /*2c00*/  BSSY B0, `(.L_x_14324) ;  /* 0x0000007000007945 */ /* 0x000fe20003800000 */
[----:B------:R-:W-:Y:S05]  /*2c10*/  @!P6 BRA `(.L_x_14325) ;  /* 0x000000500000e947 */ /* 0x000fea0003800000 */
[----:B-----5:R-:W-:Y:S02]  /*2c20*/  PRMT R2, RZ, 0x5410, R58 ;  /* 0x00005410ff027816 */ /* 0x020fe4000000003a */
[----:B------:R-:W-:-:S03]  /*2c30*/  PRMT R100, RZ, 0x5410, R26 ;  /* 0x00005410ff647816 */ /* 0x000fc6000000001a */
[----:B------:R-:W-:-:S04]  /*2c40*/  FMUL.FTZ R3, R2, c[0x0][0x1ec] ;  /* 0x00007b0002037a20 */ /* 0x000fc80000410000 */
[----:B------:R-:W-:-:S04]  /*2c50*/  FMUL.FTZ R100, R3, R100 ;  /* 0x0000006403647220 */ /* 0x000fc80000410000 */
[----:B------:R-:W-:Y:S02]  /*2c60*/  @P0 FADD.FTZ R100, R52, R100 ;  /* 0x0000006434640221 */ /* 0x000fe40000010000 */
.L_x_14325:
[----:B------:R-:W-:Y:S05]  /*2c70*/  BSYNC B0 ;  /* 0x0000000000007941 */ /* 0x000fea0003800000 */
.L_x_14324:
[----:B------:R-:W-:Y:S01]  /*2c80*/  BSSY B0, `(.L_x_14326) ;  /* 0x0000007000007945 */ /* 0x000fe20003800000 */
[----:B------:R-:W-:Y:S05]  /*2c90*/  @!P6 BRA `(.L_x_14327) ;  /* 0x000000500000e947 */ /* 0x000fea0003800000 */
[----:B-----5:R-:W-:Y:S02]  /*2ca0*/  PRMT R2, RZ, 0x7610, R58 ;  /* 0x00007610ff027816 */ /* 0x020fe4000000003a */
[----:B------:R-:W-:-:S03]  /*2cb0*/  PRMT R101, RZ, 0x7610, R26 ;  /* 0x00007610ff657816 */ /* 0x000fc6000000001a */
[----:B------:R-:W-:-:S04]  /*2cc0*/  FMUL.FTZ R2, R2, c[0x0][0x1ec] ;  /* 0x00007b0002027a20 */ /* 0x000fc80000410000 */
[----:B------:R-:W-:-:S04]  /*2cd0*/  FMUL.FTZ R101, R2, R101 ;  /* 0x0000006502657220 */ /* 0x000fc80000410000 */
[----:B------:R-:W-:Y:S02]  /*2ce0*/  @P0 FADD.FTZ R101, R53, R101 ;  /* 0x0000006535650221 */ /* 0x000fe40000010000 */
.L_x_14327:
[----:B------:R-:W-:Y:S05]  /*2cf0*/  BSYNC B0 ;  /* 0x0000000000007941 */ /* 0x000fea0003800000 */
.L_x_14326:
[----:B------:R-:W-:Y:S01]  /*2d00*/  BSSY B0, `(.L_x_14328) ;  /* 0x0000006000007945 */ /* 0x000fe20003800000 */
[----:B------:R-:W-:Y:S05]  /*2d10*/  @!P6 BRA `(.L_x_14329) ;  /* 0x000000400000e947 */ /* 0x000fea0003800000 */
[----:B-----5:R-:W-:-:S05]  /*2d20*/  PRMT R2, RZ, 0x5410, R59 ;  /* 0x00005410ff027816 */ /* 0x020fca000000003b */
[----:B------:R-:W-:-:S04]  /*2d30*/  FMUL.FTZ R2, R2, c[0x0][0x1ec] ;  /* 0x00007b0002027a20 */ /* 0x000fc80000410000 */
[----:B------:R-:W-:-:S04]  /*2d40*/  FMUL.FTZ R102, R23, R2 ;  /* 0x0000000217667220 */ /* 0x000fc80000410000 */
[----:B------:R-:W-:Y:S02]  /*2d50*/  @P0 FADD.FTZ R102, R54, R102 ;  /* 0x0000006636660221 */ /* 0x000fe40000010000 */
.L_x_14329:
[----:B------:R-:W-:Y:S05]  /*2d60*/  BSYNC B0 ;  /* 0x0000000000007941 */ /* 0x000fea0003800000 */
.L_x_14328:
[----:B------:R-:W-:Y:S01]  /*2d70*/  BSSY B0, `(.L_x_14330) ;  /* 0x0000006000007945 */ /* 0x000fe20003800000 */
[----:B------:R-:W-:Y:S05]  /*2d80*/  @!P6 BRA `(.L_x_14331) ;  /* 0x000000400000e947 */ /* 0x000fea0003800000 */
[----:B-----5:R-:W-:-:S05]  /*2d90*/  PRMT R2, RZ, 0x7610, R59 ;  /* 0x00007610ff027816 */ /* 0x020fca000000003b */
[----:B------:R-:W-:-:S04]  /*2da0*/  FMUL.FTZ R2, R2, c[0x0][0x1ec] ;  /* 0x00007b0002027a20 */ /* 0x000fc80000410000 */
[----:B------:R-:W-:-:S04]  /*2db0*/  FMUL.FTZ R103, R27, R2 ;  /* 0x000000021b677220 */ /* 0x000fc80000410000 */
[----:B------:R-:W-:Y:S02]  /*2dc0*/  @P0 FADD.FTZ R103, R55, R103 ;  /* 0x0000006737670221 */ /* 0x000fe40000010000 */
.L_x_14331:
[----:B------:R-:W-:Y:S05]  /*2dd0*/  BSYNC B0 ;  /* 0x0000000000007941 */ /* 0x000fea0003800000 */
.L_x_14330:
        /* <DEDUP_REMOVED lines=46> */
[----:B------:R-:W-:Y:S01]  /*30c0*/  FADD.FTZ R33, R32, R107 ;  /* 0x0000006b20217221 */ /* 0x000fe20000010000 */
[----:B------:R0:W-:Y:S03]  /*30d0*/  STG.E.128 [R2.64+0x10], R100 ;  /* 0x0000106402007986 */ /* 0x0001e6000c101d04 */
[----:B------:R-:W-:-:S04]  /*30e0*/  FADD.FTZ R32, R33, R100 ;  /* 0x0000006421207221 */ /* 0x000fc80000010000 */
[----:B------:R-:W-:-:S04]  /*30f0*/  FADD.FTZ R33, R32, R101 ;  /* 0x0000006520217221 */ /* 0x000fc80000010000 */
[----:B------:R-:W-:Y:S01]  /*3100*/  FADD.FTZ R32, R33, R102 ;  /* 0x0000006621207221 */ /* 0x000fe20000010000 */
[----:B------:R-:W-:-:S03]  /*3110*/  SHF.R.S32.HI R33, RZ, 0x1f, R164 ;  /* 0x0000001fff217819 */ /* 0x000fc600000114a4 */
[----:B------:R-:W-:Y:S01]  /*3120*/  FADD.FTZ R32, R32, R103 ;  /* 0x0000006720207221 */ /* 0x000fe20000010000 */
[----:B------:R-:W-:Y:S05]  /*3130*/  BRA.DIV ~URZ, `(.L_x_14332) ;  /* 0x000016327f007947 */ /* 0x000fea000b800000 */
[----:B0-----:R0:W1:Y:S02]  /*3140*/  SHFL.BFLY PT, R2, R32, 0x1, 0x1f ;  /* 0x0c201f0020027f89 */ /* 0x00106400000e0000 */
.L_x_14338:
        /* <DEDUP_REMOVED lines=116> */
.L_x_14339:
[----:B------:R-:W-:Y:S01]  /*3890*/  FMUL.FTZ R2, R37, R37 ;  /* 0x0000002525027220 */ /* 0x000fe20000410000 */
[----:B------:R-:W-:Y:S01]  /*38a0*/  ISETP.NE.AND P0, PT, RZ, UR6, PT ;  /* 0x00000006ff007c0c */ /* 0x000fe2000bf05270 */
[----:B-1----:R-:W-:Y:S01]  /*38b0*/  FADD.FTZ R45, R45, R32 ;  /* 0x000000202d2d7221 */ /* 0x002fe20000010000 */
[----:B------:R-:W-:Y:S01]  /*38c0*/  MOV R36, c[0x0][0x1e0] ;  /* 0x0000780000247a02 */ /* 0x000fe20000000f00 */
[----:B------:R-:W-:Y:S01]  /*38d0*/  BSSY B0, `(.L_x_14334) ;  /* 0x00000e3000007945 */ /* 0x000fe20003800000 */
[----:B------:R-:W-:Y:S02]  /*38e0*/  FSEL R3, R2, RZ, P0 ;  /* 0x000000ff02037208 */ /* 0x000fe40000000000 */
[----:B0-----:R-:W-:Y:S01]  /*38f0*/  @!P1 LEA R32, P3, R164, c[0x0][0x1a8], 0x2 ;  /* 0x00006a00a4209a11 */ /* 0x001fe200078610ff */
[----:B------:R-:W-:-:S04]  /*3900*/  FFMA.FTZ R2, R45, R36, c[0x0][0x228] ;  /* 0x00008a002d027623 */ /* 0x000fc80000010024 */
[----:B------:R-:W-:Y:S01]  /*3910*/  FADD.FTZ R41, R2, R3 ;  /* 0x0000000302297221 */ /* 0x000fe20000010000 */
        /* <DEDUP_REMOVED lines=9> */
[----:B------:R-:W-:Y:S02]  /*39b0*/  PRMT R3, RZ, 0x5410, R7 ;  /* 0x00005410ff037816 */ /* 0x000fe40000000007 */
[----:B------:R-:W-:Y:S01]  /*39c0*/  IADD3 R40, R40, -0x1, RZ ;  /* 0xffffffff28287810 */ /* 0x000fe20007ffe0ff */
[C---:B------:R-:W-:Y:S02]  /*39d0*/  FADD.FTZ R46, -R37.reuse, R62 ;  /* 0x0000003e252e7221 */ /* 0x040fe40000010100 */
[----:B------:R-:W-:Y:S02]  /*39e0*/  FADD.FTZ R198, -R37, R70 ;  /* 0x0000004625c67221 */ /* 0x000fe40000010100 */
[----:B------:R-:W-:Y:S02]  /*39f0*/  FMUL.FTZ R70, R41, R46 ;  /* 0x0000002e29467220 */ /* 0x000fe40000410000 */
[----:B------:R-:W-:-:S02]  /*3a00*/  FADD.FTZ R188, -R37, R63 ;  /* 0x0000003f25bc7221 */ /* 0x000fc40000010100 */
[----:B------:R-:W-:Y:S01]  /*3a10*/  FFMA.FTZ R70, R70, R3, R149 ;  /* 0x0000000346467223 */ /* 0x000fe20000010095 */
[----:B------:R-:W-:Y:S01]  /*3a20*/  PRMT R3, RZ, 0x7610, R7 ;  /* 0x00007610ff037816 */ /* 0x000fe20000000007 */
[----:B------:R-:W-:Y:S02]  /*3a30*/  FADD.FTZ R200, -R37, R71 ;  /* 0x0000004725c87221 */ /* 0x000fe40000010100 */
[----:B------:R-:W-:Y:S02]  /*3a40*/  FMUL.FTZ R71, R41, R188 ;  /* 0x000000bc29477220 */ /* 0x000fe40000410000 */
[----:B------:R-:W-:Y:S02]  /*3a50*/  FADD.FTZ R60, -R37, R60 ;  /* 0x0000003c253c7221 */ /* 0x000fe40000010100 */
[----:B------:R-:W-:Y:S01]  /*3a60*/  FFMA.FTZ R71, R71, R3, R148 ;  /* 0x0000000347477223 */ /* 0x000fe20000010094 */
[----:B------:R-:W-:Y:S01]  /*3a70*/  PRMT R3, RZ, 0x5410, R6 ;  /* 0x00005410ff037816 */ /* 0x000fe20000000006 */
[----:B------:R-:W-:-:S02]  /*3a80*/  FADD.FTZ R194, -R37, R68 ;  /* 0x0000004425c27221 */ /* 0x000fc40000010100 */
[----:B------:R-:W-:Y:S01]  /*3a90*/  FMUL.FTZ R68, R41, R60 ;  /* 0x0000003c29447220 */ /* 0x000fe20000410000 */
[----:B------:R-:W-:Y:S01]  /*3aa0*/  F2FP.BF16.PACK_AB R71, R71, R70 ;  /* 0x000000464747723e */ /* 0x000fe200000010ff */
        /* <DEDUP_REMOVED lines=9> */
[----:B------:R-:W-:Y:S01]  /*3b40*/  FADD.FTZ R36, -R37, R67 ;  /* 0x0000004325247221 */ /* 0x000fe20000010100 */
[----:B------:R-:W-:Y:S01]  /*3b50*/  F2FP.BF16.PACK_AB R70, R69, R68 ;  /* 0x000000444546723e */ /* 0x000fe200000010ff */
        /* <DEDUP_REMOVED lines=38> */
[----:B------:R-:W-:Y:S01]  /*3dc0*/  FFMA.FTZ R62, R62, R3, R153 ;  /* 0x000000033e3e7223 */ /* 0x000fe20000010099 */
[----:B------:R-:W-:Y:S01]  /*3dd0*/  PRMT R3, RZ, 0x7610, R5 ;  /* 0x00007610ff037816 */ /* 0x000fe20000000005 */
[----:B------:R-:W-:-:S02]  /*3de0*/  FMUL.FTZ R67, R41, R36 ;  /* 0x0000002429437220 */ /* 0x000fc40000410000 */
[C---:B------:R-:W-:Y:S02]  /*3df0*/  FMUL.FTZ R78, R41.reuse, R82 ;  /* 0x00000052294e7220 */ /* 0x040fe40000410000 */
[----:B------:R-:W-:Y:S02]  /*3e00*/  IMAD R40, R40, c[0x0][0x168], RZ ;  /* 0x00005a0028287a24 */ /* 0x000fe400078e02ff */
        /* <DEDUP_REMOVED lines=41> */
[----:B------:R-:W-:Y:S01]  /*40a0*/  PRMT R41, RZ, 0x5410, R4 ;  /* 0x00005410ff297816 */ /* 0x000fe20000000004 */
[----:B------:R-:W-:Y:S01]  /*40b0*/  FFMA.FTZ R67, R67, R3, R152 ;  /* 0x0000000343437223 */ /* 0x000fe20000010098 */
[----:B------:R-:W-:Y:S01]  /*40c0*/  SHF.R.S32.HI R3, RZ, 0x1f, R40 ;  /* 0x0000001fff037819 */ /* 0x000fe20000011428 */
[----:B------:R-:W-:Y:S02]  /*40d0*/  FFMA.FTZ R76, R181, R76, R128 ;  /* 0x0000004cb54c7223 */ /* 0x000fe40000010080 */
[----:B------:R-:W-:Y:S01]  /*40e0*/  FFMA.FTZ R2, R2, R41, R155 ;  /* 0x0000002902027223 */ /* 0x000fe2000001009b */
[----:B------:R-:W-:Y:S01]  /*40f0*/  PRMT R41, RZ, 0x7610, R4 ;  /* 0x00007610ff297816 */ /* 0x000fe20000000004 */
[----:B------:R-:W-:Y:S01]  /*4100*/  FFMA.FTZ R32, R42, R32, R115 ;  /* 0x000000202a207223 */ /* 0x000fe20000010073 */
[----:B------:R-:W-:Y:S01]  /*4110*/  LEA.HI R3, R3, R40, RZ, 0x3 ;  /* 0x0000002803037211 */ /* 0x000fe200078f18ff */
[----:B------:R-:W-:Y:S01]  /*4120*/  FFMA.FTZ R33, R193, R33, R114 ;  /* 0x00000021c1217223 */ /* 0x000fe20000010072 */
[----:B------:R-:W-:Y:S01]  /*4130*/  PRMT R40, RZ, 0x5410, R31 ;  /* 0x00005410ff287816 */ /* 0x000fe2000000001f */
        /* <DEDUP_REMOVED lines=11> */
[----:B------:R-:W-:Y:S01]  /*41f0*/  HFMA2.MMA R91, -RZ, RZ, 0, 9.5367431640625e-07 ;  /* 0x00000010ff5b7435 */ /* 0x000fe200000001ff */
        /* <DEDUP_REMOVED lines=32> */
[----:B------:R-:W-:-:S03]  /*4400*/  FFMA.FTZ R46, R195, R46, R110 ;  /* 0x0000002ec32e7223 */ /* 0x000fc6000001006e */
[----:B------:R-:W-:Y:S01]  /*4410*/  F2FP.BF16.PACK_AB R67, R93, R208 ;  /* 0x000000d05d43723e */ /* 0x000fe200000010ff */
        /* <DEDUP_REMOVED lines=10> */
[----:B------:R-:W-:-:S04]  /*44c0*/  LEA.HI.SX32 R40, R3, R156, 0x1d ;  /* 0x0000009c03287211 */ /* 0x000fc800078feaff */
[C---:B------:R-:W-:Y:S01]  /*44d0*/  IADD3 R41, R40.reuse, 0x80, RZ ;  /* 0x0000008028297810 */ /* 0x040fe20007ffe0ff */
[----:B------:R-:W-:-:S05]  /*44e0*/  IMAD.WIDE.U32 R2, R40, R91, c[0x0][0x208] ;  /* 0x0000820028027625 */ /* 0x000fca00078e005b */
[----:B------:R0:W-:Y:S02]  /*44f0*/  STG.E.128 [R2.64], R68 ;  /* 0x0000004402007986 */ /* 0x0001e4000c101d04 */
[----:B0-----:R-:W-:Y:S01]  /*4500*/  FFMA.FTZ R68, R34, R73, R131 ;  /* 0x0000004922447223 */ /* 0x001fe20000010083 */
        /* <DEDUP_REMOVED lines=12> */
[----:B------:R-:W-:Y:S01]  /*45d0*/  IADD3 R2, R40, 0x20, RZ ;  /* 0x0000002028027810 */ /* 0x000fe20007ffe0ff */
[----:B------:R-:W-:Y:S01]  /*45e0*/  FFMA.FTZ R74, R182, R80, R119 ;  /* 0x00000050b64a7223 */ /* 0x000fe20000010077 */
[----:B------:R-:W-:-:S02]  /*45f0*/  IADD3 R32, R40, 0x40, RZ ;  /* 0x0000004028207810 */ /* 0x000fc40007ffe0ff */
[----:B------:R-:W-:Y:S02]  /*4600*/  IADD3 R36, R40, 0x60, RZ ;  /* 0x0000006028247810 */ /* 0x000fe40007ffe0ff */
[----:B------:R-:W-:Y:S01]  /*4610*/  F2FP.BF16.PACK_AB R77, R77, R44 ;  /* 0x0000002c4d4d723e */ /* 0x000fe200000010ff */
[-C--:B------:R-:W-:Y:S01]  /*4620*/  IMAD.WIDE.U32 R32, R32, R91.reuse, c[0x0][0x208] ;  /* 0x0000820020207625 */ /* 0x080fe200078e005b */
[----:B------:R-:W-:Y:S02]  /*4630*/  F2FP.BF16.PACK_AB R68, R3, R68 ;  /* 0x000000440344723e */ /* 0x000fe400000010ff */
[----:B------:R-:W-:Y:S01]  /*4640*/  IADD3 R44, R40, 0xa0, RZ ;  /* 0x000000a0282c7810 */ /* 0x000fe20007ffe0ff */
[-C--:B------:R-:W-:Y:S01]  /*4650*/  IMAD.WIDE.U32 R2, R2, R91.reuse, c[0x0][0x208] ;  /* 0x0000820002027625 */ /* 0x080fe200078e005b */
[----:B------:R-:W-:Y:S02]  /*4660*/  F2FP.BF16.PACK_AB R70, R85, R70 ;  /* 0x000000465546723e */ /* 0x000fe400000010ff */
[----:B------:R-:W-:Y:S01]  /*4670*/  F2FP.BF16.PACK_AB R74, R81, R74 ;  /* 0x0000004a514a723e */ /* 0x000fe200000010ff */
[-C--:B------:R-:W-:Y:S01]  /*4680*/  IMAD.WIDE.U32 R36, R36, R91.reuse, c[0x0][0x208] ;  /* 0x0000820024247625 */ /* 0x080fe200078e005b */
[----:B------:R0:W-:Y:S03]  /*4690*/  STG.E.128 [R2.64], R60 ;  /* 0x0000003c02007986 */ /* 0x0001e6000c101d04 */
[-C--:B------:R-:W-:Y:S01]  /*46a0*/  IMAD.WIDE.U32 R40, R41, R91.reuse, c[0x0][0x208] ;  /* 0x0000820029287625 */ /* 0x080fe200078e005b */
[----:B------:R0:W-:Y:S03]  /*46b0*/  STG.E.128 [R32.64], R64 ;  /* 0x0000004020007986 */ /* 0x0001e6000c101d04 */
[----:B------:R-:W-:Y:S01]  /*46c0*/  IMAD.WIDE.U32 R44, R44, R91, c[0x0][0x208] ;  /* 0x000082002c2c7625 */ /* 0x000fe200078e005b */
[----:B------:R0:W-:Y:S04]  /*46d0*/  STG.E.128 [R36.64], R68 ;  /* 0x0000004424007986 */ /* 0x0001e8000c101d04 */
[----:B------:R0:W-:Y:S04]  /*46e0*/  STG.E.128 [R40.64], R72 ;  /* 0x0000004828007986 */ /* 0x0001e8000c101d04 */
[----:B------:R0:W-:Y:S02]  /*46f0*/  STG.E.128 [R44.64], R76 ;  /* 0x0000004c2c007986 */ /* 0x0001e4000c101d04 */
.L_x_14335:
[----:B-1----:R-:W-:Y:S05]  /*4700*/  BSYNC B0 ;  /* 0x0000000000007941 */ /* 0x002fea0003800000 */
.L_x_14334:
[----:B0-----:R-:W-:-:S04]  /*4710*/  MOV R3, c[0x0][0x160] ;  /* 0x0000580000037a02 */ /* 0x001fc80000000f00 */
[----:B------:R-:W-:-:S04]  /*4720*/  LEA R164, R3, R164, 0x2 ;  /* 0x000000a403a47211 */ /* 0x000fc800078e10ff */
[----:B------:R-:W-:-:S13]  /*4730*/  ISETP.GE.AND P0, PT, R164, c[0x0][0x164], PT ;  /* 0x00005900a4007a0c */ /* 0x000fda0003f06270 */
[----:B-----5:R-:W-:Y:S01]  /*4740*/  @P0 CALL.REL.NOINC `(.L_x_14336) ;  /* 0x0000001000000944 */ /* 0x020fe20003c00000 */
[----:B------:R-:W-:Y:S05]  /*4750*/  BRA `(.L_x_14337) ;  /* 0xffffc18000007947 */ /* 0x000fea000383ffff */
.L_x_14336:
[----:B------:R-:W-:Y:S05]  /*4760*/  EXIT ;  /* 0x000000000000794d */ /* 0x000fea0003800000 */
.L_x_14332:
[----:B------:R-:W-:Y:S01]  /*4770*/  HFMA2.MMA R45, -RZ, RZ, 0, 5.9604644775390625e-08 ;  /* 0x00000001ff2d7435 */ /* 0x000fe200000001ff */
[----:B------:R-:W-:Y:S02]  /*4780*/  MOV R36, 0x1f ;  /* 0x0000001f00247802 */ /* 0x000fe40000000f00 */
[----:B------:R-:W-:Y:S02]  /*4790*/  MOV R41, 0xffffffff ;  /* 0xffffffff00297802 */ /* 0x000fe40000000f00 */
[----:B0-----:R-:W-:Y:S02]  /*47a0*/  MOV R2, 0x47c0 ;  /* 0x000047c000027802 */ /* 0x001fe40000000f00 */
[----:B-----5:R-:W-:Y:S05]  /*47b0*/  CALL.REL.NOINC `($__internal_55_$__cuda_sm70_shflsync_bfly_p) ;  /* 0x000009a000007944 */ /* 0x020fea0003c00000 */
[----:B-1----:R-:W-:Y:S01]  /*47c0*/  MOV R2, R45 ;  /* 0x0000002d00027202 */ /* 0x002fe20000000f00 */
[----:B0-----:R-:W-:Y:S05]  /*47d0*/  BRA `(.L_x_14338) ;  /* 0xffffe97000007947 */ /* 0x001fea000383ffff */
.L_x_14333:
[----:B------:R-:W-:Y:S01]  /*47e0*/  HFMA2.MMA R45, -RZ, RZ, 0, 1.1920928955078125e-07 ;  /* 0x00000002ff2d7435 */ /* 0x000fe200000001ff */
[----:B0-----:R-:W-:Y:S02]  /*47f0*/  MOV R32, R44 ;  /* 0x0000002c00207202 */ /* 0x001fe40000000f00 */
[----:B------:R-:W-:Y:S02]  /*4800*/  MOV R36, 0x1f ;  /* 0x0000001f00247802 */ /* 0x000fe40000000f00 */
[----:B------:R-:W-:-:S02]  /*4810*/  MOV R41, 0xffffffff ;  /* 0xffffffff00297802 */ /* 0x000fc40000000f00 */
[----:B------:R-:W-:Y:S02]  /*4820*/  MOV R2, 0x4840 ;  /* 0x0000484000027802 */ /* 0x000fe40000000f00 */
[----:B-----5:R-:W-:Y:S05]  /*4830*/  CALL.REL.NOINC `($__internal_55_$__cuda_sm70_shflsync_bfly_p) ;  /* 0x0000092000007944 */ /* 0x020fea0003c00000 */
[----:B01----:R-:W-:Y:S01]  /*4840*/  FADD.FTZ R32, R44, R45 ;  /* 0x0000002d2c207221 */ /* 0x003fe20000010000 */
[----:B------:R-:W-:Y:S01]  /*4850*/  HFMA2.MMA R45, -RZ, RZ, 0, 2.384185791015625e-07 ;  /* 0x00000004ff2d7435 */ /* 0x000fe200000001ff */
[----:B------:R-:W-:Y:S02]  /*4860*/  MOV R36, 0x1f ;  /* 0x0000001f00247802 */ /* 0x000fe40000000f00 */
[----:B------:R-:W-:Y:S02]  /*4870*/  MOV R41, 0xffffffff ;  /* 0xffffffff00297802 */ /* 0x000fe40000000f00 */
[----:B------:R-:W-:Y:S02]  /*4880*/  MOV R2, 0x48a0 ;  /* 0x000048a000027802 */ /* 0x000fe40000000f00 */
[----:B------:R-:W-:Y:S05]  /*4890*/  CALL.REL.NOINC `($__internal_55_$__cuda_sm70_shflsync_bfly_p) ;  /* 0x000008c000007944 */ /* 0x000fea0003c00000 */
[----:B01----:R-:W-:Y:S01]  /*48a0*/  FADD.FTZ R32, R32, R45 ;  /* 0x0000002d20207221 */ /* 0x003fe20000010000 */
[----:B------:R-:W-:Y:S01]  /*48b0*/  HFMA2.MMA R45, -RZ, RZ, 0, 4.76837158203125e-07 ;  /* 0x00000008ff2d7435 */ /* 0x000fe200000001ff */
[----:B------:R-:W-:Y:S02]  /*48c0*/  MOV R36, 0x1f ;  /* 0x0000001f00247802 */ /* 0x000fe40000000f00 */
[----:B------:R-:W-:-:S02]  /*48d0*/  MOV R41, 0xffffffff ;  /* 0xffffffff00297802 */ /* 0x000fc40000000f00 */
[----:B------:R-:W-:Y:S02]  /*48e0*/  MOV R2, 0x4900 ;  /* 0x0000490000027802 */ /* 0x000fe40000000f00 */
[----:B------:R-:W-:Y:S05]  /*48f0*/  CALL.REL.NOINC `($__internal_55_$__cuda_sm70_shflsync_bfly_p) ;  /* 0x0000086000007944 */ /* 0x000fea0003c00000 */
[----:B01----:R-:W-:Y:S01]  /*4900*/  FADD.FTZ R32, R32, R45 ;  /* 0x0000002d20207221 */ /* 0x003fe20000010000 */
[----:B------:R-:W-:Y:S01]  /*4910*/  HFMA2.MMA R45, -RZ, RZ, 0, 9.5367431640625e-07 ;  /* 0x00000010ff2d7435 */ /* 0x000fe200000001ff */
[----:B------:R-:W-:Y:S02]  /*4920*/  MOV R36, 0x1f ;  /* 0x0000001f00247802 */ /* 0x000fe40000000f00 */
[----:B------:R-:W-:Y:S02]  /*4930*/  MOV R41, 0xffffffff ;  /* 0xffffffff00297802 */ /* 0x000fe40000000f00 */
[----:B------:R-:W-:Y:S02]  /*4940*/  MOV R2, 0x4960 ;  /* 0x0000496000027802 */ /* 0x000fe40000000f00 */
[----:B------:R-:W-:Y:S05]  /*4950*/  CALL.REL.NOINC `($__internal_55_$__cuda_sm70_shflsync_bfly_p) ;  /* 0x0000080000007944 */ /* 0x000fea0003c00000 */
[----:B-1----:R-:W-:Y:S01]  /*4960*/  FADD.FTZ R37, R32, R45 ;  /* 0x0000002d20257221 */ /* 0x002fe20000010000 */
[----:B------:R-:W-:Y:S01]  /*4970*/  HFMA2.MMA R45, -RZ, RZ, 0, 5.9604644775390625e-08 ;  /* 0x00000001ff2d7435 */ /* 0x000fe200000001ff */
[----:B0-----:R-:W-:Y:S02]  /*4980*/  MOV R36, 0x1f ;  /* 0x0000001f00247802 */ /* 0x001fe40000000f00 */
        /* <DEDUP_REMOVED lines=99> */
[----:B------:R-:W-:Y:S05]  /*4fc0*/  CALL.REL.NOINC `($__internal_55_$__cuda_sm70_shflsync_bfly_p) ;  /* 0x0000019000007944 */ /* 0x000fea0003c00000 */
[----:B01----:R-:W-:Y:S01]  /*4fd0*/  FADD.FTZ R32, R32, R45 ;  /* 0x0000002d20207221 */ /* 0x003fe20000010000 */
[----:B------:R-:W-:Y:S01]  /*4fe0*/  HFMA2.MMA R45, -RZ, RZ, 0, 1.1920928955078125e-07 ;  /* 0x00000002ff2d7435 */ /* 0x000fe200000001ff */
[----:B------:R-:W-:Y:S02]  /*4ff0*/  MOV R36, 0x1f ;  /* 0x0000001f00247802 */ /* 0x000fe40000000f00 */
[----:B------:R-:W-:Y:S02]  /*5000*/  MOV R41, 0xffffffff ;  /* 0xffffffff00297802 */ /* 0x000fe40000000f00 */
[----:B------:R-:W-:Y:S02]  /*5010*/  MOV R2, 0x5030 ;  /* 0x0000503000027802 */ /* 0x000fe40000000f00 */
[----:B------:R-:W-:Y:S05]  /*5020*/  CALL.REL.NOINC `($__internal_55_$__cuda_sm70_shflsync_bfly_p) ;  /* 0x0000013000007944 */ /* 0x000fea0003c00000 */
[----:B01----:R-:W-:Y:S01]  /*5030*/  FADD.FTZ R32, R32, R45 ;  /* 0x0000002d20207221 */ /* 0x003fe20000010000 */
[----:B------:R-:W-:Y:S01]  /*5040*/  HFMA2.MMA R45, -RZ, RZ, 0, 2.384185791015625e-07 ;  /* 0x00000004ff2d7435 */ /* 0x000fe200000001ff */
[----:B------:R-:W-:Y:S02]  /*5050*/  MOV R36, 0x1f ;  /* 0x0000001f00247802 */ /* 0x000fe40000000f00 */
[----:B------:R-:W-:-:S02]  /*5060*/  MOV R41, 0xffffffff ;  /* 0xffffffff00297802 */ /* 0x000fc40000000f00 */
[----:B------:R-:W-:Y:S02]  /*5070*/  MOV R2, 0x5090 ;  /* 0x0000509000027802 */ /* 0x000fe40000000f00 */
[----:B------:R-:W-:Y:S05]  /*5080*/  CALL.REL.NOINC `($__internal_55_$__cuda_sm70_shflsync_bfly_p) ;  /* 0x000000d000007944 */ /* 0x000fea0003c00000 */
[----:B01----:R-:W-:Y:S01]  /*5090*/  FADD.FTZ R32, R32, R45 ;  /* 0x0000002d20207221 */ /* 0x003fe20000010000 */
[----:B------:R-:W-:Y:S01]  /*50a0*/  HFMA2.MMA R45, -RZ, RZ, 0, 4.76837158203125e-07 ;  /* 0x00000008ff2d7435 */ /* 0x000fe200000001ff */
[----:B------:R-:W-:Y:S02]  /*50b0*/  MOV R36, 0x1f ;  /* 0x0000001f00247802 */ /* 0x000fe40000000f00 */
[----:B------:R-:W-:Y:S02]  /*50c0*/  MOV R41, 0xffffffff ;  /* 0xffffffff00297802 */ /* 0x000fe40000000f00 */
[----:B------:R-:W-:Y:S02]  /*50d0*/  MOV R2, 0x50f0 ;  /* 0x000050f000027802 */ /* 0x000fe40000000f00 */
[----:B------:R-:W-:Y:S05]  /*50e0*/  CALL.REL.NOINC `($__internal_55_$__cuda_sm70_shflsync_bfly_p) ;  /* 0x0000007000007944 */ /* 0x000fea0003c00000 */
[----:B01----:R-:W-:Y:S01]  /*50f0*/  FADD.FTZ R32, R32, R45 ;  /* 0x0000002d20207221 */ /* 0x003fe20000010000 */
[----:B------:R-:W-:Y:S01]  /*5100*/  HFMA2.MMA R45, -RZ, RZ, 0, 9.5367431640625e-07 ;  /* 0x00000010ff2d7435 */ /* 0x000fe200000001ff */
[----:B------:R-:W-:Y:S02]  /*5110*/  MOV R36, 0x1f ;  /* 0x0000001f00247802 */ /* 0x000fe40000000f00 */
[----:B------:R-:W-:-:S02]  /*5120*/  MOV R41, 0xffffffff ;  /* 0xffffffff00297802 */ /* 0x000fc40000000f00 */
[----:B------:R-:W-:Y:S02]  /*5130*/  MOV R2, 0x5150 ;  /* 0x0000515000027802 */ /* 0x000fe40000000f00 */
[----:B------:R-:W-:Y:S05]  /*5140*/  CALL.REL.NOINC `($__internal_55_$__cuda_sm70_shflsync_bfly_p) ;  /* 0x0000001000007944 */ /* 0x000fea0003c00000 */
[----:B01----:R-:W-:Y:S05]  /*5150*/  BRA `(.L_x_14339) ;  /* 0xffffe73000007947 */ /* 0x003fea000383ffff */
        .weak           $__internal_55_$__cuda_sm70_shflsync_bfly_p
        .type           $__internal_55_$__cuda_sm70_shflsync_bfly_p,@function
        .size           $__internal_55_$__cuda_sm70_shflsync_bfly_p,(.L_x_43115 - $__internal_55_$__cuda_sm70_shflsync_bfly_p)
$__internal_55_$__cuda_sm70_shflsync_bfly_p:
[----:B------:R-:W-:Y:S01]  /*5160*/  HFMA2.MMA R3, -RZ, RZ, 0, 0 ;  /* 0x00000000ff037435 */ /* 0x000fe200000001ff */
[----:B------:R-:W-:Y:S04]  /*5170*/  WARPSYNC R41 ;  /* 0x0000002900007348 */ /* 0x000fe80003800000 */
[----:B------:R0:W1:Y:S01]  /*5180*/  SHFL.BFLY PT, R45, R32, R45, R36 ;  /* 0x0c00002d202d7389 */ /* 0x00006200000e0024 */
[----:B------:R-:W-:Y:S05]  /*5190*/  RET.REL.NODEC R2 `(_ZN10layer_norm13ln_fwd_kernelINS_13Kernel_traitsI13__nv_bfloat16S2_fS2_fjLj1536ELj1ELj4ELj1ELj16ENS_18Kernel_traits_baseILj1536ES2_S2_fS2_fjLj128EEEEELb0ELb1ELb1ELb1EEEvNS_9FwdParamsE) ;  /* 0xffffae6002007950 */ /* 0x000fea0003c3ffff */
.L_x_14340:
        /* <DEDUP_REMOVED lines=14> */
.L_x_43115:


//--------------------- .text._ZN10layer_norm13ln_fwd_kernelINS_13Kernel_traitsI13__nv_bfloat16S2_fS2_fjLj1536ELj1ELj4ELj1ELj16ENS_18Kernel_traits_baseILj1536ES2_S2_fS2_fjLj128EEEEELb1ELb0ELb0ELb0EEEvNS_9FwdParamsE --------------------------
	.section	.text._ZN10layer_norm13ln_fwd_kernelINS_13Kernel_traitsI13__nv_bfloat16S2_fS2_fjLj1536ELj1ELj4ELj1ELj16ENS_18Kernel_traits_baseILj1536ES2_S2_fS2_fjLj128EEEEELb1ELb0ELb0ELb0EEEvNS_9FwdParamsE,"ax",@progbits
	.sectioninfo	@"SHI_REGISTERS=207"
	.align	128
        .global         _ZN10layer_norm13ln_fwd_kernelINS_13Kernel_traitsI13__nv_bfloat16S2_fS2_fjLj1536ELj1ELj4ELj1ELj16ENS_18Kernel_traits_baseILj1536ES2_S2_fS2_fjLj128EEEEELb1ELb0ELb0ELb0EEEvNS_9FwdParamsE
        .type           _ZN10layer_norm13ln_fwd_kernelINS_13Kernel_traitsI13__nv_bfloat16S2_fS2_fjLj1536ELj1ELj4ELj1ELj16ENS_18Kernel_traits_baseILj1536ES2_S2_fS2_fjLj128EEEEELb1ELb0ELb0ELb0EEEvNS_9FwdParamsE,@function
        .size           _ZN10layer_norm13ln_fwd_kernelINS_13Kernel_traitsI13__nv_bfloat16S2_fS2_fjLj1536ELj1ELj4ELj1ELj16ENS_18Kernel_traits_baseILj1536ES2_S2_fS2_fjLj128EEEEELb1ELb0ELb0ELb0EEEvNS_9FwdParamsE,(.L_x_43116 - _ZN10layer_norm13ln_fwd_kernelINS_13Kernel_traitsI13__nv_bfloat16S2_fS2_fjLj1536ELj1ELj4ELj1ELj16ENS_18Kernel_traits_baseILj1536ES2_S2_fS2_fjLj128EEEEELb1ELb0ELb0ELb0EEEvNS_9FwdParamsE)
        .other          _ZN10layer_norm13ln_fwd_kernelINS_13Kernel_traitsI13__nv_bfloat16S2_fS2_fjLj1536ELj1ELj4ELj1ELj16ENS_18Kernel_traits_baseILj1536ES2_S2_fS2_fjLj128EEEEELb1ELb0ELb0ELb0EEEvNS_9FwdParamsE,@"STO_CUDA_ENTRY STV_DEFAULT"
_ZN10layer_norm13ln_fwd_kernelINS_13Kernel_traitsI13__nv_bfloat16S2_fS2_fjLj1536ELj1ELj4ELj1ELj16ENS_18Kernel_traits_baseILj1536ES2_S2_fS2_fjLj128EEEEELb1ELb0ELb0ELb0EEEvNS_9FwdParamsE:
.text._ZN10layer_norm13ln_fwd_kernelINS_13Kernel_traitsI13__nv_bfloat16S2_fS2_fjLj1536ELj1ELj4ELj1ELj16ENS_18Kernel_traits_baseILj1536ES2_S2_fS2_fjLj128EEEEELb1ELb0ELb0ELb0EEEvNS_9FwdParamsE:
        /* <DEDUP_REMOVED lines=80> */
.L_x_14342:
[----:B0-----:R-:W-:Y:S05]  /*0500*/  BSYNC B0 ;  /* 0x0000000000007941 */ /* 0x001fea0003800000 */
.L_x_14341:
        /* <DEDUP_REMOVED lines=13> */
.L_x_14344:
[----:B0-----:R-:W-:Y:S05]  /*05e0*/  BSYNC B0 ;  /* 0x0000000000007941 */ /* 0x001fea0003800000 */
.L_x_14343:
        /* <DEDUP_REMOVED lines=13> */
.L_x_14346:
[----:B0-----:R-:W-:Y:S05]  /*06c0*/  BSYNC B0 ;  /* 0x0000000000007941 */ /* 0x001fea0003800000 */
.L_x_14345:
        /* <DEDUP_REMOVED lines=13> */
.L_x_14348:
[----:B0-----:R-:W-:Y:S05]  /*07a0*/  BSYNC B0 ;  /* 0x0000000000007941 */ /* 0x001fea0003800000 */
.L_x_14347:
        /* <DEDUP_REMOVED lines=13> */
.L_x_14350:
[----:B0-----:R-:W-:Y:S05]  /*0880*/  BSYNC B0 ;  /* 0x0000000000007941 */ /* 0x001fea0003800000 */
.L_x_14349:
        /* <DEDUP_REMOVED lines=21> */
.L_x_14352:
[----:B0-----:R-:W-:Y:S05]  /*09e0*/  BSYNC B0 ;  /* 0x0000000000007941 */ /* 0x001fea0003800000 */
.L_x_14351:
        /* <DEDUP_REMOVED lines=14> */
[----:B------:R-:W-:Y:S02]  /*0ad0*/  PRMT R131, RZ, 0x7610, R64 ;  /* 0x00007610ff837816 */ /* 0x000fe40000000040 */
[----:B------:R-:W-:-:S02]  /*0ae0*/  PRMT R130, RZ, 0x5410, R65 ;  /* 0x00005410ff827816 */ /* 0x000fc40000000041 */
[----:B------:R-:W-:Y:S01]  /*0af0*/  PRMT R133, RZ, 0x7610, R65 ;  /* 0x00007610ff857816 */ /* 0x000fe20000000041 */
[----:B------:R-:W-:Y:S01]  /*0b00*/  IMAD.WIDE.U32 R64, R85, -0x326172a9, RZ ;  /* 0xcd9e8d5755407825 */ /* 0x000fe200078e00ff */
[--C-:B------:R-:W-:Y:S02]  /*0b10*/  PRMT R144, RZ, 0x5410, R56.reuse ;  /* 0x00005410ff907816 */ /* 0x100fe40000000038 */
[----:B------:R-:W-:Y:S02]  /*0b20*/  PRMT R149, RZ, 0x7610, R56 ;  /* 0x00007610ff957816 */ /* 0x000fe40000000038 */
[--C-:B------:R-:W-:Y:S02]  /*0b30*/  PRMT R148, RZ, 0x5410, R57.reuse ;  /* 0x00005410ff947816 */ /* 0x100fe40000000039 */
[----:B------:R-:W-:Y:S01]  /*0b40*/  PRMT R151, RZ, 0x7610, R57 ;  /* 0x00007610ff977816 */ /* 0x000fe20000000039 */
[----:B------:R-:W-:Y:S01]  /*0b50*/  IMAD.WIDE.U32 R56, R87, -0x2daee0ad, RZ ;  /* 0xd2511f5357387825 */ /* 0x000fe200078e00ff */
[----:B------:R-:W-:-:S02]  /*0b60*/  IADD3 R146, R119, 0x1fd5c5a3, RZ ;  /* 0x1fd5c5a377927810 */ /* 0x000fc40007ffe0ff */
[----:B------:R-:W-:Y:S02]  /*0b70*/  IADD3 R145, R118, 0x5384540f, RZ ;  /* 0x5384540f76917810 */ /* 0x000fe40007ffe0ff */
        /* <DEDUP_REMOVED lines=8> */
[----:B------:R-:W-:Y:S02]  /*0c00*/  PRMT R168, RZ, 0x5410, R48 ;  /* 0x00005410ffa87816 */ /* 0x000fe40000000030 */
[----:B------:R-:W-:Y:S01]  /*0c10*/  LOP3.LUT R59, R59, R64, R154, 0x96, !PT ;  /* 0x000000403b3b7212 */ /* 0x000fe200078e969a */
[----:B------:R-:W-:Y:S01]  /*0c20*/  IMAD R180, R84, -0x2daee0ad, RZ ;  /* 0xd2511f5354b47824 */ /* 0x000fe200078e02ff */
[----:B------:R-:W-:Y:S02]  /*0c30*/  LOP3.LUT R57, R57, R56, R160, 0x96, !PT ;  /* 0x0000003839397212 */ /* 0x000fe400078e96a0 */
[----:B------:R-:W-:Y:S01]  /*0c40*/  PRMT R173, RZ, 0x7610, R48 ;  /* 0x00007610ffad7816 */ /* 0x000fe20000000030 */
[----:B------:R-:W-:Y:S01]  /*0c50*/  IMAD.HI.U32 R48, R59, -0x2daee0ad, RZ ;  /* 0xd2511f533b307827 */ /* 0x000fe200078e00ff */
[----:B------:R-:W-:-:S02]  /*0c60*/  PRMT R171, RZ, 0x5410, R49 ;  /* 0x00005410ffab7816 */ /* 0x000fc40000000031 */
[----:B------:R-:W-:Y:S01]  /*0c70*/  PRMT R175, RZ, 0x7610, R49 ;  /* 0x00007610ffaf7816 */ /* 0x000fe20000000031 */
[----:B------:R-:W-:Y:S01]  /*0c80*/  IMAD R49, R88, -0x326172a9, RZ ;  /* 0xcd9e8d5758317824 */ /* 0x000fe200078e02ff */
[----:B------:R-:W-:Y:S01]  /*0c90*/  IADD3 R170, R118, -0x700cb87f, RZ ;  /* 0x8ff3478176aa7810 */ /* 0x000fe20007ffe0ff */
[----:B------:R-:W-:Y:S01]  /*0ca0*/  IMAD.HI.U32 R178, R57, -0x326172a9, RZ ;  /* 0xcd9e8d5739b27827 */ /* 0x000fe200078e00ff */
[----:B------:R-:W-:Y:S02]  /*0cb0*/  IADD3 R169, R119, -0x695add53, RZ ;  /* 0x96a522ad77a97810 */ /* 0x000fe40007ffe0ff */
[--C-:B------:R-:W-:Y:S01]  /*0cc0*/  PRMT R32, RZ, 0x5410, R24.reuse ;  /* 0x00005410ff207816 */ /* 0x100fe20000000018 */
[----:B------:R-:W-:Y:S01]  /*0cd0*/  IMAD R186, R59, -0x2daee0ad, RZ ;  /* 0xd2511f533bba7824 */ /* 0x000fe200078e02ff */
[----:B------:R-:W-:Y:S01]  /*0ce0*/  PRMT R33, RZ, 0x7610, R24 ;  /* 0x00007610ff217816 */ /* 0x000fe20000000018 */
[----:B------:R-:W-:Y:S01]  /*0cf0*/  IMAD R184, R57, -0x326172a9, RZ ;  /* 0xcd9e8d5739b87824 */ /* 0x000fe200078e02ff */
        /* <DEDUP_REMOVED lines=72> */
[----:B------:R-:W-:-:S02]  /*1180*/  LOP3.LUT R180, R48, R180, R169, 0x96, !PT ;  /* 0x000000b430b47212 */ /* 0x000fc400078e96a9 */
[----:B------:R-:W-:Y:S02]  /*1190*/  LOP3.LUT R178, R178, R49, R170, 0x96, !PT ;  /* 0x00000031b2b27212 */ /* 0x000fe400078e96aa */
        /* <DEDUP_REMOVED lines=9> */
.L_x_14716:
        /* <DEDUP_REMOVED lines=17> */
[----:B------:R-:W-:Y:S01]  /*1340*/  IMAD.MOV.U32 R60, RZ, RZ, 0x10 ;  /* 0x00000010ff3c7424 */ /* 0x000fe200078e00ff */
[----:B------:R-:W-:-:S03]  /*1350*/  ISETP.NE.U32.AND P0, PT, RZ, c[0x0][0x180], PT ;  /* 0x00006000ff007a0c */ /* 0x000fc60003f05070 */
[----:B------:R-:W-:Y:S01]  /*1360*/  IMAD.WIDE.U32 R60, R191, R60, c[0x0][0x170] ;  /* 0x00005c00bf3c7625 */ /* 0x000fe200078e003c */
[----:B------:R-:W-:-:S05]  /*1370*/  ISETP.NE.AND.EX P0, PT, RZ, c[0x0][0x184], PT, P0 ;  /* 0x00006100ff007a0c */ /* 0x000fca0003f05300 */
[----:B------:R-:W5:Y:S08]  /*1380*/  LDG.E.128 R60, [R60.64] ;  /* 0x000000043c3c7981 */ /* 0x000f70000c1e1d00 */
[----:B------:R-:W-:-:S04]  /*1390*/  @P0 LEA R56, P1, R191, c[0x0][0x180], 0x5 ;  /* 0x00006000bf380a11 */ /* 0x000fc800078228ff */
[----:B------:R-:W-:-:S05]  /*13a0*/  @P0 LEA.HI.X R57, R191, c[0x0][0x184], RZ, 0x5, P1 ;  /* 0x00006100bf390a11 */ /* 0x000fca00008f2cff */
[----:B------:R0:W5:Y:S04]  /*13b0*/  @P0 LDG.E.128 R48, [R56.64] ;  /* 0x0000000438300981 */ /* 0x000168000c1e1d00 */
[----:B------:R0:W5:Y:S01]  /*13c0*/  @P0 LDG.E.128 R52, [R56.64+0x10] ;  /* 0x0000100438340981 */ /* 0x000162000c1e1d00 */
        /* <DEDUP_REMOVED lines=12> */
.L_x_14356:
[----:B0-----:R-:W-:Y:S02]  /*1490*/  IMAD.MOV.U32 R156, RZ, RZ, R184 ;  /* 0x000000ffff9c7224 */ /* 0x001fe400078e00b8 */
.L_x_14357:
[----:B------:R-:W-:Y:S05]  /*14a0*/  BSYNC B1 ;  /* 0x0000000000017941 */ /* 0x000fea0003800000 */
.L_x_14355:
        /* <DEDUP_REMOVED lines=16> */
.L_x_14361:
[----:B------:R-:W-:Y:S05]  /*15b0*/  BSYNC B2 ;  /* 0x0000000000027941 */ /* 0x000fea0003800000 */
.L_x_14360:
        /* <DEDUP_REMOVED lines=43> */
.L_x_14359:
[----:B------:R-:W-:Y:S05]  /*1870*/  BSYNC B1 ;  /* 0x0000000000017941 */ /* 0x000fea0003800000 */
.L_x_14358:
[----:B------:R-:W0:Y:S01]  /*1880*/  I2F.U32 R57, R156 ;  /* 0x0000009c00397306 */ /* 0x000e220000201000 */
[----:B------:R-:W-:Y:S01]  /*1890*/  IMAD.MOV.U32 R196, RZ, RZ, 0x2f800000 ;  /* 0x2f800000ffc47424 */ /* 0x000fe200078e00ff */
[----:B-----5:R-:W-:Y:S01]  /*18a0*/  PRMT R56, RZ, 0x5410, R60 ;  /* 0x00005410ff387816 */ /* 0x020fe2000000003c */
[----:B------:R-:W-:Y:S01]  /*18b0*/  BSSY B1, `(.L_x_14362) ;  /* 0x0000017000017945 */ /* 0x000fe20003800000 */
[----:B------:R-:W-:Y:S02]  /*18c0*/  LOP3.LUT R38, R38, 0xfffffffb, RZ, 0xc0, !PT ;  /* 0xfffffffb26267812 */ /* 0x000fe400078ec0ff */
[----:B------:R-:W-:Y:S01]  /*18d0*/  ISETP.NE.U32.AND P0, PT, RZ, c[0x0][0x180], PT ;  /* 0x00006000ff007a0c */ /* 0x000fe20003f05070 */
[----:B------:R-:W-:Y:S01]  /*18e0*/  FMUL.FTZ R56, R56, R195 ;  /* 0x000000c338387220 */ /* 0x000fe20000410000 */
[----:B------:R-:W-:-:S02]  /*18f0*/  IADD3 R59, R58, 0x1, RZ ;  /* 0x000000013a3b7810 */ /* 0x000fc40007ffe0ff */
[----:B------:R-:W-:Y:S01]  /*1900*/  ISETP.NE.AND.EX P0, PT, RZ, c[0x0][0x184], PT, P0 ;  /* 0x00006100ff007a0c */ /* 0x000fe20003f05300 */
[----:B------:R-:W-:Y:S02]  /*1910*/  FMUL.FTZ R56, R56, c[0x0][0x1e8] ;  /* 0x00007a0038387a20 */ /* 0x000fe40000410000 */
[----:B0-----:R-:W-:-:S05]  /*1920*/  FFMA.FTZ R57, R57, R196, 1.1641532182693481445e-10 ;  /* 0x2f00000039397423 */ /* 0x001fca00000100c4 */
        /* <DEDUP_REMOVED lines=14> */
.L_x_14363:
[----:B------:R-:W-:Y:S02]  /*1a10*/  IMAD.MOV.U32 R158, RZ, RZ, R184 ;  /* 0x000000ffff9e7224 */ /* 0x000fe400078e00b8 */
.L_x_14364:
[----:B------:R-:W-:Y:S05]  /*1a20*/  BSYNC B1 ;  /* 0x0000000000017941 */ /* 0x000fea0003800000 */
.L_x_14362:
        /* <DEDUP_REMOVED lines=16> */
.L_x_14368:
[----:B------:R-:W-:Y:S05]  /*1b30*/  BSYNC B2 ;  /* 0x0000000000027941 */ /* 0x000fea0003800000 */
.L_x_14367:
        /* <DEDUP_REMOVED lines=43> */
.L_x_14366:
[----:B------:R-:W-:Y:S05]  /*1df0*/  BSYNC B1 ;  /* 0x0000000000017941 */ /* 0x000fea0003800000 */
.L_x_14365:
[----:B------:R-:W0:Y:S01]  /*1e00*/  I2F.U32 R57, R158 ;  /* 0x0000009e00397306 */ /* 0x000e220000201000 */
[----:B------:R-:W-:Y:S01]  /*1e10*/  PRMT R60, RZ, 0x7610, R60 ;  /* 0x00007610ff3c7816 */ /* 0x000fe2000000003c */
[----:B------:R-:W-:Y:S01]  /*1e20*/  BSSY B1, `(.L_x_14369) ;  /* 0x0000015000017945 */ /* 0x000fe20003800000 */
[----:B------:R-:W-:-:S03]  /*1e30*/  LOP3.LUT R38, R38, 0xfffffffd, RZ, 0xc0, !PT ;  /* 0xfffffffd26267812 */ /* 0x000fc600078ec0ff */
        /* <DEDUP_REMOVED lines=18> */
.L_x_14370:
[----:B------:R-:W-:Y:S02]  /*1f60*/  MOV R158, R184 ;  /* 0x000000b8009e7202 */ /* 0x000fe40000000f00 */
.L_x_14371:
[----:B------:R-:W-:Y:S05]  /*1f70*/  BSYNC B1 ;  /* 0x0000000000017941 */ /* 0x000fea0003800000 */
.L_x_14369:
        /* <DEDUP_REMOVED lines=16> */
.L_x_14375:
[----:B------:R-:W-:Y:S05]  /*2080*/  BSYNC B2 ;  /* 0x0000000000027941 */ /* 0x000fea0003800000 */
.L_x_14374:
        /* <DEDUP_REMOVED lines=43> */
.L_x_14373:
[----:B------:R-:W-:Y:S05]  /*2340*/  BSYNC B1 ;  /* 0x0000000000017941 */ /* 0x000fea0003800000 */
.L_x_14372:
        /* <DEDUP_REMOVED lines=20> */
.L_x_14377:
[----:B------:R-:W-:Y:S02]  /*2490*/  IMAD.MOV.U32 R197, RZ, RZ, R184 ;  /* 0x000000ffffc57224 */ /* 0x000fe400078e00b8 */
.L_x_14378:
[----:B------:R-:W-:Y:S05]  /*24a0*/  BSYNC B1 ;  /* 0x0000000000017941 */ /* 0x000fea0003800000 */
.L_x_14376:
        /* <DEDUP_REMOVED lines=16> */
.L_x_14382:
[----:B------:R-:W-:Y:S05]  /*25b0*/  BSYNC B2 ;  /* 0x0000000000027941 */ /* 0x000fea0003800000 */
.L_x_14381:
        /* <DEDUP_REMOVED lines=43> */
.L_x_14380:
[----:B------:R-:W-:Y:S05]  /*2870*/  BSYNC B1 ;  /* 0x0000000000017941 */ /* 0x000fea0003800000 */
.L_x_14379:
        /* <DEDUP_REMOVED lines=20> */
.L_x_14384:
[----:B------:R-:W-:Y:S02]  /*29c0*/  IMAD.MOV.U32 R158, RZ, RZ, R184 ;  /* 0x000000ffff9e7224 */ /* 0x000fe400078e00b8 */
.L_x_14385:
[----:B------:R-:W-:Y:S05]  /*29d0*/  BSYNC B1 ;  /* 0x0000000000017941 */ /* 0x000fea0003800000 */
.L_x_14383:
        /* <DEDUP_REMOVED lines=16> */
.L_x_14389:
[----:B------:R-:W-:Y:S05]  /*2ae0*/  BSYNC B2 ;  /* 0x0000000000027941 */ /* 0x000fea0003800000 */
.L_x_14388:
        /* <DEDUP_REMOVED lines=43> */
.L_x_14387:
[----:B------:R-:W-:Y:S05]  /*2da0*/  BSYNC B1 ;  /* 0x0000000000017941 */ /* 0x000fea0003800000 */
.L_x_14386:
        /* <DEDUP_REMOVED lines=20> */
.L_x_14391:
[----:B------:R-:W-:Y:S02]  /*2ef0*/  IMAD.MOV.U32 R197, RZ, RZ, R184 ;  /* 0x000000ffffc57224 */ /* 0x000fe400078e00b8 */
.L_x_14392:
[----:B------:R-:W-:Y:S05]  /*2f00*/  BSYNC B1 ;  /* 0x0000000000017941 */ /* 0x000fea0003800000 */
.L_x_14390:
        /* <DEDUP_REMOVED lines=16> */
.L_x_14396:
[----:B------:R-:W-:Y:S05]  /*3010*/  BSYNC B2 ;  /* 0x0000000000027941 */ /* 0x000fea0003800000 */
.L_x_14395:
        /* <DEDUP_REMOVED lines=43> */
.L_x_14394:
[----:B------:R-:W-:Y:S05]  /*32d0*/  BSYNC B1 ;  /* 0x0000000000017941 */ /* 0x000fea0003800000 */
.L_x_14393:
        /* <DEDUP_REMOVED lines=20> */
.L_x_14398:
[----:B------:R-:W-:Y:S02]  /*3420*/  IMAD.MOV.U32 R197, RZ, RZ, R184 ;  /* 0x000000ffffc57224 */ /* 0x000fe400078e00b8 */
.L_x_14399:
[----:B------:R-:W-:Y:S05]  /*3430*/  BSYNC B1 ;  /* 0x0000000000017941 */ /* 0x000fea0003800000 */
.L_x_14397:
        /* <DEDUP_REMOVED lines=16> */
.L_x_14403:
[----:B------:R-:W-:Y:S05]  /*3540*/  BSYNC B2 ;  /* 0x0000000000027941 */ /* 0x000fea0003800000 */
.L_x_14402:
        /* <DEDUP_REMOVED lines=43> */
.L_x_14401:
[----:B------:R-:W-:Y:S05]  /*3800*/  BSYNC B1 ;  /* 0x0000000000017941 */ /* 0x000fea0003800000 */
.L_x_14400:
        /* <DEDUP_REMOVED lines=20> */
.L_x_14405:
[----:B------:R-:W-:Y:S02]  /*3950*/  IMAD.MOV.U32 R197, RZ, RZ, R184 ;  /* 0x000000ffffc57224 */ /* 0x000fe400078e00b8 */
.L_x_14406:
[----:B------:R-:W-:Y:S05]  /*3960*/  BSYNC B1 ;  /* 0x0000000000017941 */ /* 0x000fea0003800000 */
.L_x_14404:
        /* <DEDUP_REMOVED lines=18> */
.L_x_14410:
[----:B------:R-:W-:Y:S05]  /*3a90*/  BSYNC B2 ;  /* 0x0000000000027941 */ /* 0x000fea0003800000 */
.L_x_14409:
        /* <DEDUP_REMOVED lines=43> */
.L_x_14408:
[----:B------:R-:W-:Y:S05]  /*3d50*/  BSYNC B1 ;  /* 0x0000000000017941 */ /* 0x000fea0003800000 */
.L_x_14407:
[----:B------:R-:W0:Y:S01]  /*3d60*/  I2F.U32 R107, R197 ;  /* 0x000000c5006b7306 */ /* 0x000e220000201000 */
[----:B------:R-:W-:Y:S02]  /*3d70*/  PRMT R106, RZ, 0x7610, R63 ;  /* 0x00007610ff6a7816 */ /* 0x000fe4000000003f */
[----:B------:R-:W-:Y:S02]  /*3d80*/  SEL R158, RZ, 0x1, P1 ;  /* 0x00000001ff9e7807 */ /* 0x000fe40000800000 */
[----:B------:R-:W-:Y:S01]  /*3d90*/  LEA R104, P1, R191, c[0x0][0x188], 0x5 ;  /* 0x00006200bf687a11 */ /* 0x000fe200078228ff */
[----:B------:R-:W-:Y:S01]  /*3da0*/  FMUL.FTZ R106, R106, R195 ;  /* 0x000000c36a6a7220 */ /* 0x000fe20000410000 */
[----:B------:R-:W-:Y:S01]  /*3db0*/  SEL R201, RZ, 0x10000, P5 ;  /* 0x00010000ffc97807 */ /* 0x000fe20002800000 */
[----:B------:R-:W-:Y:S01]  /*3dc0*/  IMAD.WIDE.U32 R158, R158, 0x10000, RZ ;  /* 0x000100009e9e7825 */ /* 0x000fe200078e00ff */
[----:B------:R-:W-:-:S02]  /*3dd0*/  LOP3.LUT P5, RZ, R38, 0x2, RZ, 0xc0, !PT ;  /* 0x0000000226ff7812 */ /* 0x000fc400078ac0ff */
[----:B------:R-:W-:Y:S01]  /*3de0*/  LEA.HI.X R105, R191, c[0x0][0x18c], RZ, 0x5, P1 ;  /* 0x00006300bf697a11 */ /* 0x000fe200008f2cff */
[----:B------:R-:W-:Y:S01]  /*3df0*/  FMUL.FTZ R106, R106, c[0x0][0x1e8] ;  /* 0x00007a006a6a7a20 */ /* 0x000fe20000410000 */
[----:B------:R-:W-:Y:S02]  /*3e00*/  SEL R156, RZ, 0x1, P2 ;  /* 0x00000001ff9c7807 */ /* 0x000fe40001000000 */
[----:B------:R-:W-:Y:S01]  /*3e10*/  SEL R157, RZ, 0x1, P5 ;  /* 0x00000001ff9d7807 */ /* 0x000fe20002800000 */
[----:B0-----:R-:W-:Y:S01]  /*3e20*/  FFMA.FTZ R107, R107, R196, 1.1641532182693481445e-10 ;  /* 0x2f0000006b6b7423 */ /* 0x001fe200000100c4 */
[----:B------:R-:W-:Y:S01]  /*3e30*/  SEL R198, RZ, 0x100, P4 ;  /* 0x00000100ffc67807 */ /* 0x000fe20002000000 */
[----:B------:R0:W-:Y:S01]  /*3e40*/  STG.E.128 [R104.64], R56 ;  /* 0x0000003868007986 */ /* 0x0001e2000c101d04 */
[----:B------:R-:W-:Y:S02]  /*3e50*/  LOP3.LUT P6, RZ, R38, 0x4, RZ, 0xc0, !PT ;  /* 0x0000000426ff7812 */ /* 0x000fe400078cc0ff */
[----:B------:R-:W-:-:S02]  /*3e60*/  FSETP.GTU.FTZ.AND P1, PT, R107, c[0x0][0x1e4], PT ;  /* 0x000079006b007a0b */ /* 0x000fc40003f3c000 */
[----:B------:R-:W-:Y:S02]  /*3e70*/  SEL R199, RZ, 0x1, P3 ;  /* 0x00000001ffc77807 */ /* 0x000fe40001800000 */
[----:B------:R-:W-:Y:S01]  /*3e80*/  FSEL R63, R106, RZ, !P1 ;  /* 0x000000ff6a3f7208 */ /* 0x000fe20004800000 */
[----:B------:R-:W-:Y:S01]  /*3e90*/  IMAD.WIDE.U32 R106, R156, 0x1000000, RZ ;  /* 0x010000009c6a7825 */ /* 0x000fe200078e00ff */
[----:B------:R-:W-:Y:S02]  /*3ea0*/  SEL R196, RZ, 0x1000000, P1 ;  /* 0x01000000ffc47807 */ /* 0x000fe40000800000 */
[----:B------:R-:W-:Y:S01]  /*3eb0*/  SEL R197, RZ, 0x1, P6 ;  /* 0x00000001ffc57807 */ /* 0x000fe20003000000 */
[----:B------:R-:W-:Y:S01]  /*3ec0*/  IMAD.WIDE.U32 R156, R157, 0x100, RZ ;  /* 0x000001009d9c7825 */ /* 0x000fe200078e00ff */
[----:B------:R-:W-:-:S03]  /*3ed0*/  LOP3.LUT R196, R198, R196, R201, 0xfe, !PT ;  /* 0x000000c4c6c47212 */ /* 0x000fc600078efec9 */
[----:B------:R-:W-:Y:S01]  /*3ee0*/  @P0 FADD.FTZ R63, R55, R63 ;  /* 0x0000003f373f0221 */ /* 0x000fe20000010000 */
[----:B------:R-:W-:Y:S02]  /*3ef0*/  LOP3.LUT R156, R156, R106, R158, 0xfe, !PT ;  /* 0x0000006a9c9c7212 */ /* 0x000fe400078efe9e */
[----:B------:R-:W-:Y:S02]  /*3f00*/  LEA R106, P0, R191, c[0x0][0x190], 0x3 ;  /* 0x00006400bf6a7a11 */ /* 0x000fe400078018ff */
[----:B------:R-:W-:Y:S01]  /*3f10*/  LOP3.LUT R199, R107, R196, R199, 0xfe, !PT ;  /* 0x000000c46bc77212 */ /* 0x000fe200078efec7 */
[----:B------:R0:W-:Y:S01]  /*3f20*/  STG.E.128 [R104.64+0x10], R60 ;  /* 0x0000103c68007986 */ /* 0x0001e2000c101d04 */
[----:B------:R-:W-:Y:S02]  /*3f30*/  LOP3.LUT R156, R156, R197, RZ, 0xfc, !PT ;  /* 0x000000c59c9c7212 */ /* 0x000fe400078efcff */
[----:B------:R-:W-:Y:S02]  /*3f40*/  LEA.HI.X R107, R191, c[0x0][0x194], RZ, 0x3, P0 ;  /* 0x00006500bf6b7a11 */ /* 0x000fe400000f1cff */
[----:B------:R-:W-:-:S02]  /*3f50*/  LOP3.LUT R157, R157, R199, R159, 0xfe, !PT ;  /* 0x000000c79d9d7212 */ /* 0x000fc400078efe9f */
[----:B------:R-:W-:-:S03]  /*3f60*/  IADD3 R196, R191, 0x20, RZ ;  /* 0x00000020bfc47810 */ /* 0x000fc60007ffe0ff */
[----:B------:R0:W-:Y:S04]  /*3f70*/  STG.E.64 [R106.64], R156 ;  /* 0x0000009c6a007986 */ /* 0x0001e8000c101b04 */
.L_x_14354:
[----:B------:R-:W-:Y:S05]  /*3f80*/  BSYNC B0 ;  /* 0x0000000000007941 */ /* 0x000fea0003800000 */
.L_x_14353:
[----:B------:R-:W-:Y:S01]  /*3f90*/  LOP3.LUT P0, RZ, R38, 0x100, RZ, 0xc0, !PT ;  /* 0x0000010026ff7812 */ /* 0x000fe2000780c0ff */
[----:B------:R-:W-:-:S12]  /*3fa0*/  BSSY B0, `(.L_x_14411) ;  /* 0x00002c6000007945 */ /* 0x000fd80003800000 */
        /* <DEDUP_REMOVED lines=14> */
[----:B-1----:R-:W-:Y:S01]  /*4090*/  ISETP.NE.AND P0, PT, R185, 0x2, PT ;  /* 0x00000002b900780c */ /* 0x002fe20003f05270 */
[----:B0-----:R-:W-:-:S12]  /*40a0*/  IMAD.MOV.U32 R156, RZ, RZ, R180 ;  /* 0x000000ffff9c7224 */ /* 0x001fd800078e00b4 */
[----:B------:R-:W-:Y:S05]  /*40b0*/  @!P0 BRA `(.L_x_14415) ;  /* 0x0000006000008947 */ /* 0x000fea0003800000 */
[----:B------:R-:W-:Y:S01]  /*40c0*/  ISETP.NE.AND P0, PT, R185, 0x3, PT ;  /* 0x00000003b900780c */ /* 0x000fe20003f05270 */
[----:B------:R-:W-:-:S12]  /*40d0*/  IMAD.MOV.U32 R156, RZ, RZ, R178 ;  /* 0x000000ffff9c7224 */ /* 0x000fd800078e00b2 */
[----:B------:R-:W-:Y:S05]  /*40e0*/  @P0 BRA `(.L_x_14415) ;  /* 0x0000003000000947 */ /* 0x000fea0003800000 */
[----:B------:R-:W-:Y:S01]  /*40f0*/  IMAD.MOV.U32 R156, RZ, RZ, R186 ;  /* 0x000000ffff9c7224 */ /* 0x000fe200078e00ba */
[----:B------:R-:W-:Y:S05]  /*4100*/  BRA `(.L_x_14415) ;  /* 0x0000001000007947 */ /* 0x000fea0003800000 */
.L_x_14414:
[----:B01----:R-:W-:Y:S02]  /*4110*/  MOV R156, R184 ;  /* 0x000000b8009c7202 */ /* 0x003fe40000000f00 */
.L_x_14415:
[----:B------:R-:W-:Y:S05]  /*4120*/  BSYNC B1 ;  /* 0x0000000000017941 */ /* 0x000fea0003800000 */
.L_x_14413:
        /* <DEDUP_REMOVED lines=16> */
.L_x_14419:
[----:B------:R-:W-:Y:S05]  /*4230*/  BSYNC B2 ;  /* 0x0000000000027941 */ /* 0x000fea0003800000 */
.L_x_14418:
        /* <DEDUP_REMOVED lines=43> */
.L_x_14417:
[----:B------:R-:W-:Y:S05]  /*44f0*/  BSYNC B1 ;  /* 0x0000000000017941 */ /* 0x000fea0003800000 */
.L_x_14416:
        /* <DEDUP_REMOVED lines=25> */
.L_x_14421:
[----:B------:R-:W-:Y:S02]  /*4690*/  IMAD.MOV.U32 R158, RZ, RZ, R184 ;  /* 0x000000ffff9e7224 */ /* 0x000fe400078e00b8 */
.L_x_14422:
[----:B------:R-:W-:Y:S05]  /*46a0*/  BSYNC B1 ;  /* 0x0000000000017941 */ /* 0x000fea0003800000 */
.L_x_14420:
        /* <DEDUP_REMOVED lines=16> */
.L_x_14426:
[----:B------:R-:W-:Y:S05]  /*47b0*/  BSYNC B2 ;  /* 0x0000000000027941 */ /* 0x000fea0003800000 */
.L_x_14425:
        /* <DEDUP_REMOVED lines=43> */
.L_x_14424:
[----:B------:R-:W-:Y:S05]  /*4a70*/  BSYNC B1 ;  /* 0x0000000000017941 */ /* 0x000fea0003800000 */
.L_x_14423:
        /* <DEDUP_REMOVED lines=22> */
.L_x_14428:
[----:B------:R-:W-:Y:S02]  /*4be0*/  IMAD.MOV.U32 R158, RZ, RZ, R184 ;  /* 0x000000ffff9e7224 */ /* 0x000fe400078e00b8 */
.L_x_14429:
[----:B------:R-:W-:Y:S05]  /*4bf0*/  BSYNC B1 ;  /* 0x0000000000017941 */ /* 0x000fea0003800000 */
.L_x_14427:
        /* <DEDUP_REMOVED lines=16> */
.L_x_14433:
[----:B------:R-:W-:Y:S05]  /*4d00*/  BSYNC B2 ;  /* 0x0000000000027941 */ /* 0x000fea0003800000 */
.L_x_14432:
        /* <DEDUP_REMOVED lines=43> */
.L_x_14431:
[----:B------:R-:W-:Y:S05]  /*4fc0*/  BSYNC B1 ;  /* 0x0000000000017941 */ /* 0x000fea0003800000 */
.L_x_14430:
        /* <DEDUP_REMOVED lines=20> */
.L_x_14435:
[----:B------:R-:W-:Y:S02]  /*5110*/  IMAD.MOV.U32 R198, RZ, RZ, R184 ;  /* 0x000000ffffc67224 */ /* 0x000fe400078e00b8 */
.L_x_14436:
[----:B------:R-:W-:Y:S05]  /*5120*/  BSYNC B1 ;  /* 0x0000000000017941 */ /* 0x000fea0003800000 */
.L_x_14434:
        /* <DEDUP_REMOVED lines=16> */
.L_x_14440:
[----:B------:R-:W-:Y:S05]  /*5230*/  BSYNC B2 ;  /* 0x0000000000027941 */ /* 0x000fea0003800000 */
.L_x_14439:
        /* <DEDUP_REMOVED lines=43> */
.L_x_14438:
[----:B------:R-:W-:Y:S05]  /*54f0*/  BSYNC B1 ;  /* 0x0000000000017941 */ /* 0x000fea0003800000 */
.L_x_14437:
        /* <DEDUP_REMOVED lines=20> */
.L_x_14442:
[----:B------:R-:W-:Y:S02]  /*5640*/  IMAD.MOV.U32 R158, RZ, RZ, R184 ;  /* 0x000000ffff9e7224 */ /* 0x000fe400078e00b8 */
.L_x_14443:
[----:B------:R-:W-:Y:S05]  /*5650*/  BSYNC B1 ;  /* 0x0000000000017941 */ /* 0x000fea0003800000 */
.L_x_14441:
        /* <DEDUP_REMOVED lines=16> */
.L_x_14447:
[----:B------:R-:W-:Y:S05]  /*5760*/  BSYNC B2 ;  /* 0x0000000000027941 */ /* 0x000fea0003800000 */
.L_x_14446:
        /* <DEDUP_REMOVED lines=43> */
.L_x_14445:
[----:B------:R-:W-:Y:S05]  /*5a20*/  BSYNC B1 ;  /* 0x0000000000017941 */ /* 0x000fea0003800000 */
.L_x_14444:
        /* <DEDUP_REMOVED lines=20> */
.L_x_14449:
[----:B------:R-:W-:Y:S02]  /*5b70*/  IMAD.MOV.U32 R198, RZ, RZ, R184 ;  /* 0x000000ffffc67224 */ /* 0x000fe400078e00b8 */
.L_x_14450:
[----:B------:R-:W-:Y:S05]  /*5b80*/  BSYNC B1 ;  /* 0x0000000000017941 */ /* 0x000fea0003800000 */
.L_x_14448:
        /* <DEDUP_REMOVED lines=16> */
.L_x_14454:
[----:B------:R-:W-:Y:S05]  /*5c90*/  BSYNC B2 ;  /* 0x0000000000027941 */ /* 0x000fea0003800000 */
.L_x_14453:
        /* <DEDUP_REMOVED lines=43> */
.L_x_14452:
[----:B------:R-:W-:Y:S05]  /*5f50*/  BSYNC B1 ;  /* 0x0000000000017941 */ /* 0x000fea0003800000 */
.L_x_14451:
        /* <DEDUP_REMOVED lines=20> */
.L_x_14456:
[----:B------:R-:W-:Y:S02]  /*60a0*/  MOV R198, R184 ;  /* 0x000000b800c67202 */ /* 0x000fe40000000f00 */
.L_x_14457:
[----:B------:R-:W-:Y:S05]  /*60b0*/  BSYNC B1 ;  /* 0x0000000000017941 */ /* 0x000fea0003800000 */
.L_x_14455:
        /* <DEDUP_REMOVED lines=16> */
.L_x_14461:
[----:B------:R-:W-:Y:S05]  /*61c0*/  BSYNC B2 ;  /* 0x0000000000027941 */ /* 0x000fea0003800000 */
.L_x_14460:
        /* <DEDUP_REMOVED lines=43> */
.L_x_14459:
[----:B------:R-:W-:Y:S05]  /*6480*/  BSYNC B1 ;  /* 0x0000000000017941 */ /* 0x000fea0003800000 */
.L_x_14458:
        /* <DEDUP_REMOVED lines=20> */
.L_x_14463:
[----:B------:R-:W-:Y:S02]  /*65d0*/  IMAD.MOV.U32 R198, RZ, RZ, R184 ;  /* 0x000000ffffc67224 */ /* 0x000fe400078e00b8 */
.L_x_14464:
[----:B------:R-:W-:Y:S05]  /*65e0*/  BSYNC B1 ;  /* 0x0000000000017941 */ /* 0x000fea0003800000 */
.L_x_14462:
        /* <DEDUP_REMOVED lines=18> */
.L_x_14468:
[----:B------:R-:W-:Y:S05]  /*6710*/  BSYNC B2 ;  /* 0x0000000000027941 */ /* 0x000fea0003800000 */
.L_x_14467:
        /* <DEDUP_REMOVED lines=43> */
.L_x_14466:
[----:B------:R-:W-:Y:S05]  /*69d0*/  BSYNC B1 ;  /* 0x0000000000017941 */ /* 0x000fea0003800000 */
.L_x_14465:
        /* <DEDUP_REMOVED lines=16> */
[----:B------:R-:W-:Y:S01]  /*6ae0*/  FSETP.GTU.FTZ.AND P1, PT, R106, c[0x0][0x1e4], PT ;  /* 0x000079006a007a0b */ /* 0x000fe20003f3c000 */
[----:B------:R-:W-:Y:S01]  /*6af0*/  IMAD.WIDE.U32 R106, R107, 0x1000000, RZ ;  /* 0x010000006b6a7825 */ /* 0x000fe200078e00ff */
[----:B------:R-:W-:-:S02]  /*6b00*/  SEL R199, RZ, 0x1, P3 ;  /* 0x00000001ffc77807 */ /* 0x000fc40001800000 */
[----:B------:R-:W-:Y:S02]  /*6b10*/  SEL R197, RZ, 0x1000000, P1 ;  /* 0x01000000ffc57807 */ /* 0x000fe40000800000 */
[----:B------:R-:W-:Y:S01]  /*6b20*/  FSEL R71, R156, RZ, !P1 ;  /* 0x000000ff9c477208 */ /* 0x000fe20004800000 */
[----:B------:R-:W-:Y:S01]  /*6b30*/  IMAD.WIDE.U32 R156, R157, 0x100, RZ ;  /* 0x000001009d9c7825 */ /* 0x000fe200078e00ff */
[----:B------:R-:W-:Y:S02]  /*6b40*/  LOP3.LUT R198, R200, R197, R201, 0xfe, !PT ;  /* 0x000000c5c8c67212 */ /* 0x000fe400078efec9 */
[----:B------:R-:W-:Y:S01]  /*6b50*/  SEL R197, RZ, 0x1, P6 ;  /* 0x00000001ffc57807 */ /* 0x000fe20003000000 */
[----:B------:R-:W-:Y:S01]  /*6b60*/  @P0 FADD.FTZ R71, R55, R71 ;  /* 0x0000004737470221 */ /* 0x000fe20000010000 */
[----:B------:R-:W-:Y:S02]  /*6b70*/  LOP3.LUT R156, R156, R106, R158, 0xfe, !PT ;  /* 0x0000006a9c9c7212 */ /* 0x000fe400078efe9e */
[----:B------:R-:W-:-:S02]  /*6b80*/  LEA R106, P0, R196, c[0x0][0x190], 0x3 ;  /* 0x00006400c46a7a11 */ /* 0x000fc400078018ff */
[----:B------:R-:W-:Y:S01]  /*6b90*/  LOP3.LUT R199, R107, R198, R199, 0xfe, !PT ;  /* 0x000000c66bc77212 */ /* 0x000fe200078efec7 */
[----:B------:R0:W-:Y:S01]  /*6ba0*/  STG.E.128 [R104.64+0x10], R68 ;  /* 0x0000104468007986 */ /* 0x0001e2000c101d04 */
[----:B------:R-:W-:Y:S02]  /*6bb0*/  LOP3.LUT R156, R156, R197, RZ, 0xfc, !PT ;  /* 0x000000c59c9c7212 */ /* 0x000fe400078efcff */
[C---:B------:R-:W-:Y:S02]  /*6bc0*/  LEA.HI.X R107, R196.reuse, c[0x0][0x194], RZ, 0x3, P0 ;  /* 0x00006500c46b7a11 */ /* 0x040fe400000f1cff */
[----:B------:R-:W-:Y:S02]  /*6bd0*/  LOP3.LUT R157, R157, R199, R159, 0xfe, !PT ;  /* 0x000000c79d9d7212 */ /* 0x000fe400078efe9f */
[----:B------:R-:W-:-:S03]  /*6be0*/  IADD3 R196, R196, 0x20, RZ ;  /* 0x00000020c4c47810 */ /* 0x000fc60007ffe0ff */
[----:B------:R0:W-:Y:S04]  /*6bf0*/  STG.E.64 [R106.64], R156 ;  /* 0x0000009c6a007986 */ /* 0x0001e8000c101b04 */
.L_x_14412:
[----:B------:R-:W-:Y:S05]  /*6c00*/  BSYNC B0 ;  /* 0x0000000000007941 */ /* 0x000fea0003800000 */
.L_x_14411:
        /* <DEDUP_REMOVED lines=24> */
.L_x_14472:
[----:B01----:R-:W-:Y:S02]  /*6d90*/  IMAD.MOV.U32 R156, RZ, RZ, R184 ;  /* 0x000000ffff9c7224 */ /* 0x003fe400078e00b8 */
.L_x_14473:
[----:B------:R-:W-:Y:S05]  /*6da0*/  BSYNC B1 ;  /* 0x0000000000017941 */ /* 0x000fea0003800000 */
.L_x_14471:
        /* <DEDUP_REMOVED lines=16> */
.L_x_14477:
[----:B------:R-:W-:Y:S05]  /*6eb0*/  BSYNC B2 ;  /* 0x0000000000027941 */ /* 0x000fea0003800000 */
.L_x_14476:
        /* <DEDUP_REMOVED lines=43> */
.L_x_14475:
[----:B------:R-:W-:Y:S05]  /*7170*/  BSYNC B1 ;  /* 0x0000000000017941 */ /* 0x000fea0003800000 */
.L_x_14474:
        /* <DEDUP_REMOVED lines=25> */
.L_x_14479:
[----:B------:R-:W-:Y:S02]  /*7310*/  IMAD.MOV.U32 R158, RZ, RZ, R184 ;  /* 0x000000ffff9e7224 */ /* 0x000fe400078e00b8 */
.L_x_14480:
[----:B------:R-:W-:Y:S05]  /*7320*/  BSYNC B1 ;  /* 0x0000000000017941 */ /* 0x000fea0003800000 */
.L_x_14478:
        /* <DEDUP_REMOVED lines=16> */
.L_x_14484:
[----:B------:R-:W-:Y:S05]  /*7430*/  BSYNC B2 ;  /* 0x0000000000027941 */ /* 0x000fea0003800000 */
.L_x_14483:
        /* <DEDUP_REMOVED lines=43> */
.L_x_14482:
[----:B------:R-:W-:Y:S05]  /*76f0*/  BSYNC B1 ;  /* 0x0000000000017941 */ /* 0x000fea0003800000 */
.L_x_14481:
        /* <DEDUP_REMOVED lines=22> */
.L_x_14486:
[----:B------:R-:W-:Y:S02]  /*7860*/  IMAD.MOV.U32 R158, RZ, RZ, R184 ;  /* 0x000000ffff9e7224 */ /* 0x000fe400078e00b8 */
.L_x_14487:
[----:B------:R-:W-:Y:S05]  /*7870*/  BSYNC B1 ;  /* 0x0000000000017941 */ /* 0x000fea0003800000 */
.L_x_14485:
        /* <DEDUP_REMOVED lines=16> */
.L_x_14491:
[----:B------:R-:W-:Y:S05]  /*7980*/  BSYNC B2 ;  /* 0x0000000000027941 */ /* 0x000fea0003800000 */
.L_x_14490:
        /* <DEDUP_REMOVED lines=43> */
.L_x_14489:
[----:B------:R-:W-:Y:S05]  /*7c40*/  BSYNC B1 ;  /* 0x0000000000017941 */ /* 0x000fea0003800000 */
.L_x_14488:
        /* <DEDUP_REMOVED lines=20> */
.L_x_14493:
[----:B------:R-:W-:Y:S02]  /*7d90*/  IMAD.MOV.U32 R198, RZ, RZ, R184 ;  /* 0x000000ffffc67224 */ /* 0x000fe400078e00b8 */
.L_x_14494:
[----:B------:R-:W-:Y:S05]  /*7da0*/  BSYNC B1 ;  /* 0x0000000000017941 */ /* 0x000fea0003800000 */
.L_x_14492:
        /* <DEDUP_REMOVED lines=16> */
.L_x_14498:
[----:B------:R-:W-:Y:S05]  /*7eb0*/  BSYNC B2 ;  /* 0x0000000000027941 */ /* 0x000fea0003800000 */
.L_x_14497:
        /* <DEDUP_REMOVED lines=43> */
.L_x_14496:
[----:B------:R-:W-:Y:S05]  /*8170*/  BSYNC B1 ;  /* 0x0000000000017941 */ /* 0x000fea0003800000 */
.L_x_14495:
        /* <DEDUP_REMOVED lines=20> */
.L_x_14500:
[----:B------:R-:W-:Y:S02]  /*82c0*/  IMAD.MOV.U32 R158, RZ, RZ, R184 ;  /* 0x000000ffff9e7224 */ /* 0x000fe400078e00b8 */
.L_x_14501:
[----:B------:R-:W-:Y:S05]  /*82d0*/  BSYNC B1 ;  /* 0x0000000000017941 */ /* 0x000fea0003800000 */
.L_x_14499:
        /* <DEDUP_REMOVED lines=16> */
.L_x_14505:
[----:B------:R-:W-:Y:S05]  /*83e0*/  BSYNC B2 ;  /* 0x0000000000027941 */ /* 0x000fea0003800000 */
.L_x_14504:
        /* <DEDUP_REMOVED lines=43> */
.L_x_14503:
[----:B------:R-:W-:Y:S05]  /*86a0*/  BSYNC B1 ;  /* 0x0000000000017941 */ /* 0x000fea0003800000 */
.L_x_14502:
        /* <DEDUP_REMOVED lines=20> */
.L_x_14507:
[----:B------:R-:W-:Y:S02]  /*87f0*/  IMAD.MOV.U32 R198, RZ, RZ, R184 ;  /* 0x000000ffffc67224 */ /* 0x000fe400078e00b8 */
.L_x_14508:
[----:B------:R-:W-:Y:S05]  /*8800*/  BSYNC B1 ;  /* 0x0000000000017941 */ /* 0x000fea0003800000 */
.L_x_14506:
        /* <DEDUP_REMOVED lines=16> */
.L_x_14512:
[----:B------:R-:W-:Y:S05]  /*8910*/  BSYNC B2 ;  /* 0x0000000000027941 */ /* 0x000fea0003800000 */
.L_x_14511:
        /* <DEDUP_REMOVED lines=43> */
.L_x_14510:
[----:B------:R-:W-:Y:S05]  /*8bd0*/  BSYNC B1 ;  /* 0x0000000000017941 */ /* 0x000fea0003800000 */
.L_x_14509:
        /* <DEDUP_REMOVED lines=20> */
.L_x_14514:
[----:B------:R-:W-:Y:S02]  /*8d20*/  IMAD.MOV.U32 R198, RZ, RZ, R184 ;  /* 0x000000ffffc67224 */ /* 0x000fe400078e00b8 */
.L_x_14515:
[----:B------:R-:W-:Y:S05]  /*8d30*/  BSYNC B1 ;  /* 0x0000000000017941 */ /* 0x000fea0003800000 */
.L_x_14513:
        /* <DEDUP_REMOVED lines=16> */
.L_x_14519:
[----:B------:R-:W-:Y:S05]  /*8e40*/  BSYNC B2 ;  /* 0x0000000000027941 */ /* 0x000fea0003800000 */
.L_x_14518:
        /* <DEDUP_REMOVED lines=43> */
.L_x_14517:
[----:B------:R-:W-:Y:S05]  /*9100*/  BSYNC B1 ;  /* 0x0000000000017941 */ /* 0x000fea0003800000 */
.L_x_14516:
        /* <DEDUP_REMOVED lines=20> */
.L_x_14521:
[----:B------:R-:W-:Y:S02]  /*9250*/  IMAD.MOV.U32 R198, RZ, RZ, R184 ;  /* 0x000000ffffc67224 */ /* 0x000fe400078e00b8 */
.L_x_14522:
[----:B------:R-:W-:Y:S05]  /*9260*/  BSYNC B1 ;  /* 0x0000000000017941 */ /* 0x000fea0003800000 */
.L_x_14520:
        /* <DEDUP_REMOVED lines=18> */
.L_x_14526:
[----:B------:R-:W-:Y:S05]  /*9390*/  BSYNC B2 ;  /* 0x0000000000027941 */ /* 0x000fea0003800000 */
.L_x_14525:
        /* <DEDUP_REMOVED lines=43> */
.L_x_14524:
[----:B------:R-:W-:Y:S05]  /*9650*/  BSYNC B1 ;  /* 0x0000000000017941 */ /* 0x000fea0003800000 */
.L_x_14523:
        /* <DEDUP_REMOVED lines=34> */
.L_x_14470:
[----:B------:R-:W-:Y:S05]  /*9880*/  BSYNC B0 ;  /* 0x0000000000007941 */ /* 0x000fea0003800000 */
.L_x_14469:
        /* <DEDUP_REMOVED lines=24> */
.L_x_14530:
[----:B01----:R-:W-:Y:S02]  /*9a10*/  IMAD.MOV.U32 R156, RZ, RZ, R184 ;  /* 0x000000ffff9c7224 */ /* 0x003fe400078e00b8 */
.L_x_14531:
[----:B------:R-:W-:Y:S05]  /*9a20*/  BSYNC B1 ;  /* 0x0000000000017941 */ /* 0x000fea0003800000 */
.L_x_14529:
        /* <DEDUP_REMOVED lines=16> */
.L_x_14535:
[----:B------:R-:W-:Y:S05]  /*9b30*/  BSYNC B2 ;  /* 0x0000000000027941 */ /* 0x000fea0003800000 */
.L_x_14534:
        /* <DEDUP_REMOVED lines=43> */
.L_x_14533:
[----:B------:R-:W-:Y:S05]  /*9df0*/  BSYNC B1 ;  /* 0x0000000000017941 */ /* 0x000fea0003800000 */
.L_x_14532:
[----:B------:R-:W0:Y:S01]  /*9e00*/  I2F.U32 R80, R156 ;  /* 0x0000009c00507306 */ /* 0x000e220000201000 */
[----:B------:R-:W-:Y:S01]  /*9e10*/  MOV R197, 0x2f800000 ;  /* 0x2f80000000c57802 */ /* 0x000fe20000000f00 */
[----:B------:R-:W-:Y:S01]  /*9e20*/  BSSY B1, `(.L_x_14536) ;  /* 0x0000018000017945 */ /* 0x000fe20003800000 */
[----:B-----5:R-:W-:Y:S02]  /*9e30*/  PRMT R104, RZ, 0x5410, R84 ;  /* 0x00005410ff687816 */ /* 0x020fe40000000054 */
        /* <DEDUP_REMOVED lines=21> */
.L_x_14537:
[----:B------:R-:W-:Y:S02]  /*9f90*/  IMAD.MOV.U32 R158, RZ, RZ, R184 ;  /* 0x000000ffff9e7224 */ /* 0x000fe400078e00b8 */
.L_x_14538:
[----:B------:R-:W-:Y:S05]  /*9fa0*/  BSYNC B1 ;  /* 0x0000000000017941 */ /* 0x000fea0003800000 */
.L_x_14536:
        /* <DEDUP_REMOVED lines=16> */
.L_x_14542:
[----:B------:R-:W-:Y:S05]  /*a0b0*/  BSYNC B2 ;  /* 0x0000000000027941 */ /* 0x000fea0003800000 */
.L_x_14541:
        /* <DEDUP_REMOVED lines=43> */
.L_x_14540:
[----:B------:R-:W-:Y:S05]  /*a370*/  BSYNC B1 ;  /* 0x0000000000017941 */ /* 0x000fea0003800000 */
.L_x_14539:
        /* <DEDUP_REMOVED lines=22> */
.L_x_14544:
[----:B------:R-:W-:Y:S02]  /*a4e0*/  IMAD.MOV.U32 R158, RZ, RZ, R184 ;  /* 0x000000ffff9e7224 */ /* 0x000fe400078e00b8 */
.L_x_14545:
[----:B------:R-:W-:Y:S05]  /*a4f0*/  BSYNC B1 ;  /* 0x0000000000017941 */ /* 0x000fea0003800000 */
.L_x_14543:
        /* <DEDUP_REMOVED lines=16> */
.L_x_14549:
[----:B------:R-:W-:Y:S05]  /*a600*/  BSYNC B2 ;  /* 0x0000000000027941 */ /* 0x000fea0003800000 */
.L_x_14548:
        /* <DEDUP_REMOVED lines=43> */
.L_x_14547:
[----:B------:R-:W-:Y:S05]  /*a8c0*/  BSYNC B1 ;  /* 0x0000000000017941 */ /* 0x000fea0003800000 */
.L_x_14546:
        /* <DEDUP_REMOVED lines=20> */
.L_x_14551:
[----:B------:R-:W-:Y:S02]  /*aa10*/  MOV R198, R184 ;  /* 0x000000b800c67202 */ /* 0x000fe40000000f00 */
.L_x_14552:
[----:B------:R-:W-:Y:S05]  /*aa20*/  BSYNC B1 ;  /* 0x0000000000017941 */ /* 0x000fea0003800000 */
.L_x_14550:
        /* <DEDUP_REMOVED lines=16> */
.L_x_14556:
[----:B------:R-:W-:Y:S05]  /*ab30*/  BSYNC B2 ;  /* 0x0000000000027941 */ /* 0x000fea0003800000 */
.L_x_14555:
        /* <DEDUP_REMOVED lines=43> */
.L_x_14554:
[----:B------:R-:W-:Y:S05]  /*adf0*/  BSYNC B1 ;  /* 0x0000000000017941 */ /* 0x000fea0003800000 */
.L_x_14553:
        /* <DEDUP_REMOVED lines=20> */
.L_x_14558:
[----:B------:R-:W-:Y:S02]  /*af40*/  IMAD.MOV.U32 R158, RZ, RZ, R184 ;  /* 0x000000ffff9e7224 */ /* 0x000fe400078e00b8 */
.L_x_14559:
[----:B------:R-:W-:Y:S05]  /*af50*/  BSYNC B1 ;  /* 0x0000000000017941 */ /* 0x000fea0003800000 */
.L_x_14557:
        /* <DEDUP_REMOVED lines=16> */
.L_x_14563:
[----:B------:R-:W-:Y:S05]  /*b060*/  BSYNC B2 ;  /* 0x0000000000027941 */ /* 0x000fea0003800000 */
.L_x_14562:
        /* <DEDUP_REMOVED lines=43> */
.L_x_14561:
[----:B------:R-:W-:Y:S05]  /*b320*/  BSYNC B1 ;  /* 0x0000000000017941 */ /* 0x000fea0003800000 */
.L_x_14560:
        /* <DEDUP_REMOVED lines=20> */
.L_x_14565:
[----:B------:R-:W-:Y:S02]  /*b470*/  IMAD.MOV.U32 R198, RZ, RZ, R184 ;  /* 0x000000ffffc67224 */ /* 0x000fe400078e00b8 */
.L_x_14566:
[----:B------:R-:W-:Y:S05]  /*b480*/  BSYNC B1 ;  /* 0x0000000000017941 */ /* 0x000fea0003800000 */
.L_x_14564:
        /* <DEDUP_REMOVED lines=16> */
.L_x_14570:
[----:B------:R-:W-:Y:S05]  /*b590*/  BSYNC B2 ;  /* 0x0000000000027941 */ /* 0x000fea0003800000 */
.L_x_14569:
        /* <DEDUP_REMOVED lines=43> */
.L_x_14568:
[----:B------:R-:W-:Y:S05]  /*b850*/  BSYNC B1 ;  /* 0x0000000000017941 */ /* 0x000fea0003800000 */
.L_x_14567:
        /* <DEDUP_REMOVED lines=20> */
.L_x_14572:
[----:B------:R-:W-:Y:S02]  /*b9a0*/  IMAD.MOV.U32 R198, RZ, RZ, R184 ;  /* 0x000000ffffc67224 */ /* 0x000fe400078e00b8 */
.L_x_14573:
[----:B------:R-:W-:Y:S05]  /*b9b0*/  BSYNC B1 ;  /* 0x0000000000017941 */ /* 0x000fea0003800000 */
.L_x_14571:
        /* <DEDUP_REMOVED lines=16> */
.L_x_14577:
[----:B------:R-:W-:Y:S05]  /*bac0*/  BSYNC B2 ;  /* 0x0000000000027941 */ /* 0x000fea0003800000 */
.L_x_14576:
        /* <DEDUP_REMOVED lines=43> */
.L_x_14575:
[----:B------:R-:W-:Y:S05]  /*bd80*/  BSYNC B1 ;  /* 0x0000000000017941 */ /* 0x000fea0003800000 */
.L_x_14574:
        /* <DEDUP_REMOVED lines=20> */
.L_x_14579:
[----:B------:R-:W-:Y:S02]  /*bed0*/  IMAD.MOV.U32 R198, RZ, RZ, R184 ;  /* 0x000000ffffc67224 */ /* 0x000fe400078e00b8 */
.L_x_14580:
[----:B------:R-:W-:Y:S05]  /*bee0*/  BSYNC B1 ;  /* 0x0000000000017941 */ /* 0x000fea0003800000 */
.L_x_14578:
        /* <DEDUP_REMOVED lines=18> */
.L_x_14584:
[----:B------:R-:W-:Y:S05]  /*c010*/  BSYNC B2 ;  /* 0x0000000000027941 */ /* 0x000fea0003800000 */
.L_x_14583:
        /* <DEDUP_REMOVED lines=43> */
.L_x_14582:
[----:B------:R-:W-:Y:S05]  /*c2d0*/  BSYNC B1 ;  /* 0x0000000000017941 */ /* 0x000fea0003800000 */
.L_x_14581:
[----:B------:R-:W0:Y:S01]  /*c2e0*/  I2F.U32 R106, R198 ;  /* 0x000000c6006a7306 */ /* 0x000e220000201000 */
[----:B------:R-:W-:Y:S02]  /*c2f0*/  PRMT R156, RZ, 0x7610, R87 ;  /* 0x00007610ff9c7816 */ /* 0x000fe40000000057 */
[----:B------:R-:W-:Y:S02]  /*c300*/  SEL R107, RZ, 0x1, P1 ;  /* 0x00000001ff6b7807 */ /* 0x000fe40000800000 */
[----:B------:R-:W-:Y:S01]  /*c310*/  LEA R104, P1, R196, c[0x0][0x188], 0x5 ;  /* 0x00006200c4687a11 */ /* 0x000fe200078228ff */
[----:B------:R-:W-:Y:S01]  /*c320*/  FMUL.FTZ R156, R156, R195 ;  /* 0x000000c39c9c7220 */ /* 0x000fe20000410000 */
[----:B------:R-:W-:Y:S02]  /*c330*/  SEL R201, RZ, 0x10000, P5 ;  /* 0x00010000ffc97807 */ /* 0x000fe40002800000 */
[----:B------:R-:W-:Y:S01]  /*c340*/  LOP3.LUT P5, RZ, R38, 0x2, RZ, 0xc0, !PT ;  /* 0x0000000226ff7812 */ /* 0x000fe200078ac0ff */
[----:B------:R-:W-:Y:S01]  /*c350*/  FMUL.FTZ R156, R156, c[0x0][0x1e8] ;  /* 0x00007a009c9c7a20 */ /* 0x000fe20000410000 */
[----:B------:R-:W-:-:S02]  /*c360*/  LEA.HI.X R105, R196, c[0x0][0x18c], RZ, 0x5, P1 ;  /* 0x00006300c4697a11 */ /* 0x000fc400008f2cff */
[----:B------:R-:W-:Y:S02]  /*c370*/  SEL R158, RZ, 0x1, P2 ;  /* 0x00000001ff9e7807 */ /* 0x000fe40001000000 */
[----:B------:R-:W-:Y:S01]  /*c380*/  SEL R157, RZ, 0x1, P5 ;  /* 0x00000001ff9d7807 */ /* 0x000fe20002800000 */
[----:B0-----:R-:W-:Y:S01]  /*c390*/  FFMA.FTZ R106, R106, R197, 1.1641532182693481445e-10 ;  /* 0x2f0000006a6a7423 */ /* 0x001fe200000100c5 */
[----:B------:R-:W-:Y:S01]  /*c3a0*/  SEL R200, RZ, 0x100, P4 ;  /* 0x00000100ffc87807 */ /* 0x000fe20002000000 */
[----:B------:R-:W-:Y:S01]  /*c3b0*/  IMAD.WIDE.U32 R158, R158, 0x1000000, RZ ;  /* 0x010000009e9e7825 */ /* 0x000fe200078e00ff */
[----:B------:R-:W-:Y:S01]  /*c3c0*/  LOP3.LUT P6, RZ, R38, 0x4, RZ, 0xc0, !PT ;  /* 0x0000000426ff7812 */ /* 0x000fe200078cc0ff */
[----:B------:R0:W-:Y:S01]  /*c3d0*/  STG.E.128 [R104.64], R80 ;  /* 0x0000005068007986 */ /* 0x0001e2000c101d04 */
        /* <DEDUP_REMOVED lines=18> */
.L_x_14528:
[----:B------:R-:W-:Y:S05]  /*c500*/  BSYNC B0 ;  /* 0x0000000000007941 */ /* 0x000fea0003800000 */
.L_x_14527:
        /* <DEDUP_REMOVED lines=19> */
[----:B------:R-:W-:Y:S02]  /*c640*/  ISETP.NE.AND P0, PT, R185, 0x3, PT ;  /* 0x00000003b900780c */ /* 0x000fe40003f05270 */
[----:B------:R-:W-:-:S11]  /*c650*/  MOV R156, R178 ;  /* 0x000000b2009c7202 */ /* 0x000fd60000000f00 */
[----:B------:R-:W-:Y:S05]  /*c660*/  @P0 BRA `(.L_x_14589) ;  /* 0x0000003000000947 */ /* 0x000fea0003800000 */
[----:B------:R-:W-:Y:S01]  /*c670*/  IMAD.MOV.U32 R156, RZ, RZ, R186 ;  /* 0x000000ffff9c7224 */ /* 0x000fe200078e00ba */
[----:B------:R-:W-:Y:S05]  /*c680*/  BRA `(.L_x_14589) ;  /* 0x0000001000007947 */ /* 0x000fea0003800000 */
.L_x_14588:
[----:B01----:R-:W-:Y:S02]  /*c690*/  IMAD.MOV.U32 R156, RZ, RZ, R184 ;  /* 0x000000ffff9c7224 */ /* 0x003fe400078e00b8 */
.L_x_14589:
[----:B------:R-:W-:Y:S05]  /*c6a0*/  BSYNC B1 ;  /* 0x0000000000017941 */ /* 0x000fea0003800000 */
.L_x_14587:
        /* <DEDUP_REMOVED lines=16> */
.L_x_14593:
[----:B------:R-:W-:Y:S05]  /*c7b0*/  BSYNC B2 ;  /* 0x0000000000027941 */ /* 0x000fea0003800000 */
.L_x_14592:
        /* <DEDUP_REMOVED lines=43> */
.L_x_14591:
[----:B------:R-:W-:Y:S05]  /*ca70*/  BSYNC B1 ;  /* 0x0000000000017941 */ /* 0x000fea0003800000 */
.L_x_14590:
        /* <DEDUP_REMOVED lines=25> */
.L_x_14595:
[----:B------:R-:W-:Y:S02]  /*cc10*/  IMAD.MOV.U32 R158, RZ, RZ, R184 ;  /* 0x000000ffff9e7224 */ /* 0x000fe400078e00b8 */
.L_x_14596:
[----:B------:R-:W-:Y:S05]  /*cc20*/  BSYNC B1 ;  /* 0x0000000000017941 */ /* 0x000fea0003800000 */
.L_x_14594:
        /* <DEDUP_REMOVED lines=16> */
.L_x_14600:
[----:B------:R-:W-:Y:S05]  /*cd30*/  BSYNC B2 ;  /* 0x0000000000027941 */ /* 0x000fea0003800000 */
.L_x_14599:
        /* <DEDUP_REMOVED lines=43> */
.L_x_14598:
[----:B------:R-:W-:Y:S05]  /*cff0*/  BSYNC B1 ;  /* 0x0000000000017941 */ /* 0x000fea0003800000 */
.L_x_14597:
        /* <DEDUP_REMOVED lines=22> */
.L_x_14602:
[----:B------:R-:W-:Y:S02]  /*d160*/  IMAD.MOV.U32 R158, RZ, RZ, R184 ;  /* 0x000000ffff9e7224 */ /* 0x000fe400078e00b8 */
.L_x_14603:
[----:B------:R-:W-:Y:S05]  /*d170*/  BSYNC B1 ;  /* 0x0000000000017941 */ /* 0x000fea0003800000 */
.L_x_14601:
        /* <DEDUP_REMOVED lines=16> */
.L_x_14607:
[----:B------:R-:W-:Y:S05]  /*d280*/  BSYNC B2 ;  /* 0x0000000000027941 */ /* 0x000fea0003800000 */
.L_x_14606:
        /* <DEDUP_REMOVED lines=43> */
.L_x_14605:
[----:B------:R-:W-:Y:S05]  /*d540*/  BSYNC B1 ;  /* 0x0000000000017941 */ /* 0x000fea0003800000 */
.L_x_14604:
        /* <DEDUP_REMOVED lines=20> */
.L_x_14609:
[----:B------:R-:W-:Y:S02]  /*d690*/  IMAD.MOV.U32 R198, RZ, RZ, R184 ;  /* 0x000000ffffc67224 */ /* 0x000fe400078e00b8 */
.L_x_14610:
[----:B------:R-:W-:Y:S05]  /*d6a0*/  BSYNC B1 ;  /* 0x0000000000017941 */ /* 0x000fea0003800000 */
.L_x_14608:
        /* <DEDUP_REMOVED lines=16> */
.L_x_14614:
[----:B------:R-:W-:Y:S05]  /*d7b0*/  BSYNC B2 ;  /* 0x0000000000027941 */ /* 0x000fea0003800000 */
.L_x_14613:
        /* <DEDUP_REMOVED lines=43> */
.L_x_14612:
[----:B------:R-:W-:Y:S05]  /*da70*/  BSYNC B1 ;  /* 0x0000000000017941 */ /* 0x000fea0003800000 */
.L_x_14611:
        /* <DEDUP_REMOVED lines=20> */
.L_x_14616:
[----:B------:R-:W-:Y:S02]  /*dbc0*/  IMAD.MOV.U32 R158, RZ, RZ, R184 ;  /* 0x000000ffff9e7224 */ /* 0x000fe400078e00b8 */
.L_x_14617:
[----:B------:R-:W-:Y:S05]  /*dbd0*/  BSYNC B1 ;  /* 0x0000000000017941 */ /* 0x000fea0003800000 */
.L_x_14615:
        /* <DEDUP_REMOVED lines=16> */
.L_x_14621:
[----:B------:R-:W-:Y:S05]  /*dce0*/  BSYNC B2 ;  /* 0x0000000000027941 */ /* 0x000fea0003800000 */
.L_x_14620:
        /* <DEDUP_REMOVED lines=43> */
.L_x_14619:
[----:B------:R-:W-:Y:S05]  /*dfa0*/  BSYNC B1 ;  /* 0x0000000000017941 */ /* 0x000fea0003800000 */
.L_x_14618:
        /* <DEDUP_REMOVED lines=20> */
.L_x_14623:
[----:B------:R-:W-:Y:S02]  /*e0f0*/  IMAD.MOV.U32 R198, RZ, RZ, R184 ;  /* 0x000000ffffc67224 */ /* 0x000fe400078e00b8 */
.L_x_14624:
[----:B------:R-:W-:Y:S05]  /*e100*/  BSYNC B1 ;  /* 0x0000000000017941 */ /* 0x000fea0003800000 */
.L_x_14622:
        /* <DEDUP_REMOVED lines=16> */
.L_x_14628:
[----:B------:R-:W-:Y:S05]  /*e210*/  BSYNC B2 ;  /* 0x0000000000027941 */ /* 0x000fea0003800000 */
.L_x_14627:
        /* <DEDUP_REMOVED lines=43> */
.L_x_14626:
[----:B------:R-:W-:Y:S05]  /*e4d0*/  BSYNC B1 ;  /* 0x0000000000017941 */ /* 0x000fea0003800000 */
.L_x_14625:
        /* <DEDUP_REMOVED lines=20> */
.L_x_14630:
[----:B------:R-:W-:Y:S02]  /*e620*/  IMAD.MOV.U32 R198, RZ, RZ, R184 ;  /* 0x000000ffffc67224 */ /* 0x000fe400078e00b8 */
.L_x_14631:
[----:B------:R-:W-:Y:S05]  /*e630*/  BSYNC B1 ;  /* 0x0000000000017941 */ /* 0x000fea0003800000 */
.L_x_14629:
        /* <DEDUP_REMOVED lines=16> */
.L_x_14635:
[----:B------:R-:W-:Y:S05]  /*e740*/  BSYNC B2 ;  /* 0x0000000000027941 */ /* 0x000fea0003800000 */
.L_x_14634:
        /* <DEDUP_REMOVED lines=43> */
.L_x_14633:
[----:B------:R-:W-:Y:S05]  /*ea00*/  BSYNC B1 ;  /* 0x0000000000017941 */ /* 0x000fea0003800000 */
.L_x_14632:
        /* <DEDUP_REMOVED lines=20> */
.L_x_14637:
[----:B------:R-:W-:Y:S02]  /*eb50*/  IMAD.MOV.U32 R198, RZ, RZ, R184 ;  /* 0x000000ffffc67224 */ /* 0x000fe400078e00b8 */
.L_x_14638:
[----:B------:R-:W-:Y:S05]  /*eb60*/  BSYNC B1 ;  /* 0x0000000000017941 */ /* 0x000fea0003800000 */
.L_x_14636:
        /* <DEDUP_REMOVED lines=18> */
.L_x_14642:
[----:B------:R-:W-:Y:S05]  /*ec90*/  BSYNC B2 ;  /* 0x0000000000027941 */ /* 0x000fea0003800000 */
.L_x_14641:
        /* <DEDUP_REMOVED lines=43> */
.L_x_14640:
[----:B------:R-:W-:Y:S05]  /*ef50*/  BSYNC B1 ;  /* 0x0000000000017941 */ /* 0x000fea0003800000 */
.L_x_14639:
        /* <DEDUP_REMOVED lines=34> */
.L_x_14586:
[----:B------:R-:W-:Y:S05]  /*f180*/  BSYNC B0 ;  /* 0x0000000000007941 */ /* 0x000fea0003800000 */
.L_x_14585:
[----:B------:R-:W-:Y:S01]  /*f190*/  LOP3.LUT P0, RZ, R38, 0x10, RZ, 0xc0, !PT ;  /* 0x0000001026ff7812 */ /* 0x000fe2000780c0ff */
[----:B------:R-:W-:-:S12]  /*f1a0*/  BSSY B0, `(.L_x_14643) ;  /* 0x00002c5000007945 */ /* 0x000fd80003800000 */
[----:B------:R-:W-:Y:S05]  /*f1b0*/  @!P0 BRA `(.L_x_14644) ;  /* 0x00002c3000008947 */ /* 0x000fea0003800000 */
[----:B------:R-:W-:Y:S02]  /*f1c0*/  MOV R101, 0x10 ;  /* 0x0000001000657802 */ /* 0x000fe40000000f00 */
        /* <DEDUP_REMOVED lines=20> */
.L_x_14646:
[----:B01----:R-:W-:Y:S02]  /*f310*/  IMAD.MOV.U32 R156, RZ, RZ, R184 ;  /* 0x000000ffff9c7224 */ /* 0x003fe400078e00b8 */
.L_x_14647:
[----:B------:R-:W-:Y:S05]  /*f320*/  BSYNC B1 ;  /* 0x0000000000017941 */ /* 0x000fea0003800000 */
.L_x_14645:
        /* <DEDUP_REMOVED lines=16> */
.L_x_14651:
[----:B------:R-:W-:Y:S05]  /*f430*/  BSYNC B2 ;  /* 0x0000000000027941 */ /* 0x000fea0003800000 */
.L_x_14650:
        /* <DEDUP_REMOVED lines=43> */
.L_x_14649:
[----:B------:R-:W-:Y:S05]  /*f6f0*/  BSYNC B1 ;  /* 0x0000000000017941 */ /* 0x000fea0003800000 */
.L_x_14648:
[----:B------:R-:W0:Y:S01]  /*f700*/  I2F.U32 R96, R156 ;  /* 0x0000009c00607306 */ /* 0x000e220000201000 */
[----:B------:R-:W-:Y:S01]  /*f710*/  HFMA2.MMA R197, -RZ, RZ, 0.1171875, 0 ;  /* 0x2f800000ffc57435 */ /* 0x000fe200000001ff */
        /* <DEDUP_REMOVED lines=23> */
.L_x_14653:
[----:B------:R-:W-:Y:S02]  /*f890*/  IMAD.MOV.U32 R158, RZ, RZ, R184 ;  /* 0x000000ffff9e7224 */ /* 0x000fe400078e00b8 */
.L_x_14654:
[----:B------:R-:W-:Y:S05]  /*f8a0*/  BSYNC B1 ;  /* 0x0000000000017941 */ /* 0x000fea0003800000 */
.L_x_14652:
        /* <DEDUP_REMOVED lines=16> */
.L_x_14658:
[----:B------:R-:W-:Y:S05]  /*f9b0*/  BSYNC B2 ;  /* 0x0000000000027941 */ /* 0x000fea0003800000 */
.L_x_14657:
        /* <DEDUP_REMOVED lines=43> */
.L_x_14656:
[----:B------:R-:W-:Y:S05]  /*fc70*/  BSYNC B1 ;  /* 0x0000000000017941 */ /* 0x000fea0003800000 */
.L_x_14655:
        /* <DEDUP_REMOVED lines=22> */
.L_x_14660:
[----:B------:R-:W-:Y:S02]  /*fde0*/  IMAD.MOV.U32 R158, RZ, RZ, R184 ;  /* 0x000000ffff9e7224 */ /* 0x000fe400078e00b8 */
.L_x_14661:
[----:B------:R-:W-:Y:S05]  /*fdf0*/  BSYNC B1 ;  /* 0x0000000000017941 */ /* 0x000fea0003800000 */
.L_x_14659:
        /* <DEDUP_REMOVED lines=16> */
.L_x_14665:
[----:B------:R-:W-:Y:S05]  /*ff00*/  BSYNC B2 ;  /* 0x0000000000027941 */ /* 0x000fea0003800000 */
.L_x_14664:
        /* <DEDUP_REMOVED lines=43> */
.L_x_14663:
[----:B------:R-:W-:Y:S05]  /*101c0*/  BSYNC B1 ;  /* 0x0000000000017941 */ /* 0x000fea0003800000 */
.L_x_14662:
        /* <DEDUP_REMOVED lines=20> */
.L_x_14667:
[----:B------:R-:W-:Y:S02]  /*10310*/  IMAD.MOV.U32 R198, RZ, RZ, R184 ;  /* 0x000000ffffc67224 */ /* 0x000fe400078e00b8 */
.L_x_14668:
[----:B------:R-:W-:Y:S05]  /*10320*/  BSYNC B1 ;  /* 0x0000000000017941 */ /* 0x000fea0003800000 */
.L_x_14666:
        /* <DEDUP_REMOVED lines=16> */
.L_x_14672:
[----:B------:R-:W-:Y:S05]  /*10430*/  BSYNC B2 ;  /* 0x0000000000027941 */ /* 0x000fea0003800000 */
.L_x_14671:
        /* <DEDUP_REMOVED lines=43> */
.L_x_14670:
[----:B------:R-:W-:Y:S05]  /*106f0*/  BSYNC B1 ;  /* 0x0000000000017941 */ /* 0x000fea0003800000 */
.L_x_14669:
        /* <DEDUP_REMOVED lines=20> */
.L_x_14674:
[----:B------:R-:W-:Y:S02]  /*10840*/  IMAD.MOV.U32 R158, RZ, RZ, R184 ;  /* 0x000000ffff9e7224 */ /* 0x000fe400078e00b8 */
.L_x_14675:
[----:B------:R-:W-:Y:S05]  /*10850*/  BSYNC B1 ;  /* 0x0000000000017941 */ /* 0x000fea0003800000 */
.L_x_14673:
        /* <DEDUP_REMOVED lines=16> */
.L_x_14679:
[----:B------:R-:W-:Y:S05]  /*10960*/  BSYNC B2 ;  /* 0x0000000000027941 */ /* 0x000fea0003800000 */
.L_x_14678:
        /* <DEDUP_REMOVED lines=43> */
.L_x_14677:
[----:B------:R-:W-:Y:S05]  /*10c20*/  BSYNC B1 ;  /* 0x0000000000017941 */ /* 0x000fea0003800000 */
.L_x_14676:
        /* <DEDUP_REMOVED lines=20> */
.L_x_14681:
[----:B------:R-:W-:Y:S02]  /*10d70*/  MOV R198, R184 ;  /* 0x000000b800c67202 */ /* 0x000fe40000000f00 */
.L_x_14682:
[----:B------:R-:W-:Y:S05]  /*10d80*/  BSYNC B1 ;  /* 0x0000000000017941 */ /* 0x000fea0003800000 */
.L_x_14680:
        /* <DEDUP_REMOVED lines=16> */
.L_x_14686:
[----:B------:R-:W-:Y:S05]  /*10e90*/  BSYNC B2 ;  /* 0x0000000000027941 */ /* 0x000fea0003800000 */
.L_x_14685:
        /* <DEDUP_REMOVED lines=43> */
.L_x_14684:
[----:B------:R-:W-:Y:S05]  /*11150*/  BSYNC B1 ;  /* 0x0000000000017941 */ /* 0x000fea0003800000 */
.L_x_14683:
        /* <DEDUP_REMOVED lines=20> */
.L_x_14688:
[----:B------:R-:W-:Y:S02]  /*112a0*/  IMAD.MOV.U32 R198, RZ, RZ, R184 ;  /* 0x000000ffffc67224 */ /* 0x000fe400078e00b8 */
.L_x_14689:
[----:B------:R-:W-:Y:S05]  /*112b0*/  BSYNC B1 ;  /* 0x0000000000017941 */ /* 0x000fea0003800000 */
.L_x_14687:
        /* <DEDUP_REMOVED lines=16> */
.L_x_14693:
[----:B------:R-:W-:Y:S05]  /*113c0*/  BSYNC B2 ;  /* 0x0000000000027941 */ /* 0x000fea0003800000 */
.L_x_14692:
        /* <DEDUP_REMOVED lines=43> */
.L_x_14691:
[----:B------:R-:W-:Y:S05]  /*11680*/  BSYNC B1 ;  /* 0x0000000000017941 */ /* 0x000fea0003800000 */
.L_x_14690:
        /* <DEDUP_REMOVED lines=20> */
.L_x_14695:
[----:B------:R-:W-:Y:S02]  /*117d0*/  IMAD.MOV.U32 R198, RZ, RZ, R184 ;  /* 0x000000ffffc67224 */ /* 0x000fe400078e00b8 */
.L_x_14696:
[----:B------:R-:W-:Y:S05]  /*117e0*/  BSYNC B1 ;  /* 0x0000000000017941 */ /* 0x000fea0003800000 */
.L_x_14694:
        /* <DEDUP_REMOVED lines=18> */
.L_x_14700:
[----:B------:R-:W-:Y:S05]  /*11910*/  BSYNC B2 ;  /* 0x0000000000027941 */ /* 0x000fea0003800000 */
.L_x_14699:
        /* <DEDUP_REMOVED lines=43> */
.L_x_14698:
[----:B------:R-:W-:Y:S05]  /*11bd0*/  BSYNC B1 ;  /* 0x0000000000017941 */ /* 0x000fea0003800000 */
.L_x_14697:
        /* <DEDUP_REMOVED lines=30> */
[----:B------:R-:W-:Y:S02]  /*11dc0*/  LEA.HI.X R107, R196, c[0x0][0x194], RZ, 0x3, P0 ;  /* 0x00006500c46b7a11 */ /* 0x000fe400000f1cff */
[----:B------:R-:W-:-:S05]  /*11dd0*/  LOP3.LUT R157, R157, R197, R159, 0xfe, !PT ;  /* 0x000000c59d9d7212 */ /* 0x000fca00078efe9f */
[----:B------:R0:W-:Y:S02]  /*11de0*/  STG.E.64 [R106.64], R156 ;  /* 0x0000009c6a007986 */ /* 0x0001e4000c101b04 */
.L_x_14644:
[----:B------:R-:W-:Y:S05]  /*11df0*/  BSYNC B0 ;  /* 0x0000000000007941 */ /* 0x000fea0003800000 */
.L_x_14643:
[----:B0-----:R-:W-:Y:S01]  /*11e00*/  FADD.FTZ R104, RZ, R56 ;  /* 0x00000038ff687221 */ /* 0x001fe20000010000 */
[----:B------:R-:W-:Y:S02]  /*11e10*/  LOP3.LUT P0, RZ, R38, 0x8, RZ, 0xc0, !PT ;  /* 0x0000000826ff7812 */ /* 0x000fe4000780c0ff */
        /* <DEDUP_REMOVED lines=56> */
.L_x_14717:
        /* <DEDUP_REMOVED lines=118> */
.L_x_14718:
        /* <DEDUP_REMOVED lines=50> */
.L_x_14704:
[----:B------:R-:W-:Y:S05]  /*12c20*/  BSYNC B0 ;  /* 0x0000000000007941 */ /* 0x000fea0003800000 */
.L_x_14703:
        /* <DEDUP_REMOVED lines=35> */
.L_x_14706:
[----:B------:R-:W-:Y:S05]  /*12e60*/  BSYNC B0 ;  /* 0x0000000000007941 */ /* 0x000fea0003800000 */
.L_x_14705:
        /* <DEDUP_REMOVED lines=35> */
.L_x_14708:
[----:B------:R-:W-:Y:S05]  /*130a0*/  BSYNC B0 ;  /* 0x0000000000007941 */ /* 0x000fea0003800000 */
.L_x_14707:
        /* <DEDUP_REMOVED lines=35> */
.L_x_14710:
[----:B------:R-:W-:Y:S05]  /*132e0*/  BSYNC B0 ;  /* 0x0000000000007941 */ /* 0x000fea0003800000 */
.L_x_14709:
        /* <DEDUP_REMOVED lines=35> */
.L_x_14712:
[----:B------:R-:W-:Y:S05]  /*13520*/  BSYNC B0 ;  /* 0x0000000000007941 */ /* 0x000fea0003800000 */
.L_x_14711:
        /* <DEDUP_REMOVED lines=34> */
.L_x_14714:
[----:B------:R-:W-:Y:S05]  /*13750*/  BSYNC B0 ;  /* 0x0000000000007941 */ /* 0x000fea0003800000 */
.L_x_14713:
[----:B01----:R-:W-:-:S04]  /*13760*/  IMAD.MOV.U32 R104, RZ, RZ, 0x4 ;  /* 0x00000004ff687424 */ /* 0x003fc800078e00ff */
[----:B------:R-:W-:-:S05]  /*13770*/  IMAD R37, R104, c[0x0][0x160], R37 ;  /* 0x0000580068257a24 */ /* 0x000fca00078e0225 */
[----:B------:R-:W-:-:S13]  /*13780*/  ISETP.GE.AND P0, PT, R37, c[0x0][0x164], PT ;  /* 0x0000590025007a0c */ /* 0x000fda0003f06270 */
[----:B------:R-:W-:Y:S01]  /*13790*/  @P0 CALL.REL.NOINC `(.L_x_14715) ;  /* 0x0000001000000944 */ /* 0x000fe20003c00000 */
[----:B------:R-:W-:Y:S05]  /*137a0*/  BRA `(.L_x_14716) ;  /* 0xfffeda8000007947 */ /* 0x000fea000383ffff */
.L_x_14715:
[----:B------:R-:W-:Y:S05]  /*137b0*/  EXIT ;  /* 0x000000000000794d */ /* 0x000fea0003800000 */
.L_x_14701:
[----:B------:R-:W-:Y:S01]  /*137c0*/  IMAD.MOV.U32 R106, RZ, RZ, R107 ;  /* 0x000000ffff6a7224 */ /* 0x000fe200078e006b */
[----:B------:R-:W-:Y:S01]  /*137d0*/  MOV R104, 0x13820 ;  /* 0x0001382000687802 */ /* 0x000fe20000000f00 */
[----:B------:R-:W-:Y:S02]  /*137e0*/  IMAD.MOV.U32 R159, RZ, RZ, 0x1 ;  /* 0x00000001ff9f7424 */ /* 0x000fe400078e00ff */
[----:B------:R-:W-:Y:S02]  /*137f0*/  IMAD.MOV.U32 R158, RZ, RZ, 0x1f ;  /* 0x0000001fff9e7424 */ /* 0x000fe400078e00ff */
[----:B------:R-:W-:Y:S02]  /*13800*/  IMAD.MOV.U32 R193, RZ, RZ, -0x1 ;  /* 0xffffffffffc17424 */ /* 0x000fe400078e00ff */
[----:B------:R-:W-:Y:S05]  /*13810*/  CALL.REL.NOINC `($__internal_56_$__cuda_sm70_shflsync_bfly_p) ;  /* 0x000009d000007944 */ /* 0x000fea0003c00000 */
[----:B-1----:R-:W-:Y:S01]  /*13820*/  IMAD.MOV.U32 R104, RZ, RZ, R159 ;  /* 0x000000ffff687224 */ /* 0x002fe200078e009f */
[----:B0-----:R-:W-:Y:S05]  /*13830*/  BRA `(.L_x_14717) ;  /* 0xffffe96000007947 */ /* 0x001fea000383ffff */
.L_x_14702:
[----:B------:R-:W-:Y:S01]  /*13840*/  IMAD.MOV.U32 R106, RZ, RZ, R195 ;  /* 0x000000ffff6a7224 */ /* 0x000fe200078e00c3 */
[----:B------:R-:W-:Y:S01]  /*13850*/  MOV R159, 0x2 ;  /* 0x00000002009f7802 */ /* 0x000fe20000000f00 */
[----:B------:R-:W-:Y:S01]  /*13860*/  IMAD.MOV.U32 R158, RZ, RZ, 0x1f ;  /* 0x0000001fff9e7424 */ /* 0x000fe200078e00ff */
[----:B------:R-:W-:Y:S01]  /*13870*/  MOV R104, 0x138a0 ;  /* 0x000138a000687802 */ /* 0x000fe20000000f00 */
[----:B------:R-:W-:-:S02]  /*13880*/  IMAD.MOV.U32 R193, RZ, RZ, -0x1 ;  /* 0xffffffffffc17424 */ /* 0x000fc400078e00ff */
[----:B0-----:R-:W-:Y:S05]  /*13890*/  CALL.REL.NOINC `($__internal_56_$__cuda_sm70_shflsync_bfly_p) ;  /* 0x0000095000007944 */ /* 0x001fea0003c00000 */
[----:B01----:R-:W-:Y:S01]  /*138a0*/  FADD.FTZ R106, R195, R159 ;  /* 0x0000009fc36a7221 */ /* 0x003fe20000010000 */
[----:B------:R-:W-:Y:S01]  /*138b0*/  MOV R104, 0x13900 ;  /* 0x0001390000687802 */ /* 0x000fe20000000f00 */
[----:B------:R-:W-:-:S02]  /*138c0*/  IMAD.MOV.U32 R159, RZ, RZ, 0x4 ;  /* 0x00000004ff9f7424 */ /* 0x000fc400078e00ff */
[----:B------:R-:W-:Y:S02]  /*138d0*/  IMAD.MOV.U32 R158, RZ, RZ, 0x1f ;  /* 0x0000001fff9e7424 */ /* 0x000fe400078e00ff */
[----:B------:R-:W-:Y:S02]  /*138e0*/  IMAD.MOV.U32 R193, RZ, RZ, -0x1 ;  /* 0xffffffffffc17424 */ /* 0x000fe400078e00ff */
[----:B------:R-:W-:Y:S05]  /*138f0*/  CALL.REL.NOINC `($__internal_56_$__cuda_sm70_shflsync_bfly_p) ;  /* 0x000008f000007944 */ /* 0x000fea0003c00000 */
[----:B01----:R-:W-:Y:S01]  /*13900*/  FADD.FTZ R106, R106, R159 ;  /* 0x0000009f6a6a7221 */ /* 0x003fe20000010000 */
[----:B------:R-:W-:Y:S01]  /*13910*/  MOV R104, 0x13960 ;  /* 0x0001396000687802 */ /* 0x000fe20000000f00 */
[----:B------:R-:W-:Y:S02]  /*13920*/  IMAD.MOV.U32 R159, RZ, RZ, 0x8 ;  /* 0x00000008ff9f7424 */ /* 0x000fe400078e00ff */
[----:B------:R-:W-:Y:S02]  /*13930*/  IMAD.MOV.U32 R158, RZ, RZ, 0x1f ;  /* 0x0000001fff9e7424 */ /* 0x000fe400078e00ff */
[----:B------:R-:W-:Y:S02]  /*13940*/  IMAD.MOV.U32 R193, RZ, RZ, -0x1 ;  /* 0xffffffffffc17424 */ /* 0x000fe400078e00ff */
[----:B------:R-:W-:Y:S05]  /*13950*/  CALL.REL.NOINC `($__internal_56_$__cuda_sm70_shflsync_bfly_p) ;  /* 0x0000089000007944 */ /* 0x000fea0003c00000 */
[----:B0-----:R-:W-:Y:S01]  /*13960*/  HFMA2.MMA R158, -RZ, RZ, 0, 1.847743988037109375e-06 ;  /* 0x0000001fff9e7435 */ /* 0x001fe200000001ff */
[----:B-1----:R-:W-:Y:S01]  /*13970*/  FADD.FTZ R106, R106, R159 ;  /* 0x0000009f6a6a7221 */ /* 0x002fe20000010000 */
[----:B------:R-:W-:Y:S01]  /*13980*/  MOV R104, 0x139c0 ;  /* 0x000139c000687802 */ /* 0x000fe20000000f00 */
[----:B------:R-:W-:-:S02]  /*13990*/  IMAD.MOV.U32 R159, RZ, RZ, 0x10 ;  /* 0x00000010ff9f7424 */ /* 0x000fc400078e00ff */
[----:B------:R-:W-:Y:S02]  /*139a0*/  IMAD.MOV.U32 R193, RZ, RZ, -0x1 ;  /* 0xffffffffffc17424 */ /* 0x000fe400078e00ff */
[----:B------:R-:W-:Y:S05]  /*139b0*/  CALL.REL.NOINC `($__internal_56_$__cuda_sm70_shflsync_bfly_p) ;  /* 0x0000083000007944 */ /* 0x000fea0003c00000 */
        /* <DEDUP_REMOVED lines=104> */
[----:B------:R-:W-:Y:S05]  /*14040*/  CALL.REL.NOINC `($__internal_56_$__cuda_sm70_shflsync_bfly_p) ;  /* 0x000001a000007944 */ /* 0x000fea0003c00000 */
[----:B01----:R-:W-:Y:S01]  /*14050*/  FADD.FTZ R106, R106, R159 ;  /* 0x0000009f6a6a7221 */ /* 0x003fe20000010000 */
[----:B------:R-:W-:Y:S01]  /*14060*/  MOV R104, 0x140b0 ;  /* 0x000140b000687802 */ /* 0x000fe20000000f00 */
[----:B------:R-:W-:Y:S02]  /*14070*/  IMAD.MOV.U32 R159, RZ, RZ, 0x2 ;  /* 0x00000002ff9f7424 */ /* 0x000fe400078e00ff */
[----:B------:R-:W-:Y:S02]  /*14080*/  IMAD.MOV.U32 R158, RZ, RZ, 0x1f ;  /* 0x0000001fff9e7424 */ /* 0x000fe400078e00ff */
[----:B------:R-:W-:Y:S02]  /*14090*/  IMAD.MOV.U32 R193, RZ, RZ, -0x1 ;  /* 0xffffffffffc17424 */ /* 0x000fe400078e00ff */
[----:B------:R-:W-:Y:S05]  /*140a0*/  CALL.REL.NOINC `($__internal_56_$__cuda_sm70_shflsync_bfly_p) ;  /* 0x0000014000007944 */ /* 0x000fea0003c00000 */
[----:B01----:R-:W-:Y:S01]  /*140b0*/  FADD.FTZ R106, R106, R159 ;  /* 0x0000009f6a6a7221 */ /* 0x003fe20000010000 */
[----:B------:R-:W-:Y:S01]  /*140c0*/  MOV R193, 0xffffffff ;  /* 0xffffffff00c17802 */ /* 0x000fe20000000f00 */
[----:B------:R-:W-:Y:S01]  /*140d0*/  IMAD.MOV.U32 R159, RZ, RZ, 0x4 ;  /* 0x00000004ff9f7424 */ /* 0x000fe200078e00ff */
[----:B------:R-:W-:Y:S01]  /*140e0*/  MOV R104, 0x14110 ;  /* 0x0001411000687802 */ /* 0x000fe20000000f00 */
[----:B------:R-:W-:-:S02]  /*140f0*/  IMAD.MOV.U32 R158, RZ, RZ, 0x1f ;  /* 0x0000001fff9e7424 */ /* 0x000fc400078e00ff */
[----:B------:R-:W-:Y:S05]  /*14100*/  CALL.REL.NOINC `($__internal_56_$__cuda_sm70_shflsync_bfly_p) ;  /* 0x000000e000007944 */ /* 0x000fea0003c00000 */
[----:B01----:R-:W-:Y:S01]  /*14110*/  FADD.FTZ R106, R106, R159 ;  /* 0x0000009f6a6a7221 */ /* 0x003fe20000010000 */
[----:B------:R-:W-:Y:S01]  /*14120*/  MOV R104, 0x14170 ;  /* 0x0001417000687802 */ /* 0x000fe20000000f00 */
[----:B------:R-:W-:-:S02]  /*14130*/  IMAD.MOV.U32 R159, RZ, RZ, 0x8 ;  /* 0x00000008ff9f7424 */ /* 0x000fc400078e00ff */
[----:B------:R-:W-:Y:S02]  /*14140*/  IMAD.MOV.U32 R158, RZ, RZ, 0x1f ;  /* 0x0000001fff9e7424 */ /* 0x000fe400078e00ff */
[----:B------:R-:W-:Y:S02]  /*14150*/  IMAD.MOV.U32 R193, RZ, RZ, -0x1 ;  /* 0xffffffffffc17424 */ /* 0x000fe400078e00ff */
[----:B------:R-:W-:Y:S05]  /*14160*/  CALL.REL.NOINC `($__internal_56_$__cuda_sm70_shflsync_bfly_p) ;  /* 0x0000008000007944 */ /* 0x000fea0003c00000 */
[----:B-1----:R-:W-:Y:S01]  /*14170*/  FADD.FTZ R156, R106, R159 ;  /* 0x0000009f6a9c7221 */ /* 0x002fe20000010000 */
[----:B------:R-:W-:Y:S01]  /*14180*/  MOV R104, 0x141e0 ;  /* 0x000141e000687802 */ /* 0x000fe20000000f00 */
[----:B------:R-:W-:Y:S02]  /*14190*/  IMAD.MOV.U32 R159, RZ, RZ, 0x10 ;  /* 0x00000010ff9f7424 */ /* 0x000fe400078e00ff */
[----:B0-----:R-:W-:Y:S02]  /*141a0*/  IMAD.MOV.U32 R158, RZ, RZ, 0x1f ;  /* 0x0000001fff9e7424 */ /* 0x001fe400078e00ff */
[----:B------:R-:W-:Y:S02]  /*141b0*/  IMAD.MOV.U32 R193, RZ, RZ, -0x1 ;  /* 0xffffffffffc17424 */ /* 0x000fe400078e00ff */
[----:B------:R-:W-:-:S02]  /*141c0*/  IMAD.MOV.U32 R106, RZ, RZ, R156 ;  /* 0x000000ffff6a7224 */ /* 0x000fc400078e009c */
[----:B------:R-:W-:Y:S05]  /*141d0*/  CALL.REL.NOINC `($__internal_56_$__cuda_sm70_shflsync_bfly_p) ;  /* 0x0000001000007944 */ /* 0x000fea0003c00000 */
[----:B01----:R-:W-:Y:S05]  /*141e0*/  BRA `(.L_x_14718) ;  /* 0xffffe71000007947 */ /* 0x003fea000383ffff */
        .weak           $__internal_56_$__cuda_sm70_shflsync_bfly_p
        .type           $__internal_56_$__cuda_sm70_shflsync_bfly_p,@function
        .size           $__internal_56_$__cuda_sm70_shflsync_bfly_p,(.L_x_43116 - $__internal_56_$__cuda_sm70_shflsync_bfly_p)
$__internal_56_$__cuda_sm70_shflsync_bfly_p:
[----:B------:R-:W-:Y:S01]  /*141f0*/  IMAD.MOV.U32 R105, RZ, RZ, 0x0 ;  /* 0x00000000ff697424 */ /* 0x000fe200078e00ff */
[----:B------:R-:W-:Y:S04]  /*14200*/  WARPSYNC R193 ;  /* 0x000000c100007348 */ /* 0x000fe80003800000 */
[----:B------:R0:W1:Y:S01]  /*14210*/  SHFL.BFLY PT, R159, R106, R159, R158 ;  /* 0x0c00009f6a9f7389 */ /* 0x00006200000e009e */
[----:B------:R-:W-:Y:S05]  /*14220*/  RET.REL.NODEC R104 `(_ZN10layer_norm13ln_fwd_kernelINS_13Kernel_traitsI13__nv_bfloat16S2_fS2_fjLj1536ELj1ELj4ELj1ELj16ENS_18Kernel_traits_baseILj1536ES2_S2_fS2_fjLj128EEEEELb1ELb0ELb0ELb0EEEvNS_9FwdParamsE) ;  /* 0xfffebdd068007950 */ /* 0x000fea0003c3ffff */
.L_x_14719:
        /* <DEDUP_REMOVED lines=13> */
.L_x_43116:


//--------------------- .text._ZN10layer_norm13ln_fwd_kernelINS_13Kernel_traitsI13__nv_bfloat16S2_fS2_fjLj1536ELj1ELj4ELj1ELj16ENS_18Kernel_traits_baseILj1536ES2_S2_fS2_fjLj128EEEEELb1ELb0ELb0ELb1EEEvNS_9FwdParamsE --------------------------
	.section	.text._ZN10layer_norm13ln_fwd_kernelINS_13Kernel_traitsI13__nv_bfloat16S2_fS2_fjLj1536ELj1ELj4ELj1ELj16ENS_18Kernel_traits_baseILj1536ES2_S2_fS2_fjLj128EEEEELb1ELb0ELb0ELb1EEEvNS_9FwdParamsE,"ax",@progbits
	.sectioninfo	@"SHI_REGISTERS=160"
	.align	128
        .global         _ZN10layer_norm13ln_fwd_kernelINS_13Kernel_traitsI13__nv_bfloat16S2_fS2_fjLj1536ELj1ELj4ELj1ELj16ENS_18Kernel_traits_baseILj1536ES2_S2_fS2_fjLj128EEEEELb1ELb0ELb0ELb1EEEvNS_9FwdParamsE
        .type           _ZN10layer_norm13ln_fwd_kernelINS_13Kernel_traitsI13__nv_bfloat16S2_fS2_fjLj1536ELj1ELj4ELj1ELj16ENS_18Kernel_traits_baseILj1536ES2_S2_fS2_fjLj128EEEEELb1ELb0ELb0ELb1EEEvNS_9FwdParamsE,@function
        .size           _ZN10layer_norm13ln_fwd_kernelINS_13Kernel_traitsI13__nv_bfloat16S2_fS2_fjLj1536ELj1ELj4ELj1ELj16ENS_18Kernel_traits_baseILj1536ES2_S2_fS2_fjLj128EEEEELb1ELb0ELb0ELb1EEEvNS_9FwdParamsE,(.L_x_43117 - _ZN10layer_norm13ln_fwd_kernelINS_13Kernel_traitsI13__nv_bfloat16S2_fS2_fjLj1536ELj1ELj4ELj1ELj16ENS_18Kernel_traits_baseILj1536ES2_S2_fS2_fjLj128EEEEELb1ELb0ELb0ELb1EEEvNS_9FwdParamsE)
        .other          _ZN10layer_norm13ln_fwd_kernelINS_13Kernel_traitsI13__nv_bfloat16S2_fS2_fjLj1536ELj1ELj4ELj1ELj16ENS_18Kernel_traits_baseILj1536ES2_S2_fS2_fjLj128EEEEELb1ELb0ELb0ELb1EEEvNS_9FwdParamsE,@"STO_CUDA_ENTRY STV_DEFAULT"
_ZN10layer_norm13ln_fwd_kernelINS_13Kernel_traitsI13__nv_bfloat16S2_fS2_fjLj1536ELj1ELj4ELj1ELj16ENS_18Kernel_traits_baseILj1536ES2_S2_fS2_fjLj128EEEEELb1ELb0ELb0ELb1EEEvNS_9FwdParamsE:
.text._ZN10layer_norm13ln_fwd_kernelINS_13Kernel_traitsI13__nv_bfloat16S2_fS2_fjLj1536ELj1ELj4ELj1ELj16ENS_18Kernel_traits_baseILj1536ES2_S2_fS2_fjLj128EEEEELb1ELb0ELb0ELb1EEEvNS_9FwdParamsE:
[----:B------:R-:W-:Y:S02]  /*0000*/  IMAD.MOV.U32 R1, RZ, RZ, c[0x0][0x28] ;  /* 0x00000a00ff017624 */ /* 0x000fe400078e00ff */
[----:B------:R-:W-:Y:S02]  /*0010*/  ULDC.U8 UR4, c[0x0][0x244] ;  /* 0x0000910000047ab9 */ /* 0x000fe40000000000 */
[----:B------:R-:W-:Y:S01]  /*0020*/  ISETP.NE.AND P0, PT, RZ, UR4, PT ;  /* 0x00000004ff007c0c */ /* 0x000fe2000bf05270 */
[----:B------:R-:W-:Y:S01]  /*0030*/  IMAD.MOV.U32 R41, RZ, RZ, c[0x0][0x23c] ;  /* 0x00008f00ff297624 */ /* 0x000fe200078e00ff */
[----:B------:R-:W-:Y:S01]  /*0040*/  MOV R40, c[0x0][0x238] ;  /* 0x00008e0000287a02 */ /* 0x000fe20000000f00 */
[----:B------:R-:W-:Y:S02]  /*0050*/  ULDC.64 UR4, c[0x0][0x230] ;  /* 0x00008c0000047ab9 */ /* 0x000fe40000000a00 */
[----:B------:R-:W-:Y:S01]  /*0060*/  IMAD.U32 R2, RZ, RZ, UR4 ;  /* 0x00000004ff027e24 */ /* 0x000fe2000f8e00ff */
[----:B------:R-:W-:Y:S01]  /*0070*/  ULDC.64 UR6, c[0x0][0x118] ;  /* 0x0000460000067ab9 */ /* 0x000fe20000000a00 */
[----:B------:R-:W-:-:S06]  /*0080*/  IMAD.U32 R3, RZ, RZ, UR5 ;  /* 0x00000005ff037e24 */ /* 0x000fcc000f8e00ff */
        /* <DEDUP_REMOVED lines=13> */
[----:B------:R-:W-:Y:S02]  /*0160*/  @P0 IADD3.X R41, RZ, R5, RZ, P1, !PT ;  /* 0x00000005ff290210 */ /* 0x000fe40000ffe4ff */
[----:B------:R-:W-:Y:S02]  /*0170*/  ISETP.NE.U32.AND P0, PT, RZ, c[0x0][0x218], PT ;  /* 0x00008600ff007a0c */ /* 0x000fe40003f05070 */
[----:B------:R-:W-:Y:S02]  /*0180*/  IADD3 R24, P1, R21, c[0x0][0x218], RZ ;  /* 0x0000860015187a10 */ /* 0x000fe40007f3e0ff */
[----:B------:R-:W-:Y:S02]  /*0190*/  ISETP.NE.AND.EX P0, PT, RZ, c[0x0][0x21c], PT, P0 ;  /* 0x00008700ff007a0c */ /* 0x000fe40003f05300 */
[--C-:B------:R-:W-:Y:S01]  /*01a0*/  SHF.R.U64 R131, R40, 0x2, R41.reuse ;  /* 0x0000000228837819 */ /* 0x100fe20000001229 */
[----:B------:R-:W-:Y:S01]  /*01b0*/  IMAD.X R25, RZ, RZ, c[0x0][0x21c], P1 ;  /* 0x00008700ff197624 */ /* 0x000fe200008e06ff */
[----:B------:R-:W-:-:S03]  /*01c0*/  SHF.R.U32.HI R129, RZ, 0x2, R41 ;  /* 0x00000002ff817819 */ /* 0x000fc60000011629 */
[----:B------:R-:W-:Y:S01]  /*01d0*/  IMAD.WIDE.U32 R4, R131, -0x2daee0ad, RZ ;  /* 0xd2511f5383047825 */ /* 0x000fe200078e00ff */
[----:B0-----:R-:W-:Y:S01]  /*01e0*/  LOP3.LUT R2, R7, UR4, R129, 0x96, !PT ;  /* 0x0000000407027c12 */ /* 0x001fe2000f8e9681 */
[----:B------:R-:W-:-:S04]  /*01f0*/  UIADD3 UR9, UR4, -0x61c88647, URZ ;  /* 0x9e3779b904097890 */ /* 0x000fc8000fffe03f */
[----:B------:R0:W5:Y:S01]  /*0200*/  @P0 LDG.E.128 R8, [R24.64] ;  /* 0x0000000618080981 */ /* 0x000162000c1e1d00 */
[----:B-1----:R-:W-:Y:S01]  /*0210*/  IMAD.WIDE.U32 R2, R2, -0x2daee0ad, RZ ;  /* 0xd2511f5302027825 */ /* 0x002fe200078e00ff */
[----:B--2---:R-:W-:Y:S01]  /*0220*/  LOP3.LUT R12, R5, UR5, RZ, 0x3c, !PT ;  /* 0x00000005050c7c12 */ /* 0x004fe2000f8e3cff */
[----:B------:R-:W-:Y:S01]  /*0230*/  UIADD3 UR10, UR5, -0x4498517b, URZ ;  /* 0xbb67ae85050a7890 */ /* 0x000fe2000fffe03f */
[----:B------:R0:W5:Y:S03]  /*0240*/  @P0 LDG.E.128 R16, [R24.64+0x200] ;  /* 0x0002000618100981 */ /* 0x000166000c1e1d00 */
[----:B------:R-:W-:Y:S01]  /*0250*/  IMAD.WIDE.U32 R12, R12, -0x326172a9, RZ ;  /* 0xcd9e8d570c0c7825 */ /* 0x000fe200078e00ff */
[----:B------:R0:W5:Y:S01]  /*0260*/  @P0 LDG.E.128 R36, [R24.64+0x400] ;  /* 0x0004000618240981 */ /* 0x000162000c1e1d00 */
[----:B------:R-:W-:-:S03]  /*0270*/  LOP3.LUT R7, R3, UR10, R4, 0x96, !PT ;  /* 0x0000000a03077c12 */ /* 0x000fc6000f8e9604 */
[----:B------:R0:W5:Y:S04]  /*0280*/  @P0 LDG.E.128 R32, [R24.64+0x600] ;  /* 0x0006000618200981 */ /* 0x000168000c1e1d00 */
[----:B------:R0:W5:Y:S04]  /*0290*/  @P0 LDG.E.128 R28, [R24.64+0x800] ;  /* 0x00080006181c0981 */ /* 0x000168000c1e1d00 */
[----:B0-----:R-:W5:Y:S01]  /*02a0*/  @P0 LDG.E.128 R24, [R24.64+0xa00] ;  /* 0x000a000618180981 */ /* 0x001f62000c1e1d00 */
[----:B------:R-:W-:Y:S01]  /*02b0*/  LOP3.LUT R4, R13, UR9, R6, 0x96, !PT ;  /* 0x000000090d047c12 */ /* 0x000fe2000f8e9606 */
        /* <DEDUP_REMOVED lines=39> */
[----:B------:R-:W-:Y:S02]  /*0530*/  UIADD3 UR23, UR4, -0xe443238, URZ ;  /* 0xf1bbcdc804177890 */ /* 0x000fe4000fffe03f */
[----:B------:R-:W-:Y:S01]  /*0540*/  UIADD3 UR24, UR5, -0x24c28bd8, URZ ;  /* 0xdb3d742805187890 */ /* 0x000fe2000fffe03f */
[----:B------:R-:W-:Y:S01]  /*0550*/  IMAD.HI.U32 R7, R123, -0x326172a9, RZ ;  /* 0xcd9e8d577b077827 */ /* 0x000fe200078e00ff */
[----:B------:R-:W-:-:S03]  /*0560*/  IADD3 R2, P2, R21, c[0x0][0x1b0], RZ ;  /* 0x00006c0015027a10 */ /* 0x000fc60007f5e0ff */
[----:B------:R-:W-:Y:S01]  /*0570*/  IMAD.HI.U32 R5, R124, -0x2daee0ad, RZ ;  /* 0xd2511f537c057827 */ /* 0x000fe200078e00ff */
[----:B------:R-:W-:Y:S02]  /*0580*/  IADD3.X R3, RZ, c[0x0][0x1b4], RZ, P2, !PT ;  /* 0x00006d00ff037a10 */ /* 0x000fe400017fe4ff */
[----:B------:R-:W-:Y:S02]  /*0590*/  LOP3.LUT R128, R7, UR23, R14, 0x96, !PT ;  /* 0x0000001707807c12 */ /* 0x000fe4000f8e960e */
        /* <DEDUP_REMOVED lines=20> */
[----:B------:R0:W5:Y:S01]  /*06e0*/  LDG.E.128 R96, [R2.64] ;  /* 0x0000000602607981 */ /* 0x000162000c1e1d00 */
[----:B------:R-:W-:Y:S01]  /*06f0*/  IMAD R123, R123, -0x326172a9, RZ ;  /* 0xcd9e8d577b7b7824 */ /* 0x000fe200078e02ff */
[--C-:B------:R-:W-:Y:S01]  /*0700*/  PRMT R4, RZ, 0x5410, R9.reuse ;  /* 0x00005410ff047816 */ /* 0x100fe20000000009 */
[----:B------:R-:W-:Y:S01]  /*0710*/  IMAD.HI.U32 R28, R130, -0x326172a9, RZ ;  /* 0xcd9e8d57821c7827 */ /* 0x000fe200078e00ff */
[----:B------:R0:W5:Y:S01]  /*0720*/  LDG.E.128 R92, [R2.64+0x200] ;  /* 0x00020006025c7981 */ /* 0x000162000c1e1d00 */
[----:B------:R-:W-:-:S02]  /*0730*/  PRMT R5, RZ, 0x7610, R9 ;  /* 0x00007610ff057816 */ /* 0x000fc40000000009 */
[----:B------:R-:W-:Y:S01]  /*0740*/  IMAD R124, R124, -0x2daee0ad, RZ ;  /* 0xd2511f537c7c7824 */ /* 0x000fe200078e02ff */
[----:B------:R0:W5:Y:S01]  /*0750*/  LDG.E.128 R88, [R2.64+0x400] ;  /* 0x0004000602587981 */ /* 0x000162000c1e1d00 */
[----:B------:R-:W-:Y:S01]  /*0760*/  IMAD.HI.U32 R29, R128, -0x2daee0ad, RZ ;  /* 0xd2511f53801d7827 */ /* 0x000fe200078e00ff */
[--C-:B------:R-:W-:Y:S02]  /*0770*/  PRMT R6, RZ, 0x5410, R10.reuse ;  /* 0x00005410ff067816 */ /* 0x100fe4000000000a */
[----:B------:R0:W5:Y:S01]  /*0780*/  LDG.E.128 R84, [R2.64+0x600] ;  /* 0x0006000602547981 */ /* 0x000162000c1e1d00 */
[----:B------:R-:W-:-:S03]  /*0790*/  PRMT R7, RZ, 0x7610, R10 ;  /* 0x00007610ff077816 */ /* 0x000fc6000000000a */
[----:B------:R0:W5:Y:S01]  /*07a0*/  LDG.E.128 R80, [R2.64+0x800] ;  /* 0x0008000602507981 */ /* 0x000162000c1e1d00 */
[----:B------:R-:W-:-:S03]  /*07b0*/  PRMT R9, RZ, 0x7610, R11 ;  /* 0x00007610ff097816 */ /* 0x000fc6000000000b */
[----:B------:R0:W5:Y:S01]  /*07c0*/  LDG.E.128 R76, [R2.64+0xa00] ;  /* 0x000a0006024c7981 */ /* 0x000162000c1e1d00 */
[----:B------:R-:W-:Y:S01]  /*07d0*/  PRMT R10, RZ, 0x5410, R16 ;  /* 0x00005410ff0a7816 */ /* 0x000fe20000000010 */
[----:B------:R-:W-:Y:S01]  /*07e0*/  BSSY B0, `(.L_x_14720) ;  /* 0x0001274000007945 */ /* 0x000fe20003800000 */
        /* <DEDUP_REMOVED lines=8> */
[----:B0-----:R-:W-:-:S02]  /*0870*/  PRMT R2, RZ, 0x5410, R8 ;  /* 0x00005410ff027816 */ /* 0x001fc40000000008 */
        /* <DEDUP_REMOVED lines=36> */
.L_x_15060:
[----:B------:R-:W0:Y:S01]  /*0ac0*/  S2R R141, SR_TID.X ;  /* 0x00000000008d7919 */ /* 0x000e220000002100 */
[----:B------:R-:W-:Y:S01]  /*0ad0*/  ISETP.NE.U32.AND P0, PT, RZ, c[0x0][0x1c0], PT ;  /* 0x00007000ff007a0c */ /* 0x000fe20003f05070 */
[----:B------:R-:W-:Y:S01]  /*0ae0*/  IMAD R24, R0, c[0x0][0x168], RZ ;  /* 0x00005a0000187a24 */ /* 0x000fe200078e02ff */
[----:B------:R-:W-:Y:S01]  /*0af0*/  ISETP.NE.U32.AND P1, PT, RZ, c[0x0][0x180], PT ;  /* 0x00006000ff007a0c */ /* 0x000fe20003f25070 */
[----:B------:R-:W-:Y:S01]  /*0b00*/  HFMA2.MMA R149, -RZ, RZ, 0, 9.5367431640625e-07 ;  /* 0x00000010ff957435 */ /* 0x000fe200000001ff */
[----:B------:R-:W-:-:S02]  /*0b10*/  ISETP.NE.AND.EX P0, PT, RZ, c[0x0][0x1c4], PT, P0 ;  /* 0x00007100ff007a0c */ /* 0x000fc40003f05300 */
[----:B------:R-:W-:Y:S02]  /*0b20*/  ISETP.NE.AND.EX P2, PT, RZ, c[0x0][0x184], PT, P1 ;  /* 0x00006100ff007a0c */ /* 0x000fe40003f45310 */
[----:B------:R-:W-:-:S09]  /*0b30*/  SHF.R.S32.HI R25, RZ, 0x1f, R24 ;  /* 0x0000001fff197819 */ /* 0x000fd20000011418 */
[----:B------:R-:W-:Y:S01]  /*0b40*/  @P0 IMAD.MOV.U32 R29, RZ, RZ, 0x2 ;  /* 0x00000002ff1d0424 */ /* 0x000fe200078e00ff */
[----:B------:R-:W-:Y:S01]  /*0b50*/  LEA.HI R138, R25, R24, RZ, 0x3 ;  /* 0x00000018198a7211 */ /* 0x000fe200078f18ff */
[----:B------:R-:W-:Y:S01]  /*0b60*/  @P2 IMAD.MOV.U32 R33, RZ, RZ, 0x20 ;  /* 0x00000020ff212424 */ /* 0x000fe200078e00ff */
[----:B0-----:R-:W-:Y:S01]  /*0b70*/  LOP3.LUT R141, R141, 0x1f, RZ, 0xc0, !PT ;  /* 0x0000001f8d8d7812 */ /* 0x001fe200078ec0ff */
[----:B------:R-:W-:Y:S01]  /*0b80*/  @P0 IMAD.WIDE R28, R0, R29, c[0x0][0x1c0] ;  /* 0x00007000001c0625 */ /* 0x000fe200078e021d */
[----:B------:R-:W-:Y:S02]  /*0b90*/  ISETP.NE.AND P1, PT, R139, 0x1, PT ;  /* 0x000000018b00780c */ /* 0x000fe40003f25270 */
[----:B------:R-:W-:Y:S01]  /*0ba0*/  LEA.HI.SX32 R138, R138, R141, 0x1d ;  /* 0x0000008d8a8a7211 */ /* 0x000fe200078feaff */
[----:B------:R-:W-:Y:S01]  /*0bb0*/  BSSY B1, `(.L_x_14721) ;  /* 0x0000015000017945 */ /* 0x000fe20003800000 */
[----:B------:R-:W-:Y:S01]  /*0bc0*/  IMAD.MOV.U32 R143, RZ, RZ, 0x3f800000 ;  /* 0x3f800000ff8f7424 */ /* 0x000fe200078e00ff */
[----:B------:R-:W2:Y:S01]  /*0bd0*/  @P0 LDG.E.U16 R28, [R28.64] ;  /* 0x000000061c1c0981 */ /* 0x000ea2000c1e1500 */
[----:B------:R-:W-:Y:S01]  /*0be0*/  P2R R31, PR, RZ, 0x4 ;  /* 0x00000004ff1f7803 */ /* 0x000fe20000000000 */
[----:B------:R-:W-:-:S04]  /*0bf0*/  IMAD.WIDE.U32 R24, R138, R149, c[0x0][0x170] ;  /* 0x00005c008a187625 */ /* 0x000fc800078e0095 */
[----:B------:R-:W-:Y:S02]  /*0c00*/  @P2 IMAD.WIDE.U32 R32, R138, R33, c[0x0][0x180] ;  /* 0x000060008a202625 */ /* 0x000fe400078e0021 */
[----:B-----5:R-:W5:Y:S04]  /*0c10*/  LDG.E.128 R24, [R24.64] ;  /* 0x0000000618187981 */ /* 0x020f68000c1e1d00 */
[----:B------:R0:W5:Y:S04]  /*0c20*/  @P2 LDG.E.128 R72, [R32.64] ;  /* 0x0000000620482981 */ /* 0x000168000c1e1d00 */
[----:B------:R0:W5:Y:S01]  /*0c30*/  @P2 LDG.E.128 R68, [R32.64+0x10] ;  /* 0x0000100620442981 */ /* 0x000162000c1e1d00 */
[----:B------:R-:W-:-:S02]  /*0c40*/  IADD3 R34, R139, 0x1, RZ ;  /* 0x000000018b227810 */ /* 0x000fc40007ffe0ff */
[----:B--2---:R-:W-:Y:S01]  /*0c50*/  @P0 PRMT R143, RZ, 0x5410, R28 ;  /* 0x00005410ff8f0816 */ /* 0x004fe2000000001c */
        /* <DEDUP_REMOVED lines=9> */
.L_x_14722:
[----:B0-----:R-:W-:Y:S02]  /*0cf0*/  IMAD.MOV.U32 R30, RZ, RZ, R130 ;  /* 0x000000ffff1e7224 */ /* 0x001fe400078e0082 */
.L_x_14723:
[----:B------:R-:W-:Y:S05]  /*0d00*/  BSYNC B1 ;  /* 0x0000000000017941 */ /* 0x000fea0003800000 */
.L_x_14721:
        /* <DEDUP_REMOVED lines=16> */
.L_x_14727:
[----:B------:R-:W-:Y:S05]  /*0e10*/  BSYNC B2 ;  /* 0x0000000000027941 */ /* 0x000fea0003800000 */
.L_x_14726:
        /* <DEDUP_REMOVED lines=44> */
.L_x_14725:
[----:B------:R-:W-:Y:S05]  /*10e0*/  BSYNC B1 ;  /* 0x0000000000017941 */ /* 0x000fea0003800000 */
.L_x_14724:
[----:B------:R-:W0:Y:S01]  /*10f0*/  I2F.U32 R29, R30 ;  /* 0x0000001e001d7306 */ /* 0x000e220000201000 */
[----:B------:R-:W-:Y:S01]  /*1100*/  HFMA2.MMA R142, -RZ, RZ, 0.1171875, 0 ;  /* 0x2f800000ff8e7435 */ /* 0x000fe200000001ff */
[----:B------:R-:W-:Y:S01]  /*1110*/  ISETP.NE.U32.AND P0, PT, RZ, c[0x0][0x180], PT ;  /* 0x00006000ff007a0c */ /* 0x000fe20003f05070 */
[----:B------:R-:W-:Y:S01]  /*1120*/  BSSY B1, `(.L_x_14728) ;  /* 0x0000017000017945 */ /* 0x000fe20003800000 */
[----:B-----5:R-:W-:Y:S02]  /*1130*/  PRMT R28, RZ, 0x5410, R24 ;  /* 0x00005410ff1c7816 */ /* 0x020fe40000000018 */
[----:B------:R-:W-:-:S02]  /*1140*/  ISETP.NE.AND.EX P6, PT, RZ, c[0x0][0x184], PT, P0 ;  /* 0x00006100ff007a0c */ /* 0x000fc40003fc5300 */
[----:B------:R-:W-:Y:S01]  /*1150*/  ISETP.NE.AND P0, PT, R34, 0x1, PT ;  /* 0x000000012200780c */ /* 0x000fe20003f05270 */
[----:B------:R-:W-:Y:S01]  /*1160*/  FMUL.FTZ R28, R28, R143 ;  /* 0x0000008f1c1c7220 */ /* 0x000fe20000410000 */
[----:B------:R-:W-:-:S03]  /*1170*/  P2R R144, PR, RZ, 0x40 ;  /* 0x00000040ff907803 */ /* 0x000fc60000000000 */
        /* <DEDUP_REMOVED lines=16> */
.L_x_14729:
[----:B------:R-:W-:Y:S02]  /*1280*/  MOV R38, R130 ;  /* 0x0000008200267202 */ /* 0x000fe40000000f00 */
.L_x_14730:
[----:B------:R-:W-:Y:S05]  /*1290*/  BSYNC B1 ;  /* 0x0000000000017941 */ /* 0x000fea0003800000 */
.L_x_14728:
        /* <DEDUP_REMOVED lines=16> */
.L_x_14734:
[----:B------:R-:W-:Y:S05]  /*13a0*/  BSYNC B2 ;  /* 0x0000000000027941 */ /* 0x000fea0003800000 */
.L_x_14733:
        /* <DEDUP_REMOVED lines=44> */
.L_x_14732:
[----:B------:R-:W-:Y:S05]  /*1670*/  BSYNC B1 ;  /* 0x0000000000017941 */ /* 0x000fea0003800000 */
.L_x_14731:
        /* <DEDUP_REMOVED lines=20> */
.L_x_14736:
[----:B------:R-:W-:Y:S02]  /*17c0*/  IMAD.MOV.U32 R38, RZ, RZ, R130 ;  /* 0x000000ffff267224 */ /* 0x000fe400078e0082 */
.L_x_14737:
[----:B------:R-:W-:Y:S05]  /*17d0*/  BSYNC B1 ;  /* 0x0000000000017941 */ /* 0x000fea0003800000 */
.L_x_14735:
        /* <DEDUP_REMOVED lines=16> */
.L_x_14741:
[----:B------:R-:W-:Y:S05]  /*18e0*/  BSYNC B2 ;  /* 0x0000000000027941 */ /* 0x000fea0003800000 */
.L_x_14740:
        /* <DEDUP_REMOVED lines=44> */
.L_x_14739:
[----:B------:R-:W-:Y:S05]  /*1bb0*/  BSYNC B1 ;  /* 0x0000000000017941 */ /* 0x000fea0003800000 */
.L_x_14738:
        /* <DEDUP_REMOVED lines=20> */
.L_x_14743:
[----:B------:R-:W-:Y:S02]  /*1d00*/  MOV R38, R130 ;  /* 0x0000008200267202 */ /* 0x000fe40000000f00 */
.L_x_14744:
[----:B------:R-:W-:Y:S05]  /*1d10*/  BSYNC B1 ;  /* 0x0000000000017941 */ /* 0x000fea0003800000 */
.L_x_14742:
        /* <DEDUP_REMOVED lines=16> */
.L_x_14748:
[----:B------:R-:W-:Y:S05]  /*1e20*/  BSYNC B2 ;  /* 0x0000000000027941 */ /* 0x000fea0003800000 */
.L_x_14747:
        /* <DEDUP_REMOVED lines=44> */
.L_x_14746:
[----:B------:R-:W-:Y:S05]  /*20f0*/  BSYNC B1 ;  /* 0x0000000000017941 */ /* 0x000fea0003800000 */
.L_x_14745:
        /* <DEDUP_REMOVED lines=20> */
.L_x_14750:
[----:B------:R-:W-:Y:S02]  /*2240*/  IMAD.MOV.U32 R36, RZ, RZ, R130 ;  /* 0x000000ffff247224 */ /* 0x000fe400078e0082 */
.L_x_14751:
[----:B------:R-:W-:Y:S05]  /*2250*/  BSYNC B1 ;  /* 0x0000000000017941 */ /* 0x000fea0003800000 */
.L_x_14749:
        /* <DEDUP_REMOVED lines=16> */
.L_x_14755:
[----:B------:R-:W-:Y:S05]  /*2360*/  BSYNC B2 ;  /* 0x0000000000027941 */ /* 0x000fea0003800000 */
.L_x_14754:
        /* <DEDUP_REMOVED lines=44> */
.L_x_14753:
[----:B------:R-:W-:Y:S05]  /*2630*/  BSYNC B1 ;  /* 0x0000000000017941 */ /* 0x000fea0003800000 */
.L_x_14752:
        /* <DEDUP_REMOVED lines=20> */
.L_x_14757:
[----:B------:R-:W-:Y:S02]  /*2780*/  MOV R36, R130 ;  /* 0x0000008200247202 */ /* 0x000fe40000000f00 */
.L_x_14758:
[----:B------:R-:W-:Y:S05]  /*2790*/  BSYNC B1 ;  /* 0x0000000000017941 */ /* 0x000fea0003800000 */
.L_x_14756:
        /* <DEDUP_REMOVED lines=16> */
.L_x_14762:
[----:B------:R-:W-:Y:S05]  /*28a0*/  BSYNC B2 ;  /* 0x0000000000027941 */ /* 0x000fea0003800000 */
.L_x_14761:
        /* <DEDUP_REMOVED lines=44> */
.L_x_14760:
[----:B------:R-:W-:Y:S05]  /*2b70*/  BSYNC B1 ;  /* 0x0000000000017941 */ /* 0x000fea0003800000 */
.L_x_14759:
        /* <DEDUP_REMOVED lines=20> */
.L_x_14764:
[----:B------:R-:W-:Y:S02]  /*2cc0*/  IMAD.MOV.U32 R26, RZ, RZ, R130 ;  /* 0x000000ffff1a7224 */ /* 0x000fe400078e0082 */
.L_x_14765:
[----:B------:R-:W-:Y:S05]  /*2cd0*/  BSYNC B1 ;  /* 0x0000000000017941 */ /* 0x000fea0003800000 */
.L_x_14763:
        /* <DEDUP_REMOVED lines=16> */
.L_x_14769:
[----:B------:R-:W-:Y:S05]  /*2de0*/  BSYNC B2 ;  /* 0x0000000000027941 */ /* 0x000fea0003800000 */
.L_x_14768:
        /* <DEDUP_REMOVED lines=44> */
.L_x_14767:
[----:B------:R-:W-:Y:S05]  /*30b0*/  BSYNC B1 ;  /* 0x0000000000017941 */ /* 0x000fea0003800000 */
.L_x_14766:
[----:B------:R0:W1:Y:S01]  /*30c0*/  I2F.U32 R25, R26 ;  /* 0x0000001a00197306 */ /* 0x0000620000201000 */
[----:B------:R-:W-:Y:S01]  /*30d0*/  ISETP.NE.AND P6, PT, R144, RZ, PT ;  /* 0x000000ff9000720c */ /* 0x000fe20003fc5270 */
        /* <DEDUP_REMOVED lines=19> */
.L_x_14771:
[----:B------:R-:W-:Y:S02]  /*3210*/  MOV R36, R130 ;  /* 0x0000008200247202 */ /* 0x000fe40000000f00 */
.L_x_14772:
[----:B------:R-:W-:Y:S05]  /*3220*/  BSYNC B1 ;  /* 0x0000000000017941 */ /* 0x000fea0003800000 */
.L_x_14770:
        /* <DEDUP_REMOVED lines=18> */
.L_x_14776:
[----:B------:R-:W-:Y:S05]  /*3350*/  BSYNC B2 ;  /* 0x0000000000027941 */ /* 0x000fea0003800000 */
.L_x_14775:
        /* <DEDUP_REMOVED lines=44> */
.L_x_14774:
[----:B------:R-:W-:Y:S05]  /*3620*/  BSYNC B1 ;  /* 0x0000000000017941 */ /* 0x000fea0003800000 */
.L_x_14773:
[----:B------:R-:W0:Y:S01]  /*3630*/  I2F.U32 R25, R36 ;  /* 0x0000002400197306 */ /* 0x000e220000201000 */
[----:B------:R-:W-:Y:S01]  /*3640*/  SEL R26, RZ, 0x1, P1 ;  /* 0x00000001ff1a7807 */ /* 0x000fe20000800000 */
[----:B------:R-:W-:Y:S01]  /*3650*/  HFMA2.MMA R147, -RZ, RZ, 0, 4.76837158203125e-07 ;  /* 0x00000008ff937435 */ /* 0x000fe200000001ff */
[----:B------:R-:W-:Y:S01]  /*3660*/  SEL R28, RZ, 0x1, P2 ;  /* 0x00000001ff1c7807 */ /* 0x000fe20001000000 */
[----:B------:R-:W-:Y:S01]  /*3670*/  IMAD.MOV.U32 R145, RZ, RZ, 0x20 ;  /* 0x00000020ff917424 */ /* 0x000fe200078e00ff */
[----:B------:R-:W-:-:S02]  /*3680*/  ISETP.NE.AND P1, PT, R30, RZ, PT ;  /* 0x000000ff1e00720c */ /* 0x000fc40003f25270 */
[----:B------:R-:W-:Y:S01]  /*3690*/  SEL R24, RZ, 0x1, P0 ;  /* 0x00000001ff187807 */ /* 0x000fe20000000000 */
[----:B------:R-:W-:Y:S01]  /*36a0*/  IMAD.WIDE.U32 R28, R28, 0x1000000, RZ ;  /* 0x010000001c1c7825 */ /* 0x000fe200078e00ff */
[----:B------:R-:W-:Y:S02]  /*36b0*/  PRMT R30, RZ, 0x7610, R27 ;  /* 0x00007610ff1e7816 */ /* 0x000fe4000000001b */
[----:B------:R-:W-:Y:S01]  /*36c0*/  ISETP.NE.AND P6, PT, R144, RZ, PT ;  /* 0x000000ff9000720c */ /* 0x000fe20003fc5270 */
[----:B------:R-:W-:Y:S01]  /*36d0*/  IMAD.WIDE.U32 R26, R26, 0x10000, RZ ;  /* 0x000100001a1a7825 */ /* 0x000fe200078e00ff */
[----:B------:R-:W-:Y:S02]  /*36e0*/  SEL R35, RZ, 0x10000, P5 ;  /* 0x00010000ff237807 */ /* 0x000fe40002800000 */
[----:B------:R-:W-:Y:S01]  /*36f0*/  SEL R32, RZ, 0x100, P4 ;  /* 0x00000100ff207807 */ /* 0x000fe20002000000 */
[----:B0-----:R-:W-:Y:S01]  /*3700*/  FFMA.FTZ R25, R25, R142, 1.1641532182693481445e-10 ;  /* 0x2f00000019197423 */ /* 0x001fe2000001008e */
[----:B------:R-:W-:Y:S01]  /*3710*/  ISETP.NE.AND P2, PT, R31, RZ, PT ;  /* 0x000000ff1f00720c */ /* 0x000fe20003f45270 */
[----:B------:R-:W-:Y:S01]  /*3720*/  FMUL.FTZ R30, R30, R143 ;  /* 0x0000008f1e1e7220 */ /* 0x000fe20000410000 */
[----:B------:R-:W-:Y:S01]  /*3730*/  SEL R33, RZ, 0x1, P1 ;  /* 0x00000001ff217807 */ /* 0x000fe20000800000 */
[----:B------:R-:W-:Y:S01]  /*3740*/  IMAD.WIDE.U32 R36, R138, R145, c[0x0][0x188] ;  /* 0x000062008a247625 */ /* 0x000fe200078e0091 */
[----:B------:R-:W-:-:S03]  /*3750*/  FSETP.GTU.FTZ.AND P0, PT, R25, c[0x0][0x1e4], PT ;  /* 0x0000790019007a0b */ /* 0x000fc60003f1c000 */
[----:B------:R-:W-:Y:S01]  /*3760*/  IMAD.WIDE.U32 R24, R24, 0x100, RZ ;  /* 0x0000010018187825 */ /* 0x000fe200078e00ff */
[----:B------:R-:W-:Y:S01]  /*3770*/  SEL R34, RZ, 0x1000000, P0 ;  /* 0x01000000ff227807 */ /* 0x000fe20000000000 */
[----:B------:R0:W-:Y:S02]  /*3780*/  STG.E.128 [R36.64], R64 ;  /* 0x0000004024007986 */ /* 0x0001e4000c101d06 */
[----:B------:R-:W-:Y:S01]  /*3790*/  FMUL.FTZ R30, R30, c[0x0][0x1e8] ;  /* 0x00007a001e1e7a20 */ /* 0x000fe20000410000 */
[----:B------:R-:W-:Y:S02]  /*37a0*/  LOP3.LUT R28, R24, R28, R26, 0xfe, !PT ;  /* 0x0000001c181c7212 */ /* 0x000fe400078efe1a */
[----:B------:R-:W-:Y:S02]  /*37b0*/  LOP3.LUT R24, R32, R34, R35, 0xfe, !PT ;  /* 0x0000002220187212 */ /* 0x000fe400078efe23 */
[----:B------:R-:W-:Y:S02]  /*37c0*/  SEL R35, RZ, 0x1, P3 ;  /* 0x00000001ff237807 */ /* 0x000fe40001800000 */
[----:B------:R-:W-:-:S02]  /*37d0*/  FSEL R63, R30, RZ, !P0 ;  /* 0x000000ff1e3f7208 */ /* 0x000fc40004000000 */
[----:B------:R-:W-:Y:S01]  /*37e0*/  LOP3.LUT R29, R29, R24, R35, 0xfe, !PT ;  /* 0x000000181d1d7212 */ /* 0x000fe200078efe23 */
[C---:B------:R-:W-:Y:S01]  /*37f0*/  IMAD.WIDE.U32 R34, R138.reuse, R147, c[0x0][0x190] ;  /* 0x000064008a227625 */ /* 0x040fe200078e0093 */
[----:B------:R-:W-:Y:S02]  /*3800*/  IADD3 R30, R138, 0x20, RZ ;  /* 0x000000208a1e7810 */ /* 0x000fe40007ffe0ff */
[----:B------:R-:W-:Y:S01]  /*3810*/  LOP3.LUT R29, R25, R29, R27, 0xfe, !PT ;  /* 0x0000001d191d7212 */ /* 0x000fe200078efe1b */
[----:B------:R-:W-:Y:S01]  /*3820*/  @P6 FADD.FTZ R63, R71, R63 ;  /* 0x0000003f473f6221 */ /* 0x000fe20000010000 */
[----:B------:R-:W-:Y:S01]  /*3830*/  LOP3.LUT R28, R28, R33, RZ, 0xfc, !PT ;  /* 0x000000211c1c7212 */ /* 0x000fe200078efcff */
[----:B------:R-:W-:-:S03]  /*3840*/  IMAD.WIDE.U32 R24, R30, R149, c[0x0][0x170] ;  /* 0x00005c001e187625 */ /* 0x000fc600078e0095 */
[----:B------:R0:W-:Y:S01]  /*3850*/  STG.E.128 [R36.64+0x10], R60 ;  /* 0x0000103c24007986 */ /* 0x0001e2000c101d06 */
[----:B------:R-:W-:-:S03]  /*3860*/  @P2 IMAD.WIDE.U32 R32, R30, R145, c[0x0][0x180] ;  /* 0x000060001e202625 */ /* 0x000fc600078e0091 */
[----:B------:R0:W-:Y:S04]  /*3870*/  STG.E.64 [R34.64], R28 ;  /* 0x0000001c22007986 */ /* 0x0001e8000c101b06 */
[----:B------:R0:W5:Y:S04]  /*3880*/  @P2 LDG.E.128 R72, [R32.64] ;  /* 0x0000000620482981 */ /* 0x000168000c1e1d00 */
[----:B------:R0:W5:Y:S04]  /*3890*/  @P2 LDG.E.128 R68, [R32.64+0x10] ;  /* 0x0000100620442981 */ /* 0x000168000c1e1d00 */
        /* <DEDUP_REMOVED lines=13> */
.L_x_14778:
[----:B0-----:R-:W-:Y:S02]  /*3970*/  MOV R38, R130 ;  /* 0x0000008200267202 */ /* 0x001fe40000000f00 */
.L_x_14779:
[----:B------:R-:W-:Y:S05]  /*3980*/  BSYNC B1 ;  /* 0x0000000000017941 */ /* 0x000fea0003800000 */
.L_x_14777:
        /* <DEDUP_REMOVED lines=16> */
.L_x_14783:
[----:B------:R-:W-:Y:S05]  /*3a90*/  BSYNC B2 ;  /* 0x0000000000027941 */ /* 0x000fea0003800000 */
.L_x_14782:
        /* <DEDUP_REMOVED lines=44> */
.L_x_14781:
[----:B------:R-:W-:Y:S05]  /*3d60*/  BSYNC B1 ;  /* 0x0000000000017941 */ /* 0x000fea0003800000 */
.L_x_14780:
[----:B------:R-:W0:Y:S01]  /*3d70*/  I2F.U32 R29, R38 ;  /* 0x00000026001d7306 */ /* 0x000e220000201000 */
[----:B-----5:R-:W-:Y:S01]  /*3d80*/  PRMT R28, RZ, 0x5410, R24 ;  /* 0x00005410ff1c7816 */ /* 0x020fe20000000018 */
[----:B------:R-:W-:Y:S01]  /*3d90*/  BSSY B1, `(.L_x_14784) ;  /* 0x0000014000017945 */ /* 0x000fe20003800000 */
[----:B------:R-:W-:-:S03]  /*3da0*/  ISETP.NE.AND P0, PT, R40, 0x1, PT ;  /* 0x000000012800780c */ /* 0x000fc60003f05270 */
        /* <DEDUP_REMOVED lines=17> */
.L_x_14785:
[----:B------:R-:W-:Y:S02]  /*3ec0*/  IMAD.MOV.U32 R37, RZ, RZ, R130 ;  /* 0x000000ffff257224 */ /* 0x000fe400078e0082 */
.L_x_14786:
[----:B------:R-:W-:Y:S05]  /*3ed0*/  BSYNC B1 ;  /* 0x0000000000017941 */ /* 0x000fea0003800000 */
.L_x_14784:
        /* <DEDUP_REMOVED lines=16> */
.L_x_14790:
[----:B------:R-:W-:Y:S05]  /*3fe0*/  BSYNC B2 ;  /* 0x0000000000027941 */ /* 0x000fea0003800000 */
.L_x_14789:
        /* <DEDUP_REMOVED lines=44> */
.L_x_14788:
[----:B------:R-:W-:Y:S05]  /*42b0*/  BSYNC B1 ;  /* 0x0000000000017941 */ /* 0x000fea0003800000 */
.L_x_14787:
        /* <DEDUP_REMOVED lines=20> */
.L_x_14792:
[----:B------:R-:W-:Y:S02]  /*4400*/  MOV R24, R130 ;  /* 0x0000008200187202 */ /* 0x000fe40000000f00 */
.L_x_14793:
[----:B------:R-:W-:Y:S05]  /*4410*/  BSYNC B1 ;  /* 0x0000000000017941 */ /* 0x000fea0003800000 */
.L_x_14791:
        /* <DEDUP_REMOVED lines=16> */
.L_x_14797:
[----:B------:R-:W-:Y:S05]  /*4520*/  BSYNC B2 ;  /* 0x0000000000027941 */ /* 0x000fea0003800000 */
.L_x_14796:
        /* <DEDUP_REMOVED lines=44> */
.L_x_14795:
[----:B------:R-:W-:Y:S05]  /*47f0*/  BSYNC B1 ;  /* 0x0000000000017941 */ /* 0x000fea0003800000 */
.L_x_14794:
        /* <DEDUP_REMOVED lines=20> */
.L_x_14799:
[----:B------:R-:W-:Y:S02]  /*4940*/  IMAD.MOV.U32 R24, RZ, RZ, R130 ;  /* 0x000000ffff187224 */ /* 0x000fe400078e0082 */
.L_x_14800:
[----:B------:R-:W-:Y:S05]  /*4950*/  BSYNC B1 ;  /* 0x0000000000017941 */ /* 0x000fea0003800000 */
.L_x_14798:
        /* <DEDUP_REMOVED lines=16> */
.L_x_14804:
[----:B------:R-:W-:Y:S05]  /*4a60*/  BSYNC B2 ;  /* 0x0000000000027941 */ /* 0x000fea0003800000 */
.L_x_14803:
        /* <DEDUP_REMOVED lines=44> */
.L_x_14802:
[----:B------:R-:W-:Y:S05]  /*4d30*/  BSYNC B1 ;  /* 0x0000000000017941 */ /* 0x000fea0003800000 */
.L_x_14801:
        /* <DEDUP_REMOVED lines=20> */
.L_x_14806:
[----:B------:R-:W-:Y:S02]  /*4e80*/  MOV R37, R130 ;  /* 0x0000008200257202 */ /* 0x000fe40000000f00 */
.L_x_14807:
[----:B------:R-:W-:Y:S05]  /*4e90*/  BSYNC B1 ;  /* 0x0000000000017941 */ /* 0x000fea0003800000 */
.L_x_14805:
        /* <DEDUP_REMOVED lines=16> */
.L_x_14811:
[----:B------:R-:W-:Y:S05]  /*4fa0*/  BSYNC B2 ;  /* 0x0000000000027941 */ /* 0x000fea0003800000 */
.L_x_14810:
        /* <DEDUP_REMOVED lines=44> */
.L_x_14809:
[----:B------:R-:W-:Y:S05]  /*5270*/  BSYNC B1 ;  /* 0x0000000000017941 */ /* 0x000fea0003800000 */
.L_x_14808:
        /* <DEDUP_REMOVED lines=20> */
.L_x_14813:
[----:B------:R-:W-:Y:S02]  /*53c0*/  IMAD.MOV.U32 R37, RZ, RZ, R130 ;  /* 0x000000ffff257224 */ /* 0x000fe400078e0082 */
.L_x_14814:
[----:B------:R-:W-:Y:S05]  /*53d0*/  BSYNC B1 ;  /* 0x0000000000017941 */ /* 0x000fea0003800000 */
.L_x_14812:
        /* <DEDUP_REMOVED lines=16> */
.L_x_14818:
[----:B------:R-:W-:Y:S05]  /*54e0*/  BSYNC B2 ;  /* 0x0000000000027941 */ /* 0x000fea0003800000 */
.L_x_14817:
        /* <DEDUP_REMOVED lines=44> */
.L_x_14816:
[----:B------:R-:W-:Y:S05]  /*57b0*/  BSYNC B1 ;  /* 0x0000000000017941 */ /* 0x000fea0003800000 */
.L_x_14815:
        /* <DEDUP_REMOVED lines=20> */
.L_x_14820:
[----:B------:R-:W-:Y:S02]  /*5900*/  MOV R26, R130 ;  /* 0x00000082001a7202 */ /* 0x000fe40000000f00 */
.L_x_14821:
[----:B------:R-:W-:Y:S05]  /*5910*/  BSYNC B1 ;  /* 0x0000000000017941 */ /* 0x000fea0003800000 */
.L_x_14819:
        /* <DEDUP_REMOVED lines=16> */
.L_x_14825:
[----:B------:R-:W-:Y:S05]  /*5a20*/  BSYNC B2 ;  /* 0x0000000000027941 */ /* 0x000fea0003800000 */
.L_x_14824:
        /* <DEDUP_REMOVED lines=44> */
.L_x_14823:
[----:B------:R-:W-:Y:S05]  /*5cf0*/  BSYNC B1 ;  /* 0x0000000000017941 */ /* 0x000fea0003800000 */
.L_x_14822:
[----:B------:R-:W0:Y:S01]  /*5d00*/  I2F.U32 R29, R26 ;  /* 0x0000001a001d7306 */ /* 0x000e220000201000 */
[----:B------:R-:W-:Y:S01]  /*5d10*/  PRMT R24, RZ, 0x5410, R27 ;  /* 0x00005410ff187816 */ /* 0x000fe2000000001b */
[----:B------:R-:W-:Y:S01]  /*5d20*/  BSSY B1, `(.L_x_14826) ;  /* 0x0000014000017945 */ /* 0x000fe20003800000 */
[----:B------:R-:W-:Y:S02]  /*5d30*/  ISETP.NE.AND P6, PT, R144, RZ, PT ;  /* 0x000000ff9000720c */ /* 0x000fe40003fc5270 */
[----:B------:R-:W-:Y:S01]  /*5d40*/  IADD3 R39, R25, 0x1, RZ ;  /* 0x0000000119277810 */ /* 0x000fe20007ffe0ff */
[----:B------:R-:W-:-:S04]  /*5d50*/  FMUL.FTZ R24, R24, R143 ;  /* 0x0000008f18187220 */ /* 0x000fc80000410000 */
[----:B------:R-:W-:Y:S02]  /*5d60*/  FMUL.FTZ R24, R24, c[0x0][0x1e8] ;  /* 0x00007a0018187a20 */ /* 0x000fe40000410000 */
[----:B0-----:R-:W-:-:S05]  /*5d70*/  FFMA.FTZ R29, R29, R142, 1.1641532182693481445e-10 ;  /* 0x2f0000001d1d7423 */ /* 0x001fca000001008e */
        /* <DEDUP_REMOVED lines=13> */
.L_x_14827:
[----:B------:R-:W-:Y:S02]  /*5e50*/  IMAD.MOV.U32 R37, RZ, RZ, R130 ;  /* 0x000000ffff257224 */ /* 0x000fe400078e0082 */
.L_x_14828:
[----:B------:R-:W-:Y:S05]  /*5e60*/  BSYNC B1 ;  /* 0x0000000000017941 */ /* 0x000fea0003800000 */
.L_x_14826:
        /* <DEDUP_REMOVED lines=18> */
.L_x_14832:
[----:B------:R-:W-:Y:S05]  /*5f90*/  BSYNC B2 ;  /* 0x0000000000027941 */ /* 0x000fea0003800000 */
.L_x_14831:
        /* <DEDUP_REMOVED lines=44> */
.L_x_14830:
[----:B------:R-:W-:Y:S05]  /*6260*/  BSYNC B1 ;  /* 0x0000000000017941 */ /* 0x000fea0003800000 */
.L_x_14829:
[----:B------:R-:W0:Y:S01]  /*6270*/  I2F.U32 R25, R37 ;  /* 0x0000002500197306 */ /* 0x000e220000201000 */
[----:B------:R-:W-:Y:S02]  /*6280*/  PRMT R24, RZ, 0x7610, R27 ;  /* 0x00007610ff187816 */ /* 0x000fe4000000001b */
[----:B------:R-:W-:Y:S02]  /*6290*/  SEL R28, RZ, 0x1, P2 ;  /* 0x00000001ff1c7807 */ /* 0x000fe40001000000 */
[----:B------:R-:W-:Y:S01]  /*62a0*/  ISETP.NE.AND P6, PT, R144, RZ, PT ;  /* 0x000000ff9000720c */ /* 0x000fe20003fc5270 */
[----:B------:R-:W-:Y:S01]  /*62b0*/  FMUL.FTZ R32, R24, R143 ;  /* 0x0000008f18207220 */ /* 0x000fe20000410000 */
[----:B------:R-:W-:Y:S01]  /*62c0*/  SEL R33, RZ, 0x10000, P5 ;  /* 0x00010000ff217807 */ /* 0x000fe20002800000 */
[----:B------:R-:W-:Y:S01]  /*62d0*/  IMAD.WIDE.U32 R28, R28, 0x1000000, RZ ;  /* 0x010000001c1c7825 */ /* 0x000fe200078e00ff */
[----:B------:R-:W-:-:S02]  /*62e0*/  SEL R34, RZ, 0x100, P4 ;  /* 0x00000100ff227807 */ /* 0x000fc40002000000 */
[----:B------:R-:W-:Y:S01]  /*62f0*/  SEL R26, RZ, 0x1, P1 ;  /* 0x00000001ff1a7807 */ /* 0x000fe20000800000 */
[----:B------:R-:W-:Y:S01]  /*6300*/  FMUL.FTZ R32, R32, c[0x0][0x1e8] ;  /* 0x00007a0020207a20 */ /* 0x000fe20000410000 */
[----:B------:R-:W-:Y:S02]  /*6310*/  ISETP.NE.AND P5, PT, R31, RZ, PT ;  /* 0x000000ff1f00720c */ /* 0x000fe40003fa5270 */
[----:B------:R-:W-:Y:S01]  /*6320*/  ISETP.NE.AND P4, PT, R36, RZ, PT ;  /* 0x000000ff2400720c */ /* 0x000fe20003f85270 */
[----:B0-----:R-:W-:Y:S01]  /*6330*/  FFMA.FTZ R25, R25, R142, 1.1641532182693481445e-10 ;  /* 0x2f00000019197423 */ /* 0x001fe2000001008e */
[----:B------:R-:W-:Y:S01]  /*6340*/  IADD3 R38, R138, 0x40, RZ ;  /* 0x000000408a267810 */ /* 0x000fe20007ffe0ff */
[----:B------:R-:W-:-:S03]  /*6350*/  IMAD.WIDE.U32 R26, R26, 0x10000, RZ ;  /* 0x000100001a1a7825 */ /* 0x000fc600078e00ff */
[----:B------:R-:W-:Y:S01]  /*6360*/  FSETP.GTU.FTZ.AND P2, PT, R25, c[0x0][0x1e4], PT ;  /* 0x0000790019007a0b */ /* 0x000fe20003f5c000 */
[----:B------:R-:W-:Y:S01]  /*6370*/  IMAD.WIDE.U32 R36, R30, R145, c[0x0][0x188] ;  /* 0x000062001e247625 */ /* 0x000fe200078e0091 */
[----:B------:R-:W-:Y:S02]  /*6380*/  SEL R25, RZ, 0x1, P0 ;  /* 0x00000001ff197807 */ /* 0x000fe40000000000 */
[----:B------:R-:W-:Y:S02]  /*6390*/  SEL R35, RZ, 0x1000000, P2 ;  /* 0x01000000ff237807 */ /* 0x000fe40001000000 */
[----:B------:R-:W-:Y:S01]  /*63a0*/  FSEL R55, R32, RZ, !P2 ;  /* 0x000000ff20377208 */ /* 0x000fe20005000000 */
[----:B------:R-:W-:Y:S01]  /*63b0*/  IMAD.WIDE.U32 R24, R25, 0x100, RZ ;  /* 0x0000010019187825 */ /* 0x000fe200078e00ff */
[----:B------:R-:W-:Y:S01]  /*63c0*/  LOP3.LUT R34, R34, R35, R33, 0xfe, !PT ;  /* 0x0000002322227212 */ /* 0x000fe200078efe21 */
[----:B------:R0:W-:Y:S01]  /*63d0*/  STG.E.128 [R36.64], R56 ;  /* 0x0000003824007986 */ /* 0x0001e2000c101d06 */
[----:B------:R-:W-:Y:S01]  /*63e0*/  SEL R35, RZ, 0x1, P3 ;  /* 0x00000001ff237807 */ /* 0x000fe20001800000 */
[----:B------:R-:W-:Y:S01]  /*63f0*/  @P6 FADD.FTZ R55, R71, R55 ;  /* 0x0000003747376221 */ /* 0x000fe20000010000 */
[----:B------:R-:W-:-:S02]  /*6400*/  SEL R33, RZ, 0x1, P4 ;  /* 0x00000001ff217807 */ /* 0x000fc40002000000 */
[----:B------:R-:W-:Y:S01]  /*6410*/  LOP3.LUT R29, R29, R34, R35, 0xfe, !PT ;  /* 0x000000221d1d7212 */ /* 0x000fe200078efe23 */
[----:B------:R-:W-:Y:S01]  /*6420*/  IMAD.WIDE.U32 R34, R30, R147, c[0x0][0x190] ;  /* 0x000064001e227625 */ /* 0x000fe200078e0093 */
[----:B------:R-:W-:Y:S01]  /*6430*/  LOP3.LUT R28, R24, R28, R26, 0xfe, !PT ;  /* 0x0000001c181c7212 */ /* 0x000fe200078efe1a */
[----:B------:R0:W-:Y:S01]  /*6440*/  STG.E.128 [R36.64+0x10], R52 ;  /* 0x0000103424007986 */ /* 0x0001e2000c101d06 */
[----:B------:R-:W-:Y:S01]  /*6450*/  LOP3.LUT R29, R25, R29, R27, 0xfe, !PT ;  /* 0x0000001d191d7212 */ /* 0x000fe200078efe1b */
[----:B------:R-:W-:Y:S01]  /*6460*/  IMAD.WIDE.U32 R24, R38, R149, c[0x0][0x170] ;  /* 0x00005c0026187625 */ /* 0x000fe200078e0095 */
[----:B------:R-:W-:-:S03]  /*6470*/  LOP3.LUT R28, R28, R33, RZ, 0xfc, !PT ;  /* 0x000000211c1c7212 */ /* 0x000fc600078efcff */
[----:B------:R-:W-:Y:S02]  /*6480*/  @P5 IMAD.WIDE.U32 R32, R38, R145, c[0x0][0x180] ;  /* 0x0000600026205625 */ /* 0x000fe400078e0091 */
        /* <DEDUP_REMOVED lines=16> */
.L_x_14834:
[----:B0-----:R-:W-:Y:S02]  /*6590*/  MOV R30, R130 ;  /* 0x00000082001e7202 */ /* 0x001fe40000000f00 */
.L_x_14835:
[----:B------:R-:W-:Y:S05]  /*65a0*/  BSYNC B1 ;  /* 0x0000000000017941 */ /* 0x000fea0003800000 */
.L_x_14833:
        /* <DEDUP_REMOVED lines=16> */
.L_x_14839:
[----:B------:R-:W-:Y:S05]  /*66b0*/  BSYNC B2 ;  /* 0x0000000000027941 */ /* 0x000fea0003800000 */
.L_x_14838:
        /* <DEDUP_REMOVED lines=44> */
.L_x_14837:
[----:B------:R-:W-:Y:S05]  /*6980*/  BSYNC B1 ;  /* 0x0000000000017941 */ /* 0x000fea0003800000 */
.L_x_14836:
        /* <DEDUP_REMOVED lines=21> */
.L_x_14841:
[----:B------:R-:W-:Y:S02]  /*6ae0*/  IMAD.MOV.U32 R39, RZ, RZ, R130 ;  /* 0x000000ffff277224 */ /* 0x000fe400078e0082 */
.L_x_14842:
[----:B------:R-:W-:Y:S05]  /*6af0*/  BSYNC B1 ;  /* 0x0000000000017941 */ /* 0x000fea0003800000 */
.L_x_14840:
        /* <DEDUP_REMOVED lines=16> */
.L_x_14846:
[----:B------:R-:W-:Y:S05]  /*6c00*/  BSYNC B2 ;  /* 0x0000000000027941 */ /* 0x000fea0003800000 */
.L_x_14845:
        /* <DEDUP_REMOVED lines=44> */
.L_x_14844:
[----:B------:R-:W-:Y:S05]  /*6ed0*/  BSYNC B1 ;  /* 0x0000000000017941 */ /* 0x000fea0003800000 */
.L_x_14843:
        /* <DEDUP_REMOVED lines=20> */
.L_x_14848:
[----:B------:R-:W-:Y:S02]  /*7020*/  MOV R24, R130 ;  /* 0x0000008200187202 */ /* 0x000fe40000000f00 */
.L_x_14849:
[----:B------:R-:W-:Y:S05]  /*7030*/  BSYNC B1 ;  /* 0x0000000000017941 */ /* 0x000fea0003800000 */
.L_x_14847:
        /* <DEDUP_REMOVED lines=16> */
.L_x_14853:
[----:B------:R-:W-:Y:S05]  /*7140*/  BSYNC B2 ;  /* 0x0000000000027941 */ /* 0x000fea0003800000 */
.L_x_14852:
        /* <DEDUP_REMOVED lines=44> */
.L_x_14851:
[----:B------:R-:W-:Y:S05]  /*7410*/  BSYNC B1 ;  /* 0x0000000000017941 */ /* 0x000fea0003800000 */
.L_x_14850:
        /* <DEDUP_REMOVED lines=20> */
.L_x_14855:
[----:B------:R-:W-:Y:S02]  /*7560*/  IMAD.MOV.U32 R24, RZ, RZ, R130 ;  /* 0x000000ffff187224 */ /* 0x000fe400078e0082 */
.L_x_14856:
[----:B------:R-:W-:Y:S05]  /*7570*/  BSYNC B1 ;  /* 0x0000000000017941 */ /* 0x000fea0003800000 */
.L_x_14854:
        /* <DEDUP_REMOVED lines=16> */
.L_x_14860:
[----:B------:R-:W-:Y:S05]  /*7680*/  BSYNC B2 ;  /* 0x0000000000027941 */ /* 0x000fea0003800000 */
.L_x_14859:
        /* <DEDUP_REMOVED lines=44> */
.L_x_14858:
[----:B------:R-:W-:Y:S05]  /*7950*/  BSYNC B1 ;  /* 0x0000000000017941 */ /* 0x000fea0003800000 */
.L_x_14857:
        /* <DEDUP_REMOVED lines=20> */
.L_x_14862:
[----:B------:R-:W-:Y:S02]  /*7aa0*/  MOV R36, R130 ;  /* 0x0000008200247202 */ /* 0x000fe40000000f00 */
.L_x_14863:
[----:B------:R-:W-:Y:S05]  /*7ab0*/  BSYNC B1 ;  /* 0x0000000000017941 */ /* 0x000fea0003800000 */
.L_x_14861:
        /* <DEDUP_REMOVED lines=16> */
.L_x_14867:
[----:B------:R-:W-:Y:S05]  /*7bc0*/  BSYNC B2 ;  /* 0x0000000000027941 */ /* 0x000fea0003800000 */
.L_x_14866:
        /* <DEDUP_REMOVED lines=44> */
.L_x_14865:
[----:B------:R-:W-:Y:S05]  /*7e90*/  BSYNC B1 ;  /* 0x0000000000017941 */ /* 0x000fea0003800000 */
.L_x_14864:
        /* <DEDUP_REMOVED lines=20> */
.L_x_14869:
[----:B------:R-:W-:Y:S02]  /*7fe0*/  IMAD.MOV.U32 R36, RZ, RZ, R130 ;  /* 0x000000ffff247224 */ /* 0x000fe400078e0082 */
.L_x_14870:
[----:B------:R-:W-:Y:S05]  /*7ff0*/  BSYNC B1 ;  /* 0x0000000000017941 */ /* 0x000fea0003800000 */
.L_x_14868:
        /* <DEDUP_REMOVED lines=16> */
.L_x_14874:
[----:B------:R-:W-:Y:S05]  /*8100*/  BSYNC B2 ;  /* 0x0000000000027941 */ /* 0x000fea0003800000 */
.L_x_14873:
        /* <DEDUP_REMOVED lines=44> */
.L_x_14872:
[----:B------:R-:W-:Y:S05]  /*83d0*/  BSYNC B1 ;  /* 0x0000000000017941 */ /* 0x000fea0003800000 */
.L_x_14871:
        /* <DEDUP_REMOVED lines=20> */
.L_x_14876:
[----:B------:R-:W-:Y:S02]  /*8520*/  MOV R26, R130 ;  /* 0x00000082001a7202 */ /* 0x000fe40000000f00 */
.L_x_14877:
[----:B------:R-:W-:Y:S05]  /*8530*/  BSYNC B1 ;  /* 0x0000000000017941 */ /* 0x000fea0003800000 */
.L_x_14875:
        /* <DEDUP_REMOVED lines=16> */
.L_x_14881:
[----:B------:R-:W-:Y:S05]  /*8640*/  BSYNC B2 ;  /* 0x0000000000027941 */ /* 0x000fea0003800000 */
.L_x_14880:
        /* <DEDUP_REMOVED lines=44> */
.L_x_14879:
[----:B------:R-:W-:Y:S05]  /*8910*/  BSYNC B1 ;  /* 0x0000000000017941 */ /* 0x000fea0003800000 */
.L_x_14878:
        /* <DEDUP_REMOVED lines=21> */
.L_x_14883:
[----:B------:R-:W-:Y:S02]  /*8a70*/  IMAD.MOV.U32 R36, RZ, RZ, R130 ;  /* 0x000000ffff247224 */ /* 0x000fe400078e0082 */
.L_x_14884:
[----:B------:R-:W-:Y:S05]  /*8a80*/  BSYNC B1 ;  /* 0x0000000000017941 */ /* 0x000fea0003800000 */
.L_x_14882:
        /* <DEDUP_REMOVED lines=18> */
.L_x_14888:
[----:B------:R-:W-:Y:S05]  /*8bb0*/  BSYNC B2 ;  /* 0x0000000000027941 */ /* 0x000fea0003800000 */
.L_x_14887:
        /* <DEDUP_REMOVED lines=44> */
.L_x_14886:
[----:B------:R-:W-:Y:S05]  /*8e80*/  BSYNC B1 ;  /* 0x0000000000017941 */ /* 0x000fea0003800000 */
.L_x_14885:
[----:B------:R-:W0:Y:S01]  /*8e90*/  I2F.U32 R25, R36 ;  /* 0x0000002400197306 */ /* 0x000e220000201000 */
[----:B------:R-:W-:Y:S02]  /*8ea0*/  PRMT R24, RZ, 0x7610, R27 ;  /* 0x00007610ff187816 */ /* 0x000fe4000000001b */
[----:B------:R-:W-:Y:S02]  /*8eb0*/  SEL R28, RZ, 0x1, P2 ;  /* 0x00000001ff1c7807 */ /* 0x000fe40001000000 */
[----:B------:R-:W-:Y:S02]  /*8ec0*/  SEL R32, RZ, 0x100, P4 ;  /* 0x00000100ff207807 */ /* 0x000fe40002000000 */
[----:B------:R-:W-:Y:S01]  /*8ed0*/  ISETP.NE.AND P4, PT, R30, RZ, PT ;  /* 0x000000ff1e00720c */ /* 0x000fe20003f85270 */
[----:B------:R-:W-:Y:S01]  /*8ee0*/  FMUL.FTZ R30, R24, R143 ;  /* 0x0000008f181e7220 */ /* 0x000fe20000410000 */
[----:B------:R-:W-:Y:S01]  /*8ef0*/  ISETP.NE.AND P6, PT, R144, RZ, PT ;  /* 0x000000ff9000720c */ /* 0x000fe20003fc5270 */
[----:B------:R-:W-:Y:S01]  /*8f00*/  IMAD.WIDE.U32 R28, R28, 0x1000000, RZ ;  /* 0x010000001c1c7825 */ /* 0x000fe200078e00ff */
[----:B------:R-:W-:-:S02]  /*8f10*/  SEL R26, RZ, 0x1, P1 ;  /* 0x00000001ff1a7807 */ /* 0x000fc40000800000 */
[----:B------:R-:W-:Y:S01]  /*8f20*/  SEL R33, RZ, 0x10000, P5 ;  /* 0x00010000ff217807 */ /* 0x000fe20002800000 */
[----:B------:R-:W-:Y:S01]  /*8f30*/  FMUL.FTZ R30, R30, c[0x0][0x1e8] ;  /* 0x00007a001e1e7a20 */ /* 0x000fe20000410000 */
[----:B------:R-:W-:Y:S01]  /*8f40*/  ISETP.NE.AND P5, PT, R31, RZ, PT ;  /* 0x000000ff1f00720c */ /* 0x000fe20003fa5270 */
[----:B0-----:R-:W-:Y:S01]  /*8f50*/  FFMA.FTZ R25, R25, R142, 1.1641532182693481445e-10 ;  /* 0x2f00000019197423 */ /* 0x001fe2000001008e */
[----:B------:R-:W-:Y:S01]  /*8f60*/  SEL R35, RZ, 0x1, P3 ;  /* 0x00000001ff237807 */ /* 0x000fe20001800000 */
        /* <DEDUP_REMOVED lines=9> */
[----:B------:R-:W-:Y:S01]  /*9000*/  IADD3 R30, R138, 0x60, RZ ;  /* 0x000000608a1e7810 */ /* 0x000fe20007ffe0ff */
[----:B------:R-:W-:Y:S01]  /*9010*/  @P6 FADD.FTZ R47, R71, R47 ;  /* 0x0000002f472f6221 */ /* 0x000fe20000010000 */
[----:B------:R-:W-:Y:S01]  /*9020*/  LOP3.LUT R29, R29, R32, R35, 0xfe, !PT ;  /* 0x000000201d1d7212 */ /* 0x000fe200078efe23 */
[----:B------:R-:W-:Y:S01]  /*9030*/  IMAD.WIDE.U32 R34, R38, R147, c[0x0][0x190] ;  /* 0x0000640026227625 */ /* 0x000fe200078e0093 */
[----:B------:R-:W-:-:S02]  /*9040*/  SEL R33, RZ, 0x1, P4 ;  /* 0x00000001ff217807 */ /* 0x000fc40002000000 */
        /* <DEDUP_REMOVED lines=22> */
.L_x_14890:
[----:B0-----:R-:W-:Y:S02]  /*91b0*/  MOV R38, R130 ;  /* 0x0000008200267202 */ /* 0x001fe40000000f00 */
.L_x_14891:
[----:B------:R-:W-:Y:S05]  /*91c0*/  BSYNC B1 ;  /* 0x0000000000017941 */ /* 0x000fea0003800000 */
.L_x_14889:
        /* <DEDUP_REMOVED lines=16> */
.L_x_14895:
[----:B------:R-:W-:Y:S05]  /*92d0*/  BSYNC B2 ;  /* 0x0000000000027941 */ /* 0x000fea0003800000 */
.L_x_14894:
        /* <DEDUP_REMOVED lines=44> */
.L_x_14893:
[----:B------:R-:W-:Y:S05]  /*95a0*/  BSYNC B1 ;  /* 0x0000000000017941 */ /* 0x000fea0003800000 */
.L_x_14892:
        /* <DEDUP_REMOVED lines=21> */
.L_x_14897:
[----:B------:R-:W-:Y:S02]  /*9700*/  IMAD.MOV.U32 R38, RZ, RZ, R130 ;  /* 0x000000ffff267224 */ /* 0x000fe400078e0082 */
.L_x_14898:
[----:B------:R-:W-:Y:S05]  /*9710*/  BSYNC B1 ;  /* 0x0000000000017941 */ /* 0x000fea0003800000 */
.L_x_14896:
        /* <DEDUP_REMOVED lines=16> */
.L_x_14902:
[----:B------:R-:W-:Y:S05]  /*9820*/  BSYNC B2 ;  /* 0x0000000000027941 */ /* 0x000fea0003800000 */
.L_x_14901:
        /* <DEDUP_REMOVED lines=44> */
.L_x_14900:
[----:B------:R-:W-:Y:S05]  /*9af0*/  BSYNC B1 ;  /* 0x0000000000017941 */ /* 0x000fea0003800000 */
.L_x_14899:
        /* <DEDUP_REMOVED lines=20> */
.L_x_14904:
[----:B------:R-:W-:Y:S02]  /*9c40*/  MOV R24, R130 ;  /* 0x0000008200187202 */ /* 0x000fe40000000f00 */
.L_x_14905:
[----:B------:R-:W-:Y:S05]  /*9c50*/  BSYNC B1 ;  /* 0x0000000000017941 */ /* 0x000fea0003800000 */
.L_x_14903:
        /* <DEDUP_REMOVED lines=16> */
.L_x_14909:
[----:B------:R-:W-:Y:S05]  /*9d60*/  BSYNC B2 ;  /* 0x0000000000027941 */ /* 0x000fea0003800000 */
.L_x_14908:
        /* <DEDUP_REMOVED lines=44> */
.L_x_14907:
[----:B------:R-:W-:Y:S05]  /*a030*/  BSYNC B1 ;  /* 0x0000000000017941 */ /* 0x000fea0003800000 */
.L_x_14906:
        /* <DEDUP_REMOVED lines=20> */
.L_x_14911:
[----:B------:R-:W-:Y:S02]  /*a180*/  IMAD.MOV.U32 R24, RZ, RZ, R130 ;  /* 0x000000ffff187224 */ /* 0x000fe400078e0082 */
.L_x_14912:
[----:B------:R-:W-:Y:S05]  /*a190*/  BSYNC B1 ;  /* 0x0000000000017941 */ /* 0x000fea0003800000 */
.L_x_14910:
        /* <DEDUP_REMOVED lines=16> */
.L_x_14916:
[----:B------:R-:W-:Y:S05]  /*a2a0*/  BSYNC B2 ;  /* 0x0000000000027941 */ /* 0x000fea0003800000 */
.L_x_14915:
        /* <DEDUP_REMOVED lines=44> */
.L_x_14914:
[----:B------:R-:W-:Y:S05]  /*a570*/  BSYNC B1 ;  /* 0x0000000000017941 */ /* 0x000fea0003800000 */
.L_x_14913:
        /* <DEDUP_REMOVED lines=20> */
.L_x_14918:
[----:B------:R-:W-:Y:S02]  /*a6c0*/  MOV R37, R130 ;  /* 0x0000008200257202 */ /* 0x000fe40000000f00 */
.L_x_14919:
[----:B------:R-:W-:Y:S05]  /*a6d0*/  BSYNC B1 ;  /* 0x0000000000017941 */ /* 0x000fea0003800000 */
.L_x_14917:
        /* <DEDUP_REMOVED lines=16> */
.L_x_14923:
[----:B------:R-:W-:Y:S05]  /*a7e0*/  BSYNC B2 ;  /* 0x0000000000027941 */ /* 0x000fea0003800000 */
.L_x_14922:
        /* <DEDUP_REMOVED lines=44> */
.L_x_14921:
[----:B------:R-:W-:Y:S05]  /*aab0*/  BSYNC B1 ;  /* 0x0000000000017941 */ /* 0x000fea0003800000 */
.L_x_14920:
        /* <DEDUP_REMOVED lines=20> */
.L_x_14925:
[----:B------:R-:W-:Y:S02]  /*ac00*/  IMAD.MOV.U32 R38, RZ, RZ, R130 ;  /* 0x000000ffff267224 */ /* 0x000fe400078e0082 */
.L_x_14926:
[----:B------:R-:W-:Y:S05]  /*ac10*/  BSYNC B1 ;  /* 0x0000000000017941 */ /* 0x000fea0003800000 */
.L_x_14924:
        /* <DEDUP_REMOVED lines=16> */
.L_x_14930:
[----:B------:R-:W-:Y:S05]  /*ad20*/  BSYNC B2 ;  /* 0x0000000000027941 */ /* 0x000fea0003800000 */
.L_x_14929:
        /* <DEDUP_REMOVED lines=44> */
.L_x_14928:
[----:B------:R-:W-:Y:S05]  /*aff0*/  BSYNC B1 ;  /* 0x0000000000017941 */ /* 0x000fea0003800000 */
.L_x_14927:
        /* <DEDUP_REMOVED lines=20> */
.L_x_14932:
[----:B------:R-:W-:Y:S02]  /*b140*/  MOV R26, R130 ;  /* 0x00000082001a7202 */ /* 0x000fe40000000f00 */
.L_x_14933:
[----:B------:R-:W-:Y:S05]  /*b150*/  BSYNC B1 ;  /* 0x0000000000017941 */ /* 0x000fea0003800000 */
.L_x_14931:
        /* <DEDUP_REMOVED lines=16> */
.L_x_14937:
[----:B------:R-:W-:Y:S05]  /*b260*/  BSYNC B2 ;  /* 0x0000000000027941 */ /* 0x000fea0003800000 */
.L_x_14936:
        /* <DEDUP_REMOVED lines=44> */
.L_x_14935:
[----:B------:R-:W-:Y:S05]  /*b530*/  BSYNC B1 ;  /* 0x0000000000017941 */ /* 0x000fea0003800000 */
.L_x_14934:
        /* <DEDUP_REMOVED lines=21> */
.L_x_14939:
[----:B------:R-:W-:Y:S02]  /*b690*/  IMAD.MOV.U32 R100, RZ, RZ, R130 ;  /* 0x000000ffff647224 */ /* 0x000fe400078e0082 */
.L_x_14940:
[----:B------:R-:W-:Y:S05]  /*b6a0*/  BSYNC B1 ;  /* 0x0000000000017941 */ /* 0x000fea0003800000 */
.L_x_14938:
        /* <DEDUP_REMOVED lines=18> */
.L_x_14944:
[----:B------:R-:W-:Y:S05]  /*b7d0*/  BSYNC B2 ;  /* 0x0000000000027941 */ /* 0x000fea0003800000 */
.L_x_14943:
        /* <DEDUP_REMOVED lines=44> */
.L_x_14942:
[----:B------:R-:W-:Y:S05]  /*baa0*/  BSYNC B1 ;  /* 0x0000000000017941 */ /* 0x000fea0003800000 */
.L_x_14941:
[----:B------:R0:W1:Y:S01]  /*bab0*/  I2F.U32 R25, R100 ;  /* 0x0000006400197306 */ /* 0x0000620000201000 */
        /* <DEDUP_REMOVED lines=9> */
[----:B------:R-:W-:Y:S01]  /*bb50*/  ISETP.NE.AND P5, PT, R31, RZ, PT ;  /* 0x000000ff1f00720c */ /* 0x000fe20003fa5270 */
[----:B0-----:R-:W-:Y:S01]  /*bb60*/  IMAD.WIDE.U32 R100, R30, R145, c[0x0][0x188] ;  /* 0x000062001e647625 */ /* 0x001fe200078e0091 */
[----:B------:R-:W-:Y:S02]  /*bb70*/  ISETP.NE.AND P4, PT, R39, RZ, PT ;  /* 0x000000ff2700720c */ /* 0x000fe40003f85270 */
[----:B------:R-:W-:Y:S01]  /*bb80*/  IADD3 R146, R138, 0x80, RZ ;  /* 0x000000808a927810 */ /* 0x000fe20007ffe0ff */
[----:B-1----:R-:W-:Y:S01]  /*bb90*/  FFMA.FTZ R25, R25, R142, 1.1641532182693481445e-10 ;  /* 0x2f00000019197423 */ /* 0x002fe2000001008e */
[----:B------:R0:W-:Y:S01]  /*bba0*/  STG.E.128 [R100.64], R40 ;  /* 0x0000002864007986 */ /* 0x0001e2000c101d06 */
[----:B------:R-:W-:-:S03]  /*bbb0*/  IMAD.WIDE.U32 R26, R26, 0x10000, RZ ;  /* 0x000100001a1a7825 */ /* 0x000fc600078e00ff */
[----:B------:R-:W-:Y:S02]  /*bbc0*/  FSETP.GTU.FTZ.AND P2, PT, R25, c[0x0][0x1e4], PT ;  /* 0x0000790019007a0b */ /* 0x000fe40003f5c000 */
[----:B------:R-:W-:Y:S02]  /*bbd0*/  SEL R25, RZ, 0x1, P0 ;  /* 0x00000001ff197807 */ /* 0x000fe40000000000 */
[----:B------:R-:W-:Y:S02]  /*bbe0*/  SEL R35, RZ, 0x1000000, P2 ;  /* 0x01000000ff237807 */ /* 0x000fe40001000000 */
[----:B------:R-:W-:Y:S01]  /*bbf0*/  FSEL R39, R32, RZ, !P2 ;  /* 0x000000ff20277208 */ /* 0x000fe20005000000 */
[----:B------:R-:W-:Y:S01]  /*bc00*/  IMAD.WIDE.U32 R24, R25, 0x100, RZ ;  /* 0x0000010019187825 */ /* 0x000fe200078e00ff */
[----:B------:R-:W-:Y:S02]  /*bc10*/  LOP3.LUT R34, R34, R35, R33, 0xfe, !PT ;  /* 0x0000002322227212 */ /* 0x000fe400078efe21 */
        /* <DEDUP_REMOVED lines=27> */
.L_x_14946:
[----:B0-----:R-:W-:Y:S02]  /*bdd0*/  MOV R30, R130 ;  /* 0x00000082001e7202 */ /* 0x001fe40000000f00 */
.L_x_14947:
[----:B------:R-:W-:Y:S05]  /*bde0*/  BSYNC B1 ;  /* 0x0000000000017941 */ /* 0x000fea0003800000 */
.L_x_14945:
        /* <DEDUP_REMOVED lines=16> */
.L_x_14951:
[----:B------:R-:W-:Y:S05]  /*bef0*/  BSYNC B2 ;  /* 0x0000000000027941 */ /* 0x000fea0003800000 */
.L_x_14950:
        /* <DEDUP_REMOVED lines=44> */
.L_x_14949:
[----:B------:R-:W-:Y:S05]  /*c1c0*/  BSYNC B1 ;  /* 0x0000000000017941 */ /* 0x000fea0003800000 */
.L_x_14948:
        /* <DEDUP_REMOVED lines=21> */
.L_x_14953:
[----:B------:R-:W-:Y:S02]  /*c320*/  IMAD.MOV.U32 R30, RZ, RZ, R130 ;  /* 0x000000ffff1e7224 */ /* 0x000fe400078e0082 */
.L_x_14954:
[----:B------:R-:W-:Y:S05]  /*c330*/  BSYNC B1 ;  /* 0x0000000000017941 */ /* 0x000fea0003800000 */
.L_x_14952:
        /* <DEDUP_REMOVED lines=16> */
.L_x_14958:
[----:B------:R-:W-:Y:S05]  /*c440*/  BSYNC B2 ;  /* 0x0000000000027941 */ /* 0x000fea0003800000 */
.L_x_14957:
        /* <DEDUP_REMOVED lines=44> */
.L_x_14956:
[----:B------:R-:W-:Y:S05]  /*c710*/  BSYNC B1 ;  /* 0x0000000000017941 */ /* 0x000fea0003800000 */
.L_x_14955:
        /* <DEDUP_REMOVED lines=20> */
.L_x_14960:
[----:B------:R-:W-:Y:S02]  /*c860*/  MOV R24, R130 ;  /* 0x0000008200187202 */ /* 0x000fe40000000f00 */
.L_x_14961:
[----:B------:R-:W-:Y:S05]  /*c870*/  BSYNC B1 ;  /* 0x0000000000017941 */ /* 0x000fea0003800000 */
.L_x_14959:
        /* <DEDUP_REMOVED lines=16> */
.L_x_14965:
[----:B------:R-:W-:Y:S05]  /*c980*/  BSYNC B2 ;  /* 0x0000000000027941 */ /* 0x000fea0003800000 */
.L_x_14964:
        /* <DEDUP_REMOVED lines=44> */
.L_x_14963:
[----:B------:R-:W-:Y:S05]  /*cc50*/  BSYNC B1 ;  /* 0x0000000000017941 */ /* 0x000fea0003800000 */
.L_x_14962:
        /* <DEDUP_REMOVED lines=20> */
.L_x_14967:
[----:B------:R-:W-:Y:S02]  /*cda0*/  IMAD.MOV.U32 R24, RZ, RZ, R130 ;  /* 0x000000ffff187224 */ /* 0x000fe400078e0082 */
.L_x_14968:
[----:B------:R-:W-:Y:S05]  /*cdb0*/  BSYNC B1 ;  /* 0x0000000000017941 */ /* 0x000fea0003800000 */
.L_x_14966:
        /* <DEDUP_REMOVED lines=16> */
.L_x_14972:
[----:B------:R-:W-:Y:S05]  /*cec0*/  BSYNC B2 ;  /* 0x0000000000027941 */ /* 0x000fea0003800000 */
.L_x_14971:
        /* <DEDUP_REMOVED lines=44> */
.L_x_14970:
[----:B------:R-:W-:Y:S05]  /*d190*/  BSYNC B1 ;  /* 0x0000000000017941 */ /* 0x000fea0003800000 */
.L_x_14969:
        /* <DEDUP_REMOVED lines=20> */
.L_x_14974:
[----:B------:R-:W-:Y:S02]  /*d2e0*/  MOV R30, R130 ;  /* 0x00000082001e7202 */ /* 0x000fe40000000f00 */
.L_x_14975:
[----:B------:R-:W-:Y:S05]  /*d2f0*/  BSYNC B1 ;  /* 0x0000000000017941 */ /* 0x000fea0003800000 */
.L_x_14973:
        /* <DEDUP_REMOVED lines=16> */
.L_x_14979:
[----:B------:R-:W-:Y:S05]  /*d400*/  BSYNC B2 ;  /* 0x0000000000027941 */ /* 0x000fea0003800000 */
.L_x_14978:
        /* <DEDUP_REMOVED lines=44> */
.L_x_14977:
[----:B------:R-:W-:Y:S05]  /*d6d0*/  BSYNC B1 ;  /* 0x0000000000017941 */ /* 0x000fea0003800000 */
.L_x_14976:
        /* <DEDUP_REMOVED lines=20> */
.L_x_14981:
[----:B------:R-:W-:Y:S02]  /*d820*/  IMAD.MOV.U32 R30, RZ, RZ, R130 ;  /* 0x000000ffff1e7224 */ /* 0x000fe400078e0082 */
.L_x_14982:
[----:B------:R-:W-:Y:S05]  /*d830*/  BSYNC B1 ;  /* 0x0000000000017941 */ /* 0x000fea0003800000 */
.L_x_14980:
        /* <DEDUP_REMOVED lines=16> */
.L_x_14986:
[----:B------:R-:W-:Y:S05]  /*d940*/  BSYNC B2 ;  /* 0x0000000000027941 */ /* 0x000fea0003800000 */
.L_x_14985:
        /* <DEDUP_REMOVED lines=44> */
.L_x_14984:
[----:B------:R-:W-:Y:S05]  /*dc10*/  BSYNC B1 ;  /* 0x0000000000017941 */ /* 0x000fea0003800000 */
.L_x_14983:
        /* <DEDUP_REMOVED lines=20> */
.L_x_14988:
[----:B------:R-:W-:Y:S02]  /*dd60*/  MOV R26, R130 ;  /* 0x00000082001a7202 */ /* 0x000fe40000000f00 */
.L_x_14989:
[----:B------:R-:W-:Y:S05]  /*dd70*/  BSYNC B1 ;  /* 0x0000000000017941 */ /* 0x000fea0003800000 */
.L_x_14987:
        /* <DEDUP_REMOVED lines=16> */
.L_x_14993:
[----:B------:R-:W-:Y:S05]  /*de80*/  BSYNC B2 ;  /* 0x0000000000027941 */ /* 0x000fea0003800000 */
.L_x_14992:
        /* <DEDUP_REMOVED lines=44> */
.L_x_14991:
[----:B------:R-:W-:Y:S05]  /*e150*/  BSYNC B1 ;  /* 0x0000000000017941 */ /* 0x000fea0003800000 */
.L_x_14990:
        /* <DEDUP_REMOVED lines=21> */
.L_x_14995:
[----:B------:R-:W-:Y:S02]  /*e2b0*/  IMAD.MOV.U32 R26, RZ, RZ, R130 ;  /* 0x000000ffff1a7224 */ /* 0x000fe400078e0082 */
.L_x_14996:
[----:B------:R-:W-:Y:S05]  /*e2c0*/  BSYNC B1 ;  /* 0x0000000000017941 */ /* 0x000fea0003800000 */
.L_x_14994:
        /* <DEDUP_REMOVED lines=18> */
.L_x_15000:
[----:B------:R-:W-:Y:S05]  /*e3f0*/  BSYNC B2 ;  /* 0x0000000000027941 */ /* 0x000fea0003800000 */
.L_x_14999:
        /* <DEDUP_REMOVED lines=44> */
.L_x_14998:
[----:B------:R-:W-:Y:S05]  /*e6c0*/  BSYNC B1 ;  /* 0x0000000000017941 */ /* 0x000fea0003800000 */
.L_x_14997:
[----:B------:R-:W0:Y:S01]  /*e6d0*/  I2F.U32 R25, R26 ;  /* 0x0000001a00197306 */ /* 0x000e220000201000 */
[----:B------:R-:W-:Y:S01]  /*e6e0*/  SEL R102, RZ, 0x1, P2 ;  /* 0x00000001ff667807 */ /* 0x000fe20001000000 */
[----:B------:R-:W-:Y:S01]  /*e6f0*/  IMAD.WIDE.U32 R152, R146, R147, c[0x0][0x190] ;  /* 0x0000640092987625 */ /* 0x000fe200078e0093 */
[----:B------:R-:W-:Y:S02]  /*e700*/  PRMT R24, RZ, 0x7610, R27 ;  /* 0x00007610ff187816 */ /* 0x000fe4000000001b */
[----:B------:R-:W-:Y:S01]  /*e710*/  SEL R100, RZ, 0x1, P1 ;  /* 0x00000001ff647807 */ /* 0x000fe20000800000 */
[----:B------:R-:W-:Y:S01]  /*e720*/  IMAD.WIDE.U32 R102, R102, 0x1000000, RZ ;  /* 0x0100000066667825 */ /* 0x000fe200078e00ff */
[----:B------:R-:W-:Y:S02]  /*e730*/  SEL R140, RZ, 0x10000, P5 ;  /* 0x00010000ff8c7807 */ /* 0x000fe40002800000 */
[----:B------:R-:W-:Y:S01]  /*e740*/  ISETP.NE.AND P6, PT, R144, RZ, PT ;  /* 0x000000ff9000720c */ /* 0x000fe20003fc5270 */
[----:B------:R-:W-:Y:S01]  /*e750*/  FMUL.FTZ R27, R24, R143 ;  /* 0x0000008f181b7220 */ /* 0x000fe20000410000 */
[----:B------:R-:W-:Y:S01]  /*e760*/  ISETP.NE.AND P5, PT, R31, RZ, PT ;  /* 0x000000ff1f00720c */ /* 0x000fe20003fa5270 */
[----:B------:R-:W-:Y:S01]  /*e770*/  IMAD.WIDE.U32 R100, R100, 0x10000, RZ ;  /* 0x0001000064647825 */ /* 0x000fe200078e00ff */
[----:B------:R-:W-:-:S02]  /*e780*/  SEL R151, RZ, 0x100, P4 ;  /* 0x00000100ff977807 */ /* 0x000fc40002000000 */
[----:B------:R-:W-:Y:S01]  /*e790*/  ISETP.NE.AND P4, PT, R139, RZ, PT ;  /* 0x000000ff8b00720c */ /* 0x000fe20003f85270 */
[----:B0-----:R-:W-:Y:S02]  /*e7a0*/  FFMA.FTZ R25, R25, R142, 1.1641532182693481445e-10 ;  /* 0x2f00000019197423 */ /* 0x001fe4000001008e */
[----:B------:R-:W-:Y:S01]  /*e7b0*/  FMUL.FTZ R27, R27, c[0x0][0x1e8] ;  /* 0x00007a001b1b7a20 */ /* 0x000fe20000410000 */
[----:B------:R-:W-:Y:S02]  /*e7c0*/  SEL R139, RZ, 0x1, P4 ;  /* 0x00000001ff8b7807 */ /* 0x000fe40002000000 */
[----:B------:R-:W-:Y:S02]  /*e7d0*/  FSETP.GTU.FTZ.AND P2, PT, R25, c[0x0][0x1e4], PT ;  /* 0x0000790019007a0b */ /* 0x000fe40003f5c000 */
[----:B------:R-:W-:Y:S02]  /*e7e0*/  SEL R25, RZ, 0x1, P0 ;  /* 0x00000001ff197807 */ /* 0x000fe40000000000 */
[----:B------:R-:W-:-:S03]  /*e7f0*/  SEL R31, RZ, 0x1000000, P2 ;  /* 0x01000000ff1f7807 */ /* 0x000fc60001000000 */
[----:B------:R-:W-:Y:S01]  /*e800*/  IMAD.WIDE.U32 R24, R25, 0x100, RZ ;  /* 0x0000010019187825 */ /* 0x000fe200078e00ff */
[----:B------:R-:W-:Y:S02]  /*e810*/  LOP3.LUT R151, R151, R31, R140, 0xfe, !PT ;  /* 0x0000001f97977212 */ /* 0x000fe400078efe8c */
[----:B------:R-:W-:Y:S01]  /*e820*/  FSEL R31, R27, RZ, !P2 ;  /* 0x000000ff1b1f7208 */ /* 0x000fe20005000000 */
[----:B------:R-:W-:Y:S01]  /*e830*/  IMAD.WIDE.U32 R26, R146, R145, c[0x0][0x188] ;  /* 0x00006200921a7625 */ /* 0x000fe200078e0091 */
[----:B------:R-:W-:Y:S02]  /*e840*/  LOP3.LUT R24, R24, R102, R100, 0xfe, !PT ;  /* 0x0000006618187212 */ /* 0x000fe400078efe64 */
[----:B------:R-:W-:Y:S01]  /*e850*/  SEL R102, RZ, 0x1, P3 ;  /* 0x00000001ff667807 */ /* 0x000fe20001800000 */
[----:B------:R-:W-:Y:S01]  /*e860*/  @P6 FADD.FTZ R31, R71, R31 ;  /* 0x0000001f471f6221 */ /* 0x000fe20000010000 */
[----:B------:R-:W-:Y:S01]  /*e870*/  IADD3 R140, R138, 0xa0, RZ ;  /* 0x000000a08a8c7810 */ /* 0x000fe20007ffe0ff */
[----:B------:R0:W-:Y:S01]  /*e880*/  STG.E.128 [R26.64], R32 ;  /* 0x000000201a007986 */ /* 0x0001e2000c101d06 */
[----:B------:R-:W-:-:S02]  /*e890*/  LOP3.LUT R103, R103, R151, R102, 0xfe, !PT ;  /* 0x0000009767677212 */ /* 0x000fc400078efe66 */
[----:B------:R-:W-:Y:S01]  /*e8a0*/  LOP3.LUT R24, R24, R139, RZ, 0xfc, !PT ;  /* 0x0000008b18187212 */ /* 0x000fe200078efcff */
[----:B------:R-:W-:Y:S01]  /*e8b0*/  @P5 IMAD.WIDE.U32 R150, R145, R140, c[0x0][0x180] ;  /* 0x0000600091965625 */ /* 0x000fe200078e008c */
[----:B------:R-:W-:Y:S01]  /*e8c0*/  LOP3.LUT R25, R25, R103, R101, 0xfe, !PT ;  /* 0x0000006719197212 */ /* 0x000fe200078efe65 */
[----:B------:R0:W-:Y:S02]  /*e8d0*/  STG.E.128 [R26.64+0x10], R28 ;  /* 0x0000101c1a007986 */ /* 0x0001e4000c101d06 */
[----:B------:R-:W-:Y:S02]  /*e8e0*/  IMAD.WIDE.U32 R100, R140, R149, c[0x0][0x170] ;  /* 0x00005c008c647625 */ /* 0x000fe400078e0095 */
        /* <DEDUP_REMOVED lines=16> */
.L_x_15002:
[----:B0-----:R-:W-:Y:S02]  /*e9f0*/  MOV R139, R130 ;  /* 0x00000082008b7202 */ /* 0x001fe40000000f00 */
.L_x_15003:
[----:B------:R-:W-:Y:S05]  /*ea00*/  BSYNC B1 ;  /* 0x0000000000017941 */ /* 0x000fea0003800000 */
.L_x_15001:
        /* <DEDUP_REMOVED lines=16> */
.L_x_15007:
[----:B------:R-:W-:Y:S05]  /*eb10*/  BSYNC B2 ;  /* 0x0000000000027941 */ /* 0x000fea0003800000 */
.L_x_15006:
        /* <DEDUP_REMOVED lines=44> */
.L_x_15005:
[----:B------:R-:W-:Y:S05]  /*ede0*/  BSYNC B1 ;  /* 0x0000000000017941 */ /* 0x000fea0003800000 */
.L_x_15004:
[----:B------:R-:W0:Y:S01]  /*edf0*/  I2F.U32 R25, R139 ;  /* 0x0000008b00197306 */ /* 0x000e220000201000 */
[----:B-----5:R-:W-:Y:S01]  /*ee00*/  PRMT R24, RZ, 0x5410, R100 ;  /* 0x00005410ff187816 */ /* 0x020fe20000000064 */
        /* <DEDUP_REMOVED lines=19> */
.L_x_15009:
[----:B------:R-:W-:Y:S02]  /*ef40*/  IMAD.MOV.U32 R139, RZ, RZ, R130 ;  /* 0x000000ffff8b7224 */ /* 0x000fe400078e0082 */
.L_x_15010:
[----:B------:R-:W-:Y:S05]  /*ef50*/  BSYNC B1 ;  /* 0x0000000000017941 */ /* 0x000fea0003800000 */
.L_x_15008:
        /* <DEDUP_REMOVED lines=16> */
.L_x_15014:
[----:B------:R-:W-:Y:S05]  /*f060*/  BSYNC B2 ;  /* 0x0000000000027941 */ /* 0x000fea0003800000 */
.L_x_15013:
        /* <DEDUP_REMOVED lines=44> */
.L_x_15012:
[----:B------:R-:W-:Y:S05]  /*f330*/  BSYNC B1 ;  /* 0x0000000000017941 */ /* 0x000fea0003800000 */
.L_x_15011:
        /* <DEDUP_REMOVED lines=20> */
.L_x_15016:
[----:B------:R-:W-:Y:S02]  /*f480*/  MOV R100, R130 ;  /* 0x0000008200647202 */ /* 0x000fe40000000f00 */
.L_x_15017:
[----:B------:R-:W-:Y:S05]  /*f490*/  BSYNC B1 ;  /* 0x0000000000017941 */ /* 0x000fea0003800000 */
.L_x_15015:
        /* <DEDUP_REMOVED lines=16> */
.L_x_15021:
[----:B------:R-:W-:Y:S05]  /*f5a0*/  BSYNC B2 ;  /* 0x0000000000027941 */ /* 0x000fea0003800000 */
.L_x_15020:
        /* <DEDUP_REMOVED lines=44> */
.L_x_15019:
[----:B------:R-:W-:Y:S05]  /*f870*/  BSYNC B1 ;  /* 0x0000000000017941 */ /* 0x000fea0003800000 */
.L_x_15018:
        /* <DEDUP_REMOVED lines=20> */
.L_x_15023:
[----:B------:R-:W-:Y:S02]  /*f9c0*/  IMAD.MOV.U32 R100, RZ, RZ, R130 ;  /* 0x000000ffff647224 */ /* 0x000fe400078e0082 */
.L_x_15024:
[----:B------:R-:W-:Y:S05]  /*f9d0*/  BSYNC B1 ;  /* 0x0000000000017941 */ /* 0x000fea0003800000 */
.L_x_15022:
        /* <DEDUP_REMOVED lines=16> */
.L_x_15028:
[----:B------:R-:W-:Y:S05]  /*fae0*/  BSYNC B2 ;  /* 0x0000000000027941 */ /* 0x000fea0003800000 */
.L_x_15027:
        /* <DEDUP_REMOVED lines=44> */
.L_x_15026:
[----:B------:R-:W-:Y:S05]  /*fdb0*/  BSYNC B1 ;  /* 0x0000000000017941 */ /* 0x000fea0003800000 */
.L_x_15025:
        /* <DEDUP_REMOVED lines=20> */
.L_x_15030:
[----:B------:R-:W-:Y:S02]  /*ff00*/  MOV R139, R130 ;  /* 0x00000082008b7202 */ /* 0x000fe40000000f00 */
.L_x_15031:
[----:B------:R-:W-:Y:S05]  /*ff10*/  BSYNC B1 ;  /* 0x0000000000017941 */ /* 0x000fea0003800000 */
.L_x_15029:
        /* <DEDUP_REMOVED lines=16> */
.L_x_15035:
[----:B------:R-:W-:Y:S05]  /*10020*/  BSYNC B2 ;  /* 0x0000000000027941 */ /* 0x000fea0003800000 */
.L_x_15034:
        /* <DEDUP_REMOVED lines=44> */
.L_x_15033:
[----:B------:R-:W-:Y:S05]  /*102f0*/  BSYNC B1 ;  /* 0x0000000000017941 */ /* 0x000fea0003800000 */
.L_x_15032:
        /* <DEDUP_REMOVED lines=20> */
.L_x_15037:
[----:B------:R-:W-:Y:S02]  /*10440*/  IMAD.MOV.U32 R139, RZ, RZ, R130 ;  /* 0x000000ffff8b7224 */ /* 0x000fe400078e0082 */
.L_x_15038:
[----:B------:R-:W-:Y:S05]  /*10450*/  BSYNC B1 ;  /* 0x0000000000017941 */ /* 0x000fea0003800000 */
.L_x_15036:
        /* <DEDUP_REMOVED lines=16> */
.L_x_15042:
[----:B------:R-:W-:Y:S05]  /*10560*/  BSYNC B2 ;  /* 0x0000000000027941 */ /* 0x000fea0003800000 */
.L_x_15041:
        /* <DEDUP_REMOVED lines=44> */
.L_x_15040:
[----:B------:R-:W-:Y:S05]  /*10830*/  BSYNC B1 ;  /* 0x0000000000017941 */ /* 0x000fea0003800000 */
.L_x_15039:
        /* <DEDUP_REMOVED lines=20> */
.L_x_15044:
[----:B------:R-:W-:Y:S02]  /*10980*/  MOV R156, R130 ;  /* 0x00000082009c7202 */ /* 0x000fe40000000f00 */
.L_x_15045:
[----:B------:R-:W-:Y:S05]  /*10990*/  BSYNC B1 ;  /* 0x0000000000017941 */ /* 0x000fea0003800000 */
.L_x_15043:
        /* <DEDUP_REMOVED lines=16> */
.L_x_15049:
[----:B------:R-:W-:Y:S05]  /*10aa0*/  BSYNC B2 ;  /* 0x0000000000027941 */ /* 0x000fea0003800000 */
.L_x_15048:
        /* <DEDUP_REMOVED lines=44> */
.L_x_15047:
[----:B------:R-:W-:Y:S05]  /*10d70*/  BSYNC B1 ;  /* 0x0000000000017941 */ /* 0x000fea0003800000 */
.L_x_15046:
[----:B------:R-:W0:Y:S01]  /*10d80*/  I2F.U32 R139, R156 ;  /* 0x0000009c008b7306 */ /* 0x000e220000201000 */
[----:B------:R-:W-:Y:S01]  /*10d90*/  PRMT R102, RZ, 0x5410, R103 ;  /* 0x00005410ff667816 */ /* 0x000fe20000000067 */
[----:B------:R-:W-:Y:S01]  /*10da0*/  BSSY B1, `(.L_x_15050) ;  /* 0x0000014000017945 */ /* 0x000fe20003800000 */
[----:B------:R-:W-:-:S03]  /*10db0*/  ISETP.NE.AND P6, PT, R144, RZ, PT ;  /* 0x000000ff9000720c */ /* 0x000fc60003fc5270 */
[----:B------:R-:W-:-:S04]  /*10dc0*/  FMUL.FTZ R102, R102, R143 ;  /* 0x0000008f66667220 */ /* 0x000fc80000410000 */
[----:B------:R-:W-:Y:S02]  /*10dd0*/  FMUL.FTZ R102, R102, c[0x0][0x1e8] ;  /* 0x00007a0066667a20 */ /* 0x000fe40000410000 */
[----:B0-----:R-:W-:-:S05]  /*10de0*/  FFMA.FTZ R139, R139, R142, 1.1641532182693481445e-10 ;  /* 0x2f0000008b8b7423 */ /* 0x001fca000001008e */
[----:B------:R-:W-:Y:S02]  /*10df0*/  FSETP.GTU.FTZ.AND P5, PT, R139, c[0x0][0x1e4], PT ;  /* 0x000079008b007a0b */ /* 0x000fe40003fbc000 */
[----:B------:R-:W-:Y:S02]  /*10e00*/  IADD3 R139, R149, 0x1, RZ ;  /* 0x00000001958b7810 */ /* 0x000fe40007ffe0ff */
        /* <DEDUP_REMOVED lines=12> */
.L_x_15051:
[----:B------:R-:W-:Y:S02]  /*10ed0*/  IMAD.MOV.U32 R156, RZ, RZ, R130 ;  /* 0x000000ffff9c7224 */ /* 0x000fe400078e0082 */
.L_x_15052:
[----:B------:R-:W-:Y:S05]  /*10ee0*/  BSYNC B1 ;  /* 0x0000000000017941 */ /* 0x000fea0003800000 */
.L_x_15050:
        /* <DEDUP_REMOVED lines=18> */
.L_x_15056:
[----:B------:R-:W-:Y:S05]  /*11010*/  BSYNC B2 ;  /* 0x0000000000027941 */ /* 0x000fea0003800000 */
.L_x_15055:
        /* <DEDUP_REMOVED lines=44> */
.L_x_15054:
[----:B------:R-:W-:Y:S05]  /*112e0*/  BSYNC B1 ;  /* 0x0000000000017941 */ /* 0x000fea0003800000 */
.L_x_15053:
[----:B------:R-:W-:Y:S02]  /*112f0*/  ISETP.NE.AND P6, PT, R144, RZ, PT ;  /* 0x000000ff9000720c */ /* 0x000fe40003fc5270 */
[----:B------:R-:W-:Y:S02]  /*11300*/  SEL R144, RZ, 0x10000, P5 ;  /* 0x00010000ff907807 */ /* 0x000fe40002800000 */
[----:B------:R-:W-:Y:S01]  /*11310*/  ISETP.NE.AND P5, PT, R146, RZ, PT ;  /* 0x000000ff9200720c */ /* 0x000fe20003fa5270 */
[----:B------:R-:W-:Y:S01]  /*11320*/  FADD.FTZ R146, RZ, R64 ;  /* 0x00000040ff927221 */ /* 0x000fe20000010000 */
[----:B------:R-:W-:Y:S02]  /*11330*/  SEL R150, RZ, 0x1, P2 ;  /* 0x00000001ff967807 */ /* 0x000fe40001000000 */
[----:B------:R-:W-:Y:S01]  /*11340*/  SEL R148, RZ, 0x1, P1 ;  /* 0x00000001ff947807 */ /* 0x000fe20000800000 */
[----:B------:R-:W-:Y:S01]  /*11350*/  FADD.FTZ R149, R65, R146 ;  /* 0x0000009241957221 */ /* 0x000fe20000010000 */
[----:B------:R-:W-:-:S02]  /*11360*/  SEL R155, RZ, 0x1, P3 ;  /* 0x00000001ff9b7807 */ /* 0x000fc40001800000 */
        /* <DEDUP_REMOVED lines=32> */
[----:B------:R-:W-:-:S04]  /*11570*/  FADD.FTZ R151, R39, R146 ;  /* 0x0000009227977221 */ /* 0x000fc80000010000 */
[----:B------:R-:W-:Y:S01]  /*11580*/  FADD.FTZ R142, R32, R151 ;  /* 0x00000097208e7221 */ /* 0x000fe20000010000 */
[----:B------:R-:W-:Y:S02]  /*11590*/  SEL R151, RZ, 0x100, P4 ;  /* 0x00000100ff977807 */ /* 0x000fe40002000000 */
[----:B------:R-:W-:Y:S01]  /*115a0*/  FSETP.GTU.FTZ.AND P4, PT, R149, c[0x0][0x1e4], PT ;  /* 0x0000790095007a0b */ /* 0x000fe20003f9c000 */
[----:B------:R-:W-:Y:S01]  /*115b0*/  FADD.FTZ R149, R33, R142 ;  /* 0x0000008e21957221 */ /* 0x000fe20000010000 */
[----:B------:R-:W-:Y:S02]  /*115c0*/  PRMT R142, RZ, 0x7610, R103 ;  /* 0x00007610ff8e7816 */ /* 0x000fe40000000067 */
[----:B------:R-:W-:Y:S01]  /*115d0*/  SEL R152, RZ, 0x1000000, P4 ;  /* 0x01000000ff987807 */ /* 0x000fe20002000000 */
[----:B------:R-:W-:Y:S02]  /*115e0*/  FADD.FTZ R146, R34, R149 ;  /* 0x0000009522927221 */ /* 0x000fe40000010000 */
[----:B------:R-:W-:Y:S01]  /*115f0*/  FMUL.FTZ R103, R142, R143 ;  /* 0x0000008f8e677220 */ /* 0x000fe20000410000 */
[----:B------:R-:W-:Y:S01]  /*11600*/  SEL R142, RZ, 0x1, P0 ;  /* 0x00000001ff8e7807 */ /* 0x000fe20000000000 */
[----:B------:R-:W-:Y:S01]  /*11610*/  FADD.FTZ R143, R35, R146 ;  /* 0x00000092238f7221 */ /* 0x000fe20000010000 */
[----:B------:R-:W-:Y:S01]  /*11620*/  LOP3.LUT R152, R151, R152, R144, 0xfe, !PT ;  /* 0x0000009897987212 */ /* 0x000fe200078efe90 */
[----:B------:R-:W-:-:S04]  /*11630*/  IMAD.WIDE.U32 R150, R150, 0x1000000, RZ ;  /* 0x0100000096967825 */ /* 0x000fc800078e00ff */
[----:B------:R-:W-:Y:S01]  /*11640*/  FADD.FTZ R144, R28, R143 ;  /* 0x0000008f1c907221 */ /* 0x000fe20000010000 */
[----:B------:R-:W-:Y:S01]  /*11650*/  LOP3.LUT R151, R151, R152, R155, 0xfe, !PT ;  /* 0x0000009897977212 */ /* 0x000fe200078efe9b */
[----:B------:R-:W-:-:S04]  /*11660*/  IMAD.WIDE.U32 R148, R148, 0x10000, RZ ;  /* 0x0001000094947825 */ /* 0x000fc800078e00ff */
[----:B------:R-:W-:-:S04]  /*11670*/  IMAD.WIDE.U32 R142, R142, 0x100, RZ ;  /* 0x000001008e8e7825 */ /* 0x000fc800078e00ff */
[----:B------:R-:W-:Y:S01]  /*11680*/  FADD.FTZ R153, R29, R144 ;  /* 0x000000901d997221 */ /* 0x000fe20000010000 */
[----:B------:R-:W-:Y:S01]  /*11690*/  LOP3.LUT R150, R142, R150, R148, 0xfe, !PT ;  /* 0x000000968e967212 */ /* 0x000fe200078efe94 */
[----:B------:R-:W-:Y:S01]  /*116a0*/  FMUL.FTZ R103, R103, c[0x0][0x1e8] ;  /* 0x00007a0067677a20 */ /* 0x000fe20000410000 */
[----:B------:R-:W-:Y:S01]  /*116b0*/  LOP3.LUT R143, R143, R151, R149, 0xfe, !PT ;  /* 0x000000978f8f7212 */ /* 0x000fe200078efe95 */
[----:B------:R-:W-:Y:S01]  /*116c0*/  FADD.FTZ R142, R30, R153 ;  /* 0x000000991e8e7221 */ /* 0x000fe20000010000 */
[----:B------:R-:W-:Y:S01]  /*116d0*/  SEL R151, RZ, 0x1, P5 ;  /* 0x00000001ff977807 */ /* 0x000fe20002800000 */
[----:B------:R-:W-:Y:S01]  /*116e0*/  IMAD.WIDE.U32 R144, R140, R145, c[0x0][0x188] ;  /* 0x000062008c907625 */ /* 0x000fe200078e0091 */
[----:B------:R-:W-:-:S03]  /*116f0*/  FSEL R103, R103, RZ, !P4 ;  /* 0x000000ff67677208 */ /* 0x000fc60006000000 */
[----:B------:R-:W-:Y:S01]  /*11700*/  FADD.FTZ R149, R31, R142 ;  /* 0x0000008e1f957221 */ /* 0x000fe20000010000 */
[----:B------:R0:W-:Y:S01]  /*11710*/  STG.E.128 [R144.64], R24 ;  /* 0x0000001890007986 */ /* 0x0001e2000c101d06 */
[----:B------:R-:W-:Y:S02]  /*11720*/  @P6 FADD.FTZ R103, R71, R103 ;  /* 0x0000006747676221 */ /* 0x000fe40000010000 */
[----:B------:R-:W-:Y:S02]  /*11730*/  FADD.FTZ R142, R24, R149 ;  /* 0x00000095188e7221 */ /* 0x000fe40000010000 */
[----:B------:R-:W-:Y:S01]  /*11740*/  IMAD.WIDE.U32 R146, R140, R147, c[0x0][0x190] ;  /* 0x000064008c927625 */ /* 0x000fe200078e0093 */
[----:B------:R0:W-:Y:S03]  /*11750*/  STG.E.128 [R144.64+0x10], R100 ;  /* 0x0000106490007986 */ /* 0x0001e6000c101d06 */
[----:B------:R-:W-:Y:S01]  /*11760*/  FADD.FTZ R149, R25, R142 ;  /* 0x0000008e19957221 */ /* 0x000fe20000010000 */
[----:B------:R-:W-:-:S03]  /*11770*/  LOP3.LUT R142, R150, R151, RZ, 0xfc, !PT ;  /* 0x00000097968e7212 */ /* 0x000fc600078efcff */
        /* <DEDUP_REMOVED lines=9> */
.L_x_15061:
        /* <DEDUP_REMOVED lines=116> */
.L_x_15062:
[----:B-12---:R-:W-:Y:S01]  /*11f50*/  FADD.FTZ R146, R145, R146 ;  /* 0x0000009291927221 */ /* 0x006fe20000010000 */
[----:B------:R-:W-:Y:S01]  /*11f60*/  ISETP.NE.AND P0, PT, RZ, UR8, PT ;  /* 0x00000008ff007c0c */ /* 0x000fe2000bf05270 */
[----:B------:R-:W-:Y:S01]  /*11f70*/  IMAD.MOV.U32 R143, RZ, RZ, c[0x0][0x1e0] ;  /* 0x00007800ff8f7624 */ /* 0x000fe200078e00ff */
[----:B------:R-:W-:Y:S01]  /*11f80*/  HFMA2.MMA R141, -RZ, RZ, 0, 2.384185791015625e-07 ;  /* 0x00000004ff8d7435 */ /* 0x000fe200000001ff */
[C---:B------:R-:W-:Y:S01]  /*11f90*/  FMUL.FTZ R142, R147.reuse, R147 ;  /* 0x00000093938e7220 */ /* 0x040fe20000410000 */
[----:B------:R-:W-:Y:S01]  /*11fa0*/  PRMT R149, RZ, 0x5410, R82 ;  /* 0x00005410ff957816 */ /* 0x000fe20000000052 */
[----:B------:R-:W-:Y:S01]  /*11fb0*/  FFMA.FTZ R143, R146, R143, c[0x0][0x228] ;  /* 0x00008a00928f7623 */ /* 0x000fe2000001008f */
[----:B------:R-:W-:Y:S02]  /*11fc0*/  PRMT R151, RZ, 0x7610, R79 ;  /* 0x00007610ff977816 */ /* 0x000fe4000000004f */
[----:B------:R-:W-:Y:S02]  /*11fd0*/  FSEL R146, R142, RZ, P0 ;  /* 0x000000ff8e927208 */ /* 0x000fe40000000000 */
[----:B------:R-:W-:-:S02]  /*11fe0*/  FSEL R142, R147, RZ, !P0 ;  /* 0x000000ff938e7208 */ /* 0x000fc40004000000 */
[----:B------:R-:W-:-:S04]  /*11ff0*/  @!P1 IMAD.WIDE R144, R0, R141, c[0x0][0x1a0] ;  /* 0x0000680000909625 */ /* 0x000fc800078e028d */
[----:B------:R-:W-:Y:S01]  /*12000*/  FADD.FTZ R143, R143, R146 ;  /* 0x000000928f8f7221 */ /* 0x000fe20000010000 */
[----:B------:R1:W-:Y:S01]  /*12010*/  @!P1 STG.E [R144.64], R147 ;  /* 0x0000009390009986 */ /* 0x0003e2000c101906 */
[--C-:B------:R-:W-:Y:S02]  /*12020*/  FADD.FTZ R60, R60, -R142.reuse ;  /* 0x8000008e3c3c7221 */ /* 0x100fe40000010000 */
[--C-:B------:R-:W-:Y:S02]  /*12030*/  FADD.FTZ R61, R61, -R142.reuse ;  /* 0x8000008e3d3d7221 */ /* 0x100fe40000010000 */
[----:B------:R-:W2:Y:S01]  /*12040*/  MUFU.RSQ R143, R143 ;  /* 0x0000008f008f7308 */ /* 0x000ea20000001400 */
[--C-:B------:R-:W-:Y:S02]  /*12050*/  FADD.FTZ R150, R24, -R142.reuse ;  /* 0x8000008e18967221 */ /* 0x100fe40000010000 */
[--C-:B------:R-:W-:Y:S02]  /*12060*/  FADD.FTZ R152, R25, -R142.reuse ;  /* 0x8000008e19987221 */ /* 0x100fe40000010000 */
[----:B------:R-:W-:-:S02]  /*12070*/  FADD.FTZ R56, R56, -R142 ;  /* 0x8000008e38387221 */ /* 0x000fc40000010000 */
[----:B------:R-:W-:Y:S01]  /*12080*/  @!P1 IMAD.WIDE R24, R0, R141, c[0x0][0x1a8] ;  /* 0x00006a0000189625 */ /* 0x000fe200078e028d */
[----:B-1----:R-:W-:Y:S02]  /*12090*/  PRMT R145, RZ, 0x7610, R86 ;  /* 0x00007610ff917816 */ /* 0x002fe40000000056 */
[----:B------:R-:W-:Y:S01]  /*120a0*/  PRMT R147, RZ, 0x7610, R85 ;  /* 0x00007610ff937816 */ /* 0x000fe20000000055 */
[--C-:B------:R-:W-:Y:S02]  /*120b0*/  FADD.FTZ R57, R57, -R142.reuse ;  /* 0x8000008e39397221 */ /* 0x100fe40000010000 */
[--C-:B0-----:R-:W-:Y:S02]  /*120c0*/  FADD.FTZ R148, R31, -R142.reuse ;  /* 0x8000008e1f947221 */ /* 0x101fe40000010000 */
[--C-:B------:R-:W-:Y:S01]  /*120d0*/  FADD.FTZ R58, R58, -R142.reuse ;  /* 0x8000008e3a3a7221 */ /* 0x100fe20000010000 */
[----:B--2---:R0:W-:Y:S01]  /*120e0*/  @!P1 STG.E [R24.64], R143 ;  /* 0x0000008f18009986 */ /* 0x0041e2000c101906 */
[----:B------:R-:W-:-:S02]  /*120f0*/  FADD.FTZ R52, R52, -R142 ;  /* 0x8000008e34347221 */ /* 0x000fc40000010000 */
[----:B------:R-:W-:Y:S02]  /*12100*/  FMUL.FTZ R31, R143, R60 ;  /* 0x0000003c8f1f7220 */ /* 0x000fe40000410000 */
[--C-:B------:R-:W-:Y:S02]  /*12110*/  FADD.FTZ R53, R53, -R142.reuse ;  /* 0x8000008e35357221 */ /* 0x100fe40000010000 */
[C---:B------:R-:W-:Y:S02]  /*12120*/  FMUL.FTZ R60, R143.reuse, R61 ;  /* 0x0000003d8f3c7220 */ /* 0x040fe40000410000 */
[----:B------:R-:W-:Y:S02]  /*12130*/  FADD.FTZ R54, R54, -R142 ;  /* 0x8000008e36367221 */ /* 0x000fe40000010000 */
[C---:B------:R-:W-:Y:S02]  /*12140*/  FMUL.FTZ R61, R143.reuse, R56 ;  /* 0x000000388f3d7220 */ /* 0x040fe40000410000 */
[----:B------:R-:W-:-:S02]  /*12150*/  FMUL.FTZ R56, R143, R57 ;  /* 0x000000398f387220 */ /* 0x000fc40000410000 */
[C---:B0-----:R-:W-:Y:S01]  /*12160*/  FMUL.FTZ R25, R143.reuse, R58 ;  /* 0x0000003a8f197220 */ /* 0x041fe20000410000 */
[--C-:B------:R-:W-:Y:S01]  /*12170*/  PRMT R58, RZ, 0x5410, R95.reuse ;  /* 0x00005410ff3a7816 */ /* 0x100fe2000000005f */
[C---:B------:R-:W-:Y:S02]  /*12180*/  FMUL.FTZ R57, R143.reuse, R52 ;  /* 0x000000348f397220 */ /* 0x040fe40000410000 */
[C---:B------:R-:W-:Y:S02]  /*12190*/  FMUL.FTZ R52, R143.reuse, R53 ;  /* 0x000000358f347220 */ /* 0x040fe40000410000 */
[----:B------:R-:W-:Y:S02]  /*121a0*/  FMUL.FTZ R53, R143, R54 ;  /* 0x000000368f357220 */ /* 0x000fe40000410000 */
[----:B------:R-:W-:Y:S02]  /*121b0*/  FADD.FTZ R55, R55, -R142 ;  /* 0x8000008e37377221 */ /* 0x000fe40000010000 */
[----:B------:R-:W-:Y:S01]  /*121c0*/  FFMA.FTZ R53, R53, R58, R16 ;  /* 0x0000003a35357223 */ /* 0x000fe20000010010 */
[----:B------:R-:W-:Y:S01]  /*121d0*/  PRMT R58, RZ, 0x7610, R95 ;  /* 0x00007610ff3a7816 */ /* 0x000fe2000000005f */
[----:B------:R-:W-:-:S02]  /*121e0*/  FMUL.FTZ R54, R143, R55 ;  /* 0x000000378f367220 */ /* 0x000fc40000410000 */
[----:B------:R-:W-:Y:S02]  /*121f0*/  FADD.FTZ R48, R48, -R142 ;  /* 0x8000008e30307221 */ /* 0x000fe40000010000 */
[----:B------:R-:W-:Y:S01]  /*12200*/  FFMA.FTZ R54, R54, R58, R17 ;  /* 0x0000003a36367223 */ /* 0x000fe20000010011 */
[----:B------:R-:W-:Y:S01]  /*12210*/  PRMT R58, RZ, 0x5410, R94 ;  /* 0x00005410ff3a7816 */ /* 0x000fe2000000005e */
[--C-:B------:R-:W-:Y:S02]  /*12220*/  FADD.FTZ R59, R59, -R142.reuse ;  /* 0x8000008e3b3b7221 */ /* 0x100fe40000010000 */
[----:B------:R-:W-:Y:S02]  /*12230*/  FADD.FTZ R49, R49, -R142 ;  /* 0x8000008e31317221 */ /* 0x000fe40000010000 */
[----:B------:R-:W-:Y:S01]  /*12240*/  FFMA.FTZ R57, R57, R58, R14 ;  /* 0x0000003a39397223 */ /* 0x000fe2000001000e */
[----:B------:R-:W-:Y:S01]  /*12250*/  PRMT R58, RZ, 0x7610, R94 ;  /* 0x00007610ff3a7816 */ /* 0x000fe2000000005e */
[----:B------:R-:W-:-:S02]  /*12260*/  FADD.FTZ R50, R50, -R142 ;  /* 0x8000008e32327221 */ /* 0x000fc40000010000 */
[--C-:B------:R-:W-:Y:S02]  /*12270*/  FADD.FTZ R51, R51, -R142.reuse ;  /* 0x8000008e33337221 */ /* 0x100fe40000010000 */
[----:B------:R-:W-:Y:S01]  /*12280*/  FFMA.FTZ R52, R52, R58, R15 ;  /* 0x0000003a34347223 */ /* 0x000fe2000001000f */
[--C-:B------:R-:W-:Y:S01]  /*12290*/  PRMT R58, RZ, 0x5410, R93.reuse ;  /* 0x00005410ff3a7816 */ /* 0x100fe2000000005d */
[----:B------:R-:W-:Y:S02]  /*122a0*/  FADD.FTZ R44, R44, -R142 ;  /* 0x8000008e2c2c7221 */ /* 0x000fe40000010000 */
[----:B------:R-:W-:Y:S02]  /*122b0*/  FMUL.FTZ R55, R143, R48 ;  /* 0x000000308f377220 */ /* 0x000fe40000410000 */
[----:B------:R-:W-:Y:S01]  /*122c0*/  FFMA.FTZ R25, R25, R58, R12 ;  /* 0x0000003a19197223 */ /* 0x000fe2000001000c */
[----:B------:R-:W-:Y:S01]  /*122d0*/  PRMT R58, RZ, 0x7610, R93 ;  /* 0x00007610ff3a7816 */ /* 0x000fe2000000005d */
[----:B------:R-:W-:-:S02]  /*122e0*/  FADD.FTZ R45, R45, -R142 ;  /* 0x8000008e2d2d7221 */ /* 0x000fc40000010000 */
[C---:B------:R-:W-:Y:S02]  /*122f0*/  FMUL.FTZ R24, R143.reuse, R59 ;  /* 0x0000003b8f187220 */ /* 0x040fe40000410000 */
[C---:B------:R-:W-:Y:S02]  /*12300*/  FMUL.FTZ R48, R143.reuse, R49 ;  /* 0x000000318f307220 */ /* 0x040fe40000410000 */
[--C-:B------:R-:W-:Y:S02]  /*12310*/  FADD.FTZ R46, R46, -R142.reuse ;  /* 0x8000008e2e2e7221 */ /* 0x100fe40000010000 */
[----:B------:R-:W-:Y:S02]  /*12320*/  FMUL.FTZ R49, R143, R50 ;  /* 0x000000328f317220 */ /* 0x000fe40000410000 */
[----:B------:R-:W-:Y:S02]  /*12330*/  FADD.FTZ R47, R47, -R142 ;  /* 0x8000008e2f2f7221 */ /* 0x000fe40000010000 */
[----:B------:R-:W-:-:S02]  /*12340*/  FMUL.FTZ R50, R143, R51 ;  /* 0x000000338f327220 */ /* 0x000fc40000410000 */
[--C-:B------:R-:W-:Y:S02]  /*12350*/  FADD.FTZ R40, R40, -R142.reuse ;  /* 0x8000008e28287221 */ /* 0x100fe40000010000 */
[----:B------:R-:W-:Y:S02]  /*12360*/  FMUL.FTZ R51, R143, R44 ;  /* 0x0000002c8f337220 */ /* 0x000fe40000410000 */
[----:B------:R-:W-:Y:S02]  /*12370*/  FADD.FTZ R41, R41, -R142 ;  /* 0x8000008e29297221 */ /* 0x000fe40000010000 */
[----:B------:R-:W-:Y:S02]  /*12380*/  FMUL.FTZ R44, R143, R45 ;  /* 0x0000002d8f2c7220 */ /* 0x000fe40000410000 */
[----:B------:R-:W-:Y:S01]  /*12390*/  FFMA.FTZ R24, R24, R58, R13 ;  /* 0x0000003a18187223 */ /* 0x000fe2000001000d */
[----:B------:R-:W-:Y:S01]  /*123a0*/  PRMT R58, RZ, 0x5410, R92 ;  /* 0x00005410ff3a7816 */ /* 0x000fe2000000005c */
[----:B------:R-:W-:-:S02]  /*123b0*/  FADD.FTZ R42, R42, -R142 ;  /* 0x8000008e2a2a7221 */ /* 0x000fc40000010000 */
[----:B------:R-:W-:Y:S02]  /*123c0*/  FMUL.FTZ R45, R143, R46 ;  /* 0x0000002e8f2d7220 */ /* 0x000fe40000410000 */
[--C-:B------:R-:W-:Y:S02]  /*123d0*/  FADD.FTZ R43, R43, -R142.reuse ;  /* 0x8000008e2b2b7221 */ /* 0x100fe40000010000 */
[C---:B------:R-:W-:Y:S02]  /*123e0*/  FMUL.FTZ R46, R143.reuse, R47 ;  /* 0x0000002f8f2e7220 */ /* 0x040fe40000410000 */
[----:B------:R-:W-:Y:S02]  /*123f0*/  FADD.FTZ R36, R36, -R142 ;  /* 0x8000008e24247221 */ /* 0x000fe40000010000 */
[C---:B------:R-:W-:Y:S02]  /*12400*/  FMUL.FTZ R47, R143.reuse, R40 ;  /* 0x000000288f2f7220 */ /* 0x040fe40000410000 */
[----:B------:R-:W-:-:S02]  /*12410*/  FMUL.FTZ R40, R143, R41 ;  /* 0x000000298f287220 */ /* 0x000fc40000410000 */
[----:B------:R-:W-:Y:S02]  /*12420*/  FADD.FTZ R62, R62, -R142 ;  /* 0x8000008e3e3e7221 */ /* 0x000fe40000010000 */
[C---:B------:R-:W-:Y:S02]  /*12430*/  FMUL.FTZ R41, R143.reuse, R42 ;  /* 0x0000002a8f297220 */ /* 0x040fe40000410000 */
[----:B------:R-:W-:Y:S02]  /*12440*/  FMUL.FTZ R42, R143, R43 ;  /* 0x0000002b8f2a7220 */ /* 0x000fe40000410000 */
[----:B------:R-:W-:Y:S01]  /*12450*/  FFMA.FTZ R61, R61, R58, R10 ;  /* 0x0000003a3d3d7223 */ /* 0x000fe2000001000a */
[----:B------:R-:W-:Y:S01]  /*12460*/  PRMT R58, RZ, 0x7610, R92 ;  /* 0x00007610ff3a7816 */ /* 0x000fe2000000005c */
[----:B------:R-:W-:Y:S01]  /*12470*/  FMUL.FTZ R43, R143, R36 ;  /* 0x000000248f2b7220 */ /* 0x000fe20000410000 */
[----:B------:R-:W-:Y:S01]  /*12480*/  PRMT R36, RZ, 0x5410, R99 ;  /* 0x00005410ff247816 */ /* 0x000fe20000000063 */
[----:B------:R-:W-:-:S02]  /*12490*/  FADD.FTZ R144, R35, -R142 ;  /* 0x8000008e23907221 */ /* 0x000fc40000010000 */
[----:B------:R-:W-:Y:S02]  /*124a0*/  FMUL.FTZ R35, R143, R62 ;  /* 0x0000003e8f237220 */ /* 0x000fe40000410000 */
[----:B------:R-:W-:Y:S02]  /*124b0*/  FADD.FTZ R63, R63, -R142 ;  /* 0x8000008e3f3f7221 */ /* 0x000fe40000010000 */
        /* <DEDUP_REMOVED lines=9> */
[----:B------:R-:W-:-:S02]  /*12550*/  FADD.FTZ R66, R66, -R142 ;  /* 0x8000008e42427221 */ /* 0x000fc40000010000 */
[----:B------:R-:W-:Y:S01]  /*12560*/  FFMA.FTZ R46, R46, R58, R105 ;  /* 0x0000003a2e2e7223 */ /* 0x000fe20000010069 */
[----:B------:R-:W-:Y:S01]  /*12570*/  PRMT R58, RZ, 0x5410, R90 ;  /* 0x00005410ff3a7816 */ /* 0x000fe2000000005a */
        /* <DEDUP_REMOVED lines=8> */
[----:B------:R-:W-:Y:S02]  /*12600*/  FADD.FTZ R67, R67, -R142 ;  /* 0x8000008e43437221 */ /* 0x000fe40000010000 */
[----:B------:R-:W-:Y:S01]  /*12610*/  FFMA.FTZ R44, R44, R58, R23 ;  /* 0x0000003a2c2c7223 */ /* 0x000fe20000010017 */
[----:B------:R-:W-:Y:S01]  /*12620*/  PRMT R58, RZ, 0x5410, R89 ;  /* 0x00005410ff3a7816 */ /* 0x000fe20000000059 */
[----:B------:R-:W-:Y:S01]  /*12630*/  FFMA.FTZ R29, R29, R36, R4 ;  /* 0x000000241d1d7223 */ /* 0x000fe20000010004 */
[----:B------:R-:W-:Y:S01]  /*12640*/  PRMT R36, RZ, 0x7610, R97 ;  /* 0x00007610ff247816 */ /* 0x000fe20000000061 */
[--C-:B------:R-:W-:Y:S02]  /*12650*/  FADD.FTZ R28, R28, -R142.reuse ;  /* 0x8000008e1c1c7221 */ /* 0x100fe40000010000 */
[----:B------:R-:W-:Y:S02]  /*12660*/  FMUL.FTZ R66, R143, R67 ;  /* 0x000000438f427220 */ /* 0x000fe40000410000 */
[----:B------:R-:W-:-:S02]  /*12670*/  FADD.FTZ R64, R64, -R142 ;  /* 0x8000008e40407221 */ /* 0x000fc40000010000 */
[----:B------:R-:W-:Y:S02]  /*12680*/  FMUL.FTZ R28, R143, R28 ;  /* 0x0000001c8f1c7220 */ /* 0x000fe40000410000 */
[----:B------:R-:W-:Y:S01]  /*12690*/  FFMA.FTZ R49, R49, R58, R20 ;  /* 0x0000003a31317223 */ /* 0x000fe20000010014 */
[----:B------:R-:W-:Y:S01]  /*126a0*/  PRMT R58, RZ, 0x7610, R89 ;  /* 0x00007610ff3a7816 */ /* 0x000fe20000000059 */
[----:B------:R-:W-:Y:S01]  /*126b0*/  FFMA.FTZ R66, R66, R36, R5 ;  /* 0x0000002442427223 */ /* 0x000fe20000010005 */
[----:B------:R-:W-:Y:S01]  /*126c0*/  PRMT R36, RZ, 0x5410, R96 ;  /* 0x00005410ff247816 */ /* 0x000fe20000000060 */
[--C-:B------:R-:W-:Y:S02]  /*126d0*/  FADD.FTZ R32, R32, -R142.reuse ;  /* 0x8000008e20207221 */ /* 0x100fe40000010000 */
[----:B------:R-:W-:Y:S02]  /*126e0*/  FADD.FTZ R154, R27, -R142 ;  /* 0x8000008e1b9a7221 */ /* 0x000fe40000010000 */
[----:B------:R-:W-:-:S02]  /*126f0*/  FMUL.FTZ R27, R143, R64 ;  /* 0x000000408f1b7220 */ /* 0x000fc40000410000 */
[----:B------:R-:W-:Y:S01]  /*12700*/  FFMA.FTZ R149, R28, R149, R117 ;  /* 0x000000951c957223 */ /* 0x000fe20000010075 */
[----:B------:R-:W-:Y:S01]  /*12710*/  PRMT R28, RZ, 0x5410, R80 ;  /* 0x00005410ff1c7816 */ /* 0x000fe20000000050 */
        /* <DEDUP_REMOVED lines=11> */
[----:B------:R-:W-:Y:S02]  /*127d0*/  FMUL.FTZ R32, R143, R32 ;  /* 0x000000208f207220 */ /* 0x000fe40000410000 */
[----:B------:R-:W-:Y:S01]  /*127e0*/  FFMA.FTZ R50, R50, R58, R21 ;  /* 0x0000003a32327223 */ /* 0x000fe20000010015 */
[----:B------:R-:W-:Y:S01]  /*127f0*/  PRMT R58, RZ, 0x5410, R88 ;  /* 0x00005410ff3a7816 */ /* 0x000fe20000000058 */
[----:B------:R-:W-:Y:S02]  /*12800*/  FADD.FTZ R142, R103, -R142 ;  /* 0x8000008e678e7221 */ /* 0x000fe40000010000 */
[----:B------:R-:W-:Y:S01]  /*12810*/  FFMA.FTZ R27, R27, R36, R2 ;  /* 0x000000241b1b7223 */ /* 0x000fe20000010002 */
[----:B------:R-:W-:Y:S01]  /*12820*/  PRMT R36, RZ, 0x7610, R96 ;  /* 0x00007610ff247816 */ /* 0x000fe20000000060 */
[C---:B------:R-:W-:Y:S02]  /*12830*/  FMUL.FTZ R64, R143.reuse, R65 ;  /* 0x000000418f407220 */ /* 0x040fe40000410000 */
        /* <DEDUP_REMOVED lines=13> */
[C---:B------:R-:W-:Y:S01]  /*12910*/  FMUL.FTZ R26, R143.reuse, R26 ;  /* 0x0000001a8f1a7220 */ /* 0x040fe20000410000 */
[----:B------:R-:W-:Y:S01]  /*12920*/  F2FP.BF16.PACK_AB R36, R36, R27 ;  /* 0x0000001b2424723e */ /* 0x000fe200000010ff */
[C---:B------:R-:W-:Y:S01]  /*12930*/  FMUL.FTZ R38, R143.reuse, R38 ;  /* 0x000000268f267220 */ /* 0x040fe20000410000 */
[----:B------:R-:W-:Y:S01]  /*12940*/  F2FP.BF16.PACK_AB R27, R46, R45 ;  /* 0x0000002d2e1b723e */ /* 0x000fe200000010ff */
[C---:B------:R-:W-:Y:S01]  /*12950*/  FMUL.FTZ R39, R143.reuse, R39 ;  /* 0x000000278f277220 */ /* 0x040fe20000410000 */
[----:B------:R-:W-:Y:S01]  /*12960*/  IADD3 R45, R138, 0x60, RZ ;  /* 0x000000608a2d7810 */ /* 0x000fe20007ffe0ff */
[----:B------:R-:W-:-:S02]  /*12970*/  FMUL.FTZ R33, R143, R33 ;  /* 0x000000218f217220 */ /* 0x000fc40000410000 */
[C---:B------:R-:W-:Y:S02]  /*12980*/  FMUL.FTZ R34, R143.reuse, R34 ;  /* 0x000000228f227220 */ /* 0x040fe40000410000 */
[C---:B------:R-:W-:Y:S01]  /*12990*/  FMUL.FTZ R63, R143.reuse, R144 ;  /* 0x000000908f3f7220 */ /* 0x040fe20000410000 */
[----:B------:R-:W-:Y:S01]  /*129a0*/  PRMT R144, RZ, 0x5410, R85 ;  /* 0x00005410ff907816 */ /* 0x000fe20000000055 */
[C---:B------:R-:W-:Y:S01]  /*129b0*/  FMUL.FTZ R65, R143.reuse, R146 ;  /* 0x000000928f417220 */ /* 0x040fe20000410000 */
[----:B------:R-:W-:Y:S01]  /*129c0*/  PRMT R146, RZ, 0x7610, R84 ;  /* 0x00007610ff927816 */ /* 0x000fe20000000054 */
[C---:B------:R-:W-:Y:S02]  /*129d0*/  FMUL.FTZ R30, R143.reuse, R30 ;  /* 0x0000001e8f1e7220 */ /* 0x040fe40000410000 */
[C---:B------:R-:W-:Y:S01]  /*129e0*/  FMUL.FTZ R67, R143.reuse, R148 ;  /* 0x000000948f437220 */ /* 0x040fe20000410000 */
[----:B------:R-:W-:Y:S01]  /*129f0*/  PRMT R148, RZ, 0x5410, R83 ;  /* 0x00005410ff947816 */ /* 0x000fe20000000053 */
[----:B------:R-:W-:-:S02]  /*12a00*/  FMUL.FTZ R150, R143, R150 ;  /* 0x000000968f967220 */ /* 0x000fc40000410000 */
[C---:B------:R-:W-:Y:S01]  /*12a10*/  FMUL.FTZ R59, R143.reuse, R152 ;  /* 0x000000988f3b7220 */ /* 0x040fe20000410000 */
[----:B------:R-:W-:Y:S01]  /*12a20*/  PRMT R152, RZ, 0x7610, R82 ;  /* 0x00007610ff987816 */ /* 0x000fe20000000052 */
[C---:B------:R-:W-:Y:S01]  /*12a30*/  FMUL.FTZ R101, R143.reuse, R154 ;  /* 0x0000009a8f657220 */ /* 0x040fe20000410000 */
[----:B------:R-:W-:Y:S01]  /*12a40*/  PRMT R154, RZ, 0x7610, R81 ;  /* 0x00007610ff9a7816 */ /* 0x000fe20000000051 */
        /* <DEDUP_REMOVED lines=10> */
[----:B------:R-:W-:Y:S01]  /*12af0*/  LEA R156, P0, R138, c[0x0][0x208], 0x4 ;  /* 0x000082008a9c7a11 */ /* 0x000fe200078020ff */
[----:B------:R-:W-:Y:S01]  /*12b00*/  FFMA.FTZ R100, R100, R28, R133 ;  /* 0x0000001c64647223 */ /* 0x000fe20000010085 */
[----:B------:R-:W-:Y:S01]  /*12b10*/  IADD3 R53, R138, 0x20, RZ ;  /* 0x000000208a357810 */ /* 0x000fe20007ffe0ff */
[----:B------:R-:W-:Y:S01]  /*12b20*/  IMAD.MOV.U32 R54, RZ, RZ, 0x10 ;  /* 0x00000010ff367424 */ /* 0x000fe200078e00ff */
        /* <DEDUP_REMOVED lines=15> */
[----:B------:R-:W-:Y:S01]  /*12c20*/  FFMA.FTZ R152, R65, R152, R120 ;  /* 0x0000009841987223 */ /* 0x000fe20000010078 */
[----:B------:R-:W-:Y:S01]  /*12c30*/  F2FP.BF16.PACK_AB R40, R56, R61 ;  /* 0x0000003d3828723e */ /* 0x000fe200000010ff */
[----:B------:R-:W-:Y:S01]  /*12c40*/  FFMA.FTZ R154, R63, R154, R118 ;  /* 0x0000009a3f9a7223 */ /* 0x000fe20000010076 */
[----:B------:R-:W-:Y:S01]  /*12c50*/  PRMT R30, RZ, 0x7610, R83 ;  /* 0x00007610ff1e7816 */ /* 0x000fe20000000053 */
[----:B------:R-:W-:Y:S01]  /*12c60*/  IMAD.WIDE.U32 R52, R53, R54, c[0x0][0x208] ;  /* 0x0000820035347625 */ /* 0x000fe200078e0036 */
[----:B------:R-:W-:Y:S01]  /*12c70*/  PRMT R65, RZ, 0x5410, R81 ;  /* 0x00005410ff417816 */ /* 0x000fe20000000051 */
[----:B------:R-:W-:Y:S01]  /*12c80*/  STG.E.128 [R156.64], R36 ;  /* 0x000000249c007986 */ /* 0x000fe2000c101d06 */
[----:B------:R-:W-:Y:S01]  /*12c90*/  PRMT R63, RZ, 0x7610, R80 ;  /* 0x00007610ff3f7816 */ /* 0x000fe20000000050 */
[----:B------:R-:W-:Y:S01]  /*12ca0*/  FFMA.FTZ R101, R101, R26, R134 ;  /* 0x0000001a65657223 */ /* 0x000fe20000010086 */
        /* <DEDUP_REMOVED lines=18> */
[----:B------:R-:W-:Y:S01]  /*12dd0*/  IMAD.WIDE.U32 R44, R45, R54, c[0x0][0x208] ;  /* 0x000082002d2c7625 */ /* 0x000fe200078e0036 */
[----:B------:R-:W-:Y:S01]  /*12de0*/  F2FP.BF16.PACK_AB R35, R67, R148 ;  /* 0x000000944323723e */ /* 0x000fe200000010ff */
[----:B------:R1:W-:Y:S01]  /*12df0*/  STG.E.128 [R46.64], R24 ;  /* 0x000000182e007986 */ /* 0x0003e2000c101d06 */
[----:B0-----:R-:W-:Y:S01]  /*12e00*/  IADD3 R43, R138, 0x80, RZ ;  /* 0x000000808a2b7810 */ /* 0x001fe20007ffe0ff */
[----:B------:R-:W-:Y:S01]  /*12e10*/  IMAD R0, R141, c[0x0][0x160], R0 ;  /* 0x000058008d007a24 */ /* 0x000fe200078e0200 */
[----:B------:R-:W-:Y:S01]  /*12e20*/  LEA R40, P0, R140, c[0x0][0x208], 0x4 ;  /* 0x000082008c287a11 */ /* 0x000fe200078020ff */
[----:B------:R1:W-:Y:S01]  /*12e30*/  STG.E.128 [R44.64], R28 ;  /* 0x0000001c2c007986 */ /* 0x0003e2000c101d06 */
[----:B------:R-:W-:Y:S01]  /*12e40*/  F2FP.BF16.PACK_AB R34, R152, R149 ;  /* 0x000000959822723e */ /* 0x000fe200000010ff */
[----:B------:R-:W-:Y:S01]  /*12e50*/  IMAD.WIDE.U32 R42, R43, R54, c[0x0][0x208] ;  /* 0x000082002b2a7625 */ /* 0x000fe200078e0036 */
[----:B------:R-:W-:-:S02]  /*12e60*/  F2FP.BF16.PACK_AB R33, R154, R65 ;  /* 0x000000419a21723e */ /* 0x000fc400000010ff */
[----:B------:R-:W-:Y:S02]  /*12e70*/  F2FP.BF16.PACK_AB R32, R63, R32 ;  /* 0x000000203f20723e */ /* 0x000fe400000010ff */
[----:B------:R-:W-:Y:S02]  /*12e80*/  F2FP.BF16.PACK_AB R39, R151, R102 ;  /* 0x000000669727723e */ /* 0x000fe400000010ff */
[----:B------:R-:W-:Y:S01]  /*12e90*/  F2FP.BF16.PACK_AB R38, R103, R100 ;  /* 0x000000646726723e */ /* 0x000fe200000010ff */
[----:B------:R1:W-:Y:S01]  /*12ea0*/  STG.E.128 [R42.64], R32 ;  /* 0x000000202a007986 */ /* 0x0003e2000c101d06 */
[----:B------:R-:W-:Y:S02]  /*12eb0*/  F2FP.BF16.PACK_AB R37, R101, R142 ;  /* 0x0000008e6525723e */ /* 0x000fe400000010ff */
[----:B------:R-:W-:Y:S02]  /*12ec0*/  LEA.HI.X R41, R140, c[0x0][0x20c], RZ, 0x4, P0 ;  /* 0x000083008c297a11 */ /* 0x000fe400000f24ff */
[----:B------:R-:W-:-:S02]  /*12ed0*/  F2FP.BF16.PACK_AB R36, R59, R150 ;  /* 0x000000963b24723e */ /* 0x000fc400000010ff */
[----:B------:R-:W-:-:S03]  /*12ee0*/  ISETP.GE.AND P0, PT, R0, c[0x0][0x164], PT ;  /* 0x0000590000007a0c */ /* 0x000fc60003f06270 */
[----:B------:R1:W-:Y:S10]  /*12ef0*/  STG.E.128 [R40.64], R36 ;  /* 0x0000002428007986 */ /* 0x0003f4000c101d06 */
[----:B-1----:R-:W-:Y:S01]  /*12f00*/  @P0 CALL.REL.NOINC `(.L_x_15059) ;  /* 0x0000001000000944 */ /* 0x002fe20003c00000 */
[----:B------:R-:W-:Y:S05]  /*12f10*/  BRA `(.L_x_15060) ;  /* 0xfffedba000007947 */ /* 0x000fea000383ffff */
.L_x_15059:
[----:B------:R-:W-:Y:S05]  /*12f20*/  BSYNC B0 ;  /* 0x0000000000007941 */ /* 0x000fea0003800000 */
.L_x_14720:
[----:B------:R-:W-:Y:S05]  /*12f30*/  EXIT ;  /* 0x000000000000794d */ /* 0x000fea0003800000 */
.L_x_15057:
[----:B0-----:R-:W-:Y:S01]  /*12f40*/  IMAD.MOV.U32 R146, RZ, RZ, R148 ;  /* 0x000000ffff927224 */ /* 0x001fe200078e0094 */
[----:B------:R-:W-:Y:S01]  /*12f50*/  MOV R141, 0x1 ;  /* 0x00000001008d7802 */ /* 0x000fe20000000f00 */
[----:B------:R-:W-:Y:S01]  /*12f60*/  IMAD.MOV.U32 R144, RZ, RZ, 0x1f ;  /* 0x0000001fff907424 */ /* 0x000fe200078e00ff */
[----:B------:R-:W-:Y:S01]  /*12f70*/  MOV R142, 0x12fa0 ;  /* 0x00012fa0008e7802 */ /* 0x000fe20000000f00 */
[----:B------:R-:W-:-:S02]  /*12f80*/  IMAD.MOV.U32 R145, RZ, RZ, -0x1 ;  /* 0xffffffffff917424 */ /* 0x000fc400078e00ff */
[----:B------:R-:W-:Y:S05]  /*12f90*/  CALL.REL.NOINC `($__internal_57_$__cuda_sm70_shflsync_bfly_p) ;  /* 0x0000099000007944 */ /* 0x000fea0003c00000 */
[----:B01----:R-:W-:Y:S05]  /*12fa0*/  BRA `(.L_x_15061) ;  /* 0xffffe86000007947 */ /* 0x003fea000383ffff */
.L_x_15058:
[----:B------:R-:W-:Y:S01]  /*12fb0*/  HFMA2.MMA R141, -RZ, RZ, 0, 1.1920928955078125e-07 ;  /* 0x00000002ff8d7435 */ /* 0x000fe200000001ff */
[----:B------:R-:W-:Y:S01]  /*12fc0*/  IMAD.MOV.U32 R144, RZ, RZ, 0x1f ;  /* 0x0000001fff907424 */ /* 0x000fe200078e00ff */
[----:B------:R-:W-:Y:S01]  /*12fd0*/  MOV R142, 0x13000 ;  /* 0x00013000008e7802 */ /* 0x000fe20000000f00 */
[----:B------:R-:W-:-:S03]  /*12fe0*/  IMAD.MOV.U32 R145, RZ, RZ, -0x1 ;  /* 0xffffffffff917424 */ /* 0x000fc600078e00ff */
[----:B0-----:R-:W-:Y:S05]  /*12ff0*/  CALL.REL.NOINC `($__internal_57_$__cuda_sm70_shflsync_bfly_p) ;  /* 0x0000093000007944 */ /* 0x001fea0003c00000 */
[----:B01----:R-:W-:Y:S01]  /*13000*/  FADD.FTZ R146, R146, R141 ;  /* 0x0000008d92927221 */ /* 0x003fe20000010000 */
[----:B------:R-:W-:Y:S01]  /*13010*/  MOV R141, 0x4 ;  /* 0x00000004008d7802 */ /* 0x000fe20000000f00 */
[----:B------:R-:W-:Y:S01]  /*13020*/  IMAD.MOV.U32 R144, RZ, RZ, 0x1f ;  /* 0x0000001fff907424 */ /* 0x000fe200078e00ff */
[----:B------:R-:W-:Y:S01]  /*13030*/  MOV R142, 0x13060 ;  /* 0x00013060008e7802 */ /* 0x000fe20000000f00 */
[----:B------:R-:W-:-:S02]  /*13040*/  IMAD.MOV.U32 R145, RZ, RZ, -0x1 ;  /* 0xffffffffff917424 */ /* 0x000fc400078e00ff */
[----:B------:R-:W-:Y:S05]  /*13050*/  CALL.REL.NOINC `($__internal_57_$__cuda_sm70_shflsync_bfly_p) ;  /* 0x000008d000007944 */ /* 0x000fea0003c00000 */
[----:B01----:R-:W-:Y:S01]  /*13060*/  FADD.FTZ R146, R146, R141 ;  /* 0x0000008d92927221 */ /* 0x003fe20000010000 */
[----:B------:R-:W-:Y:S01]  /*13070*/  HFMA2.MMA R141, -RZ, RZ, 0, 4.76837158203125e-07 ;  /* 0x00000008ff8d7435 */ /* 0x000fe200000001ff */
[----:B------:R-:W-:Y:S01]  /*13080*/  IMAD.MOV.U32 R144, RZ, RZ, 0x1f ;  /* 0x0000001fff907424 */ /* 0x000fe200078e00ff */
[----:B------:R-:W-:Y:S01]  /*13090*/  MOV R142, 0x130c0 ;  /* 0x000130c0008e7802 */ /* 0x000fe20000000f00 */
[----:B------:R-:W-:-:S03]  /*130a0*/  IMAD.MOV.U32 R145, RZ, RZ, -0x1 ;  /* 0xffffffffff917424 */ /* 0x000fc600078e00ff */
[----:B------:R-:W-:Y:S05]  /*130b0*/  CALL.REL.NOINC `($__internal_57_$__cuda_sm70_shflsync_bfly_p) ;  /* 0x0000087000007944 */ /* 0x000fea0003c00000 */
[----:B01----:R-:W-:Y:S01]  /*130c0*/  FADD.FTZ R146, R146, R141 ;  /* 0x0000008d92927221 */ /* 0x003fe20000010000 */
[----:B------:R-:W-:Y:S01]  /*130d0*/  MOV R141, 0x10 ;  /* 0x00000010008d7802 */ /* 0x000fe20000000f00 */
[----:B------:R-:W-:Y:S01]  /*130e0*/  IMAD.MOV.U32 R144, RZ, RZ, 0x1f ;  /* 0x0000001fff907424 */ /* 0x000fe200078e00ff */
[----:B------:R-:W-:Y:S01]  /*130f0*/  MOV R142, 0x13120 ;  /* 0x00013120008e7802 */ /* 0x000fe20000000f00 */
[----:B------:R-:W-:-:S02]  /*13100*/  IMAD.MOV.U32 R145, RZ, RZ, -0x1 ;  /* 0xffffffffff917424 */ /* 0x000fc400078e00ff */
[----:B------:R-:W-:Y:S05]  /*13110*/  CALL.REL.NOINC `($__internal_57_$__cuda_sm70_shflsync_bfly_p) ;  /* 0x0000081000007944 */ /* 0x000fea0003c00000 */
[----:B-1----:R-:W-:Y:S02]  /*13120*/  FADD.FTZ R141, R146, R141 ;  /* 0x0000008d928d7221 */ /* 0x002fe40000010000 */
[----:B0-----:R-:W-:-:S02]  /*13130*/  IMAD.MOV.U32 R145, RZ, RZ, -0x1 ;  /* 0xffffffffff917424 */ /* 0x001fc400078e00ff */
        /* <DEDUP_REMOVED lines=97> */
[----:B------:R-:W-:Y:S01]  /*13750*/  FFMA.FTZ R146, R142, R142, R141 ;  /* 0x0000008e8e927223 */ /* 0x000fe2000001008d */
[----:B------:R-:W-:Y:S01]  /*13760*/  HFMA2.MMA R141, -RZ, RZ, 0, 5.9604644775390625e-08 ;  /* 0x00000001ff8d7435 */ /* 0x000fe200000001ff */
[----:B------:R-:W-:-:S05]  /*13770*/  MOV R142, 0x13790 ;  /* 0x00013790008e7802 */ /* 0x000fca0000000f00 */
[----:B------:R-:W-:Y:S05]  /*13780*/  CALL.REL.NOINC `($__internal_57_$__cuda_sm70_shflsync_bfly_p) ;  /* 0x000001a000007944 */ /* 0x000fea0003c00000 */
[----:B01----:R-:W-:Y:S01]  /*13790*/  FADD.FTZ R146, R146, R141 ;  /* 0x0000008d92927221 */ /* 0x003fe20000010000 */
[----:B------:R-:W-:Y:S01]  /*137a0*/  MOV R141, 0x2 ;  /* 0x00000002008d7802 */ /* 0x000fe20000000f00 */
[----:B------:R-:W-:Y:S01]  /*137b0*/  IMAD.MOV.U32 R144, RZ, RZ, 0x1f ;  /* 0x0000001fff907424 */ /* 0x000fe200078e00ff */
[----:B------:R-:W-:Y:S01]  /*137c0*/  MOV R142, 0x137f0 ;  /* 0x000137f0008e7802 */ /* 0x000fe20000000f00 */
[----:B------:R-:W-:Y:S02]  /*137d0*/  IMAD.MOV.U32 R145, RZ, RZ, -0x1 ;  /* 0xffffffffff917424 */ /* 0x000fe400078e00ff */
[----:B------:R-:W-:Y:S05]  /*137e0*/  CALL.REL.NOINC `($__internal_57_$__cuda_sm70_shflsync_bfly_p) ;  /* 0x0000014000007944 */ /* 0x000fea0003c00000 */
[----:B01----:R-:W-:Y:S01]  /*137f0*/  FADD.FTZ R146, R146, R141 ;  /* 0x0000008d92927221 */ /* 0x003fe20000010000 */
[----:B------:R-:W-:Y:S01]  /*13800*/  HFMA2.MMA R141, -RZ, RZ, 0, 2.384185791015625e-07 ;  /* 0x00000004ff8d7435 */ /* 0x000fe200000001ff */
        /* <DEDUP_REMOVED lines=10> */
[----:B01----:R-:W-:Y:S01]  /*138b0*/  FADD.FTZ R146, R146, R141 ;  /* 0x0000008d92927221 */ /* 0x003fe20000010000 */
[----:B------:R-:W-:Y:S01]  /*138c0*/  HFMA2.MMA R141, -RZ, RZ, 0, 9.5367431640625e-07 ;  /* 0x00000010ff8d7435 */ /* 0x000fe200000001ff */
[----:B------:R-:W-:Y:S01]  /*138d0*/  IMAD.MOV.U32 R144, RZ, RZ, 0x1f ;  /* 0x0000001fff907424 */ /* 0x000fe200078e00ff */
[----:B------:R-:W-:Y:S01]  /*138e0*/  MOV R142, 0x13910 ;  /* 0x00013910008e7802 */ /* 0x000fe20000000f00 */
[----:B------:R-:W-:-:S03]  /*138f0*/  IMAD.MOV.U32 R145, RZ, RZ, -0x1 ;  /* 0xffffffffff917424 */ /* 0x000fc600078e00ff */
[----:B------:R-:W-:Y:S05]  /*13900*/  CALL.REL.NOINC `($__internal_57_$__cuda_sm70_shflsync_bfly_p) ;  /* 0x0000002000007944 */ /* 0x000fea0003c00000 */
[----:B01----:R-:W-:Y:S01]  /*13910*/  MOV R145, R141 ;  /* 0x0000008d00917202 */ /* 0x003fe20000000f00 */
[----:B------:R-:W-:Y:S05]  /*13920*/  BRA `(.L_x_15062) ;  /* 0xffffe62000007947 */ /* 0x000fea000383ffff */
        .weak           $__internal_57_$__cuda_sm70_shflsync_bfly_p
        .type           $__internal_57_$__cuda_sm70_shflsync_bfly_p,@function
        .size           $__internal_57_$__cuda_sm70_shflsync_bfly_p,(.L_x_43117 - $__internal_57_$__cuda_sm70_shflsync_bfly_p)
$__internal_57_$__cuda_sm70_shflsync_bfly_p:
[----:B------:R-:W-:Y:S01]  /*13930*/  IMAD.MOV.U32 R143, RZ, RZ, 0x0 ;  /* 0x00000000ff8f7424 */ /* 0x000fe200078e00ff */
[----:B------:R-:W-:Y:S04]  /*13940*/  WARPSYNC R145 ;  /* 0x0000009100007348 */ /* 0x000fe80003800000 */
[----:B------:R0:W1:Y:S01]  /*13950*/  SHFL.BFLY PT, R141, R146, R141, R144 ;  /* 0x0c00008d928d7389 */ /* 0x00006200000e0090 */
[----:B------:R-:W-:Y:S05]  /*13960*/  RET.REL.NODEC R142 `(_ZN10layer_norm13ln_fwd_kernelINS_13Kernel_traitsI13__nv_bfloat16S2_fS2_fjLj1536ELj1ELj4ELj1ELj16ENS_18Kernel_traits_baseILj1536ES2_S2_fS2_fjLj128EEEEELb1ELb0ELb0ELb1EEEvNS_9FwdParamsE) ;  /* 0xfffec6908e007950 */ /* 0x000fea0003c3ffff */
.L_x_15063:
        /* <DEDUP_REMOVED lines=9> */
.L_x_43117:


//--------------------- .text._ZN10layer_norm13ln_fwd_kernelINS_13Kernel_traitsI13__nv_bfloat16S2_fS2_fjLj1536ELj1ELj4ELj1ELj16ENS_18Kernel_traits_baseILj1536ES2_S2_fS2_fjLj128EEEEELb1ELb0ELb1ELb0EEEvNS_9FwdParamsE --------------------------
	.section	.text._ZN10layer_norm13ln_fwd_kernelINS_13Kernel_traitsI13__nv_bfloat16S2_fS2_fjLj1536ELj1ELj4ELj1ELj16ENS_18Kernel_traits_baseILj1536ES2_S2_fS2_fjLj128EEEEELb1ELb0ELb1ELb0EEEvNS_9FwdParamsE,"ax",@progbits
	.sectioninfo	@"SHI_REGISTERS=219"
	.align	128
        .global         _ZN10layer_norm13ln_fwd_kernelINS_13Kernel_traitsI13__nv_bfloat16S2_fS2_fjLj1536ELj1ELj4ELj1ELj16ENS_18Kernel_traits_baseILj1536ES2_S2_fS2_fjLj128EEEEELb1ELb0ELb1ELb0EEEvNS_9FwdParamsE
        .type           _ZN10layer_norm13ln_fwd_kernelINS_13Kernel_traitsI13__nv_bfloat16S2_fS2_fjLj1536ELj1ELj4ELj1ELj16ENS_18Kernel_traits_baseILj1536ES2_S2_fS2_fjLj128EEEEELb1ELb0ELb1ELb0EEEvNS_9FwdParamsE,@function
        .size           _ZN10layer_norm13ln_fwd_kernelINS_13Kernel_traitsI13__nv_bfloat16S2_fS2_fjLj1536ELj1ELj4ELj1ELj16ENS_18Kernel_traits_baseILj1536ES2_S2_fS2_fjLj128EEEEELb1ELb0ELb1ELb0EEEvNS_9FwdParamsE,(.L_x_43118 - _ZN10layer_norm13ln_fwd_kernelINS_13Kernel_traitsI13__nv_bfloat16S2_fS2_fjLj1536ELj1ELj4ELj1ELj16ENS_18Kernel_traits_baseILj1536ES2_S2_fS2_fjLj128EEEEELb1ELb0ELb1ELb0EEEvNS_9FwdParamsE)
        .other          _ZN10layer_norm13ln_fwd_kernelINS_13Kernel_traitsI13__nv_bfloat16S2_fS2_fjLj1536ELj1ELj4ELj1ELj16ENS_18Kernel_traits_baseILj1536ES2_S2_fS2_fjLj128EEEEELb1ELb0ELb1ELb0EEEvNS_9FwdParamsE,@"STO_CUDA_ENTRY STV_DEFAULT"
_ZN10layer_norm13ln_fwd_kernelINS_13Kernel_traitsI13__nv_bfloat16S2_fS2_fjLj1536ELj1ELj4ELj1ELj16ENS_18Kernel_traits_baseILj1536ES2_S2_fS2_fjLj128EEEEELb1ELb0ELb1ELb0EEEvNS_9FwdParamsE:
.text._ZN10layer_norm13ln_fwd_kernelINS_13Kernel_traitsI13__nv_bfloat16S2_fS2_fjLj1536ELj1ELj4ELj1ELj16ENS_18Kernel_traits_baseILj1536ES2_S2_fS2_fjLj128EEEEELb1ELb0ELb1ELb0EEEvNS_9FwdParamsE:
        /* <DEDUP_REMOVED lines=48> */
[C---:B------:R-:W-:Y:S02]  /*0300*/  ISETP.GE.U32.AND P5, PT, R42.reuse, 0x40, PT ;  /* 0x000000402a00780c */ /* 0x040fe40003fa6070 */
        /* <DEDUP_REMOVED lines=25> */
.L_x_15065:
[----:B0-----:R-:W-:Y:S05]  /*04a0*/  BSYNC B0 ;  /* 0x0000000000007941 */ /* 0x001fea0003800000 */
.L_x_15064:
        /* <DEDUP_REMOVED lines=13> */
.L_x_15067:
[----:B0-----:R-:W-:Y:S05]  /*0580*/  BSYNC B0 ;  /* 0x0000000000007941 */ /* 0x001fea0003800000 */
.L_x_15066:
        /* <DEDUP_REMOVED lines=13> */
.L_x_15069:
[----:B0-----:R-:W-:Y:S05]  /*0660*/  BSYNC B0 ;  /* 0x0000000000007941 */ /* 0x001fea0003800000 */
.L_x_15068:
        /* <DEDUP_REMOVED lines=13> */
.L_x_15071:
[----:B0-----:R-:W-:Y:S05]  /*0740*/  BSYNC B0 ;  /* 0x0000000000007941 */ /* 0x001fea0003800000 */
.L_x_15070:
        /* <DEDUP_REMOVED lines=13> */
.L_x_15073:
[----:B0-----:R-:W-:Y:S05]  /*0820*/  BSYNC B0 ;  /* 0x0000000000007941 */ /* 0x001fea0003800000 */
.L_x_15072:
        /* <DEDUP_REMOVED lines=19> */
.L_x_15075:
[----:B0-----:R-:W-:Y:S05]  /*0960*/  BSYNC B0 ;  /* 0x0000000000007941 */ /* 0x001fea0003800000 */
.L_x_15074:
        /* <DEDUP_REMOVED lines=132> */
.L_x_15545:
        /* <DEDUP_REMOVED lines=21> */
[----:B-1----:R-:W-:-:S04]  /*1300*/  ISETP.NE.U32.AND P1, PT, RZ, c[0x0][0x180], PT ;  /* 0x00006000ff007a0c */ /* 0x002fc80003f25070 */
[----:B------:R-:W-:Y:S01]  /*1310*/  ISETP.NE.AND.EX P1, PT, RZ, c[0x0][0x184], PT, P1 ;  /* 0x00006100ff007a0c */ /* 0x000fe20003f25310 */
[----:B------:R-:W-:-:S04]  /*1320*/  @P0 IMAD.MOV.U32 R64, RZ, RZ, 0x10 ;  /* 0x00000010ff400424 */ /* 0x000fc800078e00ff */
[----:B------:R-:W-:-:S05]  /*1330*/  @P0 IMAD.WIDE.U32 R64, R209, R64, c[0x0][0x170] ;  /* 0x00005c00d1400625 */ /* 0x000fca00078e0040 */
[----:B------:R0:W5:Y:S03]  /*1340*/  @P0 LDG.E.128 R56, [R64.64] ;  /* 0x0000000440380981 */ /* 0x000166000c1e1d00 */
[----:B------:R-:W-:-:S04]  /*1350*/  @P1 IMAD.MOV.U32 R55, RZ, RZ, 0x20 ;  /* 0x00000020ff371424 */ /* 0x000fc800078e00ff */
[----:B------:R-:W-:-:S05]  /*1360*/  @P1 IMAD.WIDE.U32 R54, R210, R55, c[0x0][0x180] ;  /* 0x00006000d2361625 */ /* 0x000fca00078e0037 */
[----:B------:R-:W2:Y:S01]  /*1370*/  @P1 LDG.E.128 R48, [R54.64] ;  /* 0x0000000436301981 */ /* 0x000ea2000c1e1d00 */
[----:B------:R-:W-:-:S03]  /*1380*/  ISETP.GT.AND P2, PT, R206, RZ, PT ;  /* 0x000000ffce00720c */ /* 0x000fc60003f44270 */
[----:B------:R0:W5:Y:S01]  /*1390*/  @P1 LDG.E.128 R60, [R54.64+0x10] ;  /* 0x00001004363c1981 */ /* 0x000162000c1e1d00 */
[----:B------:R-:W-:Y:S09]  /*13a0*/  BSSY B1, `(.L_x_15078) ;  /* 0x000005b000017945 */ /* 0x000ff20003800000 */
[----:B------:R-:W-:-:S04]  /*13b0*/  @!P2 ISETP.NE.U32.AND P3, PT, RZ, c[0x0][0x180], PT ;  /* 0x00006000ff00aa0c */ /* 0x000fc80003f65070 */
[----:B------:R-:W-:Y:S02]  /*13c0*/  @!P2 ISETP.NE.AND.EX P3, PT, RZ, c[0x0][0x184], PT, P3 ;  /* 0x00006100ff00aa0c */ /* 0x000fe40003f65330 */
[----:B------:R-:W-:Y:S02]  /*13d0*/  @!P2 MOV R66, R191 ;  /* 0x000000bf0042a202 */ /* 0x000fe40000000f00 */
[----:B--2---:R-:W-:Y:S01]  /*13e0*/  @!P2 FSEL R52, R48, RZ, P3 ;  /* 0x000000ff3034a208 */ /* 0x004fe20001800000 */
[----:B------:R-:W-:Y:S05]  /*13f0*/  @!P2 BRA `(.L_x_15079) ;  /* 0x000005500000a947 */ /* 0x000fea0003800000 */
        /* <DEDUP_REMOVED lines=12> */
.L_x_15081:
[----:B------:R-:W-:Y:S02]  /*14c0*/  IMAD.MOV.U32 R108, RZ, RZ, R190 ;  /* 0x000000ffff6c7224 */ /* 0x000fe400078e00be */
.L_x_15082:
[----:B------:R-:W-:Y:S05]  /*14d0*/  BSYNC B2 ;  /* 0x0000000000027941 */ /* 0x000fea0003800000 */
.L_x_15080:
        /* <DEDUP_REMOVED lines=16> */
.L_x_15086:
[----:B------:R-:W-:Y:S05]  /*15e0*/  BSYNC B3 ;  /* 0x0000000000037941 */ /* 0x000fea0003800000 */
.L_x_15085:
        /* <DEDUP_REMOVED lines=43> */
.L_x_15084:
[----:B------:R-:W-:Y:S05]  /*18a0*/  BSYNC B2 ;  /* 0x0000000000027941 */ /* 0x000fea0003800000 */
.L_x_15083:
        /* <DEDUP_REMOVED lines=9> */
[----:B------:R-:W-:Y:S02]  /*1940*/  @P1 FADD.FTZ R52, R48, R52 ;  /* 0x0000003430341221 */ /* 0x000fe40000010000 */
.L_x_15079:
[----:B0-----:R-:W-:Y:S05]  /*1950*/  BSYNC B1 ;  /* 0x0000000000017941 */ /* 0x001fea0003800000 */
.L_x_15078:
[----:B------:R-:W-:Y:S01]  /*1960*/  @!P2 ISETP.NE.U32.AND P3, PT, RZ, c[0x0][0x180], PT ;  /* 0x00006000ff00aa0c */ /* 0x000fe20003f65070 */
[----:B------:R-:W-:Y:S01]  /*1970*/  BSSY B1, `(.L_x_15087) ;  /* 0x000005a000017945 */ /* 0x000fe20003800000 */
[----:B------:R-:W-:Y:S02]  /*1980*/  @!P2 MOV R55, R66 ;  /* 0x000000420037a202 */ /* 0x000fe40000000f00 */
[----:B------:R-:W-:-:S04]  /*1990*/  @!P2 ISETP.NE.AND.EX P3, PT, RZ, c[0x0][0x184], PT, P3 ;  /* 0x00006100ff00aa0c */ /* 0x000fc80003f65330 */
[----:B------:R-:W-:Y:S01]  /*19a0*/  @!P2 FSEL R53, R49, RZ, P3 ;  /* 0x000000ff3135a208 */ /* 0x000fe20001800000 */
[----:B------:R-:W-:Y:S05]  /*19b0*/  @!P2 BRA `(.L_x_15088) ;  /* 0x000005500000a947 */ /* 0x000fea0003800000 */
        /* <DEDUP_REMOVED lines=12> */
.L_x_15090:
[----:B------:R-:W-:Y:S02]  /*1a80*/  IMAD.MOV.U32 R110, RZ, RZ, R190 ;  /* 0x000000ffff6e7224 */ /* 0x000fe400078e00be */
.L_x_15091:
[----:B------:R-:W-:Y:S05]  /*1a90*/  BSYNC B2 ;  /* 0x0000000000027941 */ /* 0x000fea0003800000 */
.L_x_15089:
        /* <DEDUP_REMOVED lines=16> */
.L_x_15095:
[----:B------:R-:W-:Y:S05]  /*1ba0*/  BSYNC B3 ;  /* 0x0000000000037941 */ /* 0x000fea0003800000 */
.L_x_15094:
        /* <DEDUP_REMOVED lines=43> */
.L_x_15093:
[----:B------:R-:W-:Y:S05]  /*1e60*/  BSYNC B2 ;  /* 0x0000000000027941 */ /* 0x000fea0003800000 */
.L_x_15092:
        /* <DEDUP_REMOVED lines=10> */
.L_x_15088:
[----:B------:R-:W-:Y:S05]  /*1f10*/  BSYNC B1 ;  /* 0x0000000000017941 */ /* 0x000fea0003800000 */
.L_x_15087:
        /* <DEDUP_REMOVED lines=18> */
.L_x_15099:
[----:B------:R-:W-:Y:S02]  /*2040*/  IMAD.MOV.U32 R110, RZ, RZ, R190 ;  /* 0x000000ffff6e7224 */ /* 0x000fe400078e00be */
.L_x_15100:
[----:B------:R-:W-:Y:S05]  /*2050*/  BSYNC B2 ;  /* 0x0000000000027941 */ /* 0x000fea0003800000 */
.L_x_15098:
        /* <DEDUP_REMOVED lines=16> */
.L_x_15104:
[----:B------:R-:W-:Y:S05]  /*2160*/  BSYNC B3 ;  /* 0x0000000000037941 */ /* 0x000fea0003800000 */
.L_x_15103:
        /* <DEDUP_REMOVED lines=43> */
.L_x_15102:
[----:B------:R-:W-:Y:S05]  /*2420*/  BSYNC B2 ;  /* 0x0000000000027941 */ /* 0x000fea0003800000 */
.L_x_15101:
        /* <DEDUP_REMOVED lines=10> */
.L_x_15097:
[----:B------:R-:W-:Y:S05]  /*24d0*/  BSYNC B1 ;  /* 0x0000000000017941 */ /* 0x000fea0003800000 */
.L_x_15096:
        /* <DEDUP_REMOVED lines=18> */
.L_x_15108:
[----:B------:R-:W-:Y:S02]  /*2600*/  IMAD.MOV.U32 R158, RZ, RZ, R190 ;  /* 0x000000ffff9e7224 */ /* 0x000fe400078e00be */
.L_x_15109:
[----:B------:R-:W-:Y:S05]  /*2610*/  BSYNC B2 ;  /* 0x0000000000027941 */ /* 0x000fea0003800000 */
.L_x_15107:
        /* <DEDUP_REMOVED lines=16> */
.L_x_15113:
[----:B------:R-:W-:Y:S05]  /*2720*/  BSYNC B3 ;  /* 0x0000000000037941 */ /* 0x000fea0003800000 */
.L_x_15112:
        /* <DEDUP_REMOVED lines=43> */
.L_x_15111:
[----:B------:R-:W-:Y:S05]  /*29e0*/  BSYNC B2 ;  /* 0x0000000000027941 */ /* 0x000fea0003800000 */
.L_x_15110:
        /* <DEDUP_REMOVED lines=10> */
.L_x_15106:
[----:B------:R-:W-:Y:S05]  /*2a90*/  BSYNC B1 ;  /* 0x0000000000017941 */ /* 0x000fea0003800000 */
.L_x_15105:
[----:B------:R-:W-:Y:S01]  /*2aa0*/  @!P2 ISETP.NE.U32.AND P3, PT, RZ, c[0x0][0x180], PT ;  /* 0x00006000ff00aa0c */ /* 0x000fe20003f65070 */
[----:B------:R-:W-:Y:S01]  /*2ab0*/  BSSY B1, `(.L_x_15114) ;  /* 0x000005a000017945 */ /* 0x000fe20003800000 */
[----:B------:R-:W-:Y:S02]  /*2ac0*/  @!P2 MOV R66, R65 ;  /* 0x000000410042a202 */ /* 0x000fe40000000f00 */
[----:B------:R-:W-:-:S04]  /*2ad0*/  @!P2 ISETP.NE.AND.EX P3, PT, RZ, c[0x0][0x184], PT, P3 ;  /* 0x00006100ff00aa0c */ /* 0x000fc80003f65330 */
[----:B-----5:R-:W-:Y:S01]  /*2ae0*/  @!P2 FSEL R64, R60, RZ, P3 ;  /* 0x000000ff3c40a208 */ /* 0x020fe20001800000 */
        /* <DEDUP_REMOVED lines=13> */
.L_x_15117:
[----:B------:R-:W-:Y:S02]  /*2bc0*/  IMAD.MOV.U32 R158, RZ, RZ, R190 ;  /* 0x000000ffff9e7224 */ /* 0x000fe400078e00be */
.L_x_15118:
[----:B------:R-:W-:Y:S05]  /*2bd0*/  BSYNC B2 ;  /* 0x0000000000027941 */ /* 0x000fea0003800000 */
.L_x_15116:
        /* <DEDUP_REMOVED lines=16> */
.L_x_15122:
[----:B------:R-:W-:Y:S05]  /*2ce0*/  BSYNC B3 ;  /* 0x0000000000037941 */ /* 0x000fea0003800000 */
.L_x_15121:
        /* <DEDUP_REMOVED lines=43> */
.L_x_15120:
[----:B------:R-:W-:Y:S05]  /*2fa0*/  BSYNC B2 ;  /* 0x0000000000027941 */ /* 0x000fea0003800000 */
.L_x_15119:
[----:B------:R-:W0:Y:S01]  /*2fb0*/  I2F.U32 R64, R158 ;  /* 0x0000009e00407306 */ /* 0x000e220000201000 */
[----:B------:R-:W-:Y:S01]  /*2fc0*/  PRMT R65, RZ, 0x5410, R58 ;  /* 0x00005410ff417816 */ /* 0x000fe2000000003a */
        /* <DEDUP_REMOVED lines=8> */
.L_x_15115:
[----:B------:R-:W-:Y:S05]  /*3050*/  BSYNC B1 ;  /* 0x0000000000017941 */ /* 0x000fea0003800000 */
.L_x_15114:
        /* <DEDUP_REMOVED lines=18> */
.L_x_15126:
[----:B------:R-:W-:Y:S02]  /*3180*/  IMAD.MOV.U32 R211, RZ, RZ, R190 ;  /* 0x000000ffffd37224 */ /* 0x000fe400078e00be */
.L_x_15127:
[----:B------:R-:W-:Y:S05]  /*3190*/  BSYNC B2 ;  /* 0x0000000000027941 */ /* 0x000fea0003800000 */
.L_x_15125:
        /* <DEDUP_REMOVED lines=16> */
.L_x_15131:
[----:B------:R-:W-:Y:S05]  /*32a0*/  BSYNC B3 ;  /* 0x0000000000037941 */ /* 0x000fea0003800000 */
.L_x_15130:
        /* <DEDUP_REMOVED lines=43> */
.L_x_15129:
[----:B------:R-:W-:Y:S05]  /*3560*/  BSYNC B2 ;  /* 0x0000000000027941 */ /* 0x000fea0003800000 */
.L_x_15128:
        /* <DEDUP_REMOVED lines=10> */
.L_x_15124:
[----:B------:R-:W-:Y:S05]  /*3610*/  BSYNC B1 ;  /* 0x0000000000017941 */ /* 0x000fea0003800000 */
.L_x_15123:
        /* <DEDUP_REMOVED lines=18> */
.L_x_15135:
[----:B------:R-:W-:Y:S02]  /*3740*/  IMAD.MOV.U32 R211, RZ, RZ, R190 ;  /* 0x000000ffffd37224 */ /* 0x000fe400078e00be */
.L_x_15136:
[----:B------:R-:W-:Y:S05]  /*3750*/  BSYNC B2 ;  /* 0x0000000000027941 */ /* 0x000fea0003800000 */
.L_x_15134:
        /* <DEDUP_REMOVED lines=16> */
.L_x_15140:
[----:B------:R-:W-:Y:S05]  /*3860*/  BSYNC B3 ;  /* 0x0000000000037941 */ /* 0x000fea0003800000 */
.L_x_15139:
        /* <DEDUP_REMOVED lines=43> */
.L_x_15138:
[----:B------:R-:W-:Y:S05]  /*3b20*/  BSYNC B2 ;  /* 0x0000000000027941 */ /* 0x000fea0003800000 */
.L_x_15137:
        /* <DEDUP_REMOVED lines=10> */
.L_x_15133:
[----:B------:R-:W-:Y:S05]  /*3bd0*/  BSYNC B1 ;  /* 0x0000000000017941 */ /* 0x000fea0003800000 */
.L_x_15132:
        /* <DEDUP_REMOVED lines=18> */
.L_x_15144:
[----:B------:R-:W-:Y:S02]  /*3d00*/  IMAD.MOV.U32 R211, RZ, RZ, R190 ;  /* 0x000000ffffd37224 */ /* 0x000fe400078e00be */
.L_x_15145:
[----:B------:R-:W-:Y:S05]  /*3d10*/  BSYNC B2 ;  /* 0x0000000000027941 */ /* 0x000fea0003800000 */
.L_x_15143:
        /* <DEDUP_REMOVED lines=16> */
.L_x_15149:
[----:B------:R-:W-:Y:S05]  /*3e20*/  BSYNC B3 ;  /* 0x0000000000037941 */ /* 0x000fea0003800000 */
.L_x_15148:
        /* <DEDUP_REMOVED lines=43> */
.L_x_15147:
[----:B------:R-:W-:Y:S05]  /*40e0*/  BSYNC B2 ;  /* 0x0000000000027941 */ /* 0x000fea0003800000 */
.L_x_15146:
        /* <DEDUP_REMOVED lines=10> */
.L_x_15142:
[----:B------:R-:W-:Y:S05]  /*4190*/  BSYNC B1 ;  /* 0x0000000000017941 */ /* 0x000fea0003800000 */
.L_x_15141:
[----:B------:R-:W-:Y:S01]  /*41a0*/  HFMA2.MMA R109, -RZ, RZ, 0, 1.9073486328125e-06 ;  /* 0x00000020ff6d7435 */ /* 0x000fe200000001ff */
[----:B------:R-:W-:Y:S09]  /*41b0*/  BSSY B1, `(.L_x_15150) ;  /* 0x0000019000017945 */ /* 0x000ff20003800000 */
[----:B------:R-:W-:-:S05]  /*41c0*/  IMAD.WIDE.U32 R108, R210, R109, c[0x0][0x188] ;  /* 0x00006200d26c7625 */ /* 0x000fca00078e006d */
[----:B------:R0:W-:Y:S04]  /*41d0*/  STG.E.128 [R108.64], R52 ;  /* 0x000000346c007986 */ /* 0x0001e8000c101d04 */
[----:B------:R0:W-:Y:S01]  /*41e0*/  STG.E.128 [R108.64+0x10], R64 ;  /* 0x000010406c007986 */ /* 0x0001e2000c101d04 */
[----:B------:R-:W-:Y:S05]  /*41f0*/  @!P0 BRA `(.L_x_15151) ;  /* 0x0000014000008947 */ /* 0x000fea0003800000 */
[----:B0-----:R-:W-:Y:S01]  /*4200*/  IMAD.U32 R109, R204, 0x10000, RZ ;  /* 0x00010000cc6d7824 */ /* 0x001fe200078e00ff */
[----:B------:R-:W-:Y:S02]  /*4210*/  LOP3.LUT R108, R205, 0xffff, RZ, 0xc0, !PT ;  /* 0x0000ffffcd6c7812 */ /* 0x000fe400078ec0ff */
        /* <DEDUP_REMOVED lines=18> */
.L_x_15151:
[----:B------:R-:W-:Y:S05]  /*4340*/  BSYNC B1 ;  /* 0x0000000000017941 */ /* 0x000fea0003800000 */
.L_x_15150:
[----:B------:R-:W-:Y:S02]  /*4350*/  IADD3 R210, R210, 0x20, RZ ;  /* 0x00000020d2d27810 */ /* 0x000fe40007ffe0ff */
[----:B------:R-:W-:Y:S02]  /*4360*/  IADD3 R209, R209, 0x20, RZ ;  /* 0x00000020d1d17810 */ /* 0x000fe40007ffe0ff */
.L_x_15077:
[----:B-1----:R-:W-:Y:S05]  /*4370*/  BSYNC B0 ;  /* 0x0000000000007941 */ /* 0x002fea0003800000 */
.L_x_15076:
[----:B------:R-:W-:Y:S01]  /*4380*/  ISETP.NE.AND P1, PT, R115, RZ, PT ;  /* 0x000000ff7300720c */ /* 0x000fe20003f25270 */
[----:B------:R-:W-:-:S12]  /*4390*/  BSSY B0, `(.L_x_15152) ;  /* 0x0000309000007945 */ /* 0x000fd80003800000 */
[----:B------:R-:W-:Y:S05]  /*43a0*/  @!P1 BRA `(.L_x_15153) ;  /* 0x0000307000009947 */ /* 0x000fea0003800000 */
[----:B------:R-:W-:-:S04]  /*43b0*/  ISETP.NE.U32.AND P1, PT, RZ, c[0x0][0x180], PT ;  /* 0x00006000ff007a0c */ /* 0x000fc80003f25070 */
        /* <DEDUP_REMOVED lines=11> */
[----:B------:R-:W-:Y:S01]  /*4470*/  @!P2 ISETP.NE.AND.EX P3, PT, RZ, c[0x0][0x184], PT, P3 ;  /* 0x00006100ff00aa0c */ /* 0x000fe20003f65330 */
[----:B------:R-:W-:-:S03]  /*4480*/  @!P2 IMAD.MOV.U32 R74, RZ, RZ, R191 ;  /* 0x000000ffff4aa224 */ /* 0x000fc600078e00bf */
[----:B--2---:R-:W-:Y:S01]  /*4490*/  @!P2 FSEL R68, R48, RZ, P3 ;  /* 0x000000ff3044a208 */ /* 0x004fe20001800000 */
[----:B------:R-:W-:Y:S05]  /*44a0*/  @!P2 BRA `(.L_x_15155) ;  /* 0x000005500000a947 */ /* 0x000fea0003800000 */
[C---:B-1----:R-:W-:Y:S01]  /*44b0*/  ISETP.NE.AND P3, PT, R191.reuse, 0x1, PT ;  /* 0x00000001bf00780c */ /* 0x042fe20003f65270 */
[----:B------:R-:W-:Y:S01]  /*44c0*/  BSSY B2, `(.L_x_15156) ;  /* 0x000000c000027945 */ /* 0x000fe20003800000 */
[----:B------:R-:W-:-:S11]  /*44d0*/  IADD3 R74, R191, 0x1, RZ ;  /* 0x00000001bf4a7810 */ /* 0x000fd60007ffe0ff */
[----:B------:R-:W-:Y:S05]  /*44e0*/  @!P3 BRA `(.L_x_15157) ;  /* 0x000000800000b947 */ /* 0x000fea0003800000 */
[----:B------:R-:W-:Y:S01]  /*44f0*/  ISETP.NE.AND P3, PT, R191, 0x2, PT ;  /* 0x00000002bf00780c */ /* 0x000fe20003f65270 */
[----:B0-----:R-:W-:-:S12]  /*4500*/  IMAD.MOV.U32 R108, RZ, RZ, R186 ;  /* 0x000000ffff6c7224 */ /* 0x001fd800078e00ba */
[----:B------:R-:W-:Y:S05]  /*4510*/  @!P3 BRA `(.L_x_15158) ;  /* 0x000000600000b947 */ /* 0x000fea0003800000 */
[----:B------:R-:W-:Y:S01]  /*4520*/  ISETP.NE.AND P3, PT, R191, 0x3, PT ;  /* 0x00000003bf00780c */ /* 0x000fe20003f65270 */
[----:B------:R-:W-:-:S12]  /*4530*/  IMAD.MOV.U32 R108, RZ, RZ, R184 ;  /* 0x000000ffff6c7224 */ /* 0x000fd800078e00b8 */
[----:B------:R-:W-:Y:S05]  /*4540*/  @P3 BRA `(.L_x_15158) ;  /* 0x0000003000003947 */ /* 0x000fea0003800000 */
[----:B------:R-:W-:Y:S01]  /*4550*/  IMAD.MOV.U32 R108, RZ, RZ, R192 ;  /* 0x000000ffff6c7224 */ /* 0x000fe200078e00c0 */
[----:B------:R-:W-:Y:S05]  /*4560*/  BRA `(.L_x_15158) ;  /* 0x0000001000007947 */ /* 0x000fea0003800000 */
.L_x_15157:
[----:B0-----:R-:W-:Y:S02]  /*4570*/  IMAD.MOV.U32 R108, RZ, RZ, R190 ;  /* 0x000000ffff6c7224 */ /* 0x001fe400078e00be */
.L_x_15158:
[----:B------:R-:W-:Y:S05]  /*4580*/  BSYNC B2 ;  /* 0x0000000000027941 */ /* 0x000fea0003800000 */
.L_x_15156:
        /* <DEDUP_REMOVED lines=16> */
.L_x_15162:
[----:B------:R-:W-:Y:S05]  /*4690*/  BSYNC B3 ;  /* 0x0000000000037941 */ /* 0x000fea0003800000 */
.L_x_15161:
        /* <DEDUP_REMOVED lines=43> */
.L_x_15160:
[----:B------:R-:W-:Y:S05]  /*4950*/  BSYNC B2 ;  /* 0x0000000000027941 */ /* 0x000fea0003800000 */
.L_x_15159:
        /* <DEDUP_REMOVED lines=10> */
.L_x_15155:
[----:B-1----:R-:W-:Y:S05]  /*4a00*/  BSYNC B1 ;  /* 0x0000000000017941 */ /* 0x002fea0003800000 */
.L_x_15154:
[----:B------:R-:W-:Y:S01]  /*4a10*/  @!P2 ISETP.NE.U32.AND P3, PT, RZ, c[0x0][0x180], PT ;  /* 0x00006000ff00aa0c */ /* 0x000fe20003f65070 */
[----:B------:R-:W-:Y:S01]  /*4a20*/  BSSY B1, `(.L_x_15163) ;  /* 0x000005a000017945 */ /* 0x000fe20003800000 */
[----:B------:R-:W-:Y:S02]  /*4a30*/  @!P2 IMAD.MOV.U32 R71, RZ, RZ, R74 ;  /* 0x000000ffff47a224 */ /* 0x000fe400078e004a */
        /* <DEDUP_REMOVED lines=15> */
.L_x_15166:
[----:B0-----:R-:W-:Y:S02]  /*4b30*/  IMAD.MOV.U32 R110, RZ, RZ, R190 ;  /* 0x000000ffff6e7224 */ /* 0x001fe400078e00be */
.L_x_15167:
[----:B------:R-:W-:Y:S05]  /*4b40*/  BSYNC B2 ;  /* 0x0000000000027941 */ /* 0x000fea0003800000 */
.L_x_15165:
        /* <DEDUP_REMOVED lines=16> */
.L_x_15171:
[----:B------:R-:W-:Y:S05]  /*4c50*/  BSYNC B3 ;  /* 0x0000000000037941 */ /* 0x000fea0003800000 */
.L_x_15170:
        /* <DEDUP_REMOVED lines=43> */
.L_x_15169:
[----:B------:R-:W-:Y:S05]  /*4f10*/  BSYNC B2 ;  /* 0x0000000000027941 */ /* 0x000fea0003800000 */
.L_x_15168:
        /* <DEDUP_REMOVED lines=10> */
.L_x_15164:
[----:B------:R-:W-:Y:S05]  /*4fc0*/  BSYNC B1 ;  /* 0x0000000000017941 */ /* 0x000fea0003800000 */
.L_x_15163:
        /* <DEDUP_REMOVED lines=18> */
.L_x_15175:
[----:B0-----:R-:W-:Y:S02]  /*50f0*/  IMAD.MOV.U32 R110, RZ, RZ, R190 ;  /* 0x000000ffff6e7224 */ /* 0x001fe400078e00be */
.L_x_15176:
[----:B------:R-:W-:Y:S05]  /*5100*/  BSYNC B2 ;  /* 0x0000000000027941 */ /* 0x000fea0003800000 */
.L_x_15174:
        /* <DEDUP_REMOVED lines=16> */
.L_x_15180:
[----:B------:R-:W-:Y:S05]  /*5210*/  BSYNC B3 ;  /* 0x0000000000037941 */ /* 0x000fea0003800000 */
.L_x_15179:
        /* <DEDUP_REMOVED lines=43> */
.L_x_15178:
[----:B------:R-:W-:Y:S05]  /*54d0*/  BSYNC B2 ;  /* 0x0000000000027941 */ /* 0x000fea0003800000 */
.L_x_15177:
        /* <DEDUP_REMOVED lines=10> */
.L_x_15173:
[----:B------:R-:W-:Y:S05]  /*5580*/  BSYNC B1 ;  /* 0x0000000000017941 */ /* 0x000fea0003800000 */
.L_x_15172:
        /* <DEDUP_REMOVED lines=18> */
.L_x_15184:
[----:B------:R-:W-:Y:S02]  /*56b0*/  IMAD.MOV.U32 R158, RZ, RZ, R190 ;  /* 0x000000ffff9e7224 */ /* 0x000fe400078e00be */
.L_x_15185:
[----:B------:R-:W-:Y:S05]  /*56c0*/  BSYNC B2 ;  /* 0x0000000000027941 */ /* 0x000fea0003800000 */
.L_x_15183:
        /* <DEDUP_REMOVED lines=16> */
.L_x_15189:
[----:B------:R-:W-:Y:S05]  /*57d0*/  BSYNC B3 ;  /* 0x0000000000037941 */ /* 0x000fea0003800000 */
.L_x_15188:
[----:B------:R-:W-:Y:S01]  /*57e0*/  IMAD.HI.U32 R71, R114, -0x326172a9, RZ ;  /* 0xcd9e8d5772477827 */ /* 0x000fe200078e00ff */
[----:B------:R-:W-:-:S03]  /*57f0*/  LOP3.LUT R72, R72, R189, R133, 0x96, !PT ;  /* 0x000000bd48487212 */ /* 0x000fc600078e9685 */
[----:B------:R-:W-:Y:S01]  /*5800*/  IMAD R75, R114, -0x326172a9, RZ ;  /* 0xcd9e8d57724b7824 */ /* 0x000fe200078e02ff */
[----:B------:R-:W-:Y:S01]  /*5810*/  LOP3.LUT R71, R71, R113, R132, 0x96, !PT ;  /* 0x0000007147477212 */ /* 0x000fe200078e9684 */
[----:B------:R-:W-:-:S04]  /*5820*/  IMAD.WIDE.U32 R72, R72, -0x326172a9, RZ ;  /* 0xcd9e8d5748487825 */ /* 0x000fc800078e00ff */
[----:B------:R-:W-:Y:S01]  /*5830*/  IMAD R74, R112, -0x2daee0ad, RZ ;  /* 0xd2511f53704a7824 */ /* 0x000fe200078e02ff */
[----:B------:R-:W-:Y:S01]  /*5840*/  LOP3.LUT R75, R73, R75, R46, 0x96, !PT ;  /* 0x0000004b494b7212 */ /* 0x000fe200078e962e */
[----:B0-----:R-:W-:-:S04]  /*5850*/  IMAD.WIDE.U32 R110, R71, -0x2daee0ad, RZ ;  /* 0xd2511f53476e7825 */ /* 0x001fc800078e00ff */
        /* <DEDUP_REMOVED lines=35> */
.L_x_15187:
[----:B------:R-:W-:Y:S05]  /*5a90*/  BSYNC B2 ;  /* 0x0000000000027941 */ /* 0x000fea0003800000 */
.L_x_15186:
[----:B------:R-:W1:Y:S01]  /*5aa0*/  I2F.U32 R71, R158 ;  /* 0x0000009e00477306 */ /* 0x000e620000201000 */
[----:B-----5:R-:W-:Y:S01]  /*5ab0*/  PRMT R74, RZ, 0x7610, R57 ;  /* 0x00007610ff4a7816 */ /* 0x020fe20000000039 */
[----:B------:R-:W-:-:S04]  /*5ac0*/  IMAD.MOV.U32 R72, RZ, RZ, 0x2f800000 ;  /* 0x2f800000ff487424 */ /* 0x000fc800078e00ff */
[----:B------:R-:W-:-:S04]  /*5ad0*/  FMUL.FTZ R74, R74, c[0x0][0x1ec] ;  /* 0x00007b004a4a7a20 */ /* 0x000fc80000410000 */
[----:B------:R-:W-:Y:S02]  /*5ae0*/  FMUL.FTZ R74, R74, c[0x0][0x1e8] ;  /* 0x00007a004a4a7a20 */ /* 0x000fe40000410000 */
[----:B-1----:R-:W-:-:S05]  /*5af0*/  FFMA.FTZ R71, R71, R72, 1.1641532182693481445e-10 ;  /* 0x2f00000047477423 */ /* 0x002fca0000010048 */
[----:B------:R-:W-:-:S04]  /*5b00*/  FSETP.GTU.FTZ.AND P3, PT, R71, c[0x0][0x1e4], PT ;  /* 0x0000790047007a0b */ /* 0x000fc80003f7c000 */
[----:B------:R-:W-:Y:S02]  /*5b10*/  FSEL R71, R74, RZ, !P3 ;  /* 0x000000ff4a477208 */ /* 0x000fe40005800000 */
[----:B------:R-:W-:-:S03]  /*5b20*/  SEL R201, RZ, 0x1, P3 ;  /* 0x00000001ffc97807 */ /* 0x000fc60001800000 */
[----:B------:R-:W-:Y:S02]  /*5b30*/  @P1 FADD.FTZ R71, R51, R71 ;  /* 0x0000004733471221 */ /* 0x000fe40000010000 */
.L_x_15182:
[----:B------:R-:W-:Y:S05]  /*5b40*/  BSYNC B1 ;  /* 0x0000000000017941 */ /* 0x000fea0003800000 */
.L_x_15181:
[----:B------:R-:W-:Y:S01]  /*5b50*/  @!P2 ISETP.NE.U32.AND P3, PT, RZ, c[0x0][0x180], PT ;  /* 0x00006000ff00aa0c */ /* 0x000fe20003f65070 */
[----:B------:R-:W-:Y:S01]  /*5b60*/  BSSY B1, `(.L_x_15190) ;  /* 0x000005a000017945 */ /* 0x000fe20003800000 */
[----:B------:R-:W-:Y:S02]  /*5b70*/  @!P2 IMAD.MOV.U32 R74, RZ, RZ, R73 ;  /* 0x000000ffff4aa224 */ /* 0x000fe400078e0049 */
        /* <DEDUP_REMOVED lines=15> */
.L_x_15193:
[----:B------:R-:W-:Y:S02]  /*5c70*/  IMAD.MOV.U32 R158, RZ, RZ, R190 ;  /* 0x000000ffff9e7224 */ /* 0x000fe400078e00be */
.L_x_15194:
[----:B------:R-:W-:Y:S05]  /*5c80*/  BSYNC B2 ;  /* 0x0000000000027941 */ /* 0x000fea0003800000 */
.L_x_15192:
        /* <DEDUP_REMOVED lines=16> */
.L_x_15198:
[----:B------:R-:W-:Y:S05]  /*5d90*/  BSYNC B3 ;  /* 0x0000000000037941 */ /* 0x000fea0003800000 */
.L_x_15197:
[----:B------:R-:W-:Y:S01]  /*5da0*/  IMAD.HI.U32 R72, R114, -0x326172a9, RZ ;  /* 0xcd9e8d5772487827 */ /* 0x000fe200078e00ff */
[----:B------:R-:W-:-:S03]  /*5db0*/  LOP3.LUT R73, R73, R189, R133, 0x96, !PT ;  /* 0x000000bd49497212 */ /* 0x000fc600078e9685 */
[----:B------:R-:W-:Y:S01]  /*5dc0*/  IMAD R75, R114, -0x326172a9, RZ ;  /* 0xcd9e8d57724b7824 */ /* 0x000fe200078e02ff */
[----:B0-----:R-:W-:Y:S01]  /*5dd0*/  LOP3.LUT R110, R72, R113, R132, 0x96, !PT ;  /* 0x00000071486e7212 */ /* 0x001fe200078e9684 */
        /* <DEDUP_REMOVED lines=39> */
.L_x_15196:
[----:B------:R-:W-:Y:S05]  /*6050*/  BSYNC B2 ;  /* 0x0000000000027941 */ /* 0x000fea0003800000 */
.L_x_15195:
[----:B------:R-:W1:Y:S01]  /*6060*/  I2F.U32 R72, R158 ;  /* 0x0000009e00487306 */ /* 0x000e620000201000 */
[----:B------:R-:W-:Y:S01]  /*6070*/  PRMT R75, RZ, 0x5410, R58 ;  /* 0x00005410ff4b7816 */ /* 0x000fe2000000003a */
        /* <DEDUP_REMOVED lines=8> */
.L_x_15191:
[----:B------:R-:W-:Y:S05]  /*6100*/  BSYNC B1 ;  /* 0x0000000000017941 */ /* 0x000fea0003800000 */
.L_x_15190:
        /* <DEDUP_REMOVED lines=18> */
.L_x_15202:
[----:B------:R-:W-:Y:S02]  /*6230*/  IMAD.MOV.U32 R211, RZ, RZ, R190 ;  /* 0x000000ffffd37224 */ /* 0x000fe400078e00be */
.L_x_15203:
[----:B------:R-:W-:Y:S05]  /*6240*/  BSYNC B2 ;  /* 0x0000000000027941 */ /* 0x000fea0003800000 */
.L_x_15201:
        /* <DEDUP_REMOVED lines=16> */
.L_x_15207:
[----:B------:R-:W-:Y:S05]  /*6350*/  BSYNC B3 ;  /* 0x0000000000037941 */ /* 0x000fea0003800000 */
.L_x_15206:
[----:B------:R-:W-:Y:S01]  /*6360*/  IMAD.HI.U32 R73, R114, -0x326172a9, RZ ;  /* 0xcd9e8d5772497827 */ /* 0x000fe200078e00ff */
[----:B------:R-:W-:-:S03]  /*6370*/  LOP3.LUT R74, R74, R189, R133, 0x96, !PT ;  /* 0x000000bd4a4a7212 */ /* 0x000fc600078e9685 */
[----:B0-----:R-:W-:Y:S01]  /*6380*/  IMAD R109, R114, -0x326172a9, RZ ;  /* 0xcd9e8d57726d7824 */ /* 0x001fe200078e02ff */
        /* <DEDUP_REMOVED lines=40> */
.L_x_15205:
[----:B------:R-:W-:Y:S05]  /*6610*/  BSYNC B2 ;  /* 0x0000000000027941 */ /* 0x000fea0003800000 */
.L_x_15204:
[----:B------:R-:W1:Y:S01]  /*6620*/  I2F.U32 R73, R211 ;  /* 0x000000d300497306 */ /* 0x000e620000201000 */
[----:B0-----:R-:W-:Y:S01]  /*6630*/  PRMT R108, RZ, 0x7610, R58 ;  /* 0x00007610ff6c7816 */ /* 0x001fe2000000003a */
        /* <DEDUP_REMOVED lines=8> */
.L_x_15200:
[----:B------:R-:W-:Y:S05]  /*66c0*/  BSYNC B1 ;  /* 0x0000000000017941 */ /* 0x000fea0003800000 */
.L_x_15199:
[----:B------:R-:W-:Y:S01]  /*66d0*/  @!P2 ISETP.NE.U32.AND P3, PT, RZ, c[0x0][0x180], PT ;  /* 0x00006000ff00aa0c */ /* 0x000fe20003f65070 */
[----:B------:R-:W-:Y:S01]  /*66e0*/  BSSY B1, `(.L_x_15208) ;  /* 0x000005a000017945 */ /* 0x000fe20003800000 */
[----:B0-----:R-:W-:Y:S02]  /*66f0*/  @!P2 IMAD.MOV.U32 R108, RZ, RZ, R75 ;  /* 0x000000ffff6ca224 */ /* 0x001fe400078e004b */
        /* <DEDUP_REMOVED lines=15> */
.L_x_15211:
[----:B------:R-:W-:Y:S02]  /*67f0*/  IMAD.MOV.U32 R211, RZ, RZ, R190 ;  /* 0x000000ffffd37224 */ /* 0x000fe400078e00be */
.L_x_15212:
[----:B------:R-:W-:Y:S05]  /*6800*/  BSYNC B2 ;  /* 0x0000000000027941 */ /* 0x000fea0003800000 */
.L_x_15210:
        /* <DEDUP_REMOVED lines=16> */
.L_x_15216:
[----:B------:R-:W-:Y:S05]  /*6910*/  BSYNC B3 ;  /* 0x0000000000037941 */ /* 0x000fea0003800000 */
.L_x_15215:
        /* <DEDUP_REMOVED lines=43> */
.L_x_15214:
[----:B------:R-:W-:Y:S05]  /*6bd0*/  BSYNC B2 ;  /* 0x0000000000027941 */ /* 0x000fea0003800000 */
.L_x_15213:
        /* <DEDUP_REMOVED lines=10> */
.L_x_15209:
[----:B------:R-:W-:Y:S05]  /*6c80*/  BSYNC B1 ;  /* 0x0000000000017941 */ /* 0x000fea0003800000 */
.L_x_15208:
        /* <DEDUP_REMOVED lines=18> */
.L_x_15220:
[----:B------:R-:W-:Y:S02]  /*6db0*/  IMAD.MOV.U32 R211, RZ, RZ, R190 ;  /* 0x000000ffffd37224 */ /* 0x000fe400078e00be */
.L_x_15221:
[----:B------:R-:W-:Y:S05]  /*6dc0*/  BSYNC B2 ;  /* 0x0000000000027941 */ /* 0x000fea0003800000 */
.L_x_15219:
        /* <DEDUP_REMOVED lines=16> */
.L_x_15225:
[----:B------:R-:W-:Y:S05]  /*6ed0*/  BSYNC B3 ;  /* 0x0000000000037941 */ /* 0x000fea0003800000 */
.L_x_15224:
        /* <DEDUP_REMOVED lines=43> */
.L_x_15223:
[----:B------:R-:W-:Y:S05]  /*7190*/  BSYNC B2 ;  /* 0x0000000000027941 */ /* 0x000fea0003800000 */
.L_x_15222:
        /* <DEDUP_REMOVED lines=10> */
.L_x_15218:
[----:B------:R-:W-:Y:S05]  /*7240*/  BSYNC B1 ;  /* 0x0000000000017941 */ /* 0x000fea0003800000 */
.L_x_15217:
[----:B------:R-:W-:Y:S01]  /*7250*/  IMAD.MOV.U32 R109, RZ, RZ, 0x20 ;  /* 0x00000020ff6d7424 */ /* 0x000fe200078e00ff */
[----:B------:R-:W-:Y:S03]  /*7260*/  BSSY B1, `(.L_x_15226) ;  /* 0x0000019000017945 */ /* 0x000fe60003800000 */
[----:B------:R-:W-:-:S05]  /*7270*/  IMAD.WIDE.U32 R108, R210, R109, c[0x0][0x188] ;  /* 0x00006200d26c7625 */ /* 0x000fca00078e006d */
[----:B------:R0:W-:Y:S04]  /*7280*/  STG.E.128 [R108.64], R68 ;  /* 0x000000446c007986 */ /* 0x0001e8000c101d04 */
[----:B------:R0:W-:Y:S01]  /*7290*/  STG.E.128 [R108.64+0x10], R72 ;  /* 0x000010486c007986 */ /* 0x0001e2000c101d04 */
[----:B------:R-:W-:Y:S05]  /*72a0*/  @!P0 BRA `(.L_x_15227) ;  /* 0x0000014000008947 */ /* 0x000fea0003800000 */
[----:B0-----:R-:W-:Y:S01]  /*72b0*/  IMAD.U32 R109, R204, 0x10000, RZ ;  /* 0x00010000cc6d7824 */ /* 0x001fe200078e00ff */
[----:B------:R-:W-:Y:S01]  /*72c0*/  LOP3.LUT R108, R205, 0xffff, RZ, 0xc0, !PT ;  /* 0x0000ffffcd6c7812 */ /* 0x000fe200078ec0ff */
[----:B------:R-:W-:Y:S01]  /*72d0*/  IMAD.MOV.U32 R214, RZ, RZ, 0x8 ;  /* 0x00000008ffd67424 */ /* 0x000fe200078e00ff */
[----:B------:R-:W-:Y:S02]  /*72e0*/  PRMT R111, R203, 0x7104, RZ ;  /* 0x00007104cb6f7816 */ /* 0x000fe400000000ff */
[----:B------:R-:W-:-:S02]  /*72f0*/  LOP3.LUT R109, R109, 0xff0000, RZ, 0xc0, !PT ;  /* 0x00ff00006d6d7812 */ /* 0x000fc400078ec0ff */
[----:B------:R-:W-:Y:S02]  /*7300*/  LOP3.LUT R110, R201, 0xff, RZ, 0xc0, !PT ;  /* 0x000000ffc96e7812 */ /* 0x000fe400078ec0ff */
[----:B------:R-:W-:Y:S02]  /*7310*/  PRMT R108, R109, 0x4210, R108 ;  /* 0x000042106d6c7816 */ /* 0x000fe4000000006c */
        /* <DEDUP_REMOVED lines=13> */
.L_x_15227:
[----:B------:R-:W-:Y:S05]  /*73f0*/  BSYNC B1 ;  /* 0x0000000000017941 */ /* 0x000fea0003800000 */
.L_x_15226:
[----:B------:R-:W-:Y:S02]  /*7400*/  IADD3 R210, R210, 0x20, RZ ;  /* 0x00000020d2d27810 */ /* 0x000fe40007ffe0ff */
[----:B------:R-:W-:Y:S02]  /*7410*/  IADD3 R209, R209, 0x20, RZ ;  /* 0x00000020d1d17810 */ /* 0x000fe40007ffe0ff */
.L_x_15153:
[----:B------:R-:W-:Y:S05]  /*7420*/  BSYNC B0 ;  /* 0x0000000000007941 */ /* 0x000fea0003800000 */
.L_x_15152:
        /* <DEDUP_REMOVED lines=23> */
[----:B------:R-:W-:Y:S02]  /*75a0*/  ISETP.NE.AND P3, PT, R191, 0x2, PT ;  /* 0x00000002bf00780c */ /* 0x000fe40003f65270 */
[----:B0-----:R-:W-:-:S11]  /*75b0*/  MOV R108, R186 ;  /* 0x000000ba006c7202 */ /* 0x001fd60000000f00 */
[----:B------:R-:W-:Y:S05]  /*75c0*/  @!P3 BRA `(.L_x_15234) ;  /* 0x000000600000b947 */ /* 0x000fea0003800000 */
[----:B------:R-:W-:Y:S01]  /*75d0*/  ISETP.NE.AND P3, PT, R191, 0x3, PT ;  /* 0x00000003bf00780c */ /* 0x000fe20003f65270 */
[----:B------:R-:W-:-:S12]  /*75e0*/  IMAD.MOV.U32 R108, RZ, RZ, R184 ;  /* 0x000000ffff6c7224 */ /* 0x000fd800078e00b8 */
[----:B------:R-:W-:Y:S05]  /*75f0*/  @P3 BRA `(.L_x_15234) ;  /* 0x0000003000003947 */ /* 0x000fea0003800000 */
[----:B------:R-:W-:Y:S01]  /*7600*/  IMAD.MOV.U32 R108, RZ, RZ, R192 ;  /* 0x000000ffff6c7224 */ /* 0x000fe200078e00c0 */
[----:B------:R-:W-:Y:S05]  /*7610*/  BRA `(.L_x_15234) ;  /* 0x0000001000007947 */ /* 0x000fea0003800000 */
.L_x_15233:
[----:B0-----:R-:W-:Y:S02]  /*7620*/  IMAD.MOV.U32 R108, RZ, RZ, R190 ;  /* 0x000000ffff6c7224 */ /* 0x001fe400078e00be */
.L_x_15234:
[----:B------:R-:W-:Y:S05]  /*7630*/  BSYNC B2 ;  /* 0x0000000000027941 */ /* 0x000fea0003800000 */
.L_x_15232:
        /* <DEDUP_REMOVED lines=16> */
.L_x_15238:
[----:B------:R-:W-:Y:S05]  /*7740*/  BSYNC B3 ;  /* 0x0000000000037941 */ /* 0x000fea0003800000 */
.L_x_15237:
        /* <DEDUP_REMOVED lines=43> */
.L_x_15236:
[----:B------:R-:W-:Y:S05]  /*7a00*/  BSYNC B2 ;  /* 0x0000000000027941 */ /* 0x000fea0003800000 */
.L_x_15235:
        /* <DEDUP_REMOVED lines=10> */
.L_x_15231:
[----:B-1----:R-:W-:Y:S05]  /*7ab0*/  BSYNC B1 ;  /* 0x0000000000017941 */ /* 0x002fea0003800000 */
.L_x_15230:
        /* <DEDUP_REMOVED lines=18> */
.L_x_15242:
[----:B0-----:R-:W-:Y:S02]  /*7be0*/  IMAD.MOV.U32 R110, RZ, RZ, R190 ;  /* 0x000000ffff6e7224 */ /* 0x001fe400078e00be */
.L_x_15243:
[----:B------:R-:W-:Y:S05]  /*7bf0*/  BSYNC B2 ;  /* 0x0000000000027941 */ /* 0x000fea0003800000 */
.L_x_15241:
        /* <DEDUP_REMOVED lines=16> */
.L_x_15247:
[----:B------:R-:W-:Y:S05]  /*7d00*/  BSYNC B3 ;  /* 0x0000000000037941 */ /* 0x000fea0003800000 */
.L_x_15246:
        /* <DEDUP_REMOVED lines=43> */
.L_x_15245:
[----:B------:R-:W-:Y:S05]  /*7fc0*/  BSYNC B2 ;  /* 0x0000000000027941 */ /* 0x000fea0003800000 */
.L_x_15244:
        /* <DEDUP_REMOVED lines=10> */
.L_x_15240:
[----:B------:R-:W-:Y:S05]  /*8070*/  BSYNC B1 ;  /* 0x0000000000017941 */ /* 0x000fea0003800000 */
.L_x_15239:
        /* <DEDUP_REMOVED lines=18> */
.L_x_15251:
[----:B0-----:R-:W-:Y:S02]  /*81a0*/  IMAD.MOV.U32 R110, RZ, RZ, R190 ;  /* 0x000000ffff6e7224 */ /* 0x001fe400078e00be */
.L_x_15252:
[----:B------:R-:W-:Y:S05]  /*81b0*/  BSYNC B2 ;  /* 0x0000000000027941 */ /* 0x000fea0003800000 */
.L_x_15250:
        /* <DEDUP_REMOVED lines=16> */
.L_x_15256:
[----:B------:R-:W-:Y:S05]  /*82c0*/  BSYNC B3 ;  /* 0x0000000000037941 */ /* 0x000fea0003800000 */
.L_x_15255:
        /* <DEDUP_REMOVED lines=43> */
.L_x_15254:
[----:B------:R-:W-:Y:S05]  /*8580*/  BSYNC B2 ;  /* 0x0000000000027941 */ /* 0x000fea0003800000 */
.L_x_15253:
        /* <DEDUP_REMOVED lines=10> */
.L_x_15249:
[----:B------:R-:W-:Y:S05]  /*8630*/  BSYNC B1 ;  /* 0x0000000000017941 */ /* 0x000fea0003800000 */
.L_x_15248:
        /* <DEDUP_REMOVED lines=18> */
.L_x_15260:
[----:B------:R-:W-:Y:S02]  /*8760*/  IMAD.MOV.U32 R158, RZ, RZ, R190 ;  /* 0x000000ffff9e7224 */ /* 0x000fe400078e00be */
.L_x_15261:
[----:B------:R-:W-:Y:S05]  /*8770*/  BSYNC B2 ;  /* 0x0000000000027941 */ /* 0x000fea0003800000 */
.L_x_15259:
        /* <DEDUP_REMOVED lines=16> */
.L_x_15265:
[----:B------:R-:W-:Y:S05]  /*8880*/  BSYNC B3 ;  /* 0x0000000000037941 */ /* 0x000fea0003800000 */
.L_x_15264:
        /* <DEDUP_REMOVED lines=43> */
.L_x_15263:
[----:B------:R-:W-:Y:S05]  /*8b40*/  BSYNC B2 ;  /* 0x0000000000027941 */ /* 0x000fea0003800000 */
.L_x_15262:
        /* <DEDUP_REMOVED lines=10> */
.L_x_15258:
[----:B------:R-:W-:Y:S05]  /*8bf0*/  BSYNC B1 ;  /* 0x0000000000017941 */ /* 0x000fea0003800000 */
.L_x_15257:
        /* <DEDUP_REMOVED lines=18> */
.L_x_15269:
[----:B------:R-:W-:Y:S02]  /*8d20*/  IMAD.MOV.U32 R158, RZ, RZ, R190 ;  /* 0x000000ffff9e7224 */ /* 0x000fe400078e00be */
.L_x_15270:
[----:B------:R-:W-:Y:S05]  /*8d30*/  BSYNC B2 ;  /* 0x0000000000027941 */ /* 0x000fea0003800000 */
.L_x_15268:
        /* <DEDUP_REMOVED lines=16> */
.L_x_15274:
[----:B------:R-:W-:Y:S05]  /*8e40*/  BSYNC B3 ;  /* 0x0000000000037941 */ /* 0x000fea0003800000 */
.L_x_15273:
        /* <DEDUP_REMOVED lines=43> */
.L_x_15272:
[----:B------:R-:W-:Y:S05]  /*9100*/  BSYNC B2 ;  /* 0x0000000000027941 */ /* 0x000fea0003800000 */
.L_x_15271:
        /* <DEDUP_REMOVED lines=10> */
.L_x_15267:
[----:B------:R-:W-:Y:S05]  /*91b0*/  BSYNC B1 ;  /* 0x0000000000017941 */ /* 0x000fea0003800000 */
.L_x_15266:
        /* <DEDUP_REMOVED lines=18> */
.L_x_15278:
[----:B------:R-:W-:Y:S02]  /*92e0*/  IMAD.MOV.U32 R211, RZ, RZ, R190 ;  /* 0x000000ffffd37224 */ /* 0x000fe400078e00be */
.L_x_15279:
[----:B------:R-:W-:Y:S05]  /*92f0*/  BSYNC B2 ;  /* 0x0000000000027941 */ /* 0x000fea0003800000 */
.L_x_15277:
        /* <DEDUP_REMOVED lines=16> */
.L_x_15283:
[----:B------:R-:W-:Y:S05]  /*9400*/  BSYNC B3 ;  /* 0x0000000000037941 */ /* 0x000fea0003800000 */
.L_x_15282:
        /* <DEDUP_REMOVED lines=43> */
.L_x_15281:
[----:B------:R-:W-:Y:S05]  /*96c0*/  BSYNC B2 ;  /* 0x0000000000027941 */ /* 0x000fea0003800000 */
.L_x_15280:
        /* <DEDUP_REMOVED lines=10> */
.L_x_15276:
[----:B------:R-:W-:Y:S05]  /*9770*/  BSYNC B1 ;  /* 0x0000000000017941 */ /* 0x000fea0003800000 */
.L_x_15275:
        /* <DEDUP_REMOVED lines=18> */
.L_x_15287:
[----:B------:R-:W-:Y:S02]  /*98a0*/  IMAD.MOV.U32 R211, RZ, RZ, R190 ;  /* 0x000000ffffd37224 */ /* 0x000fe400078e00be */
.L_x_15288:
[----:B------:R-:W-:Y:S05]  /*98b0*/  BSYNC B2 ;  /* 0x0000000000027941 */ /* 0x000fea0003800000 */
.L_x_15286:
        /* <DEDUP_REMOVED lines=16> */
.L_x_15292:
[----:B------:R-:W-:Y:S05]  /*99c0*/  BSYNC B3 ;  /* 0x0000000000037941 */ /* 0x000fea0003800000 */
.L_x_15291:
        /* <DEDUP_REMOVED lines=43> */
.L_x_15290:
[----:B------:R-:W-:Y:S05]  /*9c80*/  BSYNC B2 ;  /* 0x0000000000027941 */ /* 0x000fea0003800000 */
.L_x_15289:
        /* <DEDUP_REMOVED lines=10> */
.L_x_15285:
[----:B------:R-:W-:Y:S05]  /*9d30*/  BSYNC B1 ;  /* 0x0000000000017941 */ /* 0x000fea0003800000 */
.L_x_15284:
        /* <DEDUP_REMOVED lines=18> */
.L_x_15296:
[----:B------:R-:W-:Y:S02]  /*9e60*/  IMAD.MOV.U32 R211, RZ, RZ, R190 ;  /* 0x000000ffffd37224 */ /* 0x000fe400078e00be */
.L_x_15297:
[----:B------:R-:W-:Y:S05]  /*9e70*/  BSYNC B2 ;  /* 0x0000000000027941 */ /* 0x000fea0003800000 */
.L_x_15295:
        /* <DEDUP_REMOVED lines=16> */
.L_x_15301:
[----:B------:R-:W-:Y:S05]  /*9f80*/  BSYNC B3 ;  /* 0x0000000000037941 */ /* 0x000fea0003800000 */
.L_x_15300:
        /* <DEDUP_REMOVED lines=43> */
.L_x_15299:
[----:B------:R-:W-:Y:S05]  /*a240*/  BSYNC B2 ;  /* 0x0000000000027941 */ /* 0x000fea0003800000 */
.L_x_15298:
        /* <DEDUP_REMOVED lines=10> */
.L_x_15294:
[----:B------:R-:W-:Y:S05]  /*a2f0*/  BSYNC B1 ;  /* 0x0000000000017941 */ /* 0x000fea0003800000 */
.L_x_15293:
[----:B------:R-:W-:Y:S01]  /*a300*/  IMAD.MOV.U32 R109, RZ, RZ, 0x20 ;  /* 0x00000020ff6d7424 */ /* 0x000fe200078e00ff */
[----:B------:R-:W-:Y:S03]  /*a310*/  BSSY B1, `(.L_x_15302) ;  /* 0x0000019000017945 */ /* 0x000fe60003800000 */
[----:B------:R-:W-:-:S05]  /*a320*/  IMAD.WIDE.U32 R108, R210, R109, c[0x0][0x188] ;  /* 0x00006200d26c7625 */ /* 0x000fca00078e006d */
[----:B------:R0:W-:Y:S04]  /*a330*/  STG.E.128 [R108.64], R76 ;  /* 0x0000004c6c007986 */ /* 0x0001e8000c101d04 */
[----:B------:R0:W-:Y:S01]  /*a340*/  STG.E.128 [R108.64+0x10], R80 ;  /* 0x000010506c007986 */ /* 0x0001e2000c101d04 */
[----:B------:R-:W-:Y:S05]  /*a350*/  @!P0 BRA `(.L_x_15303) ;  /* 0x0000014000008947 */ /* 0x000fea0003800000 */
[----:B0-----:R-:W-:Y:S01]  /*a360*/  SHF.L.U32 R109, R204, 0x10, RZ ;  /* 0x00000010cc6d7819 */ /* 0x001fe200000006ff */
[----:B------:R-:W-:Y:S01]  /*a370*/  IMAD.MOV.U32 R214, RZ, RZ, 0x8 ;  /* 0x00000008ffd67424 */ /* 0x000fe200078e00ff */
[----:B------:R-:W-:Y:S02]  /*a380*/  LOP3.LUT R108, R205, 0xffff, RZ, 0xc0, !PT ;  /* 0x0000ffffcd6c7812 */ /* 0x000fe400078ec0ff */
[----:B------:R-:W-:Y:S02]  /*a390*/  LOP3.LUT R109, R109, 0xff0000, RZ, 0xc0, !PT ;  /* 0x00ff00006d6d7812 */ /* 0x000fe400078ec0ff */
[----:B------:R-:W-:-:S02]  /*a3a0*/  PRMT R111, R203, 0x7104, RZ ;  /* 0x00007104cb6f7816 */ /* 0x000fc400000000ff */
        /* <DEDUP_REMOVED lines=15> */
.L_x_15303:
[----:B------:R-:W-:Y:S05]  /*a4a0*/  BSYNC B1 ;  /* 0x0000000000017941 */ /* 0x000fea0003800000 */
.L_x_15302:
[----:B------:R-:W-:Y:S02]  /*a4b0*/  IADD3 R210, R210, 0x20, RZ ;  /* 0x00000020d2d27810 */ /* 0x000fe40007ffe0ff */
[----:B------:R-:W-:Y:S02]  /*a4c0*/  IADD3 R209, R209, 0x20, RZ ;  /* 0x00000020d1d17810 */ /* 0x000fe40007ffe0ff */
.L_x_15229:
[----:B------:R-:W-:Y:S05]  /*a4d0*/  BSYNC B0 ;  /* 0x0000000000007941 */ /* 0x000fea0003800000 */
.L_x_15228:
        /* <DEDUP_REMOVED lines=31> */
.L_x_15309:
[----:B0-----:R-:W-:Y:S02]  /*a6d0*/  IMAD.MOV.U32 R108, RZ, RZ, R190 ;  /* 0x000000ffff6c7224 */ /* 0x001fe400078e00be */
.L_x_15310:
[----:B------:R-:W-:Y:S05]  /*a6e0*/  BSYNC B2 ;  /* 0x0000000000027941 */ /* 0x000fea0003800000 */
.L_x_15308:
        /* <DEDUP_REMOVED lines=16> */
.L_x_15314:
[----:B------:R-:W-:Y:S05]  /*a7f0*/  BSYNC B3 ;  /* 0x0000000000037941 */ /* 0x000fea0003800000 */
.L_x_15313:
        /* <DEDUP_REMOVED lines=43> */
.L_x_15312:
[----:B------:R-:W-:Y:S05]  /*aab0*/  BSYNC B2 ;  /* 0x0000000000027941 */ /* 0x000fea0003800000 */
.L_x_15311:
        /* <DEDUP_REMOVED lines=10> */
.L_x_15307:
[----:B-1----:R-:W-:Y:S05]  /*ab60*/  BSYNC B1 ;  /* 0x0000000000017941 */ /* 0x002fea0003800000 */
.L_x_15306:
        /* <DEDUP_REMOVED lines=18> */
.L_x_15318:
[----:B0-----:R-:W-:Y:S02]  /*ac90*/  IMAD.MOV.U32 R110, RZ, RZ, R190 ;  /* 0x000000ffff6e7224 */ /* 0x001fe400078e00be */
.L_x_15319:
[----:B------:R-:W-:Y:S05]  /*aca0*/  BSYNC B2 ;  /* 0x0000000000027941 */ /* 0x000fea0003800000 */
.L_x_15317:
        /* <DEDUP_REMOVED lines=16> */
.L_x_15323:
[----:B------:R-:W-:Y:S05]  /*adb0*/  BSYNC B3 ;  /* 0x0000000000037941 */ /* 0x000fea0003800000 */
.L_x_15322:
        /* <DEDUP_REMOVED lines=43> */
.L_x_15321:
[----:B------:R-:W-:Y:S05]  /*b070*/  BSYNC B2 ;  /* 0x0000000000027941 */ /* 0x000fea0003800000 */
.L_x_15320:
        /* <DEDUP_REMOVED lines=10> */
.L_x_15316:
[----:B------:R-:W-:Y:S05]  /*b120*/  BSYNC B1 ;  /* 0x0000000000017941 */ /* 0x000fea0003800000 */
.L_x_15315:
        /* <DEDUP_REMOVED lines=18> */
.L_x_15327:
[----:B0-----:R-:W-:Y:S02]  /*b250*/  IMAD.MOV.U32 R110, RZ, RZ, R190 ;  /* 0x000000ffff6e7224 */ /* 0x001fe400078e00be */
.L_x_15328:
[----:B------:R-:W-:Y:S05]  /*b260*/  BSYNC B2 ;  /* 0x0000000000027941 */ /* 0x000fea0003800000 */
.L_x_15326:
        /* <DEDUP_REMOVED lines=16> */
.L_x_15332:
[----:B------:R-:W-:Y:S05]  /*b370*/  BSYNC B3 ;  /* 0x0000000000037941 */ /* 0x000fea0003800000 */
.L_x_15331:
        /* <DEDUP_REMOVED lines=43> */
.L_x_15330:
[----:B------:R-:W-:Y:S05]  /*b630*/  BSYNC B2 ;  /* 0x0000000000027941 */ /* 0x000fea0003800000 */
.L_x_15329:
        /* <DEDUP_REMOVED lines=10> */
.L_x_15325:
[----:B------:R-:W-:Y:S05]  /*b6e0*/  BSYNC B1 ;  /* 0x0000000000017941 */ /* 0x000fea0003800000 */
.L_x_15324:
        /* <DEDUP_REMOVED lines=18> */
.L_x_15336:
[----:B------:R-:W-:Y:S02]  /*b810*/  IMAD.MOV.U32 R158, RZ, RZ, R190 ;  /* 0x000000ffff9e7224 */ /* 0x000fe400078e00be */
.L_x_15337:
[----:B------:R-:W-:Y:S05]  /*b820*/  BSYNC B2 ;  /* 0x0000000000027941 */ /* 0x000fea0003800000 */
.L_x_15335:
        /* <DEDUP_REMOVED lines=16> */
.L_x_15341:
[----:B------:R-:W-:Y:S05]  /*b930*/  BSYNC B3 ;  /* 0x0000000000037941 */ /* 0x000fea0003800000 */
.L_x_15340:
        /* <DEDUP_REMOVED lines=43> */
.L_x_15339:
[----:B------:R-:W-:Y:S05]  /*bbf0*/  BSYNC B2 ;  /* 0x0000000000027941 */ /* 0x000fea0003800000 */
.L_x_15338:
        /* <DEDUP_REMOVED lines=10> */
.L_x_15334:
[----:B------:R-:W-:Y:S05]  /*bca0*/  BSYNC B1 ;  /* 0x0000000000017941 */ /* 0x000fea0003800000 */
.L_x_15333:
        /* <DEDUP_REMOVED lines=18> */
.L_x_15345:
[----:B------:R-:W-:Y:S02]  /*bdd0*/  IMAD.MOV.U32 R158, RZ, RZ, R190 ;  /* 0x000000ffff9e7224 */ /* 0x000fe400078e00be */
.L_x_15346:
[----:B------:R-:W-:Y:S05]  /*bde0*/  BSYNC B2 ;  /* 0x0000000000027941 */ /* 0x000fea0003800000 */
.L_x_15344:
        /* <DEDUP_REMOVED lines=16> */
.L_x_15350:
[----:B------:R-:W-:Y:S05]  /*bef0*/  BSYNC B3 ;  /* 0x0000000000037941 */ /* 0x000fea0003800000 */
.L_x_15349:
        /* <DEDUP_REMOVED lines=43> */
.L_x_15348:
[----:B------:R-:W-:Y:S05]  /*c1b0*/  BSYNC B2 ;  /* 0x0000000000027941 */ /* 0x000fea0003800000 */
.L_x_15347:
        /* <DEDUP_REMOVED lines=10> */
.L_x_15343:
[----:B------:R-:W-:Y:S05]  /*c260*/  BSYNC B1 ;  /* 0x0000000000017941 */ /* 0x000fea0003800000 */
.L_x_15342:
        /* <DEDUP_REMOVED lines=18> */
.L_x_15354:
[----:B------:R-:W-:Y:S02]  /*c390*/  IMAD.MOV.U32 R211, RZ, RZ, R190 ;  /* 0x000000ffffd37224 */ /* 0x000fe400078e00be */
.L_x_15355:
[----:B------:R-:W-:Y:S05]  /*c3a0*/  BSYNC B2 ;  /* 0x0000000000027941 */ /* 0x000fea0003800000 */
.L_x_15353:
        /* <DEDUP_REMOVED lines=16> */
.L_x_15359:
[----:B------:R-:W-:Y:S05]  /*c4b0*/  BSYNC B3 ;  /* 0x0000000000037941 */ /* 0x000fea0003800000 */
.L_x_15358:
        /* <DEDUP_REMOVED lines=43> */
.L_x_15357:
[----:B------:R-:W-:Y:S05]  /*c770*/  BSYNC B2 ;  /* 0x0000000000027941 */ /* 0x000fea0003800000 */
.L_x_15356:
        /* <DEDUP_REMOVED lines=10> */
.L_x_15352:
[----:B------:R-:W-:Y:S05]  /*c820*/  BSYNC B1 ;  /* 0x0000000000017941 */ /* 0x000fea0003800000 */
.L_x_15351:
        /* <DEDUP_REMOVED lines=18> */
.L_x_15363:
[----:B------:R-:W-:Y:S02]  /*c950*/  IMAD.MOV.U32 R211, RZ, RZ, R190 ;  /* 0x000000ffffd37224 */ /* 0x000fe400078e00be */
.L_x_15364:
[----:B------:R-:W-:Y:S05]  /*c960*/  BSYNC B2 ;  /* 0x0000000000027941 */ /* 0x000fea0003800000 */
.L_x_15362:
        /* <DEDUP_REMOVED lines=16> */
.L_x_15368:
[----:B------:R-:W-:Y:S05]  /*ca70*/  BSYNC B3 ;  /* 0x0000000000037941 */ /* 0x000fea0003800000 */
.L_x_15367:
        /* <DEDUP_REMOVED lines=43> */
.L_x_15366:
[----:B------:R-:W-:Y:S05]  /*cd30*/  BSYNC B2 ;  /* 0x0000000000027941 */ /* 0x000fea0003800000 */
.L_x_15365:
        /* <DEDUP_REMOVED lines=10> */
.L_x_15361:
[----:B------:R-:W-:Y:S05]  /*cde0*/  BSYNC B1 ;  /* 0x0000000000017941 */ /* 0x000fea0003800000 */
.L_x_15360:
        /* <DEDUP_REMOVED lines=18> */
.L_x_15372:
[----:B------:R-:W-:Y:S02]  /*cf10*/  IMAD.MOV.U32 R211, RZ, RZ, R190 ;  /* 0x000000ffffd37224 */ /* 0x000fe400078e00be */
.L_x_15373:
[----:B------:R-:W-:Y:S05]  /*cf20*/  BSYNC B2 ;  /* 0x0000000000027941 */ /* 0x000fea0003800000 */
.L_x_15371:
        /* <DEDUP_REMOVED lines=16> */
.L_x_15377:
[----:B------:R-:W-:Y:S05]  /*d030*/  BSYNC B3 ;  /* 0x0000000000037941 */ /* 0x000fea0003800000 */
.L_x_15376:
        /* <DEDUP_REMOVED lines=43> */
.L_x_15375:
[----:B------:R-:W-:Y:S05]  /*d2f0*/  BSYNC B2 ;  /* 0x0000000000027941 */ /* 0x000fea0003800000 */
.L_x_15374:
        /* <DEDUP_REMOVED lines=10> */
.L_x_15370:
[----:B------:R-:W-:Y:S05]  /*d3a0*/  BSYNC B1 ;  /* 0x0000000000017941 */ /* 0x000fea0003800000 */
.L_x_15369:
        /* <DEDUP_REMOVED lines=26> */
.L_x_15379:
[----:B------:R-:W-:Y:S05]  /*d550*/  BSYNC B1 ;  /* 0x0000000000017941 */ /* 0x000fea0003800000 */
.L_x_15378:
[----:B------:R-:W-:Y:S02]  /*d560*/  IADD3 R210, R210, 0x20, RZ ;  /* 0x00000020d2d27810 */ /* 0x000fe40007ffe0ff */
[----:B------:R-:W-:Y:S02]  /*d570*/  IADD3 R209, R209, 0x20, RZ ;  /* 0x00000020d1d17810 */ /* 0x000fe40007ffe0ff */
.L_x_15305:
[----:B------:R-:W-:Y:S05]  /*d580*/  BSYNC B0 ;  /* 0x0000000000007941 */ /* 0x000fea0003800000 */
.L_x_15304:
[----:B------:R-:W-:Y:S01]  /*d590*/  ISETP.NE.AND P1, PT, R118, RZ, PT ;  /* 0x000000ff7600720c */ /* 0x000fe20003f25270 */
[----:B------:R-:W-:-:S12]  /*d5a0*/  BSSY B0, `(.L_x_15380) ;  /* 0x0000309000007945 */ /* 0x000fd80003800000 */
[----:B------:R-:W-:Y:S05]  /*d5b0*/  @!P1 BRA `(.L_x_15381) ;  /* 0x0000307000009947 */ /* 0x000fea0003800000 */
[----:B------:R-:W-:-:S04]  /*d5c0*/  ISETP.NE.U32.AND P1, PT, RZ, c[0x0][0x180], PT ;  /* 0x00006000ff007a0c */ /* 0x000fc80003f25070 */
[----:B------:R-:W-:Y:S02]  /*d5d0*/  ISETP.NE.AND.EX P1, PT, RZ, c[0x0][0x184], PT, P1 ;  /* 0x00006100ff007a0c */ /* 0x000fe40003f25310 */
[----:B------:R-:W-:-:S11]  /*d5e0*/  @P0 MOV R96, 0x10 ;  /* 0x0000001000600802 */ /* 0x000fd60000000f00 */
[----:B------:R-:W-:-:S04]  /*d5f0*/  @P1 IMAD.MOV.U32 R95, RZ, RZ, 0x20 ;  /* 0x00000020ff5f1424 */ /* 0x000fc800078e00ff */
[----:B------:R-:W-:-:S04]  /*d600*/  @P1 IMAD.WIDE.U32 R94, R210, R95, c[0x0][0x180] ;  /* 0x00006000d25e1625 */ /* 0x000fc800078e005f */
[----:B------:R-:W-:Y:S01]  /*d610*/  @P0 IMAD.WIDE.U32 R96, R209, R96, c[0x0][0x170] ;  /* 0x00005c00d1600625 */ /* 0x000fe200078e0060 */
[----:B------:R-:W2:Y:S01]  /*d620*/  @P1 LDG.E.128 R48, [R94.64] ;  /* 0x000000045e301981 */ /* 0x000ea2000c1e1d00 */
[----:B------:R-:W-:-:S03]  /*d630*/  ISETP.GT.AND P2, PT, R206, RZ, PT ;  /* 0x000000ffce00720c */ /* 0x000fc60003f44270 */
[----:B------:R1:W5:Y:S04]  /*d640*/  @P0 LDG.E.128 R56, [R96.64] ;  /* 0x0000000460380981 */ /* 0x000368000c1e1d00 */
[----:B------:R1:W5:Y:S01]  /*d650*/  @P1 LDG.E.128 R60, [R94.64+0x10] ;  /* 0x000010045e3c1981 */ /* 0x000362000c1e1d00 */
[----:B------:R-:W-:Y:S05]  /*d660*/  BSSY B1, `(.L_x_15382) ;  /* 0x000005b000017945 */ /* 0x000fea0003800000 */
        /* <DEDUP_REMOVED lines=17> */
.L_x_15385:
[----:B0-----:R-:W-:Y:S02]  /*d780*/  IMAD.MOV.U32 R108, RZ, RZ, R190 ;  /* 0x000000ffff6c7224 */ /* 0x001fe400078e00be */
.L_x_15386:
[----:B------:R-:W-:Y:S05]  /*d790*/  BSYNC B2 ;  /* 0x0000000000027941 */ /* 0x000fea0003800000 */
.L_x_15384:
        /* <DEDUP_REMOVED lines=16> */
.L_x_15390:
[----:B------:R-:W-:Y:S05]  /*d8a0*/  BSYNC B3 ;  /* 0x0000000000037941 */ /* 0x000fea0003800000 */
.L_x_15389:
        /* <DEDUP_REMOVED lines=43> */
.L_x_15388:
[----:B------:R-:W-:Y:S05]  /*db60*/  BSYNC B2 ;  /* 0x0000000000027941 */ /* 0x000fea0003800000 */
.L_x_15387:
        /* <DEDUP_REMOVED lines=10> */
.L_x_15383:
[----:B-1----:R-:W-:Y:S05]  /*dc10*/  BSYNC B1 ;  /* 0x0000000000017941 */ /* 0x002fea0003800000 */
.L_x_15382:
        /* <DEDUP_REMOVED lines=18> */
.L_x_15394:
[----:B0-----:R-:W-:Y:S02]  /*dd40*/  IMAD.MOV.U32 R110, RZ, RZ, R190 ;  /* 0x000000ffff6e7224 */ /* 0x001fe400078e00be */
.L_x_15395:
[----:B------:R-:W-:Y:S05]  /*dd50*/  BSYNC B2 ;  /* 0x0000000000027941 */ /* 0x000fea0003800000 */
.L_x_15393:
        /* <DEDUP_REMOVED lines=16> */
.L_x_15399:
[----:B------:R-:W-:Y:S05]  /*de60*/  BSYNC B3 ;  /* 0x0000000000037941 */ /* 0x000fea0003800000 */
.L_x_15398:
        /* <DEDUP_REMOVED lines=43> */
.L_x_15397:
[----:B------:R-:W-:Y:S05]  /*e120*/  BSYNC B2 ;  /* 0x0000000000027941 */ /* 0x000fea0003800000 */
.L_x_15396:
        /* <DEDUP_REMOVED lines=10> */
.L_x_15392:
[----:B------:R-:W-:Y:S05]  /*e1d0*/  BSYNC B1 ;  /* 0x0000000000017941 */ /* 0x000fea0003800000 */
.L_x_15391:
        /* <DEDUP_REMOVED lines=18> */
.L_x_15403:
[----:B0-----:R-:W-:Y:S02]  /*e300*/  IMAD.MOV.U32 R110, RZ, RZ, R190 ;  /* 0x000000ffff6e7224 */ /* 0x001fe400078e00be */
.L_x_15404:
[----:B------:R-:W-:Y:S05]  /*e310*/  BSYNC B2 ;  /* 0x0000000000027941 */ /* 0x000fea0003800000 */
.L_x_15402:
        /* <DEDUP_REMOVED lines=16> */
.L_x_15408:
[----:B------:R-:W-:Y:S05]  /*e420*/  BSYNC B3 ;  /* 0x0000000000037941 */ /* 0x000fea0003800000 */
.L_x_15407:
        /* <DEDUP_REMOVED lines=43> */
.L_x_15406:
[----:B------:R-:W-:Y:S05]  /*e6e0*/  BSYNC B2 ;  /* 0x0000000000027941 */ /* 0x000fea0003800000 */
.L_x_15405:
        /* <DEDUP_REMOVED lines=10> */
.L_x_15401:
[----:B------:R-:W-:Y:S05]  /*e790*/  BSYNC B1 ;  /* 0x0000000000017941 */ /* 0x000fea0003800000 */
.L_x_15400:
        /* <DEDUP_REMOVED lines=18> */
.L_x_15412:
[----:B------:R-:W-:Y:S02]  /*e8c0*/  IMAD.MOV.U32 R158, RZ, RZ, R190 ;  /* 0x000000ffff9e7224 */ /* 0x000fe400078e00be */
.L_x_15413:
[----:B------:R-:W-:Y:S05]  /*e8d0*/  BSYNC B2 ;  /* 0x0000000000027941 */ /* 0x000fea0003800000 */
.L_x_15411:
        /* <DEDUP_REMOVED lines=16> */
.L_x_15417:
[----:B------:R-:W-:Y:S05]  /*e9e0*/  BSYNC B3 ;  /* 0x0000000000037941 */ /* 0x000fea0003800000 */
.L_x_15416:
        /* <DEDUP_REMOVED lines=43> */
.L_x_15415:
[----:B------:R-:W-:Y:S05]  /*eca0*/  BSYNC B2 ;  /* 0x0000000000027941 */ /* 0x000fea0003800000 */
.L_x_15414:
        /* <DEDUP_REMOVED lines=10> */
.L_x_15410:
[----:B------:R-:W-:Y:S05]  /*ed50*/  BSYNC B1 ;  /* 0x0000000000017941 */ /* 0x000fea0003800000 */
.L_x_15409:
        /* <DEDUP_REMOVED lines=18> */
.L_x_15421:
[----:B------:R-:W-:Y:S02]  /*ee80*/  IMAD.MOV.U32 R158, RZ, RZ, R190 ;  /* 0x000000ffff9e7224 */ /* 0x000fe400078e00be */
.L_x_15422:
[----:B------:R-:W-:Y:S05]  /*ee90*/  BSYNC B2 ;  /* 0x0000000000027941 */ /* 0x000fea0003800000 */
.L_x_15420:
        /* <DEDUP_REMOVED lines=16> */
.L_x_15426:
[----:B------:R-:W-:Y:S05]  /*efa0*/  BSYNC B3 ;  /* 0x0000000000037941 */ /* 0x000fea0003800000 */
.L_x_15425:
        /* <DEDUP_REMOVED lines=43> */
.L_x_15424:
[----:B------:R-:W-:Y:S05]  /*f260*/  BSYNC B2 ;  /* 0x0000000000027941 */ /* 0x000fea0003800000 */
.L_x_15423:
        /* <DEDUP_REMOVED lines=10> */
.L_x_15419:
[----:B------:R-:W-:Y:S05]  /*f310*/  BSYNC B1 ;  /* 0x0000000000017941 */ /* 0x000fea0003800000 */
.L_x_15418:
        /* <DEDUP_REMOVED lines=18> */
.L_x_15430:
[----:B------:R-:W-:Y:S02]  /*f440*/  MOV R211, R190 ;  /* 0x000000be00d37202 */ /* 0x000fe40000000f00 */
.L_x_15431:
[----:B------:R-:W-:Y:S05]  /*f450*/  BSYNC B2 ;  /* 0x0000000000027941 */ /* 0x000fea0003800000 */
.L_x_15429:
        /* <DEDUP_REMOVED lines=16> */
.L_x_15435:
[----:B------:R-:W-:Y:S05]  /*f560*/  BSYNC B3 ;  /* 0x0000000000037941 */ /* 0x000fea0003800000 */
.L_x_15434:
        /* <DEDUP_REMOVED lines=43> */
.L_x_15433:
[----:B------:R-:W-:Y:S05]  /*f820*/  BSYNC B2 ;  /* 0x0000000000027941 */ /* 0x000fea0003800000 */
.L_x_15432:
        /* <DEDUP_REMOVED lines=10> */
.L_x_15428:
[----:B------:R-:W-:Y:S05]  /*f8d0*/  BSYNC B1 ;  /* 0x0000000000017941 */ /* 0x000fea0003800000 */
.L_x_15427:
        /* <DEDUP_REMOVED lines=18> */
.L_x_15439:
[----:B------:R-:W-:Y:S02]  /*fa00*/  IMAD.MOV.U32 R211, RZ, RZ, R190 ;  /* 0x000000ffffd37224 */ /* 0x000fe400078e00be */
.L_x_15440:
[----:B------:R-:W-:Y:S05]  /*fa10*/  BSYNC B2 ;  /* 0x0000000000027941 */ /* 0x000fea0003800000 */
.L_x_15438:
        /* <DEDUP_REMOVED lines=16> */
.L_x_15444:
[----:B------:R-:W-:Y:S05]  /*fb20*/  BSYNC B3 ;  /* 0x0000000000037941 */ /* 0x000fea0003800000 */
.L_x_15443:
        /* <DEDUP_REMOVED lines=43> */
.L_x_15442:
[----:B------:R-:W-:Y:S05]  /*fde0*/  BSYNC B2 ;  /* 0x0000000000027941 */ /* 0x000fea0003800000 */
.L_x_15441:
        /* <DEDUP_REMOVED lines=10> */
.L_x_15437:
[----:B------:R-:W-:Y:S05]  /*fe90*/  BSYNC B1 ;  /* 0x0000000000017941 */ /* 0x000fea0003800000 */
.L_x_15436:
        /* <DEDUP_REMOVED lines=18> */
.L_x_15448:
[----:B------:R-:W-:Y:S02]  /*ffc0*/  IMAD.MOV.U32 R211, RZ, RZ, R190 ;  /* 0x000000ffffd37224 */ /* 0x000fe400078e00be */
.L_x_15449:
[----:B------:R-:W-:Y:S05]  /*ffd0*/  BSYNC B2 ;  /* 0x0000000000027941 */ /* 0x000fea0003800000 */
.L_x_15447:
        /* <DEDUP_REMOVED lines=16> */
.L_x_15453:
[----:B------:R-:W-:Y:S05]  /*100e0*/  BSYNC B3 ;  /* 0x0000000000037941 */ /* 0x000fea0003800000 */
.L_x_15452:
        /* <DEDUP_REMOVED lines=43> */
.L_x_15451:
[----:B------:R-:W-:Y:S05]  /*103a0*/  BSYNC B2 ;  /* 0x0000000000027941 */ /* 0x000fea0003800000 */
.L_x_15450:
        /* <DEDUP_REMOVED lines=10> */
.L_x_15446:
[----:B------:R-:W-:Y:S05]  /*10450*/  BSYNC B1 ;  /* 0x0000000000017941 */ /* 0x000fea0003800000 */
.L_x_15445:
        /* <DEDUP_REMOVED lines=26> */
.L_x_15455:
[----:B------:R-:W-:Y:S05]  /*10600*/  BSYNC B1 ;  /* 0x0000000000017941 */ /* 0x000fea0003800000 */
.L_x_15454:
[----:B------:R-:W-:Y:S02]  /*10610*/  IADD3 R210, R210, 0x20, RZ ;  /* 0x00000020d2d27810 */ /* 0x000fe40007ffe0ff */
[----:B------:R-:W-:Y:S02]  /*10620*/  IADD3 R209, R209, 0x20, RZ ;  /* 0x00000020d1d17810 */ /* 0x000fe40007ffe0ff */
.L_x_15381:
[----:B------:R-:W-:Y:S05]  /*10630*/  BSYNC B0 ;  /* 0x0000000000007941 */ /* 0x000fea0003800000 */
.L_x_15380:
[----:B------:R-:W-:Y:S01]  /*10640*/  BSSY B0, `(.L_x_15456) ;  /* 0x0000305000007945 */ /* 0x000fe20003800000 */
        /* <DEDUP_REMOVED lines=29> */
.L_x_15461:
[----:B0-----:R-:W-:Y:S02]  /*10820*/  IMAD.MOV.U32 R108, RZ, RZ, R190 ;  /* 0x000000ffff6c7224 */ /* 0x001fe400078e00be */
.L_x_15462:
[----:B------:R-:W-:Y:S05]  /*10830*/  BSYNC B2 ;  /* 0x0000000000027941 */ /* 0x000fea0003800000 */
.L_x_15460:
        /* <DEDUP_REMOVED lines=16> */
.L_x_15466:
[----:B------:R-:W-:Y:S05]  /*10940*/  BSYNC B3 ;  /* 0x0000000000037941 */ /* 0x000fea0003800000 */
.L_x_15465:
        /* <DEDUP_REMOVED lines=43> */
.L_x_15464:
[----:B------:R-:W-:Y:S05]  /*10c00*/  BSYNC B2 ;  /* 0x0000000000027941 */ /* 0x000fea0003800000 */
.L_x_15463:
        /* <DEDUP_REMOVED lines=10> */
.L_x_15459:
[----:B-1----:R-:W-:Y:S05]  /*10cb0*/  BSYNC B1 ;  /* 0x0000000000017941 */ /* 0x002fea0003800000 */
.L_x_15458:
        /* <DEDUP_REMOVED lines=18> */
.L_x_15470:
[----:B0-----:R-:W-:Y:S02]  /*10de0*/  IMAD.MOV.U32 R110, RZ, RZ, R190 ;  /* 0x000000ffff6e7224 */ /* 0x001fe400078e00be */
.L_x_15471:
[----:B------:R-:W-:Y:S05]  /*10df0*/  BSYNC B2 ;  /* 0x0000000000027941 */ /* 0x000fea0003800000 */
.L_x_15469:
        /* <DEDUP_REMOVED lines=16> */
.L_x_15475:
[----:B------:R-:W-:Y:S05]  /*10f00*/  BSYNC B3 ;  /* 0x0000000000037941 */ /* 0x000fea0003800000 */
.L_x_15474:
        /* <DEDUP_REMOVED lines=43> */
.L_x_15473:
[----:B------:R-:W-:Y:S05]  /*111c0*/  BSYNC B2 ;  /* 0x0000000000027941 */ /* 0x000fea0003800000 */
.L_x_15472:
        /* <DEDUP_REMOVED lines=10> */
.L_x_15468:
[----:B------:R-:W-:Y:S05]  /*11270*/  BSYNC B1 ;  /* 0x0000000000017941 */ /* 0x000fea0003800000 */
.L_x_15467:
        /* <DEDUP_REMOVED lines=18> */
.L_x_15479:
[----:B0-----:R-:W-:Y:S02]  /*113a0*/  MOV R110, R190 ;  /* 0x000000be006e7202 */ /* 0x001fe40000000f00 */
.L_x_15480:
[----:B------:R-:W-:Y:S05]  /*113b0*/  BSYNC B2 ;  /* 0x0000000000027941 */ /* 0x000fea0003800000 */
.L_x_15478:
        /* <DEDUP_REMOVED lines=16> */
.L_x_15484:
[----:B------:R-:W-:Y:S05]  /*114c0*/  BSYNC B3 ;  /* 0x0000000000037941 */ /* 0x000fea0003800000 */
.L_x_15483:
        /* <DEDUP_REMOVED lines=43> */
.L_x_15482:
[----:B------:R-:W-:Y:S05]  /*11780*/  BSYNC B2 ;  /* 0x0000000000027941 */ /* 0x000fea0003800000 */
.L_x_15481:
        /* <DEDUP_REMOVED lines=10> */
.L_x_15477:
[----:B------:R-:W-:Y:S05]  /*11830*/  BSYNC B1 ;  /* 0x0000000000017941 */ /* 0x000fea0003800000 */
.L_x_15476:
        /* <DEDUP_REMOVED lines=18> */
.L_x_15488:
[----:B------:R-:W-:Y:S02]  /*11960*/  IMAD.MOV.U32 R158, RZ, RZ, R190 ;  /* 0x000000ffff9e7224 */ /* 0x000fe400078e00be */
.L_x_15489:
[----:B------:R-:W-:Y:S05]  /*11970*/  BSYNC B2 ;  /* 0x0000000000027941 */ /* 0x000fea0003800000 */
.L_x_15487:
        /* <DEDUP_REMOVED lines=16> */
.L_x_15493:
[----:B------:R-:W-:Y:S05]  /*11a80*/  BSYNC B3 ;  /* 0x0000000000037941 */ /* 0x000fea0003800000 */
.L_x_15492:
        /* <DEDUP_REMOVED lines=43> */
.L_x_15491:
[----:B------:R-:W-:Y:S05]  /*11d40*/  BSYNC B2 ;  /* 0x0000000000027941 */ /* 0x000fea0003800000 */
.L_x_15490:
        /* <DEDUP_REMOVED lines=10> */
.L_x_15486:
[----:B------:R-:W-:Y:S05]  /*11df0*/  BSYNC B1 ;  /* 0x0000000000017941 */ /* 0x000fea0003800000 */
.L_x_15485:
        /* <DEDUP_REMOVED lines=18> */
.L_x_15497:
[----:B------:R-:W-:Y:S02]  /*11f20*/  IMAD.MOV.U32 R158, RZ, RZ, R190 ;  /* 0x000000ffff9e7224 */ /* 0x000fe400078e00be */
.L_x_15498:
[----:B------:R-:W-:Y:S05]  /*11f30*/  BSYNC B2 ;  /* 0x0000000000027941 */ /* 0x000fea0003800000 */
.L_x_15496:
        /* <DEDUP_REMOVED lines=16> */
.L_x_15502:
[----:B------:R-:W-:Y:S05]  /*12040*/  BSYNC B3 ;  /* 0x0000000000037941 */ /* 0x000fea0003800000 */
.L_x_15501:
        /* <DEDUP_REMOVED lines=43> */
.L_x_15500:
[----:B------:R-:W-:Y:S05]  /*12300*/  BSYNC B2 ;  /* 0x0000000000027941 */ /* 0x000fea0003800000 */
.L_x_15499:
        /* <DEDUP_REMOVED lines=10> */
.L_x_15495:
[----:B------:R-:W-:Y:S05]  /*123b0*/  BSYNC B1 ;  /* 0x0000000000017941 */ /* 0x000fea0003800000 */
.L_x_15494:
        /* <DEDUP_REMOVED lines=18> */
.L_x_15506:
[----:B------:R-:W-:Y:S02]  /*124e0*/  IMAD.MOV.U32 R206, RZ, RZ, R190 ;  /* 0x000000ffffce7224 */ /* 0x000fe400078e00be */
.L_x_15507:
[----:B------:R-:W-:Y:S05]  /*124f0*/  BSYNC B2 ;  /* 0x0000000000027941 */ /* 0x000fea0003800000 */
.L_x_15505:
        /* <DEDUP_REMOVED lines=16> */
.L_x_15511:
[----:B------:R-:W-:Y:S05]  /*12600*/  BSYNC B3 ;  /* 0x0000000000037941 */ /* 0x000fea0003800000 */
.L_x_15510:
        /* <DEDUP_REMOVED lines=43> */
.L_x_15509:
[----:B------:R-:W-:Y:S05]  /*128c0*/  BSYNC B2 ;  /* 0x0000000000027941 */ /* 0x000fea0003800000 */
.L_x_15508:
        /* <DEDUP_REMOVED lines=10> */
.L_x_15504:
[----:B------:R-:W-:Y:S05]  /*12970*/  BSYNC B1 ;  /* 0x0000000000017941 */ /* 0x000fea0003800000 */
.L_x_15503:
[----:B------:R-:W-:Y:S01]  /*12980*/  @!P2 ISETP.NE.U32.AND P3, PT, RZ, c[0x0][0x180], PT ;  /* 0x00006000ff00aa0c */ /* 0x000fe20003f65070 */
[----:B------:R-:W-:Y:S01]  /*12990*/  BSSY B1, `(.L_x_15512) ;  /* 0x000005a000017945 */ /* 0x000fe20003800000 */
[----:B0-----:R-:W-:Y:S02]  /*129a0*/  @!P2 MOV R108, R107 ;  /* 0x0000006b006ca202 */ /* 0x001fe40000000f00 */
        /* <DEDUP_REMOVED lines=15> */
.L_x_15515:
[----:B------:R-:W-:Y:S02]  /*12aa0*/  IMAD.MOV.U32 R206, RZ, RZ, R190 ;  /* 0x000000ffffce7224 */ /* 0x000fe400078e00be */
.L_x_15516:
[----:B------:R-:W-:Y:S05]  /*12ab0*/  BSYNC B2 ;  /* 0x0000000000027941 */ /* 0x000fea0003800000 */
.L_x_15514:
        /* <DEDUP_REMOVED lines=16> */
.L_x_15520:
[----:B------:R-:W-:Y:S05]  /*12bc0*/  BSYNC B3 ;  /* 0x0000000000037941 */ /* 0x000fea0003800000 */
.L_x_15519:
        /* <DEDUP_REMOVED lines=43> */
.L_x_15518:
[----:B------:R-:W-:Y:S05]  /*12e80*/  BSYNC B2 ;  /* 0x0000000000027941 */ /* 0x000fea0003800000 */
.L_x_15517:
[----:B------:R-:W0:Y:S01]  /*12e90*/  I2F.U32 R106, R206 ;  /* 0x000000ce006a7306 */ /* 0x000e220000201000 */
[----:B------:R-:W-:Y:S01]  /*12ea0*/  HFMA2.MMA R107, -RZ, RZ, 0.1171875, 0 ;  /* 0x2f800000ff6b7435 */ /* 0x000fe200000001ff */
[----:B------:R-:W-:-:S05]  /*12eb0*/  PRMT R109, RZ, 0x5410, R59 ;  /* 0x00005410ff6d7816 */ /* 0x000fca000000003b */
[----:B------:R-:W-:-:S04]  /*12ec0*/  FMUL.FTZ R109, R109, c[0x0][0x1ec] ;  /* 0x00007b006d6d7a20 */ /* 0x000fc80000410000 */
[----:B------:R-:W-:Y:S02]  /*12ed0*/  FMUL.FTZ R109, R109, c[0x0][0x1e8] ;  /* 0x00007a006d6d7a20 */ /* 0x000fe40000410000 */
[----:B0-----:R-:W-:-:S05]  /*12ee0*/  FFMA.FTZ R106, R106, R107, 1.1641532182693481445e-10 ;  /* 0x2f0000006a6a7423 */ /* 0x001fca000001006b */
[----:B------:R-:W-:-:S04]  /*12ef0*/  FSETP.GTU.FTZ.AND P3, PT, R106, c[0x0][0x1e4], PT ;  /* 0x000079006a007a0b */ /* 0x000fc80003f7c000 */
[----:B------:R-:W-:Y:S02]  /*12f00*/  FSEL R106, R109, RZ, !P3 ;  /* 0x000000ff6d6a7208 */ /* 0x000fe40005800000 */
[----:B------:R-:W-:-:S03]  /*12f10*/  SEL R204, RZ, 0x1, P3 ;  /* 0x00000001ffcc7807 */ /* 0x000fc60001800000 */
[----:B------:R-:W-:Y:S02]  /*12f20*/  @P1 FADD.FTZ R106, R62, R106 ;  /* 0x0000006a3e6a1221 */ /* 0x000fe40000010000 */
.L_x_15513:
[----:B------:R-:W-:Y:S05]  /*12f30*/  BSYNC B1 ;  /* 0x0000000000017941 */ /* 0x000fea0003800000 */
.L_x_15512:
        /* <DEDUP_REMOVED lines=18> */
.L_x_15524:
[----:B------:R-:W-:Y:S02]  /*13060*/  IMAD.MOV.U32 R206, RZ, RZ, R190 ;  /* 0x000000ffffce7224 */ /* 0x000fe400078e00be */
.L_x_15525:
[----:B------:R-:W-:Y:S05]  /*13070*/  BSYNC B2 ;  /* 0x0000000000027941 */ /* 0x000fea0003800000 */
.L_x_15523:
        /* <DEDUP_REMOVED lines=16> */
.L_x_15529:
[----:B------:R-:W-:Y:S05]  /*13180*/  BSYNC B3 ;  /* 0x0000000000037941 */ /* 0x000fea0003800000 */
.L_x_15528:
        /* <DEDUP_REMOVED lines=40> */
[----:B------:R-:W-:Y:S01]  /*13410*/  MOV R191, RZ ;  /* 0x000000ff00bf7202 */ /* 0x000fe20000000f00 */
[----:B------:R-:W-:Y:S01]  /*13420*/  IMAD.MOV.U32 R192, RZ, RZ, R108 ;  /* 0x000000ffffc07224 */ /* 0x000fe200078e006c */
[----:B------:R-:W-:Y:S02]  /*13430*/  LOP3.LUT R186, R109, R110, R175, 0x96, !PT ;  /* 0x0000006e6dba7212 */ /* 0x000fe400078e96af */
.L_x_15527:
[----:B------:R-:W-:Y:S05]  /*13440*/  BSYNC B2 ;  /* 0x0000000000027941 */ /* 0x000fea0003800000 */
.L_x_15526:
        /* <DEDUP_REMOVED lines=10> */
.L_x_15522:
[----:B------:R-:W-:Y:S05]  /*134f0*/  BSYNC B1 ;  /* 0x0000000000017941 */ /* 0x000fea0003800000 */
.L_x_15521:
[----:B------:R-:W-:-:S04]  /*13500*/  IMAD.MOV.U32 R211, RZ, RZ, 0x20 ;  /* 0x00000020ffd37424 */ /* 0x000fc800078e00ff */
[----:B------:R-:W-:-:S05]  /*13510*/  IMAD.WIDE.U32 R210, R210, R211, c[0x0][0x188] ;  /* 0x00006200d2d27625 */ /* 0x000fca00078e00d3 */
[----:B------:R0:W-:Y:S04]  /*13520*/  STG.E.128 [R210.64], R100 ;  /* 0x00000064d2007986 */ /* 0x0001e8000c101d04 */
[----:B------:R0:W-:Y:S01]  /*13530*/  STG.E.128 [R210.64+0x10], R104 ;  /* 0x00001068d2007986 */ /* 0x0001e2000c101d04 */
[----:B------:R-:W-:Y:S05]  /*13540*/  @!P0 BRA `(.L_x_15457) ;  /* 0x0000014000008947 */ /* 0x000fea0003800000 */
[----:B------:R-:W-:Y:S01]  /*13550*/  IMAD.U32 R109, R204, 0x10000, RZ ;  /* 0x00010000cc6d7824 */ /* 0x000fe200078e00ff */
[----:B------:R-:W-:Y:S01]  /*13560*/  LOP3.LUT R108, R205, 0xffff, RZ, 0xc0, !PT ;  /* 0x0000ffffcd6c7812 */ /* 0x000fe200078ec0ff */
[----:B------:R-:W-:Y:S01]  /*13570*/  IMAD.MOV.U32 R206, RZ, RZ, 0x8 ;  /* 0x00000008ffce7424 */ /* 0x000fe200078e00ff */
[----:B------:R-:W-:Y:S02]  /*13580*/  PRMT R111, R203, 0x7104, RZ ;  /* 0x00007104cb6f7816 */ /* 0x000fe400000000ff */
[----:B------:R-:W-:-:S02]  /*13590*/  LOP3.LUT R109, R109, 0xff0000, RZ, 0xc0, !PT ;  /* 0x00ff00006d6d7812 */ /* 0x000fc400078ec0ff */
[----:B------:R-:W-:Y:S02]  /*135a0*/  LOP3.LUT R158, R201, 0xff, RZ, 0xc0, !PT ;  /* 0x000000ffc99e7812 */ /* 0x000fe400078ec0ff */
[----:B------:R-:W-:Y:S02]  /*135b0*/  PRMT R108, R109, 0x4210, R108 ;  /* 0x000042106d6c7816 */ /* 0x000fe4000000006c */
[----:B------:R-:W-:Y:S01]  /*135c0*/  LOP3.LUT R110, R200, 0xff, RZ, 0xc0, !PT ;  /* 0x000000ffc86e7812 */ /* 0x000fe200078ec0ff */
[----:B------:R-:W-:Y:S01]  /*135d0*/  IMAD.WIDE.U32 R158, R158, 0x1000000, RZ ;  /* 0x010000009e9e7825 */ /* 0x000fe200078e00ff */
[----:B------:R-:W-:Y:S02]  /*135e0*/  LOP3.LUT R109, R199, 0xff, RZ, 0xc0, !PT ;  /* 0x000000ffc76d7812 */ /* 0x000fe400078ec0ff */
[----:B0-----:R-:W-:Y:S01]  /*135f0*/  LOP3.LUT R211, R108, 0xff00, R111, 0xf8, !PT ;  /* 0x0000ff006cd37812 */ /* 0x001fe200078ef86f */
        /* <DEDUP_REMOVED lines=9> */
.L_x_15457:
[----:B------:R-:W-:Y:S05]  /*13690*/  BSYNC B0 ;  /* 0x0000000000007941 */ /* 0x000fea0003800000 */
.L_x_15456:
        /* <DEDUP_REMOVED lines=60> */
.L_x_15546:
        /* <DEDUP_REMOVED lines=117> */
.L_x_15547:
        /* <DEDUP_REMOVED lines=20> */
[----:B------:R-:W-:-:S03]  /*142f0*/  LOP3.LUT R109, R208, 0x1f, RZ, 0xc0, !PT ;  /* 0x0000001fd06d7812 */ /* 0x000fc600078ec0ff */
[----:B------:R-:W-:-:S05]  /*14300*/  IMAD R207, R207, c[0x0][0x168], RZ ;  /* 0x00005a00cfcf7a24 */ /* 0x000fca00078e02ff */
[----:B------:R-:W-:-:S04]  /*14310*/  SHF.R.S32.HI R108, RZ, 0x1f, R207 ;  /* 0x0000001fff6c7819 */ /* 0x000fc800000114cf */
[----:B------:R-:W-:Y:S02]  /*14320*/  LEA.HI R108, R108, R207, RZ, 0x3 ;  /* 0x000000cf6c6c7211 */ /* 0x000fe400078f18ff */
[----:B------:R-:W-:Y:S02]  /*14330*/  FSEL R207, R159, RZ, !P0 ;  /* 0x000000ff9fcf7208 */ /* 0x000fe40004000000 */
[----:B------:R-:W-:Y:S01]  /*14340*/  LEA.HI.SX32 R206, R108, R109, 0x1d ;  /* 0x0000006d6cce7211 */ /* 0x000fe200078feaff */
[----:B------:R-:W-:Y:S05]  /*14350*/  @!P6 BRA `(.L_x_15535) ;  /* 0x000002000000e947 */ /* 0x000fea0003800000 */
[--C-:B------:R-:W-:Y:S02]  /*14360*/  FADD.FTZ R108, R52, -R207.reuse ;  /* 0x800000cf346c7221 */ /* 0x100fe40000010000 */
[--C-:B------:R-:W-:Y:S02]  /*14370*/  FADD.FTZ R110, R53, -R207.reuse ;  /* 0x800000cf356e7221 */ /* 0x100fe40000010000 */
        /* <DEDUP_REMOVED lines=25> */
[----:B------:R-:W-:-:S03]  /*14510*/  IMAD.MOV.U32 R213, RZ, RZ, 0x10 ;  /* 0x00000010ffd57424 */ /* 0x000fc600078e00ff */
[----:B------:R-:W-:Y:S01]  /*14520*/  F2FP.BF16.PACK_AB R111, R211, R214 ;  /* 0x000000d6d36f723e */ /* 0x000fe200000010ff */
[C---:B------:R-:W-:Y:S01]  /*14530*/  IMAD.WIDE.U32 R158, R206.reuse, R213, c[0x0][0x208] ;  /* 0x00008200ce9e7625 */ /* 0x040fe200078e00d5 */
[----:B------:R-:W-:-:S04]  /*14540*/  IADD3 R206, R206, 0x20, RZ ;  /* 0x00000020cece7810 */ /* 0x000fc80007ffe0ff */
[----:B------:R0:W-:Y:S03]  /*14550*/  STG.E.128 [R158.64], R108 ;  /* 0x0000006c9e007986 */ /* 0x0001e6000c101d04 */
.L_x_15535:
[----:B------:R-:W-:Y:S05]  /*14560*/  BSYNC B1 ;  /* 0x0000000000017941 */ /* 0x000fea0003800000 */
.L_x_15534:
        /* <DEDUP_REMOVED lines=35> */
.L_x_15537:
[----:B------:R-:W-:Y:S05]  /*147a0*/  BSYNC B1 ;  /* 0x0000000000017941 */ /* 0x000fea0003800000 */
.L_x_15536:
        /* <DEDUP_REMOVED lines=35> */
.L_x_15539:
[----:B------:R-:W-:Y:S05]  /*149e0*/  BSYNC B1 ;  /* 0x0000000000017941 */ /* 0x000fea0003800000 */
.L_x_15538:
        /* <DEDUP_REMOVED lines=35> */
.L_x_15541:
[----:B------:R-:W-:Y:S05]  /*14c20*/  BSYNC B1 ;  /* 0x0000000000017941 */ /* 0x000fea0003800000 */
.L_x_15540:
        /* <DEDUP_REMOVED lines=35> */
.L_x_15543:
[----:B------:R-:W-:Y:S05]  /*14e60*/  BSYNC B1 ;  /* 0x0000000000017941 */ /* 0x000fea0003800000 */
.L_x_15542:
        /* <DEDUP_REMOVED lines=32> */
.L_x_15533:
[----:B0-----:R-:W-:Y:S05]  /*15070*/  BSYNC B0 ;  /* 0x0000000000007941 */ /* 0x001fea0003800000 */
.L_x_15532:
[----:B------:R-:W-:-:S04]  /*15080*/  IMAD.MOV.U32 R108, RZ, RZ, c[0x0][0x160] ;  /* 0x00005800ff6c7624 */ /* 0x000fc800078e00ff */
[----:B------:R-:W-:-:S05]  /*15090*/  IMAD R37, R108, 0x4, R37 ;  /* 0x000000046c257824 */ /* 0x000fca00078e0225 */
[----:B------:R-:W-:-:S13]  /*150a0*/  ISETP.GE.AND P0, PT, R37, c[0x0][0x164], PT ;  /* 0x0000590025007a0c */ /* 0x000fda0003f06270 */
[----:B------:R-:W-:Y:S01]  /*150b0*/  @P0 CALL.REL.NOINC `(.L_x_15544) ;  /* 0x0000001000000944 */ /* 0x000fe20003c00000 */
[----:B------:R-:W-:Y:S05]  /*150c0*/  BRA `(.L_x_15545) ;  /* 0xfffec0e000007947 */ /* 0x000fea000383ffff */
.L_x_15544:
[----:B------:R-:W-:Y:S05]  /*150d0*/  EXIT ;  /* 0x000000000000794d */ /* 0x000fea0003800000 */
.L_x_15530:
[----:B------:R-:W-:Y:S01]  /*150e0*/  IMAD.MOV.U32 R110, RZ, RZ, R111 ;  /* 0x000000ffff6e7224 */ /* 0x000fe200078e006f */
[----:B------:R-:W-:Y:S01]  /*150f0*/  MOV R108, 0x15140 ;  /* 0x00015140006c7802 */ /* 0x000fe20000000f00 */
[----:B------:R-:W-:Y:S02]  /*15100*/  IMAD.MOV.U32 R209, RZ, RZ, 0x1 ;  /* 0x00000001ffd17424 */ /* 0x000fe400078e00ff */
[----:B------:R-:W-:Y:S02]  /*15110*/  IMAD.MOV.U32 R206, RZ, RZ, 0x1f ;  /* 0x0000001fffce7424 */ /* 0x000fe400078e00ff */
[----:B------:R-:W-:Y:S02]  /*15120*/  IMAD.MOV.U32 R211, RZ, RZ, -0x1 ;  /* 0xffffffffffd37424 */ /* 0x000fe400078e00ff */
[----:B-----5:R-:W-:Y:S05]  /*15130*/  CALL.REL.NOINC `($__internal_58_$__cuda_sm70_shflsync_bfly_p) ;  /* 0x000009c000007944 */ /* 0x020fea0003c00000 */
[----:B-1----:R-:W-:Y:S01]  /*15140*/  IMAD.MOV.U32 R108, RZ, RZ, R209 ;  /* 0x000000ffff6c7224 */ /* 0x002fe200078e00d1 */
[----:B0-----:R-:W-:Y:S05]  /*15150*/  BRA `(.L_x_15546) ;  /* 0xffffe90000007947 */ /* 0x001fea000383ffff */
.L_x_15531:
[----:B------:R-:W-:Y:S01]  /*15160*/  IMAD.MOV.U32 R110, RZ, RZ, R210 ;  /* 0x000000ffff6e7224 */ /* 0x000fe200078e00d2 */
[----:B------:R-:W-:Y:S01]  /*15170*/  MOV R209, 0x2 ;  /* 0x0000000200d17802 */ /* 0x000fe20000000f00 */
[----:B------:R-:W-:Y:S01]  /*15180*/  IMAD.MOV.U32 R206, RZ, RZ, 0x1f ;  /* 0x0000001fffce7424 */ /* 0x000fe200078e00ff */
[----:B------:R-:W-:Y:S01]  /*15190*/  MOV R108, 0x151c0 ;  /* 0x000151c0006c7802 */ /* 0x000fe20000000f00 */
[----:B------:R-:W-:-:S02]  /*151a0*/  IMAD.MOV.U32 R211, RZ, RZ, -0x1 ;  /* 0xffffffffffd37424 */ /* 0x000fc400078e00ff */
[----:B0----5:R-:W-:Y:S05]  /*151b0*/  CALL.REL.NOINC `($__internal_58_$__cuda_sm70_shflsync_bfly_p) ;  /* 0x0000094000007944 */ /* 0x021fea0003c00000 */
[----:B01----:R-:W-:Y:S01]  /*151c0*/  FADD.FTZ R110, R210, R209 ;  /* 0x000000d1d26e7221 */ /* 0x003fe20000010000 */
[----:B------:R-:W-:Y:S01]  /*151d0*/  MOV R108, 0x15220 ;  /* 0x00015220006c7802 */ /* 0x000fe20000000f00 */
[----:B------:R-:W-:-:S02]  /*151e0*/  IMAD.MOV.U32 R209, RZ, RZ, 0x4 ;  /* 0x00000004ffd17424 */ /* 0x000fc400078e00ff */
[----:B------:R-:W-:Y:S02]  /*151f0*/  IMAD.MOV.U32 R206, RZ, RZ, 0x1f ;  /* 0x0000001fffce7424 */ /* 0x000fe400078e00ff */
[----:B------:R-:W-:Y:S02]  /*15200*/  IMAD.MOV.U32 R211, RZ, RZ, -0x1 ;  /* 0xffffffffffd37424 */ /* 0x000fe400078e00ff */
[----:B------:R-:W-:Y:S05]  /*15210*/  CALL.REL.NOINC `($__internal_58_$__cuda_sm70_shflsync_bfly_p) ;  /* 0x000008e000007944 */ /* 0x000fea0003c00000 */
[----:B01----:R-:W-:Y:S01]  /*15220*/  FADD.FTZ R110, R110, R209 ;  /* 0x000000d16e6e7221 */ /* 0x003fe20000010000 */
[----:B------:R-:W-:Y:S01]  /*15230*/  MOV R108, 0x15280 ;  /* 0x00015280006c7802 */ /* 0x000fe20000000f00 */
[----:B------:R-:W-:Y:S02]  /*15240*/  IMAD.MOV.U32 R209, RZ, RZ, 0x8 ;  /* 0x00000008ffd17424 */ /* 0x000fe400078e00ff */
[----:B------:R-:W-:Y:S02]  /*15250*/  IMAD.MOV.U32 R206, RZ, RZ, 0x1f ;  /* 0x0000001fffce7424 */ /* 0x000fe400078e00ff */
[----:B------:R-:W-:Y:S02]  /*15260*/  IMAD.MOV.U32 R211, RZ, RZ, -0x1 ;  /* 0xffffffffffd37424 */ /* 0x000fe400078e00ff */
[----:B------:R-:W-:Y:S05]  /*15270*/  CALL.REL.NOINC `($__internal_58_$__cuda_sm70_shflsync_bfly_p) ;  /* 0x0000088000007944 */ /* 0x000fea0003c00000 */
[----:B0-----:R-:W-:Y:S01]  /*15280*/  HFMA2.MMA R206, -RZ, RZ, 0, 1.847743988037109375e-06 ;  /* 0x0000001fffce7435 */ /* 0x001fe200000001ff */
[----:B-1----:R-:W-:Y:S01]  /*15290*/  FADD.FTZ R110, R110, R209 ;  /* 0x000000d16e6e7221 */ /* 0x002fe20000010000 */
[----:B------:R-:W-:Y:S01]  /*152a0*/  MOV R108, 0x152e0 ;  /* 0x000152e0006c7802 */ /* 0x000fe20000000f00 */
[----:B------:R-:W-:-:S02]  /*152b0*/  IMAD.MOV.U32 R209, RZ, RZ, 0x10 ;  /* 0x00000010ffd17424 */ /* 0x000fc400078e00ff */
[----:B------:R-:W-:Y:S02]  /*152c0*/  IMAD.MOV.U32 R211, RZ, RZ, -0x1 ;  /* 0xffffffffffd37424 */ /* 0x000fe400078e00ff */
[----:B------:R-:W-:Y:S05]  /*152d0*/  CALL.REL.NOINC `($__internal_58_$__cuda_sm70_shflsync_bfly_p) ;  /* 0x0000082000007944 */ /* 0x000fea0003c00000 */
[----:B-1----:R-:W-:Y:S02]  /*152e0*/  FADD.FTZ R159, R110, R209 ;  /* 0x000000d16e9f7221 */ /* 0x002fe40000010000 */
        /* <DEDUP_REMOVED lines=102> */
[----:B------:R-:W-:Y:S05]  /*15950*/  CALL.REL.NOINC `($__internal_58_$__cuda_sm70_shflsync_bfly_p) ;  /* 0x000001a000007944 */ /* 0x000fea0003c00000 */
[----:B01----:R-:W-:Y:S01]  /*15960*/  FADD.FTZ R110, R110, R209 ;  /* 0x000000d16e6e7221 */ /* 0x003fe20000010000 */
[----:B------:R-:W-:Y:S01]  /*15970*/  MOV R108, 0x159c0 ;  /* 0x000159c0006c7802 */ /* 0x000fe20000000f00 */
[----:B------:R-:W-:Y:S02]  /*15980*/  IMAD.MOV.U32 R209, RZ, RZ, 0x2 ;  /* 0x00000002ffd17424 */ /* 0x000fe400078e00ff */
[----:B------:R-:W-:Y:S02]  /*15990*/  IMAD.MOV.U32 R206, RZ, RZ, 0x1f ;  /* 0x0000001fffce7424 */ /* 0x000fe400078e00ff */
[----:B------:R-:W-:Y:S02]  /*159a0*/  IMAD.MOV.U32 R211, RZ, RZ, -0x1 ;  /* 0xffffffffffd37424 */ /* 0x000fe400078e00ff */
[----:B------:R-:W-:Y:S05]  /*159b0*/  CALL.REL.NOINC `($__internal_58_$__cuda_sm70_shflsync_bfly_p) ;  /* 0x0000014000007944 */ /* 0x000fea0003c00000 */
[----:B01----:R-:W-:Y:S01]  /*159c0*/  FADD.FTZ R110, R110, R209 ;  /* 0x000000d16e6e7221 */ /* 0x003fe20000010000 */
[----:B------:R-:W-:Y:S01]  /*159d0*/  MOV R211, 0xffffffff ;  /* 0xffffffff00d37802 */ /* 0x000fe20000000f00 */
[----:B------:R-:W-:Y:S01]  /*159e0*/  IMAD.MOV.U32 R209, RZ, RZ, 0x4 ;  /* 0x00000004ffd17424 */ /* 0x000fe200078e00ff */
[----:B------:R-:W-:Y:S01]  /*159f0*/  MOV R108, 0x15a20 ;  /* 0x00015a20006c7802 */ /* 0x000fe20000000f00 */
[----:B------:R-:W-:-:S02]  /*15a00*/  IMAD.MOV.U32 R206, RZ, RZ, 0x1f ;  /* 0x0000001fffce7424 */ /* 0x000fc400078e00ff */
[----:B------:R-:W-:Y:S05]  /*15a10*/  CALL.REL.NOINC `($__internal_58_$__cuda_sm70_shflsync_bfly_p) ;  /* 0x000000e000007944 */ /* 0x000fea0003c00000 */
[----:B01----:R-:W-:Y:S01]  /*15a20*/  FADD.FTZ R110, R110, R209 ;  /* 0x000000d16e6e7221 */ /* 0x003fe20000010000 */
[----:B------:R-:W-:Y:S01]  /*15a30*/  MOV R108, 0x15a80 ;  /* 0x00015a80006c7802 */ /* 0x000fe20000000f00 */
[----:B------:R-:W-:-:S02]  /*15a40*/  IMAD.MOV.U32 R209, RZ, RZ, 0x8 ;  /* 0x00000008ffd17424 */ /* 0x000fc400078e00ff */
[----:B------:R-:W-:Y:S02]  /*15a50*/  IMAD.MOV.U32 R206, RZ, RZ, 0x1f ;  /* 0x0000001fffce7424 */ /* 0x000fe400078e00ff */
[----:B------:R-:W-:Y:S02]  /*15a60*/  IMAD.MOV.U32 R211, RZ, RZ, -0x1 ;  /* 0xffffffffffd37424 */ /* 0x000fe400078e00ff */
[----:B------:R-:W-:Y:S05]  /*15a70*/  CALL.REL.NOINC `($__internal_58_$__cuda_sm70_shflsync_bfly_p) ;  /* 0x0000008000007944 */ /* 0x000fea0003c00000 */
[----:B-1----:R-:W-:Y:S01]  /*15a80*/  FADD.FTZ R158, R110, R209 ;  /* 0x000000d16e9e7221 */ /* 0x002fe20000010000 */
[----:B------:R-:W-:Y:S01]  /*15a90*/  MOV R108, 0x15af0 ;  /* 0x00015af0006c7802 */ /* 0x000fe20000000f00 */
[----:B------:R-:W-:Y:S02]  /*15aa0*/  IMAD.MOV.U32 R209, RZ, RZ, 0x10 ;  /* 0x00000010ffd17424 */ /* 0x000fe400078e00ff */
[----:B0-----:R-:W-:Y:S02]  /*15ab0*/  IMAD.MOV.U32 R206, RZ, RZ, 0x1f ;  /* 0x0000001fffce7424 */ /* 0x001fe400078e00ff */
[----:B------:R-:W-:Y:S02]  /*15ac0*/  IMAD.MOV.U32 R211, RZ, RZ, -0x1 ;  /* 0xffffffffffd37424 */ /* 0x000fe400078e00ff */
[----:B------:R-:W-:-:S02]  /*15ad0*/  IMAD.MOV.U32 R110, RZ, RZ, R158 ;  /* 0x000000ffff6e7224 */ /* 0x000fc400078e009e */
[----:B------:R-:W-:Y:S05]  /*15ae0*/  CALL.REL.NOINC `($__internal_58_$__cuda_sm70_shflsync_bfly_p) ;  /* 0x0000001000007944 */ /* 0x000fea0003c00000 */
[----:B01----:R-:W-:Y:S05]  /*15af0*/  BRA `(.L_x_15547) ;  /* 0xffffe6b000007947 */ /* 0x003fea000383ffff */
        .weak           $__internal_58_$__cuda_sm70_shflsync_bfly_p
        .type           $__internal_58_$__cuda_sm70_shflsync_bfly_p,@function
        .size           $__internal_58_$__cuda_sm70_shflsync_bfly_p,(.L_x_43118 - $__internal_58_$__cuda_sm70_shflsync_bfly_p)
$__internal_58_$__cuda_sm70_shflsync_bfly_p:
[----:B------:R-:W-:Y:S01]  /*15b00*/  IMAD.MOV.U32 R109, RZ, RZ, 0x0 ;  /* 0x00000000ff6d7424 */ /* 0x000fe200078e00ff */
[----:B------:R-:W-:Y:S04]  /*15b10*/  WARPSYNC R211 ;  /* 0x000000d300007348 */ /* 0x000fe80003800000 */
[----:B------:R0:W1:Y:S01]  /*15b20*/  SHFL.BFLY PT, R209, R110, R209, R206 ;  /* 0x0c0000d16ed17389 */ /* 0x00006200000e00ce */
[----:B------:R-:W-:Y:S05]  /*15b30*/  RET.REL.NODEC R108 `(_ZN10layer_norm13ln_fwd_kernelINS_13Kernel_traitsI13__nv_bfloat16S2_fS2_fjLj1536ELj1ELj4ELj1ELj16ENS_18Kernel_traits_baseILj1536ES2_S2_fS2_fjLj128EEEEELb1ELb0ELb1ELb0EEEvNS_9FwdParamsE) ;  /* 0xfffea4c06c007950 */ /* 0x000fea0003c3ffff */
.L_x_15548:
        /* <DEDUP_REMOVED lines=12> */
.L_x_43118:


//--------------------- .text._ZN10layer_norm13ln_fwd_kernelINS_13Kernel_traitsI13__nv_bfloat16S2_fS2_fjLj1536ELj1ELj4ELj1ELj16ENS_18Kernel_traits_baseILj1536ES2_S2_fS2_fjLj128EEEEELb1ELb0ELb1ELb1EEEvNS_9FwdParamsE --------------------------
	.section	.text._ZN10layer_norm13ln_fwd_kernelINS_13Kernel_traitsI13__nv_bfloat16S2_fS2_fjLj1536ELj1ELj4ELj1ELj16ENS_18Kernel_traits_baseILj1536ES2_S2_fS2_fjLj128EEEEELb1ELb0ELb1ELb1EEEvNS_9FwdParamsE,"ax",@progbits
	.sectioninfo	@"SHI_REGISTERS=167"
	.align	128
        .global         _ZN10layer_norm13ln_fwd_kernelINS_13Kernel_traitsI13__nv_bfloat16S2_fS2_fjLj1536ELj1ELj4ELj1ELj16ENS_18Kernel_traits_baseILj1536ES2_S2_fS2_fjLj128EEEEELb1ELb0ELb1ELb1EEEvNS_9FwdParamsE
        .type           _ZN10layer_norm13ln_fwd_kernelINS_13Kernel_traitsI13__nv_bfloat16S2_fS2_fjLj1536ELj1ELj4ELj1ELj16ENS_18Kernel_traits_baseILj1536ES2_S2_fS2_fjLj128EEEEELb1ELb0ELb1ELb1EEEvNS_9FwdParamsE,@function
        .size           _ZN10layer_norm13ln_fwd_kernelINS_13Kernel_traitsI13__nv_bfloat16S2_fS2_fjLj1536ELj1ELj4ELj1ELj16ENS_18Kernel_traits_baseILj1536ES2_S2_fS2_fjLj128EEEEELb1ELb0ELb1ELb1EEEvNS_9FwdParamsE,(.L_x_43119 - _ZN10layer_norm13ln_fwd_kernelINS_13Kernel_traitsI13__nv_bfloat16S2_fS2_fjLj1536ELj1ELj4ELj1ELj16ENS_18Kernel_traits_baseILj1536ES2_S2_fS2_fjLj128EEEEELb1ELb0ELb1ELb1EEEvNS_9FwdParamsE)
        .other          _ZN10layer_norm13ln_fwd_kernelINS_13Kernel_traitsI13__nv_bfloat16S2_fS2_fjLj1536ELj1ELj4ELj1ELj16ENS_18Kernel_traits_baseILj1536ES2_S2_fS2_fjLj128EEEEELb1ELb0ELb1ELb1EEEvNS_9FwdParamsE,@"STO_CUDA_ENTRY STV_DEFAULT"
_ZN10layer_norm13ln_fwd_kernelINS_13Kernel_traitsI13__nv_bfloat16S2_fS2_fjLj1536ELj1ELj4ELj1ELj16ENS_18Kernel_traits_baseILj1536ES2_S2_fS2_fjLj128EEEEELb1ELb0ELb1ELb1EEEvNS_9FwdParamsE:
.text._ZN10layer_norm13ln_fwd_kernelINS_13Kernel_traitsI13__nv_bfloat16S2_fS2_fjLj1536ELj1ELj4ELj1ELj16ENS_18Kernel_traits_baseILj1536ES2_S2_fS2_fjLj128EEEEELb1ELb0ELb1ELb1EEEvNS_9FwdParamsE:
        /* <DEDUP_REMOVED lines=19> */
[----:B------:R-:W-:-:S05]  /*0130*/  SHF.R.U32.HI R110, RZ, 0x5, R110 ;  /* 0x00000005ff6e7819 */ /* 0x000fca000001166e */
[----:B------:R-:W-:Y:S01]  /*0140*/  IMAD R110, R23, 0x4, R110 ;  /* 0x00000004176e7824 */ /* 0x000fe200078e026e */
        /* <DEDUP_REMOVED lines=51> */
[----:B------:R-:W-:-:S03]  /*0480*/  UIADD3 UR20, UR5, 0x646e171e, URZ ;  /* 0x646e171e05147890 */ /* 0x000fc6000fffe03f */
[----:B------:R-:W-:Y:S01]  /*0490*/  IMAD.WIDE.U32 R14, R14, -0x2daee0ad, RZ ;  /* 0xd2511f530e0e7825 */ /* 0x000fe200078e00ff */
[----:B------:R-:W-:-:S04]  /*04a0*/  LOP3.LUT R12, R17, UR19, R12, 0x96, !PT ;  /* 0x00000013110c7c12 */ /* 0x000fc8000f8e960c */
        /* <DEDUP_REMOVED lines=97> */
.L_x_15999:
[----:B------:R-:W-:-:S04]  /*0ac0*/  IMAD.MOV.U32 R63, RZ, RZ, 0x4 ;  /* 0x00000004ff3f7424 */ /* 0x000fc800078e00ff */
[----:B------:R-:W-:-:S05]  /*0ad0*/  IMAD.WIDE R20, R110, R63, c[0x0][0x1d0] ;  /* 0x000074006e147625 */ /* 0x000fca00078e023f */
[----:B------:R-:W2:Y:S01]  /*0ae0*/  LDG.E R64, [R20.64] ;  /* 0x0000000614407981 */ /* 0x000ea2000c1e1900 */
[----:B------:R-:W-:Y:S01]  /*0af0*/  ISETP.NE.U32.AND P0, PT, RZ, c[0x0][0x180], PT ;  /* 0x00006000ff007a0c */ /* 0x000fe20003f05070 */
[C---:B------:R-:W-:Y:S02]  /*0b00*/  IMAD R22, R110.reuse, c[0x0][0x168], RZ ;  /* 0x00005a006e167a24 */ /* 0x040fe400078e02ff */
[----:B------:R-:W0:Y:S01]  /*0b10*/  S2R R151, SR_TID.X ;  /* 0x0000000000977919 */ /* 0x000e220000002100 */
[----:B------:R-:W-:Y:S01]  /*0b20*/  ISETP.NE.AND.EX P0, PT, RZ, c[0x0][0x184], PT, P0 ;  /* 0x00006100ff007a0c */ /* 0x000fe20003f05300 */
[----:B------:R-:W-:Y:S01]  /*0b30*/  IMAD.MOV.U32 R160, RZ, RZ, RZ ;  /* 0x000000ffffa07224 */ /* 0x000fe200078e00ff */
[----:B------:R-:W-:Y:S01]  /*0b40*/  SHF.R.S32.HI R23, RZ, 0x1f, R22 ;  /* 0x0000001fff177819 */ /* 0x000fe20000011416 */
[----:B------:R-:W-:-:S03]  /*0b50*/  IMAD.WIDE R62, R110, R63, c[0x0][0x1d8] ;  /* 0x000076006e3e7625 */ /* 0x000fc600078e023f */
[----:B------:R-:W-:Y:S02]  /*0b60*/  LEA.HI R23, R23, R22, RZ, 0x3 ;  /* 0x0000001617177211 */ /* 0x000fe400078f18ff */
[----:B-----5:R1:W5:Y:S05]  /*0b70*/  LDG.E R158, [R62.64] ;  /* 0x000000063e9e7981 */ /* 0x02036a000c1e1900 */
[----:B------:R-:W-:Y:S01]  /*0b80*/  @P0 IMAD.MOV.U32 R22, RZ, RZ, 0x20 ;  /* 0x00000020ff160424 */ /* 0x000fe200078e00ff */
[----:B--2---:R-:W-:-:S13]  /*0b90*/  ISETP.GE.AND P2, PT, R64, 0x1, PT ;  /* 0x000000014000780c */ /* 0x004fda0003f46270 */
[----:B------:R-:W-:Y:S01]  /*0ba0*/  @P2 IADD3 R60, R64, -0x1, RZ ;  /* 0xffffffff403c2810 */ /* 0x000fe20007ffe0ff */
[----:B------:R-:W-:-:S04]  /*0bb0*/  @P2 IMAD.MOV.U32 R21, RZ, RZ, 0x10 ;  /* 0x00000010ff152424 */ /* 0x000fc800078e00ff */
[----:B------:R-:W-:Y:S01]  /*0bc0*/  @P2 IMAD R61, R60, c[0x0][0x168], RZ ;  /* 0x00005a003c3d2a24 */ /* 0x000fe200078e02ff */
[----:B0-----:R-:W-:-:S04]  /*0bd0*/  LOP3.LUT R60, R151, 0x1f, RZ, 0xc0, !PT ;  /* 0x0000001f973c7812 */ /* 0x001fc800078ec0ff */
[----:B------:R-:W-:Y:S02]  /*0be0*/  @P2 SHF.R.S32.HI R20, RZ, 0x1f, R61 ;  /* 0x0000001fff142819 */ /* 0x000fe4000001143d */
[----:B------:R-:W-:Y:S02]  /*0bf0*/  LEA.HI.SX32 R157, R23, R60, 0x1d ;  /* 0x0000003c179d7211 */ /* 0x000fe400078feaff */
[----:B------:R-:W-:-:S03]  /*0c00*/  @P2 LEA.HI R61, R20, R61, RZ, 0x3 ;  /* 0x0000003d143d2211 */ /* 0x000fc600078f18ff */
[----:B------:R-:W-:Y:S01]  /*0c10*/  @P0 IMAD.WIDE.U32 R22, R157, R22, c[0x0][0x180] ;  /* 0x000060009d160625 */ /* 0x000fe200078e0016 */
[----:B------:R-:W-:-:S04]  /*0c20*/  @P2 LEA.HI.SX32 R160, R61, R60, 0x1d ;  /* 0x0000003c3da02211 */ /* 0x000fc800078feaff */
[----:B------:R-:W2:Y:S01]  /*0c30*/  @P0 LDG.E.128 R48, [R22.64] ;  /* 0x0000000616300981 */ /* 0x000ea2000c1e1d00 */
[----:B------:R-:W-:-:S03]  /*0c40*/  @P2 IMAD.WIDE.U32 R60, R160, R21, c[0x0][0x170] ;  /* 0x00005c00a03c2625 */ /* 0x000fc600078e0015 */
[----:B------:R1:W5:Y:S04]  /*0c50*/  @P0 LDG.E.128 R52, [R22.64+0x10] ;  /* 0x0000100616340981 */ /* 0x000368000c1e1d00 */
[----:B------:R1:W5:Y:S01]  /*0c60*/  @P2 LDG.E.128 R56, [R60.64] ;  /* 0x000000063c382981 */ /* 0x000362000c1e1d00 */
[----:B------:R-:W-:Y:S01]  /*0c70*/  ISETP.GT.AND P3, PT, R64, RZ, PT ;  /* 0x000000ff4000720c */ /* 0x000fe20003f64270 */
[----:B------:R-:W-:Y:S01]  /*0c80*/  BSSY B1, `(.L_x_15550) ;  /* 0x000005d000017945 */ /* 0x000fe20003800000 */
[----:B------:R-:W-:-:S11]  /*0c90*/  SHF.R.S32.HI R159, RZ, 0x1f, R110 ;  /* 0x0000001fff9f7819 */ /* 0x000fd6000001146e */
[----:B------:R-:W-:-:S04]  /*0ca0*/  @!P3 ISETP.NE.U32.AND P1, PT, RZ, c[0x0][0x180], PT ;  /* 0x00006000ff00ba0c */ /* 0x000fc80003f25070 */
[----:B------:R-:W-:Y:S02]  /*0cb0*/  @!P3 ISETP.NE.AND.EX P1, PT, RZ, c[0x0][0x184], PT, P1 ;  /* 0x00006100ff00ba0c */ /* 0x000fe40003f25310 */
[----:B------:R-:W-:Y:S02]  /*0cc0*/  @!P3 MOV R65, R131 ;  /* 0x000000830041b202 */ /* 0x000fe40000000f00 */
[----:B--2---:R-:W-:Y:S01]  /*0cd0*/  @!P3 FSEL R20, R48, RZ, P1 ;  /* 0x000000ff3014b208 */ /* 0x004fe20000800000 */
[----:B------:R-:W-:Y:S05]  /*0ce0*/  @!P3 BRA `(.L_x_15551) ;  /* 0x000005600000b947 */ /* 0x000fea0003800000 */
        /* <DEDUP_REMOVED lines=12> */
.L_x_15553:
[----:B------:R-:W-:Y:S02]  /*0db0*/  IMAD.MOV.U32 R64, RZ, RZ, R134 ;  /* 0x000000ffff407224 */ /* 0x000fe400078e0086 */
.L_x_15554:
[----:B------:R-:W-:Y:S05]  /*0dc0*/  BSYNC B2 ;  /* 0x0000000000027941 */ /* 0x000fea0003800000 */
.L_x_15552:
        /* <DEDUP_REMOVED lines=16> */
.L_x_15558:
[----:B------:R-:W-:Y:S05]  /*0ed0*/  BSYNC B3 ;  /* 0x0000000000037941 */ /* 0x000fea0003800000 */
.L_x_15557:
        /* <DEDUP_REMOVED lines=44> */
.L_x_15556:
[----:B------:R-:W-:Y:S05]  /*11a0*/  BSYNC B2 ;  /* 0x0000000000027941 */ /* 0x000fea0003800000 */
.L_x_15555:
[----:B------:R-:W0:Y:S01]  /*11b0*/  I2F.U32 R20, R64 ;  /* 0x0000004000147306 */ /* 0x000e220000201000 */
[----:B------:R-:W-:-:S04]  /*11c0*/  IMAD.MOV.U32 R21, RZ, RZ, 0x2f800000 ;  /* 0x2f800000ff157424 */ /* 0x000fc800078e00ff */
[----:B0-----:R-:W-:Y:S01]  /*11d0*/  FFMA.FTZ R20, R20, R21, 1.1641532182693481445e-10 ;  /* 0x2f00000014147423 */ /* 0x001fe20000010015 */
[----:B-----5:R-:W-:-:S04]  /*11e0*/  PRMT R21, RZ, 0x5410, R56 ;  /* 0x00005410ff157816 */ /* 0x020fc80000000038 */
[----:B------:R-:W-:Y:S01]  /*11f0*/  FSETP.GTU.FTZ.AND P1, PT, R20, c[0x0][0x1e4], PT ;  /* 0x0000790014007a0b */ /* 0x000fe20003f3c000 */
[----:B------:R-:W-:-:S03]  /*1200*/  FMUL.FTZ R21, R21, c[0x0][0x1ec] ;  /* 0x00007b0015157a20 */ /* 0x000fc60000410000 */
[----:B------:R-:W-:Y:S01]  /*1210*/  SEL R150, RZ, 0x1, P1 ;  /* 0x00000001ff967807 */ /* 0x000fe20000800000 */
[----:B------:R-:W-:-:S05]  /*1220*/  FMUL.FTZ R21, R21, c[0x0][0x1e8] ;  /* 0x00007a0015157a20 */ /* 0x000fca0000410000 */
[----:B------:R-:W-:-:S05]  /*1230*/  FSEL R20, R21, RZ, !P1 ;  /* 0x000000ff15147208 */ /* 0x000fca0004800000 */
[----:B------:R-:W-:Y:S02]  /*1240*/  @P0 FADD.FTZ R20, R48, R20 ;  /* 0x0000001430140221 */ /* 0x000fe40000010000 */
.L_x_15551:
[----:B-1----:R-:W-:Y:S05]  /*1250*/  BSYNC B1 ;  /* 0x0000000000017941 */ /* 0x002fea0003800000 */
.L_x_15550:
        /* <DEDUP_REMOVED lines=18> */
.L_x_15562:
[----:B------:R-:W-:Y:S02]  /*1380*/  IMAD.MOV.U32 R66, RZ, RZ, R134 ;  /* 0x000000ffff427224 */ /* 0x000fe400078e0086 */
.L_x_15563:
[----:B------:R-:W-:Y:S05]  /*1390*/  BSYNC B2 ;  /* 0x0000000000027941 */ /* 0x000fea0003800000 */
.L_x_15561:
        /* <DEDUP_REMOVED lines=16> */
.L_x_15567:
[----:B------:R-:W-:Y:S05]  /*14a0*/  BSYNC B3 ;  /* 0x0000000000037941 */ /* 0x000fea0003800000 */
.L_x_15566:
        /* <DEDUP_REMOVED lines=44> */
.L_x_15565:
[----:B------:R-:W-:Y:S05]  /*1770*/  BSYNC B2 ;  /* 0x0000000000027941 */ /* 0x000fea0003800000 */
.L_x_15564:
        /* <DEDUP_REMOVED lines=10> */
.L_x_15560:
[----:B------:R-:W-:Y:S05]  /*1820*/  BSYNC B1 ;  /* 0x0000000000017941 */ /* 0x000fea0003800000 */
.L_x_15559:
        /* <DEDUP_REMOVED lines=18> */
.L_x_15571:
[----:B------:R-:W-:Y:S02]  /*1950*/  IMAD.MOV.U32 R66, RZ, RZ, R134 ;  /* 0x000000ffff427224 */ /* 0x000fe400078e0086 */
.L_x_15572:
[----:B------:R-:W-:Y:S05]  /*1960*/  BSYNC B2 ;  /* 0x0000000000027941 */ /* 0x000fea0003800000 */
.L_x_15570:
        /* <DEDUP_REMOVED lines=16> */
.L_x_15576:
[----:B------:R-:W-:Y:S05]  /*1a70*/  BSYNC B3 ;  /* 0x0000000000037941 */ /* 0x000fea0003800000 */
.L_x_15575:
        /* <DEDUP_REMOVED lines=44> */
.L_x_15574:
[----:B------:R-:W-:Y:S05]  /*1d40*/  BSYNC B2 ;  /* 0x0000000000027941 */ /* 0x000fea0003800000 */
.L_x_15573:
        /* <DEDUP_REMOVED lines=10> */
.L_x_15569:
[----:B------:R-:W-:Y:S05]  /*1df0*/  BSYNC B1 ;  /* 0x0000000000017941 */ /* 0x000fea0003800000 */
.L_x_15568:
        /* <DEDUP_REMOVED lines=18> */
.L_x_15580:
[----:B------:R-:W-:Y:S02]  /*1f20*/  IMAD.MOV.U32 R68, RZ, RZ, R134 ;  /* 0x000000ffff447224 */ /* 0x000fe400078e0086 */
.L_x_15581:
[----:B------:R-:W-:Y:S05]  /*1f30*/  BSYNC B2 ;  /* 0x0000000000027941 */ /* 0x000fea0003800000 */
.L_x_15579:
        /* <DEDUP_REMOVED lines=16> */
.L_x_15585:
[----:B------:R-:W-:Y:S05]  /*2040*/  BSYNC B3 ;  /* 0x0000000000037941 */ /* 0x000fea0003800000 */
.L_x_15584:
        /* <DEDUP_REMOVED lines=44> */
.L_x_15583:
[----:B------:R-:W-:Y:S05]  /*2310*/  BSYNC B2 ;  /* 0x0000000000027941 */ /* 0x000fea0003800000 */
.L_x_15582:
        /* <DEDUP_REMOVED lines=10> */
.L_x_15578:
[----:B------:R-:W-:Y:S05]  /*23c0*/  BSYNC B1 ;  /* 0x0000000000017941 */ /* 0x000fea0003800000 */
.L_x_15577:
        /* <DEDUP_REMOVED lines=18> */
.L_x_15589:
[----:B------:R-:W-:Y:S02]  /*24f0*/  IMAD.MOV.U32 R68, RZ, RZ, R134 ;  /* 0x000000ffff447224 */ /* 0x000fe400078e0086 */
.L_x_15590:
[----:B------:R-:W-:Y:S05]  /*2500*/  BSYNC B2 ;  /* 0x0000000000027941 */ /* 0x000fea0003800000 */
.L_x_15588:
        /* <DEDUP_REMOVED lines=16> */
.L_x_15594:
[----:B------:R-:W-:Y:S05]  /*2610*/  BSYNC B3 ;  /* 0x0000000000037941 */ /* 0x000fea0003800000 */
.L_x_15593:
        /* <DEDUP_REMOVED lines=44> */
.L_x_15592:
[----:B------:R-:W-:Y:S05]  /*28e0*/  BSYNC B2 ;  /* 0x0000000000027941 */ /* 0x000fea0003800000 */
.L_x_15591:
[----:B------:R-:W0:Y:S01]  /*28f0*/  I2F.U32 R61, R68 ;  /* 0x00000044003d7306 */ /* 0x000e220000201000 */
[----:B------:R-:W-:-:S04]  /*2900*/  IMAD.MOV.U32 R62, RZ, RZ, 0x2f800000 ;  /* 0x2f800000ff3e7424 */ /* 0x000fc800078e00ff */
[----:B0-----:R-:W-:Y:S01]  /*2910*/  FFMA.FTZ R61, R61, R62, 1.1641532182693481445e-10 ;  /* 0x2f0000003d3d7423 */ /* 0x001fe2000001003e */
[----:B------:R-:W-:-:S04]  /*2920*/  PRMT R62, RZ, 0x5410, R58 ;  /* 0x00005410ff3e7816 */ /* 0x000fc8000000003a */
[----:B------:R-:W-:Y:S01]  /*2930*/  FSETP.GTU.FTZ.AND P1, PT, R61, c[0x0][0x1e4], PT ;  /* 0x000079003d007a0b */ /* 0x000fe20003f3c000 */
[----:B------:R-:W-:-:S03]  /*2940*/  FMUL.FTZ R62, R62, c[0x0][0x1ec] ;  /* 0x00007b003e3e7a20 */ /* 0x000fc60000410000 */
[----:B------:R-:W-:Y:S01]  /*2950*/  SEL R146, RZ, 0x1, P1 ;  /* 0x00000001ff927807 */ /* 0x000fe20000800000 */
[----:B------:R-:W-:-:S05]  /*2960*/  FMUL.FTZ R62, R62, c[0x0][0x1e8] ;  /* 0x00007a003e3e7a20 */ /* 0x000fca0000410000 */
[----:B------:R-:W-:-:S05]  /*2970*/  FSEL R100, R62, RZ, !P1 ;  /* 0x000000ff3e647208 */ /* 0x000fca0004800000 */
[----:B------:R-:W-:Y:S02]  /*2980*/  @P0 FADD.FTZ R100, R52, R100 ;  /* 0x0000006434640221 */ /* 0x000fe40000010000 */
.L_x_15587:
[----:B------:R-:W-:Y:S05]  /*2990*/  BSYNC B1 ;  /* 0x0000000000017941 */ /* 0x000fea0003800000 */
.L_x_15586:
        /* <DEDUP_REMOVED lines=18> */
.L_x_15598:
[----:B------:R-:W-:Y:S02]  /*2ac0*/  IMAD.MOV.U32 R68, RZ, RZ, R134 ;  /* 0x000000ffff447224 */ /* 0x000fe400078e0086 */
.L_x_15599:
[----:B------:R-:W-:Y:S05]  /*2ad0*/  BSYNC B2 ;  /* 0x0000000000027941 */ /* 0x000fea0003800000 */
.L_x_15597:
        /* <DEDUP_REMOVED lines=16> */
.L_x_15603:
[----:B------:R-:W-:Y:S05]  /*2be0*/  BSYNC B3 ;  /* 0x0000000000037941 */ /* 0x000fea0003800000 */
.L_x_15602:
        /* <DEDUP_REMOVED lines=44> */
.L_x_15601:
[----:B------:R-:W-:Y:S05]  /*2eb0*/  BSYNC B2 ;  /* 0x0000000000027941 */ /* 0x000fea0003800000 */
.L_x_15600:
        /* <DEDUP_REMOVED lines=10> */
.L_x_15596:
[----:B------:R-:W-:Y:S05]  /*2f60*/  BSYNC B1 ;  /* 0x0000000000017941 */ /* 0x000fea0003800000 */
.L_x_15595:
        /* <DEDUP_REMOVED lines=18> */
.L_x_15607:
[----:B------:R-:W-:Y:S02]  /*3090*/  IMAD.MOV.U32 R68, RZ, RZ, R134 ;  /* 0x000000ffff447224 */ /* 0x000fe400078e0086 */
.L_x_15608:
[----:B------:R-:W-:Y:S05]  /*30a0*/  BSYNC B2 ;  /* 0x0000000000027941 */ /* 0x000fea0003800000 */
.L_x_15606:
        /* <DEDUP_REMOVED lines=16> */
.L_x_15612:
[----:B------:R-:W-:Y:S05]  /*31b0*/  BSYNC B3 ;  /* 0x0000000000037941 */ /* 0x000fea0003800000 */
.L_x_15611:
        /* <DEDUP_REMOVED lines=44> */
.L_x_15610:
[----:B------:R-:W-:Y:S05]  /*3480*/  BSYNC B2 ;  /* 0x0000000000027941 */ /* 0x000fea0003800000 */
.L_x_15609:
        /* <DEDUP_REMOVED lines=10> */
.L_x_15605:
[----:B------:R-:W-:Y:S05]  /*3530*/  BSYNC B1 ;  /* 0x0000000000017941 */ /* 0x000fea0003800000 */
.L_x_15604:
        /* <DEDUP_REMOVED lines=18> */
.L_x_15616:
[----:B------:R-:W-:Y:S02]  /*3660*/  IMAD.MOV.U32 R68, RZ, RZ, R134 ;  /* 0x000000ffff447224 */ /* 0x000fe400078e0086 */
.L_x_15617:
[----:B------:R-:W-:Y:S05]  /*3670*/  BSYNC B2 ;  /* 0x0000000000027941 */ /* 0x000fea0003800000 */
.L_x_15615:
        /* <DEDUP_REMOVED lines=16> */
.L_x_15621:
[----:B------:R-:W-:Y:S05]  /*3780*/  BSYNC B3 ;  /* 0x0000000000037941 */ /* 0x000fea0003800000 */
.L_x_15620:
        /* <DEDUP_REMOVED lines=44> */
.L_x_15619:
[----:B------:R-:W-:Y:S05]  /*3a50*/  BSYNC B2 ;  /* 0x0000000000027941 */ /* 0x000fea0003800000 */
.L_x_15618:
        /* <DEDUP_REMOVED lines=10> */
.L_x_15614:
[----:B------:R-:W-:Y:S05]  /*3b00*/  BSYNC B1 ;  /* 0x0000000000017941 */ /* 0x000fea0003800000 */
.L_x_15613:
[----:B------:R-:W-:Y:S01]  /*3b10*/  HFMA2.MMA R156, -RZ, RZ, 0, 1.9073486328125e-06 ;  /* 0x00000020ff9c7435 */ /* 0x000fe200000001ff */
[----:B------:R-:W-:Y:S01]  /*3b20*/  IADD3 R73, R157, 0x20, RZ ;  /* 0x000000209d497810 */ /* 0x000fe20007ffe0ff */
[----:B------:R-:W-:Y:S01]  /*3b30*/  BSSY B1, `(.L_x_15622) ;  /* 0x000001c000017945 */ /* 0x000fe20003800000 */
[----:B------:R-:W-:Y:S01]  /*3b40*/  IADD3 R74, R160, 0x20, RZ ;  /* 0x00000020a04a7810 */ /* 0x000fe20007ffe0ff */
[----:B------:R-:W-:-:S06]  /*3b50*/  @P2 IMAD.MOV.U32 R79, RZ, RZ, 0x10 ;  /* 0x00000010ff4f2424 */ /* 0x000fcc00078e00ff */
[----:B------:R-:W-:-:S04]  /*3b60*/  IMAD.WIDE.U32 R62, R157, R156, c[0x0][0x188] ;  /* 0x000062009d3e7625 */ /* 0x000fc800078e009c */
[----:B------:R-:W-:Y:S01]  /*3b70*/  @P0 IMAD.WIDE.U32 R60, R73, R156, c[0x0][0x180] ;  /* 0x00006000493c0625 */ /* 0x000fe200078e009c */
[----:B------:R0:W-:Y:S04]  /*3b80*/  STG.E.128 [R62.64], R20 ;  /* 0x000000143e007986 */ /* 0x0001e8000c101d06 */
[----:B------:R0:W-:Y:S01]  /*3b90*/  STG.E.128 [R62.64+0x10], R100 ;  /* 0x000010643e007986 */ /* 0x0001e2000c101d06 */
        /* <DEDUP_REMOVED lines=21> */
.L_x_15623:
[----:B------:R-:W-:Y:S05]  /*3cf0*/  BSYNC B1 ;  /* 0x0000000000017941 */ /* 0x000fea0003800000 */
.L_x_15622:
[----:B0-----:R-:W-:Y:S01]  /*3d00*/  @P2 IMAD.WIDE.U32 R62, R74, R79, c[0x0][0x170] ;  /* 0x00005c004a3e2625 */ /* 0x001fe200078e004f */
[----:B------:R-:W2:Y:S04]  /*3d10*/  @P0 LDG.E.128 R48, [R60.64] ;  /* 0x000000063c300981 */ /* 0x000ea8000c1e1d00 */
[----:B------:R0:W5:Y:S04]  /*3d20*/  @P2 LDG.E.128 R56, [R62.64] ;  /* 0x000000063e382981 */ /* 0x000168000c1e1d00 */
[----:B------:R0:W5:Y:S01]  /*3d30*/  @P0 LDG.E.128 R52, [R60.64+0x10] ;  /* 0x000010063c340981 */ /* 0x000162000c1e1d00 */
[----:B------:R-:W-:Y:S01]  /*3d40*/  @!P3 ISETP.NE.U32.AND P1, PT, RZ, c[0x0][0x180], PT ;  /* 0x00006000ff00ba0c */ /* 0x000fe20003f25070 */
[----:B------:R-:W-:Y:S01]  /*3d50*/  BSSY B1, `(.L_x_15624) ;  /* 0x000005b000017945 */ /* 0x000fe20003800000 */
[----:B------:R-:W-:-:S02]  /*3d60*/  @!P3 IMAD.MOV.U32 R64, RZ, RZ, R69 ;  /* 0x000000ffff40b224 */ /* 0x000fc400078e0045 */
[----:B------:R-:W-:-:S04]  /*3d70*/  @!P3 ISETP.NE.AND.EX P1, PT, RZ, c[0x0][0x184], PT, P1 ;  /* 0x00006100ff00ba0c */ /* 0x000fc80003f25310 */
        /* <DEDUP_REMOVED lines=14> */
.L_x_15627:
[----:B------:R-:W-:Y:S02]  /*3e60*/  IMAD.MOV.U32 R68, RZ, RZ, R134 ;  /* 0x000000ffff447224 */ /* 0x000fe400078e0086 */
.L_x_15628:
[----:B------:R-:W-:Y:S05]  /*3e70*/  BSYNC B2 ;  /* 0x0000000000027941 */ /* 0x000fea0003800000 */
.L_x_15626:
        /* <DEDUP_REMOVED lines=16> */
.L_x_15632:
[----:B------:R-:W-:Y:S05]  /*3f80*/  BSYNC B3 ;  /* 0x0000000000037941 */ /* 0x000fea0003800000 */
.L_x_15631:
        /* <DEDUP_REMOVED lines=44> */
.L_x_15630:
[----:B------:R-:W-:Y:S05]  /*4250*/  BSYNC B2 ;  /* 0x0000000000027941 */ /* 0x000fea0003800000 */
.L_x_15629:
        /* <DEDUP_REMOVED lines=10> */
.L_x_15625:
[----:B0-----:R-:W-:Y:S05]  /*4300*/  BSYNC B1 ;  /* 0x0000000000017941 */ /* 0x001fea0003800000 */
.L_x_15624:
        /* <DEDUP_REMOVED lines=18> */
.L_x_15636:
[----:B------:R-:W-:Y:S02]  /*4430*/  IMAD.MOV.U32 R68, RZ, RZ, R134 ;  /* 0x000000ffff447224 */ /* 0x000fe400078e0086 */
.L_x_15637:
[----:B------:R-:W-:Y:S05]  /*4440*/  BSYNC B2 ;  /* 0x0000000000027941 */ /* 0x000fea0003800000 */
.L_x_15635:
        /* <DEDUP_REMOVED lines=16> */
.L_x_15641:
[----:B------:R-:W-:Y:S05]  /*4550*/  BSYNC B3 ;  /* 0x0000000000037941 */ /* 0x000fea0003800000 */
.L_x_15640:
        /* <DEDUP_REMOVED lines=44> */
.L_x_15639:
[----:B------:R-:W-:Y:S05]  /*4820*/  BSYNC B2 ;  /* 0x0000000000027941 */ /* 0x000fea0003800000 */
.L_x_15638:
        /* <DEDUP_REMOVED lines=10> */
.L_x_15634:
[----:B------:R-:W-:Y:S05]  /*48d0*/  BSYNC B1 ;  /* 0x0000000000017941 */ /* 0x000fea0003800000 */
.L_x_15633:
        /* <DEDUP_REMOVED lines=18> */
.L_x_15645:
[----:B------:R-:W-:Y:S02]  /*4a00*/  IMAD.MOV.U32 R68, RZ, RZ, R134 ;  /* 0x000000ffff447224 */ /* 0x000fe400078e0086 */
.L_x_15646:
[----:B------:R-:W-:Y:S05]  /*4a10*/  BSYNC B2 ;  /* 0x0000000000027941 */ /* 0x000fea0003800000 */
.L_x_15644:
        /* <DEDUP_REMOVED lines=16> */
.L_x_15650:
[----:B------:R-:W-:Y:S05]  /*4b20*/  BSYNC B3 ;  /* 0x0000000000037941 */ /* 0x000fea0003800000 */
.L_x_15649:
        /* <DEDUP_REMOVED lines=44> */
.L_x_15648:
[----:B------:R-:W-:Y:S05]  /*4df0*/  BSYNC B2 ;  /* 0x0000000000027941 */ /* 0x000fea0003800000 */
.L_x_15647:
        /* <DEDUP_REMOVED lines=10> */
.L_x_15643:
[----:B------:R-:W-:Y:S05]  /*4ea0*/  BSYNC B1 ;  /* 0x0000000000017941 */ /* 0x000fea0003800000 */
.L_x_15642:
        /* <DEDUP_REMOVED lines=18> */
.L_x_15654:
[----:B------:R-:W-:Y:S02]  /*4fd0*/  IMAD.MOV.U32 R68, RZ, RZ, R134 ;  /* 0x000000ffff447224 */ /* 0x000fe400078e0086 */
.L_x_15655:
[----:B------:R-:W-:Y:S05]  /*4fe0*/  BSYNC B2 ;  /* 0x0000000000027941 */ /* 0x000fea0003800000 */
.L_x_15653:
        /* <DEDUP_REMOVED lines=16> */
.L_x_15659:
[----:B------:R-:W-:Y:S05]  /*50f0*/  BSYNC B3 ;  /* 0x0000000000037941 */ /* 0x000fea0003800000 */
.L_x_15658:
        /* <DEDUP_REMOVED lines=44> */
.L_x_15657:
[----:B------:R-:W-:Y:S05]  /*53c0*/  BSYNC B2 ;  /* 0x0000000000027941 */ /* 0x000fea0003800000 */
.L_x_15656:
        /* <DEDUP_REMOVED lines=10> */
.L_x_15652:
[----:B------:R-:W-:Y:S05]  /*5470*/  BSYNC B1 ;  /* 0x0000000000017941 */ /* 0x000fea0003800000 */
.L_x_15651:
        /* <DEDUP_REMOVED lines=18> */
.L_x_15663:
[----:B------:R-:W-:Y:S02]  /*55a0*/  IMAD.MOV.U32 R69, RZ, RZ, R134 ;  /* 0x000000ffff457224 */ /* 0x000fe400078e0086 */
.L_x_15664:
[----:B------:R-:W-:Y:S05]  /*55b0*/  BSYNC B2 ;  /* 0x0000000000027941 */ /* 0x000fea0003800000 */
.L_x_15662:
        /* <DEDUP_REMOVED lines=16> */
.L_x_15668:
[----:B------:R-:W-:Y:S05]  /*56c0*/  BSYNC B3 ;  /* 0x0000000000037941 */ /* 0x000fea0003800000 */
.L_x_15667:
        /* <DEDUP_REMOVED lines=44> */
.L_x_15666:
[----:B------:R-:W-:Y:S05]  /*5990*/  BSYNC B2 ;  /* 0x0000000000027941 */ /* 0x000fea0003800000 */
.L_x_15665:
        /* <DEDUP_REMOVED lines=10> */
.L_x_15661:
[----:B------:R-:W-:Y:S05]  /*5a40*/  BSYNC B1 ;  /* 0x0000000000017941 */ /* 0x000fea0003800000 */
.L_x_15660:
        /* <DEDUP_REMOVED lines=18> */
.L_x_15672:
[----:B------:R-:W-:Y:S02]  /*5b70*/  IMAD.MOV.U32 R70, RZ, RZ, R134 ;  /* 0x000000ffff467224 */ /* 0x000fe400078e0086 */
.L_x_15673:
[----:B------:R-:W-:Y:S05]  /*5b80*/  BSYNC B2 ;  /* 0x0000000000027941 */ /* 0x000fea0003800000 */
.L_x_15671:
        /* <DEDUP_REMOVED lines=16> */
.L_x_15677:
[----:B------:R-:W-:Y:S05]  /*5c90*/  BSYNC B3 ;  /* 0x0000000000037941 */ /* 0x000fea0003800000 */
.L_x_15676:
        /* <DEDUP_REMOVED lines=44> */
.L_x_15675:
[----:B------:R-:W-:Y:S05]  /*5f60*/  BSYNC B2 ;  /* 0x0000000000027941 */ /* 0x000fea0003800000 */
.L_x_15674:
        /* <DEDUP_REMOVED lines=10> */
.L_x_15670:
[----:B------:R-:W-:Y:S05]  /*6010*/  BSYNC B1 ;  /* 0x0000000000017941 */ /* 0x000fea0003800000 */
.L_x_15669:
        /* <DEDUP_REMOVED lines=18> */
.L_x_15681:
[----:B------:R-:W-:Y:S02]  /*6140*/  IMAD.MOV.U32 R71, RZ, RZ, R134 ;  /* 0x000000ffff477224 */ /* 0x000fe400078e0086 */
.L_x_15682:
[----:B------:R-:W-:Y:S05]  /*6150*/  BSYNC B2 ;  /* 0x0000000000027941 */ /* 0x000fea0003800000 */
.L_x_15680:
        /* <DEDUP_REMOVED lines=16> */
.L_x_15686:
[----:B------:R-:W-:Y:S05]  /*6260*/  BSYNC B3 ;  /* 0x0000000000037941 */ /* 0x000fea0003800000 */
.L_x_15685:
        /* <DEDUP_REMOVED lines=44> */
.L_x_15684:
[----:B------:R-:W-:Y:S05]  /*6530*/  BSYNC B2 ;  /* 0x0000000000027941 */ /* 0x000fea0003800000 */
.L_x_15683:
        /* <DEDUP_REMOVED lines=10> */
.L_x_15679:
[----:B------:R-:W-:Y:S05]  /*65e0*/  BSYNC B1 ;  /* 0x0000000000017941 */ /* 0x000fea0003800000 */
.L_x_15678:
        /* <DEDUP_REMOVED lines=18> */
.L_x_15690:
[----:B------:R-:W-:Y:S02]  /*6710*/  IMAD.MOV.U32 R72, RZ, RZ, R134 ;  /* 0x000000ffff487224 */ /* 0x000fe400078e0086 */
.L_x_15691:
[----:B------:R-:W-:Y:S05]  /*6720*/  BSYNC B2 ;  /* 0x0000000000027941 */ /* 0x000fea0003800000 */
.L_x_15689:
        /* <DEDUP_REMOVED lines=16> */
.L_x_15695:
[----:B------:R-:W-:Y:S05]  /*6830*/  BSYNC B3 ;  /* 0x0000000000037941 */ /* 0x000fea0003800000 */
.L_x_15694:
        /* <DEDUP_REMOVED lines=44> */
.L_x_15693:
[----:B------:R-:W-:Y:S05]  /*6b00*/  BSYNC B2 ;  /* 0x0000000000027941 */ /* 0x000fea0003800000 */
.L_x_15692:
        /* <DEDUP_REMOVED lines=10> */
.L_x_15688:
[----:B------:R-:W-:Y:S05]  /*6bb0*/  BSYNC B1 ;  /* 0x0000000000017941 */ /* 0x000fea0003800000 */
.L_x_15687:
[-C--:B------:R-:W-:Y:S01]  /*6bc0*/  IMAD.WIDE.U32 R60, R73, R156.reuse, c[0x0][0x188] ;  /* 0x00006200493c7625 */ /* 0x080fe200078e009c */
[----:B------:R-:W-:Y:S01]  /*6bd0*/  IADD3 R73, R157, 0x40, RZ ;  /* 0x000000409d497810 */ /* 0x000fe20007ffe0ff */
[----:B------:R-:W-:Y:S01]  /*6be0*/  BSSY B1, `(.L_x_15696) ;  /* 0x000001b000017945 */ /* 0x000fe20003800000 */
[----:B------:R-:W-:Y:S01]  /*6bf0*/  IADD3 R72, R160, 0x40, RZ ;  /* 0x00000040a0487810 */ /* 0x000fe20007ffe0ff */
[----:B------:R-:W-:Y:S01]  /*6c00*/  @P2 IMAD.MOV.U32 R83, RZ, RZ, 0x10 ;  /* 0x00000010ff532424 */ /* 0x000fe200078e00ff */
[----:B------:R0:W-:Y:S01]  /*6c10*/  STG.E.128 [R60.64], R96 ;  /* 0x000000603c007986 */ /* 0x0001e2000c101d06 */
[----:B------:R-:W-:-:S03]  /*6c20*/  @P0 IMAD.WIDE.U32 R66, R73, R156, c[0x0][0x180] ;  /* 0x0000600049420625 */ /* 0x000fc600078e009c */
[----:B------:R0:W-:Y:S01]  /*6c30*/  STG.E.128 [R60.64+0x10], R68 ;  /* 0x000010443c007986 */ /* 0x0001e2000c101d06 */
        /* <DEDUP_REMOVED lines=21> */
.L_x_15697:
[----:B------:R-:W-:Y:S05]  /*6d90*/  BSYNC B1 ;  /* 0x0000000000017941 */ /* 0x000fea0003800000 */
.L_x_15696:
        /* <DEDUP_REMOVED lines=22> */
.L_x_15701:
[----:B------:R-:W-:Y:S02]  /*6f00*/  IMAD.MOV.U32 R74, RZ, RZ, R134 ;  /* 0x000000ffff4a7224 */ /* 0x000fe400078e0086 */
.L_x_15702:
[----:B------:R-:W-:Y:S05]  /*6f10*/  BSYNC B2 ;  /* 0x0000000000027941 */ /* 0x000fea0003800000 */
.L_x_15700:
        /* <DEDUP_REMOVED lines=16> */
.L_x_15706:
[----:B------:R-:W-:Y:S05]  /*7020*/  BSYNC B3 ;  /* 0x0000000000037941 */ /* 0x000fea0003800000 */
.L_x_15705:
        /* <DEDUP_REMOVED lines=44> */
.L_x_15704:
[----:B------:R-:W-:Y:S05]  /*72f0*/  BSYNC B2 ;  /* 0x0000000000027941 */ /* 0x000fea0003800000 */
.L_x_15703:
[----:B------:R-:W0:Y:S01]  /*7300*/  I2F.U32 R60, R74 ;  /* 0x0000004a003c7306 */ /* 0x000e220000201000 */
[----:B------:R-:W-:-:S05]  /*7310*/  MOV R61, 0x2f800000 ;  /* 0x2f800000003d7802 */ /* 0x000fca0000000f00 */
        /* <DEDUP_REMOVED lines=8> */
.L_x_15699:
[----:B0-----:R-:W-:Y:S05]  /*73a0*/  BSYNC B1 ;  /* 0x0000000000017941 */ /* 0x001fea0003800000 */
.L_x_15698:
        /* <DEDUP_REMOVED lines=18> */
.L_x_15710:
[----:B------:R-:W-:Y:S02]  /*74d0*/  IMAD.MOV.U32 R74, RZ, RZ, R134 ;  /* 0x000000ffff4a7224 */ /* 0x000fe400078e0086 */
.L_x_15711:
[----:B------:R-:W-:Y:S05]  /*74e0*/  BSYNC B2 ;  /* 0x0000000000027941 */ /* 0x000fea0003800000 */
.L_x_15709:
        /* <DEDUP_REMOVED lines=16> */
.L_x_15715:
[----:B------:R-:W-:Y:S05]  /*75f0*/  BSYNC B3 ;  /* 0x0000000000037941 */ /* 0x000fea0003800000 */
.L_x_15714:
        /* <DEDUP_REMOVED lines=44> */
.L_x_15713:
[----:B------:R-:W-:Y:S05]  /*78c0*/  BSYNC B2 ;  /* 0x0000000000027941 */ /* 0x000fea0003800000 */
.L_x_15712:
[----:B------:R-:W0:Y:S01]  /*78d0*/  I2F.U32 R61, R74 ;  /* 0x0000004a003d7306 */ /* 0x000e220000201000 */
[----:B------:R-:W-:-:S10]  /*78e0*/  HFMA2.MMA R62, -RZ, RZ, 0.1171875, 0 ;  /* 0x2f800000ff3e7435 */ /* 0x000fd400000001ff */
        /* <DEDUP_REMOVED lines=8> */
.L_x_15708:
[----:B------:R-:W-:Y:S05]  /*7970*/  BSYNC B1 ;  /* 0x0000000000017941 */ /* 0x000fea0003800000 */
.L_x_15707:
        /* <DEDUP_REMOVED lines=18> */
.L_x_15719:
[----:B------:R-:W-:Y:S02]  /*7aa0*/  IMAD.MOV.U32 R74, RZ, RZ, R134 ;  /* 0x000000ffff4a7224 */ /* 0x000fe400078e0086 */
.L_x_15720:
[----:B------:R-:W-:Y:S05]  /*7ab0*/  BSYNC B2 ;  /* 0x0000000000027941 */ /* 0x000fea0003800000 */
.L_x_15718:
        /* <DEDUP_REMOVED lines=16> */
.L_x_15724:
[----:B------:R-:W-:Y:S05]  /*7bc0*/  BSYNC B3 ;  /* 0x0000000000037941 */ /* 0x000fea0003800000 */
.L_x_15723:
        /* <DEDUP_REMOVED lines=44> */
.L_x_15722:
[----:B------:R-:W-:Y:S05]  /*7e90*/  BSYNC B2 ;  /* 0x0000000000027941 */ /* 0x000fea0003800000 */
.L_x_15721:
[----:B------:R-:W0:Y:S01]  /*7ea0*/  I2F.U32 R60, R74 ;  /* 0x0000004a003c7306 */ /* 0x000e220000201000 */
[----:B------:R-:W-:Y:S02]  /*7eb0*/  MOV R63, 0x2f800000 ;  /* 0x2f800000003f7802 */ /* 0x000fe40000000f00 */
[----:B-----5:R-:W-:-:S05]  /*7ec0*/  PRMT R62, RZ, 0x5410, R57 ;  /* 0x00005410ff3e7816 */ /* 0x020fca0000000039 */
[----:B------:R-:W-:-:S04]  /*7ed0*/  FMUL.FTZ R62, R62, c[0x0][0x1ec] ;  /* 0x00007b003e3e7a20 */ /* 0x000fc80000410000 */
[----:B------:R-:W-:Y:S02]  /*7ee0*/  FMUL.FTZ R62, R62, c[0x0][0x1e8] ;  /* 0x00007a003e3e7a20 */ /* 0x000fe40000410000 */
[----:B0-----:R-:W-:-:S05]  /*7ef0*/  FFMA.FTZ R60, R60, R63, 1.1641532182693481445e-10 ;  /* 0x2f0000003c3c7423 */ /* 0x001fca000001003f */
[----:B------:R-:W-:-:S04]  /*7f00*/  FSETP.GTU.FTZ.AND P1, PT, R60, c[0x0][0x1e4], PT ;  /* 0x000079003c007a0b */ /* 0x000fc80003f3c000 */
[----:B------:R-:W-:Y:S02]  /*7f10*/  FSEL R94, R62, RZ, !P1 ;  /* 0x000000ff3e5e7208 */ /* 0x000fe40004800000 */
[----:B------:R-:W-:-:S03]  /*7f20*/  SEL R148, RZ, 0x1, P1 ;  /* 0x00000001ff947807 */ /* 0x000fc60000800000 */
[----:B------:R-:W-:Y:S02]  /*7f30*/  @P0 FADD.FTZ R94, R50, R94 ;  /* 0x0000005e325e0221 */ /* 0x000fe40000010000 */
.L_x_15717:
[----:B------:R-:W-:Y:S05]  /*7f40*/  BSYNC B1 ;  /* 0x0000000000017941 */ /* 0x000fea0003800000 */
.L_x_15716:
        /* <DEDUP_REMOVED lines=18> */
.L_x_15728:
[----:B------:R-:W-:Y:S02]  /*8070*/  IMAD.MOV.U32 R74, RZ, RZ, R134 ;  /* 0x000000ffff4a7224 */ /* 0x000fe400078e0086 */
.L_x_15729:
[----:B------:R-:W-:Y:S05]  /*8080*/  BSYNC B2 ;  /* 0x0000000000027941 */ /* 0x000fea0003800000 */
.L_x_15727:
        /* <DEDUP_REMOVED lines=16> */
.L_x_15733:
[----:B------:R-:W-:Y:S05]  /*8190*/  BSYNC B3 ;  /* 0x0000000000037941 */ /* 0x000fea0003800000 */
.L_x_15732:
        /* <DEDUP_REMOVED lines=44> */
.L_x_15731:
[----:B------:R-:W-:Y:S05]  /*8460*/  BSYNC B2 ;  /* 0x0000000000027941 */ /* 0x000fea0003800000 */
.L_x_15730:
        /* <DEDUP_REMOVED lines=10> */
.L_x_15726:
[----:B------:R-:W-:Y:S05]  /*8510*/  BSYNC B1 ;  /* 0x0000000000017941 */ /* 0x000fea0003800000 */
.L_x_15725:
        /* <DEDUP_REMOVED lines=18> */
.L_x_15737:
[----:B------:R-:W-:Y:S02]  /*8640*/  IMAD.MOV.U32 R74, RZ, RZ, R134 ;  /* 0x000000ffff4a7224 */ /* 0x000fe400078e0086 */
.L_x_15738:
[----:B------:R-:W-:Y:S05]  /*8650*/  BSYNC B2 ;  /* 0x0000000000027941 */ /* 0x000fea0003800000 */
.L_x_15736:
        /* <DEDUP_REMOVED lines=16> */
.L_x_15742:
[----:B------:R-:W-:Y:S05]  /*8760*/  BSYNC B3 ;  /* 0x0000000000037941 */ /* 0x000fea0003800000 */
.L_x_15741:
        /* <DEDUP_REMOVED lines=44> */
.L_x_15740:
[----:B------:R-:W-:Y:S05]  /*8a30*/  BSYNC B2 ;  /* 0x0000000000027941 */ /* 0x000fea0003800000 */
.L_x_15739:
[----:B------:R-:W0:Y:S01]  /*8a40*/  I2F.U32 R60, R74 ;  /* 0x0000004a003c7306 */ /* 0x000e220000201000 */
[----:B------:R-:W-:Y:S02]  /*8a50*/  MOV R63, 0x2f800000 ;  /* 0x2f800000003f7802 */ /* 0x000fe40000000f00 */
        /* <DEDUP_REMOVED lines=8> */
.L_x_15735:
[----:B------:R-:W-:Y:S05]  /*8ae0*/  BSYNC B1 ;  /* 0x0000000000017941 */ /* 0x000fea0003800000 */
.L_x_15734:
        /* <DEDUP_REMOVED lines=18> */
.L_x_15746:
[----:B------:R-:W-:Y:S02]  /*8c10*/  IMAD.MOV.U32 R74, RZ, RZ, R134 ;  /* 0x000000ffff4a7224 */ /* 0x000fe400078e0086 */
.L_x_15747:
[----:B------:R-:W-:Y:S05]  /*8c20*/  BSYNC B2 ;  /* 0x0000000000027941 */ /* 0x000fea0003800000 */
.L_x_15745:
        /* <DEDUP_REMOVED lines=16> */
.L_x_15751:
[----:B------:R-:W-:Y:S05]  /*8d30*/  BSYNC B3 ;  /* 0x0000000000037941 */ /* 0x000fea0003800000 */
.L_x_15750:
        /* <DEDUP_REMOVED lines=44> */
.L_x_15749:
[----:B------:R-:W-:Y:S05]  /*9000*/  BSYNC B2 ;  /* 0x0000000000027941 */ /* 0x000fea0003800000 */
.L_x_15748:
[----:B------:R-:W0:Y:S01]  /*9010*/  I2F.U32 R61, R74 ;  /* 0x0000004a003d7306 */ /* 0x000e220000201000 */
[----:B------:R-:W-:-:S10]  /*9020*/  HFMA2.MMA R62, -RZ, RZ, 0.1171875, 0 ;  /* 0x2f800000ff3e7435 */ /* 0x000fd400000001ff */
        /* <DEDUP_REMOVED lines=8> */
.L_x_15744:
[----:B------:R-:W-:Y:S05]  /*90b0*/  BSYNC B1 ;  /* 0x0000000000017941 */ /* 0x000fea0003800000 */
.L_x_15743:
        /* <DEDUP_REMOVED lines=18> */
.L_x_15755:
[----:B------:R-:W-:Y:S02]  /*91e0*/  IMAD.MOV.U32 R74, RZ, RZ, R134 ;  /* 0x000000ffff4a7224 */ /* 0x000fe400078e0086 */
.L_x_15756:
[----:B------:R-:W-:Y:S05]  /*91f0*/  BSYNC B2 ;  /* 0x0000000000027941 */ /* 0x000fea0003800000 */
.L_x_15754:
        /* <DEDUP_REMOVED lines=16> */
.L_x_15760:
[----:B------:R-:W-:Y:S05]  /*9300*/  BSYNC B3 ;  /* 0x0000000000037941 */ /* 0x000fea0003800000 */
.L_x_15759:
        /* <DEDUP_REMOVED lines=44> */
.L_x_15758:
[----:B------:R-:W-:Y:S05]  /*95d0*/  BSYNC B2 ;  /* 0x0000000000027941 */ /* 0x000fea0003800000 */
.L_x_15757:
        /* <DEDUP_REMOVED lines=10> */
.L_x_15753:
[----:B------:R-:W-:Y:S05]  /*9680*/  BSYNC B1 ;  /* 0x0000000000017941 */ /* 0x000fea0003800000 */
.L_x_15752:
        /* <DEDUP_REMOVED lines=18> */
.L_x_15764:
[----:B------:R-:W-:Y:S02]  /*97b0*/  IMAD.MOV.U32 R74, RZ, RZ, R134 ;  /* 0x000000ffff4a7224 */ /* 0x000fe400078e0086 */
.L_x_15765:
[----:B------:R-:W-:Y:S05]  /*97c0*/  BSYNC B2 ;  /* 0x0000000000027941 */ /* 0x000fea0003800000 */
.L_x_15763:
        /* <DEDUP_REMOVED lines=16> */
.L_x_15769:
[----:B------:R-:W-:Y:S05]  /*98d0*/  BSYNC B3 ;  /* 0x0000000000037941 */ /* 0x000fea0003800000 */
.L_x_15768:
        /* <DEDUP_REMOVED lines=44> */
.L_x_15767:
[----:B------:R-:W-:Y:S05]  /*9ba0*/  BSYNC B2 ;  /* 0x0000000000027941 */ /* 0x000fea0003800000 */
.L_x_15766:
        /* <DEDUP_REMOVED lines=10> */
.L_x_15762:
[----:B------:R-:W-:Y:S05]  /*9c50*/  BSYNC B1 ;  /* 0x0000000000017941 */ /* 0x000fea0003800000 */
.L_x_15761:
        /* <DEDUP_REMOVED lines=29> */
.L_x_15771:
[----:B------:R-:W-:Y:S05]  /*9e30*/  BSYNC B1 ;  /* 0x0000000000017941 */ /* 0x000fea0003800000 */
.L_x_15770:
        /* <DEDUP_REMOVED lines=22> */
.L_x_15775:
[----:B------:R-:W-:Y:S02]  /*9fa0*/  IMAD.MOV.U32 R72, RZ, RZ, R134 ;  /* 0x000000ffff487224 */ /* 0x000fe400078e0086 */
.L_x_15776:
[----:B------:R-:W-:Y:S05]  /*9fb0*/  BSYNC B2 ;  /* 0x0000000000027941 */ /* 0x000fea0003800000 */
.L_x_15774:
        /* <DEDUP_REMOVED lines=16> */
.L_x_15780:
[----:B------:R-:W-:Y:S05]  /*a0c0*/  BSYNC B3 ;  /* 0x0000000000037941 */ /* 0x000fea0003800000 */
.L_x_15779:
        /* <DEDUP_REMOVED lines=44> */
.L_x_15778:
[----:B------:R-:W-:Y:S05]  /*a390*/  BSYNC B2 ;  /* 0x0000000000027941 */ /* 0x000fea0003800000 */
.L_x_15777:
        /* <DEDUP_REMOVED lines=10> */
.L_x_15773:
[----:B0-----:R-:W-:Y:S05]  /*a440*/  BSYNC B1 ;  /* 0x0000000000017941 */ /* 0x001fea0003800000 */
.L_x_15772:
        /* <DEDUP_REMOVED lines=18> */
.L_x_15784:
[----:B------:R-:W-:Y:S02]  /*a570*/  IMAD.MOV.U32 R74, RZ, RZ, R134 ;  /* 0x000000ffff4a7224 */ /* 0x000fe400078e0086 */
.L_x_15785:
[----:B------:R-:W-:Y:S05]  /*a580*/  BSYNC B2 ;  /* 0x0000000000027941 */ /* 0x000fea0003800000 */
.L_x_15783:
        /* <DEDUP_REMOVED lines=16> */
.L_x_15789:
[----:B------:R-:W-:Y:S05]  /*a690*/  BSYNC B3 ;  /* 0x0000000000037941 */ /* 0x000fea0003800000 */
.L_x_15788:
        /* <DEDUP_REMOVED lines=44> */
.L_x_15787:
[----:B------:R-:W-:Y:S05]  /*a960*/  BSYNC B2 ;  /* 0x0000000000027941 */ /* 0x000fea0003800000 */
.L_x_15786:
        /* <DEDUP_REMOVED lines=10> */
.L_x_15782:
[----:B------:R-:W-:Y:S05]  /*aa10*/  BSYNC B1 ;  /* 0x0000000000017941 */ /* 0x000fea0003800000 */
.L_x_15781:
        /* <DEDUP_REMOVED lines=18> */
.L_x_15793:
[----:B------:R-:W-:Y:S02]  /*ab40*/  IMAD.MOV.U32 R74, RZ, RZ, R134 ;  /* 0x000000ffff4a7224 */ /* 0x000fe400078e0086 */
.L_x_15794:
[----:B------:R-:W-:Y:S05]  /*ab50*/  BSYNC B2 ;  /* 0x0000000000027941 */ /* 0x000fea0003800000 */
.L_x_15792:
        /* <DEDUP_REMOVED lines=16> */
.L_x_15798:
[----:B------:R-:W-:Y:S05]  /*ac60*/  BSYNC B3 ;  /* 0x0000000000037941 */ /* 0x000fea0003800000 */
.L_x_15797:
        /* <DEDUP_REMOVED lines=44> */
.L_x_15796:
[----:B------:R-:W-:Y:S05]  /*af30*/  BSYNC B2 ;  /* 0x0000000000027941 */ /* 0x000fea0003800000 */
.L_x_15795:
        /* <DEDUP_REMOVED lines=10> */
.L_x_15791:
[----:B------:R-:W-:Y:S05]  /*afe0*/  BSYNC B1 ;  /* 0x0000000000017941 */ /* 0x000fea0003800000 */
.L_x_15790:
        /* <DEDUP_REMOVED lines=18> */
.L_x_15802:
[----:B------:R-:W-:Y:S02]  /*b110*/  IMAD.MOV.U32 R78, RZ, RZ, R134 ;  /* 0x000000ffff4e7224 */ /* 0x000fe400078e0086 */
.L_x_15803:
[----:B------:R-:W-:Y:S05]  /*b120*/  BSYNC B2 ;  /* 0x0000000000027941 */ /* 0x000fea0003800000 */
.L_x_15801:
        /* <DEDUP_REMOVED lines=16> */
.L_x_15807:
[----:B------:R-:W-:Y:S05]  /*b230*/  BSYNC B3 ;  /* 0x0000000000037941 */ /* 0x000fea0003800000 */
.L_x_15806:
        /* <DEDUP_REMOVED lines=44> */
.L_x_15805:
[----:B------:R-:W-:Y:S05]  /*b500*/  BSYNC B2 ;  /* 0x0000000000027941 */ /* 0x000fea0003800000 */
.L_x_15804:
        /* <DEDUP_REMOVED lines=10> */
.L_x_15800:
[----:B------:R-:W-:Y:S05]  /*b5b0*/  BSYNC B1 ;  /* 0x0000000000017941 */ /* 0x000fea0003800000 */
.L_x_15799:
        /* <DEDUP_REMOVED lines=18> */
.L_x_15811:
[----:B------:R-:W-:Y:S02]  /*b6e0*/  IMAD.MOV.U32 R78, RZ, RZ, R134 ;  /* 0x000000ffff4e7224 */ /* 0x000fe400078e0086 */
.L_x_15812:
[----:B------:R-:W-:Y:S05]  /*b6f0*/  BSYNC B2 ;  /* 0x0000000000027941 */ /* 0x000fea0003800000 */
.L_x_15810:
        /* <DEDUP_REMOVED lines=16> */
.L_x_15816:
[----:B------:R-:W-:Y:S05]  /*b800*/  BSYNC B3 ;  /* 0x0000000000037941 */ /* 0x000fea0003800000 */
.L_x_15815:
        /* <DEDUP_REMOVED lines=44> */
.L_x_15814:
[----:B------:R-:W-:Y:S05]  /*bad0*/  BSYNC B2 ;  /* 0x0000000000027941 */ /* 0x000fea0003800000 */
.L_x_15813:
        /* <DEDUP_REMOVED lines=10> */
.L_x_15809:
[----:B------:R-:W-:Y:S05]  /*bb80*/  BSYNC B1 ;  /* 0x0000000000017941 */ /* 0x000fea0003800000 */
.L_x_15808:
        /* <DEDUP_REMOVED lines=18> */
.L_x_15820:
[----:B------:R-:W-:Y:S02]  /*bcb0*/  IMAD.MOV.U32 R78, RZ, RZ, R134 ;  /* 0x000000ffff4e7224 */ /* 0x000fe400078e0086 */
.L_x_15821:
[----:B------:R-:W-:Y:S05]  /*bcc0*/  BSYNC B2 ;  /* 0x0000000000027941 */ /* 0x000fea0003800000 */
.L_x_15819:
        /* <DEDUP_REMOVED lines=16> */
.L_x_15825:
[----:B------:R-:W-:Y:S05]  /*bdd0*/  BSYNC B3 ;  /* 0x0000000000037941 */ /* 0x000fea0003800000 */
.L_x_15824:
        /* <DEDUP_REMOVED lines=44> */
.L_x_15823:
[----:B------:R-:W-:Y:S05]  /*c0a0*/  BSYNC B2 ;  /* 0x0000000000027941 */ /* 0x000fea0003800000 */
.L_x_15822:
        /* <DEDUP_REMOVED lines=10> */
.L_x_15818:
[----:B------:R-:W-:Y:S05]  /*c150*/  BSYNC B1 ;  /* 0x0000000000017941 */ /* 0x000fea0003800000 */
.L_x_15817:
        /* <DEDUP_REMOVED lines=18> */
.L_x_15829:
[----:B------:R-:W-:Y:S02]  /*c280*/  IMAD.MOV.U32 R78, RZ, RZ, R134 ;  /* 0x000000ffff4e7224 */ /* 0x000fe400078e0086 */
.L_x_15830:
[----:B------:R-:W-:Y:S05]  /*c290*/  BSYNC B2 ;  /* 0x0000000000027941 */ /* 0x000fea0003800000 */
.L_x_15828:
        /* <DEDUP_REMOVED lines=16> */
.L_x_15834:
[----:B------:R-:W-:Y:S05]  /*c3a0*/  BSYNC B3 ;  /* 0x0000000000037941 */ /* 0x000fea0003800000 */
.L_x_15833:
        /* <DEDUP_REMOVED lines=44> */
.L_x_15832:
[----:B------:R-:W-:Y:S05]  /*c670*/  BSYNC B2 ;  /* 0x0000000000027941 */ /* 0x000fea0003800000 */
.L_x_15831:
        /* <DEDUP_REMOVED lines=10> */
.L_x_15827:
[----:B------:R-:W-:Y:S05]  /*c720*/  BSYNC B1 ;  /* 0x0000000000017941 */ /* 0x000fea0003800000 */
.L_x_15826:
        /* <DEDUP_REMOVED lines=18> */
.L_x_15838:
[----:B------:R-:W-:Y:S02]  /*c850*/  IMAD.MOV.U32 R78, RZ, RZ, R134 ;  /* 0x000000ffff4e7224 */ /* 0x000fe400078e0086 */
.L_x_15839:
[----:B------:R-:W-:Y:S05]  /*c860*/  BSYNC B2 ;  /* 0x0000000000027941 */ /* 0x000fea0003800000 */
.L_x_15837:
        /* <DEDUP_REMOVED lines=16> */
.L_x_15843:
[----:B------:R-:W-:Y:S05]  /*c970*/  BSYNC B3 ;  /* 0x0000000000037941 */ /* 0x000fea0003800000 */
.L_x_15842:
        /* <DEDUP_REMOVED lines=44> */
.L_x_15841:
[----:B------:R-:W-:Y:S05]  /*cc40*/  BSYNC B2 ;  /* 0x0000000000027941 */ /* 0x000fea0003800000 */
.L_x_15840:
        /* <DEDUP_REMOVED lines=10> */
.L_x_15836:
[----:B------:R-:W-:Y:S05]  /*ccf0*/  BSYNC B1 ;  /* 0x0000000000017941 */ /* 0x000fea0003800000 */
.L_x_15835:
        /* <DEDUP_REMOVED lines=18> */
[----:B------:R-:W-:Y:S02]  /*ce20*/  LOP3.LUT R64, R149, 0xff, RZ, 0xc0, !PT ;  /* 0x000000ff95407812 */ /* 0x000fe400078ec0ff */
[----:B------:R-:W-:Y:S01]  /*ce30*/  LOP3.LUT R87, R67, 0xff, R146, 0xf8, !PT ;  /* 0x000000ff43577812 */ /* 0x000fe200078ef892 */
[----:B------:R-:W-:-:S04]  /*ce40*/  IMAD.WIDE.U32 R66, R66, 0x10000, RZ ;  /* 0x0001000042427825 */ /* 0x000fc800078e00ff */
[----:B------:R-:W-:Y:S01]  /*ce50*/  IMAD.WIDE.U32 R64, R64, 0x100, RZ ;  /* 0x0000010040407825 */ /* 0x000fe200078e00ff */
[----:B------:R-:W-:Y:S01]  /*ce60*/  LOP3.LUT R87, R67, R87, R73, 0xfe, !PT ;  /* 0x0000005743577212 */ /* 0x000fe200078efe49 */
[----:B------:R-:W-:-:S03]  /*ce70*/  HFMA2.MMA R73, -RZ, RZ, 0, 4.76837158203125e-07 ;  /* 0x00000008ff497435 */ /* 0x000fc600000001ff */
[----:B------:R-:W-:Y:S02]  /*ce80*/  LOP3.LUT R67, R64, R72, R66, 0xfe, !PT ;  /* 0x0000004840437212 */ /* 0x000fe400078efe42 */
[----:B------:R-:W-:Y:S02]  /*ce90*/  LOP3.LUT R65, R87, R65, RZ, 0xfc, !PT ;  /* 0x0000004157417212 */ /* 0x000fe400078efcff */
[----:B------:R-:W-:-:S03]  /*cea0*/  LOP3.LUT R64, R67, 0xff, R150, 0xf8, !PT ;  /* 0x000000ff43407812 */ /* 0x000fc600078ef896 */
[----:B------:R-:W-:-:S05]  /*ceb0*/  IMAD.WIDE.U32 R66, R76, R73, c[0x0][0x190] ;  /* 0x000064004c427625 */ /* 0x000fca00078e0049 */
[----:B------:R0:W-:Y:S02]  /*cec0*/  STG.E.64 [R66.64], R64 ;  /* 0x0000004042007986 */ /* 0x0001e4000c101b06 */
.L_x_15845:
[----:B------:R-:W-:Y:S05]  /*ced0*/  BSYNC B1 ;  /* 0x0000000000017941 */ /* 0x000fea0003800000 */
.L_x_15844:
        /* <DEDUP_REMOVED lines=22> */
.L_x_15849:
[----:B------:R-:W-:Y:S02]  /*d040*/  IMAD.MOV.U32 R76, RZ, RZ, R134 ;  /* 0x000000ffff4c7224 */ /* 0x000fe400078e0086 */
.L_x_15850:
[----:B------:R-:W-:Y:S05]  /*d050*/  BSYNC B2 ;  /* 0x0000000000027941 */ /* 0x000fea0003800000 */
.L_x_15848:
        /* <DEDUP_REMOVED lines=16> */
.L_x_15854:
[----:B------:R-:W-:Y:S05]  /*d160*/  BSYNC B3 ;  /* 0x0000000000037941 */ /* 0x000fea0003800000 */
.L_x_15853:
        /* <DEDUP_REMOVED lines=44> */
.L_x_15852:
[----:B------:R-:W-:Y:S05]  /*d430*/  BSYNC B2 ;  /* 0x0000000000027941 */ /* 0x000fea0003800000 */
.L_x_15851:
        /* <DEDUP_REMOVED lines=10> */
.L_x_15847:
[----:B0-----:R-:W-:Y:S05]  /*d4e0*/  BSYNC B1 ;  /* 0x0000000000017941 */ /* 0x001fea0003800000 */
.L_x_15846:
        /* <DEDUP_REMOVED lines=18> */
.L_x_15858:
[----:B------:R-:W-:Y:S02]  /*d610*/  IMAD.MOV.U32 R76, RZ, RZ, R134 ;  /* 0x000000ffff4c7224 */ /* 0x000fe400078e0086 */
.L_x_15859:
[----:B------:R-:W-:Y:S05]  /*d620*/  BSYNC B2 ;  /* 0x0000000000027941 */ /* 0x000fea0003800000 */
.L_x_15857:
        /* <DEDUP_REMOVED lines=16> */
.L_x_15863:
[----:B------:R-:W-:Y:S05]  /*d730*/  BSYNC B3 ;  /* 0x0000000000037941 */ /* 0x000fea0003800000 */
.L_x_15862:
        /* <DEDUP_REMOVED lines=44> */
.L_x_15861:
[----:B------:R-:W-:Y:S05]  /*da00*/  BSYNC B2 ;  /* 0x0000000000027941 */ /* 0x000fea0003800000 */
.L_x_15860:
        /* <DEDUP_REMOVED lines=10> */
.L_x_15856:
[----:B------:R-:W-:Y:S05]  /*dab0*/  BSYNC B1 ;  /* 0x0000000000017941 */ /* 0x000fea0003800000 */
.L_x_15855:
        /* <DEDUP_REMOVED lines=18> */
.L_x_15867:
[----:B------:R-:W-:Y:S02]  /*dbe0*/  IMAD.MOV.U32 R76, RZ, RZ, R134 ;  /* 0x000000ffff4c7224 */ /* 0x000fe400078e0086 */
.L_x_15868:
[----:B------:R-:W-:Y:S05]  /*dbf0*/  BSYNC B2 ;  /* 0x0000000000027941 */ /* 0x000fea0003800000 */
.L_x_15866:
        /* <DEDUP_REMOVED lines=16> */
.L_x_15872:
[----:B------:R-:W-:Y:S05]  /*dd00*/  BSYNC B3 ;  /* 0x0000000000037941 */ /* 0x000fea0003800000 */
.L_x_15871:
        /* <DEDUP_REMOVED lines=44> */
.L_x_15870:
[----:B------:R-:W-:Y:S05]  /*dfd0*/  BSYNC B2 ;  /* 0x0000000000027941 */ /* 0x000fea0003800000 */
.L_x_15869:
        /* <DEDUP_REMOVED lines=10> */
.L_x_15865:
[----:B------:R-:W-:Y:S05]  /*e080*/  BSYNC B1 ;  /* 0x0000000000017941 */ /* 0x000fea0003800000 */
.L_x_15864:
        /* <DEDUP_REMOVED lines=18> */
.L_x_15876:
[----:B------:R-:W-:Y:S02]  /*e1b0*/  IMAD.MOV.U32 R76, RZ, RZ, R134 ;  /* 0x000000ffff4c7224 */ /* 0x000fe400078e0086 */
.L_x_15877:
[----:B------:R-:W-:Y:S05]  /*e1c0*/  BSYNC B2 ;  /* 0x0000000000027941 */ /* 0x000fea0003800000 */
.L_x_15875:
        /* <DEDUP_REMOVED lines=16> */
.L_x_15881:
[----:B------:R-:W-:Y:S05]  /*e2d0*/  BSYNC B3 ;  /* 0x0000000000037941 */ /* 0x000fea0003800000 */
.L_x_15880:
        /* <DEDUP_REMOVED lines=44> */
.L_x_15879:
[----:B------:R-:W-:Y:S05]  /*e5a0*/  BSYNC B2 ;  /* 0x0000000000027941 */ /* 0x000fea0003800000 */
.L_x_15878:
        /* <DEDUP_REMOVED lines=10> */
.L_x_15874:
[----:B------:R-:W-:Y:S05]  /*e650*/  BSYNC B1 ;  /* 0x0000000000017941 */ /* 0x000fea0003800000 */
.L_x_15873:
        /* <DEDUP_REMOVED lines=18> */
.L_x_15885:
[----:B------:R-:W-:Y:S02]  /*e780*/  IMAD.MOV.U32 R76, RZ, RZ, R134 ;  /* 0x000000ffff4c7224 */ /* 0x000fe400078e0086 */
.L_x_15886:
[----:B------:R-:W-:Y:S05]  /*e790*/  BSYNC B2 ;  /* 0x0000000000027941 */ /* 0x000fea0003800000 */
.L_x_15884:
        /* <DEDUP_REMOVED lines=16> */
.L_x_15890:
[----:B------:R-:W-:Y:S05]  /*e8a0*/  BSYNC B3 ;  /* 0x0000000000037941 */ /* 0x000fea0003800000 */
.L_x_15889:
        /* <DEDUP_REMOVED lines=44> */
.L_x_15888:
[----:B------:R-:W-:Y:S05]  /*eb70*/  BSYNC B2 ;  /* 0x0000000000027941 */ /* 0x000fea0003800000 */
.L_x_15887:
        /* <DEDUP_REMOVED lines=10> */
.L_x_15883:
[----:B------:R-:W-:Y:S05]  /*ec20*/  BSYNC B1 ;  /* 0x0000000000017941 */ /* 0x000fea0003800000 */
.L_x_15882:
        /* <DEDUP_REMOVED lines=18> */
.L_x_15894:
[----:B------:R-:W-:Y:S02]  /*ed50*/  IMAD.MOV.U32 R76, RZ, RZ, R134 ;  /* 0x000000ffff4c7224 */ /* 0x000fe400078e0086 */
.L_x_15895:
[----:B------:R-:W-:Y:S05]  /*ed60*/  BSYNC B2 ;  /* 0x0000000000027941 */ /* 0x000fea0003800000 */
.L_x_15893:
        /* <DEDUP_REMOVED lines=16> */
.L_x_15899:
[----:B------:R-:W-:Y:S05]  /*ee70*/  BSYNC B3 ;  /* 0x0000000000037941 */ /* 0x000fea0003800000 */
.L_x_15898:
        /* <DEDUP_REMOVED lines=44> */
.L_x_15897:
[----:B------:R-:W-:Y:S05]  /*f140*/  BSYNC B2 ;  /* 0x0000000000027941 */ /* 0x000fea0003800000 */
.L_x_15896:
        /* <DEDUP_REMOVED lines=10> */
.L_x_15892:
[----:B------:R-:W-:Y:S05]  /*f1f0*/  BSYNC B1 ;  /* 0x0000000000017941 */ /* 0x000fea0003800000 */
.L_x_15891:
        /* <DEDUP_REMOVED lines=18> */
.L_x_15903:
[----:B------:R-:W-:Y:S02]  /*f320*/  IMAD.MOV.U32 R76, RZ, RZ, R134 ;  /* 0x000000ffff4c7224 */ /* 0x000fe400078e0086 */
.L_x_15904:
[----:B------:R-:W-:Y:S05]  /*f330*/  BSYNC B2 ;  /* 0x0000000000027941 */ /* 0x000fea0003800000 */
.L_x_15902:
        /* <DEDUP_REMOVED lines=16> */
.L_x_15908:
[----:B------:R-:W-:Y:S05]  /*f440*/  BSYNC B3 ;  /* 0x0000000000037941 */ /* 0x000fea0003800000 */
.L_x_15907:
        /* <DEDUP_REMOVED lines=44> */
.L_x_15906:
[----:B------:R-:W-:Y:S05]  /*f710*/  BSYNC B2 ;  /* 0x0000000000027941 */ /* 0x000fea0003800000 */
.L_x_15905:
        /* <DEDUP_REMOVED lines=10> */
.L_x_15901:
[----:B------:R-:W-:Y:S05]  /*f7c0*/  BSYNC B1 ;  /* 0x0000000000017941 */ /* 0x000fea0003800000 */
.L_x_15900:
        /* <DEDUP_REMOVED lines=18> */
.L_x_15912:
[----:B------:R-:W-:Y:S02]  /*f8f0*/  MOV R76, R134 ;  /* 0x00000086004c7202 */ /* 0x000fe40000000f00 */
.L_x_15913:
[----:B------:R-:W-:Y:S05]  /*f900*/  BSYNC B2 ;  /* 0x0000000000027941 */ /* 0x000fea0003800000 */
.L_x_15911:
        /* <DEDUP_REMOVED lines=16> */
.L_x_15917:
[----:B------:R-:W-:Y:S05]  /*fa10*/  BSYNC B3 ;  /* 0x0000000000037941 */ /* 0x000fea0003800000 */
.L_x_15916:
        /* <DEDUP_REMOVED lines=41> */
[----:B------:R-:W-:-:S05]  /*fcb0*/  IMAD.WIDE.U32 R64, R65, -0x2daee0ad, RZ ;  /* 0xd2511f5341407825 */ /* 0x000fca00078e00ff */
[----:B------:R-:W-:Y:S02]  /*fcc0*/  LOP3.LUT R126, R65, UR26, R126, 0x96, !PT ;  /* 0x0000001a417e7c12 */ /* 0x000fe4000f8e967e */
[----:B------:R-:W-:Y:S02]  /*fcd0*/  MOV R132, R64 ;  /* 0x0000004000847202 */ /* 0x000fe40000000f00 */
.L_x_15915:
[----:B------:R-:W-:Y:S05]  /*fce0*/  BSYNC B2 ;  /* 0x0000000000027941 */ /* 0x000fea0003800000 */
.L_x_15914:
        /* <DEDUP_REMOVED lines=10> */
.L_x_15910:
[----:B------:R-:W-:Y:S05]  /*fd90*/  BSYNC B1 ;  /* 0x0000000000017941 */ /* 0x000fea0003800000 */
.L_x_15909:
[----:B------:R-:W-:Y:S01]  /*fda0*/  IMAD.WIDE.U32 R64, R77, R156, c[0x0][0x188] ;  /* 0x000062004d407625 */ /* 0x000fe200078e009c */
[----:B------:R-:W-:Y:S01]  /*fdb0*/  BSSY B1, `(.L_x_15918) ;  /* 0x000001a000017945 */ /* 0x000fe20003800000 */
[----:B------:R-:W-:Y:S02]  /*fdc0*/  IADD3 R157, R157, 0xa0, RZ ;  /* 0x000000a09d9d7810 */ /* 0x000fe40007ffe0ff */
[----:B------:R-:W-:Y:S01]  /*fdd0*/  IADD3 R160, R160, 0xa0, RZ ;  /* 0x000000a0a0a07810 */ /* 0x000fe20007ffe0ff */
[----:B------:R0:W-:Y:S04]  /*fde0*/  STG.E.128 [R64.64], R84 ;  /* 0x0000005440007986 */ /* 0x0001e8000c101d06 */
[----:B------:R0:W-:Y:S01]  /*fdf0*/  STG.E.128 [R64.64+0x10], R72 ;  /* 0x0000104840007986 */ /* 0x0001e2000c101d06 */
[----:B------:R-:W-:Y:S05]  /*fe00*/  @!P2 BRA `(.L_x_15919) ;  /* 0x000001400000a947 */ /* 0x000fea0003800000 */
[----:B0-----:R-:W-:Y:S01]  /*fe10*/  IMAD.U32 R64, R144, 0x10000, RZ ;  /* 0x0001000090407824 */ /* 0x001fe200078e00ff */
[----:B------:R-:W-:-:S02]  /*fe20*/  LOP3.LUT R76, R147, 0xff, RZ, 0xc0, !PT ;  /* 0x000000ff934c7812 */ /* 0x000fc400078ec0ff */
        /* <DEDUP_REMOVED lines=18> */
.L_x_15919:
[----:B------:R-:W-:Y:S05]  /*ff50*/  BSYNC B1 ;  /* 0x0000000000017941 */ /* 0x000fea0003800000 */
.L_x_15918:
[----:B0-----:R-:W-:Y:S01]  /*ff60*/  @P2 MOV R67, 0x10 ;  /* 0x0000001000432802 */ /* 0x001fe20000000f00 */
[----:B------:R-:W-:-:S04]  /*ff70*/  @P0 IMAD.WIDE.U32 R64, R157, R156, c[0x0][0x180] ;  /* 0x000060009d400625 */ /* 0x000fc800078e009c */
[----:B------:R-:W-:Y:S01]  /*ff80*/  @P2 IMAD.WIDE.U32 R66, R160, R67, c[0x0][0x170] ;  /* 0x00005c00a0422625 */ /* 0x000fe200078e0043 */
        /* <DEDUP_REMOVED lines=21> */
.L_x_15923:
[----:B------:R-:W-:Y:S02]  /*100e0*/  MOV R131, R134 ;  /* 0x0000008600837202 */ /* 0x000fe40000000f00 */
.L_x_15924:
[----:B------:R-:W-:Y:S05]  /*100f0*/  BSYNC B2 ;  /* 0x0000000000027941 */ /* 0x000fea0003800000 */
.L_x_15922:
        /* <DEDUP_REMOVED lines=16> */
.L_x_15928:
[----:B------:R-:W-:Y:S05]  /*10200*/  BSYNC B3 ;  /* 0x0000000000037941 */ /* 0x000fea0003800000 */
.L_x_15927:
        /* <DEDUP_REMOVED lines=44> */
.L_x_15926:
[----:B------:R-:W-:Y:S05]  /*104d0*/  BSYNC B2 ;  /* 0x0000000000027941 */ /* 0x000fea0003800000 */
.L_x_15925:
        /* <DEDUP_REMOVED lines=10> */
.L_x_15921:
[----:B0-----:R-:W-:Y:S05]  /*10580*/  BSYNC B1 ;  /* 0x0000000000017941 */ /* 0x001fea0003800000 */
.L_x_15920:
        /* <DEDUP_REMOVED lines=18> */
.L_x_15932:
[----:B------:R-:W-:Y:S02]  /*106b0*/  IMAD.MOV.U32 R131, RZ, RZ, R134 ;  /* 0x000000ffff837224 */ /* 0x000fe400078e0086 */
.L_x_15933:
[----:B------:R-:W-:Y:S05]  /*106c0*/  BSYNC B2 ;  /* 0x0000000000027941 */ /* 0x000fea0003800000 */
.L_x_15931:
        /* <DEDUP_REMOVED lines=16> */
.L_x_15937:
[----:B------:R-:W-:Y:S05]  /*107d0*/  BSYNC B3 ;  /* 0x0000000000037941 */ /* 0x000fea0003800000 */
.L_x_15936:
        /* <DEDUP_REMOVED lines=43> */
[----:B------:R-:W-:Y:S02]  /*10a90*/  IMAD.MOV.U32 R64, RZ, RZ, RZ ;  /* 0x000000ffff407224 */ /* 0x000fe400078e00ff */
.L_x_15935:
[----:B------:R-:W-:Y:S05]  /*10aa0*/  BSYNC B2 ;  /* 0x0000000000027941 */ /* 0x000fea0003800000 */
.L_x_15934:
        /* <DEDUP_REMOVED lines=10> */
.L_x_15930:
[----:B------:R-:W-:Y:S05]  /*10b50*/  BSYNC B1 ;  /* 0x0000000000017941 */ /* 0x000fea0003800000 */
.L_x_15929:
        /* <DEDUP_REMOVED lines=18> */
.L_x_15941:
[----:B------:R-:W-:Y:S02]  /*10c80*/  IMAD.MOV.U32 R131, RZ, RZ, R134 ;  /* 0x000000ffff837224 */ /* 0x000fe400078e0086 */
.L_x_15942:
[----:B------:R-:W-:Y:S05]  /*10c90*/  BSYNC B2 ;  /* 0x0000000000027941 */ /* 0x000fea0003800000 */
.L_x_15940:
        /* <DEDUP_REMOVED lines=16> */
.L_x_15946:
[----:B------:R-:W-:Y:S05]  /*10da0*/  BSYNC B3 ;  /* 0x0000000000037941 */ /* 0x000fea0003800000 */
.L_x_15945:
        /* <DEDUP_REMOVED lines=44> */
.L_x_15944:
[----:B------:R-:W-:Y:S05]  /*11070*/  BSYNC B2 ;  /* 0x0000000000027941 */ /* 0x000fea0003800000 */
.L_x_15943:
        /* <DEDUP_REMOVED lines=10> */
.L_x_15939:
[----:B------:R-:W-:Y:S05]  /*11120*/  BSYNC B1 ;  /* 0x0000000000017941 */ /* 0x000fea0003800000 */
.L_x_15938:
        /* <DEDUP_REMOVED lines=18> */
.L_x_15950:
[----:B------:R-:W-:Y:S02]  /*11250*/  IMAD.MOV.U32 R131, RZ, RZ, R134 ;  /* 0x000000ffff837224 */ /* 0x000fe400078e0086 */
.L_x_15951:
[----:B------:R-:W-:Y:S05]  /*11260*/  BSYNC B2 ;  /* 0x0000000000027941 */ /* 0x000fea0003800000 */
.L_x_15949:
        /* <DEDUP_REMOVED lines=16> */
.L_x_15955:
[----:B------:R-:W-:Y:S05]  /*11370*/  BSYNC B3 ;  /* 0x0000000000037941 */ /* 0x000fea0003800000 */
.L_x_15954:
        /* <DEDUP_REMOVED lines=39> */
[----:B------:R-:W-:Y:S01]  /*115f0*/  IMAD.MOV.U32 R66, RZ, RZ, RZ ;  /* 0x000000ffff427224 */ /* 0x000fe200078e00ff */
[----:B------:R-:W-:Y:S01]  /*11600*/  MOV R134, R64 ;  /* 0x0000004000867202 */ /* 0x000fe20000000f00 */
[----:B------:R-:W-:-:S04]  /*11610*/  IMAD.WIDE.U32 R64, R67, -0x2daee0ad, RZ ;  /* 0xd2511f5343407825 */ /* 0x000fc800078e00ff */
[----:B------:R-:W-:Y:S01]  /*11620*/  IMAD.MOV.U32 R132, RZ, RZ, R64 ;  /* 0x000000ffff847224 */ /* 0x000fe200078e0040 */
[----:B------:R-:W-:Y:S02]  /*11630*/  LOP3.LUT R126, R65, UR26, R126, 0x96, !PT ;  /* 0x0000001a417e7c12 */ /* 0x000fe4000f8e967e */
.L_x_15953:
[----:B------:R-:W-:Y:S05]  /*11640*/  BSYNC B2 ;  /* 0x0000000000027941 */ /* 0x000fea0003800000 */
.L_x_15952:
        /* <DEDUP_REMOVED lines=10> */
.L_x_15948:
[----:B------:R-:W-:Y:S05]  /*116f0*/  BSYNC B1 ;  /* 0x0000000000017941 */ /* 0x000fea0003800000 */
.L_x_15947:
        /* <DEDUP_REMOVED lines=18> */
.L_x_15959:
[----:B------:R-:W-:Y:S02]  /*11820*/  IMAD.MOV.U32 R131, RZ, RZ, R134 ;  /* 0x000000ffff837224 */ /* 0x000fe400078e0086 */
.L_x_15960:
[----:B------:R-:W-:Y:S05]  /*11830*/  BSYNC B2 ;  /* 0x0000000000027941 */ /* 0x000fea0003800000 */
.L_x_15958:
        /* <DEDUP_REMOVED lines=16> */
.L_x_15964:
[----:B------:R-:W-:Y:S05]  /*11940*/  BSYNC B3 ;  /* 0x0000000000037941 */ /* 0x000fea0003800000 */
.L_x_15963:
[----:B------:R-:W-:Y:S01]  /*11950*/  LOP3.LUT R65, R65, UR5, R130, 0x96, !PT ;  /* 0x0000000541417c12 */ /* 0x000fe2000f8e9682 */
[----:B------:R-:W-:-:S04]  /*11960*/  IMAD.HI.U32 R66, R136, -0x326172a9, RZ ;  /* 0xcd9e8d5788427827 */ /* 0x000fc800078e00ff */
[----:B------:R-:W-:Y:S01]  /*11970*/  IMAD R67, R136, -0x326172a9, RZ ;  /* 0xcd9e8d5788437824 */ /* 0x000fe200078e02ff */
[----:B------:R-:W-:Y:S01]  /*11980*/  LOP3.LUT R66, R66, UR4, R133, 0x96, !PT ;  /* 0x0000000442427c12 */ /* 0x000fe2000f8e9685 */
[----:B------:R-:W-:-:S04]  /*11990*/  IMAD.WIDE.U32 R64, R65, -0x326172a9, RZ ;  /* 0xcd9e8d5741407825 */ /* 0x000fc800078e00ff */
[----:B------:R-:W-:Y:S01]  /*119a0*/  IMAD.MOV.U32 R152, RZ, RZ, RZ ;  /* 0x000000ffff987224 */ /* 0x000fe200078e00ff */
        /* <DEDUP_REMOVED lines=38> */
.L_x_15962:
[----:B------:R-:W-:Y:S05]  /*11c10*/  BSYNC B2 ;  /* 0x0000000000027941 */ /* 0x000fea0003800000 */
.L_x_15961:
        /* <DEDUP_REMOVED lines=10> */
.L_x_15957:
[----:B------:R-:W-:Y:S05]  /*11cc0*/  BSYNC B1 ;  /* 0x0000000000017941 */ /* 0x000fea0003800000 */
.L_x_15956:
        /* <DEDUP_REMOVED lines=18> */
.L_x_15968:
[----:B------:R-:W-:Y:S02]  /*11df0*/  MOV R131, R134 ;  /* 0x0000008600837202 */ /* 0x000fe40000000f00 */
.L_x_15969:
[----:B------:R-:W-:Y:S05]  /*11e00*/  BSYNC B2 ;  /* 0x0000000000027941 */ /* 0x000fea0003800000 */
.L_x_15967:
        /* <DEDUP_REMOVED lines=16> */
.L_x_15973:
[----:B------:R-:W-:Y:S05]  /*11f10*/  BSYNC B3 ;  /* 0x0000000000037941 */ /* 0x000fea0003800000 */
.L_x_15972:
        /* <DEDUP_REMOVED lines=41> */
[----:B------:R-:W-:Y:S01]  /*121b0*/  LOP3.LUT R126, R67, UR26, R126, 0x96, !PT ;  /* 0x0000001a437e7c12 */ /* 0x000fe2000f8e967e */
[----:B------:R-:W-:Y:S01]  /*121c0*/  IMAD.MOV.U32 R67, RZ, RZ, RZ ;  /* 0x000000ffff437224 */ /* 0x000fe200078e00ff */
[----:B------:R-:W-:Y:S02]  /*121d0*/  MOV R132, R66 ;  /* 0x0000004200847202 */ /* 0x000fe40000000f00 */
.L_x_15971:
[----:B------:R-:W-:Y:S05]  /*121e0*/  BSYNC B2 ;  /* 0x0000000000027941 */ /* 0x000fea0003800000 */
.L_x_15970:
        /* <DEDUP_REMOVED lines=10> */
.L_x_15966:
[----:B------:R-:W-:Y:S05]  /*12290*/  BSYNC B1 ;  /* 0x0000000000017941 */ /* 0x000fea0003800000 */
.L_x_15965:
        /* <DEDUP_REMOVED lines=18> */
.L_x_15977:
[----:B------:R-:W-:Y:S02]  /*123c0*/  IMAD.MOV.U32 R131, RZ, RZ, R134 ;  /* 0x000000ffff837224 */ /* 0x000fe400078e0086 */
.L_x_15978:
[----:B------:R-:W-:Y:S05]  /*123d0*/  BSYNC B2 ;  /* 0x0000000000027941 */ /* 0x000fea0003800000 */
.L_x_15976:
        /* <DEDUP_REMOVED lines=16> */
.L_x_15982:
[----:B------:R-:W-:Y:S05]  /*124e0*/  BSYNC B3 ;  /* 0x0000000000037941 */ /* 0x000fea0003800000 */
.L_x_15981:
        /* <DEDUP_REMOVED lines=44> */
.L_x_15980:
[----:B------:R-:W-:Y:S05]  /*127b0*/  BSYNC B2 ;  /* 0x0000000000027941 */ /* 0x000fea0003800000 */
.L_x_15979:
        /* <DEDUP_REMOVED lines=10> */
.L_x_15975:
[----:B------:R-:W-:Y:S05]  /*12860*/  BSYNC B1 ;  /* 0x0000000000017941 */ /* 0x000fea0003800000 */
.L_x_15974:
        /* <DEDUP_REMOVED lines=18> */
.L_x_15986:
[----:B------:R-:W-:Y:S02]  /*12990*/  IMAD.MOV.U32 R161, RZ, RZ, R134 ;  /* 0x000000ffffa17224 */ /* 0x000fe400078e0086 */
.L_x_15987:
[----:B------:R-:W-:Y:S05]  /*129a0*/  BSYNC B2 ;  /* 0x0000000000027941 */ /* 0x000fea0003800000 */
.L_x_15985:
        /* <DEDUP_REMOVED lines=16> */
.L_x_15991:
[----:B------:R-:W-:Y:S05]  /*12ab0*/  BSYNC B3 ;  /* 0x0000000000037941 */ /* 0x000fea0003800000 */
.L_x_15990:
[----:B------:R-:W-:Y:S01]  /*12ac0*/  LOP3.LUT R67, R67, UR5, R130, 0x96, !PT ;  /* 0x0000000543437c12 */ /* 0x000fe2000f8e9682 */
[----:B------:R-:W-:Y:S01]  /*12ad0*/  IMAD.HI.U32 R126, R136, -0x326172a9, RZ ;  /* 0xcd9e8d57887e7827 */ /* 0x000fe200078e00ff */
[----:B------:R-:W-:-:S03]  /*12ae0*/  HFMA2.MMA R131, -RZ, RZ, 0, 0 ;  /* 0x00000000ff837435 */ /* 0x000fc600000001ff */
        /* <DEDUP_REMOVED lines=41> */
.L_x_15989:
[----:B------:R-:W-:Y:S05]  /*12d80*/  BSYNC B2 ;  /* 0x0000000000027941 */ /* 0x000fea0003800000 */
.L_x_15988:
        /* <DEDUP_REMOVED lines=10> */
.L_x_15984:
[----:B------:R-:W-:Y:S05]  /*12e30*/  BSYNC B1 ;  /* 0x0000000000017941 */ /* 0x000fea0003800000 */
.L_x_15983:
[----:B------:R-:W-:Y:S01]  /*12e40*/  IMAD.WIDE.U32 R152, R157, R156, c[0x0][0x188] ;  /* 0x000062009d987625 */ /* 0x000fe200078e009c */
[----:B------:R-:W-:Y:S04]  /*12e50*/  BSSY B1, `(.L_x_15992) ;  /* 0x0000018000017945 */ /* 0x000fe80003800000 */
        /* <DEDUP_REMOVED lines=23> */
.L_x_15993:
[----:B------:R-:W-:Y:S05]  /*12fd0*/  BSYNC B1 ;  /* 0x0000000000017941 */ /* 0x000fea0003800000 */
.L_x_15992:
[----:B0-----:R-:W-:Y:S01]  /*12fe0*/  FADD.FTZ R152, RZ, R20 ;  /* 0x00000014ff987221 */ /* 0x001fe20000010000 */
[----:B------:R-:W-:-:S03]  /*12ff0*/  LOP3.LUT P0, RZ, R151, 0x1f, RZ, 0xc0, !PT ;  /* 0x0000001f97ff7812 */ /* 0x000fc6000780c0ff */
        /* <DEDUP_REMOVED lines=49> */
.L_x_16000:
        /* <DEDUP_REMOVED lines=116> */
.L_x_16001:
[----:B------:R-:W-:Y:S01]  /*13a50*/  FMUL.FTZ R153, R161, R161 ;  /* 0x000000a1a1997220 */ /* 0x000fe20000410000 */
[----:B------:R-:W-:Y:S01]  /*13a60*/  ISETP.NE.AND P1, PT, RZ, UR8, PT ;  /* 0x00000008ff007c0c */ /* 0x000fe2000bf25270 */
[----:B01----:R-:W-:Y:S01]  /*13a70*/  FADD.FTZ R157, R154, R157 ;  /* 0x0000009d9a9d7221 */ /* 0x003fe20000010000 */
[C---:B------:R-:W-:Y:S01]  /*13a80*/  @!P0 LEA R154, P2, R110.reuse, c[0x0][0x1a0], 0x2 ;  /* 0x000068006e9a8a11 */ /* 0x040fe200078410ff */
[----:B------:R-:W-:Y:S01]  /*13a90*/  IMAD.MOV.U32 R152, RZ, RZ, c[0x0][0x1e0] ;  /* 0x00007800ff987624 */ /* 0x000fe200078e00ff */
[----:B------:R-:W-:Y:S01]  /*13aa0*/  FSEL R153, R153, RZ, P1 ;  /* 0x000000ff99997208 */ /* 0x000fe20000800000 */
[----:B------:R-:W-:Y:S01]  /*13ab0*/  BSSY B1, `(.L_x_15996) ;  /* 0x00000fc000017945 */ /* 0x000fe20003800000 */
[----:B------:R-:W-:Y:S01]  /*13ac0*/  @!P0 LEA.HI.X R155, R110, c[0x0][0x1a4], R159, 0x2, P2 ;  /* 0x000069006e9b8a11 */ /* 0x000fe200010f149f */
[----:B------:R-:W-:-:S04]  /*13ad0*/  FFMA.FTZ R152, R157, R152, c[0x0][0x228] ;  /* 0x00008a009d987623 */ /* 0x000fc80000010098 */
[----:B------:R-:W-:Y:S01]  /*13ae0*/  FADD.FTZ R157, R152, R153 ;  /* 0x00000099989d7221 */ /* 0x000fe20000010000 */
[C---:B------:R-:W-:Y:S01]  /*13af0*/  @!P0 LEA R152, P2, R110.reuse, c[0x0][0x1a8], 0x2 ;  /* 0x00006a006e988a11 */ /* 0x040fe200078410ff */
[----:B------:R0:W-:Y:S03]  /*13b00*/  @!P0 STG.E [R154.64], R161 ;  /* 0x000000a19a008986 */ /* 0x0001e6000c101906 */
[----:B------:R-:W-:Y:S01]  /*13b10*/  @!P0 LEA.HI.X R153, R110, c[0x0][0x1ac], R159, 0x2, P2 ;  /* 0x00006b006e998a11 */ /* 0x000fe200010f149f */
[----:B------:R-:W1:Y:S04]  /*13b20*/  MUFU.RSQ R157, R157 ;  /* 0x0000009d009d7308 */ /* 0x000e680000001400 */
[----:B-1----:R0:W-:Y:S01]  /*13b30*/  @!P0 STG.E [R152.64], R157 ;  /* 0x0000009d98008986 */ /* 0x0021e2000c101906 */
[----:B------:R-:W-:-:S13]  /*13b40*/  ISETP.GE.AND P0, PT, R158, 0x1, PT ;  /* 0x000000019e00780c */ /* 0x000fda0003f06270 */
[----:B------:R-:W-:Y:S05]  /*13b50*/  @!P0 BRA `(.L_x_15997) ;  /* 0x00000f1000008947 */ /* 0x000fea0003800000 */
[----:B0-----:R-:W-:Y:S02]  /*13b60*/  IADD3 R158, R158, -0x1, RZ ;  /* 0xffffffff9e9e7810 */ /* 0x001fe40007ffe0ff */
[----:B------:R-:W-:-:S03]  /*13b70*/  FSEL R153, R161, RZ, !P1 ;  /* 0x000000ffa1997208 */ /* 0x000fc60004800000 */
[----:B------:R-:W-:Y:S02]  /*13b80*/  IMAD R158, R158, c[0x0][0x168], RZ ;  /* 0x00005a009e9e7a24 */ /* 0x000fe400078e02ff */
[C---:B------:R-:W-:Y:S02]  /*13b90*/  FADD.FTZ R152, -R153.reuse, R102 ;  /* 0x0000006699987221 */ /* 0x040fe40000010100 */
[----:B------:R-:W-:Y:S01]  /*13ba0*/  FADD.FTZ R154, -R153, R103 ;  /* 0x00000067999a7221 */ /* 0x000fe20000010100 */
[----:B------:R-:W-:Y:S01]  /*13bb0*/  PRMT R103, RZ, 0x5410, R27 ;  /* 0x00005410ff677816 */ /* 0x000fe2000000001b */
[----:B------:R-:W-:Y:S01]  /*13bc0*/  FMUL.FTZ R152, R157, R152 ;  /* 0x000000989d987220 */ /* 0x000fe20000410000 */
[----:B------:R-:W-:Y:S01]  /*13bd0*/  SHF.R.S32.HI R155, RZ, 0x1f, R158 ;  /* 0x0000001fff9b7819 */ /* 0x000fe2000001149e */
[----:B------:R-:W-:Y:S02]  /*13be0*/  FADD.FTZ R22, -R153, R22 ;  /* 0x0000001699167221 */ /* 0x000fe40000010100 */
[----:B------:R-:W-:Y:S01]  /*13bf0*/  FFMA.FTZ R103, R152, R103, R19 ;  /* 0x0000006798677223 */ /* 0x000fe20000010013 */
[----:B------:R-:W-:Y:S01]  /*13c00*/  LEA.HI R102, R155, R158, RZ, 0x3 ;  /* 0x0000009e9b667211 */ /* 0x000fe200078f18ff */
[----:B------:R-:W-:Y:S01]  /*13c10*/  FADD.FTZ R152, -R153, R100 ;  /* 0x0000006499987221 */ /* 0x000fe20000010100 */
[----:B------:R-:W-:Y:S01]  /*13c20*/  PRMT R100, RZ, 0x7610, R27 ;  /* 0x00007610ff647816 */ /* 0x000fe2000000001b */
[----:B------:R-:W-:-:S02]  /*13c30*/  FMUL.FTZ R155, R157, R154 ;  /* 0x0000009a9d9b7220 */ /* 0x000fc40000410000 */
[----:B------:R-:W-:Y:S01]  /*13c40*/  FADD.FTZ R154, -R153, R101 ;  /* 0x00000065999a7221 */ /* 0x000fe20000010100 */
[----:B------:R-:W-:Y:S01]  /*13c50*/  PRMT R101, RZ, 0x5410, R26 ;  /* 0x00005410ff657816 */ /* 0x000fe2000000001a */
[----:B------:R-:W-:Y:S02]  /*13c60*/  FMUL.FTZ R152, R157, R152 ;  /* 0x000000989d987220 */ /* 0x000fe40000410000 */
[----:B------:R-:W-:Y:S02]  /*13c70*/  FFMA.FTZ R100, R155, R100, R18 ;  /* 0x000000649b647223 */ /* 0x000fe40000010012 */
[----:B------:R-:W-:Y:S01]  /*13c80*/  FFMA.FTZ R101, R152, R101, R105 ;  /* 0x0000006598657223 */ /* 0x000fe20000010069 */
[----:B------:R-:W-:Y:S01]  /*13c90*/  PRMT R152, RZ, 0x7610, R26 ;  /* 0x00007610ff987816 */ /* 0x000fe2000000001a */
[C---:B------:R-:W-:Y:S01]  /*13ca0*/  FMUL.FTZ R155, R157.reuse, R154 ;  /* 0x0000009a9d9b7220 */ /* 0x040fe20000410000 */
[----:B------:R-:W-:Y:S01]  /*13cb0*/  F2FP.BF16.PACK_AB R103, R100, R103 ;  /* 0x000000676467723e */ /* 0x000fe200000010ff */
[----:B------:R-:W-:-:S02]  /*13cc0*/  FMUL.FTZ R22, R157, R22 ;  /* 0x000000169d167220 */ /* 0x000fc40000410000 */
[----:B------:R-:W-:Y:S01]  /*13cd0*/  FFMA.FTZ R154, R155, R152, R104 ;  /* 0x000000989b9a7223 */ /* 0x000fe20000010068 */
[----:B------:R-:W-:Y:S01]  /*13ce0*/  LOP3.LUT R155, R151, 0x1f, RZ, 0xc0, !PT ;  /* 0x0000001f979b7812 */ /* 0x000fe200078ec0ff */
[C---:B------:R-:W-:Y:S01]  /*13cf0*/  FADD.FTZ R152, -R153.reuse, R23 ;  /* 0x0000001799987221 */ /* 0x040fe20000010100 */
[--C-:B------:R-:W-:Y:S01]  /*13d00*/  PRMT R23, RZ, 0x5410, R25.reuse ;  /* 0x00005410ff177816 */ /* 0x100fe20000000019 */
[C---:B------:R-:W-:Y:S01]  /*13d10*/  FADD.FTZ R20, -R153.reuse, R20 ;  /* 0x0000001499147221 */ /* 0x040fe20000010100 */
[----:B------:R-:W-:Y:S01]  /*13d20*/  PRMT R151, RZ, 0x7610, R25 ;  /* 0x00007610ff977816 */ /* 0x000fe20000000019 */
[----:B------:R-:W-:Y:S02]  /*13d30*/  FADD.FTZ R90, -R153, R90 ;  /* 0x0000005a995a7221 */ /* 0x000fe40000010100 */
[----:B------:R-:W-:Y:S02]  /*13d40*/  FFMA.FTZ R22, R22, R23, R107 ;  /* 0x0000001716167223 */ /* 0x000fe4000001006b */
[C---:B------:R-:W-:Y:S01]  /*13d50*/  FMUL.FTZ R23, R157.reuse, R152 ;  /* 0x000000989d177220 */ /* 0x040fe20000410000 */
[----:B------:R-:W-:Y:S01]  /*13d60*/  MOV R152, 0x10 ;  /* 0x0000001000987802 */ /* 0x000fe20000000f00 */
[----:B------:R-:W-:-:S02]  /*13d70*/  FMUL.FTZ R20, R157, R20 ;  /* 0x000000149d147220 */ /* 0x000fc40000410000 */
[----:B------:R-:W-:Y:S01]  /*13d80*/  FFMA.FTZ R23, R23, R151, R106 ;  /* 0x0000009717177223 */ /* 0x000fe2000001006a */
[----:B------:R-:W-:Y:S01]  /*13d90*/  LEA.HI.SX32 R151, R102, R155, 0x1d ;  /* 0x0000009b66977211 */ /* 0x000fe200078feaff */
[----:B------:R-:W-:Y:S01]  /*13da0*/  FMUL.FTZ R90, R157, R90 ;  /* 0x0000005a9d5a7220 */ /* 0x000fe20000410000 */
[----:B------:R-:W-:Y:S01]  /*13db0*/  F2FP.BF16.PACK_AB R102, R154, R101 ;  /* 0x000000659a66723e */ /* 0x000fe200000010ff */
[----:B------:R-:W-:Y:S01]  /*13dc0*/  FADD.FTZ R154, -R153, R99 ;  /* 0x00000063999a7221 */ /* 0x000fe20000010100 */
[----:B------:R-:W-:Y:S01]  /*13dd0*/  F2FP.BF16.PACK_AB R101, R23, R22 ;  /* 0x000000161765723e */ /* 0x000fe200000010ff */
[C---:B------:R-:W-:Y:S01]  /*13de0*/  FADD.FTZ R22, -R153.reuse, R21 ;  /* 0x0000001599167221 */ /* 0x040fe20000010100 */
[----:B------:R-:W-:Y:S01]  /*13df0*/  PRMT R21, RZ, 0x5410, R24 ;  /* 0x00005410ff157816 */ /* 0x000fe20000000018 */
[----:B------:R-:W-:Y:S01]  /*13e00*/  FADD.FTZ R88, -R153, R88 ;  /* 0x0000005899587221 */ /* 0x000fe20000010100 */
[----:B------:R-:W-:Y:S01]  /*13e10*/  PRMT R99, RZ, 0x7610, R28 ;  /* 0x00007610ff637816 */ /* 0x000fe2000000001c */
[----:B------:R-:W-:-:S02]  /*13e20*/  FMUL.FTZ R23, R157, R22 ;  /* 0x000000169d177220 */ /* 0x000fc40000410000 */
[----:B------:R-:W-:Y:S01]  /*13e30*/  FFMA.FTZ R20, R20, R21, R109 ;  /* 0x0000001514147223 */ /* 0x000fe2000001006d */
[----:B------:R-:W-:Y:S01]  /*13e40*/  PRMT R21, RZ, 0x7610, R24 ;  /* 0x00007610ff157816 */ /* 0x000fe20000000018 */
[----:B------:R-:W-:Y:S02]  /*13e50*/  FADD.FTZ R22, -R153, R97 ;  /* 0x0000006199167221 */ /* 0x000fe40000010100 */
[----:B------:R-:W-:Y:S02]  /*13e60*/  FMUL.FTZ R88, R157, R88 ;  /* 0x000000589d587220 */ /* 0x000fe40000410000 */
[----:B------:R-:W-:Y:S02]  /*13e70*/  FFMA.FTZ R21, R23, R21, R108 ;  /* 0x0000001517157223 */ /* 0x000fe4000001006c */
[C---:B------:R-:W-:Y:S02]  /*13e80*/  FADD.FTZ R94, -R153.reuse, R94 ;  /* 0x0000005e995e7221 */ /* 0x040fe40000010100 */
[----:B------:R-:W-:Y:S01]  /*13e90*/  FADD.FTZ R158, -R153, R71 ;  /* 0x00000047999e7221 */ /* 0x000fe20000010100 */
[----:B------:R-:W-:Y:S01]  /*13ea0*/  F2FP.BF16.PACK_AB R100, R21, R20 ;  /* 0x000000141564723e */ /* 0x000fe200000010ff */
[----:B------:R-:W-:-:S04]  /*13eb0*/  IMAD.WIDE.U32 R20, R151, R152, c[0x0][0x208] ;  /* 0x0000820097147625 */ /* 0x000fc800078e0098 */
[----:B------:R-:W-:Y:S01]  /*13ec0*/  FMUL.FTZ R94, R157, R94 ;  /* 0x0000005e9d5e7220 */ /* 0x000fe20000410000 */
[----:B------:R0:W-:Y:S01]  /*13ed0*/  STG.E.128 [R20.64], R100 ;  /* 0x0000006414007986 */ /* 0x0001e2000c101d06 */
[C---:B------:R-:W-:Y:S02]  /*13ee0*/  FADD.FTZ R92, -R153.reuse, R92 ;  /* 0x0000005c995c7221 */ /* 0x040fe40000010100 */
[----:B------:R-:W-:Y:S02]  /*13ef0*/  FADD.FTZ R160, -R153, R93 ;  /* 0x0000005d99a07221 */ /* 0x000fe40000010100 */
[----:B------:R-:W-:Y:S02]  /*13f00*/  FMUL.FTZ R92, R157, R92 ;  /* 0x0000005c9d5c7220 */ /* 0x000fe40000410000 */
[----:B------:R-:W-:Y:S02]  /*13f10*/  FADD.FTZ R156, -R153, R69 ;  /* 0x00000045999c7221 */ /* 0x000fe40000010100 */
[----:B------:R-:W-:-:S02]  /*13f20*/  FMUL.FTZ R69, R157, R160 ;  /* 0x000000a09d457220 */ /* 0x000fc40000410000 */
[C---:B------:R-:W-:Y:S02]  /*13f30*/  FADD.FTZ R82, -R153.reuse, R82 ;  /* 0x0000005299527221 */ /* 0x040fe40000010100 */
[----:B------:R-:W-:Y:S02]  /*13f40*/  FADD.FTZ R83, -R153, R83 ;  /* 0x0000005399537221 */ /* 0x000fe40000010100 */
[C---:B------:R-:W-:Y:S02]  /*13f50*/  FMUL.FTZ R82, R157.reuse, R82 ;  /* 0x000000529d527220 */ /* 0x040fe40000410000 */
[C---:B------:R-:W-:Y:S01]  /*13f60*/  FMUL.FTZ R83, R157.reuse, R83 ;  /* 0x000000539d537220 */ /* 0x040fe20000410000 */
[----:B0-----:R-:W-:Y:S01]  /*13f70*/  PRMT R101, RZ, 0x7610, R45 ;  /* 0x00007610ff657816 */ /* 0x001fe2000000002d */
[----:B------:R-:W-:Y:S02]  /*13f80*/  FMUL.FTZ R21, R157, R22 ;  /* 0x000000169d157220 */ /* 0x000fe40000410000 */
[----:B------:R-:W-:-:S02]  /*13f90*/  FADD.FTZ R102, -R153, R91 ;  /* 0x0000005b99667221 */ /* 0x000fc40000010100 */
[----:B------:R-:W-:Y:S01]  /*13fa0*/  FFMA.FTZ R99, R21, R99, R16 ;  /* 0x0000006315637223 */ /* 0x000fe20000010010 */
[----:B------:R-:W-:Y:S01]  /*13fb0*/  PRMT R21, RZ, 0x5410, R35 ;  /* 0x00005410ff157816 */ /* 0x000fe20000000023 */
[----:B------:R-:W-:Y:S01]  /*13fc0*/  FMUL.FTZ R91, R157, R102 ;  /* 0x000000669d5b7220 */ /* 0x000fe20000410000 */
[----:B------:R-:W-:Y:S01]  /*13fd0*/  PRMT R102, RZ, 0x7610, R46 ;  /* 0x00007610ff667816 */ /* 0x000fe2000000002e */
[----:B------:R-:W-:Y:S02]  /*13fe0*/  FADD.FTZ R100, -R153, R89 ;  /* 0x0000005999647221 */ /* 0x000fe40000010100 */
[----:B------:R-:W-:Y:S01]  /*13ff0*/  FFMA.FTZ R90, R90, R21, R3 ;  /* 0x000000155a5a7223 */ /* 0x000fe20000010003 */
[----:B------:R-:W-:Y:S01]  /*14000*/  PRMT R21, RZ, 0x7610, R35 ;  /* 0x00007610ff157816 */ /* 0x000fe20000000023 */
[----:B------:R-:W-:Y:S01]  /*14010*/  FMUL.FTZ R89, R157, R100 ;  /* 0x000000649d597220 */ /* 0x000fe20000410000 */
[----:B------:R-:W-:Y:S01]  /*14020*/  PRMT R100, RZ, 0x7610, R47 ;  /* 0x00007610ff647816 */ /* 0x000fe2000000002f */
[----:B------:R-:W-:-:S02]  /*14030*/  FADD.FTZ R20, -R153, R95 ;  /* 0x0000005f99147221 */ /* 0x000fc40000010100 */
[----:B------:R-:W-:Y:S01]  /*14040*/  FFMA.FTZ R91, R91, R21, R2 ;  /* 0x000000155b5b7223 */ /* 0x000fe20000010002 */
[--C-:B------:R-:W-:Y:S01]  /*14050*/  PRMT R21, RZ, 0x5410, R34.reuse ;  /* 0x00005410ff157816 */ /* 0x100fe20000000022 */
[----:B------:R-:W-:Y:S02]  /*14060*/  FMUL.FTZ R71, R157, R20 ;  /* 0x000000149d477220 */ /* 0x000fe40000410000 */
[----:B------:R-:W-:Y:S02]  /*14070*/  FADD.FTZ R81, -R153, R81 ;  /* 0x0000005199517221 */ /* 0x000fe40000010100 */
[----:B------:R-:W-:Y:S01]  /*14080*/  FFMA.FTZ R88, R88, R21, R5 ;  /* 0x0000001558587223 */ /* 0x000fe20000010005 */
[----:B------:R-:W-:Y:S01]  /*14090*/  PRMT R21, RZ, 0x7610, R34 ;  /* 0x00007610ff157816 */ /* 0x000fe20000000022 */
        /* <DEDUP_REMOVED lines=32> */
[C---:B------:R-:W-:Y:S02]  /*142a0*/  FADD.FTZ R77, -R153.reuse, R77 ;  /* 0x0000004d994d7221 */ /* 0x040fe40000010100 */
[----:B------:R-:W-:-:S02]  /*142b0*/  FADD.FTZ R64, -R153, R64 ;  /* 0x0000004099407221 */ /* 0x000fc40000010100 */
[----:B------:R-:W-:Y:S01]  /*142c0*/  FFMA.FTZ R97, R97, R21, R114 ;  /* 0x0000001561617223 */ /* 0x000fe20000010072 */
[----:B------:R-:W-:Y:S01]  /*142d0*/  PRMT R21, RZ, 0x5410, R36 ;  /* 0x00005410ff157816 */ /* 0x000fe20000000024 */
[----:B------:R-:W-:Y:S02]  /*142e0*/  FMUL.FTZ R87, R157, R87 ;  /* 0x000000579d577220 */ /* 0x000fe40000410000 */
[----:B------:R-:W-:Y:S02]  /*142f0*/  FADD.FTZ R70, -R153, R70 ;  /* 0x0000004699467221 */ /* 0x000fe40000010100 */
[----:B------:R-:W-:Y:S01]  /*14300*/  FFMA.FTZ R93, R93, R21, R0 ;  /* 0x000000155d5d7223 */ /* 0x000fe20000010000 */
[----:B------:R-:W-:Y:S01]  /*14310*/  PRMT R21, RZ, 0x5410, R43 ;  /* 0x00005410ff157816 */ /* 0x000fe2000000002b */
[----:B------:R-:W-:Y:S02]  /*14320*/  FADD.FTZ R84, -R153, R84 ;  /* 0x0000005499547221 */ /* 0x000fe40000010100 */
[----:B------:R-:W-:-:S02]  /*14330*/  FMUL.FTZ R20, R157, R77 ;  /* 0x0000004d9d147220 */ /* 0x000fc40000410000 */
[----:B------:R-:W-:Y:S01]  /*14340*/  FFMA.FTZ R74, R74, R21, R123 ;  /* 0x000000154a4a7223 */ /* 0x000fe2000001007b */
[----:B------:R-:W-:Y:S01]  /*14350*/  PRMT R21, RZ, 0x7610, R43 ;  /* 0x00007610ff157816 */ /* 0x000fe2000000002b */
[C---:B------:R-:W-:Y:S01]  /*14360*/  FMUL.FTZ R77, R157.reuse, R64 ;  /* 0x000000409d4d7220 */ /* 0x040fe20000410000 */
[----:B------:R-:W-:Y:S01]  /*14370*/  PRMT R64, RZ, 0x5410, R31 ;  /* 0x00005410ff407816 */ /* 0x000fe2000000001f */
[----:B------:R-:W-:Y:S02]  /*14380*/  FMUL.FTZ R70, R157, R70 ;  /* 0x000000469d467220 */ /* 0x000fe40000410000 */
[----:B------:R-:W-:Y:S01]  /*14390*/  FFMA.FTZ R75, R75, R21, R128 ;  /* 0x000000154b4b7223 */ /* 0x000fe20000010080 */
[----:B------:R-:W-:Y:S01]  /*143a0*/  PRMT R21, RZ, 0x5410, R42 ;  /* 0x00005410ff157816 */ /* 0x000fe2000000002a */
[----:B------:R-:W-:Y:S02]  /*143b0*/  FMUL.FTZ R84, R157, R84 ;  /* 0x000000549d547220 */ /* 0x000fe40000410000 */
[----:B------:R-:W-:-:S02]  /*143c0*/  FADD.FTZ R85, -R153, R85 ;  /* 0x0000005599557221 */ /* 0x000fc40000010100 */
[----:B------:R-:W-:Y:S01]  /*143d0*/  FFMA.FTZ R72, R72, R21, R121 ;  /* 0x0000001548487223 */ /* 0x000fe20000010079 */
[----:B------:R-:W-:Y:S01]  /*143e0*/  PRMT R21, RZ, 0x7610, R42 ;  /* 0x00007610ff157816 */ /* 0x000fe2000000002a */
[----:B------:R-:W-:Y:S01]  /*143f0*/  FFMA.FTZ R70, R70, R64, R11 ;  /* 0x0000004046467223 */ /* 0x000fe2000001000b */
        /* <DEDUP_REMOVED lines=13> */
[C---:B------:R-:W-:Y:S02]  /*144d0*/  FADD.FTZ R78, -R153.reuse, R78 ;  /* 0x0000004e994e7221 */ /* 0x040fe40000010100 */
[----:B------:R-:W-:-:S02]  /*144e0*/  FADD.FTZ R65, -R153, R65 ;  /* 0x0000004199417221 */ /* 0x000fc40000010100 */
[----:B------:R-:W-:Y:S01]  /*144f0*/  FFMA.FTZ R84, R84, R21, R117 ;  /* 0x0000001554547223 */ /* 0x000fe20000010075 */
[----:B------:R-:W-:Y:S01]  /*14500*/  PRMT R21, RZ, 0x7610, R40 ;  /* 0x00007610ff157816 */ /* 0x000fe20000000028 */
[----:B------:R-:W-:Y:S02]  /*14510*/  FADD.FTZ R66, -R153, R66 ;  /* 0x0000004299427221 */ /* 0x000fe40000010100 */
[----:B------:R-:W-:Y:S01]  /*14520*/  FFMA.FTZ R68, R68, R64, R13 ;  /* 0x0000004044447223 */ /* 0x000fe2000001000d */
[----:B------:R-:W-:Y:S01]  /*14530*/  PRMT R64, RZ, 0x7610, R30 ;  /* 0x00007610ff407816 */ /* 0x000fe2000000001e */
        /* <DEDUP_REMOVED lines=8> */
[C---:B------:R-:W-:Y:S02]  /*145c0*/  FMUL.FTZ R78, R157.reuse, R78 ;  /* 0x0000004e9d4e7220 */ /* 0x040fe40000410000 */
[----:B------:R-:W-:Y:S02]  /*145d0*/  FMUL.FTZ R60, R157, R65 ;  /* 0x000000419d3c7220 */ /* 0x000fe40000410000 */
[----:B------:R-:W-:-:S02]  /*145e0*/  FADD.FTZ R98, -R153, R98 ;  /* 0x0000006299627221 */ /* 0x000fc40000010100 */
[----:B------:R-:W-:Y:S01]  /*145f0*/  FMUL.FTZ R65, R157, R66 ;  /* 0x000000429d417220 */ /* 0x000fe20000410000 */
[----:B------:R-:W-:Y:S01]  /*14600*/  PRMT R66, RZ, 0x5410, R38 ;  /* 0x00005410ff427816 */ /* 0x000fe20000000026 */
[----:B------:R-:W-:Y:S02]  /*14610*/  FADD.FTZ R76, -R153, R76 ;  /* 0x0000004c994c7221 */ /* 0x000fe40000010100 */
[----:B------:R-:W-:Y:S02]  /*14620*/  FMUL.FTZ R80, R157, R80 ;  /* 0x000000509d507220 */ /* 0x000fe40000410000 */
[----:B------:R-:W-:Y:S01]  /*14630*/  FFMA.FTZ R61, R61, R64, R12 ;  /* 0x000000403d3d7223 */ /* 0x000fe2000001000c */
[--C-:B------:R-:W-:Y:S01]  /*14640*/  PRMT R64, RZ, 0x5410, R29.reuse ;  /* 0x00005410ff407816 */ /* 0x100fe2000000001d */
[C---:B------:R-:W-:Y:S01]  /*14650*/  FMUL.FTZ R22, R157.reuse, R79 ;  /* 0x0000004f9d167220 */ /* 0x040fe20000410000 */
[----:B------:R-:W-:Y:S01]  /*14660*/  PRMT R79, RZ, 0x7610, R29 ;  /* 0x00007610ff4f7816 */ /* 0x000fe2000000001d */
[----:B------:R-:W-:Y:S01]  /*14670*/  FFMA.FTZ R78, R78, R21, R129 ;  /* 0x000000154e4e7223 */ /* 0x000fe20000010081 */
[----:B------:R-:W-:Y:S01]  /*14680*/  PRMT R21, RZ, 0x5410, R44 ;  /* 0x00005410ff157816 */ /* 0x000fe2000000002c */
[----:B------:R-:W-:-:S02]  /*14690*/  FMUL.FTZ R98, R157, R98 ;  /* 0x000000629d627220 */ /* 0x000fc40000410000 */
[----:B------:R-:W-:Y:S02]  /*146a0*/  FADD.FTZ R67, -R153, R67 ;  /* 0x0000004399437221 */ /* 0x000fe40000010100 */
[C---:B------:R-:W-:Y:S02]  /*146b0*/  FMUL.FTZ R23, R157.reuse, R154 ;  /* 0x0000009a9d177220 */ /* 0x040fe40000410000 */
[----:B------:R-:W-:Y:S02]  /*146c0*/  FMUL.FTZ R76, R157, R76 ;  /* 0x0000004c9d4c7220 */ /* 0x000fe40000410000 */
[C---:B------:R-:W-:Y:S02]  /*146d0*/  FADD.FTZ R62, -R153.reuse, R62 ;  /* 0x0000003e993e7221 */ /* 0x040fe40000010100 */
[----:B------:R-:W-:Y:S01]  /*146e0*/  FFMA.FTZ R66, R80, R66, R113 ;  /* 0x0000004250427223 */ /* 0x000fe20000010071 */
[----:B------:R-:W-:Y:S01]  /*146f0*/  PRMT R80, RZ, 0x7610, R36 ;  /* 0x00007610ff507816 */ /* 0x000fe20000000024 */
[----:B------:R-:W-:Y:S01]  /*14700*/  FADD.FTZ R96, -R153, R96 ;  /* 0x0000006099607221 */ /* 0x000fe20000010100 */
[----:B------:R-:W-:Y:S01]  /*14710*/  IADD3 R153, R151, 0xa0, RZ ;  /* 0x000000a097997810 */ /* 0x000fe20007ffe0ff */
        /* <DEDUP_REMOVED lines=30> */
[C---:B------:R-:W-:Y:S02]  /*14900*/  IADD3 R79, R151.reuse, 0x60, RZ ;  /* 0x00000060974f7810 */ /* 0x040fe40007ffe0ff */
[----:B------:R-:W-:Y:S02]  /*14910*/  IADD3 R77, R151, 0x80, RZ ;  /* 0x00000080974d7810 */ /* 0x000fe40007ffe0ff */
[----:B------:R-:W-:Y:S02]  /*14920*/  F2FP.BF16.PACK_AB R23, R63, R70 ;  /* 0x000000463f17723e */ /* 0x000fe400000010ff */
[----:B------:R-:W-:Y:S02]  /*14930*/  F2FP.BF16.PACK_AB R65, R97, R64 ;  /* 0x000000406141723e */ /* 0x000fe400000010ff */
[----:B------:R-:W-:Y:S02]  /*14940*/  F2FP.BF16.PACK_AB R20, R99, R96 ;  /* 0x000000606314723e */ /* 0x000fe400000010ff */
[----:B------:R-:W-:Y:S01]  /*14950*/  F2FP.BF16.PACK_AB R64, R80, R93 ;  /* 0x0000005d5040723e */ /* 0x000fe200000010ff */
[----:B------:R-:W-:Y:S01]  /*14960*/  IMAD.WIDE.U32 R80, R81, R152, c[0x0][0x208] ;  /* 0x0000820051507625 */ /* 0x000fe200078e0098 */
[----:B------:R-:W-:Y:S01]  /*14970*/  F2FP.BF16.PACK_AB R70, R73, R72 ;  /* 0x000000484946723e */ /* 0x000fe200000010ff */
[----:B------:R0:W-:Y:S01]  /*14980*/  STG.E.128 [R82.64], R20 ;  /* 0x0000001452007986 */ /* 0x0001e2000c101d06 */
[----:B------:R-:W-:-:S02]  /*14990*/  F2FP.BF16.PACK_AB R63, R91, R90 ;  /* 0x0000005a5b3f723e */ /* 0x000fc400000010ff */
[----:B------:R-:W-:Y:S02]  /*149a0*/  F2FP.BF16.PACK_AB R62, R89, R88 ;  /* 0x00000058593e723e */ /* 0x000fe400000010ff */
        /* <DEDUP_REMOVED lines=10> */
[----:B------:R0:W-:Y:S04]  /*14a50*/  STG.E.128 [R76.64], R68 ;  /* 0x000000444c007986 */ /* 0x0001e8000c101d06 */
[----:B------:R0:W-:Y:S02]  /*14a60*/  STG.E.128 [R152.64], R72 ;  /* 0x0000004898007986 */ /* 0x0001e4000c101d06 */
.L_x_15997:
[----:B0-----:R-:W-:Y:S05]  /*14a70*/  BSYNC B1 ;  /* 0x0000000000017941 */ /* 0x001fea0003800000 */
.L_x_15996:
[----:B------:R-:W-:-:S04]  /*14a80*/  IMAD.MOV.U32 R21, RZ, RZ, c[0x0][0x160] ;  /* 0x00005800ff157624 */ /* 0x000fc800078e00ff */
[----:B------:R-:W-:-:S05]  /*14a90*/  IMAD R110, R21, 0x4, R110 ;  /* 0x00000004156e7824 */ /* 0x000fca00078e026e */
[----:B------:R-:W-:-:S13]  /*14aa0*/  ISETP.GE.AND P0, PT, R110, c[0x0][0x164], PT ;  /* 0x000059006e007a0c */ /* 0x000fda0003f06270 */
[----:B------:R-:W-:Y:S01]  /*14ab0*/  @P0 CALL.REL.NOINC `(.L_x_15998) ;  /* 0x0000001000000944 */ /* 0x000fe20003c00000 */
[----:B------:R-:W-:Y:S05]  /*14ac0*/  BRA `(.L_x_15999) ;  /* 0xfffebff000007947 */ /* 0x000fea000383ffff */
.L_x_15998:
[----:B------:R-:W-:Y:S05]  /*14ad0*/  BSYNC B0 ;  /* 0x0000000000007941 */ /* 0x000fea0003800000 */
.L_x_15549:
[----:B------:R-:W-:Y:S05]  /*14ae0*/  EXIT ;  /* 0x000000000000794d */ /* 0x000fea0003800000 */
.L_x_15994:
[----:B------:R-:W-:Y:S01]  /*14af0*/  IMAD.MOV.U32 R156, RZ, RZ, 0x1 ;  /* 0x00000001ff9c7424 */ /* 0x000fe200078e00ff */
[----:B------:R-:W-:Y:S01]  /*14b00*/  MOV R154, 0xffffffff ;  /* 0xffffffff009a7802 */ /* 0x000fe20000000f00 */
[----:B------:R-:W-:Y:S01]  /*14b10*/  IMAD.MOV.U32 R155, RZ, RZ, 0x1f ;  /* 0x0000001fff9b7424 */ /* 0x000fe200078e00ff */
[----:B------:R-:W-:Y:S02]  /*14b20*/  MOV R152, 0x14b40 ;  /* 0x00014b4000987802 */ /* 0x000fe40000000f00 */
[----:B------:R-:W-:Y:S05]  /*14b30*/  CALL.REL.NOINC `($__internal_59_$__cuda_sm70_shflsync_bfly_p) ;  /* 0x0000098000007944 */ /* 0x000fea0003c00000 */
[----:B01----:R-:W-:Y:S05]  /*14b40*/  BRA `(.L_x_16000) ;  /* 0xffffe7c000007947 */ /* 0x003fea000383ffff */
.L_x_15995:
[----:B------:R-:W-:Y:S01]  /*14b50*/  IMAD.MOV.U32 R156, RZ, RZ, 0x2 ;  /* 0x00000002ff9c7424 */ /* 0x000fe200078e00ff */
[----:B------:R-:W-:Y:S01]  /*14b60*/  MOV R152, 0x14ba0 ;  /* 0x00014ba000987802 */ /* 0x000fe20000000f00 */
[----:B------:R-:W-:Y:S02]  /*14b70*/  IMAD.MOV.U32 R155, RZ, RZ, 0x1f ;  /* 0x0000001fff9b7424 */ /* 0x000fe400078e00ff */
[----:B------:R-:W-:Y:S02]  /*14b80*/  IMAD.MOV.U32 R154, RZ, RZ, -0x1 ;  /* 0xffffffffff9a7424 */ /* 0x000fe400078e00ff */
[----:B------:R-:W-:Y:S05]  /*14b90*/  CALL.REL.NOINC `($__internal_59_$__cuda_sm70_shflsync_bfly_p) ;  /* 0x0000092000007944 */ /* 0x000fea0003c00000 */
[----:B0-----:R-:W-:Y:S01]  /*14ba0*/  HFMA2.MMA R155, -RZ, RZ, 0, 1.847743988037109375e-06 ;  /* 0x0000001fff9b7435 */ /* 0x001fe200000001ff */
[----:B-1----:R-:W-:Y:S01]  /*14bb0*/  FADD.FTZ R157, R157, R154 ;  /* 0x0000009a9d9d7221 */ /* 0x002fe20000010000 */
[----:B------:R-:W-:Y:S01]  /*14bc0*/  MOV R152, 0x14c00 ;  /* 0x00014c0000987802 */ /* 0x000fe20000000f00 */
[----:B------:R-:W-:-:S02]  /*14bd0*/  IMAD.MOV.U32 R156, RZ, RZ, 0x4 ;  /* 0x00000004ff9c7424 */ /* 0x000fc400078e00ff */
[----:B------:R-:W-:Y:S02]  /*14be0*/  IMAD.MOV.U32 R154, RZ, RZ, -0x1 ;  /* 0xffffffffff9a7424 */ /* 0x000fe400078e00ff */
[----:B------:R-:W-:Y:S05]  /*14bf0*/  CALL.REL.NOINC `($__internal_59_$__cuda_sm70_shflsync_bfly_p) ;  /* 0x000008c000007944 */ /* 0x000fea0003c00000 */
[----:B01----:R-:W-:Y:S01]  /*14c00*/  FADD.FTZ R157, R157, R154 ;  /* 0x0000009a9d9d7221 */ /* 0x003fe20000010000 */
[----:B------:R-:W-:Y:S01]  /*14c10*/  MOV R152, 0x14c60 ;  /* 0x00014c6000987802 */ /* 0x000fe20000000f00 */
[----:B------:R-:W-:Y:S02]  /*14c20*/  IMAD.MOV.U32 R156, RZ, RZ, 0x8 ;  /* 0x00000008ff9c7424 */ /* 0x000fe400078e00ff */
[----:B------:R-:W-:Y:S02]  /*14c30*/  IMAD.MOV.U32 R155, RZ, RZ, 0x1f ;  /* 0x0000001fff9b7424 */ /* 0x000fe400078e00ff */
[----:B------:R-:W-:Y:S02]  /*14c40*/  IMAD.MOV.U32 R154, RZ, RZ, -0x1 ;  /* 0xffffffffff9a7424 */ /* 0x000fe400078e00ff */
[----:B------:R-:W-:Y:S05]  /*14c50*/  CALL.REL.NOINC `($__internal_59_$__cuda_sm70_shflsync_bfly_p) ;  /* 0x0000086000007944 */ /* 0x000fea0003c00000 */
[----:B01----:R-:W-:Y:S01]  /*14c60*/  FADD.FTZ R157, R157, R154 ;  /* 0x0000009a9d9d7221 */ /* 0x003fe20000010000 */
[----:B------:R-:W-:Y:S01]  /*14c70*/  MOV R156, 0x10 ;  /* 0x00000010009c7802 */ /* 0x000fe20000000f00 */
[----:B------:R-:W-:Y:S01]  /*14c80*/  IMAD.MOV.U32 R155, RZ, RZ, 0x1f ;  /* 0x0000001fff9b7424 */ /* 0x000fe200078e00ff */
[----:B------:R-:W-:Y:S01]  /*14c90*/  MOV R152, 0x14cc0 ;  /* 0x00014cc000987802 */ /* 0x000fe20000000f00 */
[----:B------:R-:W-:-:S02]  /*14ca0*/  IMAD.MOV.U32 R154, RZ, RZ, -0x1 ;  /* 0xffffffffff9a7424 */ /* 0x000fc400078e00ff */
[----:B------:R-:W-:Y:S05]  /*14cb0*/  CALL.REL.NOINC `($__internal_59_$__cuda_sm70_shflsync_bfly_p) ;  /* 0x0000080000007944 */ /* 0x000fea0003c00000 */
[----:B-1----:R-:W-:Y:S02]  /*14cc0*/  FADD.FTZ R154, R157, R154 ;  /* 0x0000009a9d9a7221 */ /* 0x002fe40000010000 */
[----:B0-----:R-:W-:-:S02]  /*14cd0*/  IMAD.MOV.U32 R156, RZ, RZ, 0x1 ;  /* 0x00000001ff9c7424 */ /* 0x001fc400078e00ff */
[----:B------:R-:W-:Y:S01]  /*14ce0*/  FMUL.FTZ R161, R154, c[0x0][0x1e0] ;  /* 0x000078009aa17a20 */ /* 0x000fe20000410000 */
[----:B------:R-:W-:Y:S01]  /*14cf0*/  MOV R154, 0xffffffff ;  /* 0xffffffff009a7802 */ /* 0x000fe20000000f00 */
        /* <DEDUP_REMOVED lines=98> */
[----:B------:R-:W-:Y:S05]  /*15320*/  CALL.REL.NOINC `($__internal_59_$__cuda_sm70_shflsync_bfly_p) ;  /* 0x0000019000007944 */ /* 0x000fea0003c00000 */
[----:B01----:R-:W-:Y:S01]  /*15330*/  FADD.FTZ R157, R157, R154 ;  /* 0x0000009a9d9d7221 */ /* 0x003fe20000010000 */
[----:B------:R-:W-:Y:S01]  /*15340*/  MOV R152, 0x15390 ;  /* 0x0001539000987802 */ /* 0x000fe20000000f00 */
[----:B------:R-:W-:Y:S02]  /*15350*/  IMAD.MOV.U32 R156, RZ, RZ, 0x2 ;  /* 0x00000002ff9c7424 */ /* 0x000fe400078e00ff */
        /* <DEDUP_REMOVED lines=21> */
[----:B01----:R-:W-:Y:S05]  /*154b0*/  BRA `(.L_x_16001) ;  /* 0xffffe59000007947 */ /* 0x003fea000383ffff */
        .weak           $__internal_59_$__cuda_sm70_shflsync_bfly_p
        .type           $__internal_59_$__cuda_sm70_shflsync_bfly_p,@function
        .size           $__internal_59_$__cuda_sm70_shflsync_bfly_p,(.L_x_43119 - $__internal_59_$__cuda_sm70_shflsync_bfly_p)
$__internal_59_$__cuda_sm70_shflsync_bfly_p:
[----:B------:R-:W-:Y:S01]  /*154c0*/  IMAD.MOV.U32 R153, RZ, RZ, 0x0 ;  /* 0x00000000ff997424 */ /* 0x000fe200078e00ff */
[----:B------:R-:W-:Y:S04]  /*154d0*/  WARPSYNC R154 ;  /* 0x0000009a00007348 */ /* 0x000fe80003800000 */
[----:B------:R0:W1:Y:S01]  /*154e0*/  SHFL.BFLY PT, R154, R157, R156, R155 ;  /* 0x0c00009c9d9a7389 */ /* 0x00006200000e009b */
[----:B------:R-:W-:Y:S05]  /*154f0*/  RET.REL.NODEC R152 `(_ZN10layer_norm13ln_fwd_kernelINS_13Kernel_traitsI13__nv_bfloat16S2_fS2_fjLj1536ELj1ELj4ELj1ELj16ENS_18Kernel_traits_baseILj1536ES2_S2_fS2_fjLj128EEEEELb1ELb0ELb1ELb1EEEvNS_9FwdParamsE) ;  /* 0xfffeab0098007950 */ /* 0x000fea0003c3ffff */
.L_x_16002:
        /* <DEDUP_REMOVED lines=16> */
.L_x_43119:


//--------------------- .text._ZN10layer_norm13ln_fwd_kernelINS_13Kernel_traitsI13__nv_bfloat16S2_fS2_fjLj1536ELj1ELj4ELj1ELj16ENS_18Kernel_traits_baseILj1536ES2_S2_fS2_fjLj128EEEEELb1ELb1ELb0ELb0EEEvNS_9FwdParamsE --------------------------
	.section	.text._ZN10layer_norm13ln_fwd_kernelINS_13Kernel_traitsI13__nv_bfloat16S2_fS2_fjLj1536ELj1ELj4ELj1ELj16ENS_18Kernel_traits_baseILj1536ES2_S2_fS2_fjLj128EEEEELb1ELb1ELb0ELb0EEEvNS_9FwdParamsE,"ax",@progbits
	.sectioninfo	@"SHI_REGISTERS=233"
	.align	128
        .global         _ZN10layer_norm13ln_fwd_kernelINS_13Kernel_traitsI13__nv_bfloat16S2_fS2_fjLj1536ELj1ELj4ELj1ELj16ENS_18Kernel_traits_baseILj1536ES2_S2_fS2_fjLj128EEEEELb1ELb1ELb0ELb0EEEvNS_9FwdParamsE
        .type           _ZN10layer_norm13ln_fwd_kernelINS_13Kernel_traitsI13__nv_bfloat16S2_fS2_fjLj1536ELj1ELj4ELj1ELj16ENS_18Kernel_traits_baseILj1536ES2_S2_fS2_fjLj128EEEEELb1ELb1ELb0ELb0EEEvNS_9FwdParamsE,@function
        .size           _ZN10layer_norm13ln_fwd_kernelINS_13Kernel_traitsI13__nv_bfloat16S2_fS2_fjLj1536ELj1ELj4ELj1ELj16ENS_18Kernel_traits_baseILj1536ES2_S2_fS2_fjLj128EEEEELb1ELb1ELb0ELb0EEEvNS_9FwdParamsE,(.L_x_43120 - _ZN10layer_norm13ln_fwd_kernelINS_13Kernel_traitsI13__nv_bfloat16S2_fS2_fjLj1536ELj1ELj4ELj1ELj16ENS_18Kernel_traits_baseILj1536ES2_S2_fS2_fjLj128EEEEELb1ELb1ELb0ELb0EEEvNS_9FwdParamsE)
        .other          _ZN10layer_norm13ln_fwd_kernelINS_13Kernel_traitsI13__nv_bfloat16S2_fS2_fjLj1536ELj1ELj4ELj1ELj16ENS_18Kernel_traits_baseILj1536ES2_S2_fS2_fjLj128EEEEELb1ELb1ELb0ELb0EEEvNS_9FwdParamsE,@"STO_CUDA_ENTRY STV_DEFAULT"
_ZN10layer_norm13ln_fwd_kernelINS_13Kernel_traitsI13__nv_bfloat16S2_fS2_fjLj1536ELj1ELj4ELj1ELj16ENS_18Kernel_traits_baseILj1536ES2_S2_fS2_fjLj128EEEEELb1ELb1ELb0ELb0EEEvNS_9FwdParamsE:
.text._ZN10layer_norm13ln_fwd_kernelINS_13Kernel_traitsI13__nv_bfloat16S2_fS2_fjLj1536ELj1ELj4ELj1ELj16ENS_18Kernel_traits_baseILj1536ES2_S2_fS2_fjLj128EEEEELb1ELb1ELb0ELb0EEEvNS_9FwdParamsE:
        /* <DEDUP_REMOVED lines=107> */
.L_x_16004:
[----:B0-----:R-:W-:Y:S05]  /*06b0*/  BSYNC B0 ;  /* 0x0000000000007941 */ /* 0x001fea0003800000 */
.L_x_16003:
        /* <DEDUP_REMOVED lines=16> */
.L_x_16006:
[----:B0-----:R-:W-:Y:S05]  /*07c0*/  BSYNC B0 ;  /* 0x0000000000007941 */ /* 0x001fea0003800000 */
.L_x_16005:
        /* <DEDUP_REMOVED lines=16> */
.L_x_16008:
[----:B0-----:R-:W-:Y:S05]  /*08d0*/  BSYNC B0 ;  /* 0x0000000000007941 */ /* 0x001fea0003800000 */
.L_x_16007:
        /* <DEDUP_REMOVED lines=16> */
.L_x_16010:
[----:B0-----:R-:W-:Y:S05]  /*09e0*/  BSYNC B0 ;  /* 0x0000000000007941 */ /* 0x001fea0003800000 */
.L_x_16009:
        /* <DEDUP_REMOVED lines=16> */
.L_x_16012:
[----:B0-----:R-:W-:Y:S05]  /*0af0*/  BSYNC B0 ;  /* 0x0000000000007941 */ /* 0x001fea0003800000 */
.L_x_16011:
        /* <DEDUP_REMOVED lines=12> */
[----:B------:R-:W-:-:S03]  /*0bc0*/  HFMA2.MMA R53, -RZ, RZ, 0, 9.5367431640625e-07 ;  /* 0x00000010ff357435 */ /* 0x000fc600000001ff */
        /* <DEDUP_REMOVED lines=11> */
.L_x_16014:
[----:B0-----:R-:W-:Y:S05]  /*0c80*/  BSYNC B0 ;  /* 0x0000000000007941 */ /* 0x001fea0003800000 */
.L_x_16013:
        /* <DEDUP_REMOVED lines=9> */
[----:B------:R-:W-:Y:S01]  /*0d20*/  IMAD.HI.U32 R202, R212, -0x326172a9, RZ ;  /* 0xcd9e8d57d4ca7827 */ /* 0x000fe200078e00ff */
[----:B------:R-:W-:Y:S01]  /*0d30*/  PRMT R36, RZ, 0x7610, R18 ;  /* 0x00007610ff247816 */ /* 0x000fe20000000012 */
[----:B------:R-:W-:Y:S01]  /*0d40*/  BSSY B0, `(.L_x_16015) ;  /* 0x000134d000007945 */ /* 0x000fe20003800000 */
[--C-:B------:R-:W-:Y:S01]  /*0d50*/  PRMT R35, RZ, 0x5410, R19.reuse ;  /* 0x00005410ff237816 */ /* 0x100fe20000000013 */
[----:B------:R-:W-:Y:S01]  /*0d60*/  IMAD.HI.U32 R49, R210, -0x2daee0ad, RZ ;  /* 0xd2511f53d2317827 */ /* 0x000fe200078e00ff */
[----:B------:R-:W-:Y:S01]  /*0d70*/  PRMT R34, RZ, 0x7610, R19 ;  /* 0x00007610ff227816 */ /* 0x000fe20000000013 */
[----:B------:R-:W-:Y:S01]  /*0d80*/  ULDC.U8 UR8, c[0x0][0x1f0] ;  /* 0x00007c0000087ab9 */ /* 0x000fe20000000000 */
[--C-:B------:R-:W-:Y:S01]  /*0d90*/  PRMT R41, RZ, 0x5410, R16.reuse ;  /* 0x00005410ff297816 */ /* 0x100fe20000000010 */
[----:B------:R-:W-:Y:S01]  /*0da0*/  IMAD R212, R212, -0x326172a9, RZ ;  /* 0xcd9e8d57d4d47824 */ /* 0x000fe200078e02ff */
[----:B------:R-:W-:Y:S01]  /*0db0*/  PRMT R40, RZ, 0x7610, R16 ;  /* 0x00007610ff287816 */ /* 0x000fe20000000010 */
[----:B------:R-:W-:Y:S01]  /*0dc0*/  IMAD R210, R210, -0x2daee0ad, RZ ;  /* 0xd2511f53d2d27824 */ /* 0x000fe200078e02ff */
[--C-:B------:R-:W-:Y:S01]  /*0dd0*/  PRMT R39, RZ, 0x5410, R17.reuse ;  /* 0x00005410ff277816 */ /* 0x100fe20000000011 */
[----:B------:R-:W-:Y:S01]  /*0de0*/  IMAD.MOV.U32 R208, RZ, RZ, RZ ;  /* 0x000000ffffd07224 */ /* 0x000fe200078e00ff */
        /* <DEDUP_REMOVED lines=127> */
[----:B------:R-:W-:Y:S02]  /*15e0*/  LOP3.LUT R202, R202, UR25, R105, 0x96, !PT ;  /* 0x00000019caca7c12 */ /* 0x000fe4000f8e9669 */
[----:B------:R-:W-:Y:S02]  /*15f0*/  LOP3.LUT R204, R49, UR26, R106, 0x96, !PT ;  /* 0x0000001a31cc7c12 */ /* 0x000fe4000f8e966a */
[--C-:B------:R-:W-:Y:S02]  /*1600*/  PRMT R205, RZ, 0x5410, R56.reuse ;  /* 0x00005410ffcd7816 */ /* 0x100fe40000000038 */
[----:B------:R-:W-:Y:S02]  /*1610*/  PRMT R206, RZ, 0x7610, R56 ;  /* 0x00007610ffce7816 */ /* 0x000fe40000000038 */
[----:B------:R-:W-:Y:S02]  /*1620*/  LOP3.LUT R209, R104, 0x3, RZ, 0xc0, !PT ;  /* 0x0000000368d17812 */ /* 0x000fe400078ec0ff */
[----:B------:R-:W-:-:S02]  /*1630*/  PRMT R207, RZ, 0x5410, R57 ;  /* 0x00005410ffcf7816 */ /* 0x000fc40000000039 */
[----:B------:R-:W-:Y:S02]  /*1640*/  PRMT R214, RZ, 0x7610, R57 ;  /* 0x00007610ffd67816 */ /* 0x000fe40000000039 */
[--C-:B------:R-:W-:Y:S02]  /*1650*/  PRMT R211, RZ, 0x5410, R58.reuse ;  /* 0x00005410ffd37816 */ /* 0x100fe4000000003a */
[----:B------:R-:W-:Y:S02]  /*1660*/  PRMT R216, RZ, 0x7610, R58 ;  /* 0x00007610ffd87816 */ /* 0x000fe4000000003a */
[--C-:B------:R-:W-:Y:S02]  /*1670*/  PRMT R213, RZ, 0x5410, R59.reuse ;  /* 0x00005410ffd57816 */ /* 0x100fe4000000003b */
[----:B------:R-:W-:Y:S02]  /*1680*/  PRMT R218, RZ, 0x7610, R59 ;  /* 0x00007610ffda7816 */ /* 0x000fe4000000003b */
.L_x_16379:
[----:B------:R-:W-:Y:S02]  /*1690*/  ISETP.NE.U32.AND P0, PT, RZ, c[0x0][0x1c0], PT ;  /* 0x00007000ff007a0c */ /* 0x000fe40003f05070 */
[----:B------:R-:W-:-:S02]  /*16a0*/  LOP3.LUT P1, RZ, R43, 0x8, RZ, 0xc0, !PT ;  /* 0x000000082bff7812 */ /* 0x000fc4000782c0ff */
        /* <DEDUP_REMOVED lines=36> */
.L_x_16019:
[----:B0-----:R-:W-:Y:S02]  /*18f0*/  IMAD.MOV.U32 R220, RZ, RZ, R212 ;  /* 0x000000ffffdc7224 */ /* 0x001fe400078e00d4 */
.L_x_16020:
[----:B------:R-:W-:Y:S05]  /*1900*/  BSYNC B2 ;  /* 0x0000000000027941 */ /* 0x000fea0003800000 */
.L_x_16018:
        /* <DEDUP_REMOVED lines=16> */
.L_x_16024:
[----:B------:R-:W-:Y:S05]  /*1a10*/  BSYNC B3 ;  /* 0x0000000000037941 */ /* 0x000fea0003800000 */
.L_x_16023:
        /* <DEDUP_REMOVED lines=44> */
.L_x_16022:
[----:B------:R-:W-:Y:S05]  /*1ce0*/  BSYNC B2 ;  /* 0x0000000000027941 */ /* 0x000fea0003800000 */
.L_x_16021:
        /* <DEDUP_REMOVED lines=26> */
.L_x_16026:
[----:B------:R-:W-:Y:S02]  /*1e90*/  IMAD.MOV.U32 R209, RZ, RZ, R212 ;  /* 0x000000ffffd17224 */ /* 0x000fe400078e00d4 */
.L_x_16027:
[----:B------:R-:W-:Y:S05]  /*1ea0*/  BSYNC B2 ;  /* 0x0000000000027941 */ /* 0x000fea0003800000 */
.L_x_16025:
        /* <DEDUP_REMOVED lines=16> */
.L_x_16031:
[----:B------:R-:W-:Y:S05]  /*1fb0*/  BSYNC B3 ;  /* 0x0000000000037941 */ /* 0x000fea0003800000 */
.L_x_16030:
        /* <DEDUP_REMOVED lines=44> */
.L_x_16029:
[----:B------:R-:W-:Y:S05]  /*2280*/  BSYNC B2 ;  /* 0x0000000000027941 */ /* 0x000fea0003800000 */
.L_x_16028:
        /* <DEDUP_REMOVED lines=23> */
.L_x_16033:
[----:B------:R-:W-:Y:S02]  /*2400*/  IMAD.MOV.U32 R60, RZ, RZ, R212 ;  /* 0x000000ffff3c7224 */ /* 0x000fe400078e00d4 */
.L_x_16034:
[----:B------:R-:W-:Y:S05]  /*2410*/  BSYNC B2 ;  /* 0x0000000000027941 */ /* 0x000fea0003800000 */
.L_x_16032:
        /* <DEDUP_REMOVED lines=16> */
.L_x_16038:
[----:B------:R-:W-:Y:S05]  /*2520*/  BSYNC B3 ;  /* 0x0000000000037941 */ /* 0x000fea0003800000 */
.L_x_16037:
        /* <DEDUP_REMOVED lines=44> */
.L_x_16036:
[----:B------:R-:W-:Y:S05]  /*27f0*/  BSYNC B2 ;  /* 0x0000000000027941 */ /* 0x000fea0003800000 */
.L_x_16035:
        /* <DEDUP_REMOVED lines=21> */
.L_x_16040:
[----:B------:R-:W-:Y:S02]  /*2950*/  MOV R60, R212 ;  /* 0x000000d4003c7202 */ /* 0x000fe40000000f00 */
.L_x_16041:
[----:B------:R-:W-:Y:S05]  /*2960*/  BSYNC B2 ;  /* 0x0000000000027941 */ /* 0x000fea0003800000 */
.L_x_16039:
        /* <DEDUP_REMOVED lines=16> */
.L_x_16045:
[----:B------:R-:W-:Y:S05]  /*2a70*/  BSYNC B3 ;  /* 0x0000000000037941 */ /* 0x000fea0003800000 */
.L_x_16044:
        /* <DEDUP_REMOVED lines=44> */
.L_x_16043:
[----:B------:R-:W-:Y:S05]  /*2d40*/  BSYNC B2 ;  /* 0x0000000000027941 */ /* 0x000fea0003800000 */
.L_x_16042:
        /* <DEDUP_REMOVED lines=21> */
.L_x_16047:
[----:B------:R-:W-:Y:S02]  /*2ea0*/  IMAD.MOV.U32 R209, RZ, RZ, R212 ;  /* 0x000000ffffd17224 */ /* 0x000fe400078e00d4 */
.L_x_16048:
[----:B------:R-:W-:Y:S05]  /*2eb0*/  BSYNC B2 ;  /* 0x0000000000027941 */ /* 0x000fea0003800000 */
.L_x_16046:
        /* <DEDUP_REMOVED lines=16> */
.L_x_16052:
[----:B------:R-:W-:Y:S05]  /*2fc0*/  BSYNC B3 ;  /* 0x0000000000037941 */ /* 0x000fea0003800000 */
.L_x_16051:
        /* <DEDUP_REMOVED lines=44> */
.L_x_16050:
[----:B------:R-:W-:Y:S05]  /*3290*/  BSYNC B2 ;  /* 0x0000000000027941 */ /* 0x000fea0003800000 */
.L_x_16049:
        /* <DEDUP_REMOVED lines=21> */
.L_x_16054:
[----:B------:R-:W-:Y:S02]  /*33f0*/  IMAD.MOV.U32 R209, RZ, RZ, R212 ;  /* 0x000000ffffd17224 */ /* 0x000fe400078e00d4 */
.L_x_16055:
[----:B------:R-:W-:Y:S05]  /*3400*/  BSYNC B2 ;  /* 0x0000000000027941 */ /* 0x000fea0003800000 */
.L_x_16053:
        /* <DEDUP_REMOVED lines=16> */
.L_x_16059:
[----:B------:R-:W-:Y:S05]  /*3510*/  BSYNC B3 ;  /* 0x0000000000037941 */ /* 0x000fea0003800000 */
.L_x_16058:
        /* <DEDUP_REMOVED lines=44> */
.L_x_16057:
[----:B------:R-:W-:Y:S05]  /*37e0*/  BSYNC B2 ;  /* 0x0000000000027941 */ /* 0x000fea0003800000 */
.L_x_16056:
        /* <DEDUP_REMOVED lines=21> */
.L_x_16061:
[----:B------:R-:W-:Y:S02]  /*3940*/  IMAD.MOV.U32 R225, RZ, RZ, R212 ;  /* 0x000000ffffe17224 */ /* 0x000fe400078e00d4 */
.L_x_16062:
[----:B------:R-:W-:Y:S05]  /*3950*/  BSYNC B2 ;  /* 0x0000000000027941 */ /* 0x000fea0003800000 */
.L_x_16060:
        /* <DEDUP_REMOVED lines=16> */
.L_x_16066:
[----:B------:R-:W-:Y:S05]  /*3a60*/  BSYNC B3 ;  /* 0x0000000000037941 */ /* 0x000fea0003800000 */
.L_x_16065:
        /* <DEDUP_REMOVED lines=44> */
.L_x_16064:
[----:B------:R-:W-:Y:S05]  /*3d30*/  BSYNC B2 ;  /* 0x0000000000027941 */ /* 0x000fea0003800000 */
.L_x_16063:
        /* <DEDUP_REMOVED lines=21> */
.L_x_16068:
[----:B------:R-:W-:Y:S02]  /*3e90*/  MOV R225, R212 ;  /* 0x000000d400e17202 */ /* 0x000fe40000000f00 */
.L_x_16069:
[----:B------:R-:W-:Y:S05]  /*3ea0*/  BSYNC B2 ;  /* 0x0000000000027941 */ /* 0x000fea0003800000 */
.L_x_16067:
        /* <DEDUP_REMOVED lines=18> */
.L_x_16073:
[----:B------:R-:W-:Y:S05]  /*3fd0*/  BSYNC B3 ;  /* 0x0000000000037941 */ /* 0x000fea0003800000 */
.L_x_16072:
        /* <DEDUP_REMOVED lines=44> */
.L_x_16071:
[----:B------:R-:W-:Y:S05]  /*42a0*/  BSYNC B2 ;  /* 0x0000000000027941 */ /* 0x000fea0003800000 */
.L_x_16070:
        /* <DEDUP_REMOVED lines=24> */
[----:B------:R-:W-:Y:S01]  /*4430*/  FMUL.FTZ R63, R34, R63 ;  /* 0x0000003f223f7220 */ /* 0x000fe20000410000 */
[----:B------:R-:W-:Y:S02]  /*4440*/  LOP3.LUT R220, R220, R106, R222, 0xfe, !PT ;  /* 0x0000006adcdc7212 */ /* 0x000fe400078efede */
[----:B------:R-:W-:Y:S01]  /*4450*/  LOP3.LUT R227, R107, R224, R227, 0xfe, !PT ;  /* 0x000000e06be37212 */ /* 0x000fe200078efee3 */
[----:B------:R-:W-:Y:S01]  /*4460*/  @P0 FADD.FTZ R63, R55, R63 ;  /* 0x0000003f373f0221 */ /* 0x000fe20000010000 */
[C---:B------:R-:W-:Y:S02]  /*4470*/  LEA R106, P0, R215.reuse, c[0x0][0x190], 0x3 ;  /* 0x00006400d76a7a11 */ /* 0x040fe400078018ff */
[----:B------:R-:W-:Y:S02]  /*4480*/  LOP3.LUT R220, R220, R225, RZ, 0xfc, !PT ;  /* 0x000000e1dcdc7212 */ /* 0x000fe400078efcff */
[----:B------:R-:W-:Y:S01]  /*4490*/  LEA.HI.X R107, R215, c[0x0][0x194], RZ, 0x3, P0 ;  /* 0x00006500d76b7a11 */ /* 0x000fe200000f1cff */
[----:B------:R0:W-:Y:S01]  /*44a0*/  STG.E.128 [R104.64+0x10], R60 ;  /* 0x0000103c68007986 */ /* 0x0001e2000c101d06 */
[----:B------:R-:W-:-:S02]  /*44b0*/  LOP3.LUT R221, R221, R227, R223, 0xfe, !PT ;  /* 0x000000e3dddd7212 */ /* 0x000fc400078efedf */
[----:B------:R-:W-:-:S03]  /*44c0*/  IADD3 R224, R215, 0x20, RZ ;  /* 0x00000020d7e07810 */ /* 0x000fc60007ffe0ff */
[----:B------:R0:W-:Y:S04]  /*44d0*/  STG.E.64 [R106.64], R220 ;  /* 0x000000dc6a007986 */ /* 0x0001e8000c101b06 */
.L_x_16017:
[----:B------:R-:W-:Y:S05]  /*44e0*/  BSYNC B1 ;  /* 0x0000000000017941 */ /* 0x000fea0003800000 */
.L_x_16016:
        /* <DEDUP_REMOVED lines=16> */
[----:B-1----:R-:W-:Y:S02]  /*45f0*/  ISETP.NE.AND P0, PT, R209, 0x2, PT ;  /* 0x00000002d100780c */ /* 0x002fe40003f05270 */
[----:B0-----:R-:W-:-:S11]  /*4600*/  MOV R220, R204 ;  /* 0x000000cc00dc7202 */ /* 0x001fd60000000f00 */
[----:B------:R-:W-:Y:S05]  /*4610*/  @!P0 BRA `(.L_x_16078) ;  /* 0x0000006000008947 */ /* 0x000fea0003800000 */
[----:B------:R-:W-:Y:S01]  /*4620*/  ISETP.NE.AND P0, PT, R209, 0x3, PT ;  /* 0x00000003d100780c */ /* 0x000fe20003f05270 */
[----:B------:R-:W-:-:S12]  /*4630*/  IMAD.MOV.U32 R220, RZ, RZ, R202 ;  /* 0x000000ffffdc7224 */ /* 0x000fd800078e00ca */
[----:B------:R-:W-:Y:S05]  /*4640*/  @P0 BRA `(.L_x_16078) ;  /* 0x0000003000000947 */ /* 0x000fea0003800000 */
[----:B------:R-:W-:Y:S01]  /*4650*/  IMAD.MOV.U32 R220, RZ, RZ, R210 ;  /* 0x000000ffffdc7224 */ /* 0x000fe200078e00d2 */
[----:B------:R-:W-:Y:S05]  /*4660*/  BRA `(.L_x_16078) ;  /* 0x0000001000007947 */ /* 0x000fea0003800000 */
.L_x_16077:
[----:B01----:R-:W-:Y:S02]  /*4670*/  IMAD.MOV.U32 R220, RZ, RZ, R212 ;  /* 0x000000ffffdc7224 */ /* 0x003fe400078e00d4 */
.L_x_16078:
[----:B------:R-:W-:Y:S05]  /*4680*/  BSYNC B2 ;  /* 0x0000000000027941 */ /* 0x000fea0003800000 */
.L_x_16076:
        /* <DEDUP_REMOVED lines=16> */
.L_x_16082:
[----:B------:R-:W-:Y:S05]  /*4790*/  BSYNC B3 ;  /* 0x0000000000037941 */ /* 0x000fea0003800000 */
.L_x_16081:
        /* <DEDUP_REMOVED lines=44> */
.L_x_16080:
[----:B------:R-:W-:Y:S05]  /*4a60*/  BSYNC B2 ;  /* 0x0000000000027941 */ /* 0x000fea0003800000 */
.L_x_16079:
[----:B------:R-:W0:Y:S01]  /*4a70*/  I2F.U32 R64, R220 ;  /* 0x000000dc00407306 */ /* 0x000e220000201000 */
[----:B------:R-:W-:Y:S01]  /*4a80*/  IMAD.MOV.U32 R225, RZ, RZ, 0x2f800000 ;  /* 0x2f800000ffe17424 */ /* 0x000fe200078e00ff */
[----:B-----5:R-:W-:Y:S01]  /*4a90*/  PRMT R104, RZ, 0x5410, R68 ;  /* 0x00005410ff687816 */ /* 0x020fe20000000044 */
[----:B------:R-:W-:Y:S01]  /*4aa0*/  BSSY B2, `(.L_x_16083) ;  /* 0x0000018000027945 */ /* 0x000fe20003800000 */
[----:B------:R-:W-:Y:S02]  /*4ab0*/  LOP3.LUT R43, R43, 0xfffffffb, RZ, 0xc0, !PT ;  /* 0xfffffffb2b2b7812 */ /* 0x000fe400078ec0ff */
[----:B------:R-:W-:Y:S01]  /*4ac0*/  ISETP.NE.U32.AND P0, PT, RZ, c[0x0][0x180], PT ;  /* 0x00006000ff007a0c */ /* 0x000fe20003f05070 */
[----:B------:R-:W-:-:S03]  /*4ad0*/  FMUL.FTZ R104, R104, R219 ;  /* 0x000000db68687220 */ /* 0x000fc60000410000 */
[----:B------:R-:W-:Y:S01]  /*4ae0*/  ISETP.NE.AND.EX P0, PT, RZ, c[0x0][0x184], PT, P0 ;  /* 0x00006100ff007a0c */ /* 0x000fe20003f05300 */
        /* <DEDUP_REMOVED lines=18> */
.L_x_16084:
[----:B------:R-:W-:Y:S02]  /*4c10*/  IMAD.MOV.U32 R209, RZ, RZ, R212 ;  /* 0x000000ffffd17224 */ /* 0x000fe400078e00d4 */
.L_x_16085:
[----:B------:R-:W-:Y:S05]  /*4c20*/  BSYNC B2 ;  /* 0x0000000000027941 */ /* 0x000fea0003800000 */
.L_x_16083:
        /* <DEDUP_REMOVED lines=16> */
.L_x_16089:
[----:B------:R-:W-:Y:S05]  /*4d30*/  BSYNC B3 ;  /* 0x0000000000037941 */ /* 0x000fea0003800000 */
.L_x_16088:
        /* <DEDUP_REMOVED lines=44> */
.L_x_16087:
[----:B------:R-:W-:Y:S05]  /*5000*/  BSYNC B2 ;  /* 0x0000000000027941 */ /* 0x000fea0003800000 */
.L_x_16086:
        /* <DEDUP_REMOVED lines=23> */
.L_x_16091:
[----:B------:R-:W-:Y:S02]  /*5180*/  MOV R68, R212 ;  /* 0x000000d400447202 */ /* 0x000fe40000000f00 */
.L_x_16092:
[----:B------:R-:W-:Y:S05]  /*5190*/  BSYNC B2 ;  /* 0x0000000000027941 */ /* 0x000fea0003800000 */
.L_x_16090:
        /* <DEDUP_REMOVED lines=16> */
.L_x_16096:
[----:B------:R-:W-:Y:S05]  /*52a0*/  BSYNC B3 ;  /* 0x0000000000037941 */ /* 0x000fea0003800000 */
.L_x_16095:
        /* <DEDUP_REMOVED lines=44> */
.L_x_16094:
[----:B------:R-:W-:Y:S05]  /*5570*/  BSYNC B2 ;  /* 0x0000000000027941 */ /* 0x000fea0003800000 */
.L_x_16093:
        /* <DEDUP_REMOVED lines=21> */
.L_x_16098:
[----:B------:R-:W-:Y:S02]  /*56d0*/  IMAD.MOV.U32 R68, RZ, RZ, R212 ;  /* 0x000000ffff447224 */ /* 0x000fe400078e00d4 */
.L_x_16099:
[----:B------:R-:W-:Y:S05]  /*56e0*/  BSYNC B2 ;  /* 0x0000000000027941 */ /* 0x000fea0003800000 */
.L_x_16097:
        /* <DEDUP_REMOVED lines=16> */
.L_x_16103:
[----:B------:R-:W-:Y:S05]  /*57f0*/  BSYNC B3 ;  /* 0x0000000000037941 */ /* 0x000fea0003800000 */
.L_x_16102:
        /* <DEDUP_REMOVED lines=44> */
.L_x_16101:
[----:B------:R-:W-:Y:S05]  /*5ac0*/  BSYNC B2 ;  /* 0x0000000000027941 */ /* 0x000fea0003800000 */
.L_x_16100:
        /* <DEDUP_REMOVED lines=21> */
.L_x_16105:
[----:B------:R-:W-:Y:S02]  /*5c20*/  IMAD.MOV.U32 R209, RZ, RZ, R212 ;  /* 0x000000ffffd17224 */ /* 0x000fe400078e00d4 */
.L_x_16106:
[----:B------:R-:W-:Y:S05]  /*5c30*/  BSYNC B2 ;  /* 0x0000000000027941 */ /* 0x000fea0003800000 */
.L_x_16104:
        /* <DEDUP_REMOVED lines=16> */
.L_x_16110:
[----:B------:R-:W-:Y:S05]  /*5d40*/  BSYNC B3 ;  /* 0x0000000000037941 */ /* 0x000fea0003800000 */
.L_x_16109:
        /* <DEDUP_REMOVED lines=44> */
.L_x_16108:
[----:B------:R-:W-:Y:S05]  /*6010*/  BSYNC B2 ;  /* 0x0000000000027941 */ /* 0x000fea0003800000 */
.L_x_16107:
        /* <DEDUP_REMOVED lines=21> */
.L_x_16112:
[----:B------:R-:W-:Y:S02]  /*6170*/  IMAD.MOV.U32 R209, RZ, RZ, R212 ;  /* 0x000000ffffd17224 */ /* 0x000fe400078e00d4 */
.L_x_16113:
[----:B------:R-:W-:Y:S05]  /*6180*/  BSYNC B2 ;  /* 0x0000000000027941 */ /* 0x000fea0003800000 */
.L_x_16111:
        /* <DEDUP_REMOVED lines=16> */
.L_x_16117:
[----:B------:R-:W-:Y:S05]  /*6290*/  BSYNC B3 ;  /* 0x0000000000037941 */ /* 0x000fea0003800000 */
.L_x_16116:
        /* <DEDUP_REMOVED lines=44> */
.L_x_16115:
[----:B------:R-:W-:Y:S05]  /*6560*/  BSYNC B2 ;  /* 0x0000000000027941 */ /* 0x000fea0003800000 */
.L_x_16114:
        /* <DEDUP_REMOVED lines=21> */
.L_x_16119:
[----:B------:R-:W-:Y:S02]  /*66c0*/  MOV R226, R212 ;  /* 0x000000d400e27202 */ /* 0x000fe40000000f00 */
.L_x_16120:
[----:B------:R-:W-:Y:S05]  /*66d0*/  BSYNC B2 ;  /* 0x0000000000027941 */ /* 0x000fea0003800000 */
.L_x_16118:
        /* <DEDUP_REMOVED lines=16> */
.L_x_16124:
[----:B------:R-:W-:Y:S05]  /*67e0*/  BSYNC B3 ;  /* 0x0000000000037941 */ /* 0x000fea0003800000 */
.L_x_16123:
        /* <DEDUP_REMOVED lines=44> */
.L_x_16122:
[----:B------:R-:W-:Y:S05]  /*6ab0*/  BSYNC B2 ;  /* 0x0000000000027941 */ /* 0x000fea0003800000 */
.L_x_16121:
        /* <DEDUP_REMOVED lines=21> */
.L_x_16126:
[----:B------:R-:W-:Y:S02]  /*6c10*/  IMAD.MOV.U32 R226, RZ, RZ, R212 ;  /* 0x000000ffffe27224 */ /* 0x000fe400078e00d4 */
.L_x_16127:
[----:B------:R-:W-:Y:S05]  /*6c20*/  BSYNC B2 ;  /* 0x0000000000027941 */ /* 0x000fea0003800000 */
.L_x_16125:
        /* <DEDUP_REMOVED lines=18> */
.L_x_16131:
[----:B------:R-:W-:Y:S05]  /*6d50*/  BSYNC B3 ;  /* 0x0000000000037941 */ /* 0x000fea0003800000 */
.L_x_16130:
        /* <DEDUP_REMOVED lines=44> */
.L_x_16129:
[----:B------:R-:W-:Y:S05]  /*7020*/  BSYNC B2 ;  /* 0x0000000000027941 */ /* 0x000fea0003800000 */
.L_x_16128:
        /* <DEDUP_REMOVED lines=19> */
[----:B------:R-:W-:Y:S01]  /*7160*/  FSEL R71, R220, RZ, !P1 ;  /* 0x000000ffdc477208 */ /* 0x000fe20004800000 */
[----:B------:R-:W-:Y:S01]  /*7170*/  IMAD.WIDE.U32 R220, R221, 0x100, RZ ;  /* 0x00000100dddc7825 */ /* 0x000fe200078e00ff */
[----:B------:R-:W-:-:S03]  /*7180*/  SEL R225, RZ, 0x1000000, P1 ;  /* 0x01000000ffe17807 */ /* 0x000fc60000800000 */
[----:B------:R-:W-:Y:S01]  /*7190*/  FMUL.FTZ R71, R26, R71 ;  /* 0x000000471a477220 */ /* 0x000fe20000410000 */
[----:B------:R-:W-:Y:S02]  /*71a0*/  LOP3.LUT R226, R228, R225, R229, 0xfe, !PT ;  /* 0x000000e1e4e27212 */ /* 0x000fe400078efee5 */
[----:B------:R-:W-:Y:S01]  /*71b0*/  LOP3.LUT R220, R220, R106, R222, 0xfe, !PT ;  /* 0x0000006adcdc7212 */ /* 0x000fe200078efede */
[----:B------:R-:W-:Y:S01]  /*71c0*/  @P0 FADD.FTZ R71, R55, R71 ;  /* 0x0000004737470221 */ /* 0x000fe20000010000 */
[----:B------:R-:W-:Y:S02]  /*71d0*/  SEL R225, RZ, 0x1, P6 ;  /* 0x00000001ffe17807 */ /* 0x000fe40003000000 */
[----:B------:R-:W-:Y:S02]  /*71e0*/  LEA R106, P0, R224, c[0x0][0x190], 0x3 ;  /* 0x00006400e06a7a11 */ /* 0x000fe400078018ff */
[----:B------:R-:W-:Y:S01]  /*71f0*/  LOP3.LUT R227, R107, R226, R227, 0xfe, !PT ;  /* 0x000000e26be37212 */ /* 0x000fe200078efee3 */
[----:B------:R0:W-:Y:S01]  /*7200*/  STG.E.128 [R104.64+0x10], R68 ;  /* 0x0000104468007986 */ /* 0x0001e2000c101d06 */
[----:B------:R-:W-:-:S02]  /*7210*/  LOP3.LUT R220, R220, R225, RZ, 0xfc, !PT ;  /* 0x000000e1dcdc7212 */ /* 0x000fc400078efcff */
[C---:B------:R-:W-:Y:S02]  /*7220*/  LEA.HI.X R107, R224.reuse, c[0x0][0x194], RZ, 0x3, P0 ;  /* 0x00006500e06b7a11 */ /* 0x040fe400000f1cff */
[----:B------:R-:W-:Y:S02]  /*7230*/  LOP3.LUT R221, R221, R227, R223, 0xfe, !PT ;  /* 0x000000e3dddd7212 */ /* 0x000fe400078efedf */
[----:B------:R-:W-:-:S03]  /*7240*/  IADD3 R224, R224, 0x20, RZ ;  /* 0x00000020e0e07810 */ /* 0x000fc60007ffe0ff */
[----:B------:R0:W-:Y:S04]  /*7250*/  STG.E.64 [R106.64], R220 ;  /* 0x000000dc6a007986 */ /* 0x0001e8000c101b06 */
.L_x_16075:
[----:B------:R-:W-:Y:S05]  /*7260*/  BSYNC B1 ;  /* 0x0000000000017941 */ /* 0x000fea0003800000 */
.L_x_16074:
        /* <DEDUP_REMOVED lines=24> */
.L_x_16135:
[----:B01----:R-:W-:Y:S02]  /*73f0*/  IMAD.MOV.U32 R220, RZ, RZ, R212 ;  /* 0x000000ffffdc7224 */ /* 0x003fe400078e00d4 */
.L_x_16136:
[----:B------:R-:W-:Y:S05]  /*7400*/  BSYNC B2 ;  /* 0x0000000000027941 */ /* 0x000fea0003800000 */
.L_x_16134:
        /* <DEDUP_REMOVED lines=16> */
.L_x_16140:
[----:B------:R-:W-:Y:S05]  /*7510*/  BSYNC B3 ;  /* 0x0000000000037941 */ /* 0x000fea0003800000 */
.L_x_16139:
        /* <DEDUP_REMOVED lines=44> */
.L_x_16138:
[----:B------:R-:W-:Y:S05]  /*77e0*/  BSYNC B2 ;  /* 0x0000000000027941 */ /* 0x000fea0003800000 */
.L_x_16137:
        /* <DEDUP_REMOVED lines=26> */
.L_x_16142:
[----:B------:R-:W-:Y:S02]  /*7990*/  MOV R209, R212 ;  /* 0x000000d400d17202 */ /* 0x000fe40000000f00 */
.L_x_16143:
[----:B------:R-:W-:Y:S05]  /*79a0*/  BSYNC B2 ;  /* 0x0000000000027941 */ /* 0x000fea0003800000 */
.L_x_16141:
        /* <DEDUP_REMOVED lines=16> */
.L_x_16147:
[----:B------:R-:W-:Y:S05]  /*7ab0*/  BSYNC B3 ;  /* 0x0000000000037941 */ /* 0x000fea0003800000 */
.L_x_16146:
        /* <DEDUP_REMOVED lines=44> */
.L_x_16145:
[----:B------:R-:W-:Y:S05]  /*7d80*/  BSYNC B2 ;  /* 0x0000000000027941 */ /* 0x000fea0003800000 */
.L_x_16144:
        /* <DEDUP_REMOVED lines=23> */
.L_x_16149:
[----:B------:R-:W-:Y:S02]  /*7f00*/  IMAD.MOV.U32 R76, RZ, RZ, R212 ;  /* 0x000000ffff4c7224 */ /* 0x000fe400078e00d4 */
.L_x_16150:
[----:B------:R-:W-:Y:S05]  /*7f10*/  BSYNC B2 ;  /* 0x0000000000027941 */ /* 0x000fea0003800000 */
.L_x_16148:
        /* <DEDUP_REMOVED lines=16> */
.L_x_16154:
[----:B------:R-:W-:Y:S05]  /*8020*/  BSYNC B3 ;  /* 0x0000000000037941 */ /* 0x000fea0003800000 */
.L_x_16153:
        /* <DEDUP_REMOVED lines=44> */
.L_x_16152:
[----:B------:R-:W-:Y:S05]  /*82f0*/  BSYNC B2 ;  /* 0x0000000000027941 */ /* 0x000fea0003800000 */
.L_x_16151:
        /* <DEDUP_REMOVED lines=21> */
.L_x_16156:
[----:B------:R-:W-:Y:S02]  /*8450*/  IMAD.MOV.U32 R76, RZ, RZ, R212 ;  /* 0x000000ffff4c7224 */ /* 0x000fe400078e00d4 */
.L_x_16157:
[----:B------:R-:W-:Y:S05]  /*8460*/  BSYNC B2 ;  /* 0x0000000000027941 */ /* 0x000fea0003800000 */
.L_x_16155:
        /* <DEDUP_REMOVED lines=16> */
.L_x_16161:
[----:B------:R-:W-:Y:S05]  /*8570*/  BSYNC B3 ;  /* 0x0000000000037941 */ /* 0x000fea0003800000 */
.L_x_16160:
        /* <DEDUP_REMOVED lines=44> */
.L_x_16159:
[----:B------:R-:W-:Y:S05]  /*8840*/  BSYNC B2 ;  /* 0x0000000000027941 */ /* 0x000fea0003800000 */
.L_x_16158:
        /* <DEDUP_REMOVED lines=21> */
.L_x_16163:
[----:B------:R-:W-:Y:S02]  /*89a0*/  IMAD.MOV.U32 R209, RZ, RZ, R212 ;  /* 0x000000ffffd17224 */ /* 0x000fe400078e00d4 */
.L_x_16164:
[----:B------:R-:W-:Y:S05]  /*89b0*/  BSYNC B2 ;  /* 0x0000000000027941 */ /* 0x000fea0003800000 */
.L_x_16162:
        /* <DEDUP_REMOVED lines=16> */
.L_x_16168:
[----:B------:R-:W-:Y:S05]  /*8ac0*/  BSYNC B3 ;  /* 0x0000000000037941 */ /* 0x000fea0003800000 */
.L_x_16167:
        /* <DEDUP_REMOVED lines=44> */
.L_x_16166:
[----:B------:R-:W-:Y:S05]  /*8d90*/  BSYNC B2 ;  /* 0x0000000000027941 */ /* 0x000fea0003800000 */
.L_x_16165:
        /* <DEDUP_REMOVED lines=21> */
.L_x_16170:
[----:B------:R-:W-:Y:S02]  /*8ef0*/  MOV R209, R212 ;  /* 0x000000d400d17202 */ /* 0x000fe40000000f00 */
.L_x_16171:
[----:B------:R-:W-:Y:S05]  /*8f00*/  BSYNC B2 ;  /* 0x0000000000027941 */ /* 0x000fea0003800000 */
.L_x_16169:
        /* <DEDUP_REMOVED lines=16> */
.L_x_16175:
[----:B------:R-:W-:Y:S05]  /*9010*/  BSYNC B3 ;  /* 0x0000000000037941 */ /* 0x000fea0003800000 */
.L_x_16174:
        /* <DEDUP_REMOVED lines=44> */
.L_x_16173:
[----:B------:R-:W-:Y:S05]  /*92e0*/  BSYNC B2 ;  /* 0x0000000000027941 */ /* 0x000fea0003800000 */
.L_x_16172:
        /* <DEDUP_REMOVED lines=21> */
.L_x_16177:
[----:B------:R-:W-:Y:S02]  /*9440*/  IMAD.MOV.U32 R226, RZ, RZ, R212 ;  /* 0x000000ffffe27224 */ /* 0x000fe400078e00d4 */
.L_x_16178:
[----:B------:R-:W-:Y:S05]  /*9450*/  BSYNC B2 ;  /* 0x0000000000027941 */ /* 0x000fea0003800000 */
.L_x_16176:
        /* <DEDUP_REMOVED lines=16> */
.L_x_16182:
[----:B------:R-:W-:Y:S05]  /*9560*/  BSYNC B3 ;  /* 0x0000000000037941 */ /* 0x000fea0003800000 */
.L_x_16181:
        /* <DEDUP_REMOVED lines=44> */
.L_x_16180:
[----:B------:R-:W-:Y:S05]  /*9830*/  BSYNC B2 ;  /* 0x0000000000027941 */ /* 0x000fea0003800000 */
.L_x_16179:
        /* <DEDUP_REMOVED lines=21> */
.L_x_16184:
[----:B------:R-:W-:Y:S02]  /*9990*/  IMAD.MOV.U32 R226, RZ, RZ, R212 ;  /* 0x000000ffffe27224 */ /* 0x000fe400078e00d4 */
.L_x_16185:
[----:B------:R-:W-:Y:S05]  /*99a0*/  BSYNC B2 ;  /* 0x0000000000027941 */ /* 0x000fea0003800000 */
.L_x_16183:
        /* <DEDUP_REMOVED lines=18> */
.L_x_16189:
[----:B------:R-:W-:Y:S05]  /*9ad0*/  BSYNC B3 ;  /* 0x0000000000037941 */ /* 0x000fea0003800000 */
.L_x_16188:
        /* <DEDUP_REMOVED lines=44> */
.L_x_16187:
[----:B------:R-:W-:Y:S05]  /*9da0*/  BSYNC B2 ;  /* 0x0000000000027941 */ /* 0x000fea0003800000 */
.L_x_16186:
        /* <DEDUP_REMOVED lines=35> */
.L_x_16133:
[----:B------:R-:W-:Y:S05]  /*9fe0*/  BSYNC B1 ;  /* 0x0000000000017941 */ /* 0x000fea0003800000 */
.L_x_16132:
        /* <DEDUP_REMOVED lines=24> */
.L_x_16193:
[----:B01----:R-:W-:Y:S02]  /*a170*/  IMAD.MOV.U32 R220, RZ, RZ, R212 ;  /* 0x000000ffffdc7224 */ /* 0x003fe400078e00d4 */
.L_x_16194:
[----:B------:R-:W-:Y:S05]  /*a180*/  BSYNC B2 ;  /* 0x0000000000027941 */ /* 0x000fea0003800000 */
.L_x_16192:
        /* <DEDUP_REMOVED lines=16> */
.L_x_16198:
[----:B------:R-:W-:Y:S05]  /*a290*/  BSYNC B3 ;  /* 0x0000000000037941 */ /* 0x000fea0003800000 */
.L_x_16197:
        /* <DEDUP_REMOVED lines=44> */
.L_x_16196:
[----:B------:R-:W-:Y:S05]  /*a560*/  BSYNC B2 ;  /* 0x0000000000027941 */ /* 0x000fea0003800000 */
.L_x_16195:
        /* <DEDUP_REMOVED lines=26> */
.L_x_16200:
[----:B------:R-:W-:Y:S02]  /*a710*/  IMAD.MOV.U32 R209, RZ, RZ, R212 ;  /* 0x000000ffffd17224 */ /* 0x000fe400078e00d4 */
.L_x_16201:
[----:B------:R-:W-:Y:S05]  /*a720*/  BSYNC B2 ;  /* 0x0000000000027941 */ /* 0x000fea0003800000 */
.L_x_16199:
        /* <DEDUP_REMOVED lines=16> */
.L_x_16205:
[----:B------:R-:W-:Y:S05]  /*a830*/  BSYNC B3 ;  /* 0x0000000000037941 */ /* 0x000fea0003800000 */
.L_x_16204:
        /* <DEDUP_REMOVED lines=44> */
.L_x_16203:
[----:B------:R-:W-:Y:S05]  /*ab00*/  BSYNC B2 ;  /* 0x0000000000027941 */ /* 0x000fea0003800000 */
.L_x_16202:
        /* <DEDUP_REMOVED lines=23> */
.L_x_16207:
[----:B------:R-:W-:Y:S02]  /*ac80*/  IMAD.MOV.U32 R84, RZ, RZ, R212 ;  /* 0x000000ffff547224 */ /* 0x000fe400078e00d4 */
.L_x_16208:
[----:B------:R-:W-:Y:S05]  /*ac90*/  BSYNC B2 ;  /* 0x0000000000027941 */ /* 0x000fea0003800000 */
.L_x_16206:
        /* <DEDUP_REMOVED lines=16> */
.L_x_16212:
[----:B------:R-:W-:Y:S05]  /*ada0*/  BSYNC B3 ;  /* 0x0000000000037941 */ /* 0x000fea0003800000 */
.L_x_16211:
        /* <DEDUP_REMOVED lines=44> */
.L_x_16210:
[----:B------:R-:W-:Y:S05]  /*b070*/  BSYNC B2 ;  /* 0x0000000000027941 */ /* 0x000fea0003800000 */
.L_x_16209:
        /* <DEDUP_REMOVED lines=21> */
.L_x_16214:
[----:B------:R-:W-:Y:S02]  /*b1d0*/  IMAD.MOV.U32 R84, RZ, RZ, R212 ;  /* 0x000000ffff547224 */ /* 0x000fe400078e00d4 */
.L_x_16215:
[----:B------:R-:W-:Y:S05]  /*b1e0*/  BSYNC B2 ;  /* 0x0000000000027941 */ /* 0x000fea0003800000 */
.L_x_16213:
        /* <DEDUP_REMOVED lines=16> */
.L_x_16219:
[----:B------:R-:W-:Y:S05]  /*b2f0*/  BSYNC B3 ;  /* 0x0000000000037941 */ /* 0x000fea0003800000 */
.L_x_16218:
        /* <DEDUP_REMOVED lines=44> */
.L_x_16217:
[----:B------:R-:W-:Y:S05]  /*b5c0*/  BSYNC B2 ;  /* 0x0000000000027941 */ /* 0x000fea0003800000 */
.L_x_16216:
        /* <DEDUP_REMOVED lines=21> */
.L_x_16221:
[----:B------:R-:W-:Y:S02]  /*b720*/  IMAD.MOV.U32 R209, RZ, RZ, R212 ;  /* 0x000000ffffd17224 */ /* 0x000fe400078e00d4 */
.L_x_16222:
[----:B------:R-:W-:Y:S05]  /*b730*/  BSYNC B2 ;  /* 0x0000000000027941 */ /* 0x000fea0003800000 */
.L_x_16220:
        /* <DEDUP_REMOVED lines=16> */
.L_x_16226:
[----:B------:R-:W-:Y:S05]  /*b840*/  BSYNC B3 ;  /* 0x0000000000037941 */ /* 0x000fea0003800000 */
.L_x_16225:
        /* <DEDUP_REMOVED lines=44> */
.L_x_16224:
[----:B------:R-:W-:Y:S05]  /*bb10*/  BSYNC B2 ;  /* 0x0000000000027941 */ /* 0x000fea0003800000 */
.L_x_16223:
        /* <DEDUP_REMOVED lines=21> */
.L_x_16228:
[----:B------:R-:W-:Y:S02]  /*bc70*/  IMAD.MOV.U32 R209, RZ, RZ, R212 ;  /* 0x000000ffffd17224 */ /* 0x000fe400078e00d4 */
.L_x_16229:
[----:B------:R-:W-:Y:S05]  /*bc80*/  BSYNC B2 ;  /* 0x0000000000027941 */ /* 0x000fea0003800000 */
.L_x_16227:
        /* <DEDUP_REMOVED lines=16> */
.L_x_16233:
[----:B------:R-:W-:Y:S05]  /*bd90*/  BSYNC B3 ;  /* 0x0000000000037941 */ /* 0x000fea0003800000 */
.L_x_16232:
        /* <DEDUP_REMOVED lines=44> */
.L_x_16231:
[----:B------:R-:W-:Y:S05]  /*c060*/  BSYNC B2 ;  /* 0x0000000000027941 */ /* 0x000fea0003800000 */
.L_x_16230:
        /* <DEDUP_REMOVED lines=21> */
.L_x_16235:
[----:B------:R-:W-:Y:S02]  /*c1c0*/  IMAD.MOV.U32 R226, RZ, RZ, R212 ;  /* 0x000000ffffe27224 */ /* 0x000fe400078e00d4 */
.L_x_16236:
[----:B------:R-:W-:Y:S05]  /*c1d0*/  BSYNC B2 ;  /* 0x0000000000027941 */ /* 0x000fea0003800000 */
.L_x_16234:
        /* <DEDUP_REMOVED lines=16> */
.L_x_16240:
[----:B------:R-:W-:Y:S05]  /*c2e0*/  BSYNC B3 ;  /* 0x0000000000037941 */ /* 0x000fea0003800000 */
.L_x_16239:
        /* <DEDUP_REMOVED lines=44> */
.L_x_16238:
[----:B------:R-:W-:Y:S05]  /*c5b0*/  BSYNC B2 ;  /* 0x0000000000027941 */ /* 0x000fea0003800000 */
.L_x_16237:
        /* <DEDUP_REMOVED lines=21> */
.L_x_16242:
[----:B------:R-:W-:Y:S02]  /*c710*/  MOV R226, R212 ;  /* 0x000000d400e27202 */ /* 0x000fe40000000f00 */
.L_x_16243:
[----:B------:R-:W-:Y:S05]  /*c720*/  BSYNC B2 ;  /* 0x0000000000027941 */ /* 0x000fea0003800000 */
.L_x_16241:
        /* <DEDUP_REMOVED lines=18> */
.L_x_16247:
[----:B------:R-:W-:Y:S05]  /*c850*/  BSYNC B3 ;  /* 0x0000000000037941 */ /* 0x000fea0003800000 */
.L_x_16246:
        /* <DEDUP_REMOVED lines=44> */
.L_x_16245:
[----:B------:R-:W-:Y:S05]  /*cb20*/  BSYNC B2 ;  /* 0x0000000000027941 */ /* 0x000fea0003800000 */
.L_x_16244:
        /* <DEDUP_REMOVED lines=35> */
.L_x_16191:
[----:B------:R-:W-:Y:S05]  /*cd60*/  BSYNC B1 ;  /* 0x0000000000017941 */ /* 0x000fea0003800000 */
.L_x_16190:
[----:B------:R-:W-:Y:S01]  /*cd70*/  LOP3.LUT P0, RZ, R43, 0x20, RZ, 0xc0, !PT ;  /* 0x000000202bff7812 */ /* 0x000fe2000780c0ff */
[----:B------:R-:W-:-:S12]  /*cd80*/  BSSY B1, `(.L_x_16248) ;  /* 0x00002d6000017945 */ /* 0x000fd80003800000 */
[----:B------:R-:W-:Y:S05]  /*cd90*/  @!P0 BRA `(.L_x_16249) ;  /* 0x00002d4000008947 */ /* 0x000fea0003800000 */
[----:B------:R-:W-:Y:S01]  /*cda0*/  HFMA2.MMA R93, -RZ, RZ, 0, 9.5367431640625e-07 ;  /* 0x00000010ff5d7435 */ /* 0x000fe200000001ff */
[----:B------:R-:W-:-:S04]  /*cdb0*/  ISETP.NE.U32.AND P0, PT, RZ, c[0x0][0x180], PT ;  /* 0x00006000ff007a0c */ /* 0x000fc80003f05070 */
[----:B------:R-:W-:-:S05]  /*cdc0*/  ISETP.NE.AND.EX P0, PT, RZ, c[0x0][0x184], PT, P0 ;  /* 0x00006100ff007a0c */ /* 0x000fca0003f05300 */
[----:B------:R-:W-:-:S06]  /*cdd0*/  IMAD.WIDE.U32 R92, R224, R93, c[0x0][0x170] ;  /* 0x00005c00e05c7625 */ /* 0x000fcc00078e005d */
[----:B------:R-:W5:Y:S02]  /*cde0*/  LDG.E.128 R92, [R92.64] ;  /* 0x000000065c5c7981 */ /* 0x000f64000c1e1d00 */
        /* <DEDUP_REMOVED lines=16> */
.L_x_16251:
[----:B01----:R-:W-:Y:S02]  /*cef0*/  IMAD.MOV.U32 R220, RZ, RZ, R212 ;  /* 0x000000ffffdc7224 */ /* 0x003fe400078e00d4 */
.L_x_16252:
[----:B------:R-:W-:Y:S05]  /*cf00*/  BSYNC B2 ;  /* 0x0000000000027941 */ /* 0x000fea0003800000 */
.L_x_16250:
        /* <DEDUP_REMOVED lines=16> */
.L_x_16256:
[----:B------:R-:W-:Y:S05]  /*d010*/  BSYNC B3 ;  /* 0x0000000000037941 */ /* 0x000fea0003800000 */
.L_x_16255:
        /* <DEDUP_REMOVED lines=44> */
.L_x_16254:
[----:B------:R-:W-:Y:S05]  /*d2e0*/  BSYNC B2 ;  /* 0x0000000000027941 */ /* 0x000fea0003800000 */
.L_x_16253:
        /* <DEDUP_REMOVED lines=26> */
.L_x_16258:
[----:B------:R-:W-:Y:S02]  /*d490*/  IMAD.MOV.U32 R209, RZ, RZ, R212 ;  /* 0x000000ffffd17224 */ /* 0x000fe400078e00d4 */
.L_x_16259:
[----:B------:R-:W-:Y:S05]  /*d4a0*/  BSYNC B2 ;  /* 0x0000000000027941 */ /* 0x000fea0003800000 */
.L_x_16257:
        /* <DEDUP_REMOVED lines=16> */
.L_x_16263:
[----:B------:R-:W-:Y:S05]  /*d5b0*/  BSYNC B3 ;  /* 0x0000000000037941 */ /* 0x000fea0003800000 */
.L_x_16262:
        /* <DEDUP_REMOVED lines=44> */
.L_x_16261:
[----:B------:R-:W-:Y:S05]  /*d880*/  BSYNC B2 ;  /* 0x0000000000027941 */ /* 0x000fea0003800000 */
.L_x_16260:
        /* <DEDUP_REMOVED lines=23> */
.L_x_16265:
[----:B------:R-:W-:Y:S02]  /*da00*/  IMAD.MOV.U32 R92, RZ, RZ, R212 ;  /* 0x000000ffff5c7224 */ /* 0x000fe400078e00d4 */
.L_x_16266:
[----:B------:R-:W-:Y:S05]  /*da10*/  BSYNC B2 ;  /* 0x0000000000027941 */ /* 0x000fea0003800000 */
.L_x_16264:
        /* <DEDUP_REMOVED lines=16> */
.L_x_16270:
[----:B------:R-:W-:Y:S05]  /*db20*/  BSYNC B3 ;  /* 0x0000000000037941 */ /* 0x000fea0003800000 */
.L_x_16269:
        /* <DEDUP_REMOVED lines=44> */
.L_x_16268:
[----:B------:R-:W-:Y:S05]  /*ddf0*/  BSYNC B2 ;  /* 0x0000000000027941 */ /* 0x000fea0003800000 */
.L_x_16267:
        /* <DEDUP_REMOVED lines=21> */
.L_x_16272:
[----:B------:R-:W-:Y:S02]  /*df50*/  MOV R92, R212 ;  /* 0x000000d4005c7202 */ /* 0x000fe40000000f00 */
.L_x_16273:
[----:B------:R-:W-:Y:S05]  /*df60*/  BSYNC B2 ;  /* 0x0000000000027941 */ /* 0x000fea0003800000 */
.L_x_16271:
        /* <DEDUP_REMOVED lines=16> */
.L_x_16277:
[----:B------:R-:W-:Y:S05]  /*e070*/  BSYNC B3 ;  /* 0x0000000000037941 */ /* 0x000fea0003800000 */
.L_x_16276:
        /* <DEDUP_REMOVED lines=44> */
.L_x_16275:
[----:B------:R-:W-:Y:S05]  /*e340*/  BSYNC B2 ;  /* 0x0000000000027941 */ /* 0x000fea0003800000 */
.L_x_16274:
        /* <DEDUP_REMOVED lines=21> */
.L_x_16279:
[----:B------:R-:W-:Y:S02]  /*e4a0*/  IMAD.MOV.U32 R209, RZ, RZ, R212 ;  /* 0x000000ffffd17224 */ /* 0x000fe400078e00d4 */
.L_x_16280:
[----:B------:R-:W-:Y:S05]  /*e4b0*/  BSYNC B2 ;  /* 0x0000000000027941 */ /* 0x000fea0003800000 */
.L_x_16278:
        /* <DEDUP_REMOVED lines=16> */
.L_x_16284:
[----:B------:R-:W-:Y:S05]  /*e5c0*/  BSYNC B3 ;  /* 0x0000000000037941 */ /* 0x000fea0003800000 */
.L_x_16283:
        /* <DEDUP_REMOVED lines=44> */
.L_x_16282:
[----:B------:R-:W-:Y:S05]  /*e890*/  BSYNC B2 ;  /* 0x0000000000027941 */ /* 0x000fea0003800000 */
.L_x_16281:
        /* <DEDUP_REMOVED lines=21> */
.L_x_16286:
[----:B------:R-:W-:Y:S02]  /*e9f0*/  IMAD.MOV.U32 R209, RZ, RZ, R212 ;  /* 0x000000ffffd17224 */ /* 0x000fe400078e00d4 */
.L_x_16287:
[----:B------:R-:W-:Y:S05]  /*ea00*/  BSYNC B2 ;  /* 0x0000000000027941 */ /* 0x000fea0003800000 */
.L_x_16285:
        /* <DEDUP_REMOVED lines=16> */
.L_x_16291:
[----:B------:R-:W-:Y:S05]  /*eb10*/  BSYNC B3 ;  /* 0x0000000000037941 */ /* 0x000fea0003800000 */
.L_x_16290:
        /* <DEDUP_REMOVED lines=44> */
.L_x_16289:
[----:B------:R-:W-:Y:S05]  /*ede0*/  BSYNC B2 ;  /* 0x0000000000027941 */ /* 0x000fea0003800000 */
.L_x_16288:
        /* <DEDUP_REMOVED lines=21> */
.L_x_16293:
[----:B------:R-:W-:Y:S02]  /*ef40*/  IMAD.MOV.U32 R226, RZ, RZ, R212 ;  /* 0x000000ffffe27224 */ /* 0x000fe400078e00d4 */
.L_x_16294:
[----:B------:R-:W-:Y:S05]  /*ef50*/  BSYNC B2 ;  /* 0x0000000000027941 */ /* 0x000fea0003800000 */
.L_x_16292:
        /* <DEDUP_REMOVED lines=16> */
.L_x_16298:
[----:B------:R-:W-:Y:S05]  /*f060*/  BSYNC B3 ;  /* 0x0000000000037941 */ /* 0x000fea0003800000 */
.L_x_16297:
        /* <DEDUP_REMOVED lines=44> */
.L_x_16296:
[----:B------:R-:W-:Y:S05]  /*f330*/  BSYNC B2 ;  /* 0x0000000000027941 */ /* 0x000fea0003800000 */
.L_x_16295:
        /* <DEDUP_REMOVED lines=21> */
.L_x_16300:
[----:B------:R-:W-:Y:S02]  /*f490*/  IMAD.MOV.U32 R226, RZ, RZ, R212 ;  /* 0x000000ffffe27224 */ /* 0x000fe400078e00d4 */
.L_x_16301:
[----:B------:R-:W-:Y:S05]  /*f4a0*/  BSYNC B2 ;  /* 0x0000000000027941 */ /* 0x000fea0003800000 */
.L_x_16299:
        /* <DEDUP_REMOVED lines=18> */
.L_x_16305:
[----:B------:R-:W-:Y:S05]  /*f5d0*/  BSYNC B3 ;  /* 0x0000000000037941 */ /* 0x000fea0003800000 */
.L_x_16304:
        /* <DEDUP_REMOVED lines=44> */
.L_x_16303:
[----:B------:R-:W-:Y:S05]  /*f8a0*/  BSYNC B2 ;  /* 0x0000000000027941 */ /* 0x000fea0003800000 */
.L_x_16302:
        /* <DEDUP_REMOVED lines=35> */
.L_x_16249:
[----:B------:R-:W-:Y:S05]  /*fae0*/  BSYNC B1 ;  /* 0x0000000000017941 */ /* 0x000fea0003800000 */
.L_x_16248:
        /* <DEDUP_REMOVED lines=24> */
.L_x_16309:
[----:B01----:R-:W-:Y:S02]  /*fc70*/  IMAD.MOV.U32 R220, RZ, RZ, R212 ;  /* 0x000000ffffdc7224 */ /* 0x003fe400078e00d4 */
.L_x_16310:
[----:B------:R-:W-:Y:S05]  /*fc80*/  BSYNC B2 ;  /* 0x0000000000027941 */ /* 0x000fea0003800000 */
.L_x_16308:
        /* <DEDUP_REMOVED lines=16> */
.L_x_16314:
[----:B------:R-:W-:Y:S05]  /*fd90*/  BSYNC B3 ;  /* 0x0000000000037941 */ /* 0x000fea0003800000 */
.L_x_16313:
        /* <DEDUP_REMOVED lines=44> */
.L_x_16312:
[----:B------:R-:W-:Y:S05]  /*10060*/  BSYNC B2 ;  /* 0x0000000000027941 */ /* 0x000fea0003800000 */
.L_x_16311:
        /* <DEDUP_REMOVED lines=26> */
.L_x_16316:
[----:B------:R-:W-:Y:S02]  /*10210*/  IMAD.MOV.U32 R209, RZ, RZ, R212 ;  /* 0x000000ffffd17224 */ /* 0x000fe400078e00d4 */
.L_x_16317:
[----:B------:R-:W-:Y:S05]  /*10220*/  BSYNC B2 ;  /* 0x0000000000027941 */ /* 0x000fea0003800000 */
.L_x_16315:
        /* <DEDUP_REMOVED lines=16> */
.L_x_16321:
[----:B------:R-:W-:Y:S05]  /*10330*/  BSYNC B3 ;  /* 0x0000000000037941 */ /* 0x000fea0003800000 */
.L_x_16320:
        /* <DEDUP_REMOVED lines=44> */
.L_x_16319:
[----:B------:R-:W-:Y:S05]  /*10600*/  BSYNC B2 ;  /* 0x0000000000027941 */ /* 0x000fea0003800000 */
.L_x_16318:
        /* <DEDUP_REMOVED lines=23> */
.L_x_16323:
[----:B------:R-:W-:Y:S02]  /*10780*/  IMAD.MOV.U32 R100, RZ, RZ, R212 ;  /* 0x000000ffff647224 */ /* 0x000fe400078e00d4 */
.L_x_16324:
[----:B------:R-:W-:Y:S05]  /*10790*/  BSYNC B2 ;  /* 0x0000000000027941 */ /* 0x000fea0003800000 */
.L_x_16322:
        /* <DEDUP_REMOVED lines=16> */
.L_x_16328:
[----:B------:R-:W-:Y:S05]  /*108a0*/  BSYNC B3 ;  /* 0x0000000000037941 */ /* 0x000fea0003800000 */
.L_x_16327:
        /* <DEDUP_REMOVED lines=44> */
.L_x_16326:
[----:B------:R-:W-:Y:S05]  /*10b70*/  BSYNC B2 ;  /* 0x0000000000027941 */ /* 0x000fea0003800000 */
.L_x_16325:
        /* <DEDUP_REMOVED lines=21> */
.L_x_16330:
[----:B------:R-:W-:Y:S02]  /*10cd0*/  IMAD.MOV.U32 R100, RZ, RZ, R212 ;  /* 0x000000ffff647224 */ /* 0x000fe400078e00d4 */
.L_x_16331:
[----:B------:R-:W-:Y:S05]  /*10ce0*/  BSYNC B2 ;  /* 0x0000000000027941 */ /* 0x000fea0003800000 */
.L_x_16329:
        /* <DEDUP_REMOVED lines=16> */
.L_x_16335:
[----:B------:R-:W-:Y:S05]  /*10df0*/  BSYNC B3 ;  /* 0x0000000000037941 */ /* 0x000fea0003800000 */
.L_x_16334:
        /* <DEDUP_REMOVED lines=44> */
.L_x_16333:
[----:B------:R-:W-:Y:S05]  /*110c0*/  BSYNC B2 ;  /* 0x0000000000027941 */ /* 0x000fea0003800000 */
.L_x_16332:
        /* <DEDUP_REMOVED lines=21> */
.L_x_16337:
[----:B------:R-:W-:Y:S02]  /*11220*/  IMAD.MOV.U32 R209, RZ, RZ, R212 ;  /* 0x000000ffffd17224 */ /* 0x000fe400078e00d4 */
.L_x_16338:
[----:B------:R-:W-:Y:S05]  /*11230*/  BSYNC B2 ;  /* 0x0000000000027941 */ /* 0x000fea0003800000 */
.L_x_16336:
        /* <DEDUP_REMOVED lines=16> */
.L_x_16342:
[----:B------:R-:W-:Y:S05]  /*11340*/  BSYNC B3 ;  /* 0x0000000000037941 */ /* 0x000fea0003800000 */
.L_x_16341:
        /* <DEDUP_REMOVED lines=44> */
.L_x_16340:
[----:B------:R-:W-:Y:S05]  /*11610*/  BSYNC B2 ;  /* 0x0000000000027941 */ /* 0x000fea0003800000 */
.L_x_16339:
        /* <DEDUP_REMOVED lines=21> */
.L_x_16344:
[----:B------:R-:W-:Y:S02]  /*11770*/  IMAD.MOV.U32 R209, RZ, RZ, R212 ;  /* 0x000000ffffd17224 */ /* 0x000fe400078e00d4 */
.L_x_16345:
[----:B------:R-:W-:Y:S05]  /*11780*/  BSYNC B2 ;  /* 0x0000000000027941 */ /* 0x000fea0003800000 */
.L_x_16343:
        /* <DEDUP_REMOVED lines=16> */
.L_x_16349:
[----:B------:R-:W-:Y:S05]  /*11890*/  BSYNC B3 ;  /* 0x0000000000037941 */ /* 0x000fea0003800000 */
.L_x_16348:
        /* <DEDUP_REMOVED lines=44> */
.L_x_16347:
[----:B------:R-:W-:Y:S05]  /*11b60*/  BSYNC B2 ;  /* 0x0000000000027941 */ /* 0x000fea0003800000 */
.L_x_16346:
        /* <DEDUP_REMOVED lines=21> */
.L_x_16351:
[----:B------:R-:W-:Y:S02]  /*11cc0*/  MOV R226, R212 ;  /* 0x000000d400e27202 */ /* 0x000fe40000000f00 */
.L_x_16352:
[----:B------:R-:W-:Y:S05]  /*11cd0*/  BSYNC B2 ;  /* 0x0000000000027941 */ /* 0x000fea0003800000 */
.L_x_16350:
        /* <DEDUP_REMOVED lines=16> */
.L_x_16356:
[----:B------:R-:W-:Y:S05]  /*11de0*/  BSYNC B3 ;  /* 0x0000000000037941 */ /* 0x000fea0003800000 */
.L_x_16355:
        /* <DEDUP_REMOVED lines=44> */
.L_x_16354:
[----:B------:R-:W-:Y:S05]  /*120b0*/  BSYNC B2 ;  /* 0x0000000000027941 */ /* 0x000fea0003800000 */
.L_x_16353:
        /* <DEDUP_REMOVED lines=21> */
.L_x_16358:
[----:B------:R-:W-:Y:S02]  /*12210*/  IMAD.MOV.U32 R226, RZ, RZ, R212 ;  /* 0x000000ffffe27224 */ /* 0x000fe400078e00d4 */
.L_x_16359:
[----:B------:R-:W-:Y:S05]  /*12220*/  BSYNC B2 ;  /* 0x0000000000027941 */ /* 0x000fea0003800000 */
.L_x_16357:
        /* <DEDUP_REMOVED lines=18> */
.L_x_16363:
[----:B------:R-:W-:Y:S05]  /*12350*/  BSYNC B3 ;  /* 0x0000000000037941 */ /* 0x000fea0003800000 */
.L_x_16362:
        /* <DEDUP_REMOVED lines=44> */
.L_x_16361:
[----:B------:R-:W-:Y:S05]  /*12620*/  BSYNC B2 ;  /* 0x0000000000027941 */ /* 0x000fea0003800000 */
.L_x_16360:
[----:B------:R-:W0:Y:S01]  /*12630*/  I2F.U32 R106, R226 ;  /* 0x000000e2006a7306 */ /* 0x000e220000201000 */
[----:B------:R-:W-:Y:S02]  /*12640*/  PRMT R220, RZ, 0x7610, R103 ;  /* 0x00007610ffdc7816 */ /* 0x000fe40000000067 */
[----:B------:R-:W-:Y:S02]  /*12650*/  SEL R222, RZ, 0x1, P1 ;  /* 0x00000001ffde7807 */ /* 0x000fe40000800000 */
[----:B------:R-:W-:Y:S01]  /*12660*/  LEA R104, P1, R224, c[0x0][0x188], 0x5 ;  /* 0x00006200e0687a11 */ /* 0x000fe200078228ff */
[----:B------:R-:W-:Y:S01]  /*12670*/  FMUL.FTZ R220, R220, R219 ;  /* 0x000000dbdcdc7220 */ /* 0x000fe20000410000 */
[----:B------:R-:W-:Y:S01]  /*12680*/  SEL R229, RZ, 0x10000, P5 ;  /* 0x00010000ffe57807 */ /* 0x000fe20002800000 */
[----:B------:R-:W-:Y:S01]  /*12690*/  IMAD.WIDE.U32 R222, R222, 0x10000, RZ ;  /* 0x00010000dede7825 */ /* 0x000fe200078e00ff */
[----:B------:R-:W-:-:S02]  /*126a0*/  LEA.HI.X R105, R224, c[0x0][0x18c], RZ, 0x5, P1 ;  /* 0x00006300e0697a11 */ /* 0x000fc400008f2cff */
[C---:B------:R-:W-:Y:S01]  /*126b0*/  LOP3.LUT P5, RZ, R43.reuse, 0x2, RZ, 0xc0, !PT ;  /* 0x000000022bff7812 */ /* 0x040fe200078ac0ff */
[----:B------:R-:W-:Y:S01]  /*126c0*/  FMUL.FTZ R220, R220, c[0x0][0x1e8] ;  /* 0x00007a00dcdc7a20 */ /* 0x000fe20000410000 */
[----:B------:R-:W-:Y:S01]  /*126d0*/  SEL R107, RZ, 0x1, P2 ;  /* 0x00000001ff6b7807 */ /* 0x000fe20001000000 */
[----:B------:R1:W-:Y:S01]  /*126e0*/  STG.E.128 [R104.64], R96 ;  /* 0x0000006068007986 */ /* 0x0003e2000c101d06 */
[----:B------:R-:W-:Y:S01]  /*126f0*/  SEL R221, RZ, 0x1, P5 ;  /* 0x00000001ffdd7807 */ /* 0x000fe20002800000 */
[----:B0-----:R-:W-:Y:S01]  /*12700*/  FFMA.FTZ R106, R106, R225, 1.1641532182693481445e-10 ;  /* 0x2f0000006a6a7423 */ /* 0x001fe200000100e1 */
[----:B------:R-:W-:Y:S02]  /*12710*/  SEL R228, RZ, 0x100, P4 ;  /* 0x00000100ffe47807 */ /* 0x000fe40002000000 */
[----:B------:R-:W-:Y:S02]  /*12720*/  LOP3.LUT P6, RZ, R43, 0x4, RZ, 0xc0, !PT ;  /* 0x000000042bff7812 */ /* 0x000fe400078cc0ff */
[----:B------:R-:W-:Y:S01]  /*12730*/  FSETP.GTU.FTZ.AND P1, PT, R106, c[0x0][0x1e4], PT ;  /* 0x000079006a007a0b */ /* 0x000fe20003f3c000 */
[----:B------:R-:W-:Y:S01]  /*12740*/  IMAD.WIDE.U32 R106, R107, 0x1000000, RZ ;  /* 0x010000006b6a7825 */ /* 0x000fe200078e00ff */
[----:B------:R-:W-:-:S02]  /*12750*/  SEL R227, RZ, 0x1, P3 ;  /* 0x00000001ffe37807 */ /* 0x000fc40001800000 */
[----:B------:R-:W-:Y:S02]  /*12760*/  FSEL R220, R220, RZ, !P1 ;  /* 0x000000ffdcdc7208 */ /* 0x000fe40004800000 */
[----:B------:R-:W-:Y:S02]  /*12770*/  SEL R225, RZ, 0x1000000, P1 ;  /* 0x01000000ffe17807 */ /* 0x000fe40000800000 */
[----:B------:R-:W-:Y:S01]  /*12780*/  SEL R219, RZ, 0x1, P6 ;  /* 0x00000001ffdb7807 */ /* 0x000fe20003000000 */
[----:B------:R-:W-:Y:S01]  /*12790*/  FMUL.FTZ R103, R115, R220 ;  /* 0x000000dc73677220 */ /* 0x000fe20000410000 */
[----:B------:R-:W-:Y:S01]  /*127a0*/  LOP3.LUT R225, R228, R225, R229, 0xfe, !PT ;  /* 0x000000e1e4e17212 */ /* 0x000fe200078efee5 */
[----:B------:R-:W-:-:S03]  /*127b0*/  IMAD.WIDE.U32 R220, R221, 0x100, RZ ;  /* 0x00000100dddc7825 */ /* 0x000fc600078e00ff */
[----:B------:R-:W-:Y:S01]  /*127c0*/  LOP3.LUT R225, R107, R225, R227, 0xfe, !PT ;  /* 0x000000e16be17212 */ /* 0x000fe200078efee3 */
[----:B------:R-:W-:Y:S01]  /*127d0*/  @P0 FADD.FTZ R103, R55, R103 ;  /* 0x0000006737670221 */ /* 0x000fe20000010000 */
[----:B------:R-:W-:Y:S02]  /*127e0*/  LOP3.LUT R220, R220, R106, R222, 0xfe, !PT ;  /* 0x0000006adcdc7212 */ /* 0x000fe400078efede */
[----:B------:R-:W-:Y:S02]  /*127f0*/  LEA R106, P0, R224, c[0x0][0x190], 0x3 ;  /* 0x00006400e06a7a11 */ /* 0x000fe400078018ff */
[----:B------:R-:W-:Y:S01]  /*12800*/  LOP3.LUT R220, R220, R219, RZ, 0xfc, !PT ;  /* 0x000000dbdcdc7212 */ /* 0x000fe200078efcff */
[----:B------:R1:W-:Y:S01]  /*12810*/  STG.E.128 [R104.64+0x10], R100 ;  /* 0x0000106468007986 */ /* 0x0003e2000c101d06 */
[----:B------:R-:W-:Y:S02]  /*12820*/  LEA.HI.X R107, R224, c[0x0][0x194], RZ, 0x3, P0 ;  /* 0x00006500e06b7a11 */ /* 0x000fe400000f1cff */
[----:B------:R-:W-:-:S05]  /*12830*/  LOP3.LUT R221, R221, R225, R223, 0xfe, !PT ;  /* 0x000000e1dddd7212 */ /* 0x000fca00078efedf */
[----:B------:R1:W-:Y:S02]  /*12840*/  STG.E.64 [R106.64], R220 ;  /* 0x000000dc6a007986 */ /* 0x0003e4000c101b06 */
.L_x_16307:
[----:B------:R-:W-:Y:S05]  /*12850*/  BSYNC B1 ;  /* 0x0000000000017941 */ /* 0x000fea0003800000 */
.L_x_16306:
[----:B01----:R-:W-:Y:S01]  /*12860*/  FADD.FTZ R104, RZ, R56 ;  /* 0x00000038ff687221 */ /* 0x003fe20000010000 */
[----:B------:R-:W-:Y:S02]  /*12870*/  LOP3.LUT P0, RZ, R43, 0x8, RZ, 0xc0, !PT ;  /* 0x000000082bff7812 */ /* 0x000fe4000780c0ff */
        /* <DEDUP_REMOVED lines=56> */
.L_x_16380:
        /* <DEDUP_REMOVED lines=118> */
.L_x_16381:
        /* <DEDUP_REMOVED lines=50> */
.L_x_16367:
[----:B------:R-:W-:Y:S05]  /*13680*/  BSYNC B1 ;  /* 0x0000000000017941 */ /* 0x000fea0003800000 */
.L_x_16366:
[----:B------:R-:W-:Y:S01]  /*13690*/  LOP3.LUT P0, RZ, R43, 0x100, RZ, 0xc0, !PT ;  /* 0x000001002bff7812 */ /* 0x000fe2000780c0ff */
[----:B------:R-:W-:-:S12]  /*136a0*/  BSSY B1, `(.L_x_16368) ;  /* 0x0000022000017945 */ /* 0x000fd80003800000 */
[----:B------:R-:W-:Y:S05]  /*136b0*/  @!P0 BRA `(.L_x_16369) ;  /* 0x0000020000008947 */ /* 0x000fea0003800000 */
[--C-:B------:R-:W-:Y:S02]  /*136c0*/  FADD.FTZ R222, R67, -R219.reuse ;  /* 0x800000db43de7221 */ /* 0x100fe40000010000 */
[--C-:B01----:R-:W-:Y:S02]  /*136d0*/  FADD.FTZ R104, R64, -R219.reuse ;  /* 0x800000db40687221 */ /* 0x103fe40000010000 */
[--C-:B------:R-:W-:Y:S02]  /*136e0*/  FADD.FTZ R106, R65, -R219.reuse ;  /* 0x800000db416a7221 */ /* 0x100fe40000010000 */
[--C-:B------:R-:W-:Y:S02]  /*136f0*/  FADD.FTZ R220, R66, -R219.reuse ;  /* 0x800000db42dc7221 */ /* 0x100fe40000010000 */
[----:B------:R-:W-:Y:S02]  /*13700*/  FMUL.FTZ R222, R223, R222 ;  /* 0x000000dedfde7220 */ /* 0x000fe40000410000 */
[----:B------:R-:W-:-:S02]  /*13710*/  FADD.FTZ R228, R70, -R219 ;  /* 0x800000db46e47221 */ /* 0x000fc40000010000 */
[--C-:B------:R-:W-:Y:S02]  /*13720*/  FADD.FTZ R230, R71, -R219.reuse ;  /* 0x800000db47e67221 */ /* 0x100fe40000010000 */
[--C-:B------:R-:W-:Y:S02]  /*13730*/  FADD.FTZ R224, R68, -R219.reuse ;  /* 0x800000db44e07221 */ /* 0x100fe40000010000 */
[----:B------:R-:W-:Y:S02]  /*13740*/  FADD.FTZ R226, R69, -R219 ;  /* 0x800000db45e27221 */ /* 0x000fe40000010000 */
[C---:B------:R-:W-:Y:S02]  /*13750*/  FMUL.FTZ R104, R223.reuse, R104 ;  /* 0x00000068df687220 */ /* 0x040fe40000410000 */
[C---:B------:R-:W-:Y:S02]  /*13760*/  FMUL.FTZ R106, R223.reuse, R106 ;  /* 0x0000006adf6a7220 */ /* 0x040fe40000410000 */
[----:B------:R-:W-:-:S02]  /*13770*/  FMUL.FTZ R220, R223, R220 ;  /* 0x000000dcdfdc7220 */ /* 0x000fc40000410000 */
[----:B------:R-:W-:Y:S01]  /*13780*/  FFMA.FTZ R107, R135, R222, R142 ;  /* 0x000000de876b7223 */ /* 0x000fe2000001008e */
[----:B------:R-:W-:Y:S01]  /*13790*/  HFMA2.MMA R222, -RZ, RZ, 0, 9.5367431640625e-07 ;  /* 0x00000010ffde7435 */ /* 0x000fe200000001ff */
        /* <DEDUP_REMOVED lines=18> */
.L_x_16369:
[----:B------:R-:W-:Y:S05]  /*138c0*/  BSYNC B1 ;  /* 0x0000000000017941 */ /* 0x000fea0003800000 */
.L_x_16368:
        /* <DEDUP_REMOVED lines=35> */
.L_x_16371:
[----:B------:R-:W-:Y:S05]  /*13b00*/  BSYNC B1 ;  /* 0x0000000000017941 */ /* 0x000fea0003800000 */
.L_x_16370:
        /* <DEDUP_REMOVED lines=35> */
.L_x_16373:
[----:B------:R-:W-:Y:S05]  /*13d40*/  BSYNC B1 ;  /* 0x0000000000017941 */ /* 0x000fea0003800000 */
.L_x_16372:
        /* <DEDUP_REMOVED lines=35> */
.L_x_16375:
[----:B------:R-:W-:Y:S05]  /*13f80*/  BSYNC B1 ;  /* 0x0000000000017941 */ /* 0x000fea0003800000 */
.L_x_16374:
        /* <DEDUP_REMOVED lines=34> */
.L_x_16377:
[----:B------:R-:W-:Y:S05]  /*141b0*/  BSYNC B1 ;  /* 0x0000000000017941 */ /* 0x000fea0003800000 */
.L_x_16376:
[----:B01----:R-:W-:-:S04]  /*141c0*/  IMAD.MOV.U32 R105, RZ, RZ, 0x4 ;  /* 0x00000004ff697424 */ /* 0x003fc800078e00ff */
[----:B------:R-:W-:-:S05]  /*141d0*/  IMAD R42, R105, c[0x0][0x160], R42 ;  /* 0x00005800692a7a24 */ /* 0x000fca00078e022a */
[----:B------:R-:W-:-:S13]  /*141e0*/  ISETP.GE.AND P0, PT, R42, c[0x0][0x164], PT ;  /* 0x000059002a007a0c */ /* 0x000fda0003f06270 */
[----:B------:R-:W-:Y:S01]  /*141f0*/  @P0 CALL.REL.NOINC `(.L_x_16378) ;  /* 0x0000001000000944 */ /* 0x000fe20003c00000 */
[----:B------:R-:W-:Y:S05]  /*14200*/  BRA `(.L_x_16379) ;  /* 0xfffed48000007947 */ /* 0x000fea000383ffff */
.L_x_16378:
[----:B------:R-:W-:Y:S05]  /*14210*/  BSYNC B0 ;  /* 0x0000000000007941 */ /* 0x000fea0003800000 */
.L_x_16015:
[----:B------:R-:W-:Y:S05]  /*14220*/  EXIT ;  /* 0x000000000000794d */ /* 0x000fea0003800000 */
.L_x_16364:
[----:B------:R-:W-:Y:S01]  /*14230*/  IMAD.MOV.U32 R106, RZ, RZ, R107 ;  /* 0x000000ffff6a7224 */ /* 0x000fe200078e006b */
[----:B------:R-:W-:Y:S01]  /*14240*/  MOV R221, 0x1 ;  /* 0x0000000100dd7802 */ /* 0x000fe20000000f00 */
[----:B------:R-:W-:Y:S01]  /*14250*/  IMAD.MOV.U32 R219, RZ, RZ, 0x1f ;  /* 0x0000001fffdb7424 */ /* 0x000fe200078e00ff */
[----:B------:R-:W-:Y:S01]  /*14260*/  MOV R104, 0x14290 ;  /* 0x0001429000687802 */ /* 0x000fe20000000f00 */
[----:B------:R-:W-:Y:S02]  /*14270*/  IMAD.MOV.U32 R222, RZ, RZ, -0x1 ;  /* 0xffffffffffde7424 */ /* 0x000fe400078e00ff */
[----:B------:R-:W-:Y:S05]  /*14280*/  CALL.REL.NOINC `($__internal_60_$__cuda_sm70_shflsync_bfly_p) ;  /* 0x000009d000007944 */ /* 0x000fea0003c00000 */
[----:B-1----:R-:W-:Y:S01]  /*14290*/  IMAD.MOV.U32 R104, RZ, RZ, R221 ;  /* 0x000000ffff687224 */ /* 0x002fe200078e00dd */
[----:B0-----:R-:W-:Y:S05]  /*142a0*/  BRA `(.L_x_16380) ;  /* 0xffffe95000007947 */ /* 0x001fea000383ffff */
.L_x_16365:
[----:B------:R-:W-:Y:S01]  /*142b0*/  IMAD.MOV.U32 R106, RZ, RZ, R223 ;  /* 0x000000ffff6a7224 */ /* 0x000fe200078e00df */
[----:B------:R-:W-:Y:S01]  /*142c0*/  MOV R222, 0xffffffff ;  /* 0xffffffff00de7802 */ /* 0x000fe20000000f00 */
[----:B------:R-:W-:Y:S01]  /*142d0*/  IMAD.MOV.U32 R221, RZ, RZ, 0x2 ;  /* 0x00000002ffdd7424 */ /* 0x000fe200078e00ff */
[----:B------:R-:W-:Y:S01]  /*142e0*/  MOV R104, 0x14310 ;  /* 0x0001431000687802 */ /* 0x000fe20000000f00 */
[----:B------:R-:W-:Y:S02]  /*142f0*/  IMAD.MOV.U32 R219, RZ, RZ, 0x1f ;  /* 0x0000001fffdb7424 */ /* 0x000fe400078e00ff */
[----:B0-----:R-:W-:Y:S05]  /*14300*/  CALL.REL.NOINC `($__internal_60_$__cuda_sm70_shflsync_bfly_p) ;  /* 0x0000095000007944 */ /* 0x001fea0003c00000 */
[----:B01----:R-:W-:Y:S01]  /*14310*/  FADD.FTZ R106, R223, R221 ;  /* 0x000000dddf6a7221 */ /* 0x003fe20000010000 */
[----:B------:R-:W-:Y:S01]  /*14320*/  MOV R104, 0x14370 ;  /* 0x0001437000687802 */ /* 0x000fe20000000f00 */
[----:B------:R-:W-:-:S02]  /*14330*/  IMAD.MOV.U32 R221, RZ, RZ, 0x4 ;  /* 0x00000004ffdd7424 */ /* 0x000fc400078e00ff */
[----:B------:R-:W-:Y:S02]  /*14340*/  IMAD.MOV.U32 R219, RZ, RZ, 0x1f ;  /* 0x0000001fffdb7424 */ /* 0x000fe400078e00ff */
[----:B------:R-:W-:Y:S02]  /*14350*/  IMAD.MOV.U32 R222, RZ, RZ, -0x1 ;  /* 0xffffffffffde7424 */ /* 0x000fe400078e00ff */
[----:B------:R-:W-:Y:S05]  /*14360*/  CALL.REL.NOINC `($__internal_60_$__cuda_sm70_shflsync_bfly_p) ;  /* 0x000008f000007944 */ /* 0x000fea0003c00000 */
[----:B01----:R-:W-:Y:S01]  /*14370*/  FADD.FTZ R106, R106, R221 ;  /* 0x000000dd6a6a7221 */ /* 0x003fe20000010000 */
[----:B------:R-:W-:Y:S01]  /*14380*/  MOV R104, 0x143d0 ;  /* 0x000143d000687802 */ /* 0x000fe20000000f00 */
[----:B------:R-:W-:Y:S02]  /*14390*/  IMAD.MOV.U32 R221, RZ, RZ, 0x8 ;  /* 0x00000008ffdd7424 */ /* 0x000fe400078e00ff */
[----:B------:R-:W-:Y:S02]  /*143a0*/  IMAD.MOV.U32 R219, RZ, RZ, 0x1f ;  /* 0x0000001fffdb7424 */ /* 0x000fe400078e00ff */
[----:B------:R-:W-:Y:S02]  /*143b0*/  IMAD.MOV.U32 R222, RZ, RZ, -0x1 ;  /* 0xffffffffffde7424 */ /* 0x000fe400078e00ff */
[----:B------:R-:W-:Y:S05]  /*143c0*/  CALL.REL.NOINC `($__internal_60_$__cuda_sm70_shflsync_bfly_p) ;  /* 0x0000089000007944 */ /* 0x000fea0003c00000 */
[----:B01----:R-:W-:Y:S01]  /*143d0*/  FADD.FTZ R106, R106, R221 ;  /* 0x000000dd6a6a7221 */ /* 0x003fe20000010000 */
[----:B------:R-:W-:Y:S01]  /*143e0*/  HFMA2.MMA R221, -RZ, RZ, 0, 9.5367431640625e-07 ;  /* 0x00000010ffdd7435 */ /* 0x000fe200000001ff */
[----:B------:R-:W-:Y:S01]  /*143f0*/  IMAD.MOV.U32 R219, RZ, RZ, 0x1f ;  /* 0x0000001fffdb7424 */ /* 0x000fe200078e00ff */
[----:B------:R-:W-:Y:S01]  /*14400*/  MOV R104, 0x14430 ;  /* 0x0001443000687802 */ /* 0x000fe20000000f00 */
[----:B------:R-:W-:-:S03]  /*14410*/  IMAD.MOV.U32 R222, RZ, RZ, -0x1 ;  /* 0xffffffffffde7424 */ /* 0x000fc600078e00ff */
[----:B------:R-:W-:Y:S05]  /*14420*/  CALL.REL.NOINC `($__internal_60_$__cuda_sm70_shflsync_bfly_p) ;  /* 0x0000083000007944 */ /* 0x000fea0003c00000 */
[----:B-1----:R-:W-:Y:S01]  /*14430*/  FADD.FTZ R217, R106, R221 ;  /* 0x000000dd6ad97221 */ /* 0x002fe20000010000 */
[----:B------:R-:W-:Y:S01]  /*14440*/  LOP3.LUT P6, RZ, R43, 0x8, RZ, 0xc0, !PT ;  /* 0x000000082bff7812 */ /* 0x000fe200078cc0ff */
        /* <DEDUP_REMOVED lines=102> */
[----:B------:R-:W-:Y:S05]  /*14ab0*/  CALL.REL.NOINC `($__internal_60_$__cuda_sm70_shflsync_bfly_p) ;  /* 0x000001a000007944 */ /* 0x000fea0003c00000 */
[----:B01----:R-:W-:Y:S01]  /*14ac0*/  FADD.FTZ R106, R106, R221 ;  /* 0x000000dd6a6a7221 */ /* 0x003fe20000010000 */
[----:B------:R-:W-:Y:S01]  /*14ad0*/  MOV R219, 0x1f ;  /* 0x0000001f00db7802 */ /* 0x000fe20000000f00 */
[----:B------:R-:W-:Y:S01]  /*14ae0*/  IMAD.MOV.U32 R221, RZ, RZ, 0x2 ;  /* 0x00000002ffdd7424 */ /* 0x000fe200078e00ff */
[----:B------:R-:W-:Y:S01]  /*14af0*/  MOV R104, 0x14b20 ;  /* 0x00014b2000687802 */ /* 0x000fe20000000f00 */
[----:B------:R-:W-:Y:S02]  /*14b00*/  IMAD.MOV.U32 R222, RZ, RZ, -0x1 ;  /* 0xffffffffffde7424 */ /* 0x000fe400078e00ff */
[----:B------:R-:W-:Y:S05]  /*14b10*/  CALL.REL.NOINC `($__internal_60_$__cuda_sm70_shflsync_bfly_p) ;  /* 0x0000014000007944 */ /* 0x000fea0003c00000 */
[----:B01----:R-:W-:Y:S01]  /*14b20*/  FADD.FTZ R106, R106, R221 ;  /* 0x000000dd6a6a7221 */ /* 0x003fe20000010000 */
[----:B------:R-:W-:Y:S01]  /*14b30*/  MOV R104, 0x14b80 ;  /* 0x00014b8000687802 */ /* 0x000fe20000000f00 */
[----:B------:R-:W-:Y:S02]  /*14b40*/  IMAD.MOV.U32 R221, RZ, RZ, 0x4 ;  /* 0x00000004ffdd7424 */ /* 0x000fe400078e00ff */
[----:B------:R-:W-:Y:S02]  /*14b50*/  IMAD.MOV.U32 R219, RZ, RZ, 0x1f ;  /* 0x0000001fffdb7424 */ /* 0x000fe400078e00ff */
[----:B------:R-:W-:-:S02]  /*14b60*/  IMAD.MOV.U32 R222, RZ, RZ, -0x1 ;  /* 0xffffffffffde7424 */ /* 0x000fc400078e00ff */
[----:B------:R-:W-:Y:S05]  /*14b70*/  CALL.REL.NOINC `($__internal_60_$__cuda_sm70_shflsync_bfly_p) ;  /* 0x000000e000007944 */ /* 0x000fea0003c00000 */
[----:B01----:R-:W-:Y:S01]  /*14b80*/  FADD.FTZ R106, R106, R221 ;  /* 0x000000dd6a6a7221 */ /* 0x003fe20000010000 */
[----:B------:R-:W-:Y:S01]  /*14b90*/  MOV R222, 0xffffffff ;  /* 0xffffffff00de7802 */ /* 0x000fe20000000f00 */
[----:B------:R-:W-:Y:S01]  /*14ba0*/  IMAD.MOV.U32 R221, RZ, RZ, 0x8 ;  /* 0x00000008ffdd7424 */ /* 0x000fe200078e00ff */
[----:B------:R-:W-:Y:S01]  /*14bb0*/  MOV R104, 0x14be0 ;  /* 0x00014be000687802 */ /* 0x000fe20000000f00 */
[----:B------:R-:W-:-:S02]  /*14bc0*/  IMAD.MOV.U32 R219, RZ, RZ, 0x1f ;  /* 0x0000001fffdb7424 */ /* 0x000fc400078e00ff */
[----:B------:R-:W-:Y:S05]  /*14bd0*/  CALL.REL.NOINC `($__internal_60_$__cuda_sm70_shflsync_bfly_p) ;  /* 0x0000008000007944 */ /* 0x000fea0003c00000 */
[----:B-1----:R-:W-:Y:S01]  /*14be0*/  FADD.FTZ R220, R106, R221 ;  /* 0x000000dd6adc7221 */ /* 0x002fe20000010000 */
[----:B------:R-:W-:Y:S01]  /*14bf0*/  MOV R104, 0x14c50 ;  /* 0x00014c5000687802 */ /* 0x000fe20000000f00 */
[----:B------:R-:W-:-:S02]  /*14c00*/  IMAD.MOV.U32 R221, RZ, RZ, 0x10 ;  /* 0x00000010ffdd7424 */ /* 0x000fc400078e00ff */
[----:B0-----:R-:W-:Y:S02]  /*14c10*/  IMAD.MOV.U32 R219, RZ, RZ, 0x1f ;  /* 0x0000001fffdb7424 */ /* 0x001fe400078e00ff */
[----:B------:R-:W-:Y:S02]  /*14c20*/  IMAD.MOV.U32 R222, RZ, RZ, -0x1 ;  /* 0xffffffffffde7424 */ /* 0x000fe400078e00ff */
[----:B------:R-:W-:Y:S02]  /*14c30*/  IMAD.MOV.U32 R106, RZ, RZ, R220 ;  /* 0x000000ffff6a7224 */ /* 0x000fe400078e00dc */
[----:B------:R-:W-:Y:S05]  /*14c40*/  CALL.REL.NOINC `($__internal_60_$__cuda_sm70_shflsync_bfly_p) ;  /* 0x0000001000007944 */ /* 0x000fea0003c00000 */
[----:B01----:R-:W-:Y:S05]  /*14c50*/  BRA `(.L_x_16381) ;  /* 0xffffe70000007947 */ /* 0x003fea000383ffff */
        .weak           $__internal_60_$__cuda_sm70_shflsync_bfly_p
        .type           $__internal_60_$__cuda_sm70_shflsync_bfly_p,@function
        .size           $__internal_60_$__cuda_sm70_shflsync_bfly_p,(.L_x_43120 - $__internal_60_$__cuda_sm70_shflsync_bfly_p)
$__internal_60_$__cuda_sm70_shflsync_bfly_p:
[----:B------:R-:W-:Y:S01]  /*14c60*/  IMAD.MOV.U32 R105, RZ, RZ, 0x0 ;  /* 0x00000000ff697424 */ /* 0x000fe200078e00ff */
[----:B------:R-:W-:Y:S04]  /*14c70*/  WARPSYNC R222 ;  /* 0x000000de00007348 */ /* 0x000fe80003800000 */
[----:B------:R0:W1:Y:S01]  /*14c80*/  SHFL.BFLY PT, R221, R106, R221, R219 ;  /* 0x0c0000dd6add7389 */ /* 0x00006200000e00db */
[----:B------:R-:W-:Y:S05]  /*14c90*/  RET.REL.NODEC R104 `(_ZN10layer_norm13ln_fwd_kernelINS_13Kernel_traitsI13__nv_bfloat16S2_fS2_fjLj1536ELj1ELj4ELj1ELj16ENS_18Kernel_traits_baseILj1536ES2_S2_fS2_fjLj128EEEEELb1ELb1ELb0ELb0EEEvNS_9FwdParamsE) ;  /* 0xfffeb36068007950 */ /* 0x000fea0003c3ffff */
.L_x_16382:
        /* <DEDUP_REMOVED lines=14> */
.L_x_43120:


//--------------------- .text._ZN10layer_norm13ln_fwd_kernelINS_13Kernel_traitsI13__nv_bfloat16S2_fS2_fjLj1536ELj1ELj4ELj1ELj16ENS_18Kernel_traits_baseILj1536ES2_S2_fS2_fjLj128EEEEELb1ELb1ELb0ELb1EEEvNS_9FwdParamsE --------------------------
	.section	.text._ZN10layer_norm13ln_fwd_kernelINS_13Kernel_traitsI13__nv_bfloat16S2_fS2_fjLj1536ELj1ELj4ELj1ELj16ENS_18Kernel_traits_baseILj1536ES2_S2_fS2_fjLj128EEEEELb1ELb1ELb0ELb1EEEvNS_9FwdParamsE,"ax",@progbits
	.sectioninfo	@"SHI_REGISTERS=255"
	.align	128
        .global         _ZN10layer_norm13ln_fwd_kernelINS_13Kernel_traitsI13__nv_bfloat16S2_fS2_fjLj1536ELj1ELj4ELj1ELj16ENS_18Kernel_traits_baseILj1536ES2_S2_fS2_fjLj128EEEEELb1ELb1ELb0ELb1EEEvNS_9FwdParamsE
        .type           _ZN10layer_norm13ln_fwd_kernelINS_13Kernel_traitsI13__nv_bfloat16S2_fS2_fjLj1536ELj1ELj4ELj1ELj16ENS_18Kernel_traits_baseILj1536ES2_S2_fS2_fjLj128EEEEELb1ELb1ELb0ELb1EEEvNS_9FwdParamsE,@function
        .size           _ZN10layer_norm13ln_fwd_kernelINS_13Kernel_traitsI13__nv_bfloat16S2_fS2_fjLj1536ELj1ELj4ELj1ELj16ENS_18Kernel_traits_baseILj1536ES2_S2_fS2_fjLj128EEEEELb1ELb1ELb0ELb1EEEvNS_9FwdParamsE,(.L_x_43121 - _ZN10layer_norm13ln_fwd_kernelINS_13Kernel_traitsI13__nv_bfloat16S2_fS2_fjLj1536ELj1ELj4ELj1ELj16ENS_18Kernel_traits_baseILj1536ES2_S2_fS2_fjLj128EEEEELb1ELb1ELb0ELb1EEEvNS_9FwdParamsE)
        .other          _ZN10layer_norm13ln_fwd_kernelINS_13Kernel_traitsI13__nv_bfloat16S2_fS2_fjLj1536ELj1ELj4ELj1ELj16ENS_18Kernel_traits_baseILj1536ES2_S2_fS2_fjLj128EEEEELb1ELb1ELb0ELb1EEEvNS_9FwdParamsE,@"STO_CUDA_ENTRY STV_DEFAULT"
_ZN10layer_norm13ln_fwd_kernelINS_13Kernel_traitsI13__nv_bfloat16S2_fS2_fjLj1536ELj1ELj4ELj1ELj16ENS_18Kernel_traits_baseILj1536ES2_S2_fS2_fjLj128EEEEELb1ELb1ELb0ELb1EEEvNS_9FwdParamsE:
.text._ZN10layer_norm13ln_fwd_kernelINS_13Kernel_traitsI13__nv_bfloat16S2_fS2_fjLj1536ELj1ELj4ELj1ELj16ENS_18Kernel_traits_baseILj1536ES2_S2_fS2_fjLj128EEEEELb1ELb1ELb0ELb1EEEvNS_9FwdParamsE:
        /* <DEDUP_REMOVED lines=37> */
[----:B------:R1:W5:Y:S02]  /*0250*/  LDG.E.128 R132, [R2.64] ;  /* 0x0000000402847981 */ /* 0x000364000c1e1d00 */
[----:B------:R-:W-:Y:S02]  /*0260*/  IADD3.X R53, RZ, c[0x0][0x1cc], RZ, P2, !PT ;  /* 0x00007300ff357a10 */ /* 0x000fe400017fe4ff */
        /* <DEDUP_REMOVED lines=15> */
[----:B------:R0:W5:Y:S01]  /*0360*/  LDG.E.128 R104, [R4.64+0x400] ;  /* 0x0004000404687981 */ /* 0x000162000c1e1d00 */
[----:B-1----:R-:W-:-:S02]  /*0370*/  IADD3 R2, R149, -0x4498517b, RZ ;  /* 0xbb67ae8595027810 */ /* 0x002fc40007ffe0ff */
[----:B------:R-:W-:Y:S01]  /*0380*/  IMAD.WIDE.U32 R12, R12, -0x326172a9, RZ ;  /* 0xcd9e8d570c0c7825 */ /* 0x000fe200078e00ff */
[----:B------:R-:W-:Y:S01]  /*0390*/  IADD3 R3, R148, -0x61c88647, RZ ;  /* 0x9e3779b994037810 */ /* 0x000fe20007ffe0ff */
[----:B------:R0:W5:Y:S01]  /*03a0*/  LDG.E.128 R100, [R4.64+0x600] ;  /* 0x0006000404647981 */ /* 0x000162000c1e1d00 */
[----:B------:R-:W-:Y:S02]  /*03b0*/  LOP3.LUT R14, R11, R6, R2, 0x96, !PT ;  /* 0x000000060b0e7212 */ /* 0x000fe400078e9602 */
[----:B------:R-:W-:Y:S01]  /*03c0*/  LOP3.LUT R8, R13, R3, R8, 0x96, !PT ;  /* 0x000000030d087212 */ /* 0x000fe200078e9608 */
[----:B------:R0:W5:Y:S02]  /*03d0*/  LDG.E.128 R96, [R4.64+0x800] ;  /* 0x0008000404607981 */ /* 0x000164000c1e1d00 */
[----:B------:R-:W-:Y:S02]  /*03e0*/  IMAD.WIDE.U32 R14, R14, -0x326172a9, RZ ;  /* 0xcd9e8d570e0e7825 */ /* 0x000fe400078e00ff */
[----:B------:R0:W5:Y:S02]  /*03f0*/  LDG.E.128 R92, [R4.64+0xa00] ;  /* 0x000a0004045c7981 */ /* 0x000164000c1e1d00 */
[----:B------:R-:W-:Y:S01]  /*0400*/  IMAD.WIDE.U32 R8, R8, -0x2daee0ad, RZ ;  /* 0xd2511f5308087825 */ /* 0x000fe200078e00ff */
[----:B0-----:R-:W-:-:S02]  /*0410*/  IADD3 R4, R148, 0x3c6ef372, RZ ;  /* 0x3c6ef37294047810 */ /* 0x001fc40007ffe0ff */
        /* <DEDUP_REMOVED lines=34> */
[----:B------:R-:W-:Y:S02]  /*0640*/  IADD3 R16, R148, -0xe443238, RZ ;  /* 0xf1bbcdc894107810 */ /* 0x000fe40007ffe0ff */
[----:B------:R-:W-:Y:S01]  /*0650*/  IADD3 R17, R149, -0x24c28bd8, RZ ;  /* 0xdb3d742895117810 */ /* 0x000fe20007ffe0ff */
[C---:B------:R-:W-:Y:S01]  /*0660*/  IMAD.HI.U32 R19, R176.reuse, -0x2daee0ad, RZ ;  /* 0xd2511f53b0137827 */ /* 0x040fe200078e00ff */
[----:B------:R-:W-:Y:S01]  /*0670*/  @!P0 CS2R R40, SRZ ;  /* 0x0000000000288805 */ /* 0x000fe2000001ff00 */
[----:B------:R-:W-:Y:S01]  /*0680*/  LOP3.LUT R198, R21, R20, R16, 0x96, !PT ;  /* 0x0000001415c67212 */ /* 0x000fe200078e9610 */
[----:B------:R-:W-:Y:S01]  /*0690*/  @!P0 CS2R R24, SRZ ;  /* 0x0000000000188805 */ /* 0x000fe2000001ff00 */
[----:B------:R-:W-:Y:S01]  /*06a0*/  @!P0 CS2R R26, SRZ ;  /* 0x00000000001a8805 */ /* 0x000fe2000001ff00 */
[----:B------:R-:W-:Y:S01]  /*06b0*/  LOP3.LUT R172, R19, R18, R17, 0x96, !PT ;  /* 0x0000001213ac7212 */ /* 0x000fe200078e9611 */
[----:B------:R-:W-:Y:S01]  /*06c0*/  @!P0 CS2R R32, SRZ ;  /* 0x0000000000208805 */ /* 0x000fe2000001ff00 */
[----:B------:R-:W-:Y:S01]  /*06d0*/  @!P0 CS2R R34, SRZ ;  /* 0x0000000000228805 */ /* 0x000fe2000001ff00 */
[----:B------:R-:W-:Y:S01]  /*06e0*/  @!P0 CS2R R56, SRZ ;  /* 0x0000000000388805 */ /* 0x000fe2000001ff00 */
[----:B------:R-:W-:Y:S01]  /*06f0*/  @!P0 CS2R R58, SRZ ;  /* 0x00000000003a8805 */ /* 0x000fe2000001ff00 */
        /* <DEDUP_REMOVED lines=9> */
[----:B------:R-:W-:Y:S01]  /*0790*/  IMAD R177, R177, -0x326172a9, RZ ;  /* 0xcd9e8d57b1b17824 */ /* 0x000fe200078e02ff */
[--C-:B------:R-:W-:Y:S01]  /*07a0*/  PRMT R18, RZ, 0x5410, R24.reuse ;  /* 0x00005410ff127816 */ /* 0x100fe20000000018 */
[----:B------:R-:W-:Y:S01]  /*07b0*/  IMAD R176, R176, -0x2daee0ad, RZ ;  /* 0xd2511f53b0b07824 */ /* 0x000fe200078e02ff */
[----:B------:R-:W-:Y:S01]  /*07c0*/  PRMT R19, RZ, 0x7610, R24 ;  /* 0x00007610ff137816 */ /* 0x000fe20000000018 */
[----:B------:R-:W-:Y:S01]  /*07d0*/  IMAD.HI.U32 R40, R198, -0x2daee0ad, RZ ;  /* 0xd2511f53c6287827 */ /* 0x000fe200078e00ff */
[----:B------:R-:W-:-:S02]  /*07e0*/  PRMT R20, RZ, 0x5410, R25 ;  /* 0x00005410ff147816 */ /* 0x000fc40000000019 */
[----:B------:R-:W-:Y:S01]  /*07f0*/  PRMT R21, RZ, 0x7610, R25 ;  /* 0x00007610ff157816 */ /* 0x000fe20000000019 */
[----:B------:R-:W-:Y:S01]  /*0800*/  IMAD.HI.U32 R41, R172, -0x326172a9, RZ ;  /* 0xcd9e8d57ac297827 */ /* 0x000fe200078e00ff */
[----:B------:R-:W-:Y:S02]  /*0810*/  IADD3 R167, R149, -0x695add53, RZ ;  /* 0x96a522ad95a77810 */ /* 0x000fe40007ffe0ff */
[----:B------:R-:W-:Y:S02]  /*0820*/  IADD3 R166, R148, -0x700cb87f, RZ ;  /* 0x8ff3478194a67810 */ /* 0x000fe40007ffe0ff */
        /* <DEDUP_REMOVED lines=8> */
[----:B------:R-:W-:Y:S01]  /*08b0*/  IMAD.MOV.U32 R171, RZ, RZ, RZ ;  /* 0x000000ffffab7224 */ /* 0x000fe200078e00ff */
        /* <DEDUP_REMOVED lines=36> */
[----:B------:R-:W-:Y:S02]  /*0b00*/  LOP3.LUT R173, R173, 0x3, RZ, 0xc0, !PT ;  /* 0x00000003adad7812 */ /* 0x000fe400078ec0ff */
[--C-:B--2---:R-:W-:Y:S02]  /*0b10*/  PRMT R169, RZ, 0x5410, R52.reuse ;  /* 0x00005410ffa97816 */ /* 0x104fe40000000034 */
[----:B------:R-:W-:Y:S02]  /*0b20*/  PRMT R185, RZ, 0x7610, R52 ;  /* 0x00007610ffb97816 */ /* 0x000fe40000000034 */
[--C-:B------:R-:W-:Y:S02]  /*0b30*/  PRMT R184, RZ, 0x5410, R53.reuse ;  /* 0x00005410ffb87816 */ /* 0x100fe40000000035 */
[----:B------:R-:W-:-:S02]  /*0b40*/  PRMT R187, RZ, 0x7610, R53 ;  /* 0x00007610ffbb7816 */ /* 0x000fc40000000035 */
[--C-:B------:R-:W-:Y:S02]  /*0b50*/  PRMT R186, RZ, 0x5410, R54.reuse ;  /* 0x00005410ffba7816 */ /* 0x100fe40000000036 */
[----:B------:R-:W-:Y:S02]  /*0b60*/  PRMT R188, RZ, 0x7610, R54 ;  /* 0x00007610ffbc7816 */ /* 0x000fe40000000036 */
[--C-:B------:R-:W-:Y:S02]  /*0b70*/  PRMT R189, RZ, 0x5410, R55.reuse ;  /* 0x00005410ffbd7816 */ /* 0x100fe40000000037 */
[----:B------:R-:W-:Y:S02]  /*0b80*/  PRMT R190, RZ, 0x7610, R55 ;  /* 0x00007610ffbe7816 */ /* 0x000fe40000000037 */
.L_x_16722:
[----:B------:R-:W-:Y:S01]  /*0b90*/  ISETP.NE.U32.AND P0, PT, RZ, c[0x0][0x1c0], PT ;  /* 0x00007000ff007a0c */ /* 0x000fe20003f05070 */
[----:B------:R-:W-:Y:S01]  /*0ba0*/  IMAD R40, R170, c[0x0][0x168], RZ ;  /* 0x00005a00aa287a24 */ /* 0x000fe200078e02ff */
[----:B------:R-:W-:Y:S01]  /*0bb0*/  ISETP.NE.U32.AND P1, PT, RZ, c[0x0][0x180], PT ;  /* 0x00006000ff007a0c */ /* 0x000fe20003f25070 */
[----:B------:R-:W-:Y:S01]  /*0bc0*/  IMAD.MOV.U32 R200, RZ, RZ, 0x10 ;  /* 0x00000010ffc87424 */ /* 0x000fe200078e00ff */
[----:B------:R-:W-:-:S02]  /*0bd0*/  ISETP.NE.AND.EX P0, PT, RZ, c[0x0][0x1c4], PT, P0 ;  /* 0x00007100ff007a0c */ /* 0x000fc40003f05300 */
[----:B------:R-:W-:Y:S02]  /*0be0*/  ISETP.NE.AND.EX P2, PT, RZ, c[0x0][0x184], PT, P1 ;  /* 0x00006100ff007a0c */ /* 0x000fe40003f45310 */
[----:B------:R-:W-:Y:S02]  /*0bf0*/  SHF.R.S32.HI R41, RZ, 0x1f, R40 ;  /* 0x0000001fff297819 */ /* 0x000fe40000011428 */
[----:B------:R-:W-:Y:S02]  /*0c00*/  LOP3.LUT R191, R191, 0xfffffff7, RZ, 0xc0, !PT ;  /* 0xfffffff7bfbf7812 */ /* 0x000fe400078ec0ff */
[----:B------:R-:W-:-:S04]  /*0c10*/  LEA.HI R41, R41, R40, RZ, 0x3 ;  /* 0x0000002829297211 */ /* 0x000fc800078f18ff */
[----:B------:R-:W-:Y:S01]  /*0c20*/  LEA.HI.SX32 R192, R41, R0, 0x1d ;  /* 0x0000000029c07211 */ /* 0x000fe200078feaff */
[----:B------:R-:W-:Y:S02]  /*0c30*/  @P0 IMAD.MOV.U32 R45, RZ, RZ, 0x2 ;  /* 0x00000002ff2d0424 */ /* 0x000fe400078e00ff */
[----:B------:R-:W-:Y:S01]  /*0c40*/  @P2 IMAD.MOV.U32 R47, RZ, RZ, 0x20 ;  /* 0x00000020ff2f2424 */ /* 0x000fe200078e00ff */
[----:B------:R-:W-:Y:S01]  /*0c50*/  ISETP.NE.AND P1, PT, R173, 0x1, PT ;  /* 0x00000001ad00780c */ /* 0x000fe20003f25270 */
[----:B------:R-:W-:Y:S01]  /*0c60*/  @P0 IMAD.WIDE R44, R170, R45, c[0x0][0x1c0] ;  /* 0x00007000aa2c0625 */ /* 0x000fe200078e022d */
[----:B------:R-:W-:Y:S01]  /*0c70*/  HFMA2.MMA R194, -RZ, RZ, 1.875, 0 ;  /* 0x3f800000ffc27435 */ /* 0x000fe200000001ff */
[----:B------:R-:W-:Y:S01]  /*0c80*/  BSSY B0, `(.L_x_16383) ;  /* 0x0000014000007945 */ /* 0x000fe20003800000 */
[----:B------:R-:W-:Y:S01]  /*0c90*/  @P2 LOP3.LUT R191, R191, 0x8, RZ, 0xfc, !PT ;  /* 0x00000008bfbf2812 */ /* 0x000fe200078efcff */
[C---:B------:R-:W-:Y:S02]  /*0ca0*/  IMAD.WIDE.U32 R40, R192.reuse, R200, c[0x0][0x170] ;  /* 0x00005c00c0287625 */ /* 0x040fe400078e00c8 */
[----:B------:R-:W2:Y:S02]  /*0cb0*/  @P0 LDG.E.U16 R44, [R44.64] ;  /* 0x000000042c2c0981 */ /* 0x000ea4000c1e1500 */
[----:B------:R-:W-:-:S02]  /*0cc0*/  @P2 IMAD.WIDE.U32 R46, R192, R47, c[0x0][0x180] ;  /* 0x00006000c02e2625 */ /* 0x000fc400078e002f */
[----:B-----5:R-:W5:Y:S04]  /*0cd0*/  LDG.E.128 R40, [R40.64] ;  /* 0x0000000428287981 */ /* 0x020f68000c1e1d00 */
[----:B------:R0:W5:Y:S04]  /*0ce0*/  @P2 LDG.E.128 R88, [R46.64] ;  /* 0x000000042e582981 */ /* 0x000168000c1e1d00 */
[----:B------:R0:W5:Y:S01]  /*0cf0*/  @P2 LDG.E.128 R84, [R46.64+0x10] ;  /* 0x000010042e542981 */ /* 0x000162000c1e1d00 */
[----:B------:R-:W-:Y:S02]  /*0d00*/  IADD3 R48, R173, 0x1, RZ ;  /* 0x00000001ad307810 */ /* 0x000fe40007ffe0ff */
        /* <DEDUP_REMOVED lines=10> */
.L_x_16384:
[----:B0-----:R-:W-:Y:S02]  /*0db0*/  IMAD.MOV.U32 R52, RZ, RZ, R172 ;  /* 0x000000ffff347224 */ /* 0x001fe400078e00ac */
.L_x_16385:
[----:B------:R-:W-:Y:S05]  /*0dc0*/  BSYNC B0 ;  /* 0x0000000000007941 */ /* 0x000fea0003800000 */
.L_x_16383:
        /* <DEDUP_REMOVED lines=16> */
.L_x_16389:
[----:B------:R-:W-:Y:S05]  /*0ed0*/  BSYNC B1 ;  /* 0x0000000000017941 */ /* 0x000fea0003800000 */
.L_x_16388:
        /* <DEDUP_REMOVED lines=42> */
.L_x_16387:
[----:B------:R-:W-:Y:S05]  /*1180*/  BSYNC B0 ;  /* 0x0000000000007941 */ /* 0x000fea0003800000 */
.L_x_16386:
[----:B------:R-:W0:Y:S01]  /*1190*/  I2F.U32 R44, R52 ;  /* 0x00000034002c7306 */ /* 0x000e220000201000 */
[----:B------:R-:W-:Y:S01]  /*11a0*/  IMAD.MOV.U32 R195, RZ, RZ, 0x2f800000 ;  /* 0x2f800000ffc37424 */ /* 0x000fe200078e00ff */
[----:B-----5:R-:W-:Y:S01]  /*11b0*/  PRMT R45, RZ, 0x5410, R40 ;  /* 0x00005410ff2d7816 */ /* 0x020fe20000000028 */
[----:B------:R-:W-:Y:S01]  /*11c0*/  BSSY B0, `(.L_x_16390) ;  /* 0x000001b000007945 */ /* 0x000fe20003800000 */
[----:B------:R-:W-:Y:S02]  /*11d0*/  ISETP.NE.U32.AND P0, PT, RZ, c[0x0][0x180], PT ;  /* 0x00006000ff007a0c */ /* 0x000fe40003f05070 */
[----:B------:R-:W-:Y:S01]  /*11e0*/  LOP3.LUT R191, R191, 0xfffffffd, RZ, 0xc0, !PT ;  /* 0xfffffffdbfbf7812 */ /* 0x000fe200078ec0ff */
[----:B------:R-:W-:Y:S01]  /*11f0*/  FMUL.FTZ R45, R45, R194 ;  /* 0x000000c22d2d7220 */ /* 0x000fe20000410000 */
[----:B------:R-:W-:Y:S02]  /*1200*/  ISETP.NE.AND.EX P6, PT, RZ, c[0x0][0x184], PT, P0 ;  /* 0x00006100ff007a0c */ /* 0x000fe40003fc5300 */
[----:B------:R-:W-:Y:S01]  /*1210*/  ISETP.NE.AND P0, PT, R48, 0x1, PT ;  /* 0x000000013000780c */ /* 0x000fe20003f05270 */
[----:B------:R-:W-:Y:S01]  /*1220*/  FMUL.FTZ R45, R45, c[0x0][0x1e8] ;  /* 0x00007a002d2d7a20 */ /* 0x000fe20000410000 */
[----:B------:R-:W-:-:S02]  /*1230*/  PRMT R80, RZ, 0x5410, R132 ;  /* 0x00005410ff507816 */ /* 0x000fc40000000084 */
[----:B------:R-:W-:Y:S01]  /*1240*/  IADD3 R46, R48, 0x1, RZ ;  /* 0x00000001302e7810 */ /* 0x000fe20007ffe0ff */
[----:B0-----:R-:W-:-:S05]  /*1250*/  FFMA.FTZ R44, R44, R195, 1.1641532182693481445e-10 ;  /* 0x2f0000002c2c7423 */ /* 0x001fca00000100c3 */
[----:B------:R-:W-:-:S04]  /*1260*/  FSETP.GTU.FTZ.AND P1, PT, R44, c[0x0][0x1e4], PT ;  /* 0x000079002c007a0b */ /* 0x000fc80003f3c000 */
[----:B------:R-:W-:-:S05]  /*1270*/  FSEL R45, R45, RZ, !P1 ;  /* 0x000000ff2d2d7208 */ /* 0x000fca0004800000 */
[----:B------:R-:W-:-:S04]  /*1280*/  FMUL.FTZ R80, R45, R80 ;  /* 0x000000502d507220 */ /* 0x000fc80000410000 */
[----:B------:R-:W-:Y:S01]  /*1290*/  @P1 LOP3.LUT R191, R191, 0x2, RZ, 0xfc, !PT ;  /* 0x00000002bfbf1812 */ /* 0x000fe200078efcff */
[----:B------:R-:W-:-:S03]  /*12a0*/  @P6 FADD.FTZ R80, R88, R80 ;  /* 0x0000005058506221 */ /* 0x000fc60000010000 */
[----:B------:R-:W-:-:S04]  /*12b0*/  LOP3.LUT R191, R191, 0xfffffffb, RZ, 0xc0, !PT ;  /* 0xfffffffbbfbf7812 */ /* 0x000fc800078ec0ff */
        /* <DEDUP_REMOVED lines=10> */
.L_x_16391:
[----:B------:R-:W-:Y:S02]  /*1360*/  IMAD.MOV.U32 R52, RZ, RZ, R172 ;  /* 0x000000ffff347224 */ /* 0x000fe400078e00ac */
.L_x_16392:
[----:B------:R-:W-:Y:S05]  /*1370*/  BSYNC B0 ;  /* 0x0000000000007941 */ /* 0x000fea0003800000 */
.L_x_16390:
        /* <DEDUP_REMOVED lines=16> */
.L_x_16396:
[----:B------:R-:W-:Y:S05]  /*1480*/  BSYNC B1 ;  /* 0x0000000000017941 */ /* 0x000fea0003800000 */
.L_x_16395:
        /* <DEDUP_REMOVED lines=42> */
.L_x_16394:
[----:B------:R-:W-:Y:S05]  /*1730*/  BSYNC B0 ;  /* 0x0000000000007941 */ /* 0x000fea0003800000 */
.L_x_16393:
[----:B------:R-:W0:Y:S01]  /*1740*/  I2F.U32 R44, R52 ;  /* 0x00000034002c7306 */ /* 0x000e220000201000 */
[----:B------:R-:W-:Y:S01]  /*1750*/  PRMT R45, RZ, 0x7610, R40 ;  /* 0x00007610ff2d7816 */ /* 0x000fe20000000028 */
[----:B------:R-:W-:Y:S01]  /*1760*/  BSSY B0, `(.L_x_16397) ;  /* 0x0000015000007945 */ /* 0x000fe20003800000 */
[----:B------:R-:W-:Y:S02]  /*1770*/  ISETP.NE.AND P1, PT, R46, 0x1, PT ;  /* 0x000000012e00780c */ /* 0x000fe40003f25270 */
[----:B------:R-:W-:Y:S01]  /*1780*/  PRMT R40, RZ, 0x7610, R132 ;  /* 0x00007610ff287816 */ /* 0x000fe20000000084 */
        /* <DEDUP_REMOVED lines=17> */
.L_x_16398:
[----:B------:R-:W-:Y:S02]  /*18a0*/  IMAD.MOV.U32 R52, RZ, RZ, R172 ;  /* 0x000000ffff347224 */ /* 0x000fe400078e00ac */
.L_x_16399:
[----:B------:R-:W-:Y:S05]  /*18b0*/  BSYNC B0 ;  /* 0x0000000000007941 */ /* 0x000fea0003800000 */
.L_x_16397:
        /* <DEDUP_REMOVED lines=16> */
.L_x_16403:
[----:B------:R-:W-:Y:S05]  /*19c0*/  BSYNC B1 ;  /* 0x0000000000017941 */ /* 0x000fea0003800000 */
.L_x_16402:
        /* <DEDUP_REMOVED lines=42> */
.L_x_16401:
[----:B------:R-:W-:Y:S05]  /*1c70*/  BSYNC B0 ;  /* 0x0000000000007941 */ /* 0x000fea0003800000 */
.L_x_16400:
        /* <DEDUP_REMOVED lines=22> */
.L_x_16405:
[----:B------:R-:W-:Y:S02]  /*1de0*/  IMAD.MOV.U32 R52, RZ, RZ, R172 ;  /* 0x000000ffff347224 */ /* 0x000fe400078e00ac */
.L_x_16406:
[----:B------:R-:W-:Y:S05]  /*1df0*/  BSYNC B0 ;  /* 0x0000000000007941 */ /* 0x000fea0003800000 */
.L_x_16404:
        /* <DEDUP_REMOVED lines=16> */
.L_x_16410:
[----:B------:R-:W-:Y:S05]  /*1f00*/  BSYNC B1 ;  /* 0x0000000000017941 */ /* 0x000fea0003800000 */
.L_x_16409:
        /* <DEDUP_REMOVED lines=42> */
.L_x_16408:
[----:B------:R-:W-:Y:S05]  /*21b0*/  BSYNC B0 ;  /* 0x0000000000007941 */ /* 0x000fea0003800000 */
.L_x_16407:
        /* <DEDUP_REMOVED lines=8> */
[----:B------:R-:W-:Y:S02]  /*2240*/  PRMT R40, RZ, 0x7610, R133 ;  /* 0x00007610ff287816 */ /* 0x000fe40000000085 */
        /* <DEDUP_REMOVED lines=13> */
.L_x_16412:
[----:B------:R-:W-:Y:S02]  /*2320*/  IMAD.MOV.U32 R50, RZ, RZ, R172 ;  /* 0x000000ffff327224 */ /* 0x000fe400078e00ac */
.L_x_16413:
[----:B------:R-:W-:Y:S05]  /*2330*/  BSYNC B0 ;  /* 0x0000000000007941 */ /* 0x000fea0003800000 */
.L_x_16411:
        /* <DEDUP_REMOVED lines=16> */
.L_x_16417:
[----:B------:R-:W-:Y:S05]  /*2440*/  BSYNC B1 ;  /* 0x0000000000017941 */ /* 0x000fea0003800000 */
.L_x_16416:
        /* <DEDUP_REMOVED lines=42> */
.L_x_16415:
[----:B------:R-:W-:Y:S05]  /*26f0*/  BSYNC B0 ;  /* 0x0000000000007941 */ /* 0x000fea0003800000 */
.L_x_16414:
        /* <DEDUP_REMOVED lines=22> */
.L_x_16419:
[----:B------:R-:W-:Y:S02]  /*2860*/  IMAD.MOV.U32 R50, RZ, RZ, R172 ;  /* 0x000000ffff327224 */ /* 0x000fe400078e00ac */
.L_x_16420:
[----:B------:R-:W-:Y:S05]  /*2870*/  BSYNC B0 ;  /* 0x0000000000007941 */ /* 0x000fea0003800000 */
.L_x_16418:
        /* <DEDUP_REMOVED lines=16> */
.L_x_16424:
[----:B------:R-:W-:Y:S05]  /*2980*/  BSYNC B1 ;  /* 0x0000000000017941 */ /* 0x000fea0003800000 */
.L_x_16423:
        /* <DEDUP_REMOVED lines=42> */
.L_x_16422:
[----:B------:R-:W-:Y:S05]  /*2c30*/  BSYNC B0 ;  /* 0x0000000000007941 */ /* 0x000fea0003800000 */
.L_x_16421:
        /* <DEDUP_REMOVED lines=22> */
.L_x_16426:
[----:B------:R-:W-:Y:S02]  /*2da0*/  IMAD.MOV.U32 R42, RZ, RZ, R172 ;  /* 0x000000ffff2a7224 */ /* 0x000fe400078e00ac */
.L_x_16427:
[----:B------:R-:W-:Y:S05]  /*2db0*/  BSYNC B0 ;  /* 0x0000000000007941 */ /* 0x000fea0003800000 */
.L_x_16425:
        /* <DEDUP_REMOVED lines=16> */
.L_x_16431:
[----:B------:R-:W-:Y:S05]  /*2ec0*/  BSYNC B1 ;  /* 0x0000000000017941 */ /* 0x000fea0003800000 */
.L_x_16430:
        /* <DEDUP_REMOVED lines=42> */
.L_x_16429:
[----:B------:R-:W-:Y:S05]  /*3170*/  BSYNC B0 ;  /* 0x0000000000007941 */ /* 0x000fea0003800000 */
.L_x_16428:
[----:B------:R-:W0:Y:S01]  /*3180*/  I2F.U32 R42, R42 ;  /* 0x0000002a002a7306 */ /* 0x000e220000201000 */
[----:B------:R-:W-:Y:S01]  /*3190*/  PRMT R45, RZ, 0x5410, R43 ;  /* 0x00005410ff2d7816 */ /* 0x000fe2000000002b */
[----:B------:R-:W-:Y:S01]  /*31a0*/  BSSY B0, `(.L_x_16432) ;  /* 0x0000016000007945 */ /* 0x000fe20003800000 */
[----:B------:R-:W-:Y:S02]  /*31b0*/  LOP3.LUT P6, RZ, R191, 0x4, RZ, 0xc0, !PT ;  /* 0x00000004bfff7812 */ /* 0x000fe400078cc0ff */
[----:B------:R-:W-:Y:S01]  /*31c0*/  PRMT R78, RZ, 0x5410, R135 ;  /* 0x00005410ff4e7816 */ /* 0x000fe20000000087 */
        /* <DEDUP_REMOVED lines=18> */
.L_x_16433:
[----:B------:R-:W-:Y:S02]  /*32f0*/  IMAD.MOV.U32 R50, RZ, RZ, R172 ;  /* 0x000000ffff327224 */ /* 0x000fe400078e00ac */
.L_x_16434:
[----:B------:R-:W-:Y:S05]  /*3300*/  BSYNC B0 ;  /* 0x0000000000007941 */ /* 0x000fea0003800000 */
.L_x_16432:
        /* <DEDUP_REMOVED lines=18> */
.L_x_16438:
[----:B------:R-:W-:Y:S05]  /*3430*/  BSYNC B1 ;  /* 0x0000000000017941 */ /* 0x000fea0003800000 */
.L_x_16437:
        /* <DEDUP_REMOVED lines=42> */
.L_x_16436:
[----:B------:R-:W-:Y:S05]  /*36e0*/  BSYNC B0 ;  /* 0x0000000000007941 */ /* 0x000fea0003800000 */
.L_x_16435:
[----:B------:R-:W0:Y:S01]  /*36f0*/  I2F.U32 R40, R50 ;  /* 0x0000003200287306 */ /* 0x000e220000201000 */
[----:B------:R-:W-:Y:S01]  /*3700*/  PRMT R43, RZ, 0x7610, R43 ;  /* 0x00007610ff2b7816 */ /* 0x000fe2000000002b */
[----:B------:R-:W-:Y:S01]  /*3710*/  HFMA2.MMA R196, -RZ, RZ, 0, 1.9073486328125e-06 ;  /* 0x00000020ffc47435 */ /* 0x000fe200000001ff */
[----:B------:R-:W-:Y:S01]  /*3720*/  SEL R44, RZ, 0x1, P2 ;  /* 0x00000001ff2c7807 */ /* 0x000fe20001000000 */
[----:B------:R-:W-:Y:S01]  /*3730*/  IMAD.MOV.U32 R197, RZ, RZ, 0x8 ;  /* 0x00000008ffc57424 */ /* 0x000fe200078e00ff */
[----:B------:R-:W-:Y:S01]  /*3740*/  SEL R42, RZ, 0x1, P1 ;  /* 0x00000001ff2a7807 */ /* 0x000fe20000800000 */
[----:B------:R-:W-:Y:S01]  /*3750*/  FMUL.FTZ R46, R43, R194 ;  /* 0x000000c22b2e7220 */ /* 0x000fe20000410000 */
[----:B------:R-:W-:Y:S01]  /*3760*/  SEL R48, RZ, 0x10000, P5 ;  /* 0x00010000ff307807 */ /* 0x000fe20002800000 */
[----:B------:R-:W-:Y:S01]  /*3770*/  IMAD.WIDE.U32 R44, R44, 0x1000000, RZ ;  /* 0x010000002c2c7825 */ /* 0x000fe200078e00ff */
[----:B------:R-:W-:Y:S02]  /*3780*/  SEL R49, RZ, 0x100, P4 ;  /* 0x00000100ff317807 */ /* 0x000fe40002000000 */
[C---:B------:R-:W-:Y:S01]  /*3790*/  LOP3.LUT P6, RZ, R191.reuse, 0x4, RZ, 0xc0, !PT ;  /* 0x00000004bfff7812 */ /* 0x040fe200078cc0ff */
[----:B------:R-:W-:Y:S01]  /*37a0*/  IMAD.WIDE.U32 R42, R42, 0x10000, RZ ;  /* 0x000100002a2a7825 */ /* 0x000fe200078e00ff */
[----:B------:R-:W-:-:S02]  /*37b0*/  LOP3.LUT P5, RZ, R191, 0x8, RZ, 0xc0, !PT ;  /* 0x00000008bfff7812 */ /* 0x000fc400078ac0ff */
[----:B------:R-:W-:Y:S01]  /*37c0*/  LOP3.LUT P4, RZ, R191, 0x2, RZ, 0xc0, !PT ;  /* 0x00000002bfff7812 */ /* 0x000fe2000788c0ff */
[----:B0-----:R-:W-:Y:S01]  /*37d0*/  FFMA.FTZ R40, R40, R195, 1.1641532182693481445e-10 ;  /* 0x2f00000028287423 */ /* 0x001fe200000100c3 */
[----:B------:R-:W-:Y:S01]  /*37e0*/  IADD3 R55, R192, 0x20, RZ ;  /* 0x00000020c0377810 */ /* 0x000fe20007ffe0ff */
[----:B------:R-:W-:Y:S02]  /*37f0*/  FMUL.FTZ R46, R46, c[0x0][0x1e8] ;  /* 0x00007a002e2e7a20 */ /* 0x000fe40000410000 */
[----:B------:R-:W-:Y:S01]  /*3800*/  IMAD.WIDE.U32 R50, R192, R196, c[0x0][0x188] ;  /* 0x00006200c0327625 */ /* 0x000fe200078e00c4 */
[----:B------:R-:W-:Y:S02]  /*3810*/  FSETP.GTU.FTZ.AND P2, PT, R40, c[0x0][0x1e4], PT ;  /* 0x0000790028007a0b */ /* 0x000fe40003f5c000 */
[----:B------:R-:W-:Y:S02]  /*3820*/  SEL R40, RZ, 0x1, P0 ;  /* 0x00000001ff287807 */ /* 0x000fe40000000000 */
[----:B------:R-:W-:Y:S01]  /*3830*/  SEL R47, RZ, 0x1000000, P2 ;  /* 0x01000000ff2f7807 */ /* 0x000fe20001000000 */
[----:B------:R0:W-:Y:S01]  /*3840*/  STG.E.128 [R50.64], R80 ;  /* 0x0000005032007986 */ /* 0x0001e2000c101d04 */
[----:B------:R-:W-:Y:S01]  /*3850*/  FSEL R79, R46, RZ, !P2 ;  /* 0x000000ff2e4f7208 */ /* 0x000fe20005000000 */
[----:B------:R-:W-:Y:S01]  /*3860*/  IMAD.WIDE.U32 R40, R40, 0x100, RZ ;  /* 0x0000010028287825 */ /* 0x000fe200078e00ff */
[----:B------:R-:W-:-:S02]  /*3870*/  LOP3.LUT R49, R49, R47, R48, 0xfe, !PT ;  /* 0x0000002f31317212 */ /* 0x000fc400078efe30 */
[----:B------:R-:W-:Y:S02]  /*3880*/  SEL R48, RZ, 0x1, P4 ;  /* 0x00000001ff307807 */ /* 0x000fe40002000000 */
[----:B------:R-:W-:Y:S02]  /*3890*/  LOP3.LUT R47, R40, R44, R42, 0xfe, !PT ;  /* 0x0000002c282f7212 */ /* 0x000fe400078efe2a */
[----:B------:R-:W-:Y:S02]  /*38a0*/  PRMT R40, RZ, 0x7610, R135 ;  /* 0x00007610ff287816 */ /* 0x000fe40000000087 */
[----:B------:R-:W-:Y:S02]  /*38b0*/  SEL R44, RZ, 0x1, P3 ;  /* 0x00000001ff2c7807 */ /* 0x000fe40001800000 */
[----:B------:R-:W-:Y:S01]  /*38c0*/  LOP3.LUT R46, R47, R48, RZ, 0xfc, !PT ;  /* 0x000000302f2e7212 */ /* 0x000fe200078efcff */
[----:B------:R-:W-:Y:S01]  /*38d0*/  FMUL.FTZ R79, R79, R40 ;  /* 0x000000284f4f7220 */ /* 0x000fe20000410000 */
[----:B------:R-:W-:Y:S01]  /*38e0*/  LOP3.LUT R45, R45, R49, R44, 0xfe, !PT ;  /* 0x000000312d2d7212 */ /* 0x000fe200078efe2c */
[----:B------:R-:W-:-:S03]  /*38f0*/  IMAD.WIDE.U32 R48, R192, R197, c[0x0][0x190] ;  /* 0x00006400c0307625 */ /* 0x000fc600078e00c5 */
[----:B------:R-:W-:Y:S01]  /*3900*/  LOP3.LUT R47, R41, R45, R43, 0xfe, !PT ;  /* 0x0000002d292f7212 */ /* 0x000fe200078efe2b */
[----:B------:R-:W-:Y:S02]  /*3910*/  @P6 FADD.FTZ R79, R87, R79 ;  /* 0x0000004f574f6221 */ /* 0x000fe40000010000 */
        /* <DEDUP_REMOVED lines=19> */
.L_x_16440:
[----:B0-----:R-:W-:Y:S02]  /*3a50*/  IMAD.MOV.U32 R54, RZ, RZ, R172 ;  /* 0x000000ffff367224 */ /* 0x001fe400078e00ac */
.L_x_16441:
[----:B------:R-:W-:Y:S05]  /*3a60*/  BSYNC B0 ;  /* 0x0000000000007941 */ /* 0x000fea0003800000 */
.L_x_16439:
        /* <DEDUP_REMOVED lines=16> */
.L_x_16445:
[----:B------:R-:W-:Y:S05]  /*3b70*/  BSYNC B1 ;  /* 0x0000000000017941 */ /* 0x000fea0003800000 */
.L_x_16444:
[----:B------:R-:W-:Y:S01]  /*3b80*/  IMAD.HI.U32 R44, R182, -0x326172a9, RZ ;  /* 0xcd9e8d57b62c7827 */ /* 0x000fe200078e00ff */
[----:B------:R-:W-:-:S03]  /*3b90*/  LOP3.LUT R45, R45, R171, R149, 0x96, !PT ;  /* 0x000000ab2d2d7212 */ /* 0x000fc600078e9695 */
[----:B------:R-:W-:Y:S01]  /*3ba0*/  IMAD R50, R182, -0x326172a9, RZ ;  /* 0xcd9e8d57b6327824 */ /* 0x000fe200078e02ff */
[----:B------:R-:W-:Y:S01]  /*3bb0*/  LOP3.LUT R44, R44, R181, R148, 0x96, !PT ;  /* 0x000000b52c2c7212 */ /* 0x000fe200078e9694 */
[----:B------:R-:W-:-:S04]  /*3bc0*/  IMAD.WIDE.U32 R46, R45, -0x326172a9, RZ ;  /* 0xcd9e8d572d2e7825 */ /* 0x000fc800078e00ff */
[----:B------:R-:W-:Y:S02]  /*3bd0*/  IMAD R45, R180, -0x2daee0ad, RZ ;  /* 0xd2511f53b42d7824 */ /* 0x000fe400078e02ff */
        /* <DEDUP_REMOVED lines=36> */
.L_x_16443:
[----:B------:R-:W-:Y:S05]  /*3e20*/  BSYNC B0 ;  /* 0x0000000000007941 */ /* 0x000fea0003800000 */
.L_x_16442:
[----:B------:R-:W0:Y:S01]  /*3e30*/  I2F.U32 R44, R54 ;  /* 0x00000036002c7306 */ /* 0x000e220000201000 */
[----:B-----5:R-:W-:Y:S01]  /*3e40*/  PRMT R45, RZ, 0x5410, R40 ;  /* 0x00005410ff2d7816 */ /* 0x020fe20000000028 */
[----:B------:R-:W-:Y:S01]  /*3e50*/  BSSY B0, `(.L_x_16446) ;  /* 0x0000017000007945 */ /* 0x000fe20003800000 */
[----:B------:R-:W-:Y:S02]  /*3e60*/  LOP3.LUT R191, R191, 0xfffffffd, RZ, 0xc0, !PT ;  /* 0xfffffffdbfbf7812 */ /* 0x000fe400078ec0ff */
        /* <DEDUP_REMOVED lines=20> */
.L_x_16447:
[----:B------:R-:W-:Y:S02]  /*3fb0*/  IMAD.MOV.U32 R52, RZ, RZ, R172 ;  /* 0x000000ffff347224 */ /* 0x000fe400078e00ac */
.L_x_16448:
[----:B------:R-:W-:Y:S05]  /*3fc0*/  BSYNC B0 ;  /* 0x0000000000007941 */ /* 0x000fea0003800000 */
.L_x_16446:
        /* <DEDUP_REMOVED lines=16> */
.L_x_16452:
[----:B------:R-:W-:Y:S05]  /*40d0*/  BSYNC B1 ;  /* 0x0000000000017941 */ /* 0x000fea0003800000 */
.L_x_16451:
        /* <DEDUP_REMOVED lines=42> */
.L_x_16450:
[----:B------:R-:W-:Y:S05]  /*4380*/  BSYNC B0 ;  /* 0x0000000000007941 */ /* 0x000fea0003800000 */
.L_x_16449:
        /* <DEDUP_REMOVED lines=22> */
.L_x_16454:
[----:B------:R-:W-:Y:S02]  /*44f0*/  IMAD.MOV.U32 R52, RZ, RZ, R172 ;  /* 0x000000ffff347224 */ /* 0x000fe400078e00ac */
.L_x_16455:
[----:B------:R-:W-:Y:S05]  /*4500*/  BSYNC B0 ;  /* 0x0000000000007941 */ /* 0x000fea0003800000 */
.L_x_16453:
        /* <DEDUP_REMOVED lines=16> */
.L_x_16459:
[----:B------:R-:W-:Y:S05]  /*4610*/  BSYNC B1 ;  /* 0x0000000000017941 */ /* 0x000fea0003800000 */
.L_x_16458:
        /* <DEDUP_REMOVED lines=42> */
.L_x_16457:
[----:B------:R-:W-:Y:S05]  /*48c0*/  BSYNC B0 ;  /* 0x0000000000007941 */ /* 0x000fea0003800000 */
.L_x_16456:
        /* <DEDUP_REMOVED lines=22> */
.L_x_16461:
[----:B------:R-:W-:Y:S02]  /*4a30*/  IMAD.MOV.U32 R52, RZ, RZ, R172 ;  /* 0x000000ffff347224 */ /* 0x000fe400078e00ac */
.L_x_16462:
[----:B------:R-:W-:Y:S05]  /*4a40*/  BSYNC B0 ;  /* 0x0000000000007941 */ /* 0x000fea0003800000 */
.L_x_16460:
        /* <DEDUP_REMOVED lines=16> */
.L_x_16466:
[----:B------:R-:W-:Y:S05]  /*4b50*/  BSYNC B1 ;  /* 0x0000000000017941 */ /* 0x000fea0003800000 */
.L_x_16465:
        /* <DEDUP_REMOVED lines=42> */
.L_x_16464:
[----:B------:R-:W-:Y:S05]  /*4e00*/  BSYNC B0 ;  /* 0x0000000000007941 */ /* 0x000fea0003800000 */
.L_x_16463:
        /* <DEDUP_REMOVED lines=22> */
.L_x_16468:
[----:B------:R-:W-:Y:S02]  /*4f70*/  IMAD.MOV.U32 R50, RZ, RZ, R172 ;  /* 0x000000ffff327224 */ /* 0x000fe400078e00ac */
.L_x_16469:
[----:B------:R-:W-:Y:S05]  /*4f80*/  BSYNC B0 ;  /* 0x0000000000007941 */ /* 0x000fea0003800000 */
.L_x_16467:
        /* <DEDUP_REMOVED lines=16> */
.L_x_16473:
[----:B------:R-:W-:Y:S05]  /*5090*/  BSYNC B1 ;  /* 0x0000000000017941 */ /* 0x000fea0003800000 */
.L_x_16472:
        /* <DEDUP_REMOVED lines=42> */
.L_x_16471:
[----:B------:R-:W-:Y:S05]  /*5340*/  BSYNC B0 ;  /* 0x0000000000007941 */ /* 0x000fea0003800000 */
.L_x_16470:
        /* <DEDUP_REMOVED lines=22> */
.L_x_16475:
[----:B------:R-:W-:Y:S02]  /*54b0*/  IMAD.MOV.U32 R50, RZ, RZ, R172 ;  /* 0x000000ffff327224 */ /* 0x000fe400078e00ac */
.L_x_16476:
[----:B------:R-:W-:Y:S05]  /*54c0*/  BSYNC B0 ;  /* 0x0000000000007941 */ /* 0x000fea0003800000 */
.L_x_16474:
        /* <DEDUP_REMOVED lines=16> */
.L_x_16480:
[----:B------:R-:W-:Y:S05]  /*55d0*/  BSYNC B1 ;  /* 0x0000000000017941 */ /* 0x000fea0003800000 */
.L_x_16479:
        /* <DEDUP_REMOVED lines=42> */
.L_x_16478:
[----:B------:R-:W-:Y:S05]  /*5880*/  BSYNC B0 ;  /* 0x0000000000007941 */ /* 0x000fea0003800000 */
.L_x_16477:
        /* <DEDUP_REMOVED lines=22> */
.L_x_16482:
[----:B------:R-:W-:Y:S02]  /*59f0*/  IMAD.MOV.U32 R42, RZ, RZ, R172 ;  /* 0x000000ffff2a7224 */ /* 0x000fe400078e00ac */
.L_x_16483:
[----:B------:R-:W-:Y:S05]  /*5a00*/  BSYNC B0 ;  /* 0x0000000000007941 */ /* 0x000fea0003800000 */
.L_x_16481:
        /* <DEDUP_REMOVED lines=16> */
.L_x_16487:
[----:B------:R-:W-:Y:S05]  /*5b10*/  BSYNC B1 ;  /* 0x0000000000017941 */ /* 0x000fea0003800000 */
.L_x_16486:
        /* <DEDUP_REMOVED lines=42> */
.L_x_16485:
[----:B------:R-:W-:Y:S05]  /*5dc0*/  BSYNC B0 ;  /* 0x0000000000007941 */ /* 0x000fea0003800000 */
.L_x_16484:
        /* <DEDUP_REMOVED lines=23> */
.L_x_16489:
[----:B------:R-:W-:Y:S02]  /*5f40*/  IMAD.MOV.U32 R50, RZ, RZ, R172 ;  /* 0x000000ffff327224 */ /* 0x000fe400078e00ac */
.L_x_16490:
[----:B------:R-:W-:Y:S05]  /*5f50*/  BSYNC B0 ;  /* 0x0000000000007941 */ /* 0x000fea0003800000 */
.L_x_16488:
        /* <DEDUP_REMOVED lines=18> */
.L_x_16494:
[----:B------:R-:W-:Y:S05]  /*6080*/  BSYNC B1 ;  /* 0x0000000000017941 */ /* 0x000fea0003800000 */
.L_x_16493:
        /* <DEDUP_REMOVED lines=42> */
.L_x_16492:
[----:B------:R-:W-:Y:S05]  /*6330*/  BSYNC B0 ;  /* 0x0000000000007941 */ /* 0x000fea0003800000 */
.L_x_16491:
[----:B------:R-:W0:Y:S01]  /*6340*/  I2F.U32 R40, R50 ;  /* 0x0000003200287306 */ /* 0x000e220000201000 */
[----:B------:R-:W-:Y:S02]  /*6350*/  PRMT R43, RZ, 0x7610, R43 ;  /* 0x00007610ff2b7816 */ /* 0x000fe4000000002b */
[----:B------:R-:W-:Y:S02]  /*6360*/  SEL R44, RZ, 0x1, P2 ;  /* 0x00000001ff2c7807 */ /* 0x000fe40001000000 */
[----:B------:R-:W-:Y:S01]  /*6370*/  SEL R42, RZ, 0x1, P1 ;  /* 0x00000001ff2a7807 */ /* 0x000fe20000800000 */
[----:B------:R-:W-:Y:S01]  /*6380*/  FMUL.FTZ R46, R43, R194 ;  /* 0x000000c22b2e7220 */ /* 0x000fe20000410000 */
[----:B------:R-:W-:Y:S01]  /*6390*/  SEL R41, RZ, 0x1, P0 ;  /* 0x00000001ff297807 */ /* 0x000fe20000000000 */
[----:B------:R-:W-:Y:S01]  /*63a0*/  IMAD.WIDE.U32 R44, R44, 0x1000000, RZ ;  /* 0x010000002c2c7825 */ /* 0x000fe200078e00ff */
[----:B------:R-:W-:Y:S02]  /*63b0*/  LOP3.LUT P6, RZ, R191, 0x4, RZ, 0xc0, !PT ;  /* 0x00000004bfff7812 */ /* 0x000fe400078cc0ff */
[----:B------:R-:W-:Y:S01]  /*63c0*/  SEL R49, RZ, 0x10000, P5 ;  /* 0x00010000ff317807 */ /* 0x000fe20002800000 */
[----:B------:R-:W-:Y:S01]  /*63d0*/  IMAD.WIDE.U32 R42, R42, 0x10000, RZ ;  /* 0x000100002a2a7825 */ /* 0x000fe200078e00ff */
[----:B------:R-:W-:-:S02]  /*63e0*/  SEL R48, RZ, 0x100, P4 ;  /* 0x00000100ff307807 */ /* 0x000fc40002000000 */
[C---:B------:R-:W-:Y:S01]  /*63f0*/  LOP3.LUT P5, RZ, R191.reuse, 0x8, RZ, 0xc0, !PT ;  /* 0x00000008bfff7812 */ /* 0x040fe200078ac0ff */
[----:B0-----:R-:W-:Y:S01]  /*6400*/  FFMA.FTZ R40, R40, R195, 1.1641532182693481445e-10 ;  /* 0x2f00000028287423 */ /* 0x001fe200000100c3 */
[----:B------:R-:W-:Y:S01]  /*6410*/  PRMT R71, RZ, 0x7610, R131 ;  /* 0x00007610ff477816 */ /* 0x000fe20000000083 */
[----:B------:R-:W-:Y:S01]  /*6420*/  FMUL.FTZ R46, R46, c[0x0][0x1e8] ;  /* 0x00007a002e2e7a20 */ /* 0x000fe20000410000 */
[----:B------:R-:W-:Y:S02]  /*6430*/  LOP3.LUT P2, RZ, R191, 0x2, RZ, 0xc0, !PT ;  /* 0x00000002bfff7812 */ /* 0x000fe4000784c0ff */
[----:B------:R-:W-:Y:S01]  /*6440*/  FSETP.GTU.FTZ.AND P0, PT, R40, c[0x0][0x1e4], PT ;  /* 0x0000790028007a0b */ /* 0x000fe20003f1c000 */
[----:B------:R-:W-:Y:S01]  /*6450*/  IMAD.WIDE.U32 R40, R41, 0x100, RZ ;  /* 0x0000010029287825 */ /* 0x000fe200078e00ff */
[----:B------:R-:W-:Y:S02]  /*6460*/  IADD3 R53, R192, 0x40, RZ ;  /* 0x00000040c0357810 */ /* 0x000fe40007ffe0ff */
[----:B------:R-:W-:-:S02]  /*6470*/  SEL R50, RZ, 0x1000000, P0 ;  /* 0x01000000ff327807 */ /* 0x000fc40000000000 */
[----:B------:R-:W-:Y:S02]  /*6480*/  LOP3.LUT R44, R40, R44, R42, 0xfe, !PT ;  /* 0x0000002c282c7212 */ /* 0x000fe400078efe2a */
[----:B------:R-:W-:Y:S02]  /*6490*/  FSEL R46, R46, RZ, !P0 ;  /* 0x000000ff2e2e7208 */ /* 0x000fe40004000000 */
[----:B------:R-:W-:Y:S01]  /*64a0*/  LOP3.LUT R40, R48, R50, R49, 0xfe, !PT ;  /* 0x0000003230287212 */ /* 0x000fe200078efe31 */
[----:B------:R-:W-:Y:S01]  /*64b0*/  IMAD.WIDE.U32 R50, R55, R196, c[0x0][0x188] ;  /* 0x0000620037327625 */ /* 0x000fe200078e00c4 */
[----:B------:R-:W-:Y:S02]  /*64c0*/  SEL R49, RZ, 0x1, P3 ;  /* 0x00000001ff317807 */ /* 0x000fe40001800000 */
[----:B------:R-:W-:Y:S01]  /*64d0*/  SEL R47, RZ, 0x1, P2 ;  /* 0x00000001ff2f7807 */ /* 0x000fe20001000000 */
[----:B------:R-:W-:Y:S01]  /*64e0*/  FMUL.FTZ R71, R46, R71 ;  /* 0x000000472e477220 */ /* 0x000fe20000410000 */
[----:B------:R-:W-:Y:S01]  /*64f0*/  LOP3.LUT R45, R45, R40, R49, 0xfe, !PT ;  /* 0x000000282d2d7212 */ /* 0x000fe200078efe31 */
[----:B------:R-:W-:Y:S01]  /*6500*/  IMAD.WIDE.U32 R48, R55, R197, c[0x0][0x190] ;  /* 0x0000640037307625 */ /* 0x000fe200078e00c5 */
[----:B------:R-:W-:Y:S01]  /*6510*/  LOP3.LUT R44, R44, R47, RZ, 0xfc, !PT ;  /* 0x0000002f2c2c7212 */ /* 0x000fe200078efcff */
[----:B------:R0:W-:Y:S01]  /*6520*/  STG.E.128 [R50.64], R72 ;  /* 0x0000004832007986 */ /* 0x0001e2000c101d04 */
[----:B------:R-:W-:Y:S01]  /*6530*/  LOP3.LUT R45, R41, R45, R43, 0xfe, !PT ;  /* 0x0000002d292d7212 */ /* 0x000fe200078efe2b */
[----:B------:R-:W-:-:S02]  /*6540*/  @P6 FADD.FTZ R71, R87, R71 ;  /* 0x0000004757476221 */ /* 0x000fc40000010000 */
        /* <DEDUP_REMOVED lines=19> */
.L_x_16496:
[----:B0-----:R-:W-:Y:S02]  /*6680*/  IMAD.MOV.U32 R55, RZ, RZ, R172 ;  /* 0x000000ffff377224 */ /* 0x001fe400078e00ac */
.L_x_16497:
[----:B------:R-:W-:Y:S05]  /*6690*/  BSYNC B0 ;  /* 0x0000000000007941 */ /* 0x000fea0003800000 */
.L_x_16495:
        /* <DEDUP_REMOVED lines=16> */
.L_x_16501:
[----:B------:R-:W-:Y:S05]  /*67a0*/  BSYNC B1 ;  /* 0x0000000000017941 */ /* 0x000fea0003800000 */
.L_x_16500:
        /* <DEDUP_REMOVED lines=42> */
.L_x_16499:
[----:B------:R-:W-:Y:S05]  /*6a50*/  BSYNC B0 ;  /* 0x0000000000007941 */ /* 0x000fea0003800000 */
.L_x_16498:
        /* <DEDUP_REMOVED lines=24> */
.L_x_16503:
[----:B------:R-:W-:Y:S02]  /*6be0*/  IMAD.MOV.U32 R52, RZ, RZ, R172 ;  /* 0x000000ffff347224 */ /* 0x000fe400078e00ac */
.L_x_16504:
[----:B------:R-:W-:Y:S05]  /*6bf0*/  BSYNC B0 ;  /* 0x0000000000007941 */ /* 0x000fea0003800000 */
.L_x_16502:
        /* <DEDUP_REMOVED lines=16> */
.L_x_16508:
[----:B------:R-:W-:Y:S05]  /*6d00*/  BSYNC B1 ;  /* 0x0000000000017941 */ /* 0x000fea0003800000 */
.L_x_16507:
        /* <DEDUP_REMOVED lines=42> */
.L_x_16506:
[----:B------:R-:W-:Y:S05]  /*6fb0*/  BSYNC B0 ;  /* 0x0000000000007941 */ /* 0x000fea0003800000 */
.L_x_16505:
        /* <DEDUP_REMOVED lines=22> */
.L_x_16510:
[----:B------:R-:W-:Y:S02]  /*7120*/  IMAD.MOV.U32 R52, RZ, RZ, R172 ;  /* 0x000000ffff347224 */ /* 0x000fe400078e00ac */
.L_x_16511:
[----:B------:R-:W-:Y:S05]  /*7130*/  BSYNC B0 ;  /* 0x0000000000007941 */ /* 0x000fea0003800000 */
.L_x_16509:
        /* <DEDUP_REMOVED lines=16> */
.L_x_16515:
[----:B------:R-:W-:Y:S05]  /*7240*/  BSYNC B1 ;  /* 0x0000000000017941 */ /* 0x000fea0003800000 */
.L_x_16514:
        /* <DEDUP_REMOVED lines=42> */
.L_x_16513:
[----:B------:R-:W-:Y:S05]  /*74f0*/  BSYNC B0 ;  /* 0x0000000000007941 */ /* 0x000fea0003800000 */
.L_x_16512:
        /* <DEDUP_REMOVED lines=22> */
.L_x_16517:
[----:B------:R-:W-:Y:S02]  /*7660*/  IMAD.MOV.U32 R52, RZ, RZ, R172 ;  /* 0x000000ffff347224 */ /* 0x000fe400078e00ac */
.L_x_16518:
[----:B------:R-:W-:Y:S05]  /*7670*/  BSYNC B0 ;  /* 0x0000000000007941 */ /* 0x000fea0003800000 */
.L_x_16516:
        /* <DEDUP_REMOVED lines=16> */
.L_x_16522:
[----:B------:R-:W-:Y:S05]  /*7780*/  BSYNC B1 ;  /* 0x0000000000017941 */ /* 0x000fea0003800000 */
.L_x_16521:
        /* <DEDUP_REMOVED lines=42> */
.L_x_16520:
[----:B------:R-:W-:Y:S05]  /*7a30*/  BSYNC B0 ;  /* 0x0000000000007941 */ /* 0x000fea0003800000 */
.L_x_16519:
        /* <DEDUP_REMOVED lines=22> */
.L_x_16524:
[----:B------:R-:W-:Y:S02]  /*7ba0*/  IMAD.MOV.U32 R50, RZ, RZ, R172 ;  /* 0x000000ffff327224 */ /* 0x000fe400078e00ac */
.L_x_16525:
[----:B------:R-:W-:Y:S05]  /*7bb0*/  BSYNC B0 ;  /* 0x0000000000007941 */ /* 0x000fea0003800000 */
.L_x_16523:
        /* <DEDUP_REMOVED lines=16> */
.L_x_16529:
[----:B------:R-:W-:Y:S05]  /*7cc0*/  BSYNC B1 ;  /* 0x0000000000017941 */ /* 0x000fea0003800000 */
.L_x_16528:
        /* <DEDUP_REMOVED lines=42> */
.L_x_16527:
[----:B------:R-:W-:Y:S05]  /*7f70*/  BSYNC B0 ;  /* 0x0000000000007941 */ /* 0x000fea0003800000 */
.L_x_16526:
        /* <DEDUP_REMOVED lines=22> */
.L_x_16531:
[----:B------:R-:W-:Y:S02]  /*80e0*/  IMAD.MOV.U32 R50, RZ, RZ, R172 ;  /* 0x000000ffff327224 */ /* 0x000fe400078e00ac */
.L_x_16532:
[----:B------:R-:W-:Y:S05]  /*80f0*/  BSYNC B0 ;  /* 0x0000000000007941 */ /* 0x000fea0003800000 */
.L_x_16530:
        /* <DEDUP_REMOVED lines=16> */
.L_x_16536:
[----:B------:R-:W-:Y:S05]  /*8200*/  BSYNC B1 ;  /* 0x0000000000017941 */ /* 0x000fea0003800000 */
.L_x_16535:
        /* <DEDUP_REMOVED lines=42> */
.L_x_16534:
[----:B------:R-:W-:Y:S05]  /*84b0*/  BSYNC B0 ;  /* 0x0000000000007941 */ /* 0x000fea0003800000 */
.L_x_16533:
        /* <DEDUP_REMOVED lines=22> */
.L_x_16538:
[----:B------:R-:W-:Y:S02]  /*8620*/  IMAD.MOV.U32 R42, RZ, RZ, R172 ;  /* 0x000000ffff2a7224 */ /* 0x000fe400078e00ac */
.L_x_16539:
[----:B------:R-:W-:Y:S05]  /*8630*/  BSYNC B0 ;  /* 0x0000000000007941 */ /* 0x000fea0003800000 */
.L_x_16537:
        /* <DEDUP_REMOVED lines=16> */
.L_x_16543:
[----:B------:R-:W-:Y:S05]  /*8740*/  BSYNC B1 ;  /* 0x0000000000017941 */ /* 0x000fea0003800000 */
.L_x_16542:
        /* <DEDUP_REMOVED lines=42> */
.L_x_16541:
[----:B------:R-:W-:Y:S05]  /*89f0*/  BSYNC B0 ;  /* 0x0000000000007941 */ /* 0x000fea0003800000 */
.L_x_16540:
        /* <DEDUP_REMOVED lines=23> */
.L_x_16545:
[----:B------:R-:W-:Y:S02]  /*8b70*/  IMAD.MOV.U32 R50, RZ, RZ, R172 ;  /* 0x000000ffff327224 */ /* 0x000fe400078e00ac */
.L_x_16546:
[----:B------:R-:W-:Y:S05]  /*8b80*/  BSYNC B0 ;  /* 0x0000000000007941 */ /* 0x000fea0003800000 */
.L_x_16544:
        /* <DEDUP_REMOVED lines=18> */
.L_x_16550:
[----:B------:R-:W-:Y:S05]  /*8cb0*/  BSYNC B1 ;  /* 0x0000000000017941 */ /* 0x000fea0003800000 */
.L_x_16549:
        /* <DEDUP_REMOVED lines=42> */
.L_x_16548:
[----:B------:R-:W-:Y:S05]  /*8f60*/  BSYNC B0 ;  /* 0x0000000000007941 */ /* 0x000fea0003800000 */
.L_x_16547:
        /* <DEDUP_REMOVED lines=52> */
.L_x_16552:
[----:B0-----:R-:W-:Y:S02]  /*92b0*/  IMAD.MOV.U32 R54, RZ, RZ, R172 ;  /* 0x000000ffff367224 */ /* 0x001fe400078e00ac */
.L_x_16553:
[----:B------:R-:W-:Y:S05]  /*92c0*/  BSYNC B0 ;  /* 0x0000000000007941 */ /* 0x000fea0003800000 */
.L_x_16551:
        /* <DEDUP_REMOVED lines=16> */
.L_x_16557:
[----:B------:R-:W-:Y:S05]  /*93d0*/  BSYNC B1 ;  /* 0x0000000000017941 */ /* 0x000fea0003800000 */
.L_x_16556:
        /* <DEDUP_REMOVED lines=42> */
.L_x_16555:
[----:B------:R-:W-:Y:S05]  /*9680*/  BSYNC B0 ;  /* 0x0000000000007941 */ /* 0x000fea0003800000 */
.L_x_16554:
        /* <DEDUP_REMOVED lines=24> */
.L_x_16559:
[----:B------:R-:W-:Y:S02]  /*9810*/  IMAD.MOV.U32 R52, RZ, RZ, R172 ;  /* 0x000000ffff347224 */ /* 0x000fe400078e00ac */
.L_x_16560:
[----:B------:R-:W-:Y:S05]  /*9820*/  BSYNC B0 ;  /* 0x0000000000007941 */ /* 0x000fea0003800000 */
.L_x_16558:
        /* <DEDUP_REMOVED lines=16> */
.L_x_16564:
[----:B------:R-:W-:Y:S05]  /*9930*/  BSYNC B1 ;  /* 0x0000000000017941 */ /* 0x000fea0003800000 */
.L_x_16563:
        /* <DEDUP_REMOVED lines=42> */
.L_x_16562:
[----:B------:R-:W-:Y:S05]  /*9be0*/  BSYNC B0 ;  /* 0x0000000000007941 */ /* 0x000fea0003800000 */
.L_x_16561:
        /* <DEDUP_REMOVED lines=22> */
.L_x_16566:
[----:B------:R-:W-:Y:S02]  /*9d50*/  IMAD.MOV.U32 R52, RZ, RZ, R172 ;  /* 0x000000ffff347224 */ /* 0x000fe400078e00ac */
.L_x_16567:
[----:B------:R-:W-:Y:S05]  /*9d60*/  BSYNC B0 ;  /* 0x0000000000007941 */ /* 0x000fea0003800000 */
.L_x_16565:
        /* <DEDUP_REMOVED lines=16> */
.L_x_16571:
[----:B------:R-:W-:Y:S05]  /*9e70*/  BSYNC B1 ;  /* 0x0000000000017941 */ /* 0x000fea0003800000 */
.L_x_16570:
        /* <DEDUP_REMOVED lines=42> */
.L_x_16569:
[----:B------:R-:W-:Y:S05]  /*a120*/  BSYNC B0 ;  /* 0x0000000000007941 */ /* 0x000fea0003800000 */
.L_x_16568:
        /* <DEDUP_REMOVED lines=22> */
.L_x_16573:
[----:B------:R-:W-:Y:S02]  /*a290*/  MOV R52, R172 ;  /* 0x000000ac00347202 */ /* 0x000fe40000000f00 */
.L_x_16574:
[----:B------:R-:W-:Y:S05]  /*a2a0*/  BSYNC B0 ;  /* 0x0000000000007941 */ /* 0x000fea0003800000 */
.L_x_16572:
        /* <DEDUP_REMOVED lines=16> */
.L_x_16578:
[----:B------:R-:W-:Y:S05]  /*a3b0*/  BSYNC B1 ;  /* 0x0000000000017941 */ /* 0x000fea0003800000 */
.L_x_16577:
        /* <DEDUP_REMOVED lines=42> */
.L_x_16576:
[----:B------:R-:W-:Y:S05]  /*a660*/  BSYNC B0 ;  /* 0x0000000000007941 */ /* 0x000fea0003800000 */
.L_x_16575:
        /* <DEDUP_REMOVED lines=22> */
.L_x_16580:
[----:B------:R-:W-:Y:S02]  /*a7d0*/  IMAD.MOV.U32 R50, RZ, RZ, R172 ;  /* 0x000000ffff327224 */ /* 0x000fe400078e00ac */
.L_x_16581:
[----:B------:R-:W-:Y:S05]  /*a7e0*/  BSYNC B0 ;  /* 0x0000000000007941 */ /* 0x000fea0003800000 */
.L_x_16579:
        /* <DEDUP_REMOVED lines=16> */
.L_x_16585:
[----:B------:R-:W-:Y:S05]  /*a8f0*/  BSYNC B1 ;  /* 0x0000000000017941 */ /* 0x000fea0003800000 */
.L_x_16584:
        /* <DEDUP_REMOVED lines=42> */
.L_x_16583:
[----:B------:R-:W-:Y:S05]  /*aba0*/  BSYNC B0 ;  /* 0x0000000000007941 */ /* 0x000fea0003800000 */
.L_x_16582:
        /* <DEDUP_REMOVED lines=22> */
.L_x_16587:
[----:B------:R-:W-:Y:S02]  /*ad10*/  IMAD.MOV.U32 R50, RZ, RZ, R172 ;  /* 0x000000ffff327224 */ /* 0x000fe400078e00ac */
.L_x_16588:
[----:B------:R-:W-:Y:S05]  /*ad20*/  BSYNC B0 ;  /* 0x0000000000007941 */ /* 0x000fea0003800000 */
.L_x_16586:
        /* <DEDUP_REMOVED lines=16> */
.L_x_16592:
[----:B------:R-:W-:Y:S05]  /*ae30*/  BSYNC B1 ;  /* 0x0000000000017941 */ /* 0x000fea0003800000 */
.L_x_16591:
        /* <DEDUP_REMOVED lines=42> */
.L_x_16590:
[----:B------:R-:W-:Y:S05]  /*b0e0*/  BSYNC B0 ;  /* 0x0000000000007941 */ /* 0x000fea0003800000 */
.L_x_16589:
        /* <DEDUP_REMOVED lines=22> */
.L_x_16594:
[----:B------:R-:W-:Y:S02]  /*b250*/  IMAD.MOV.U32 R42, RZ, RZ, R172 ;  /* 0x000000ffff2a7224 */ /* 0x000fe400078e00ac */
.L_x_16595:
[----:B------:R-:W-:Y:S05]  /*b260*/  BSYNC B0 ;  /* 0x0000000000007941 */ /* 0x000fea0003800000 */
.L_x_16593:
        /* <DEDUP_REMOVED lines=16> */
.L_x_16599:
[----:B------:R-:W-:Y:S05]  /*b370*/  BSYNC B1 ;  /* 0x0000000000017941 */ /* 0x000fea0003800000 */
.L_x_16598:
        /* <DEDUP_REMOVED lines=42> */
.L_x_16597:
[----:B------:R-:W-:Y:S05]  /*b620*/  BSYNC B0 ;  /* 0x0000000000007941 */ /* 0x000fea0003800000 */
.L_x_16596:
        /* <DEDUP_REMOVED lines=23> */
.L_x_16601:
[----:B------:R-:W-:Y:S02]  /*b7a0*/  IMAD.MOV.U32 R50, RZ, RZ, R172 ;  /* 0x000000ffff327224 */ /* 0x000fe400078e00ac */
.L_x_16602:
[----:B------:R-:W-:Y:S05]  /*b7b0*/  BSYNC B0 ;  /* 0x0000000000007941 */ /* 0x000fea0003800000 */
.L_x_16600:
        /* <DEDUP_REMOVED lines=18> */
.L_x_16606:
[----:B------:R-:W-:Y:S05]  /*b8e0*/  BSYNC B1 ;  /* 0x0000000000017941 */ /* 0x000fea0003800000 */
.L_x_16605:
        /* <DEDUP_REMOVED lines=42> */
.L_x_16604:
[----:B------:R-:W-:Y:S05]  /*bb90*/  BSYNC B0 ;  /* 0x0000000000007941 */ /* 0x000fea0003800000 */
.L_x_16603:
        /* <DEDUP_REMOVED lines=52> */
.L_x_16608:
[----:B0-----:R-:W-:Y:S02]  /*bee0*/  MOV R138, R172 ;  /* 0x000000ac008a7202 */ /* 0x001fe40000000f00 */
.L_x_16609:
[----:B------:R-:W-:Y:S05]  /*bef0*/  BSYNC B0 ;  /* 0x0000000000007941 */ /* 0x000fea0003800000 */
.L_x_16607:
        /* <DEDUP_REMOVED lines=16> */
.L_x_16613:
[----:B------:R-:W-:Y:S05]  /*c000*/  BSYNC B1 ;  /* 0x0000000000017941 */ /* 0x000fea0003800000 */
.L_x_16612:
        /* <DEDUP_REMOVED lines=42> */
.L_x_16611:
[----:B------:R-:W-:Y:S05]  /*c2b0*/  BSYNC B0 ;  /* 0x0000000000007941 */ /* 0x000fea0003800000 */
.L_x_16610:
        /* <DEDUP_REMOVED lines=24> */
.L_x_16615:
[----:B------:R-:W-:Y:S02]  /*c440*/  IMAD.MOV.U32 R138, RZ, RZ, R172 ;  /* 0x000000ffff8a7224 */ /* 0x000fe400078e00ac */
.L_x_16616:
[----:B------:R-:W-:Y:S05]  /*c450*/  BSYNC B0 ;  /* 0x0000000000007941 */ /* 0x000fea0003800000 */
.L_x_16614:
        /* <DEDUP_REMOVED lines=16> */
.L_x_16620:
[----:B------:R-:W-:Y:S05]  /*c560*/  BSYNC B1 ;  /* 0x0000000000017941 */ /* 0x000fea0003800000 */
.L_x_16619:
        /* <DEDUP_REMOVED lines=42> */
.L_x_16618:
[----:B------:R-:W-:Y:S05]  /*c810*/  BSYNC B0 ;  /* 0x0000000000007941 */ /* 0x000fea0003800000 */
.L_x_16617:
        /* <DEDUP_REMOVED lines=22> */
.L_x_16622:
[----:B------:R-:W-:Y:S02]  /*c980*/  IMAD.MOV.U32 R138, RZ, RZ, R172 ;  /* 0x000000ffff8a7224 */ /* 0x000fe400078e00ac */
.L_x_16623:
[----:B------:R-:W-:Y:S05]  /*c990*/  BSYNC B0 ;  /* 0x0000000000007941 */ /* 0x000fea0003800000 */
.L_x_16621:
        /* <DEDUP_REMOVED lines=16> */
.L_x_16627:
[----:B------:R-:W-:Y:S05]  /*caa0*/  BSYNC B1 ;  /* 0x0000000000017941 */ /* 0x000fea0003800000 */
.L_x_16626:
[----:B------:R-:W-:Y:S01]  /*cab0*/  IMAD.HI.U32 R40, R182, -0x326172a9, RZ ;  /* 0xcd9e8d57b6287827 */ /* 0x000fe200078e00ff */
[----:B------:R-:W-:-:S03]  /*cac0*/  LOP3.LUT R44, R44, R171, R149, 0x96, !PT ;  /* 0x000000ab2c2c7212 */ /* 0x000fc600078e9695 */
[----:B------:R-:W-:Y:S01]  /*cad0*/  IMAD R45, R182, -0x326172a9, RZ ;  /* 0xcd9e8d57b62d7824 */ /* 0x000fe200078e02ff */
[----:B------:R-:W-:Y:S01]  /*cae0*/  LOP3.LUT R40, R40, R181, R148, 0x96, !PT ;  /* 0x000000b528287212 */ /* 0x000fe200078e9694 */
[----:B------:R-:W-:-:S04]  /*caf0*/  IMAD.WIDE.U32 R46, R44, -0x326172a9, RZ ;  /* 0xcd9e8d572c2e7825 */ /* 0x000fc800078e00ff */
[----:B------:R-:W-:Y:S01]  /*cb00*/  IMAD R137, R180, -0x2daee0ad, RZ ;  /* 0xd2511f53b4897824 */ /* 0x000fe200078e02ff */
[----:B------:R-:W-:Y:S01]  /*cb10*/  LOP3.LUT R45, R47, R45, R3, 0x96, !PT ;  /* 0x0000002d2f2d7212 */ /* 0x000fe200078e9603 */
[----:B------:R-:W-:Y:S01]  /*cb20*/  IMAD.WIDE.U32 R50, R40, -0x2daee0ad, RZ ;  /* 0xd2511f5328327825 */ /* 0x000fe200078e00ff */
[----:B------:R-:W-:-:S04]  /*cb30*/  HFMA2.MMA R40, -RZ, RZ, 0, 0 ;  /* 0x00000000ff287435 */ /* 0x000fc800000001ff */
        /* <DEDUP_REMOVED lines=33> */
.L_x_16625:
[----:B------:R-:W-:Y:S05]  /*cd50*/  BSYNC B0 ;  /* 0x0000000000007941 */ /* 0x000fea0003800000 */
.L_x_16624:
        /* <DEDUP_REMOVED lines=22> */
.L_x_16629:
[----:B------:R-:W-:Y:S02]  /*cec0*/  IMAD.MOV.U32 R174, RZ, RZ, R172 ;  /* 0x000000ffffae7224 */ /* 0x000fe400078e00ac */
.L_x_16630:
[----:B------:R-:W-:Y:S05]  /*ced0*/  BSYNC B0 ;  /* 0x0000000000007941 */ /* 0x000fea0003800000 */
.L_x_16628:
        /* <DEDUP_REMOVED lines=16> */
.L_x_16634:
[----:B------:R-:W-:Y:S05]  /*cfe0*/  BSYNC B1 ;  /* 0x0000000000017941 */ /* 0x000fea0003800000 */
.L_x_16633:
        /* <DEDUP_REMOVED lines=42> */
.L_x_16632:
[----:B------:R-:W-:Y:S05]  /*d290*/  BSYNC B0 ;  /* 0x0000000000007941 */ /* 0x000fea0003800000 */
.L_x_16631:
        /* <DEDUP_REMOVED lines=22> */
.L_x_16636:
[----:B------:R-:W-:Y:S02]  /*d400*/  IMAD.MOV.U32 R138, RZ, RZ, R172 ;  /* 0x000000ffff8a7224 */ /* 0x000fe400078e00ac */
.L_x_16637:
[----:B------:R-:W-:Y:S05]  /*d410*/  BSYNC B0 ;  /* 0x0000000000007941 */ /* 0x000fea0003800000 */
.L_x_16635:
        /* <DEDUP_REMOVED lines=16> */
.L_x_16641:
[----:B------:R-:W-:Y:S05]  /*d520*/  BSYNC B1 ;  /* 0x0000000000017941 */ /* 0x000fea0003800000 */
.L_x_16640:
        /* <DEDUP_REMOVED lines=42> */
.L_x_16639:
[----:B------:R-:W-:Y:S05]  /*d7d0*/  BSYNC B0 ;  /* 0x0000000000007941 */ /* 0x000fea0003800000 */
.L_x_16638:
        /* <DEDUP_REMOVED lines=22> */
.L_x_16643:
[----:B------:R-:W-:Y:S02]  /*d940*/  MOV R174, R172 ;  /* 0x000000ac00ae7202 */ /* 0x000fe40000000f00 */
.L_x_16644:
[----:B------:R-:W-:Y:S05]  /*d950*/  BSYNC B0 ;  /* 0x0000000000007941 */ /* 0x000fea0003800000 */
.L_x_16642:
        /* <DEDUP_REMOVED lines=16> */
.L_x_16648:
[----:B------:R-:W-:Y:S05]  /*da60*/  BSYNC B1 ;  /* 0x0000000000017941 */ /* 0x000fea0003800000 */
.L_x_16647:
        /* <DEDUP_REMOVED lines=42> */
.L_x_16646:
[----:B------:R-:W-:Y:S05]  /*dd10*/  BSYNC B0 ;  /* 0x0000000000007941 */ /* 0x000fea0003800000 */
.L_x_16645:
        /* <DEDUP_REMOVED lines=22> */
.L_x_16650:
[----:B------:R-:W-:Y:S02]  /*de80*/  IMAD.MOV.U32 R42, RZ, RZ, R172 ;  /* 0x000000ffff2a7224 */ /* 0x000fe400078e00ac */
.L_x_16651:
[----:B------:R-:W-:Y:S05]  /*de90*/  BSYNC B0 ;  /* 0x0000000000007941 */ /* 0x000fea0003800000 */
.L_x_16649:
        /* <DEDUP_REMOVED lines=16> */
.L_x_16655:
[----:B------:R-:W-:Y:S05]  /*dfa0*/  BSYNC B1 ;  /* 0x0000000000017941 */ /* 0x000fea0003800000 */
.L_x_16654:
        /* <DEDUP_REMOVED lines=42> */
.L_x_16653:
[----:B------:R-:W-:Y:S05]  /*e250*/  BSYNC B0 ;  /* 0x0000000000007941 */ /* 0x000fea0003800000 */
.L_x_16652:
        /* <DEDUP_REMOVED lines=23> */
.L_x_16657:
[----:B------:R-:W-:Y:S02]  /*e3d0*/  IMAD.MOV.U32 R47, RZ, RZ, R172 ;  /* 0x000000ffff2f7224 */ /* 0x000fe400078e00ac */
.L_x_16658:
[----:B------:R-:W-:Y:S05]  /*e3e0*/  BSYNC B0 ;  /* 0x0000000000007941 */ /* 0x000fea0003800000 */
.L_x_16656:
        /* <DEDUP_REMOVED lines=18> */
.L_x_16662:
[----:B------:R-:W-:Y:S05]  /*e510*/  BSYNC B1 ;  /* 0x0000000000017941 */ /* 0x000fea0003800000 */
.L_x_16661:
        /* <DEDUP_REMOVED lines=42> */
.L_x_16660:
[----:B------:R-:W-:Y:S05]  /*e7c0*/  BSYNC B0 ;  /* 0x0000000000007941 */ /* 0x000fea0003800000 */
.L_x_16659:
[----:B------:R0:W1:Y:S01]  /*e7d0*/  I2F.U32 R40, R47 ;  /* 0x0000002f00287306 */ /* 0x0000620000201000 */
[----:B------:R-:W-:Y:S02]  /*e7e0*/  PRMT R43, RZ, 0x7610, R43 ;  /* 0x00007610ff2b7816 */ /* 0x000fe4000000002b */
[----:B------:R-:W-:Y:S02]  /*e7f0*/  SEL R136, RZ, 0x1, P2 ;  /* 0x00000001ff887807 */ /* 0x000fe40001000000 */
[----:B------:R-:W-:Y:S01]  /*e800*/  SEL R42, RZ, 0x1, P1 ;  /* 0x00000001ff2a7807 */ /* 0x000fe20000800000 */
[----:B------:R-:W-:Y:S01]  /*e810*/  FMUL.FTZ R138, R43, R194 ;  /* 0x000000c22b8a7220 */ /* 0x000fe20000410000 */
[----:B------:R-:W-:Y:S01]  /*e820*/  SEL R41, RZ, 0x1, P0 ;  /* 0x00000001ff297807 */ /* 0x000fe20000000000 */
[----:B------:R-:W-:Y:S01]  /*e830*/  IMAD.WIDE.U32 R136, R136, 0x1000000, RZ ;  /* 0x0100000088887825 */ /* 0x000fe200078e00ff */
[C---:B------:R-:W-:Y:S02]  /*e840*/  LOP3.LUT P2, RZ, R191.reuse, 0x2, RZ, 0xc0, !PT ;  /* 0x00000002bfff7812 */ /* 0x040fe4000784c0ff */
[----:B------:R-:W-:Y:S01]  /*e850*/  LOP3.LUT P6, RZ, R191, 0x4, RZ, 0xc0, !PT ;  /* 0x00000004bfff7812 */ /* 0x000fe200078cc0ff */
[----:B------:R-:W-:Y:S01]  /*e860*/  IMAD.WIDE.U32 R42, R42, 0x10000, RZ ;  /* 0x000100002a2a7825 */ /* 0x000fe200078e00ff */
[----:B0-----:R-:W-:-:S02]  /*e870*/  SEL R47, RZ, 0x1, P2 ;  /* 0x00000001ff2f7807 */ /* 0x001fc40001000000 */
[----:B------:R-:W-:Y:S01]  /*e880*/  SEL R174, RZ, 0x10000, P5 ;  /* 0x00010000ffae7807 */ /* 0x000fe20002800000 */
[----:B-1----:R-:W-:Y:S01]  /*e890*/  FFMA.FTZ R40, R40, R195, 1.1641532182693481445e-10 ;  /* 0x2f00000028287423 */ /* 0x002fe200000100c3 */
[----:B------:R-:W-:Y:S01]  /*e8a0*/  SEL R139, RZ, 0x100, P4 ;  /* 0x00000100ff8b7807 */ /* 0x000fe20002000000 */
        /* <DEDUP_REMOVED lines=8> */
[----:B------:R-:W-:Y:S02]  /*e930*/  LOP3.LUT R40, R40, R47, RZ, 0xfc, !PT ;  /* 0x0000002f28287212 */ /* 0x000fe400078efcff */
[----:B------:R-:W-:Y:S02]  /*e940*/  PRMT R47, RZ, 0x7610, R119 ;  /* 0x00007610ff2f7816 */ /* 0x000fe40000000077 */
[----:B------:R-:W-:Y:S01]  /*e950*/  LOP3.LUT R139, R139, R178, R174, 0xfe, !PT ;  /* 0x000000b28b8b7212 */ /* 0x000fe200078efeae */
[----:B------:R-:W-:Y:S01]  /*e960*/  IMAD.WIDE.U32 R178, R175, R196, c[0x0][0x188] ;  /* 0x00006200afb27625 */ /* 0x000fe200078e00c4 */
[----:B------:R-:W-:-:S03]  /*e970*/  SEL R136, RZ, 0x1, P3 ;  /* 0x00000001ff887807 */ /* 0x000fc60001800000 */
[----:B------:R-:W-:Y:S01]  /*e980*/  FMUL.FTZ R47, R138, R47 ;  /* 0x0000002f8a2f7220 */ /* 0x000fe20000410000 */
[----:B------:R-:W-:Y:S01]  /*e990*/  LOP3.LUT R137, R137, R139, R136, 0xfe, !PT ;  /* 0x0000008b89897212 */ /* 0x000fe200078efe88 */
[----:B------:R-:W-:Y:S01]  /*e9a0*/  IMAD.WIDE.U32 R174, R175, R197, c[0x0][0x190] ;  /* 0x00006400afae7625 */ /* 0x000fe200078e00c5 */
[----:B------:R0:W-:Y:S02]  /*e9b0*/  STG.E.128 [R178.64], R48 ;  /* 0x00000030b2007986 */ /* 0x0001e4000c101d04 */
        /* <DEDUP_REMOVED lines=21> */
.L_x_16664:
[----:B0-----:R-:W-:Y:S02]  /*eb10*/  IMAD.MOV.U32 R178, RZ, RZ, R172 ;  /* 0x000000ffffb27224 */ /* 0x001fe400078e00ac */
.L_x_16665:
[----:B------:R-:W-:Y:S05]  /*eb20*/  BSYNC B0 ;  /* 0x0000000000007941 */ /* 0x000fea0003800000 */
.L_x_16663:
        /* <DEDUP_REMOVED lines=16> */
.L_x_16669:
[----:B------:R-:W-:Y:S05]  /*ec30*/  BSYNC B1 ;  /* 0x0000000000017941 */ /* 0x000fea0003800000 */
.L_x_16668:
        /* <DEDUP_REMOVED lines=42> */
.L_x_16667:
[----:B------:R-:W-:Y:S05]  /*eee0*/  BSYNC B0 ;  /* 0x0000000000007941 */ /* 0x000fea0003800000 */
.L_x_16666:
[----:B------:R-:W0:Y:S01]  /*eef0*/  I2F.U32 R40, R178 ;  /* 0x000000b200287306 */ /* 0x000e220000201000 */
        /* <DEDUP_REMOVED lines=22> */
.L_x_16671:
[----:B------:R-:W-:Y:S02]  /*f060*/  IMAD.MOV.U32 R178, RZ, RZ, R172 ;  /* 0x000000ffffb27224 */ /* 0x000fe400078e00ac */
.L_x_16672:
[----:B------:R-:W-:Y:S05]  /*f070*/  BSYNC B0 ;  /* 0x0000000000007941 */ /* 0x000fea0003800000 */
.L_x_16670:
        /* <DEDUP_REMOVED lines=16> */
.L_x_16676:
[----:B------:R-:W-:Y:S05]  /*f180*/  BSYNC B1 ;  /* 0x0000000000017941 */ /* 0x000fea0003800000 */
.L_x_16675:
        /* <DEDUP_REMOVED lines=42> */
.L_x_16674:
[----:B------:R-:W-:Y:S05]  /*f430*/  BSYNC B0 ;  /* 0x0000000000007941 */ /* 0x000fea0003800000 */
.L_x_16673:
        /* <DEDUP_REMOVED lines=21> */
.L_x_16678:
[----:B------:R-:W-:Y:S02]  /*f590*/  MOV R136, R172 ;  /* 0x000000ac00887202 */ /* 0x000fe40000000f00 */
.L_x_16679:
[----:B------:R-:W-:Y:S05]  /*f5a0*/  BSYNC B0 ;  /* 0x0000000000007941 */ /* 0x000fea0003800000 */
.L_x_16677:
        /* <DEDUP_REMOVED lines=16> */
.L_x_16683:
[----:B------:R-:W-:Y:S05]  /*f6b0*/  BSYNC B1 ;  /* 0x0000000000017941 */ /* 0x000fea0003800000 */
.L_x_16682:
        /* <DEDUP_REMOVED lines=42> */
.L_x_16681:
[----:B------:R-:W-:Y:S05]  /*f960*/  BSYNC B0 ;  /* 0x0000000000007941 */ /* 0x000fea0003800000 */
.L_x_16680:
        /* <DEDUP_REMOVED lines=21> */
.L_x_16685:
[----:B------:R-:W-:Y:S02]  /*fac0*/  IMAD.MOV.U32 R136, RZ, RZ, R172 ;  /* 0x000000ffff887224 */ /* 0x000fe400078e00ac */
.L_x_16686:
[----:B------:R-:W-:Y:S05]  /*fad0*/  BSYNC B0 ;  /* 0x0000000000007941 */ /* 0x000fea0003800000 */
.L_x_16684:
        /* <DEDUP_REMOVED lines=16> */
.L_x_16690:
[----:B------:R-:W-:Y:S05]  /*fbe0*/  BSYNC B1 ;  /* 0x0000000000017941 */ /* 0x000fea0003800000 */
.L_x_16689:
        /* <DEDUP_REMOVED lines=43> */
.L_x_16688:
[----:B------:R-:W-:Y:S05]  /*fea0*/  BSYNC B0 ;  /* 0x0000000000007941 */ /* 0x000fea0003800000 */
.L_x_16687:
        /* <DEDUP_REMOVED lines=21> */
.L_x_16692:
[----:B------:R-:W-:Y:S02]  /*10000*/  IMAD.MOV.U32 R178, RZ, RZ, R172 ;  /* 0x000000ffffb27224 */ /* 0x000fe400078e00ac */
.L_x_16693:
[----:B------:R-:W-:Y:S05]  /*10010*/  BSYNC B0 ;  /* 0x0000000000007941 */ /* 0x000fea0003800000 */
.L_x_16691:
        /* <DEDUP_REMOVED lines=16> */
.L_x_16697:
[----:B------:R-:W-:Y:S05]  /*10120*/  BSYNC B1 ;  /* 0x0000000000017941 */ /* 0x000fea0003800000 */
.L_x_16696:
        /* <DEDUP_REMOVED lines=42> */
.L_x_16695:
[----:B------:R-:W-:Y:S05]  /*103d0*/  BSYNC B0 ;  /* 0x0000000000007941 */ /* 0x000fea0003800000 */
.L_x_16694:
        /* <DEDUP_REMOVED lines=21> */
.L_x_16699:
[----:B------:R-:W-:Y:S02]  /*10530*/  MOV R199, R172 ;  /* 0x000000ac00c77202 */ /* 0x000fe40000000f00 */
.L_x_16700:
[----:B------:R-:W-:Y:S05]  /*10540*/  BSYNC B0 ;  /* 0x0000000000007941 */ /* 0x000fea0003800000 */
.L_x_16698:
        /* <DEDUP_REMOVED lines=16> */
.L_x_16704:
[----:B------:R-:W-:Y:S05]  /*10650*/  BSYNC B1 ;  /* 0x0000000000017941 */ /* 0x000fea0003800000 */
.L_x_16703:
        /* <DEDUP_REMOVED lines=43> */
.L_x_16702:
[----:B------:R-:W-:Y:S05]  /*10910*/  BSYNC B0 ;  /* 0x0000000000007941 */ /* 0x000fea0003800000 */
.L_x_16701:
        /* <DEDUP_REMOVED lines=21> */
.L_x_16706:
[----:B------:R-:W-:Y:S02]  /*10a70*/  IMAD.MOV.U32 R199, RZ, RZ, R172 ;  /* 0x000000ffffc77224 */ /* 0x000fe400078e00ac */
.L_x_16707:
[----:B------:R-:W-:Y:S05]  /*10a80*/  BSYNC B0 ;  /* 0x0000000000007941 */ /* 0x000fea0003800000 */
.L_x_16705:
        /* <DEDUP_REMOVED lines=16> */
.L_x_16711:
[----:B------:R-:W-:Y:S05]  /*10b90*/  BSYNC B1 ;  /* 0x0000000000017941 */ /* 0x000fea0003800000 */
.L_x_16710:
        /* <DEDUP_REMOVED lines=43> */
.L_x_16709:
[----:B------:R-:W-:Y:S05]  /*10e50*/  BSYNC B0 ;  /* 0x0000000000007941 */ /* 0x000fea0003800000 */
.L_x_16708:
[----:B------:R-:W0:Y:S01]  /*10e60*/  I2F.U32 R138, R199 ;  /* 0x000000c7008a7306 */ /* 0x000e220000201000 */
[----:B------:R-:W-:Y:S01]  /*10e70*/  PRMT R173, RZ, 0x5410, R139 ;  /* 0x00005410ffad7816 */ /* 0x000fe2000000008b */
[----:B------:R-:W-:Y:S01]  /*10e80*/  BSSY B0, `(.L_x_16712) ;  /* 0x0000015000007945 */ /* 0x000fe20003800000 */
[----:B------:R-:W-:-:S03]  /*10e90*/  LOP3.LUT P6, RZ, R191, 0x4, RZ, 0xc0, !PT ;  /* 0x00000004bfff7812 */ /* 0x000fc600078cc0ff */
        /* <DEDUP_REMOVED lines=18> */
.L_x_16713:
[----:B------:R-:W-:Y:S02]  /*10fc0*/  IMAD.MOV.U32 R199, RZ, RZ, R172 ;  /* 0x000000ffffc77224 */ /* 0x000fe400078e00ac */
.L_x_16714:
[----:B------:R-:W-:Y:S05]  /*10fd0*/  BSYNC B0 ;  /* 0x0000000000007941 */ /* 0x000fea0003800000 */
.L_x_16712:
        /* <DEDUP_REMOVED lines=18> */
.L_x_16718:
[----:B------:R-:W-:Y:S05]  /*11100*/  BSYNC B1 ;  /* 0x0000000000017941 */ /* 0x000fea0003800000 */
.L_x_16717:
        /* <DEDUP_REMOVED lines=43> */
.L_x_16716:
[----:B------:R-:W-:Y:S05]  /*113c0*/  BSYNC B0 ;  /* 0x0000000000007941 */ /* 0x000fea0003800000 */
.L_x_16715:
[----:B------:R-:W-:Y:S01]  /*113d0*/  FADD.FTZ R174, RZ, R80 ;  /* 0x00000050ffae7221 */ /* 0x000fe20000010000 */
[----:B------:R-:W-:Y:S02]  /*113e0*/  PRMT R139, RZ, 0x7610, R139 ;  /* 0x00007610ff8b7816 */ /* 0x000fe4000000008b */
[----:B------:R-:W-:Y:S01]  /*113f0*/  SEL R200, RZ, 0x10000, P5 ;  /* 0x00010000ffc87807 */ /* 0x000fe20002800000 */
[----:B------:R-:W-:Y:S01]  /*11400*/  FADD.FTZ R175, R81, R174 ;  /* 0x000000ae51af7221 */ /* 0x000fe20000010000 */
[----:B------:R-:W-:Y:S01]  /*11410*/  LOP3.LUT P6, RZ, R191, 0x4, RZ, 0xc0, !PT ;  /* 0x00000004bfff7812 */ /* 0x000fe200078cc0ff */
[----:B------:R-:W-:Y:S01]  /*11420*/  FMUL.FTZ R139, R139, R194 ;  /* 0x000000c28b8b7220 */ /* 0x000fe20000410000 */
[----:B------:R-:W-:Y:S01]  /*11430*/  SEL R194, RZ, 0x1, P2 ;  /* 0x00000001ffc27807 */ /* 0x000fe20001000000 */
[----:B------:R-:W-:Y:S01]  /*11440*/  FADD.FTZ R174, R82, R175 ;  /* 0x000000af52ae7221 */ /* 0x000fe20000010000 */
[----:B------:R-:W-:Y:S01]  /*11450*/  LOP3.LUT P5, RZ, R191, 0x2, RZ, 0xc0, !PT ;  /* 0x00000002bfff7812 */ /* 0x000fe200078ac0ff */
[----:B------:R-:W-:Y:S01]  /*11460*/  FMUL.FTZ R139, R139, c[0x0][0x1e8] ;  /* 0x00007a008b8b7a20 */ /* 0x000fe20000410000 */
[----:B------:R-:W-:Y:S01]  /*11470*/  SEL R203, RZ, 0x100, P4 ;  /* 0x00000100ffcb7807 */ /* 0x000fe20002000000 */
[----:B------:R-:W-:Y:S01]  /*11480*/  FADD.FTZ R175, R83, R174 ;  /* 0x000000ae53af7221 */ /* 0x000fe20000010000 */
[----:B------:R-:W-:-:S03]  /*11490*/  SEL R201, RZ, 0x1, P5 ;  /* 0x00000001ffc97807 */ /* 0x000fc60002800000 */
        /* <DEDUP_REMOVED lines=32> */
[----:B------:R-:W-:Y:S02]  /*116a0*/  FADD.FTZ R178, R50, R175 ;  /* 0x000000af32b27221 */ /* 0x000fe40000010000 */
[----:B------:R-:W-:Y:S01]  /*116b0*/  IMAD.WIDE.U32 R194, R194, 0x1000000, RZ ;  /* 0x01000000c2c27825 */ /* 0x000fe200078e00ff */
[----:B------:R-:W-:Y:S02]  /*116c0*/  FSETP.GTU.FTZ.AND P2, PT, R174, c[0x0][0x1e4], PT ;  /* 0x00007900ae007a0b */ /* 0x000fe40003f5c000 */
[----:B------:R-:W-:Y:S01]  /*116d0*/  SEL R174, RZ, 0x1, P0 ;  /* 0x00000001ffae7807 */ /* 0x000fe20000000000 */
[----:B------:R-:W-:Y:S01]  /*116e0*/  FADD.FTZ R175, R51, R178 ;  /* 0x000000b233af7221 */ /* 0x000fe20000010000 */
[----:B------:R-:W-:-:S02]  /*116f0*/  SEL R178, RZ, 0x1, P1 ;  /* 0x00000001ffb27807 */ /* 0x000fc40000800000 */
[----:B------:R-:W-:Y:S01]  /*11700*/  SEL R204, RZ, 0x1000000, P2 ;  /* 0x01000000ffcc7807 */ /* 0x000fe20001000000 */
[----:B------:R-:W-:Y:S01]  /*11710*/  FADD.FTZ R202, R44, R175 ;  /* 0x000000af2cca7221 */ /* 0x000fe20000010000 */
[----:B------:R-:W-:Y:S01]  /*11720*/  FSEL R139, R139, RZ, !P2 ;  /* 0x000000ff8b8b7208 */ /* 0x000fe20005000000 */
[----:B------:R-:W-:Y:S01]  /*11730*/  IMAD.WIDE.U32 R178, R178, 0x10000, RZ ;  /* 0x00010000b2b27825 */ /* 0x000fe200078e00ff */
[----:B------:R-:W-:Y:S02]  /*11740*/  LOP3.LUT R203, R203, R204, R200, 0xfe, !PT ;  /* 0x000000cccbcb7212 */ /* 0x000fe400078efec8 */
[----:B------:R-:W-:Y:S01]  /*11750*/  ISETP.NE.AND P1, PT, R0, RZ, PT ;  /* 0x000000ff0000720c */ /* 0x000fe20003f25270 */
[----:B------:R-:W-:Y:S02]  /*11760*/  FADD.FTZ R199, R45, R202 ;  /* 0x000000ca2dc77221 */ /* 0x000fe40000010000 */
[----:B------:R-:W-:-:S04]  /*11770*/  IMAD.WIDE.U32 R174, R174, 0x100, RZ ;  /* 0x00000100aeae7825 */ /* 0x000fc800078e00ff */
[----:B------:R-:W-:Y:S01]  /*11780*/  FADD.FTZ R202, R46, R199 ;  /* 0x000000c72eca7221 */ /* 0x000fe20000010000 */
[----:B------:R-:W-:Y:S01]  /*11790*/  LOP3.LUT R174, R174, R194, R178, 0xfe, !PT ;  /* 0x000000c2aeae7212 */ /* 0x000fe200078efeb2 */
[----:B------:R-:W-:Y:S01]  /*117a0*/  FMUL.FTZ R139, R190, R139 ;  /* 0x0000008bbe8b7220 */ /* 0x000fe20000410000 */
[----:B------:R-:W-:Y:S01]  /*117b0*/  SEL R194, RZ, 0x1, P3 ;  /* 0x00000001ffc27807 */ /* 0x000fe20001800000 */
[----:B------:R-:W-:Y:S01]  /*117c0*/  FADD.FTZ R199, R47, R202 ;  /* 0x000000ca2fc77221 */ /* 0x000fe20000010000 */
[----:B------:R-:W-:Y:S01]  /*117d0*/  LOP3.LUT R174, R174, R201, RZ, 0xfc, !PT ;  /* 0x000000c9aeae7212 */ /* 0x000fe200078efcff */
[----:B------:R-:W-:Y:S01]  /*117e0*/  @P6 FADD.FTZ R139, R87, R139 ;  /* 0x0000008b578b6221 */ /* 0x000fe20000010000 */
[----:B------:R-:W-:Y:S01]  /*117f0*/  LOP3.LUT R201, R195, R203, R194, 0xfe, !PT ;  /* 0x000000cbc3c97212 */ /* 0x000fe200078efec2 */
[----:B------:R-:W-:Y:S02]  /*11800*/  FADD.FTZ R178, R40, R199 ;  /* 0x000000c728b27221 */ /* 0x000fe40000010000 */
[----:B------:R-:W-:Y:S01]  /*11810*/  IMAD.WIDE.U32 R194, R193, R196, c[0x0][0x188] ;  /* 0x00006200c1c27625 */ /* 0x000fe200078e00c4 */
[----:B------:R-:W-:-:S03]  /*11820*/  LOP3.LUT R175, R175, R201, R179, 0xfe, !PT ;  /* 0x000000c9afaf7212 */ /* 0x000fc600078efeb3 */
[----:B------:R-:W-:Y:S01]  /*11830*/  FADD.FTZ R199, R41, R178 ;  /* 0x000000b229c77221 */ /* 0x000fe20000010000 */
[----:B------:R0:W-:Y:S01]  /*11840*/  STG.E.128 [R194.64], R40 ;  /* 0x00000028c2007986 */ /* 0x0001e2000c101d04 */
[----:B------:R-:W-:-:S03]  /*11850*/  IMAD.WIDE.U32 R178, R193, R197, c[0x0][0x190] ;  /* 0x00006400c1b27625 */ /* 0x000fc600078e00c5 */
[----:B------:R0:W-:Y:S01]  /*11860*/  STG.E.128 [R194.64+0x10], R136 ;  /* 0x00001088c2007986 */ /* 0x0001e2000c101d04 */
[----:B------:R-:W-:-:S03]  /*11870*/  FADD.FTZ R196, R42, R199 ;  /* 0x000000c72ac47221 */ /* 0x000fc60000010000 */
[----:B------:R0:W-:Y:S01]  /*11880*/  STG.E.64 [R178.64], R174 ;  /* 0x000000aeb2007986 */ /* 0x0001e2000c101b04 */
[----:B------:R-:W-:-:S04]  /*11890*/  FADD.FTZ R197, R43, R196 ;  /* 0x000000c42bc57221 */ /* 0x000fc80000010000 */
[----:B------:R-:W-:-:S04]  /*118a0*/  FADD.FTZ R196, R136, R197 ;  /* 0x000000c588c47221 */ /* 0x000fc80000010000 */
[----:B------:R-:W-:-:S04]  /*118b0*/  FADD.FTZ R197, R137, R196 ;  /* 0x000000c489c57221 */ /* 0x000fc80000010000 */
[----:B------:R-:W-:-:S04]  /*118c0*/  FADD.FTZ R196, R138, R197 ;  /* 0x000000c58ac47221 */ /* 0x000fc80000010000 */
[----:B------:R-:W-:Y:S01]  /*118d0*/  FADD.FTZ R197, R139, R196 ;  /* 0x000000c48bc57221 */ /* 0x000fe20000010000 */
[----:B------:R-:W-:Y:S05]  /*118e0*/  BRA.DIV ~URZ, `(.L_x_16719) ;  /* 0x000017427f007947 */ /* 0x000fea000b800000 */
[----:B0-----:R0:W1:Y:S02]  /*118f0*/  SHFL.BFLY PT, R174, R197, 0x1, 0x1f ;  /* 0x0c201f00c5ae7f89 */ /* 0x00106400000e0000 */
.L_x_16723:
        /* <DEDUP_REMOVED lines=116> */
.L_x_16724:
[----:B01----:R-:W-:Y:S01]  /*12040*/  FADD.FTZ R197, R194, R197 ;  /* 0x000000c5c2c57221 */ /* 0x003fe20000010000 */
[----:B------:R-:W-:Y:S01]  /*12050*/  ULDC.U8 UR6, c[0x0][0x1f0] ;  /* 0x00007c0000067ab9 */ /* 0x000fe20000000000 */
[----:B------:R-:W-:Y:S01]  /*12060*/  IMAD.MOV.U32 R178, RZ, RZ, c[0x0][0x1e0] ;  /* 0x00007800ffb27624 */ /* 0x000fe200078e00ff */
[----:B------:R-:W-:Y:S01]  /*12070*/  ISETP.NE.AND P0, PT, RZ, UR6, PT ;  /* 0x00000006ff007c0c */ /* 0x000fe2000bf05270 */
[----:B------:R-:W-:Y:S01]  /*12080*/  FMUL.FTZ R194, R195, R195 ;  /* 0x000000c3c3c27220 */ /* 0x000fe20000410000 */
[----:B------:R-:W-:Y:S01]  /*12090*/  HFMA2.MMA R179, -RZ, RZ, 0, 2.384185791015625e-07 ;  /* 0x00000004ffb37435 */ /* 0x000fe200000001ff */
[----:B------:R-:W-:-:S03]  /*120a0*/  FFMA.FTZ R178, R197, R178, c[0x0][0x228] ;  /* 0x00008a00c5b27623 */ /* 0x000fc600000100b2 */
[----:B------:R-:W-:Y:S02]  /*120b0*/  FSEL R197, R194, RZ, P0 ;  /* 0x000000ffc2c57208 */ /* 0x000fe40000000000 */
[----:B------:R-:W-:-:S03]  /*120c0*/  FSEL R194, R195, RZ, !P0 ;  /* 0x000000ffc3c27208 */ /* 0x000fc60004000000 */
[----:B------:R-:W-:Y:S02]  /*120d0*/  FADD.FTZ R178, R178, R197 ;  /* 0x000000c5b2b27221 */ /* 0x000fe40000010000 */
[----:B------:R-:W-:Y:S02]  /*120e0*/  FADD.FTZ R228, R59, -R194 ;  /* 0x800000c23be47221 */ /* 0x000fe40000010000 */
[----:B------:R-:W0:Y:S01]  /*120f0*/  MUFU.RSQ R59, R178 ;  /* 0x000000b2003b7308 */ /* 0x000e220000001400 */
[----:B------:R-:W-:-:S04]  /*12100*/  @!P1 IMAD.WIDE R174, R170, R179, c[0x0][0x1a0] ;  /* 0x00006800aaae9625 */ /* 0x000fc800078e02b3 */
[--C-:B------:R-:W-:Y:S01]  /*12110*/  FADD.FTZ R48, R48, -R194.reuse ;  /* 0x800000c230307221 */ /* 0x100fe20000010000 */
[----:B------:R1:W-:Y:S01]  /*12120*/  @!P1 STG.E [R174.64], R195 ;  /* 0x000000c3ae009986 */ /* 0x0003e2000c101904 */
[--C-:B------:R-:W-:Y:S02]  /*12130*/  FADD.FTZ R138, R138, -R194.reuse ;  /* 0x800000c28a8a7221 */ /* 0x100fe40000010000 */
[--C-:B------:R-:W-:Y:S02]  /*12140*/  FADD.FTZ R60, R60, -R194.reuse ;  /* 0x800000c23c3c7221 */ /* 0x100fe40000010000 */
[--C-:B------:R-:W-:Y:S02]  /*12150*/  FADD.FTZ R236, R50, -R194.reuse ;  /* 0x800000c232ec7221 */ /* 0x100fe40000010000 */
[--C-:B------:R-:W-:Y:S02]  /*12160*/  FADD.FTZ R80, R80, -R194.reuse ;  /* 0x800000c250507221 */ /* 0x100fe40000010000 */
[----:B------:R-:W-:-:S02]  /*12170*/  FADD.FTZ R196, R81, -R194 ;  /* 0x800000c251c47221 */ /* 0x000fc40000010000 */
[----:B0-----:R-:W-:Y:S02]  /*12180*/  FMUL.FTZ R50, R59, R48 ;  /* 0x000000303b327220 */ /* 0x001fe40000410000 */
[--C-:B------:R-:W-:Y:S02]  /*12190*/  FADD.FTZ R82, R82, -R194.reuse ;  /* 0x800000c252527221 */ /* 0x100fe40000010000 */
[--C-:B------:R-:W-:Y:S02]  /*121a0*/  FADD.FTZ R200, R83, -R194.reuse ;  /* 0x800000c253c87221 */ /* 0x100fe40000010000 */
[--C-:B------:R-:W-:Y:S02]  /*121b0*/  FADD.FTZ R76, R76, -R194.reuse ;  /* 0x800000c24c4c7221 */ /* 0x100fe40000010000 */
[--C-:B------:R-:W-:Y:S02]  /*121c0*/  FADD.FTZ R202, R77, -R194.reuse ;  /* 0x800000c24dca7221 */ /* 0x100fe40000010000 */
[----:B------:R-:W-:-:S02]  /*121d0*/  FADD.FTZ R78, R78, -R194 ;  /* 0x800000c24e4e7221 */ /* 0x000fc40000010000 */
[--C-:B------:R-:W-:Y:S02]  /*121e0*/  FADD.FTZ R204, R79, -R194.reuse ;  /* 0x800000c24fcc7221 */ /* 0x100fe40000010000 */
[--C-:B------:R-:W-:Y:S02]  /*121f0*/  FADD.FTZ R72, R72, -R194.reuse ;  /* 0x800000c248487221 */ /* 0x100fe40000010000 */
[--C-:B-1----:R-:W-:Y:S02]  /*12200*/  FADD.FTZ R174, R73, -R194.reuse ;  /* 0x800000c249ae7221 */ /* 0x102fe40000010000 */
        /* <DEDUP_REMOVED lines=31> */
[----:B------:R-:W-:Y:S02]  /*12400*/  FADD.FTZ R252, R137, -R194 ;  /* 0x800000c289fc7221 */ /* 0x000fe40000010000 */
[----:B------:R-:W-:Y:S01]  /*12410*/  FMUL.FTZ R48, R59, R138 ;  /* 0x0000008a3b307220 */ /* 0x000fe20000410000 */
[----:B------:R-:W-:Y:S01]  /*12420*/  PRMT R138, RZ, 0x5410, R106 ;  /* 0x00005410ff8a7816 */ /* 0x000fe2000000006a */
[----:B------:R-:W-:-:S02]  /*12430*/  FADD.FTZ R194, R139, -R194 ;  /* 0x800000c28bc27221 */ /* 0x000fc40000010000 */
[C---:B------:R-:W-:Y:S02]  /*12440*/  FMUL.FTZ R139, R59.reuse, R60 ;  /* 0x0000003c3b8b7220 */ /* 0x040fe40000410000 */
[----:B------:R-:W-:Y:S02]  /*12450*/  FMUL.FTZ R136, R59, R220 ;  /* 0x000000dc3b887220 */ /* 0x000fe40000410000 */
[----:B------:R-:W-:Y:S01]  /*12460*/  FFMA.FTZ R138, R139, R138, R38 ;  /* 0x0000008a8b8a7223 */ /* 0x000fe20000010026 */
[----:B------:R-:W-:Y:S01]  /*12470*/  PRMT R139, RZ, 0x7610, R106 ;  /* 0x00007610ff8b7816 */ /* 0x000fe2000000006a */
[C---:B------:R-:W-:Y:S01]  /*12480*/  FMUL.FTZ R75, R59.reuse, R66 ;  /* 0x000000423b4b7220 */ /* 0x040fe20000410000 */
        /* <DEDUP_REMOVED lines=33> */
[--C-:B------:R-:W-:Y:S01]  /*126a0*/  PRMT R61, RZ, 0x5410, R101.reuse ;  /* 0x00005410ff3d7816 */ /* 0x100fe20000000065 */
[C---:B------:R-:W-:Y:S02]  /*126b0*/  FMUL.FTZ R43, R59.reuse, R56 ;  /* 0x000000383b2b7220 */ /* 0x040fe40000410000 */
[----:B------:R-:W-:Y:S02]  /*126c0*/  FMUL.FTZ R56, R59, R46 ;  /* 0x0000002e3b387220 */ /* 0x000fe40000410000 */
        /* <DEDUP_REMOVED lines=8> */
[----:B------:R-:W-:Y:S01]  /*12750*/  IADD3 R60, R192, 0x20, RZ ;  /* 0x00000020c03c7810 */ /* 0x000fe20007ffe0ff */
[----:B------:R-:W-:-:S04]  /*12760*/  @!P1 IMAD.WIDE R40, R170, R179, c[0x0][0x1a8] ;  /* 0x00006a00aa289625 */ /* 0x000fc800078e02b3 */
[----:B------:R-:W-:Y:S01]  /*12770*/  FFMA.FTZ R175, R62, R175, R35 ;  /* 0x000000af3eaf7223 */ /* 0x000fe20000010023 */
[----:B------:R0:W-:Y:S01]  /*12780*/  @!P1 STG.E [R40.64], R59 ;  /* 0x0000003b28009986 */ /* 0x0001e2000c101904 */
[----:B------:R-:W-:Y:S01]  /*12790*/  FFMA.FTZ R62, R43, R57, R142 ;  /* 0x000000392b3e7223 */ /* 0x000fe2000001008e */
[----:B------:R-:W-:Y:S01]  /*127a0*/  PRMT R43, RZ, 0x7610, R100 ;  /* 0x00007610ff2b7816 */ /* 0x000fe20000000064 */
[C---:B------:R-:W-:Y:S02]  /*127b0*/  FMUL.FTZ R64, R59.reuse, R204 ;  /* 0x000000cc3b407220 */ /* 0x040fe40000410000 */
[C---:B------:R-:W-:Y:S02]  /*127c0*/  FMUL.FTZ R55, R59.reuse, R242 ;  /* 0x000000f23b377220 */ /* 0x040fe40000410000 */
[----:B------:R-:W-:Y:S01]  /*127d0*/  FFMA.FTZ R64, R64, R66, R25 ;  /* 0x0000004240407223 */ /* 0x000fe20000010019 */
[----:B------:R-:W-:Y:S01]  /*127e0*/  PRMT R66, RZ, 0x5410, R114 ;  /* 0x00005410ff427816 */ /* 0x000fe20000000072 */
[----:B------:R-:W-:-:S02]  /*127f0*/  FMUL.FTZ R63, R59, R76 ;  /* 0x0000004c3b3f7220 */ /* 0x000fc40000410000 */
[C---:B------:R-:W-:Y:S02]  /*12800*/  FMUL.FTZ R54, R59.reuse, R44 ;  /* 0x0000002c3b367220 */ /* 0x040fe40000410000 */
[----:B0-----:R-:W-:Y:S02]  /*12810*/  FMUL.FTZ R40, R59, R226 ;  /* 0x000000e23b287220 */ /* 0x001fe40000410000 */
[----:B------:R-:W-:Y:S01]  /*12820*/  FFMA.FTZ R63, R63, R66, R22 ;  /* 0x000000423f3f7223 */ /* 0x000fe20000010016 */
[----:B------:R-:W-:Y:S01]  /*12830*/  PRMT R66, RZ, 0x7610, R114 ;  /* 0x00007610ff427816 */ /* 0x000fe20000000072 */
[----:B------:R-:W-:Y:S01]  /*12840*/  FFMA.FTZ R67, R40, R43, R143 ;  /* 0x0000002b28437223 */ /* 0x000fe2000001008f */
[----:B------:R-:W-:Y:S01]  /*12850*/  PRMT R40, RZ, 0x5410, R99 ;  /* 0x00005410ff287816 */ /* 0x000fe20000000063 */
[C---:B------:R-:W-:Y:S02]  /*12860*/  FMUL.FTZ R202, R59.reuse, R202 ;  /* 0x000000ca3bca7220 */ /* 0x040fe40000410000 */
[----:B------:R-:W-:-:S02]  /*12870*/  FMUL.FTZ R53, R59, R240 ;  /* 0x000000f03b357220 */ /* 0x000fc40000410000 */
[----:B------:R-:W-:Y:S01]  /*12880*/  FFMA.FTZ R203, R56, R40, R157 ;  /* 0x0000002838cb7223 */ /* 0x000fe2000001009d */
[----:B------:R-:W-:Y:S01]  /*12890*/  PRMT R40, RZ, 0x7610, R99 ;  /* 0x00007610ff287816 */ /* 0x000fe20000000063 */
[C---:B------:R-:W-:Y:S01]  /*128a0*/  FMUL.FTZ R77, R59.reuse, R68 ;  /* 0x000000443b4d7220 */ /* 0x040fe20000410000 */
[----:B------:R-:W-:Y:S01]  /*128b0*/  PRMT R68, RZ, 0x5410, R113 ;  /* 0x00005410ff447816 */ /* 0x000fe20000000071 */
[----:B------:R-:W-:Y:S01]  /*128c0*/  FMUL.FTZ R137, R59, R70 ;  /* 0x000000463b897220 */ /* 0x000fe20000410000 */
[----:B------:R-:W-:Y:S01]  /*128d0*/  PRMT R70, RZ, 0x5410, R112 ;  /* 0x00005410ff467816 */ /* 0x000fe20000000070 */
[----:B------:R-:W-:Y:S01]  /*128e0*/  FFMA.FTZ R204, R55, R40, R160 ;  /* 0x0000002837cc7223 */ /* 0x000fe200000100a0 */
[----:B------:R-:W-:Y:S01]  /*128f0*/  PRMT R40, RZ, 0x5410, R98 ;  /* 0x00005410ff287816 */ /* 0x000fe20000000062 */
[----:B------:R-:W-:Y:S02]  /*12900*/  FFMA.FTZ R66, R202, R66, R23 ;  /* 0x00000042ca427223 */ /* 0x000fe40000010017 */
[----:B------:R-:W-:-:S02]  /*12910*/  FMUL.FTZ R71, R59, R80 ;  /* 0x000000503b477220 */ /* 0x000fc40000410000 */
        /* <DEDUP_REMOVED lines=15> */
[----:B------:R-:W-:Y:S02]  /*12a10*/  FFMA.FTZ R68, R200, R68, R21 ;  /* 0x00000044c8447223 */ /* 0x000fe40000010015 */
[----:B------:R-:W-:Y:S01]  /*12a20*/  FFMA.FTZ R71, R74, R71, R19 ;  /* 0x000000474a477223 */ /* 0x000fe20000010013 */
[----:B------:R-:W-:Y:S01]  /*12a30*/  PRMT R74, RZ, 0x7610, R111 ;  /* 0x00007610ff4a7816 */ /* 0x000fe2000000006f */
        /* <DEDUP_REMOVED lines=26> */
[----:B------:R-:W-:-:S02]  /*12be0*/  FFMA.FTZ R77, R210, R77, R31 ;  /* 0x0000004dd24d7223 */ /* 0x000fc4000001001f */
[----:B------:R-:W-:Y:S01]  /*12bf0*/  FFMA.FTZ R210, R48, R40, R165 ;  /* 0x0000002830d27223 */ /* 0x000fe200000100a5 */
[----:B------:R-:W-:Y:S01]  /*12c00*/  PRMT R40, RZ, 0x7610, R95 ;  /* 0x00007610ff287816 */ /* 0x000fe2000000005f */
[----:B------:R-:W-:Y:S01]  /*12c10*/  FFMA.FTZ R59, R73, R59, R24 ;  /* 0x0000003b493b7223 */ /* 0x000fe20000010018 */
[----:B------:R-:W-:Y:S01]  /*12c20*/  PRMT R73, RZ, 0x5410, R111 ;  /* 0x00005410ff497816 */ /* 0x000fe2000000006f */
[----:B------:R-:W-:Y:S01]  /*12c30*/  IMAD.MOV.U32 R65, RZ, RZ, 0x10 ;  /* 0x00000010ff417424 */ /* 0x000fe200078e00ff */
[----:B------:R-:W-:Y:S01]  /*12c40*/  LEA R48, P0, R192, c[0x0][0x208], 0x4 ;  /* 0x00008200c0307a11 */ /* 0x000fe200078020ff */
[----:B------:R-:W-:Y:S01]  /*12c50*/  FFMA.FTZ R211, R58, R40, R183 ;  /* 0x000000283ad37223 */ /* 0x000fe200000100b7 */
[----:B------:R-:W-:Y:S01]  /*12c60*/  PRMT R40, RZ, 0x5410, R94 ;  /* 0x00005410ff287816 */ /* 0x000fe2000000005e */
[----:B------:R-:W-:Y:S01]  /*12c70*/  FFMA.FTZ R73, R137, R73, R32 ;  /* 0x0000004989497223 */ /* 0x000fe20000010020 */
[----:B------:R-:W-:Y:S01]  /*12c80*/  PRMT R137, RZ, 0x5410, R109 ;  /* 0x00005410ff897816 */ /* 0x000fe2000000006d */
[----:B------:R-:W-:Y:S01]  /*12c90*/  IMAD.WIDE.U32 R60, R60, R65, c[0x0][0x208] ;  /* 0x000082003c3c7625 */ /* 0x000fe200078e0041 */
[----:B------:R-:W-:-:S02]  /*12ca0*/  F2FP.BF16.PACK_AB R55, R64, R59 ;  /* 0x0000003b4037723e */ /* 0x000fc400000010ff */
[----:B------:R-:W-:Y:S01]  /*12cb0*/  LEA.HI.X R49, R192, c[0x0][0x20c], RZ, 0x4, P0 ;  /* 0x00008300c0317a11 */ /* 0x000fe200000f24ff */
[----:B------:R-:W-:Y:S01]  /*12cc0*/  FFMA.FTZ R208, R46, R40, R163 ;  /* 0x000000282ed07223 */ /* 0x000fe200000100a3 */
[----:B------:R-:W-:Y:S01]  /*12cd0*/  PRMT R40, RZ, 0x7610, R94 ;  /* 0x00007610ff287816 */ /* 0x000fe2000000005e */
[----:B------:R-:W-:Y:S01]  /*12ce0*/  FFMA.FTZ R79, R79, R137, R28 ;  /* 0x000000894f4f7223 */ /* 0x000fe2000001001c */
[----:B------:R-:W-:Y:S01]  /*12cf0*/  PRMT R137, RZ, 0x7610, R109 ;  /* 0x00007610ff897816 */ /* 0x000fe2000000006d */
[----:B------:R0:W-:Y:S01]  /*12d00*/  STG.E.128 [R48.64], R52 ;  /* 0x0000003430007986 */ /* 0x0001e2000c101d04 */
[----:B------:R-:W-:Y:S01]  /*12d10*/  F2FP.BF16.PACK_AB R59, R76, R73 ;  /* 0x000000494c3b723e */ /* 0x000fe200000010ff */
        /* <DEDUP_REMOVED lines=8> */
[----:B------:R-:W-:Y:S01]  /*12da0*/  FFMA.FTZ R81, R81, R137, R26 ;  /* 0x0000008951517223 */ /* 0x000fe2000001001a */
[----:B------:R-:W-:-:S02]  /*12db0*/  PRMT R137, RZ, 0x7610, R107 ;  /* 0x00007610ff897816 */ /* 0x000fc4000000006b */
[----:B------:R-:W-:Y:S01]  /*12dc0*/  F2FP.BF16.PACK_AB R57, R80, R79 ;  /* 0x0000004f5039723e */ /* 0x000fe200000010ff */
[----:B------:R-:W-:Y:S01]  /*12dd0*/  FFMA.FTZ R207, R45, R40, R164 ;  /* 0x000000282dcf7223 */ /* 0x000fe200000100a4 */
[--C-:B------:R-:W-:Y:S01]  /*12de0*/  PRMT R40, RZ, 0x5410, R92.reuse ;  /* 0x00005410ff287816 */ /* 0x100fe2000000005c */
[----:B------:R-:W-:Y:S01]  /*12df0*/  FFMA.FTZ R137, R224, R137, R141 ;  /* 0x00000089e0897223 */ /* 0x000fe2000001008d */
[----:B------:R-:W-:Y:S02]  /*12e00*/  F2FP.BF16.PACK_AB R56, R174, R81 ;  /* 0x00000051ae38723e */ /* 0x000fe400000010ff */
[----:B------:R-:W-:Y:S01]  /*12e10*/  F2FP.BF16.PACK_AB R44, R67, R62 ;  /* 0x0000003e432c723e */ /* 0x000fe200000010ff */
[----:B------:R-:W-:Y:S01]  /*12e20*/  FFMA.FTZ R205, R42, R40, R159 ;  /* 0x000000282acd7223 */ /* 0x000fe2000001009f */
[----:B------:R-:W-:Y:S01]  /*12e30*/  PRMT R40, RZ, 0x7610, R92 ;  /* 0x00007610ff287816 */ /* 0x000fe2000000005c */
[----:B------:R1:W-:Y:S01]  /*12e40*/  STG.E.128 [R60.64], R56 ;  /* 0x000000383c007986 */ /* 0x0003e2000c101d04 */
[----:B------:R-:W-:-:S02]  /*12e50*/  IADD3 R62, R192, 0x40, RZ ;  /* 0x00000040c03e7810 */ /* 0x000fc40007ffe0ff */
[----:B------:R-:W-:Y:S01]  /*12e60*/  F2FP.BF16.PACK_AB R43, R137, R78 ;  /* 0x0000004e892b723e */ /* 0x000fe200000010ff */
[----:B------:R-:W-:Y:S01]  /*12e70*/  FFMA.FTZ R64, R41, R40, R162 ;  /* 0x0000002829407223 */ /* 0x000fe200000100a2 */
[----:B------:R-:W-:Y:S01]  /*12e80*/  F2FP.BF16.PACK_AB R42, R139, R138 ;  /* 0x0000008a8b2a723e */ /* 0x000fe200000010ff */
[----:B------:R-:W-:Y:S01]  /*12e90*/  IMAD.WIDE.U32 R62, R62, R65, c[0x0][0x208] ;  /* 0x000082003e3e7625 */ /* 0x000fe200078e0041 */
[----:B------:R-:W-:Y:S02]  /*12ea0*/  F2FP.BF16.PACK_AB R41, R72, R75 ;  /* 0x0000004b4829723e */ /* 0x000fe400000010ff */
[----:B------:R-:W-:Y:S02]  /*12eb0*/  F2FP.BF16.PACK_AB R40, R175, R136 ;  /* 0x00000088af28723e */ /* 0x000fe400000010ff */
[----:B------:R-:W-:Y:S02]  /*12ec0*/  F2FP.BF16.PACK_AB R47, R83, R82 ;  /* 0x00000052532f723e */ /* 0x000fe400000010ff */
[----:B------:R-:W-:Y:S01]  /*12ed0*/  F2FP.BF16.PACK_AB R46, R195, R194 ;  /* 0x000000c2c32e723e */ /* 0x000fe200000010ff */
[----:B------:R2:W-:Y:S01]  /*12ee0*/  STG.E.128 [R62.64], R40 ;  /* 0x000000283e007986 */ /* 0x0005e2000c101d04 */
[----:B------:R-:W-:-:S02]  /*12ef0*/  F2FP.BF16.PACK_AB R45, R178, R69 ;  /* 0x00000045b22d723e */ /* 0x000fc400000010ff */
[----:B0-----:R-:W-:Y:S02]  /*12f00*/  F2FP.BF16.PACK_AB R49, R200, R199 ;  /* 0x000000c7c831723e */ /* 0x001fe400000010ff */
[C---:B-1----:R-:W-:Y:S02]  /*12f10*/  IADD3 R58, R192.reuse, 0x60, RZ ;  /* 0x00000060c03a7810 */ /* 0x042fe40007ffe0ff */
[----:B------:R-:W-:Y:S02]  /*12f20*/  IADD3 R60, R192, 0x80, RZ ;  /* 0x00000080c03c7810 */ /* 0x000fe40007ffe0ff */
[----:B------:R-:W-:Y:S01]  /*12f30*/  LEA R56, P0, R193, c[0x0][0x208], 0x4 ;  /* 0x00008200c1387a11 */ /* 0x000fe200078020ff */
[-C--:B------:R-:W-:Y:S01]  /*12f40*/  IMAD.WIDE.U32 R58, R58, R65.reuse, c[0x0][0x208] ;  /* 0x000082003a3a7625 */ /* 0x080fe200078e0041 */
[----:B------:R-:W-:Y:S02]  /*12f50*/  F2FP.BF16.PACK_AB R48, R197, R196 ;  /* 0x000000c4c530723e */ /* 0x000fe400000010ff */
[----:B------:R-:W-:Y:S01]  /*12f60*/  F2FP.BF16.PACK_AB R55, R211, R210 ;  /* 0x000000d2d337723e */ /* 0x000fe200000010ff */
[----:B------:R-:W-:Y:S01]  /*12f70*/  IMAD.WIDE.U32 R60, R60, R65, c[0x0][0x208] ;  /* 0x000082003c3c7625 */ /* 0x000fe200078e0041 */
[----:B------:R-:W-:Y:S01]  /*12f80*/  F2FP.BF16.PACK_AB R54, R209, R208 ;  /* 0x000000d0d136723e */ /* 0x000fe200000010ff */
[----:B------:R2:W-:Y:S01]  /*12f90*/  STG.E.128 [R58.64], R44 ;  /* 0x0000002c3a007986 */ /* 0x0005e2000c101d04 */
[----:B------:R-:W-:-:S02]  /*12fa0*/  F2FP.BF16.PACK_AB R53, R207, R206 ;  /* 0x000000cecf35723e */ /* 0x000fc400000010ff */
[----:B------:R-:W-:Y:S01]  /*12fb0*/  LEA.HI.X R57, R193, c[0x0][0x20c], RZ, 0x4, P0 ;  /* 0x00008300c1397a11 */ /* 0x000fe200000f24ff */
[----:B------:R2:W-:Y:S01]  /*12fc0*/  STG.E.128 [R60.64], R48 ;  /* 0x000000303c007986 */ /* 0x0005e2000c101d04 */
[----:B------:R-:W-:Y:S02]  /*12fd0*/  F2FP.BF16.PACK_AB R52, R64, R205 ;  /* 0x000000cd4034723e */ /* 0x000fe400000010ff */
[----:B------:R-:W-:-:S03]  /*12fe0*/  ISETP.GE.AND P0, PT, R170, c[0x0][0x164], PT ;  /* 0x00005900aa007a0c */ /* 0x000fc60003f06270 */
[----:B------:R2:W-:Y:S10]  /*12ff0*/  STG.E.128 [R56.64], R52 ;  /* 0x0000003438007986 */ /* 0x0005f4000c101d04 */
[----:B--2---:R-:W-:Y:S01]  /*13000*/  @P0 CALL.REL.NOINC `(.L_x_16721) ;  /* 0x0000001000000944 */ /* 0x004fe20003c00000 */
[----:B------:R-:W-:Y:S05]  /*13010*/  BRA `(.L_x_16722) ;  /* 0xfffedb7000007947 */ /* 0x000fea000383ffff */
.L_x_16721:
[----:B------:R-:W-:Y:S05]  /*13020*/  EXIT ;  /* 0x000000000000794d */ /* 0x000fea0003800000 */
.L_x_16719:
[----:B0-----:R-:W-:Y:S01]  /*13030*/  IMAD.MOV.U32 R194, RZ, RZ, 0x1 ;  /* 0x00000001ffc27424 */ /* 0x001fe200078e00ff */
[----:B------:R-:W-:Y:S01]  /*13040*/  MOV R174, 0x13080 ;  /* 0x0001308000ae7802 */ /* 0x000fe20000000f00 */
[----:B------:R-:W-:-:S02]  /*13050*/  IMAD.MOV.U32 R178, RZ, RZ, 0x1f ;  /* 0x0000001fffb27424 */ /* 0x000fc400078e00ff */
[----:B------:R-:W-:Y:S02]  /*13060*/  IMAD.MOV.U32 R179, RZ, RZ, -0x1 ;  /* 0xffffffffffb37424 */ /* 0x000fe400078e00ff */
[----:B------:R-:W-:Y:S05]  /*13070*/  CALL.REL.NOINC `($__internal_61_$__cuda_sm70_shflsync_bfly_p) ;  /* 0x0000099000007944 */ /* 0x000fea0003c00000 */
[----:B-1----:R-:W-:Y:S01]  /*13080*/  MOV R174, R194 ;  /* 0x000000c200ae7202 */ /* 0x002fe20000000f00 */
[----:B0-----:R-:W-:Y:S05]  /*13090*/  BRA `(.L_x_16723) ;  /* 0xffffe86000007947 */ /* 0x001fea000383ffff */
.L_x_16720:
[----:B------:R-:W-:Y:S01]  /*130a0*/  IMAD.MOV.U32 R194, RZ, RZ, 0x2 ;  /* 0x00000002ffc27424 */ /* 0x000fe200078e00ff */
[----:B------:R-:W-:Y:S01]  /*130b0*/  MOV R174, 0x130f0 ;  /* 0x000130f000ae7802 */ /* 0x000fe20000000f00 */
[----:B------:R-:W-:Y:S02]  /*130c0*/  IMAD.MOV.U32 R178, RZ, RZ, 0x1f ;  /* 0x0000001fffb27424 */ /* 0x000fe400078e00ff */
[----:B------:R-:W-:Y:S02]  /*130d0*/  IMAD.MOV.U32 R179, RZ, RZ, -0x1 ;  /* 0xffffffffffb37424 */ /* 0x000fe400078e00ff */
[----:B------:R-:W-:Y:S05]  /*130e0*/  CALL.REL.NOINC `($__internal_61_$__cuda_sm70_shflsync_bfly_p) ;  /* 0x0000092000007944 */ /* 0x000fea0003c00000 */
[----:B0-----:R-:W-:Y:S01]  /*130f0*/  HFMA2.MMA R178, -RZ, RZ, 0, 1.847743988037109375e-06 ;  /* 0x0000001fffb27435 */ /* 0x001fe200000001ff */
[----:B-1----:R-:W-:Y:S01]  /*13100*/  FADD.FTZ R197, R197, R194 ;  /* 0x000000c2c5c57221 */ /* 0x002fe20000010000 */
[----:B------:R-:W-:Y:S01]  /*13110*/  MOV R174, 0x13150 ;  /* 0x0001315000ae7802 */ /* 0x000fe20000000f00 */
[----:B------:R-:W-:Y:S02]  /*13120*/  IMAD.MOV.U32 R194, RZ, RZ, 0x4 ;  /* 0x00000004ffc27424 */ /* 0x000fe400078e00ff */
[----:B------:R-:W-:-:S02]  /*13130*/  IMAD.MOV.U32 R179, RZ, RZ, -0x1 ;  /* 0xffffffffffb37424 */ /* 0x000fc400078e00ff */
[----:B------:R-:W-:Y:S05]  /*13140*/  CALL.REL.NOINC `($__internal_61_$__cuda_sm70_shflsync_bfly_p) ;  /* 0x000008c000007944 */ /* 0x000fea0003c00000 */
[----:B01----:R-:W-:Y:S01]  /*13150*/  FADD.FTZ R197, R197, R194 ;  /* 0x000000c2c5c57221 */ /* 0x003fe20000010000 */
[----:B------:R-:W-:Y:S01]  /*13160*/  MOV R174, 0x131b0 ;  /* 0x000131b000ae7802 */ /* 0x000fe20000000f00 */
[----:B------:R-:W-:-:S02]  /*13170*/  IMAD.MOV.U32 R194, RZ, RZ, 0x8 ;  /* 0x00000008ffc27424 */ /* 0x000fc400078e00ff */
[----:B------:R-:W-:Y:S02]  /*13180*/  IMAD.MOV.U32 R178, RZ, RZ, 0x1f ;  /* 0x0000001fffb27424 */ /* 0x000fe400078e00ff */
[----:B------:R-:W-:Y:S02]  /*13190*/  IMAD.MOV.U32 R179, RZ, RZ, -0x1 ;  /* 0xffffffffffb37424 */ /* 0x000fe400078e00ff */
[----:B------:R-:W-:Y:S05]  /*131a0*/  CALL.REL.NOINC `($__internal_61_$__cuda_sm70_shflsync_bfly_p) ;  /* 0x0000086000007944 */ /* 0x000fea0003c00000 */
[----:B01----:R-:W-:Y:S01]  /*131b0*/  FADD.FTZ R197, R197, R194 ;  /* 0x000000c2c5c57221 */ /* 0x003fe20000010000 */
[----:B------:R-:W-:Y:S01]  /*131c0*/  MOV R194, 0x10 ;  /* 0x0000001000c27802 */ /* 0x000fe20000000f00 */
[----:B------:R-:W-:Y:S01]  /*131d0*/  IMAD.MOV.U32 R178, RZ, RZ, 0x1f ;  /* 0x0000001fffb27424 */ /* 0x000fe200078e00ff */
[----:B------:R-:W-:Y:S01]  /*131e0*/  MOV R174, 0x13210 ;  /* 0x0001321000ae7802 */ /* 0x000fe20000000f00 */
[----:B------:R-:W-:Y:S02]  /*131f0*/  IMAD.MOV.U32 R179, RZ, RZ, -0x1 ;  /* 0xffffffffffb37424 */ /* 0x000fe400078e00ff */
[----:B------:R-:W-:Y:S05]  /*13200*/  CALL.REL.NOINC `($__internal_61_$__cuda_sm70_shflsync_bfly_p) ;  /* 0x0000080000007944 */ /* 0x000fea0003c00000 */
[----:B-1----:R-:W-:Y:S02]  /*13210*/  FADD.FTZ R194, R197, R194 ;  /* 0x000000c2c5c27221 */ /* 0x002fe40000010000 */
[----:B0-----:R-:W-:Y:S02]  /*13220*/  IMAD.MOV.U32 R178, RZ, RZ, 0x1f ;  /* 0x0000001fffb27424 */ /* 0x001fe400078e00ff */
[----:B------:R-:W-:-:S02]  /*13230*/  FMUL.FTZ R195, R194, c[0x0][0x1e0] ;  /* 0x00007800c2c37a20 */ /* 0x000fc40000410000 */
[----:B------:R-:W-:Y:S02]  /*13240*/  IMAD.MOV.U32 R194, RZ, RZ, 0x1 ;  /* 0x00000001ffc27424 */ /* 0x000fe400078e00ff */
[--C-:B------:R-:W-:Y:S02]  /*13250*/  FADD.FTZ R174, R80, -R195.reuse ;  /* 0x800000c350ae7221 */ /* 0x100fe40000010000 */
[--C-:B------:R-:W-:Y:S02]  /*13260*/  FADD.FTZ R175, R81, -R195.reuse ;  /* 0x800000c351af7221 */ /* 0x100fe40000010000 */
[----:B------:R-:W-:Y:S02]  /*13270*/  FFMA.FTZ R174, R174, R174, RZ ;  /* 0x000000aeaeae7223 */ /* 0x000fe400000100ff */
[----:B------:R-:W-:Y:S02]  /*13280*/  FADD.FTZ R179, R82, -R195 ;  /* 0x800000c352b37221 */ /* 0x000fe40000010000 */
[----:B------:R-:W-:-:S02]  /*13290*/  FFMA.FTZ R174, R175, R175, R174 ;  /* 0x000000afafae7223 */ /* 0x000fc400000100ae */
[--C-:B------:R-:W-:Y:S02]  /*132a0*/  FADD.FTZ R175, R83, -R195.reuse ;  /* 0x800000c353af7221 */ /* 0x100fe40000010000 */
[----:B------:R-:W-:Y:S02]  /*132b0*/  FFMA.FTZ R174, R179, R179, R174 ;  /* 0x000000b3b3ae7223 */ /* 0x000fe400000100ae */
[--C-:B------:R-:W-:Y:S02]  /*132c0*/  FADD.FTZ R179, R76, -R195.reuse ;  /* 0x800000c34cb37221 */ /* 0x100fe40000010000 */
[----:B------:R-:W-:Y:S02]  /*132d0*/  FFMA.FTZ R174, R175, R175, R174 ;  /* 0x000000afafae7223 */ /* 0x000fe400000100ae */
        /* <DEDUP_REMOVED lines=89> */
[----:B------:R-:W-:Y:S05]  /*13870*/  CALL.REL.NOINC `($__internal_61_$__cuda_sm70_shflsync_bfly_p) ;  /* 0x0000019000007944 */ /* 0x000fea0003c00000 */
[----:B01----:R-:W-:Y:S01]  /*13880*/  FADD.FTZ R197, R197, R194 ;  /* 0x000000c2c5c57221 */ /* 0x003fe20000010000 */
[----:B------:R-:W-:Y:S01]  /*13890*/  MOV R174, 0x138e0 ;  /* 0x000138e000ae7802 */ /* 0x000fe20000000f00 */
[----:B------:R-:W-:Y:S02]  /*138a0*/  IMAD.MOV.U32 R194, RZ, RZ, 0x2 ;  /* 0x00000002ffc27424 */ /* 0x000fe400078e00ff */
[----:B------:R-:W-:Y:S02]  /*138b0*/  IMAD.MOV.U32 R178, RZ, RZ, 0x1f ;  /* 0x0000001fffb27424 */ /* 0x000fe400078e00ff */
[----:B------:R-:W-:Y:S02]  /*138c0*/  IMAD.MOV.U32 R179, RZ, RZ, -0x1 ;  /* 0xffffffffffb37424 */ /* 0x000fe400078e00ff */
[----:B------:R-:W-:Y:S05]  /*138d0*/  CALL.REL.NOINC `($__internal_61_$__cuda_sm70_shflsync_bfly_p) ;  /* 0x0000013000007944 */ /* 0x000fea0003c00000 */
[----:B0-----:R-:W-:Y:S01]  /*138e0*/  HFMA2.MMA R178, -RZ, RZ, 0, 1.847743988037109375e-06 ;  /* 0x0000001fffb27435 */ /* 0x001fe200000001ff */
[----:B-1----:R-:W-:Y:S01]  /*138f0*/  FADD.FTZ R197, R197, R194 ;  /* 0x000000c2c5c57221 */ /* 0x002fe20000010000 */
[----:B------:R-:W-:Y:S01]  /*13900*/  MOV R174, 0x13940 ;  /* 0x0001394000ae7802 */ /* 0x000fe20000000f00 */
[----:B------:R-:W-:-:S02]  /*13910*/  IMAD.MOV.U32 R194, RZ, RZ, 0x4 ;  /* 0x00000004ffc27424 */ /* 0x000fc400078e00ff */
[----:B------:R-:W-:Y:S02]  /*13920*/  IMAD.MOV.U32 R179, RZ, RZ, -0x1 ;  /* 0xffffffffffb37424 */ /* 0x000fe400078e00ff */
[----:B------:R-:W-:Y:S05]  /*13930*/  CALL.REL.NOINC `($__internal_61_$__cuda_sm70_shflsync_bfly_p) ;  /* 0x000000d000007944 */ /* 0x000fea0003c00000 */
[----:B01----:R-:W-:Y:S01]  /*13940*/  FADD.FTZ R197, R197, R194 ;  /* 0x000000c2c5c57221 */ /* 0x003fe20000010000 */
[----:B------:R-:W-:Y:S01]  /*13950*/  MOV R174, 0x139a0 ;  /* 0x000139a000ae7802 */ /* 0x000fe20000000f00 */
[----:B------:R-:W-:Y:S02]  /*13960*/  IMAD.MOV.U32 R194, RZ, RZ, 0x8 ;  /* 0x00000008ffc27424 */ /* 0x000fe400078e00ff */
[----:B------:R-:W-:Y:S02]  /*13970*/  IMAD.MOV.U32 R178, RZ, RZ, 0x1f ;  /* 0x0000001fffb27424 */ /* 0x000fe400078e00ff */
[----:B------:R-:W-:Y:S02]  /*13980*/  IMAD.MOV.U32 R179, RZ, RZ, -0x1 ;  /* 0xffffffffffb37424 */ /* 0x000fe400078e00ff */
[----:B------:R-:W-:Y:S05]  /*13990*/  CALL.REL.NOINC `($__internal_61_$__cuda_sm70_shflsync_bfly_p) ;  /* 0x0000007000007944 */ /* 0x000fea0003c00000 */
[----:B01----:R-:W-:Y:S01]  /*139a0*/  FADD.FTZ R197, R197, R194 ;  /* 0x000000c2c5c57221 */ /* 0x003fe20000010000 */
[----:B------:R-:W-:Y:S01]  /*139b0*/  MOV R194, 0x10 ;  /* 0x0000001000c27802 */ /* 0x000fe20000000f00 */
[----:B------:R-:W-:Y:S01]  /*139c0*/  IMAD.MOV.U32 R178, RZ, RZ, 0x1f ;  /* 0x0000001fffb27424 */ /* 0x000fe200078e00ff */
[----:B------:R-:W-:Y:S01]  /*139d0*/  MOV R174, 0x13a00 ;  /* 0x00013a0000ae7802 */ /* 0x000fe20000000f00 */
[----:B------:R-:W-:-:S02]  /*139e0*/  IMAD.MOV.U32 R179, RZ, RZ, -0x1 ;  /* 0xffffffffffb37424 */ /* 0x000fc400078e00ff */
[----:B------:R-:W-:Y:S05]  /*139f0*/  CALL.REL.NOINC `($__internal_61_$__cuda_sm70_shflsync_bfly_p) ;  /* 0x0000001000007944 */ /* 0x000fea0003c00000 */
[----:B01----:R-:W-:Y:S05]  /*13a00*/  BRA `(.L_x_16724) ;  /* 0xffffe63000007947 */ /* 0x003fea000383ffff */
        .weak           $__internal_61_$__cuda_sm70_shflsync_bfly_p
        .type           $__internal_61_$__cuda_sm70_shflsync_bfly_p,@function
        .size           $__internal_61_$__cuda_sm70_shflsync_bfly_p,(.L_x_43121 - $__internal_61_$__cuda_sm70_shflsync_bfly_p)
$__internal_61_$__cuda_sm70_shflsync_bfly_p:
[----:B------:R-:W-:Y:S01]  /*13a10*/  IMAD.MOV.U32 R175, RZ, RZ, 0x0 ;  /* 0x00000000ffaf7424 */ /* 0x000fe200078e00ff */
[----:B------:R-:W-:Y:S04]  /*13a20*/  WARPSYNC R179 ;  /* 0x000000b300007348 */ /* 0x000fe80003800000 */
[----:B------:R0:W1:Y:S01]  /*13a30*/  SHFL.BFLY PT, R194, R197, R194, R178 ;  /* 0x0c0000c2c5c27389 */ /* 0x00006200000e00b2 */
[----:B------:R-:W-:Y:S05]  /*13a40*/  RET.REL.NODEC R174 `(_ZN10layer_norm13ln_fwd_kernelINS_13Kernel_traitsI13__nv_bfloat16S2_fS2_fjLj1536ELj1ELj4ELj1ELj16ENS_18Kernel_traits_baseILj1536ES2_S2_fS2_fjLj128EEEEELb1ELb1ELb0ELb1EEEvNS_9FwdParamsE) ;  /* 0xfffec5b0ae007950 */ /* 0x000fea0003c3ffff */
.L_x_16725:
        /* <DEDUP_REMOVED lines=11> */
.L_x_43121:


//--------------------- .text._ZN10layer_norm13ln_fwd_kernelINS_13Kernel_traitsI13__nv_bfloat16S2_fS2_fjLj1536ELj1ELj4ELj1ELj16ENS_18Kernel_traits_baseILj1536ES2_S2_fS2_fjLj128EEEEELb1ELb1ELb1ELb0EEEvNS_9FwdParamsE --------------------------
	.section	.text._ZN10layer_norm13ln_fwd_kernelINS_13Kernel_traitsI13__nv_bfloat16S2_fS2_fjLj1536ELj1ELj4ELj1ELj16ENS_18Kernel_traits_baseILj1536ES2_S2_fS2_fjLj128EEEEELb1ELb1ELb1ELb0EEEvNS_9FwdParamsE,"ax",@progbits
	.sectioninfo	@"SHI_REGISTERS=244"
	.align	128
        .global         _ZN10layer_norm13ln_fwd_kernelINS_13Kernel_traitsI13__nv_bfloat16S2_fS2_fjLj1536ELj1ELj4ELj1ELj16ENS_18Kernel_traits_baseILj1536ES2_S2_fS2_fjLj128EEEEELb1ELb1ELb1ELb0EEEvNS_9FwdParamsE
        .type           _ZN10layer_norm13ln_fwd_kernelINS_13Kernel_traitsI13__nv_bfloat16S2_fS2_fjLj1536ELj1ELj4ELj1ELj16ENS_18Kernel_traits_baseILj1536ES2_S2_fS2_fjLj128EEEEELb1ELb1ELb1ELb0EEEvNS_9FwdParamsE,@function
        .size           _ZN10layer_norm13ln_fwd_kernelINS_13Kernel_traitsI13__nv_bfloat16S2_fS2_fjLj1536ELj1ELj4ELj1ELj16ENS_18Kernel_traits_baseILj1536ES2_S2_fS2_fjLj128EEEEELb1ELb1ELb1ELb0EEEvNS_9FwdParamsE,(.L_x_43122 - _ZN10layer_norm13ln_fwd_kernelINS_13Kernel_traitsI13__nv_bfloat16S2_fS2_fjLj1536ELj1ELj4ELj1ELj16ENS_18Kernel_traits_baseILj1536ES2_S2_fS2_fjLj128EEEEELb1ELb1ELb1ELb0EEEvNS_9FwdParamsE)
        .other          _ZN10layer_norm13ln_fwd_kernelINS_13Kernel_traitsI13__nv_bfloat16S2_fS2_fjLj1536ELj1ELj4ELj1ELj16ENS_18Kernel_traits_baseILj1536ES2_S2_fS2_fjLj128EEEEELb1ELb1ELb1ELb0EEEvNS_9FwdParamsE,@"STO_CUDA_ENTRY STV_DEFAULT"
_ZN10layer_norm13ln_fwd_kernelINS_13Kernel_traitsI13__nv_bfloat16S2_fS2_fjLj1536ELj1ELj4ELj1ELj16ENS_18Kernel_traits_baseILj1536ES2_S2_fS2_fjLj128EEEEELb1ELb1ELb1ELb0EEEvNS_9FwdParamsE:
.text._ZN10layer_norm13ln_fwd_kernelINS_13Kernel_traitsI13__nv_bfloat16S2_fS2_fjLj1536ELj1ELj4ELj1ELj16ENS_18Kernel_traits_baseILj1536ES2_S2_fS2_fjLj128EEEEELb1ELb1ELb1ELb0EEEvNS_9FwdParamsE:
        /* <DEDUP_REMOVED lines=33> */
[----:B--2---:R-:W-:Y:S01]  /*0210*/  UIADD3 UR10, UR5, -0x4498517b, URZ ;  /* 0xbb67ae85050a7890 */ /* 0x004fe2000fffe03f */
[----:B------:R-:W-:Y:S01]  /*0220*/  LOP3.LUT R8, R5, UR5, RZ, 0x3c, !PT ;  /* 0x0000000505087c12 */ /* 0x000fe2000f8e3cff */
[----:B------:R-:W-:Y:S01]  /*0230*/  UIADD3 UR12, UR5, 0x76cf5d0a, URZ ;  /* 0x76cf5d0a050c7890 */ /* 0x000fe2000fffe03f */
[----:B------:R-:W-:Y:S01]  /*0240*/  SHF.R.S32.HI R0, RZ, 0x1f, R0 ;  /* 0x0000001fff007819 */ /* 0x000fe20000011400 */
[----:B------:R-:W-:-:S02]  /*0250*/  UIADD3 UR14, UR5, 0x32370b8f, URZ ;  /* 0x32370b8f050e7890 */ /* 0x000fc4000fffe03f */
[----:B------:R-:W-:Y:S01]  /*0260*/  IMAD.WIDE.U32 R8, R8, -0x326172a9, RZ ;  /* 0xcd9e8d5708087825 */ /* 0x000fe200078e00ff */
[----:B------:R-:W-:Y:S01]  /*0270*/  LOP3.LUT R7, R3, UR10, R4, 0x96, !PT ;  /* 0x0000000a03077c12 */ /* 0x000fe2000f8e9604 */
[----:B------:R-:W-:Y:S01]  /*0280*/  UIADD3 UR13, UR4, -0x255992d5, URZ ;  /* 0xdaa66d2b040d7890 */ /* 0x000fe2000fffe03f */
[----:B------:R-:W-:Y:S01]  /*0290*/  LEA.HI R0, R0, c[0x0][0x168], RZ, 0x3 ;  /* 0x00005a0000007a11 */ /* 0x000fe200078f18ff */
[----:B------:R-:W-:Y:S01]  /*02a0*/  UIADD3 UR15, UR4, 0x78dde6e4, URZ ;  /* 0x78dde6e4040f7890 */ /* 0x000fe2000fffe03f */
[----:B------:R-:W-:Y:S01]  /*02b0*/  LOP3.LUT R4, R9, UR9, R6, 0x96, !PT ;  /* 0x0000000909047c12 */ /* 0x000fe2000f8e9606 */
[----:B------:R-:W-:Y:S01]  /*02c0*/  IMAD.WIDE.U32 R6, R7, -0x326172a9, RZ ;  /* 0xcd9e8d5707067825 */ /* 0x000fe200078e00ff */
[----:B------:R-:W-:Y:S01]  /*02d0*/  LEA.HI.SX32 R43, R0, R43, 0x1d ;  /* 0x0000002b002b7211 */ /* 0x000fe200078feaff */
[----:B------:R-:W-:Y:S02]  /*02e0*/  UIADD3 UR16, UR5, -0x126145ec, URZ ;  /* 0xed9eba1405107890 */ /* 0x000fe4000fffe03f */
[----:B------:R-:W-:Y:S01]  /*02f0*/  IMAD.WIDE.U32 R4, R4, -0x2daee0ad, RZ ;  /* 0xd2511f5304047825 */ /* 0x000fe200078e00ff */
[----:B------:R-:W-:Y:S01]  /*0300*/  LOP3.LUT R3, R7, UR11, R8, 0x96, !PT ;  /* 0x0000000b07037c12 */ /* 0x000fe2000f8e9608 */
[----:B------:R-:W-:Y:S01]  /*0310*/  UIADD3 UR18, UR5, -0x56f99767, URZ ;  /* 0xa906689905127890 */ /* 0x000fe2000fffe03f */
[----:B------:R-:W-:Y:S01]  /*0320*/  ISETP.GE.U32.AND P5, PT, R43, 0x40, PT ;  /* 0x000000402b00780c */ /* 0x000fe20003fa6070 */
[----:B------:R-:W-:Y:S01]  /*0330*/  UIADD3 UR17, UR4, 0x1715609d, URZ ;  /* 0x1715609d04117890 */ /* 0x000fe2000fffe03f */
[----:B------:R-:W-:Y:S01]  /*0340*/  LOP3.LUT R8, R5, UR12, R2, 0x96, !PT ;  /* 0x0000000c05087c12 */ /* 0x000fe2000f8e9602 */
[----:B------:R-:W-:Y:S01]  /*0350*/  IMAD.WIDE.U32 R2, R3, -0x2daee0ad, RZ ;  /* 0xd2511f5303027825 */ /* 0x000fe200078e00ff */
[C---:B------:R-:W-:Y:S01]  /*0360*/  ISETP.GE.U32.AND P4, PT, R43.reuse, 0x60, PT ;  /* 0x000000602b00780c */ /* 0x040fe20003f86070 */
[----:B------:R-:W-:Y:S01]  /*0370*/  UIADD3 UR19, UR4, -0x4ab325aa, URZ ;  /* 0xb54cda5604137890 */ /* 0x000fe2000fffe03f */
        /* <DEDUP_REMOVED lines=9> */
[----:B------:R-:W-:Y:S01]  /*0410*/  UIADD3 UR22, UR5, 0x1fd5c5a3, URZ ;  /* 0x1fd5c5a305167890 */ /* 0x000fe2000fffe03f */
[----:B------:R-:W-:Y:S01]  /*0420*/  ISETP.GE.U32.AND P2, PT, R43, 0xa0, PT ;  /* 0x000000a02b00780c */ /* 0x000fe20003f46070 */
[----:B------:R-:W-:Y:S01]  /*0430*/  IMAD.WIDE.U32 R4, R4, -0x2daee0ad, RZ ;  /* 0xd2511f5304047825 */ /* 0x000fe200078e00ff */
[----:B------:R-:W-:Y:S01]  /*0440*/  LOP3.LUT R3, R7, UR15, R8, 0x96, !PT ;  /* 0x0000000f07037c12 */ /* 0x000fe2000f8e9608 */
[----:B------:R-:W-:Y:S01]  /*0450*/  UIADD3 UR23, UR4, -0xe443238, URZ ;  /* 0xf1bbcdc804177890 */ /* 0x000fe2000fffe03f */
[----:B------:R-:W-:Y:S01]  /*0460*/  LOP3.LUT R47, R47, 0xfffffff7, RZ, 0xc0, !PT ;  /* 0xfffffff72f2f7812 */ /* 0x000fe200078ec0ff */
[----:B------:R-:W-:Y:S01]  /*0470*/  UIADD3 UR24, UR5, -0x24c28bd8, URZ ;  /* 0xdb3d742805187890 */ /* 0x000fe2000fffe03f */
        /* <DEDUP_REMOVED lines=33> */
.L_x_16727:
[----:B0-----:R-:W-:Y:S05]  /*0690*/  BSYNC B0 ;  /* 0x0000000000007941 */ /* 0x001fea0003800000 */
.L_x_16726:
        /* <DEDUP_REMOVED lines=16> */
.L_x_16729:
[----:B0-----:R-:W-:Y:S05]  /*07a0*/  BSYNC B0 ;  /* 0x0000000000007941 */ /* 0x001fea0003800000 */
.L_x_16728:
        /* <DEDUP_REMOVED lines=16> */
.L_x_16731:
[----:B0-----:R-:W-:Y:S05]  /*08b0*/  BSYNC B0 ;  /* 0x0000000000007941 */ /* 0x001fea0003800000 */
.L_x_16730:
        /* <DEDUP_REMOVED lines=16> */
.L_x_16733:
[----:B0-----:R-:W-:Y:S05]  /*09c0*/  BSYNC B0 ;  /* 0x0000000000007941 */ /* 0x001fea0003800000 */
.L_x_16732:
        /* <DEDUP_REMOVED lines=16> */
.L_x_16735:
[----:B0-----:R-:W-:Y:S05]  /*0ad0*/  BSYNC B0 ;  /* 0x0000000000007941 */ /* 0x001fea0003800000 */
.L_x_16734:
        /* <DEDUP_REMOVED lines=22> */
.L_x_16737:
[----:B0-----:R-:W-:Y:S05]  /*0c40*/  BSYNC B0 ;  /* 0x0000000000007941 */ /* 0x001fea0003800000 */
.L_x_16736:
        /* <DEDUP_REMOVED lines=160> */
.L_x_17208:
        /* <DEDUP_REMOVED lines=49> */
.L_x_16744:
[----:B------:R-:W-:Y:S02]  /*1960*/  IMAD.MOV.U32 R108, RZ, RZ, R216 ;  /* 0x000000ffff6c7224 */ /* 0x000fe400078e00d8 */
.L_x_16745:
[----:B------:R-:W-:Y:S05]  /*1970*/  BSYNC B3 ;  /* 0x0000000000037941 */ /* 0x000fea0003800000 */
.L_x_16743:
        /* <DEDUP_REMOVED lines=16> */
.L_x_16749:
[----:B------:R-:W-:Y:S05]  /*1a80*/  BSYNC B4 ;  /* 0x0000000000047941 */ /* 0x000fea0003800000 */
.L_x_16748:
        /* <DEDUP_REMOVED lines=44> */
.L_x_16747:
[----:B------:R-:W-:Y:S05]  /*1d50*/  BSYNC B3 ;  /* 0x0000000000037941 */ /* 0x000fea0003800000 */
.L_x_16746:
        /* <DEDUP_REMOVED lines=11> */
.L_x_16742:
[----:B0-----:R-:W-:Y:S05]  /*1e10*/  BSYNC B2 ;  /* 0x0000000000027941 */ /* 0x001fea0003800000 */
.L_x_16741:
        /* <DEDUP_REMOVED lines=18> */
.L_x_16753:
[----:B------:R-:W-:Y:S02]  /*1f40*/  IMAD.MOV.U32 R110, RZ, RZ, R216 ;  /* 0x000000ffff6e7224 */ /* 0x000fe400078e00d8 */
.L_x_16754:
[----:B------:R-:W-:Y:S05]  /*1f50*/  BSYNC B3 ;  /* 0x0000000000037941 */ /* 0x000fea0003800000 */
.L_x_16752:
        /* <DEDUP_REMOVED lines=16> */
.L_x_16758:
[----:B------:R-:W-:Y:S05]  /*2060*/  BSYNC B4 ;  /* 0x0000000000047941 */ /* 0x000fea0003800000 */
.L_x_16757:
        /* <DEDUP_REMOVED lines=44> */
.L_x_16756:
[----:B------:R-:W-:Y:S05]  /*2330*/  BSYNC B3 ;  /* 0x0000000000037941 */ /* 0x000fea0003800000 */
.L_x_16755:
        /* <DEDUP_REMOVED lines=11> */
.L_x_16751:
[----:B------:R-:W-:Y:S05]  /*23f0*/  BSYNC B2 ;  /* 0x0000000000027941 */ /* 0x000fea0003800000 */
.L_x_16750:
        /* <DEDUP_REMOVED lines=18> */
.L_x_16762:
[----:B------:R-:W-:Y:S02]  /*2520*/  IMAD.MOV.U32 R110, RZ, RZ, R216 ;  /* 0x000000ffff6e7224 */ /* 0x000fe400078e00d8 */
.L_x_16763:
[----:B------:R-:W-:Y:S05]  /*2530*/  BSYNC B3 ;  /* 0x0000000000037941 */ /* 0x000fea0003800000 */
.L_x_16761:
        /* <DEDUP_REMOVED lines=16> */
.L_x_16767:
[----:B------:R-:W-:Y:S05]  /*2640*/  BSYNC B4 ;  /* 0x0000000000047941 */ /* 0x000fea0003800000 */
.L_x_16766:
        /* <DEDUP_REMOVED lines=44> */
.L_x_16765:
[----:B------:R-:W-:Y:S05]  /*2910*/  BSYNC B3 ;  /* 0x0000000000037941 */ /* 0x000fea0003800000 */
.L_x_16764:
        /* <DEDUP_REMOVED lines=11> */
.L_x_16760:
[----:B------:R-:W-:Y:S05]  /*29d0*/  BSYNC B2 ;  /* 0x0000000000027941 */ /* 0x000fea0003800000 */
.L_x_16759:
        /* <DEDUP_REMOVED lines=18> */
.L_x_16771:
[----:B------:R-:W-:Y:S02]  /*2b00*/  IMAD.MOV.U32 R213, RZ, RZ, R216 ;  /* 0x000000ffffd57224 */ /* 0x000fe400078e00d8 */
.L_x_16772:
[----:B------:R-:W-:Y:S05]  /*2b10*/  BSYNC B3 ;  /* 0x0000000000037941 */ /* 0x000fea0003800000 */
.L_x_16770:
        /* <DEDUP_REMOVED lines=16> */
.L_x_16776:
[----:B------:R-:W-:Y:S05]  /*2c20*/  BSYNC B4 ;  /* 0x0000000000047941 */ /* 0x000fea0003800000 */
.L_x_16775:
        /* <DEDUP_REMOVED lines=44> */
.L_x_16774:
[----:B------:R-:W-:Y:S05]  /*2ef0*/  BSYNC B3 ;  /* 0x0000000000037941 */ /* 0x000fea0003800000 */
.L_x_16773:
        /* <DEDUP_REMOVED lines=11> */
.L_x_16769:
[----:B------:R-:W-:Y:S05]  /*2fb0*/  BSYNC B2 ;  /* 0x0000000000027941 */ /* 0x000fea0003800000 */
.L_x_16768:
        /* <DEDUP_REMOVED lines=18> */
.L_x_16780:
[----:B------:R-:W-:Y:S02]  /*30e0*/  IMAD.MOV.U32 R213, RZ, RZ, R216 ;  /* 0x000000ffffd57224 */ /* 0x000fe400078e00d8 */
.L_x_16781:
[----:B------:R-:W-:Y:S05]  /*30f0*/  BSYNC B3 ;  /* 0x0000000000037941 */ /* 0x000fea0003800000 */
.L_x_16779:
        /* <DEDUP_REMOVED lines=16> */
.L_x_16785:
[----:B------:R-:W-:Y:S05]  /*3200*/  BSYNC B4 ;  /* 0x0000000000047941 */ /* 0x000fea0003800000 */
.L_x_16784:
        /* <DEDUP_REMOVED lines=44> */
.L_x_16783:
[----:B------:R-:W-:Y:S05]  /*34d0*/  BSYNC B3 ;  /* 0x0000000000037941 */ /* 0x000fea0003800000 */
.L_x_16782:
        /* <DEDUP_REMOVED lines=11> */
.L_x_16778:
[----:B------:R-:W-:Y:S05]  /*3590*/  BSYNC B2 ;  /* 0x0000000000027941 */ /* 0x000fea0003800000 */
.L_x_16777:
        /* <DEDUP_REMOVED lines=18> */
.L_x_16789:
[----:B------:R-:W-:Y:S02]  /*36c0*/  IMAD.MOV.U32 R213, RZ, RZ, R216 ;  /* 0x000000ffffd57224 */ /* 0x000fe400078e00d8 */
.L_x_16790:
[----:B------:R-:W-:Y:S05]  /*36d0*/  BSYNC B3 ;  /* 0x0000000000037941 */ /* 0x000fea0003800000 */
.L_x_16788:
        /* <DEDUP_REMOVED lines=16> */
.L_x_16794:
[----:B------:R-:W-:Y:S05]  /*37e0*/  BSYNC B4 ;  /* 0x0000000000047941 */ /* 0x000fea0003800000 */
.L_x_16793:
        /* <DEDUP_REMOVED lines=44> */
.L_x_16792:
[----:B------:R-:W-:Y:S05]  /*3ab0*/  BSYNC B3 ;  /* 0x0000000000037941 */ /* 0x000fea0003800000 */
.L_x_16791:
        /* <DEDUP_REMOVED lines=11> */
.L_x_16787:
[----:B------:R-:W-:Y:S05]  /*3b70*/  BSYNC B2 ;  /* 0x0000000000027941 */ /* 0x000fea0003800000 */
.L_x_16786:
        /* <DEDUP_REMOVED lines=18> */
.L_x_16798:
[----:B------:R-:W-:Y:S02]  /*3ca0*/  IMAD.MOV.U32 R213, RZ, RZ, R216 ;  /* 0x000000ffffd57224 */ /* 0x000fe400078e00d8 */
.L_x_16799:
[----:B------:R-:W-:Y:S05]  /*3cb0*/  BSYNC B3 ;  /* 0x0000000000037941 */ /* 0x000fea0003800000 */
.L_x_16797:
        /* <DEDUP_REMOVED lines=16> */
.L_x_16803:
[----:B------:R-:W-:Y:S05]  /*3dc0*/  BSYNC B4 ;  /* 0x0000000000047941 */ /* 0x000fea0003800000 */
.L_x_16802:
        /* <DEDUP_REMOVED lines=44> */
.L_x_16801:
[----:B------:R-:W-:Y:S05]  /*4090*/  BSYNC B3 ;  /* 0x0000000000037941 */ /* 0x000fea0003800000 */
.L_x_16800:
        /* <DEDUP_REMOVED lines=11> */
.L_x_16796:
[----:B------:R-:W-:Y:S05]  /*4150*/  BSYNC B2 ;  /* 0x0000000000027941 */ /* 0x000fea0003800000 */
.L_x_16795:
        /* <DEDUP_REMOVED lines=18> */
.L_x_16807:
[----:B------:R-:W-:Y:S02]  /*4280*/  IMAD.MOV.U32 R228, RZ, RZ, R216 ;  /* 0x000000ffffe47224 */ /* 0x000fe400078e00d8 */
.L_x_16808:
[----:B------:R-:W-:Y:S05]  /*4290*/  BSYNC B3 ;  /* 0x0000000000037941 */ /* 0x000fea0003800000 */
.L_x_16806:
        /* <DEDUP_REMOVED lines=16> */
.L_x_16812:
[----:B------:R-:W-:Y:S05]  /*43a0*/  BSYNC B4 ;  /* 0x0000000000047941 */ /* 0x000fea0003800000 */
.L_x_16811:
        /* <DEDUP_REMOVED lines=44> */
.L_x_16810:
[----:B------:R-:W-:Y:S05]  /*4670*/  BSYNC B3 ;  /* 0x0000000000037941 */ /* 0x000fea0003800000 */
.L_x_16809:
        /* <DEDUP_REMOVED lines=12> */
.L_x_16805:
[----:B------:R-:W-:Y:S05]  /*4740*/  BSYNC B2 ;  /* 0x0000000000027941 */ /* 0x000fea0003800000 */
.L_x_16804:
[----:B------:R-:W-:Y:S01]  /*4750*/  IMAD.MOV.U32 R108, RZ, RZ, 0x20 ;  /* 0x00000020ff6c7424 */ /* 0x000fe200078e00ff */
[----:B------:R-:W-:Y:S03]  /*4760*/  BSSY B2, `(.L_x_16813) ;  /* 0x0000019000027945 */ /* 0x000fe60003800000 */
        /* <DEDUP_REMOVED lines=24> */
.L_x_16814:
[----:B------:R-:W-:Y:S05]  /*48f0*/  BSYNC B2 ;  /* 0x0000000000027941 */ /* 0x000fea0003800000 */
.L_x_16813:
[----:B------:R-:W-:Y:S02]  /*4900*/  IADD3 R235, R235, 0x20, RZ ;  /* 0x00000020ebeb7810 */ /* 0x000fe40007ffe0ff */
[----:B------:R-:W-:Y:S02]  /*4910*/  IADD3 R234, R234, 0x20, RZ ;  /* 0x00000020eaea7810 */ /* 0x000fe40007ffe0ff */
.L_x_16740:
[----:B-1----:R-:W-:Y:S05]  /*4920*/  BSYNC B1 ;  /* 0x0000000000017941 */ /* 0x002fea0003800000 */
.L_x_16739:
[----:B------:R-:W-:Y:S01]  /*4930*/  LOP3.LUT P1, RZ, R47, 0x10, RZ, 0xc0, !PT ;  /* 0x000000102fff7812 */ /* 0x000fe2000782c0ff */
        /* <DEDUP_REMOVED lines=28> */
[----:B------:R-:W-:Y:S01]  /*4b00*/  MOV R108, R214 ;  /* 0x000000d6006c7202 */ /* 0x000fe20000000f00 */
[----:B------:R-:W-:Y:S05]  /*4b10*/  BRA `(.L_x_16821) ;  /* 0x0000001000007947 */ /* 0x000fea0003800000 */
.L_x_16820:
[----:B0-----:R-:W-:Y:S02]  /*4b20*/  IMAD.MOV.U32 R108, RZ, RZ, R216 ;  /* 0x000000ffff6c7224 */ /* 0x001fe400078e00d8 */
.L_x_16821:
[----:B------:R-:W-:Y:S05]  /*4b30*/  BSYNC B3 ;  /* 0x0000000000037941 */ /* 0x000fea0003800000 */
.L_x_16819:
        /* <DEDUP_REMOVED lines=16> */
.L_x_16825:
[----:B------:R-:W-:Y:S05]  /*4c40*/  BSYNC B4 ;  /* 0x0000000000047941 */ /* 0x000fea0003800000 */
.L_x_16824:
        /* <DEDUP_REMOVED lines=44> */
.L_x_16823:
[----:B------:R-:W-:Y:S05]  /*4f10*/  BSYNC B3 ;  /* 0x0000000000037941 */ /* 0x000fea0003800000 */
.L_x_16822:
        /* <DEDUP_REMOVED lines=11> */
.L_x_16818:
[----:B-1----:R-:W-:Y:S05]  /*4fd0*/  BSYNC B2 ;  /* 0x0000000000027941 */ /* 0x002fea0003800000 */
.L_x_16817:
        /* <DEDUP_REMOVED lines=18> */
.L_x_16829:
[----:B0-----:R-:W-:Y:S02]  /*5100*/  IMAD.MOV.U32 R110, RZ, RZ, R216 ;  /* 0x000000ffff6e7224 */ /* 0x001fe400078e00d8 */
.L_x_16830:
[----:B------:R-:W-:Y:S05]  /*5110*/  BSYNC B3 ;  /* 0x0000000000037941 */ /* 0x000fea0003800000 */
.L_x_16828:
        /* <DEDUP_REMOVED lines=16> */
.L_x_16834:
[----:B------:R-:W-:Y:S05]  /*5220*/  BSYNC B4 ;  /* 0x0000000000047941 */ /* 0x000fea0003800000 */
.L_x_16833:
        /* <DEDUP_REMOVED lines=44> */
.L_x_16832:
[----:B------:R-:W-:Y:S05]  /*54f0*/  BSYNC B3 ;  /* 0x0000000000037941 */ /* 0x000fea0003800000 */
.L_x_16831:
        /* <DEDUP_REMOVED lines=11> */
.L_x_16827:
[----:B------:R-:W-:Y:S05]  /*55b0*/  BSYNC B2 ;  /* 0x0000000000027941 */ /* 0x000fea0003800000 */
.L_x_16826:
        /* <DEDUP_REMOVED lines=18> */
.L_x_16838:
[----:B0-----:R-:W-:Y:S02]  /*56e0*/  IMAD.MOV.U32 R110, RZ, RZ, R216 ;  /* 0x000000ffff6e7224 */ /* 0x001fe400078e00d8 */
.L_x_16839:
[----:B------:R-:W-:Y:S05]  /*56f0*/  BSYNC B3 ;  /* 0x0000000000037941 */ /* 0x000fea0003800000 */
.L_x_16837:
        /* <DEDUP_REMOVED lines=16> */
.L_x_16843:
[----:B------:R-:W-:Y:S05]  /*5800*/  BSYNC B4 ;  /* 0x0000000000047941 */ /* 0x000fea0003800000 */
.L_x_16842:
        /* <DEDUP_REMOVED lines=44> */
.L_x_16841:
[----:B------:R-:W-:Y:S05]  /*5ad0*/  BSYNC B3 ;  /* 0x0000000000037941 */ /* 0x000fea0003800000 */
.L_x_16840:
        /* <DEDUP_REMOVED lines=11> */
.L_x_16836:
[----:B------:R-:W-:Y:S05]  /*5b90*/  BSYNC B2 ;  /* 0x0000000000027941 */ /* 0x000fea0003800000 */
.L_x_16835:
        /* <DEDUP_REMOVED lines=18> */
.L_x_16847:
[----:B------:R-:W-:Y:S02]  /*5cc0*/  IMAD.MOV.U32 R213, RZ, RZ, R216 ;  /* 0x000000ffffd57224 */ /* 0x000fe400078e00d8 */
.L_x_16848:
[----:B------:R-:W-:Y:S05]  /*5cd0*/  BSYNC B3 ;  /* 0x0000000000037941 */ /* 0x000fea0003800000 */
.L_x_16846:
        /* <DEDUP_REMOVED lines=16> */
.L_x_16852:
[----:B------:R-:W-:Y:S05]  /*5de0*/  BSYNC B4 ;  /* 0x0000000000047941 */ /* 0x000fea0003800000 */
.L_x_16851:
        /* <DEDUP_REMOVED lines=44> */
.L_x_16850:
[----:B------:R-:W-:Y:S05]  /*60b0*/  BSYNC B3 ;  /* 0x0000000000037941 */ /* 0x000fea0003800000 */
.L_x_16849:
        /* <DEDUP_REMOVED lines=9> */
[----:B------:R-:W-:-:S04]  /*6150*/  FMUL.FTZ R71, R30, R71 ;  /* 0x000000471e477220 */ /* 0x000fc80000410000 */
[----:B------:R-:W-:Y:S02]  /*6160*/  @P1 FADD.FTZ R71, R51, R71 ;  /* 0x0000004733471221 */ /* 0x000fe40000010000 */
.L_x_16845:
[----:B------:R-:W-:Y:S05]  /*6170*/  BSYNC B2 ;  /* 0x0000000000027941 */ /* 0x000fea0003800000 */
.L_x_16844:
        /* <DEDUP_REMOVED lines=18> */
.L_x_16856:
[----:B------:R-:W-:Y:S02]  /*62a0*/  IMAD.MOV.U32 R213, RZ, RZ, R216 ;  /* 0x000000ffffd57224 */ /* 0x000fe400078e00d8 */
.L_x_16857:
[----:B------:R-:W-:Y:S05]  /*62b0*/  BSYNC B3 ;  /* 0x0000000000037941 */ /* 0x000fea0003800000 */
.L_x_16855:
        /* <DEDUP_REMOVED lines=16> */
.L_x_16861:
[----:B------:R-:W-:Y:S05]  /*63c0*/  BSYNC B4 ;  /* 0x0000000000047941 */ /* 0x000fea0003800000 */
.L_x_16860:
        /* <DEDUP_REMOVED lines=44> */
.L_x_16859:
[----:B------:R-:W-:Y:S05]  /*6690*/  BSYNC B3 ;  /* 0x0000000000037941 */ /* 0x000fea0003800000 */
.L_x_16858:
        /* <DEDUP_REMOVED lines=11> */
.L_x_16854:
[----:B------:R-:W-:Y:S05]  /*6750*/  BSYNC B2 ;  /* 0x0000000000027941 */ /* 0x000fea0003800000 */
.L_x_16853:
        /* <DEDUP_REMOVED lines=18> */
.L_x_16865:
[----:B------:R-:W-:Y:S02]  /*6880*/  IMAD.MOV.U32 R213, RZ, RZ, R216 ;  /* 0x000000ffffd57224 */ /* 0x000fe400078e00d8 */
.L_x_16866:
[----:B------:R-:W-:Y:S05]  /*6890*/  BSYNC B3 ;  /* 0x0000000000037941 */ /* 0x000fea0003800000 */
.L_x_16864:
        /* <DEDUP_REMOVED lines=16> */
.L_x_16870:
[----:B------:R-:W-:Y:S05]  /*69a0*/  BSYNC B4 ;  /* 0x0000000000047941 */ /* 0x000fea0003800000 */
.L_x_16869:
        /* <DEDUP_REMOVED lines=44> */
.L_x_16868:
[----:B------:R-:W-:Y:S05]  /*6c70*/  BSYNC B3 ;  /* 0x0000000000037941 */ /* 0x000fea0003800000 */
.L_x_16867:
        /* <DEDUP_REMOVED lines=11> */
.L_x_16863:
[----:B------:R-:W-:Y:S05]  /*6d30*/  BSYNC B2 ;  /* 0x0000000000027941 */ /* 0x000fea0003800000 */
.L_x_16862:
        /* <DEDUP_REMOVED lines=18> */
.L_x_16874:
[----:B------:R-:W-:Y:S02]  /*6e60*/  IMAD.MOV.U32 R213, RZ, RZ, R216 ;  /* 0x000000ffffd57224 */ /* 0x000fe400078e00d8 */
.L_x_16875:
[----:B------:R-:W-:Y:S05]  /*6e70*/  BSYNC B3 ;  /* 0x0000000000037941 */ /* 0x000fea0003800000 */
.L_x_16873:
        /* <DEDUP_REMOVED lines=16> */
.L_x_16879:
[----:B------:R-:W-:Y:S05]  /*6f80*/  BSYNC B4 ;  /* 0x0000000000047941 */ /* 0x000fea0003800000 */
.L_x_16878:
        /* <DEDUP_REMOVED lines=44> */
.L_x_16877:
[----:B------:R-:W-:Y:S05]  /*7250*/  BSYNC B3 ;  /* 0x0000000000037941 */ /* 0x000fea0003800000 */
.L_x_16876:
        /* <DEDUP_REMOVED lines=11> */
.L_x_16872:
[----:B------:R-:W-:Y:S05]  /*7310*/  BSYNC B2 ;  /* 0x0000000000027941 */ /* 0x000fea0003800000 */
.L_x_16871:
        /* <DEDUP_REMOVED lines=18> */
.L_x_16883:
[----:B------:R-:W-:Y:S02]  /*7440*/  IMAD.MOV.U32 R228, RZ, RZ, R216 ;  /* 0x000000ffffe47224 */ /* 0x000fe400078e00d8 */
.L_x_16884:
[----:B------:R-:W-:Y:S05]  /*7450*/  BSYNC B3 ;  /* 0x0000000000037941 */ /* 0x000fea0003800000 */
.L_x_16882:
        /* <DEDUP_REMOVED lines=16> */
.L_x_16888:
[----:B------:R-:W-:Y:S05]  /*7560*/  BSYNC B4 ;  /* 0x0000000000047941 */ /* 0x000fea0003800000 */
.L_x_16887:
        /* <DEDUP_REMOVED lines=44> */
.L_x_16886:
[----:B------:R-:W-:Y:S05]  /*7830*/  BSYNC B3 ;  /* 0x0000000000037941 */ /* 0x000fea0003800000 */
.L_x_16885:
        /* <DEDUP_REMOVED lines=12> */
.L_x_16881:
[----:B------:R-:W-:Y:S05]  /*7900*/  BSYNC B2 ;  /* 0x0000000000027941 */ /* 0x000fea0003800000 */
.L_x_16880:
        /* <DEDUP_REMOVED lines=8> */
[----:B------:R-:W-:Y:S02]  /*7990*/  PRMT R111, R226, 0x7104, RZ ;  /* 0x00007104e26f7816 */ /* 0x000fe400000000ff */
[----:B------:R-:W-:-:S02]  /*79a0*/  LOP3.LUT R109, R109, 0xff0000, RZ, 0xc0, !PT ;  /* 0x00ff00006d6d7812 */ /* 0x000fc400078ec0ff */
[----:B------:R-:W-:Y:S02]  /*79b0*/  LOP3.LUT R230, R224, 0xff, RZ, 0xc0, !PT ;  /* 0x000000ffe0e67812 */ /* 0x000fe400078ec0ff */
[----:B------:R-:W-:Y:S02]  /*79c0*/  PRMT R108, R109, 0x4210, R108 ;  /* 0x000042106d6c7816 */ /* 0x000fe4000000006c */
        /* <DEDUP_REMOVED lines=14> */
.L_x_16890:
[----:B------:R-:W-:Y:S05]  /*7ab0*/  BSYNC B2 ;  /* 0x0000000000027941 */ /* 0x000fea0003800000 */
.L_x_16889:
[----:B------:R-:W-:Y:S02]  /*7ac0*/  IADD3 R235, R235, 0x20, RZ ;  /* 0x00000020ebeb7810 */ /* 0x000fe40007ffe0ff */
[----:B------:R-:W-:Y:S02]  /*7ad0*/  IADD3 R234, R234, 0x20, RZ ;  /* 0x00000020eaea7810 */ /* 0x000fe40007ffe0ff */
.L_x_16816:
[----:B------:R-:W-:Y:S05]  /*7ae0*/  BSYNC B1 ;  /* 0x0000000000017941 */ /* 0x000fea0003800000 */
.L_x_16815:
[----:B------:R-:W-:Y:S01]  /*7af0*/  LOP3.LUT P1, RZ, R47, 0x8, RZ, 0xc0, !PT ;  /* 0x000000082fff7812 */ /* 0x000fe2000782c0ff */
        /* <DEDUP_REMOVED lines=30> */
.L_x_16896:
[----:B0-----:R-:W-:Y:S02]  /*7ce0*/  IMAD.MOV.U32 R108, RZ, RZ, R216 ;  /* 0x000000ffff6c7224 */ /* 0x001fe400078e00d8 */
.L_x_16897:
[----:B------:R-:W-:Y:S05]  /*7cf0*/  BSYNC B3 ;  /* 0x0000000000037941 */ /* 0x000fea0003800000 */
.L_x_16895:
        /* <DEDUP_REMOVED lines=16> */
.L_x_16901:
[----:B------:R-:W-:Y:S05]  /*7e00*/  BSYNC B4 ;  /* 0x0000000000047941 */ /* 0x000fea0003800000 */
.L_x_16900:
        /* <DEDUP_REMOVED lines=44> */
.L_x_16899:
[----:B------:R-:W-:Y:S05]  /*80d0*/  BSYNC B3 ;  /* 0x0000000000037941 */ /* 0x000fea0003800000 */
.L_x_16898:
        /* <DEDUP_REMOVED lines=11> */
.L_x_16894:
[----:B-1----:R-:W-:Y:S05]  /*8190*/  BSYNC B2 ;  /* 0x0000000000027941 */ /* 0x002fea0003800000 */
.L_x_16893:
        /* <DEDUP_REMOVED lines=18> */
.L_x_16905:
[----:B0-----:R-:W-:Y:S02]  /*82c0*/  IMAD.MOV.U32 R110, RZ, RZ, R216 ;  /* 0x000000ffff6e7224 */ /* 0x001fe400078e00d8 */
.L_x_16906:
[----:B------:R-:W-:Y:S05]  /*82d0*/  BSYNC B3 ;  /* 0x0000000000037941 */ /* 0x000fea0003800000 */
.L_x_16904:
        /* <DEDUP_REMOVED lines=16> */
.L_x_16910:
[----:B------:R-:W-:Y:S05]  /*83e0*/  BSYNC B4 ;  /* 0x0000000000047941 */ /* 0x000fea0003800000 */
.L_x_16909:
        /* <DEDUP_REMOVED lines=44> */
.L_x_16908:
[----:B------:R-:W-:Y:S05]  /*86b0*/  BSYNC B3 ;  /* 0x0000000000037941 */ /* 0x000fea0003800000 */
.L_x_16907:
        /* <DEDUP_REMOVED lines=11> */
.L_x_16903:
[----:B------:R-:W-:Y:S05]  /*8770*/  BSYNC B2 ;  /* 0x0000000000027941 */ /* 0x000fea0003800000 */
.L_x_16902:
        /* <DEDUP_REMOVED lines=18> */
.L_x_16914:
[----:B0-----:R-:W-:Y:S02]  /*88a0*/  IMAD.MOV.U32 R110, RZ, RZ, R216 ;  /* 0x000000ffff6e7224 */ /* 0x001fe400078e00d8 */
.L_x_16915:
[----:B------:R-:W-:Y:S05]  /*88b0*/  BSYNC B3 ;  /* 0x0000000000037941 */ /* 0x000fea0003800000 */
.L_x_16913:
        /* <DEDUP_REMOVED lines=16> */
.L_x_16919:
[----:B------:R-:W-:Y:S05]  /*89c0*/  BSYNC B4 ;  /* 0x0000000000047941 */ /* 0x000fea0003800000 */
.L_x_16918:
        /* <DEDUP_REMOVED lines=44> */
.L_x_16917:
[----:B------:R-:W-:Y:S05]  /*8c90*/  BSYNC B3 ;  /* 0x0000000000037941 */ /* 0x000fea0003800000 */
.L_x_16916:
        /* <DEDUP_REMOVED lines=11> */
.L_x_16912:
[----:B------:R-:W-:Y:S05]  /*8d50*/  BSYNC B2 ;  /* 0x0000000000027941 */ /* 0x000fea0003800000 */
.L_x_16911:
        /* <DEDUP_REMOVED lines=18> */
.L_x_16923:
[----:B------:R-:W-:Y:S02]  /*8e80*/  IMAD.MOV.U32 R213, RZ, RZ, R216 ;  /* 0x000000ffffd57224 */ /* 0x000fe400078e00d8 */
.L_x_16924:
[----:B------:R-:W-:Y:S05]  /*8e90*/  BSYNC B3 ;  /* 0x0000000000037941 */ /* 0x000fea0003800000 */
.L_x_16922:
        /* <DEDUP_REMOVED lines=16> */
.L_x_16928:
[----:B------:R-:W-:Y:S05]  /*8fa0*/  BSYNC B4 ;  /* 0x0000000000047941 */ /* 0x000fea0003800000 */
.L_x_16927:
        /* <DEDUP_REMOVED lines=44> */
.L_x_16926:
[----:B------:R-:W-:Y:S05]  /*9270*/  BSYNC B3 ;  /* 0x0000000000037941 */ /* 0x000fea0003800000 */
.L_x_16925:
[----:B------:R-:W1:Y:S01]  /*9280*/  I2F.U32 R79, R213 ;  /* 0x000000d5004f7306 */ /* 0x000e620000201000 */
[----:B------:R-:W-:Y:S01]  /*9290*/  HFMA2.MMA R80, -RZ, RZ, 0.1171875, 0 ;  /* 0x2f800000ff507435 */ /* 0x000fe200000001ff */
[----:B-----5:R-:W-:-:S05]  /*92a0*/  PRMT R82, RZ, 0x7610, R57 ;  /* 0x00007610ff527816 */ /* 0x020fca0000000039 */
        /* <DEDUP_REMOVED lines=8> */
.L_x_16921:
[----:B------:R-:W-:Y:S05]  /*9330*/  BSYNC B2 ;  /* 0x0000000000027941 */ /* 0x000fea0003800000 */
.L_x_16920:
        /* <DEDUP_REMOVED lines=18> */
.L_x_16932:
[----:B------:R-:W-:Y:S02]  /*9460*/  IMAD.MOV.U32 R213, RZ, RZ, R216 ;  /* 0x000000ffffd57224 */ /* 0x000fe400078e00d8 */
.L_x_16933:
[----:B------:R-:W-:Y:S05]  /*9470*/  BSYNC B3 ;  /* 0x0000000000037941 */ /* 0x000fea0003800000 */
.L_x_16931:
        /* <DEDUP_REMOVED lines=16> */
.L_x_16937:
[----:B------:R-:W-:Y:S05]  /*9580*/  BSYNC B4 ;  /* 0x0000000000047941 */ /* 0x000fea0003800000 */
.L_x_16936:
        /* <DEDUP_REMOVED lines=44> */
.L_x_16935:
[----:B------:R-:W-:Y:S05]  /*9850*/  BSYNC B3 ;  /* 0x0000000000037941 */ /* 0x000fea0003800000 */
.L_x_16934:
        /* <DEDUP_REMOVED lines=11> */
.L_x_16930:
[----:B------:R-:W-:Y:S05]  /*9910*/  BSYNC B2 ;  /* 0x0000000000027941 */ /* 0x000fea0003800000 */
.L_x_16929:
        /* <DEDUP_REMOVED lines=18> */
.L_x_16941:
[----:B------:R-:W-:Y:S02]  /*9a40*/  IMAD.MOV.U32 R213, RZ, RZ, R216 ;  /* 0x000000ffffd57224 */ /* 0x000fe400078e00d8 */
.L_x_16942:
[----:B------:R-:W-:Y:S05]  /*9a50*/  BSYNC B3 ;  /* 0x0000000000037941 */ /* 0x000fea0003800000 */
.L_x_16940:
        /* <DEDUP_REMOVED lines=16> */
.L_x_16946:
[----:B------:R-:W-:Y:S05]  /*9b60*/  BSYNC B4 ;  /* 0x0000000000047941 */ /* 0x000fea0003800000 */
.L_x_16945:
        /* <DEDUP_REMOVED lines=44> */
.L_x_16944:
[----:B------:R-:W-:Y:S05]  /*9e30*/  BSYNC B3 ;  /* 0x0000000000037941 */ /* 0x000fea0003800000 */
.L_x_16943:
[----:B------:R-:W1:Y:S01]  /*9e40*/  I2F.U32 R81, R213 ;  /* 0x000000d500517306 */ /* 0x000e620000201000 */
[----:B------:R-:W-:Y:S01]  /*9e50*/  HFMA2.MMA R82, -RZ, RZ, 0.1171875, 0 ;  /* 0x2f800000ff527435 */ /* 0x000fe200000001ff */
[----:B0-----:R-:W-:-:S05]  /*9e60*/  PRMT R108, RZ, 0x7610, R58 ;  /* 0x00007610ff6c7816 */ /* 0x001fca000000003a */
        /* <DEDUP_REMOVED lines=8> */
.L_x_16939:
[----:B------:R-:W-:Y:S05]  /*9ef0*/  BSYNC B2 ;  /* 0x0000000000027941 */ /* 0x000fea0003800000 */
.L_x_16938:
        /* <DEDUP_REMOVED lines=18> */
.L_x_16950:
[----:B------:R-:W-:Y:S02]  /*a020*/  IMAD.MOV.U32 R213, RZ, RZ, R216 ;  /* 0x000000ffffd57224 */ /* 0x000fe400078e00d8 */
.L_x_16951:
[----:B------:R-:W-:Y:S05]  /*a030*/  BSYNC B3 ;  /* 0x0000000000037941 */ /* 0x000fea0003800000 */
.L_x_16949:
        /* <DEDUP_REMOVED lines=16> */
.L_x_16955:
[----:B------:R-:W-:Y:S05]  /*a140*/  BSYNC B4 ;  /* 0x0000000000047941 */ /* 0x000fea0003800000 */
.L_x_16954:
        /* <DEDUP_REMOVED lines=44> */
.L_x_16953:
[----:B------:R-:W-:Y:S05]  /*a410*/  BSYNC B3 ;  /* 0x0000000000037941 */ /* 0x000fea0003800000 */
.L_x_16952:
        /* <DEDUP_REMOVED lines=11> */
.L_x_16948:
[----:B------:R-:W-:Y:S05]  /*a4d0*/  BSYNC B2 ;  /* 0x0000000000027941 */ /* 0x000fea0003800000 */
.L_x_16947:
        /* <DEDUP_REMOVED lines=18> */
.L_x_16959:
[----:B------:R-:W-:Y:S02]  /*a600*/  IMAD.MOV.U32 R228, RZ, RZ, R216 ;  /* 0x000000ffffe47224 */ /* 0x000fe400078e00d8 */
.L_x_16960:
[----:B------:R-:W-:Y:S05]  /*a610*/  BSYNC B3 ;  /* 0x0000000000037941 */ /* 0x000fea0003800000 */
.L_x_16958:
        /* <DEDUP_REMOVED lines=16> */
.L_x_16964:
[----:B------:R-:W-:Y:S05]  /*a720*/  BSYNC B4 ;  /* 0x0000000000047941 */ /* 0x000fea0003800000 */
.L_x_16963:
        /* <DEDUP_REMOVED lines=44> */
.L_x_16962:
[----:B------:R-:W-:Y:S05]  /*a9f0*/  BSYNC B3 ;  /* 0x0000000000037941 */ /* 0x000fea0003800000 */
.L_x_16961:
        /* <DEDUP_REMOVED lines=12> */
.L_x_16957:
[----:B------:R-:W-:Y:S05]  /*aac0*/  BSYNC B2 ;  /* 0x0000000000027941 */ /* 0x000fea0003800000 */
.L_x_16956:
        /* <DEDUP_REMOVED lines=26> */
.L_x_16966:
[----:B------:R-:W-:Y:S05]  /*ac70*/  BSYNC B2 ;  /* 0x0000000000027941 */ /* 0x000fea0003800000 */
.L_x_16965:
[----:B------:R-:W-:Y:S02]  /*ac80*/  IADD3 R235, R235, 0x20, RZ ;  /* 0x00000020ebeb7810 */ /* 0x000fe40007ffe0ff */
[----:B------:R-:W-:Y:S02]  /*ac90*/  IADD3 R234, R234, 0x20, RZ ;  /* 0x00000020eaea7810 */ /* 0x000fe40007ffe0ff */
.L_x_16892:
[----:B------:R-:W-:Y:S05]  /*aca0*/  BSYNC B1 ;  /* 0x0000000000017941 */ /* 0x000fea0003800000 */
.L_x_16891:
        /* <DEDUP_REMOVED lines=26> */
[----:B------:R-:W-:Y:S02]  /*ae50*/  ISETP.NE.AND P3, PT, R213, 0x3, PT ;  /* 0x00000003d500780c */ /* 0x000fe40003f65270 */
[----:B------:R-:W-:-:S11]  /*ae60*/  MOV R108, R209 ;  /* 0x000000d1006c7202 */ /* 0x000fd60000000f00 */
[----:B------:R-:W-:Y:S05]  /*ae70*/  @P3 BRA `(.L_x_16973) ;  /* 0x0000003000003947 */ /* 0x000fea0003800000 */
[----:B------:R-:W-:Y:S01]  /*ae80*/  IMAD.MOV.U32 R108, RZ, RZ, R214 ;  /* 0x000000ffff6c7224 */ /* 0x000fe200078e00d6 */
[----:B------:R-:W-:Y:S05]  /*ae90*/  BRA `(.L_x_16973) ;  /* 0x0000001000007947 */ /* 0x000fea0003800000 */
.L_x_16972:
[----:B0-----:R-:W-:Y:S02]  /*aea0*/  IMAD.MOV.U32 R108, RZ, RZ, R216 ;  /* 0x000000ffff6c7224 */ /* 0x001fe400078e00d8 */
.L_x_16973:
[----:B------:R-:W-:Y:S05]  /*aeb0*/  BSYNC B3 ;  /* 0x0000000000037941 */ /* 0x000fea0003800000 */
.L_x_16971:
        /* <DEDUP_REMOVED lines=16> */
.L_x_16977:
[----:B------:R-:W-:Y:S05]  /*afc0*/  BSYNC B4 ;  /* 0x0000000000047941 */ /* 0x000fea0003800000 */
.L_x_16976:
        /* <DEDUP_REMOVED lines=44> */
.L_x_16975:
[----:B------:R-:W-:Y:S05]  /*b290*/  BSYNC B3 ;  /* 0x0000000000037941 */ /* 0x000fea0003800000 */
.L_x_16974:
        /* <DEDUP_REMOVED lines=11> */
.L_x_16970:
[----:B-1----:R-:W-:Y:S05]  /*b350*/  BSYNC B2 ;  /* 0x0000000000027941 */ /* 0x002fea0003800000 */
.L_x_16969:
        /* <DEDUP_REMOVED lines=18> */
.L_x_16981:
[----:B0-----:R-:W-:Y:S02]  /*b480*/  IMAD.MOV.U32 R110, RZ, RZ, R216 ;  /* 0x000000ffff6e7224 */ /* 0x001fe400078e00d8 */
.L_x_16982:
[----:B------:R-:W-:Y:S05]  /*b490*/  BSYNC B3 ;  /* 0x0000000000037941 */ /* 0x000fea0003800000 */
.L_x_16980:
        /* <DEDUP_REMOVED lines=16> */
.L_x_16986:
[----:B------:R-:W-:Y:S05]  /*b5a0*/  BSYNC B4 ;  /* 0x0000000000047941 */ /* 0x000fea0003800000 */
.L_x_16985:
        /* <DEDUP_REMOVED lines=44> */
.L_x_16984:
[----:B------:R-:W-:Y:S05]  /*b870*/  BSYNC B3 ;  /* 0x0000000000037941 */ /* 0x000fea0003800000 */
.L_x_16983:
        /* <DEDUP_REMOVED lines=11> */
.L_x_16979:
[----:B------:R-:W-:Y:S05]  /*b930*/  BSYNC B2 ;  /* 0x0000000000027941 */ /* 0x000fea0003800000 */
.L_x_16978:
        /* <DEDUP_REMOVED lines=18> */
.L_x_16990:
[----:B0-----:R-:W-:Y:S02]  /*ba60*/  IMAD.MOV.U32 R110, RZ, RZ, R216 ;  /* 0x000000ffff6e7224 */ /* 0x001fe400078e00d8 */
.L_x_16991:
[----:B------:R-:W-:Y:S05]  /*ba70*/  BSYNC B3 ;  /* 0x0000000000037941 */ /* 0x000fea0003800000 */
.L_x_16989:
        /* <DEDUP_REMOVED lines=16> */
.L_x_16995:
[----:B------:R-:W-:Y:S05]  /*bb80*/  BSYNC B4 ;  /* 0x0000000000047941 */ /* 0x000fea0003800000 */
.L_x_16994:
        /* <DEDUP_REMOVED lines=44> */
.L_x_16993:
[----:B------:R-:W-:Y:S05]  /*be50*/  BSYNC B3 ;  /* 0x0000000000037941 */ /* 0x000fea0003800000 */
.L_x_16992:
        /* <DEDUP_REMOVED lines=11> */
.L_x_16988:
[----:B------:R-:W-:Y:S05]  /*bf10*/  BSYNC B2 ;  /* 0x0000000000027941 */ /* 0x000fea0003800000 */
.L_x_16987:
        /* <DEDUP_REMOVED lines=18> */
.L_x_16999:
[----:B------:R-:W-:Y:S02]  /*c040*/  IMAD.MOV.U32 R213, RZ, RZ, R216 ;  /* 0x000000ffffd57224 */ /* 0x000fe400078e00d8 */
.L_x_17000:
[----:B------:R-:W-:Y:S05]  /*c050*/  BSYNC B3 ;  /* 0x0000000000037941 */ /* 0x000fea0003800000 */
.L_x_16998:
        /* <DEDUP_REMOVED lines=16> */
.L_x_17004:
[----:B------:R-:W-:Y:S05]  /*c160*/  BSYNC B4 ;  /* 0x0000000000047941 */ /* 0x000fea0003800000 */
.L_x_17003:
        /* <DEDUP_REMOVED lines=44> */
.L_x_17002:
[----:B------:R-:W-:Y:S05]  /*c430*/  BSYNC B3 ;  /* 0x0000000000037941 */ /* 0x000fea0003800000 */
.L_x_17001:
        /* <DEDUP_REMOVED lines=11> */
.L_x_16997:
[----:B------:R-:W-:Y:S05]  /*c4f0*/  BSYNC B2 ;  /* 0x0000000000027941 */ /* 0x000fea0003800000 */
.L_x_16996:
        /* <DEDUP_REMOVED lines=18> */
.L_x_17008:
[----:B------:R-:W-:Y:S02]  /*c620*/  IMAD.MOV.U32 R213, RZ, RZ, R216 ;  /* 0x000000ffffd57224 */ /* 0x000fe400078e00d8 */
.L_x_17009:
[----:B------:R-:W-:Y:S05]  /*c630*/  BSYNC B3 ;  /* 0x0000000000037941 */ /* 0x000fea0003800000 */
.L_x_17007:
        /* <DEDUP_REMOVED lines=16> */
.L_x_17013:
[----:B------:R-:W-:Y:S05]  /*c740*/  BSYNC B4 ;  /* 0x0000000000047941 */ /* 0x000fea0003800000 */
.L_x_17012:
        /* <DEDUP_REMOVED lines=44> */
.L_x_17011:
[----:B------:R-:W-:Y:S05]  /*ca10*/  BSYNC B3 ;  /* 0x0000000000037941 */ /* 0x000fea0003800000 */
.L_x_17010:
        /* <DEDUP_REMOVED lines=11> */
.L_x_17006:
[----:B------:R-:W-:Y:S05]  /*cad0*/  BSYNC B2 ;  /* 0x0000000000027941 */ /* 0x000fea0003800000 */
.L_x_17005:
        /* <DEDUP_REMOVED lines=18> */
.L_x_17017:
[----:B------:R-:W-:Y:S02]  /*cc00*/  IMAD.MOV.U32 R213, RZ, RZ, R216 ;  /* 0x000000ffffd57224 */ /* 0x000fe400078e00d8 */
.L_x_17018:
[----:B------:R-:W-:Y:S05]  /*cc10*/  BSYNC B3 ;  /* 0x0000000000037941 */ /* 0x000fea0003800000 */
.L_x_17016:
        /* <DEDUP_REMOVED lines=16> */
.L_x_17022:
[----:B------:R-:W-:Y:S05]  /*cd20*/  BSYNC B4 ;  /* 0x0000000000047941 */ /* 0x000fea0003800000 */
.L_x_17021:
        /* <DEDUP_REMOVED lines=44> */
.L_x_17020:
[----:B------:R-:W-:Y:S05]  /*cff0*/  BSYNC B3 ;  /* 0x0000000000037941 */ /* 0x000fea0003800000 */
.L_x_17019:
        /* <DEDUP_REMOVED lines=11> */
.L_x_17015:
[----:B------:R-:W-:Y:S05]  /*d0b0*/  BSYNC B2 ;  /* 0x0000000000027941 */ /* 0x000fea0003800000 */
.L_x_17014:
        /* <DEDUP_REMOVED lines=18> */
.L_x_17026:
[----:B------:R-:W-:Y:S02]  /*d1e0*/  IMAD.MOV.U32 R213, RZ, RZ, R216 ;  /* 0x000000ffffd57224 */ /* 0x000fe400078e00d8 */
.L_x_17027:
[----:B------:R-:W-:Y:S05]  /*d1f0*/  BSYNC B3 ;  /* 0x0000000000037941 */ /* 0x000fea0003800000 */
.L_x_17025:
        /* <DEDUP_REMOVED lines=16> */
.L_x_17031:
[----:B------:R-:W-:Y:S05]  /*d300*/  BSYNC B4 ;  /* 0x0000000000047941 */ /* 0x000fea0003800000 */
.L_x_17030:
        /* <DEDUP_REMOVED lines=44> */
.L_x_17029:
[----:B------:R-:W-:Y:S05]  /*d5d0*/  BSYNC B3 ;  /* 0x0000000000037941 */ /* 0x000fea0003800000 */
.L_x_17028:
        /* <DEDUP_REMOVED lines=11> */
.L_x_17024:
[----:B------:R-:W-:Y:S05]  /*d690*/  BSYNC B2 ;  /* 0x0000000000027941 */ /* 0x000fea0003800000 */
.L_x_17023:
        /* <DEDUP_REMOVED lines=18> */
.L_x_17035:
[----:B------:R-:W-:Y:S02]  /*d7c0*/  IMAD.MOV.U32 R228, RZ, RZ, R216 ;  /* 0x000000ffffe47224 */ /* 0x000fe400078e00d8 */
.L_x_17036:
[----:B------:R-:W-:Y:S05]  /*d7d0*/  BSYNC B3 ;  /* 0x0000000000037941 */ /* 0x000fea0003800000 */
.L_x_17034:
        /* <DEDUP_REMOVED lines=16> */
.L_x_17040:
[----:B------:R-:W-:Y:S05]  /*d8e0*/  BSYNC B4 ;  /* 0x0000000000047941 */ /* 0x000fea0003800000 */
.L_x_17039:
        /* <DEDUP_REMOVED lines=44> */
.L_x_17038:
[----:B------:R-:W-:Y:S05]  /*dbb0*/  BSYNC B3 ;  /* 0x0000000000037941 */ /* 0x000fea0003800000 */
.L_x_17037:
        /* <DEDUP_REMOVED lines=12> */
.L_x_17033:
[----:B------:R-:W-:Y:S05]  /*dc80*/  BSYNC B2 ;  /* 0x0000000000027941 */ /* 0x000fea0003800000 */
.L_x_17032:
        /* <DEDUP_REMOVED lines=26> */
.L_x_17042:
[----:B------:R-:W-:Y:S05]  /*de30*/  BSYNC B2 ;  /* 0x0000000000027941 */ /* 0x000fea0003800000 */
.L_x_17041:
[----:B------:R-:W-:Y:S02]  /*de40*/  IADD3 R235, R235, 0x20, RZ ;  /* 0x00000020ebeb7810 */ /* 0x000fe40007ffe0ff */
[----:B------:R-:W-:Y:S02]  /*de50*/  IADD3 R234, R234, 0x20, RZ ;  /* 0x00000020eaea7810 */ /* 0x000fe40007ffe0ff */
.L_x_16968:
[----:B------:R-:W-:Y:S05]  /*de60*/  BSYNC B1 ;  /* 0x0000000000017941 */ /* 0x000fea0003800000 */
.L_x_16967:
        /* <DEDUP_REMOVED lines=31> */
.L_x_17048:
[----:B0-----:R-:W-:Y:S02]  /*e060*/  IMAD.MOV.U32 R108, RZ, RZ, R216 ;  /* 0x000000ffff6c7224 */ /* 0x001fe400078e00d8 */
.L_x_17049:
[----:B------:R-:W-:Y:S05]  /*e070*/  BSYNC B3 ;  /* 0x0000000000037941 */ /* 0x000fea0003800000 */
.L_x_17047:
        /* <DEDUP_REMOVED lines=16> */
.L_x_17053:
[----:B------:R-:W-:Y:S05]  /*e180*/  BSYNC B4 ;  /* 0x0000000000047941 */ /* 0x000fea0003800000 */
.L_x_17052:
        /* <DEDUP_REMOVED lines=44> */
.L_x_17051:
[----:B------:R-:W-:Y:S05]  /*e450*/  BSYNC B3 ;  /* 0x0000000000037941 */ /* 0x000fea0003800000 */
.L_x_17050:
        /* <DEDUP_REMOVED lines=11> */
.L_x_17046:
[----:B-1----:R-:W-:Y:S05]  /*e510*/  BSYNC B2 ;  /* 0x0000000000027941 */ /* 0x002fea0003800000 */
.L_x_17045:
        /* <DEDUP_REMOVED lines=18> */
.L_x_17057:
[----:B0-----:R-:W-:Y:S02]  /*e640*/  IMAD.MOV.U32 R110, RZ, RZ, R216 ;  /* 0x000000ffff6e7224 */ /* 0x001fe400078e00d8 */
.L_x_17058:
[----:B------:R-:W-:Y:S05]  /*e650*/  BSYNC B3 ;  /* 0x0000000000037941 */ /* 0x000fea0003800000 */
.L_x_17056:
        /* <DEDUP_REMOVED lines=16> */
.L_x_17062:
[----:B------:R-:W-:Y:S05]  /*e760*/  BSYNC B4 ;  /* 0x0000000000047941 */ /* 0x000fea0003800000 */
.L_x_17061:
        /* <DEDUP_REMOVED lines=44> */
.L_x_17060:
[----:B------:R-:W-:Y:S05]  /*ea30*/  BSYNC B3 ;  /* 0x0000000000037941 */ /* 0x000fea0003800000 */
.L_x_17059:
        /* <DEDUP_REMOVED lines=11> */
.L_x_17055:
[----:B------:R-:W-:Y:S05]  /*eaf0*/  BSYNC B2 ;  /* 0x0000000000027941 */ /* 0x000fea0003800000 */
.L_x_17054:
        /* <DEDUP_REMOVED lines=18> */
.L_x_17066:
[----:B0-----:R-:W-:Y:S02]  /*ec20*/  IMAD.MOV.U32 R110, RZ, RZ, R216 ;  /* 0x000000ffff6e7224 */ /* 0x001fe400078e00d8 */
.L_x_17067:
[----:B------:R-:W-:Y:S05]  /*ec30*/  BSYNC B3 ;  /* 0x0000000000037941 */ /* 0x000fea0003800000 */
.L_x_17065:
        /* <DEDUP_REMOVED lines=16> */
.L_x_17071:
[----:B------:R-:W-:Y:S05]  /*ed40*/  BSYNC B4 ;  /* 0x0000000000047941 */ /* 0x000fea0003800000 */
.L_x_17070:
        /* <DEDUP_REMOVED lines=44> */
.L_x_17069:
[----:B------:R-:W-:Y:S05]  /*f010*/  BSYNC B3 ;  /* 0x0000000000037941 */ /* 0x000fea0003800000 */
.L_x_17068:
        /* <DEDUP_REMOVED lines=11> */
.L_x_17064:
[----:B------:R-:W-:Y:S05]  /*f0d0*/  BSYNC B2 ;  /* 0x0000000000027941 */ /* 0x000fea0003800000 */
.L_x_17063:
        /* <DEDUP_REMOVED lines=18> */
.L_x_17075:
[----:B------:R-:W-:Y:S02]  /*f200*/  IMAD.MOV.U32 R213, RZ, RZ, R216 ;  /* 0x000000ffffd57224 */ /* 0x000fe400078e00d8 */
.L_x_17076:
[----:B------:R-:W-:Y:S05]  /*f210*/  BSYNC B3 ;  /* 0x0000000000037941 */ /* 0x000fea0003800000 */
.L_x_17074:
        /* <DEDUP_REMOVED lines=16> */
.L_x_17080:
[----:B------:R-:W-:Y:S05]  /*f320*/  BSYNC B4 ;  /* 0x0000000000047941 */ /* 0x000fea0003800000 */
.L_x_17079:
        /* <DEDUP_REMOVED lines=44> */
.L_x_17078:
[----:B------:R-:W-:Y:S05]  /*f5f0*/  BSYNC B3 ;  /* 0x0000000000037941 */ /* 0x000fea0003800000 */
.L_x_17077:
        /* <DEDUP_REMOVED lines=11> */
.L_x_17073:
[----:B------:R-:W-:Y:S05]  /*f6b0*/  BSYNC B2 ;  /* 0x0000000000027941 */ /* 0x000fea0003800000 */
.L_x_17072:
        /* <DEDUP_REMOVED lines=18> */
.L_x_17084:
[----:B------:R-:W-:Y:S02]  /*f7e0*/  IMAD.MOV.U32 R213, RZ, RZ, R216 ;  /* 0x000000ffffd57224 */ /* 0x000fe400078e00d8 */
.L_x_17085:
[----:B------:R-:W-:Y:S05]  /*f7f0*/  BSYNC B3 ;  /* 0x0000000000037941 */ /* 0x000fea0003800000 */
.L_x_17083:
        /* <DEDUP_REMOVED lines=16> */
.L_x_17089:
[----:B------:R-:W-:Y:S05]  /*f900*/  BSYNC B4 ;  /* 0x0000000000047941 */ /* 0x000fea0003800000 */
.L_x_17088:
        /* <DEDUP_REMOVED lines=44> */
.L_x_17087:
[----:B------:R-:W-:Y:S05]  /*fbd0*/  BSYNC B3 ;  /* 0x0000000000037941 */ /* 0x000fea0003800000 */
.L_x_17086:
        /* <DEDUP_REMOVED lines=11> */
.L_x_17082:
[----:B------:R-:W-:Y:S05]  /*fc90*/  BSYNC B2 ;  /* 0x0000000000027941 */ /* 0x000fea0003800000 */
.L_x_17081:
        /* <DEDUP_REMOVED lines=18> */
.L_x_17093:
[----:B------:R-:W-:Y:S02]  /*fdc0*/  IMAD.MOV.U32 R213, RZ, RZ, R216 ;  /* 0x000000ffffd57224 */ /* 0x000fe400078e00d8 */
.L_x_17094:
[----:B------:R-:W-:Y:S05]  /*fdd0*/  BSYNC B3 ;  /* 0x0000000000037941 */ /* 0x000fea0003800000 */
.L_x_17092:
        /* <DEDUP_REMOVED lines=16> */
.L_x_17098:
[----:B------:R-:W-:Y:S05]  /*fee0*/  BSYNC B4 ;  /* 0x0000000000047941 */ /* 0x000fea0003800000 */
.L_x_17097:
        /* <DEDUP_REMOVED lines=44> */
.L_x_17096:
[----:B------:R-:W-:Y:S05]  /*101b0*/  BSYNC B3 ;  /* 0x0000000000037941 */ /* 0x000fea0003800000 */
.L_x_17095:
        /* <DEDUP_REMOVED lines=11> */
.L_x_17091:
[----:B------:R-:W-:Y:S05]  /*10270*/  BSYNC B2 ;  /* 0x0000000000027941 */ /* 0x000fea0003800000 */
.L_x_17090:
        /* <DEDUP_REMOVED lines=18> */
.L_x_17102:
[----:B------:R-:W-:Y:S02]  /*103a0*/  IMAD.MOV.U32 R213, RZ, RZ, R216 ;  /* 0x000000ffffd57224 */ /* 0x000fe400078e00d8 */
.L_x_17103:
[----:B------:R-:W-:Y:S05]  /*103b0*/  BSYNC B3 ;  /* 0x0000000000037941 */ /* 0x000fea0003800000 */
.L_x_17101:
        /* <DEDUP_REMOVED lines=16> */
.L_x_17107:
[----:B------:R-:W-:Y:S05]  /*104c0*/  BSYNC B4 ;  /* 0x0000000000047941 */ /* 0x000fea0003800000 */
.L_x_17106:
        /* <DEDUP_REMOVED lines=44> */
.L_x_17105:
[----:B------:R-:W-:Y:S05]  /*10790*/  BSYNC B3 ;  /* 0x0000000000037941 */ /* 0x000fea0003800000 */
.L_x_17104:
        /* <DEDUP_REMOVED lines=11> */
.L_x_17100:
[----:B------:R-:W-:Y:S05]  /*10850*/  BSYNC B2 ;  /* 0x0000000000027941 */ /* 0x000fea0003800000 */
.L_x_17099:
        /* <DEDUP_REMOVED lines=18> */
.L_x_17111:
[----:B------:R-:W-:Y:S02]  /*10980*/  IMAD.MOV.U32 R228, RZ, RZ, R216 ;  /* 0x000000ffffe47224 */ /* 0x000fe400078e00d8 */
.L_x_17112:
[----:B------:R-:W-:Y:S05]  /*10990*/  BSYNC B3 ;  /* 0x0000000000037941 */ /* 0x000fea0003800000 */
.L_x_17110:
        /* <DEDUP_REMOVED lines=16> */
.L_x_17116:
[----:B------:R-:W-:Y:S05]  /*10aa0*/  BSYNC B4 ;  /* 0x0000000000047941 */ /* 0x000fea0003800000 */
.L_x_17115:
        /* <DEDUP_REMOVED lines=44> */
.L_x_17114:
[----:B------:R-:W-:Y:S05]  /*10d70*/  BSYNC B3 ;  /* 0x0000000000037941 */ /* 0x000fea0003800000 */
.L_x_17113:
        /* <DEDUP_REMOVED lines=12> */
.L_x_17109:
[----:B------:R-:W-:Y:S05]  /*10e40*/  BSYNC B2 ;  /* 0x0000000000027941 */ /* 0x000fea0003800000 */
.L_x_17108:
        /* <DEDUP_REMOVED lines=15> */
[----:B------:R-:W-:Y:S02]  /*10f40*/  LOP3.LUT R110, R222, 0xff, RZ, 0xc0, !PT ;  /* 0x000000ffde6e7812 */ /* 0x000fe400078ec0ff */
[----:B------:R-:W-:Y:S01]  /*10f50*/  LOP3.LUT R239, R108, 0xff, R225, 0xf8, !PT ;  /* 0x000000ff6cef7812 */ /* 0x000fe200078ef8e1 */
[----:B------:R-:W-:-:S04]  /*10f60*/  IMAD.WIDE.U32 R108, R109, 0x10000, RZ ;  /* 0x000100006d6c7825 */ /* 0x000fc800078e00ff */
        /* <DEDUP_REMOVED lines=8> */
.L_x_17118:
[----:B------:R-:W-:Y:S05]  /*10ff0*/  BSYNC B2 ;  /* 0x0000000000027941 */ /* 0x000fea0003800000 */
.L_x_17117:
[----:B------:R-:W-:Y:S02]  /*11000*/  IADD3 R235, R235, 0x20, RZ ;  /* 0x00000020ebeb7810 */ /* 0x000fe40007ffe0ff */
[----:B------:R-:W-:Y:S02]  /*11010*/  IADD3 R234, R234, 0x20, RZ ;  /* 0x00000020eaea7810 */ /* 0x000fe40007ffe0ff */
.L_x_17044:
[----:B------:R-:W-:Y:S05]  /*11020*/  BSYNC B1 ;  /* 0x0000000000017941 */ /* 0x000fea0003800000 */
.L_x_17043:
        /* <DEDUP_REMOVED lines=30> */
.L_x_17124:
[----:B0-----:R-:W-:Y:S02]  /*11210*/  IMAD.MOV.U32 R108, RZ, RZ, R216 ;  /* 0x000000ffff6c7224 */ /* 0x001fe400078e00d8 */
.L_x_17125:
[----:B------:R-:W-:Y:S05]  /*11220*/  BSYNC B3 ;  /* 0x0000000000037941 */ /* 0x000fea0003800000 */
.L_x_17123:
        /* <DEDUP_REMOVED lines=16> */
.L_x_17129:
[----:B------:R-:W-:Y:S05]  /*11330*/  BSYNC B4 ;  /* 0x0000000000047941 */ /* 0x000fea0003800000 */
.L_x_17128:
        /* <DEDUP_REMOVED lines=44> */
.L_x_17127:
[----:B------:R-:W-:Y:S05]  /*11600*/  BSYNC B3 ;  /* 0x0000000000037941 */ /* 0x000fea0003800000 */
.L_x_17126:
        /* <DEDUP_REMOVED lines=11> */
.L_x_17122:
[----:B-1----:R-:W-:Y:S05]  /*116c0*/  BSYNC B2 ;  /* 0x0000000000027941 */ /* 0x002fea0003800000 */
.L_x_17121:
        /* <DEDUP_REMOVED lines=18> */
.L_x_17133:
[----:B0-----:R-:W-:Y:S02]  /*117f0*/  MOV R110, R216 ;  /* 0x000000d8006e7202 */ /* 0x001fe40000000f00 */
.L_x_17134:
[----:B------:R-:W-:Y:S05]  /*11800*/  BSYNC B3 ;  /* 0x0000000000037941 */ /* 0x000fea0003800000 */
.L_x_17132:
        /* <DEDUP_REMOVED lines=16> */
.L_x_17138:
[----:B------:R-:W-:Y:S05]  /*11910*/  BSYNC B4 ;  /* 0x0000000000047941 */ /* 0x000fea0003800000 */
.L_x_17137:
        /* <DEDUP_REMOVED lines=44> */
.L_x_17136:
[----:B------:R-:W-:Y:S05]  /*11be0*/  BSYNC B3 ;  /* 0x0000000000037941 */ /* 0x000fea0003800000 */
.L_x_17135:
        /* <DEDUP_REMOVED lines=11> */
.L_x_17131:
[----:B------:R-:W-:Y:S05]  /*11ca0*/  BSYNC B2 ;  /* 0x0000000000027941 */ /* 0x000fea0003800000 */
.L_x_17130:
        /* <DEDUP_REMOVED lines=18> */
.L_x_17142:
[----:B0-----:R-:W-:Y:S02]  /*11dd0*/  IMAD.MOV.U32 R110, RZ, RZ, R216 ;  /* 0x000000ffff6e7224 */ /* 0x001fe400078e00d8 */
.L_x_17143:
[----:B------:R-:W-:Y:S05]  /*11de0*/  BSYNC B3 ;  /* 0x0000000000037941 */ /* 0x000fea0003800000 */
.L_x_17141:
        /* <DEDUP_REMOVED lines=16> */
.L_x_17147:
[----:B------:R-:W-:Y:S05]  /*11ef0*/  BSYNC B4 ;  /* 0x0000000000047941 */ /* 0x000fea0003800000 */
.L_x_17146:
        /* <DEDUP_REMOVED lines=44> */
.L_x_17145:
[----:B------:R-:W-:Y:S05]  /*121c0*/  BSYNC B3 ;  /* 0x0000000000037941 */ /* 0x000fea0003800000 */
.L_x_17144:
        /* <DEDUP_REMOVED lines=11> */
.L_x_17140:
[----:B------:R-:W-:Y:S05]  /*12280*/  BSYNC B2 ;  /* 0x0000000000027941 */ /* 0x000fea0003800000 */
.L_x_17139:
        /* <DEDUP_REMOVED lines=18> */
.L_x_17151:
[----:B------:R-:W-:Y:S02]  /*123b0*/  MOV R213, R216 ;  /* 0x000000d800d57202 */ /* 0x000fe40000000f00 */
.L_x_17152:
[----:B------:R-:W-:Y:S05]  /*123c0*/  BSYNC B3 ;  /* 0x0000000000037941 */ /* 0x000fea0003800000 */
.L_x_17150:
        /* <DEDUP_REMOVED lines=16> */
.L_x_17156:
[----:B------:R-:W-:Y:S05]  /*124d0*/  BSYNC B4 ;  /* 0x0000000000047941 */ /* 0x000fea0003800000 */
.L_x_17155:
        /* <DEDUP_REMOVED lines=44> */
.L_x_17154:
[----:B------:R-:W-:Y:S05]  /*127a0*/  BSYNC B3 ;  /* 0x0000000000037941 */ /* 0x000fea0003800000 */
.L_x_17153:
[----:B------:R-:W1:Y:S01]  /*127b0*/  I2F.U32 R103, R213 ;  /* 0x000000d500677306 */ /* 0x000e620000201000 */
[----:B-----5:R-:W-:Y:S01]  /*127c0*/  PRMT R106, RZ, 0x7610, R57 ;  /* 0x00007610ff6a7816 */ /* 0x020fe20000000039 */
[----:B------:R-:W-:-:S04]  /*127d0*/  IMAD.MOV.U32 R104, RZ, RZ, 0x2f800000 ;  /* 0x2f800000ff687424 */ /* 0x000fc800078e00ff */
[----:B------:R-:W-:Y:S02]  /*127e0*/  FMUL.FTZ R106, R106, c[0x0][0x1ec] ;  /* 0x00007b006a6a7a20 */ /* 0x000fe40000410000 */
[----:B-1----:R-:W-:Y:S02]  /*127f0*/  FFMA.FTZ R103, R103, R104, 1.1641532182693481445e-10 ;  /* 0x2f00000067677423 */ /* 0x002fe40000010068 */
[----:B------:R-:W-:-:S03]  /*12800*/  FMUL.FTZ R104, R106, c[0x0][0x1e8] ;  /* 0x00007a006a687a20 */ /* 0x000fc60000410000 */
[----:B------:R-:W-:-:S04]  /*12810*/  FSETP.GTU.FTZ.AND P3, PT, R103, c[0x0][0x1e4], PT ;  /* 0x0000790067007a0b */ /* 0x000fc80003f7c000 */
[----:B------:R-:W-:Y:S02]  /*12820*/  FSEL R104, R104, RZ, !P3 ;  /* 0x000000ff68687208 */ /* 0x000fe40005800000 */
[----:B------:R-:W-:-:S03]  /*12830*/  SEL R224, RZ, 0x1, P3 ;  /* 0x00000001ffe07807 */ /* 0x000fc60001800000 */
[----:B------:R-:W-:-:S04]  /*12840*/  FMUL.FTZ R103, R115, R104 ;  /* 0x0000006873677220 */ /* 0x000fc80000410000 */
[----:B------:R-:W-:Y:S02]  /*12850*/  @P1 FADD.FTZ R103, R51, R103 ;  /* 0x0000006733671221 */ /* 0x000fe40000010000 */
.L_x_17149:
[----:B------:R-:W-:Y:S05]  /*12860*/  BSYNC B2 ;  /* 0x0000000000027941 */ /* 0x000fea0003800000 */
.L_x_17148:
        /* <DEDUP_REMOVED lines=18> */
.L_x_17160:
[----:B------:R-:W-:Y:S02]  /*12990*/  IMAD.MOV.U32 R213, RZ, RZ, R216 ;  /* 0x000000ffffd57224 */ /* 0x000fe400078e00d8 */
.L_x_17161:
[----:B------:R-:W-:Y:S05]  /*129a0*/  BSYNC B3 ;  /* 0x0000000000037941 */ /* 0x000fea0003800000 */
.L_x_17159:
        /* <DEDUP_REMOVED lines=16> */
.L_x_17165:
[----:B------:R-:W-:Y:S05]  /*12ab0*/  BSYNC B4 ;  /* 0x0000000000047941 */ /* 0x000fea0003800000 */
.L_x_17164:
        /* <DEDUP_REMOVED lines=44> */
.L_x_17163:
[----:B------:R-:W-:Y:S05]  /*12d80*/  BSYNC B3 ;  /* 0x0000000000037941 */ /* 0x000fea0003800000 */
.L_x_17162:
[----:B------:R-:W1:Y:S01]  /*12d90*/  I2F.U32 R104, R213 ;  /* 0x000000d500687306 */ /* 0x000e620000201000 */
[----:B------:R-:W-:Y:S01]  /*12da0*/  PRMT R107, RZ, 0x5410, R58 ;  /* 0x00005410ff6b7816 */ /* 0x000fe2000000003a */
        /* <DEDUP_REMOVED lines=9> */
.L_x_17158:
[----:B------:R-:W-:Y:S05]  /*12e40*/  BSYNC B2 ;  /* 0x0000000000027941 */ /* 0x000fea0003800000 */
.L_x_17157:
        /* <DEDUP_REMOVED lines=18> */
.L_x_17169:
[----:B------:R-:W-:Y:S02]  /*12f70*/  MOV R213, R216 ;  /* 0x000000d800d57202 */ /* 0x000fe40000000f00 */
.L_x_17170:
[----:B------:R-:W-:Y:S05]  /*12f80*/  BSYNC B3 ;  /* 0x0000000000037941 */ /* 0x000fea0003800000 */
.L_x_17168:
        /* <DEDUP_REMOVED lines=16> */
.L_x_17174:
[----:B------:R-:W-:Y:S05]  /*13090*/  BSYNC B4 ;  /* 0x0000000000047941 */ /* 0x000fea0003800000 */
.L_x_17173:
        /* <DEDUP_REMOVED lines=44> */
.L_x_17172:
[----:B------:R-:W-:Y:S05]  /*13360*/  BSYNC B3 ;  /* 0x0000000000037941 */ /* 0x000fea0003800000 */
.L_x_17171:
[----:B------:R-:W1:Y:S01]  /*13370*/  I2F.U32 R105, R213 ;  /* 0x000000d500697306 */ /* 0x000e620000201000 */
[----:B0-----:R-:W-:Y:S01]  /*13380*/  PRMT R108, RZ, 0x7610, R58 ;  /* 0x00007610ff6c7816 */ /* 0x001fe2000000003a */
        /* <DEDUP_REMOVED lines=9> */
.L_x_17167:
[----:B------:R-:W-:Y:S05]  /*13420*/  BSYNC B2 ;  /* 0x0000000000027941 */ /* 0x000fea0003800000 */
.L_x_17166:
        /* <DEDUP_REMOVED lines=18> */
.L_x_17178:
[----:B------:R-:W-:Y:S02]  /*13550*/  IMAD.MOV.U32 R213, RZ, RZ, R216 ;  /* 0x000000ffffd57224 */ /* 0x000fe400078e00d8 */
.L_x_17179:
[----:B------:R-:W-:Y:S05]  /*13560*/  BSYNC B3 ;  /* 0x0000000000037941 */ /* 0x000fea0003800000 */
.L_x_17177:
        /* <DEDUP_REMOVED lines=16> */
.L_x_17183:
[----:B------:R-:W-:Y:S05]  /*13670*/  BSYNC B4 ;  /* 0x0000000000047941 */ /* 0x000fea0003800000 */
.L_x_17182:
        /* <DEDUP_REMOVED lines=44> */
.L_x_17181:
[----:B------:R-:W-:Y:S05]  /*13940*/  BSYNC B3 ;  /* 0x0000000000037941 */ /* 0x000fea0003800000 */
.L_x_17180:
[----:B------:R-:W0:Y:S01]  /*13950*/  I2F.U32 R106, R213 ;  /* 0x000000d5006a7306 */ /* 0x000e220000201000 */
[----:B------:R-:W-:Y:S01]  /*13960*/  PRMT R109, RZ, 0x5410, R59 ;  /* 0x00005410ff6d7816 */ /* 0x000fe2000000003b */
        /* <DEDUP_REMOVED lines=9> */
.L_x_17176:
[----:B------:R-:W-:Y:S05]  /*13a00*/  BSYNC B2 ;  /* 0x0000000000027941 */ /* 0x000fea0003800000 */
.L_x_17175:
        /* <DEDUP_REMOVED lines=18> */
.L_x_17187:
[----:B------:R-:W-:Y:S02]  /*13b30*/  MOV R230, R216 ;  /* 0x000000d800e67202 */ /* 0x000fe40000000f00 */
.L_x_17188:
[----:B------:R-:W-:Y:S05]  /*13b40*/  BSYNC B3 ;  /* 0x0000000000037941 */ /* 0x000fea0003800000 */
.L_x_17186:
        /* <DEDUP_REMOVED lines=16> */
.L_x_17192:
[----:B------:R-:W-:Y:S05]  /*13c50*/  BSYNC B4 ;  /* 0x0000000000047941 */ /* 0x000fea0003800000 */
.L_x_17191:
        /* <DEDUP_REMOVED lines=44> */
.L_x_17190:
[----:B------:R-:W-:Y:S05]  /*13f20*/  BSYNC B3 ;  /* 0x0000000000037941 */ /* 0x000fea0003800000 */
.L_x_17189:
        /* <DEDUP_REMOVED lines=11> */
.L_x_17185:
[----:B------:R-:W-:Y:S05]  /*13fe0*/  BSYNC B2 ;  /* 0x0000000000027941 */ /* 0x000fea0003800000 */
.L_x_17184:
[----:B------:R-:W-:-:S10]  /*13ff0*/  HFMA2.MMA R108, -RZ, RZ, 0, 1.9073486328125e-06 ;  /* 0x00000020ff6c7435 */ /* 0x000fd400000001ff */
        /* <DEDUP_REMOVED lines=8> */
[----:B------:R-:W-:Y:S01]  /*14080*/  LOP3.LUT R109, R109, 0xff0000, RZ, 0xc0, !PT ;  /* 0x00ff00006d6d7812 */ /* 0x000fe200078ec0ff */
[----:B------:R-:W-:Y:S01]  /*14090*/  IMAD.WIDE.U32 R234, R234, R235, c[0x0][0x190] ;  /* 0x00006400eaea7625 */ /* 0x000fe200078e00eb */
[----:B------:R-:W-:-:S02]  /*140a0*/  LOP3.LUT R230, R224, 0xff, RZ, 0xc0, !PT ;  /* 0x000000ffe0e67812 */ /* 0x000fc400078ec0ff */
        /* <DEDUP_REMOVED lines=8> */
[----:B------:R-:W-:-:S04]  /*14130*/  LOP3.LUT R229, R111, R229, R231, 0xfe, !PT ;  /* 0x000000e56fe57212 */ /* 0x000fc800078efee7 */
[----:B------:R-:W-:Y:S02]  /*14140*/  LOP3.LUT R108, R108, R230, R110, 0xfe, !PT ;  /* 0x000000e66c6c7212 */ /* 0x000fe400078efe6e */
[----:B------:R-:W-:Y:S02]  /*14150*/  LOP3.LUT R109, R229, R109, RZ, 0xfc, !PT ;  /* 0x0000006de56d7212 */ /* 0x000fe400078efcff */
[----:B------:R-:W-:-:S05]  /*14160*/  LOP3.LUT R108, R108, 0xff, R221, 0xf8, !PT ;  /* 0x000000ff6c6c7812 */ /* 0x000fca00078ef8dd */
[----:B------:R0:W-:Y:S02]  /*14170*/  STG.E.64 [R234.64], R108 ;  /* 0x0000006cea007986 */ /* 0x0001e4000c101b06 */
.L_x_17120:
[----:B------:R-:W-:Y:S05]  /*14180*/  BSYNC B1 ;  /* 0x0000000000017941 */ /* 0x000fea0003800000 */
.L_x_17119:
[----:B0-----:R-:W-:Y:S01]  /*14190*/  FADD.FTZ R108, RZ, R52 ;  /* 0x00000034ff6c7221 */ /* 0x001fe20000010000 */
[C---:B------:R-:W-:Y:S02]  /*141a0*/  ISETP.GT.U32.AND P4, PT, R43.reuse, 0x3f, PT ;  /* 0x0000003f2b00780c */ /* 0x040fe40003f84070 */
[----:B------:R-:W-:Y:S01]  /*141b0*/  ISETP.GT.U32.AND P3, PT, R43, 0x5f, PT ;  /* 0x0000005f2b00780c */ /* 0x000fe20003f64070 */
        /* <DEDUP_REMOVED lines=58> */
.L_x_17209:
        /* <DEDUP_REMOVED lines=117> */
.L_x_17210:
        /* <DEDUP_REMOVED lines=28> */
[----:B------:R-:W-:Y:S02]  /*14e70*/  FADD.FTZ R111, R53, -R232 ;  /* 0x800000e8356f7221 */ /* 0x000fe40000010000 */
[C---:B------:R-:W-:Y:S02]  /*14e80*/  FMUL.FTZ R109, R234.reuse, R109 ;  /* 0x0000006dea6d7220 */ /* 0x040fe40000410000 */
[----:B------:R-:W-:-:S02]  /*14e90*/  FMUL.FTZ R111, R234, R111 ;  /* 0x0000006fea6f7220 */ /* 0x000fc40000410000 */
[----:B------:R-:W-:Y:S02]  /*14ea0*/  FFMA.FTZ R108, R118, R109, R127 ;  /* 0x0000006d766c7223 */ /* 0x000fe4000001007f */
[----:B------:R-:W-:Y:S02]  /*14eb0*/  FFMA.FTZ R111, R121, R111, R128 ;  /* 0x0000006f796f7223 */ /* 0x000fe40000010080 */
[--C-:B------:R-:W-:Y:S02]  /*14ec0*/  FADD.FTZ R109, R54, -R232.reuse ;  /* 0x800000e8366d7221 */ /* 0x100fe40000010000 */
[--C-:B------:R-:W-:Y:S01]  /*14ed0*/  FADD.FTZ R231, R55, -R232.reuse ;  /* 0x800000e837e77221 */ /* 0x100fe20000010000 */
[----:B------:R-:W-:Y:S01]  /*14ee0*/  F2FP.BF16.PACK_AB R108, R111, R108 ;  /* 0x0000006c6f6c723e */ /* 0x000fe200000010ff */
        /* <DEDUP_REMOVED lines=23> */
.L_x_17198:
[----:B------:R-:W-:Y:S05]  /*15060*/  BSYNC B2 ;  /* 0x0000000000027941 */ /* 0x000fea0003800000 */
.L_x_17197:
[----:B------:R-:W-:Y:S01]  /*15070*/  LOP3.LUT P0, RZ, R47, 0x10, RZ, 0xc0, !PT ;  /* 0x000000102fff7812 */ /* 0x000fe2000780c0ff */
        /* <DEDUP_REMOVED lines=11> */
[--C-:B------:R-:W-:Y:S02]  /*15130*/  FADD.FTZ R111, R72, -R232.reuse ;  /* 0x800000e8486f7221 */ /* 0x100fe40000010000 */
        /* <DEDUP_REMOVED lines=22> */
.L_x_17200:
[----:B------:R-:W-:Y:S05]  /*152a0*/  BSYNC B2 ;  /* 0x0000000000027941 */ /* 0x000fea0003800000 */
.L_x_17199:
        /* <DEDUP_REMOVED lines=35> */
.L_x_17202:
[----:B------:R-:W-:Y:S05]  /*154e0*/  BSYNC B2 ;  /* 0x0000000000027941 */ /* 0x000fea0003800000 */
.L_x_17201:
        /* <DEDUP_REMOVED lines=35> */
.L_x_17204:
[----:B------:R-:W-:Y:S05]  /*15720*/  BSYNC B2 ;  /* 0x0000000000027941 */ /* 0x000fea0003800000 */
.L_x_17203:
[----:B------:R-:W-:Y:S01]  /*15730*/  LOP3.LUT P0, RZ, R47, 0x2, RZ, 0xc0, !PT ;  /* 0x000000022fff7812 */ /* 0x000fe2000780c0ff */
[----:B------:R-:W-:-:S12]  /*15740*/  BSSY B2, `(.L_x_17205) ;  /* 0x0000022000027945 */ /* 0x000fd80003800000 */
[----:B------:R-:W-:Y:S05]  /*15750*/  @!P0 BRA `(.L_x_17206) ;  /* 0x0000020000008947 */ /* 0x000fea0003800000 */
[--C-:B0-----:R-:W-:Y:S01]  /*15760*/  FADD.FTZ R109, R92, -R232.reuse ;  /* 0x800000e85c6d7221 */ /* 0x101fe20000010000 */
[----:B------:R-:W-:Y:S01]  /*15770*/  MOV R238, 0x10 ;  /* 0x0000001000ee7802 */ /* 0x000fe20000000f00 */
        /* <DEDUP_REMOVED lines=30> */
.L_x_17206:
[----:B------:R-:W-:Y:S05]  /*15960*/  BSYNC B2 ;  /* 0x0000000000027941 */ /* 0x000fea0003800000 */
.L_x_17205:
        /* <DEDUP_REMOVED lines=26> */
[----:B------:R-:W-:-:S02]  /*15b10*/  FFMA.FTZ R237, R204, R237, R217 ;  /* 0x000000edcced7223 */ /* 0x000fc400000100d9 */
[----:B------:R-:W-:Y:S01]  /*15b20*/  IMAD.MOV.U32 R234, RZ, RZ, 0x10 ;  /* 0x00000010ffea7424 */ /* 0x000fe200078e00ff */
[----:B------:R-:W-:Y:S02]  /*15b30*/  F2FP.BF16.PACK_AB R111, R232, R239 ;  /* 0x000000efe86f723e */ /* 0x000fe400000010ff */
[----:B------:R-:W-:Y:S01]  /*15b40*/  F2FP.BF16.PACK_AB R110, R237, R110 ;  /* 0x0000006eed6e723e */ /* 0x000fe200000010ff */
[----:B------:R-:W-:-:S05]  /*15b50*/  IMAD.WIDE.U32 R230, R229, R234, c[0x0][0x208] ;  /* 0x00008200e5e67625 */ /* 0x000fca00078e00ea */
[----:B------:R0:W-:Y:S02]  /*15b60*/  STG.E.128 [R230.64], R108 ;  /* 0x0000006ce6007986 */ /* 0x0001e4000c101d06 */
.L_x_17196:
[----:B0-----:R-:W-:Y:S05]  /*15b70*/  BSYNC B1 ;  /* 0x0000000000017941 */ /* 0x001fea0003800000 */
.L_x_17195:
[----:B------:R-:W-:-:S04]  /*15b80*/  IMAD.MOV.U32 R109, RZ, RZ, c[0x0][0x160] ;  /* 0x00005800ff6d7624 */ /* 0x000fc800078e00ff */
[----:B------:R-:W-:-:S05]  /*15b90*/  IMAD R42, R109, 0x4, R42 ;  /* 0x000000046d2a7824 */ /* 0x000fca00078e022a */
[----:B------:R-:W-:-:S13]  /*15ba0*/  ISETP.GE.AND P0, PT, R42, c[0x0][0x164], PT ;  /* 0x000059002a007a0c */ /* 0x000fda0003f06270 */
[----:B------:R-:W-:Y:S01]  /*15bb0*/  @P0 CALL.REL.NOINC `(.L_x_17207) ;  /* 0x0000001000000944 */ /* 0x000fe20003c00000 */
[----:B------:R-:W-:Y:S05]  /*15bc0*/  BRA `(.L_x_17208) ;  /* 0xfffeba8000007947 */ /* 0x000fea000383ffff */
.L_x_17207:
[----:B------:R-:W-:Y:S05]  /*15bd0*/  BSYNC B0 ;  /* 0x0000000000007941 */ /* 0x000fea0003800000 */
.L_x_16738:
[----:B------:R-:W-:Y:S05]  /*15be0*/  EXIT ;  /* 0x000000000000794d */ /* 0x000fea0003800000 */
.L_x_17193:
[----:B------:R-:W-:Y:S01]  /*15bf0*/  IMAD.MOV.U32 R110, RZ, RZ, R111 ;  /* 0x000000ffff6e7224 */ /* 0x000fe200078e006f */
[----:B------:R-:W-:Y:S01]  /*15c00*/  MOV R108, 0x15c50 ;  /* 0x00015c50006c7802 */ /* 0x000fe20000000f00 */
[----:B------:R-:W-:Y:S02]  /*15c10*/  IMAD.MOV.U32 R231, RZ, RZ, 0x1 ;  /* 0x00000001ffe77424 */ /* 0x000fe400078e00ff */
[----:B------:R-:W-:Y:S02]  /*15c20*/  IMAD.MOV.U32 R234, RZ, RZ, 0x1f ;  /* 0x0000001fffea7424 */ /* 0x000fe400078e00ff */
[----:B------:R-:W-:Y:S02]  /*15c30*/  IMAD.MOV.U32 R235, RZ, RZ, -0x1 ;  /* 0xffffffffffeb7424 */ /* 0x000fe400078e00ff */
[----:B-----5:R-:W-:Y:S05]  /*15c40*/  CALL.REL.NOINC `($__internal_62_$__cuda_sm70_shflsync_bfly_p) ;  /* 0x000009c000007944 */ /* 0x020fea0003c00000 */
[----:B-1----:R-:W-:Y:S01]  /*15c50*/  MOV R108, R231 ;  /* 0x000000e7006c7202 */ /* 0x002fe20000000f00 */
[----:B0-----:R-:W-:Y:S05]  /*15c60*/  BRA `(.L_x_17209) ;  /* 0xffffe8f000007947 */ /* 0x001fea000383ffff */
.L_x_17194:
[----:B------:R-:W-:Y:S01]  /*15c70*/  IMAD.MOV.U32 R110, RZ, RZ, R236 ;  /* 0x000000ffff6e7224 */ /* 0x000fe200078e00ec */
[----:B------:R-:W-:Y:S01]  /*15c80*/  MOV R108, 0x15cd0 ;  /* 0x00015cd0006c7802 */ /* 0x000fe20000000f00 */
[----:B------:R-:W-:Y:S02]  /*15c90*/  IMAD.MOV.U32 R231, RZ, RZ, 0x2 ;  /* 0x00000002ffe77424 */ /* 0x000fe400078e00ff */
[----:B------:R-:W-:-:S02]  /*15ca0*/  IMAD.MOV.U32 R234, RZ, RZ, 0x1f ;  /* 0x0000001fffea7424 */ /* 0x000fc400078e00ff */
[----:B------:R-:W-:Y:S02]  /*15cb0*/  IMAD.MOV.U32 R235, RZ, RZ, -0x1 ;  /* 0xffffffffffeb7424 */ /* 0x000fe400078e00ff */
[----:B0----5:R-:W-:Y:S05]  /*15cc0*/  CALL.REL.NOINC `($__internal_62_$__cuda_sm70_shflsync_bfly_p) ;  /* 0x0000094000007944 */ /* 0x021fea0003c00000 */
[----:B01----:R-:W-:Y:S01]  /*15cd0*/  FADD.FTZ R110, R236, R231 ;  /* 0x000000e7ec6e7221 */ /* 0x003fe20000010000 */
[----:B------:R-:W-:Y:S01]  /*15ce0*/  MOV R108, 0x15d30 ;  /* 0x00015d30006c7802 */ /* 0x000fe20000000f00 */
[----:B------:R-:W-:Y:S02]  /*15cf0*/  IMAD.MOV.U32 R231, RZ, RZ, 0x4 ;  /* 0x00000004ffe77424 */ /* 0x000fe400078e00ff */
[----:B------:R-:W-:Y:S02]  /*15d00*/  IMAD.MOV.U32 R234, RZ, RZ, 0x1f ;  /* 0x0000001fffea7424 */ /* 0x000fe400078e00ff */
[----:B------:R-:W-:Y:S02]  /*15d10*/  IMAD.MOV.U32 R235, RZ, RZ, -0x1 ;  /* 0xffffffffffeb7424 */ /* 0x000fe400078e00ff */
[----:B------:R-:W-:Y:S05]  /*15d20*/  CALL.REL.NOINC `($__internal_62_$__cuda_sm70_shflsync_bfly_p) ;  /* 0x000008e000007944 */ /* 0x000fea0003c00000 */
[----:B01----:R-:W-:Y:S01]  /*15d30*/  FADD.FTZ R110, R110, R231 ;  /* 0x000000e76e6e7221 */ /* 0x003fe20000010000 */
[----:B------:R-:W-:Y:S01]  /*15d40*/  HFMA2.MMA R231, -RZ, RZ, 0, 4.76837158203125e-07 ;  /* 0x00000008ffe77435 */ /* 0x000fe200000001ff */
[----:B------:R-:W-:Y:S01]  /*15d50*/  IMAD.MOV.U32 R234, RZ, RZ, 0x1f ;  /* 0x0000001fffea7424 */ /* 0x000fe200078e00ff */
[----:B------:R-:W-:Y:S01]  /*15d60*/  MOV R108, 0x15d90 ;  /* 0x00015d90006c7802 */ /* 0x000fe20000000f00 */
[----:B------:R-:W-:-:S03]  /*15d70*/  IMAD.MOV.U32 R235, RZ, RZ, -0x1 ;  /* 0xffffffffffeb7424 */ /* 0x000fc600078e00ff */
[----:B------:R-:W-:Y:S05]  /*15d80*/  CALL.REL.NOINC `($__internal_62_$__cuda_sm70_shflsync_bfly_p) ;  /* 0x0000088000007944 */ /* 0x000fea0003c00000 */
[----:B01----:R-:W-:Y:S01]  /*15d90*/  FADD.FTZ R110, R110, R231 ;  /* 0x000000e76e6e7221 */ /* 0x003fe20000010000 */
[----:B------:R-:W-:Y:S01]  /*15da0*/  MOV R108, 0x15df0 ;  /* 0x00015df0006c7802 */ /* 0x000fe20000000f00 */
[----:B------:R-:W-:-:S02]  /*15db0*/  IMAD.MOV.U32 R231, RZ, RZ, 0x10 ;  /* 0x00000010ffe77424 */ /* 0x000fc400078e00ff */
[----:B------:R-:W-:Y:S02]  /*15dc0*/  IMAD.MOV.U32 R234, RZ, RZ, 0x1f ;  /* 0x0000001fffea7424 */ /* 0x000fe400078e00ff */
[----:B------:R-:W-:Y:S02]  /*15dd0*/  IMAD.MOV.U32 R235, RZ, RZ, -0x1 ;  /* 0xffffffffffeb7424 */ /* 0x000fe400078e00ff */
[----:B------:R-:W-:Y:S05]  /*15de0*/  CALL.REL.NOINC `($__internal_62_$__cuda_sm70_shflsync_bfly_p) ;  /* 0x0000082000007944 */ /* 0x000fea0003c00000 */
[----:B-1----:R-:W-:Y:S01]  /*15df0*/  FADD.FTZ R229, R110, R231 ;  /* 0x000000e76ee57221 */ /* 0x002fe20000010000 */
[----:B0-----:R-:W-:Y:S01]  /*15e00*/  MOV R235, 0xffffffff ;  /* 0xffffffff00eb7802 */ /* 0x001fe20000000f00 */
[----:B------:R-:W-:Y:S02]  /*15e10*/  IMAD.MOV.U32 R231, RZ, RZ, 0x1 ;  /* 0x00000001ffe77424 */ /* 0x000fe400078e00ff */
[----:B------:R-:W-:Y:S02]  /*15e20*/  FMUL.FTZ R229, R229, c[0x0][0x1e0] ;  /* 0x00007800e5e57a20 */ /* 0x000fe40000410000 */
[----:B------:R-:W-:Y:S02]  /*15e30*/  IMAD.MOV.U32 R234, RZ, RZ, 0x1f ;  /* 0x0000001fffea7424 */ /* 0x000fe400078e00ff */
[----:B------:R-:W-:-:S02]  /*15e40*/  FADD.FTZ R108, R52, -R229 ;  /* 0x800000e5346c7221 */ /* 0x000fc40000010000 */
[--C-:B------:R-:W-:Y:S02]  /*15e50*/  FADD.FTZ R109, R53, -R229.reuse ;  /* 0x800000e5356d7221 */ /* 0x100fe40000010000 */
[----:B------:R-:W-:Y:S02]  /*15e60*/  FFMA.FTZ R108, R108, R108, RZ ;  /* 0x0000006c6c6c7223 */ /* 0x000fe400000100ff */
        /* <DEDUP_REMOVED lines=95> */
[----:B------:R-:W-:Y:S05]  /*16460*/  CALL.REL.NOINC `($__internal_62_$__cuda_sm70_shflsync_bfly_p) ;  /* 0x000001a000007944 */ /* 0x000fea0003c00000 */
[----:B01----:R-:W-:Y:S01]  /*16470*/  FADD.FTZ R110, R110, R231 ;  /* 0x000000e76e6e7221 */ /* 0x003fe20000010000 */
[----:B------:R-:W-:Y:S01]  /*16480*/  MOV R108, 0x164d0 ;  /* 0x000164d0006c7802 */ /* 0x000fe20000000f00 */
[----:B------:R-:W-:Y:S02]  /*16490*/  IMAD.MOV.U32 R231, RZ, RZ, 0x2 ;  /* 0x00000002ffe77424 */ /* 0x000fe400078e00ff */
[----:B------:R-:W-:Y:S02]  /*164a0*/  IMAD.MOV.U32 R234, RZ, RZ, 0x1f ;  /* 0x0000001fffea7424 */ /* 0x000fe400078e00ff */
[----:B------:R-:W-:Y:S02]  /*164b0*/  IMAD.MOV.U32 R235, RZ, RZ, -0x1 ;  /* 0xffffffffffeb7424 */ /* 0x000fe400078e00ff */
[----:B------:R-:W-:Y:S05]  /*164c0*/  CALL.REL.NOINC `($__internal_62_$__cuda_sm70_shflsync_bfly_p) ;  /* 0x0000014000007944 */ /* 0x000fea0003c00000 */
[----:B01----:R-:W-:Y:S01]  /*164d0*/  FADD.FTZ R110, R110, R231 ;  /* 0x000000e76e6e7221 */ /* 0x003fe20000010000 */
[----:B------:R-:W-:Y:S01]  /*164e0*/  MOV R108, 0x16530 ;  /* 0x00016530006c7802 */ /* 0x000fe20000000f00 */
[----:B------:R-:W-:Y:S02]  /*164f0*/  IMAD.MOV.U32 R231, RZ, RZ, 0x4 ;  /* 0x00000004ffe77424 */ /* 0x000fe400078e00ff */
[----:B------:R-:W-:-:S02]  /*16500*/  IMAD.MOV.U32 R234, RZ, RZ, 0x1f ;  /* 0x0000001fffea7424 */ /* 0x000fc400078e00ff */
[----:B------:R-:W-:Y:S02]  /*16510*/  IMAD.MOV.U32 R235, RZ, RZ, -0x1 ;  /* 0xffffffffffeb7424 */ /* 0x000fe400078e00ff */
[----:B------:R-:W-:Y:S05]  /*16520*/  CALL.REL.NOINC `($__internal_62_$__cuda_sm70_shflsync_bfly_p) ;  /* 0x000000e000007944 */ /* 0x000fea0003c00000 */
[----:B0-----:R-:W-:Y:S01]  /*16530*/  HFMA2.MMA R234, -RZ, RZ, 0, 1.847743988037109375e-06 ;  /* 0x0000001fffea7435 */ /* 0x001fe200000001ff */
[----:B-1----:R-:W-:Y:S01]  /*16540*/  FADD.FTZ R110, R110, R231 ;  /* 0x000000e76e6e7221 */ /* 0x002fe20000010000 */
[----:B------:R-:W-:Y:S01]  /*16550*/  MOV R108, 0x16590 ;  /* 0x00016590006c7802 */ /* 0x000fe20000000f00 */
[----:B------:R-:W-:Y:S02]  /*16560*/  IMAD.MOV.U32 R231, RZ, RZ, 0x8 ;  /* 0x00000008ffe77424 */ /* 0x000fe400078e00ff */
[----:B------:R-:W-:Y:S02]  /*16570*/  IMAD.MOV.U32 R235, RZ, RZ, -0x1 ;  /* 0xffffffffffeb7424 */ /* 0x000fe400078e00ff */
[----:B------:R-:W-:Y:S05]  /*16580*/  CALL.REL.NOINC `($__internal_62_$__cuda_sm70_shflsync_bfly_p) ;  /* 0x0000008000007944 */ /* 0x000fea0003c00000 */
[----:B-1----:R-:W-:Y:S01]  /*16590*/  FADD.FTZ R230, R110, R231 ;  /* 0x000000e76ee67221 */ /* 0x002fe20000010000 */
[----:B------:R-:W-:Y:S01]  /*165a0*/  MOV R108, 0x16600 ;  /* 0x00016600006c7802 */ /* 0x000fe20000000f00 */
[----:B------:R-:W-:Y:S02]  /*165b0*/  IMAD.MOV.U32 R231, RZ, RZ, 0x10 ;  /* 0x00000010ffe77424 */ /* 0x000fe400078e00ff */
[----:B0-----:R-:W-:Y:S02]  /*165c0*/  IMAD.MOV.U32 R234, RZ, RZ, 0x1f ;  /* 0x0000001fffea7424 */ /* 0x001fe400078e00ff */
[----:B------:R-:W-:-:S02]  /*165d0*/  IMAD.MOV.U32 R235, RZ, RZ, -0x1 ;  /* 0xffffffffffeb7424 */ /* 0x000fc400078e00ff */
[----:B------:R-:W-:Y:S02]  /*165e0*/  IMAD.MOV.U32 R110, RZ, RZ, R230 ;  /* 0x000000ffff6e7224 */ /* 0x000fe400078e00e6 */
[----:B------:R-:W-:Y:S05]  /*165f0*/  CALL.REL.NOINC `($__internal_62_$__cuda_sm70_shflsync_bfly_p) ;  /* 0x0000001000007944 */ /* 0x000fea0003c00000 */
[----:B01----:R-:W-:Y:S05]  /*16600*/  BRA `(.L_x_17210) ;  /* 0xffffe6a000007947 */ /* 0x003fea000383ffff */
        .weak           $__internal_62_$__cuda_sm70_shflsync_bfly_p
        .type           $__internal_62_$__cuda_sm70_shflsync_bfly_p,@function
        .size           $__internal_62_$__cuda_sm70_shflsync_bfly_p,(.L_x_43122 - $__internal_62_$__cuda_sm70_shflsync_bfly_p)
$__internal_62_$__cuda_sm70_shflsync_bfly_p:
[----:B------:R-:W-:Y:S01]  /*16610*/  IMAD.MOV.U32 R109, RZ, RZ, 0x0 ;  /* 0x00000000ff6d7424 */ /* 0x000fe200078e00ff */
[----:B------:R-:W-:Y:S04]  /*16620*/  WARPSYNC R235 ;  /* 0x000000eb00007348 */ /* 0x000fe80003800000 */
[----:B------:R0:W1:Y:S01]  /*16630*/  SHFL.BFLY PT, R231, R110, R231, R234 ;  /* 0x0c0000e76ee77389 */ /* 0x00006200000e00ea */
[----:B------:R-:W-:Y:S05]  /*16640*/  RET.REL.NODEC R108 `(_ZN10layer_norm13ln_fwd_kernelINS_13Kernel_traitsI13__nv_bfloat16S2_fS2_fjLj1536ELj1ELj4ELj1ELj16ENS_18Kernel_traits_baseILj1536ES2_S2_fS2_fjLj128EEEEELb1ELb1ELb1ELb0EEEvNS_9FwdParamsE) ;  /* 0xfffe99b06c007950 */ /* 0x000fea0003c3ffff */
.L_x_17211:
        /* <DEDUP_REMOVED lines=11> */
.L_x_43122:


//--------------------- .text._ZN10layer_norm13ln_fwd_kernelINS_13Kernel_traitsI13__nv_bfloat16S2_fS2_fjLj1536ELj1ELj4ELj1ELj16ENS_18Kernel_traits_baseILj1536ES2_S2_fS2_fjLj128EEEEELb1ELb1ELb1ELb1EEEvNS_9FwdParamsE --------------------------
	.section	.text._ZN10layer_norm13ln_fwd_kernelINS_13Kernel_traitsI13__nv_bfloat16S2_fS2_fjLj1536ELj1ELj4ELj1ELj16ENS_18Kernel_traits_baseILj1536ES2_S2_fS2_fjLj128EEEEELb1ELb1ELb1ELb1EEEvNS_9FwdParamsE,"ax",@progbits
	.sectioninfo	@"SHI_REGISTERS=255"
	.align	128
        .global         _ZN10layer_norm13ln_fwd_kernelINS_13Kernel_traitsI13__nv_bfloat16S2_fS2_fjLj1536ELj1ELj4ELj1ELj16ENS_18Kernel_traits_baseILj1536ES2_S2_fS2_fjLj128EEEEELb1ELb1ELb1ELb1EEEvNS_9FwdParamsE
        .type           _ZN10layer_norm13ln_fwd_kernelINS_13Kernel_traitsI13__nv_bfloat16S2_fS2_fjLj1536ELj1ELj4ELj1ELj16ENS_18Kernel_traits_baseILj1536ES2_S2_fS2_fjLj128EEEEELb1ELb1ELb1ELb1EEEvNS_9FwdParamsE,@function
        .size           _ZN10layer_norm13ln_fwd_kernelINS_13Kernel_traitsI13__nv_bfloat16S2_fS2_fjLj1536ELj1ELj4ELj1ELj16ENS_18Kernel_traits_baseILj1536ES2_S2_fS2_fjLj128EEEEELb1ELb1ELb1ELb1EEEvNS_9FwdParamsE,(.L_x_43123 - _ZN10layer_norm13ln_fwd_kernelINS_13Kernel_traitsI13__nv_bfloat16S2_fS2_fjLj1536ELj1ELj4ELj1ELj16ENS_18Kernel_traits_baseILj1536ES2_S2_fS2_fjLj128EEEEELb1ELb1ELb1ELb1EEEvNS_9FwdParamsE)
        .other          _ZN10layer_norm13ln_fwd_kernelINS_13Kernel_traitsI13__nv_bfloat16S2_fS2_fjLj1536ELj1ELj4ELj1ELj16ENS_18Kernel_traits_baseILj1536ES2_S2_fS2_fjLj128EEEEELb1ELb1ELb1ELb1EEEvNS_9FwdParamsE,@"STO_CUDA_ENTRY STV_DEFAULT"
_ZN10layer_norm13ln_fwd_kernelINS_13Kernel_traitsI13__nv_bfloat16S2_fS2_fjLj1536ELj1ELj4ELj1ELj16ENS_18Kernel_traits_baseILj1536ES2_S2_fS2_fjLj128EEEEELb1ELb1ELb1ELb1EEEvNS_9FwdParamsE:
.text._ZN10layer_norm13ln_fwd_kernelINS_13Kernel_traitsI13__nv_bfloat16S2_fS2_fjLj1536ELj1ELj4ELj1ELj16ENS_18Kernel_traits_baseILj1536ES2_S2_fS2_fjLj128EEEEELb1ELb1ELb1ELb1EEEvNS_9FwdParamsE:
        /* <DEDUP_REMOVED lines=123> */
[--C-:B------:R-:W-:Y:S01]  /*07b0*/  PRMT R20, RZ, 0x5410, R25.reuse ;  /* 0x00005410ff147816 */ /* 0x100fe20000000019 */
[----:B------:R-:W-:Y:S01]  /*07c0*/  IMAD.HI.U32 R185, R200, -0x326172a9, RZ ;  /* 0xcd9e8d57c8b97827 */ /* 0x000fe200078e00ff */
        /* <DEDUP_REMOVED lines=38> */
[----:B------:R-:W-:Y:S02]  /*0a30*/  LOP3.LUT R184, R184, R89, R166, 0x96, !PT ;  /* 0x00000059b8b87212 */ /* 0x000fe400078e96a6 */
[----:B------:R-:W-:Y:S02]  /*0a40*/  LOP3.LUT R185, R185, R88, R167, 0x96, !PT ;  /* 0x00000058b9b97212 */ /* 0x000fe400078e96a7 */
[----:B------:R-:W-:-:S02]  /*0a50*/  LOP3.LUT R206, R206, 0x3, RZ, 0xc0, !PT ;  /* 0x00000003cece7812 */ /* 0x000fc400078ec0ff */
        /* <DEDUP_REMOVED lines=8> */
.L_x_17661:
[----:B------:R-:W-:-:S04]  /*0ae0*/  IMAD.MOV.U32 R103, RZ, RZ, 0x4 ;  /* 0x00000004ff677424 */ /* 0x000fc800078e00ff */
[----:B------:R-:W-:-:S06]  /*0af0*/  IMAD.WIDE R96, R172, R103, c[0x0][0x1d0] ;  /* 0x00007400ac607625 */ /* 0x000fcc00078e0267 */
[----:B------:R-:W2:Y:S01]  /*0b00*/  LDG.E R96, [R96.64] ;  /* 0x0000000460607981 */ /* 0x000ea2000c1e1900 */
[----:B------:R-:W-:Y:S01]  /*0b10*/  ISETP.NE.U32.AND P0, PT, RZ, c[0x0][0x180], PT ;  /* 0x00006000ff007a0c */ /* 0x000fe20003f05070 */
[----:B------:R-:W-:Y:S02]  /*0b20*/  IMAD R98, R172, c[0x0][0x168], RZ ;  /* 0x00005a00ac627a24 */ /* 0x000fe400078e02ff */
[----:B------:R-:W-:Y:S01]  /*0b30*/  IMAD.MOV.U32 R179, RZ, RZ, RZ ;  /* 0x000000ffffb37224 */ /* 0x000fe200078e00ff */
[----:B------:R-:W-:Y:S02]  /*0b40*/  ISETP.NE.AND.EX P0, PT, RZ, c[0x0][0x184], PT, P0 ;  /* 0x00006100ff007a0c */ /* 0x000fe40003f05300 */
[----:B------:R-:W-:-:S04]  /*0b50*/  SHF.R.S32.HI R99, RZ, 0x1f, R98 ;  /* 0x0000001fff637819 */ /* 0x000fc80000011462 */
[----:B------:R-:W-:-:S04]  /*0b60*/  LEA.HI R99, R99, R98, RZ, 0x3 ;  /* 0x0000006263637211 */ /* 0x000fc800078f18ff */
[----:B------:R-:W-:-:S03]  /*0b70*/  LEA.HI.SX32 R205, R99, R0, 0x1d ;  /* 0x0000000063cd7211 */ /* 0x000fc600078feaff */
[----:B------:R-:W-:-:S04]  /*0b80*/  @P0 IMAD.MOV.U32 R98, RZ, RZ, 0x20 ;  /* 0x00000020ff620424 */ /* 0x000fc800078e00ff */
[----:B------:R-:W-:-:S05]  /*0b90*/  @P0 IMAD.WIDE.U32 R98, R205, R98, c[0x0][0x180] ;  /* 0x00006000cd620625 */ /* 0x000fca00078e0062 */
[----:B------:R-:W3:Y:S04]  /*0ba0*/  @P0 LDG.E.128 R84, [R98.64] ;  /* 0x0000000462540981 */ /* 0x000ee8000c1e1d00 */
[----:B-----5:R0:W5:Y:S01]  /*0bb0*/  @P0 LDG.E.128 R88, [R98.64+0x10] ;  /* 0x0000100462580981 */ /* 0x020162000c1e1d00 */
[----:B--2---:R-:W-:-:S13]  /*0bc0*/  ISETP.GE.AND P2, PT, R96, 0x1, PT ;  /* 0x000000016000780c */ /* 0x004fda0003f46270 */
[----:B------:R-:W-:Y:S02]  /*0bd0*/  @P2 IADD3 R100, R96, -0x1, RZ ;  /* 0xffffffff60642810 */ /* 0x000fe40007ffe0ff */
[----:B------:R-:W-:-:S03]  /*0be0*/  @P2 MOV R102, 0x10 ;  /* 0x0000001000662802 */ /* 0x000fc60000000f00 */
[----:B------:R-:W-:-:S05]  /*0bf0*/  @P2 IMAD R100, R100, c[0x0][0x168], RZ ;  /* 0x00005a0064642a24 */ /* 0x000fca00078e02ff */
[----:B------:R-:W-:-:S04]  /*0c00*/  @P2 SHF.R.S32.HI R101, RZ, 0x1f, R100 ;  /* 0x0000001fff652819 */ /* 0x000fc80000011464 */
[----:B------:R-:W-:-:S04]  /*0c10*/  @P2 LEA.HI R101, R101, R100, RZ, 0x3 ;  /* 0x0000006465652211 */ /* 0x000fc800078f18ff */
[----:B------:R-:W-:Y:S01]  /*0c20*/  @P2 LEA.HI.SX32 R179, R101, R0, 0x1d ;  /* 0x0000000065b32211 */ /* 0x000fe200078feaff */
[----:B------:R-:W-:-:S04]  /*0c30*/  IMAD.WIDE R100, R172, R103, c[0x0][0x1d8] ;  /* 0x00007600ac647625 */ /* 0x000fc800078e0267 */
[----:B------:R-:W-:Y:S01]  /*0c40*/  @P2 IMAD.WIDE.U32 R102, R179, R102, c[0x0][0x170] ;  /* 0x00005c00b3662625 */ /* 0x000fe200078e0066 */
[----:B------:R0:W5:Y:S04]  /*0c50*/  LDG.E R198, [R100.64] ;  /* 0x0000000464c67981 */ /* 0x000168000c1e1900 */
[----:B------:R0:W5:Y:S01]  /*0c60*/  @P2 LDG.E.128 R92, [R102.64] ;  /* 0x00000004665c2981 */ /* 0x000162000c1e1d00 */
[----:B------:R-:W-:Y:S01]  /*0c70*/  ISETP.GT.AND P3, PT, R96, RZ, PT ;  /* 0x000000ff6000720c */ /* 0x000fe20003f64270 */
[----:B------:R-:W-:Y:S01]  /*0c80*/  BSSY B0, `(.L_x_17212) ;  /* 0x000005e000007945 */ /* 0x000fe20003800000 */
[----:B------:R-:W-:-:S11]  /*0c90*/  SHF.R.S32.HI R199, RZ, 0x1f, R172 ;  /* 0x0000001fffc77819 */ /* 0x000fd600000114ac */
[----:B------:R-:W-:-:S04]  /*0ca0*/  @!P3 ISETP.NE.U32.AND P1, PT, RZ, c[0x0][0x180], PT ;  /* 0x00006000ff00ba0c */ /* 0x000fc80003f25070 */
[----:B------:R-:W-:Y:S01]  /*0cb0*/  @!P3 ISETP.NE.AND.EX P1, PT, RZ, c[0x0][0x184], PT, P1 ;  /* 0x00006100ff00ba0c */ /* 0x000fe20003f25310 */
[----:B------:R-:W-:-:S03]  /*0cc0*/  @!P3 IMAD.MOV.U32 R104, RZ, RZ, R206 ;  /* 0x000000ffff68b224 */ /* 0x000fc600078e00ce */
[----:B---3--:R-:W-:Y:S01]  /*0cd0*/  @!P3 FSEL R96, R84, RZ, P1 ;  /* 0x000000ff5460b208 */ /* 0x008fe20000800000 */
        /* <DEDUP_REMOVED lines=13> */
.L_x_17215:
[----:B------:R-:W-:Y:S02]  /*0db0*/  IMAD.MOV.U32 R105, RZ, RZ, R200 ;  /* 0x000000ffff697224 */ /* 0x000fe400078e00c8 */
.L_x_17216:
[----:B------:R-:W-:Y:S05]  /*0dc0*/  BSYNC B1 ;  /* 0x0000000000017941 */ /* 0x000fea0003800000 */
.L_x_17214:
        /* <DEDUP_REMOVED lines=16> */
.L_x_17220:
[----:B------:R-:W-:Y:S05]  /*0ed0*/  BSYNC B2 ;  /* 0x0000000000027941 */ /* 0x000fea0003800000 */
.L_x_17219:
        /* <DEDUP_REMOVED lines=43> */
.L_x_17218:
[----:B------:R-:W-:Y:S05]  /*1190*/  BSYNC B1 ;  /* 0x0000000000017941 */ /* 0x000fea0003800000 */
.L_x_17217:
        /* <DEDUP_REMOVED lines=10> */
[----:B------:R-:W-:-:S04]  /*1240*/  FMUL.FTZ R96, R97, R96 ;  /* 0x0000006061607220 */ /* 0x000fc80000410000 */
[----:B------:R-:W-:Y:S02]  /*1250*/  @P0 FADD.FTZ R96, R84, R96 ;  /* 0x0000006054600221 */ /* 0x000fe40000010000 */
.L_x_17213:
[----:B0-----:R-:W-:Y:S05]  /*1260*/  BSYNC B0 ;  /* 0x0000000000007941 */ /* 0x001fea0003800000 */
.L_x_17212:
        /* <DEDUP_REMOVED lines=18> */
.L_x_17224:
[----:B------:R-:W-:Y:S02]  /*1390*/  MOV R106, R200 ;  /* 0x000000c8006a7202 */ /* 0x000fe40000000f00 */
.L_x_17225:
[----:B------:R-:W-:Y:S05]  /*13a0*/  BSYNC B1 ;  /* 0x0000000000017941 */ /* 0x000fea0003800000 */
.L_x_17223:
        /* <DEDUP_REMOVED lines=16> */
.L_x_17229:
[----:B------:R-:W-:Y:S05]  /*14b0*/  BSYNC B2 ;  /* 0x0000000000027941 */ /* 0x000fea0003800000 */
.L_x_17228:
        /* <DEDUP_REMOVED lines=43> */
.L_x_17227:
[----:B------:R-:W-:Y:S05]  /*1770*/  BSYNC B1 ;  /* 0x0000000000017941 */ /* 0x000fea0003800000 */
.L_x_17226:
        /* <DEDUP_REMOVED lines=12> */
.L_x_17222:
[----:B------:R-:W-:Y:S05]  /*1840*/  BSYNC B0 ;  /* 0x0000000000007941 */ /* 0x000fea0003800000 */
.L_x_17221:
        /* <DEDUP_REMOVED lines=18> */
.L_x_17233:
[----:B------:R-:W-:Y:S02]  /*1970*/  IMAD.MOV.U32 R106, RZ, RZ, R200 ;  /* 0x000000ffff6a7224 */ /* 0x000fe400078e00c8 */
.L_x_17234:
[----:B------:R-:W-:Y:S05]  /*1980*/  BSYNC B1 ;  /* 0x0000000000017941 */ /* 0x000fea0003800000 */
.L_x_17232:
        /* <DEDUP_REMOVED lines=16> */
.L_x_17238:
[----:B------:R-:W-:Y:S05]  /*1a90*/  BSYNC B2 ;  /* 0x0000000000027941 */ /* 0x000fea0003800000 */
.L_x_17237:
        /* <DEDUP_REMOVED lines=43> */
.L_x_17236:
[----:B------:R-:W-:Y:S05]  /*1d50*/  BSYNC B1 ;  /* 0x0000000000017941 */ /* 0x000fea0003800000 */
.L_x_17235:
        /* <DEDUP_REMOVED lines=12> */
.L_x_17231:
[----:B------:R-:W-:Y:S05]  /*1e20*/  BSYNC B0 ;  /* 0x0000000000007941 */ /* 0x000fea0003800000 */
.L_x_17230:
        /* <DEDUP_REMOVED lines=18> */
.L_x_17242:
[----:B------:R-:W-:Y:S02]  /*1f50*/  IMAD.MOV.U32 R108, RZ, RZ, R200 ;  /* 0x000000ffff6c7224 */ /* 0x000fe400078e00c8 */
.L_x_17243:
[----:B------:R-:W-:Y:S05]  /*1f60*/  BSYNC B1 ;  /* 0x0000000000017941 */ /* 0x000fea0003800000 */
.L_x_17241:
        /* <DEDUP_REMOVED lines=16> */
.L_x_17247:
[----:B------:R-:W-:Y:S05]  /*2070*/  BSYNC B2 ;  /* 0x0000000000027941 */ /* 0x000fea0003800000 */
.L_x_17246:
        /* <DEDUP_REMOVED lines=43> */
.L_x_17245:
[----:B------:R-:W-:Y:S05]  /*2330*/  BSYNC B1 ;  /* 0x0000000000017941 */ /* 0x000fea0003800000 */
.L_x_17244:
        /* <DEDUP_REMOVED lines=12> */
.L_x_17240:
[----:B------:R-:W-:Y:S05]  /*2400*/  BSYNC B0 ;  /* 0x0000000000007941 */ /* 0x000fea0003800000 */
.L_x_17239:
        /* <DEDUP_REMOVED lines=18> */
.L_x_17251:
[----:B------:R-:W-:Y:S02]  /*2530*/  IMAD.MOV.U32 R108, RZ, RZ, R200 ;  /* 0x000000ffff6c7224 */ /* 0x000fe400078e00c8 */
.L_x_17252:
[----:B------:R-:W-:Y:S05]  /*2540*/  BSYNC B1 ;  /* 0x0000000000017941 */ /* 0x000fea0003800000 */
.L_x_17250:
        /* <DEDUP_REMOVED lines=16> */
.L_x_17256:
[----:B------:R-:W-:Y:S05]  /*2650*/  BSYNC B2 ;  /* 0x0000000000027941 */ /* 0x000fea0003800000 */
.L_x_17255:
        /* <DEDUP_REMOVED lines=43> */
.L_x_17254:
[----:B------:R-:W-:Y:S05]  /*2910*/  BSYNC B1 ;  /* 0x0000000000017941 */ /* 0x000fea0003800000 */
.L_x_17253:
[----:B------:R-:W0:Y:S01]  /*2920*/  I2F.U32 R100, R108 ;  /* 0x0000006c00647306 */ /* 0x000e220000201000 */
[----:B------:R-:W-:Y:S01]  /*2930*/  PRMT R101, RZ, 0x5410, R94 ;  /* 0x00005410ff657816 */ /* 0x000fe2000000005e */
        /* <DEDUP_REMOVED lines=10> */
.L_x_17249:
[----:B------:R-:W-:Y:S05]  /*29e0*/  BSYNC B0 ;  /* 0x0000000000007941 */ /* 0x000fea0003800000 */
.L_x_17248:
        /* <DEDUP_REMOVED lines=18> */
.L_x_17260:
[----:B------:R-:W-:Y:S02]  /*2b10*/  IMAD.MOV.U32 R110, RZ, RZ, R200 ;  /* 0x000000ffff6e7224 */ /* 0x000fe400078e00c8 */
.L_x_17261:
[----:B------:R-:W-:Y:S05]  /*2b20*/  BSYNC B1 ;  /* 0x0000000000017941 */ /* 0x000fea0003800000 */
.L_x_17259:
        /* <DEDUP_REMOVED lines=16> */
.L_x_17265:
[----:B------:R-:W-:Y:S05]  /*2c30*/  BSYNC B2 ;  /* 0x0000000000027941 */ /* 0x000fea0003800000 */
.L_x_17264:
        /* <DEDUP_REMOVED lines=43> */
.L_x_17263:
[----:B------:R-:W-:Y:S05]  /*2ef0*/  BSYNC B1 ;  /* 0x0000000000017941 */ /* 0x000fea0003800000 */
.L_x_17262:
        /* <DEDUP_REMOVED lines=12> */
.L_x_17258:
[----:B------:R-:W-:Y:S05]  /*2fc0*/  BSYNC B0 ;  /* 0x0000000000007941 */ /* 0x000fea0003800000 */
.L_x_17257:
        /* <DEDUP_REMOVED lines=18> */
.L_x_17269:
[----:B------:R-:W-:Y:S02]  /*30f0*/  IMAD.MOV.U32 R110, RZ, RZ, R200 ;  /* 0x000000ffff6e7224 */ /* 0x000fe400078e00c8 */
.L_x_17270:
[----:B------:R-:W-:Y:S05]  /*3100*/  BSYNC B1 ;  /* 0x0000000000017941 */ /* 0x000fea0003800000 */
.L_x_17268:
        /* <DEDUP_REMOVED lines=16> */
.L_x_17274:
[----:B------:R-:W-:Y:S05]  /*3210*/  BSYNC B2 ;  /* 0x0000000000027941 */ /* 0x000fea0003800000 */
.L_x_17273:
        /* <DEDUP_REMOVED lines=43> */
.L_x_17272:
[----:B------:R-:W-:Y:S05]  /*34d0*/  BSYNC B1 ;  /* 0x0000000000017941 */ /* 0x000fea0003800000 */
.L_x_17271:
        /* <DEDUP_REMOVED lines=12> */
.L_x_17267:
[----:B------:R-:W-:Y:S05]  /*35a0*/  BSYNC B0 ;  /* 0x0000000000007941 */ /* 0x000fea0003800000 */
.L_x_17266:
        /* <DEDUP_REMOVED lines=18> */
.L_x_17278:
[----:B------:R-:W-:Y:S02]  /*36d0*/  IMAD.MOV.U32 R113, RZ, RZ, R200 ;  /* 0x000000ffff717224 */ /* 0x000fe400078e00c8 */
.L_x_17279:
[----:B------:R-:W-:Y:S05]  /*36e0*/  BSYNC B1 ;  /* 0x0000000000017941 */ /* 0x000fea0003800000 */
.L_x_17277:
        /* <DEDUP_REMOVED lines=16> */
.L_x_17283:
[----:B------:R-:W-:Y:S05]  /*37f0*/  BSYNC B2 ;  /* 0x0000000000027941 */ /* 0x000fea0003800000 */
.L_x_17282:
        /* <DEDUP_REMOVED lines=42> */
.L_x_17281:
[----:B------:R-:W-:Y:S05]  /*3aa0*/  BSYNC B1 ;  /* 0x0000000000017941 */ /* 0x000fea0003800000 */
.L_x_17280:
        /* <DEDUP_REMOVED lines=12> */
.L_x_17276:
[----:B------:R-:W-:Y:S05]  /*3b70*/  BSYNC B0 ;  /* 0x0000000000007941 */ /* 0x000fea0003800000 */
.L_x_17275:
        /* <DEDUP_REMOVED lines=30> */
.L_x_17285:
[----:B------:R-:W-:Y:S05]  /*3d60*/  BSYNC B0 ;  /* 0x0000000000007941 */ /* 0x000fea0003800000 */
.L_x_17284:
        /* <DEDUP_REMOVED lines=22> */
.L_x_17289:
[----:B------:R-:W-:Y:S02]  /*3ed0*/  MOV R113, R200 ;  /* 0x000000c800717202 */ /* 0x000fe40000000f00 */
.L_x_17290:
[----:B------:R-:W-:Y:S05]  /*3ee0*/  BSYNC B1 ;  /* 0x0000000000017941 */ /* 0x000fea0003800000 */
.L_x_17288:
        /* <DEDUP_REMOVED lines=16> */
.L_x_17294:
[----:B------:R-:W-:Y:S05]  /*3ff0*/  BSYNC B2 ;  /* 0x0000000000027941 */ /* 0x000fea0003800000 */
.L_x_17293:
        /* <DEDUP_REMOVED lines=43> */
.L_x_17292:
[----:B------:R-:W-:Y:S05]  /*42b0*/  BSYNC B1 ;  /* 0x0000000000017941 */ /* 0x000fea0003800000 */
.L_x_17291:
        /* <DEDUP_REMOVED lines=10> */
[----:B------:R-:W-:-:S04]  /*4360*/  FMUL.FTZ R104, R104, R105 ;  /* 0x0000006968687220 */ /* 0x000fc80000410000 */
[----:B------:R-:W-:Y:S02]  /*4370*/  @P0 FADD.FTZ R104, R84, R104 ;  /* 0x0000006854680221 */ /* 0x000fe40000010000 */
.L_x_17287:
[----:B0-----:R-:W-:Y:S05]  /*4380*/  BSYNC B0 ;  /* 0x0000000000007941 */ /* 0x001fea0003800000 */
.L_x_17286:
        /* <DEDUP_REMOVED lines=18> */
.L_x_17298:
[----:B------:R-:W-:Y:S02]  /*44b0*/  IMAD.MOV.U32 R114, RZ, RZ, R200 ;  /* 0x000000ffff727224 */ /* 0x000fe400078e00c8 */
.L_x_17299:
[----:B------:R-:W-:Y:S05]  /*44c0*/  BSYNC B1 ;  /* 0x0000000000017941 */ /* 0x000fea0003800000 */
.L_x_17297:
        /* <DEDUP_REMOVED lines=16> */
.L_x_17303:
[----:B------:R-:W-:Y:S05]  /*45d0*/  BSYNC B2 ;  /* 0x0000000000027941 */ /* 0x000fea0003800000 */
.L_x_17302:
        /* <DEDUP_REMOVED lines=43> */
.L_x_17301:
[----:B------:R-:W-:Y:S05]  /*4890*/  BSYNC B1 ;  /* 0x0000000000017941 */ /* 0x000fea0003800000 */
.L_x_17300:
        /* <DEDUP_REMOVED lines=12> */
.L_x_17296:
[----:B------:R-:W-:Y:S05]  /*4960*/  BSYNC B0 ;  /* 0x0000000000007941 */ /* 0x000fea0003800000 */
.L_x_17295:
        /* <DEDUP_REMOVED lines=18> */
.L_x_17307:
[----:B------:R-:W-:Y:S02]  /*4a90*/  MOV R114, R200 ;  /* 0x000000c800727202 */ /* 0x000fe40000000f00 */
.L_x_17308:
[----:B------:R-:W-:Y:S05]  /*4aa0*/  BSYNC B1 ;  /* 0x0000000000017941 */ /* 0x000fea0003800000 */
.L_x_17306:
        /* <DEDUP_REMOVED lines=16> */
.L_x_17312:
[----:B------:R-:W-:Y:S05]  /*4bb0*/  BSYNC B2 ;  /* 0x0000000000027941 */ /* 0x000fea0003800000 */
.L_x_17311:
        /* <DEDUP_REMOVED lines=43> */
.L_x_17310:
[----:B------:R-:W-:Y:S05]  /*4e70*/  BSYNC B1 ;  /* 0x0000000000017941 */ /* 0x000fea0003800000 */
.L_x_17309:
        /* <DEDUP_REMOVED lines=12> */
.L_x_17305:
[----:B------:R-:W-:Y:S05]  /*4f40*/  BSYNC B0 ;  /* 0x0000000000007941 */ /* 0x000fea0003800000 */
.L_x_17304:
        /* <DEDUP_REMOVED lines=18> */
.L_x_17316:
[----:B------:R-:W-:Y:S02]  /*5070*/  IMAD.MOV.U32 R116, RZ, RZ, R200 ;  /* 0x000000ffff747224 */ /* 0x000fe400078e00c8 */
.L_x_17317:
[----:B------:R-:W-:Y:S05]  /*5080*/  BSYNC B1 ;  /* 0x0000000000017941 */ /* 0x000fea0003800000 */
.L_x_17315:
        /* <DEDUP_REMOVED lines=16> */
.L_x_17321:
[----:B------:R-:W-:Y:S05]  /*5190*/  BSYNC B2 ;  /* 0x0000000000027941 */ /* 0x000fea0003800000 */
.L_x_17320:
        /* <DEDUP_REMOVED lines=43> */
.L_x_17319:
[----:B------:R-:W-:Y:S05]  /*5450*/  BSYNC B1 ;  /* 0x0000000000017941 */ /* 0x000fea0003800000 */
.L_x_17318:
        /* <DEDUP_REMOVED lines=12> */
.L_x_17314:
[----:B------:R-:W-:Y:S05]  /*5520*/  BSYNC B0 ;  /* 0x0000000000007941 */ /* 0x000fea0003800000 */
.L_x_17313:
        /* <DEDUP_REMOVED lines=18> */
.L_x_17325:
[----:B------:R-:W-:Y:S02]  /*5650*/  IMAD.MOV.U32 R116, RZ, RZ, R200 ;  /* 0x000000ffff747224 */ /* 0x000fe400078e00c8 */
.L_x_17326:
[----:B------:R-:W-:Y:S05]  /*5660*/  BSYNC B1 ;  /* 0x0000000000017941 */ /* 0x000fea0003800000 */
.L_x_17324:
        /* <DEDUP_REMOVED lines=16> */
.L_x_17330:
[----:B------:R-:W-:Y:S05]  /*5770*/  BSYNC B2 ;  /* 0x0000000000027941 */ /* 0x000fea0003800000 */
.L_x_17329:
        /* <DEDUP_REMOVED lines=43> */
.L_x_17328:
[----:B------:R-:W-:Y:S05]  /*5a30*/  BSYNC B1 ;  /* 0x0000000000017941 */ /* 0x000fea0003800000 */
.L_x_17327:
[----:B------:R-:W0:Y:S01]  /*5a40*/  I2F.U32 R108, R116 ;  /* 0x00000074006c7306 */ /* 0x000e220000201000 */
[----:B------:R-:W-:Y:S01]  /*5a50*/  HFMA2.MMA R109, -RZ, RZ, 0.1171875, 0 ;  /* 0x2f800000ff6d7435 */ /* 0x000fe200000001ff */
[----:B------:R-:W-:-:S05]  /*5a60*/  PRMT R111, RZ, 0x5410, R94 ;  /* 0x00005410ff6f7816 */ /* 0x000fca000000005e */
        /* <DEDUP_REMOVED lines=9> */
.L_x_17323:
[----:B------:R-:W-:Y:S05]  /*5b00*/  BSYNC B0 ;  /* 0x0000000000007941 */ /* 0x000fea0003800000 */
.L_x_17322:
        /* <DEDUP_REMOVED lines=18> */
.L_x_17334:
[----:B------:R-:W-:Y:S02]  /*5c30*/  IMAD.MOV.U32 R118, RZ, RZ, R200 ;  /* 0x000000ffff767224 */ /* 0x000fe400078e00c8 */
.L_x_17335:
[----:B------:R-:W-:Y:S05]  /*5c40*/  BSYNC B1 ;  /* 0x0000000000017941 */ /* 0x000fea0003800000 */
.L_x_17333:
        /* <DEDUP_REMOVED lines=16> */
.L_x_17339:
[----:B------:R-:W-:Y:S05]  /*5d50*/  BSYNC B2 ;  /* 0x0000000000027941 */ /* 0x000fea0003800000 */
.L_x_17338:
        /* <DEDUP_REMOVED lines=43> */
.L_x_17337:
[----:B------:R-:W-:Y:S05]  /*6010*/  BSYNC B1 ;  /* 0x0000000000017941 */ /* 0x000fea0003800000 */
.L_x_17336:
[----:B------:R-:W0:Y:S01]  /*6020*/  I2F.U32 R109, R118 ;  /* 0x00000076006d7306 */ /* 0x000e220000201000 */
[----:B------:R-:W-:Y:S01]  /*6030*/  PRMT R112, RZ, 0x7610, R94 ;  /* 0x00007610ff707816 */ /* 0x000fe2000000005e */
        /* <DEDUP_REMOVED lines=10> */
.L_x_17332:
[----:B------:R-:W-:Y:S05]  /*60e0*/  BSYNC B0 ;  /* 0x0000000000007941 */ /* 0x000fea0003800000 */
.L_x_17331:
        /* <DEDUP_REMOVED lines=18> */
.L_x_17343:
[----:B------:R-:W-:Y:S02]  /*6210*/  IMAD.MOV.U32 R118, RZ, RZ, R200 ;  /* 0x000000ffff767224 */ /* 0x000fe400078e00c8 */
.L_x_17344:
[----:B------:R-:W-:Y:S05]  /*6220*/  BSYNC B1 ;  /* 0x0000000000017941 */ /* 0x000fea0003800000 */
.L_x_17342:
        /* <DEDUP_REMOVED lines=16> */
.L_x_17348:
[----:B------:R-:W-:Y:S05]  /*6330*/  BSYNC B2 ;  /* 0x0000000000027941 */ /* 0x000fea0003800000 */
.L_x_17347:
        /* <DEDUP_REMOVED lines=43> */
.L_x_17346:
[----:B------:R-:W-:Y:S05]  /*65f0*/  BSYNC B1 ;  /* 0x0000000000017941 */ /* 0x000fea0003800000 */
.L_x_17345:
        /* <DEDUP_REMOVED lines=12> */
.L_x_17341:
[----:B------:R-:W-:Y:S05]  /*66c0*/  BSYNC B0 ;  /* 0x0000000000007941 */ /* 0x000fea0003800000 */
.L_x_17340:
        /* <DEDUP_REMOVED lines=18> */
.L_x_17352:
[----:B------:R-:W-:Y:S02]  /*67f0*/  IMAD.MOV.U32 R123, RZ, RZ, R200 ;  /* 0x000000ffff7b7224 */ /* 0x000fe400078e00c8 */
.L_x_17353:
[----:B------:R-:W-:Y:S05]  /*6800*/  BSYNC B1 ;  /* 0x0000000000017941 */ /* 0x000fea0003800000 */
.L_x_17351:
        /* <DEDUP_REMOVED lines=16> */
.L_x_17357:
[----:B------:R-:W-:Y:S05]  /*6910*/  BSYNC B2 ;  /* 0x0000000000027941 */ /* 0x000fea0003800000 */
.L_x_17356:
        /* <DEDUP_REMOVED lines=42> */
.L_x_17355:
[----:B------:R-:W-:Y:S05]  /*6bc0*/  BSYNC B1 ;  /* 0x0000000000017941 */ /* 0x000fea0003800000 */
.L_x_17354:
        /* <DEDUP_REMOVED lines=12> */
.L_x_17350:
[----:B------:R-:W-:Y:S05]  /*6c90*/  BSYNC B0 ;  /* 0x0000000000007941 */ /* 0x000fea0003800000 */
.L_x_17349:
        /* <DEDUP_REMOVED lines=29> */
.L_x_17359:
[----:B------:R-:W-:Y:S05]  /*6e70*/  BSYNC B0 ;  /* 0x0000000000007941 */ /* 0x000fea0003800000 */
.L_x_17358:
        /* <DEDUP_REMOVED lines=22> */
.L_x_17363:
[----:B------:R-:W-:Y:S02]  /*6fe0*/  IMAD.MOV.U32 R120, RZ, RZ, R200 ;  /* 0x000000ffff787224 */ /* 0x000fe400078e00c8 */
.L_x_17364:
[----:B------:R-:W-:Y:S05]  /*6ff0*/  BSYNC B1 ;  /* 0x0000000000017941 */ /* 0x000fea0003800000 */
.L_x_17362:
        /* <DEDUP_REMOVED lines=16> */
.L_x_17368:
[----:B------:R-:W-:Y:S05]  /*7100*/  BSYNC B2 ;  /* 0x0000000000027941 */ /* 0x000fea0003800000 */
.L_x_17367:
        /* <DEDUP_REMOVED lines=43> */
.L_x_17366:
[----:B------:R-:W-:Y:S05]  /*73c0*/  BSYNC B1 ;  /* 0x0000000000017941 */ /* 0x000fea0003800000 */
.L_x_17365:
        /* <DEDUP_REMOVED lines=12> */
.L_x_17361:
[----:B0-----:R-:W-:Y:S05]  /*7490*/  BSYNC B0 ;  /* 0x0000000000007941 */ /* 0x001fea0003800000 */
.L_x_17360:
        /* <DEDUP_REMOVED lines=18> */
.L_x_17372:
[----:B------:R-:W-:Y:S02]  /*75c0*/  IMAD.MOV.U32 R122, RZ, RZ, R200 ;  /* 0x000000ffff7a7224 */ /* 0x000fe400078e00c8 */
.L_x_17373:
[----:B------:R-:W-:Y:S05]  /*75d0*/  BSYNC B1 ;  /* 0x0000000000017941 */ /* 0x000fea0003800000 */
.L_x_17371:
        /* <DEDUP_REMOVED lines=16> */
.L_x_17377:
[----:B------:R-:W-:Y:S05]  /*76e0*/  BSYNC B2 ;  /* 0x0000000000027941 */ /* 0x000fea0003800000 */
.L_x_17376:
        /* <DEDUP_REMOVED lines=43> */
.L_x_17375:
[----:B------:R-:W-:Y:S05]  /*79a0*/  BSYNC B1 ;  /* 0x0000000000017941 */ /* 0x000fea0003800000 */
.L_x_17374:
        /* <DEDUP_REMOVED lines=12> */
.L_x_17370:
[----:B------:R-:W-:Y:S05]  /*7a70*/  BSYNC B0 ;  /* 0x0000000000007941 */ /* 0x000fea0003800000 */
.L_x_17369:
        /* <DEDUP_REMOVED lines=18> */
.L_x_17381:
[----:B------:R-:W-:Y:S02]  /*7ba0*/  IMAD.MOV.U32 R122, RZ, RZ, R200 ;  /* 0x000000ffff7a7224 */ /* 0x000fe400078e00c8 */
.L_x_17382:
[----:B------:R-:W-:Y:S05]  /*7bb0*/  BSYNC B1 ;  /* 0x0000000000017941 */ /* 0x000fea0003800000 */
.L_x_17380:
        /* <DEDUP_REMOVED lines=16> */
.L_x_17386:
[----:B------:R-:W-:Y:S05]  /*7cc0*/  BSYNC B2 ;  /* 0x0000000000027941 */ /* 0x000fea0003800000 */
.L_x_17385:
        /* <DEDUP_REMOVED lines=43> */
.L_x_17384:
[----:B------:R-:W-:Y:S05]  /*7f80*/  BSYNC B1 ;  /* 0x0000000000017941 */ /* 0x000fea0003800000 */
.L_x_17383:
        /* <DEDUP_REMOVED lines=12> */
.L_x_17379:
[----:B------:R-:W-:Y:S05]  /*8050*/  BSYNC B0 ;  /* 0x0000000000007941 */ /* 0x000fea0003800000 */
.L_x_17378:
        /* <DEDUP_REMOVED lines=18> */
.L_x_17390:
[----:B------:R-:W-:Y:S02]  /*8180*/  IMAD.MOV.U32 R124, RZ, RZ, R200 ;  /* 0x000000ffff7c7224 */ /* 0x000fe400078e00c8 */
.L_x_17391:
[----:B------:R-:W-:Y:S05]  /*8190*/  BSYNC B1 ;  /* 0x0000000000017941 */ /* 0x000fea0003800000 */
.L_x_17389:
        /* <DEDUP_REMOVED lines=16> */
.L_x_17395:
[----:B------:R-:W-:Y:S05]  /*82a0*/  BSYNC B2 ;  /* 0x0000000000027941 */ /* 0x000fea0003800000 */
.L_x_17394:
        /* <DEDUP_REMOVED lines=43> */
.L_x_17393:
[----:B------:R-:W-:Y:S05]  /*8560*/  BSYNC B1 ;  /* 0x0000000000017941 */ /* 0x000fea0003800000 */
.L_x_17392:
        /* <DEDUP_REMOVED lines=12> */
.L_x_17388:
[----:B------:R-:W-:Y:S05]  /*8630*/  BSYNC B0 ;  /* 0x0000000000007941 */ /* 0x000fea0003800000 */
.L_x_17387:
        /* <DEDUP_REMOVED lines=18> */
.L_x_17399:
[----:B------:R-:W-:Y:S02]  /*8760*/  MOV R124, R200 ;  /* 0x000000c8007c7202 */ /* 0x000fe40000000f00 */
.L_x_17400:
[----:B------:R-:W-:Y:S05]  /*8770*/  BSYNC B1 ;  /* 0x0000000000017941 */ /* 0x000fea0003800000 */
.L_x_17398:
        /* <DEDUP_REMOVED lines=16> */
.L_x_17404:
[----:B------:R-:W-:Y:S05]  /*8880*/  BSYNC B2 ;  /* 0x0000000000027941 */ /* 0x000fea0003800000 */
.L_x_17403:
        /* <DEDUP_REMOVED lines=43> */
.L_x_17402:
[----:B------:R-:W-:Y:S05]  /*8b40*/  BSYNC B1 ;  /* 0x0000000000017941 */ /* 0x000fea0003800000 */
.L_x_17401:
        /* <DEDUP_REMOVED lines=12> */
.L_x_17397:
[----:B------:R-:W-:Y:S05]  /*8c10*/  BSYNC B0 ;  /* 0x0000000000007941 */ /* 0x000fea0003800000 */
.L_x_17396:
        /* <DEDUP_REMOVED lines=18> */
.L_x_17408:
[----:B------:R-:W-:Y:S02]  /*8d40*/  IMAD.MOV.U32 R126, RZ, RZ, R200 ;  /* 0x000000ffff7e7224 */ /* 0x000fe400078e00c8 */
.L_x_17409:
[----:B------:R-:W-:Y:S05]  /*8d50*/  BSYNC B1 ;  /* 0x0000000000017941 */ /* 0x000fea0003800000 */
.L_x_17407:
        /* <DEDUP_REMOVED lines=16> */
.L_x_17413:
[----:B------:R-:W-:Y:S05]  /*8e60*/  BSYNC B2 ;  /* 0x0000000000027941 */ /* 0x000fea0003800000 */
.L_x_17412:
        /* <DEDUP_REMOVED lines=43> */
.L_x_17411:
[----:B------:R-:W-:Y:S05]  /*9120*/  BSYNC B1 ;  /* 0x0000000000017941 */ /* 0x000fea0003800000 */
.L_x_17410:
        /* <DEDUP_REMOVED lines=12> */
.L_x_17406:
[----:B------:R-:W-:Y:S05]  /*91f0*/  BSYNC B0 ;  /* 0x0000000000007941 */ /* 0x000fea0003800000 */
.L_x_17405:
        /* <DEDUP_REMOVED lines=18> */
.L_x_17417:
[----:B------:R-:W-:Y:S02]  /*9320*/  IMAD.MOV.U32 R126, RZ, RZ, R200 ;  /* 0x000000ffff7e7224 */ /* 0x000fe400078e00c8 */
.L_x_17418:
[----:B------:R-:W-:Y:S05]  /*9330*/  BSYNC B1 ;  /* 0x0000000000017941 */ /* 0x000fea0003800000 */
.L_x_17416:
        /* <DEDUP_REMOVED lines=16> */
.L_x_17422:
[----:B------:R-:W-:Y:S05]  /*9440*/  BSYNC B2 ;  /* 0x0000000000027941 */ /* 0x000fea0003800000 */
.L_x_17421:
        /* <DEDUP_REMOVED lines=43> */
.L_x_17420:
[----:B------:R-:W-:Y:S05]  /*9700*/  BSYNC B1 ;  /* 0x0000000000017941 */ /* 0x000fea0003800000 */
.L_x_17419:
        /* <DEDUP_REMOVED lines=12> */
.L_x_17415:
[----:B------:R-:W-:Y:S05]  /*97d0*/  BSYNC B0 ;  /* 0x0000000000007941 */ /* 0x000fea0003800000 */
.L_x_17414:
        /* <DEDUP_REMOVED lines=18> */
.L_x_17426:
[----:B------:R-:W-:Y:S02]  /*9900*/  IMAD.MOV.U32 R131, RZ, RZ, R200 ;  /* 0x000000ffff837224 */ /* 0x000fe400078e00c8 */
.L_x_17427:
[----:B------:R-:W-:Y:S05]  /*9910*/  BSYNC B1 ;  /* 0x0000000000017941 */ /* 0x000fea0003800000 */
.L_x_17425:
        /* <DEDUP_REMOVED lines=16> */
.L_x_17431:
[----:B------:R-:W-:Y:S05]  /*9a20*/  BSYNC B2 ;  /* 0x0000000000027941 */ /* 0x000fea0003800000 */
.L_x_17430:
        /* <DEDUP_REMOVED lines=42> */
.L_x_17429:
[----:B------:R-:W-:Y:S05]  /*9cd0*/  BSYNC B1 ;  /* 0x0000000000017941 */ /* 0x000fea0003800000 */
.L_x_17428:
        /* <DEDUP_REMOVED lines=12> */
.L_x_17424:
[----:B------:R-:W-:Y:S05]  /*9da0*/  BSYNC B0 ;  /* 0x0000000000007941 */ /* 0x000fea0003800000 */
.L_x_17423:
        /* <DEDUP_REMOVED lines=29> */
.L_x_17433:
[----:B------:R-:W-:Y:S05]  /*9f80*/  BSYNC B0 ;  /* 0x0000000000007941 */ /* 0x000fea0003800000 */
.L_x_17432:
[----:B0-----:R-:W-:Y:S01]  /*9f90*/  @P2 IMAD.WIDE.U32 R122, R136, R133, c[0x0][0x170] ;  /* 0x00005c00887a2625 */ /* 0x001fe200078e0085 */
[----:B------:R-:W2:Y:S04]  /*9fa0*/  @P0 LDG.E.128 R84, [R126.64] ;  /* 0x000000047e540981 */ /* 0x000ea8000c1e1d00 */
[----:B------:R0:W5:Y:S04]  /*9fb0*/  @P2 LDG.E.128 R92, [R122.64] ;  /* 0x000000047a5c2981 */ /* 0x000168000c1e1d00 */
[----:B------:R0:W5:Y:S01]  /*9fc0*/  @P0 LDG.E.128 R88, [R126.64+0x10] ;  /* 0x000010047e580981 */ /* 0x000162000c1e1d00 */
[----:B------:R-:W-:Y:S01]  /*9fd0*/  @!P3 ISETP.NE.U32.AND P1, PT, RZ, c[0x0][0x180], PT ;  /* 0x00006000ff00ba0c */ /* 0x000fe20003f25070 */
[----:B------:R-:W-:Y:S01]  /*9fe0*/  BSSY B0, `(.L_x_17434) ;  /* 0x000005c000007945 */ /* 0x000fe20003800000 */
[----:B------:R-:W-:-:S02]  /*9ff0*/  @!P3 MOV R124, R130 ;  /* 0x00000082007cb202 */ /* 0x000fc40000000f00 */
        /* <DEDUP_REMOVED lines=15> */
.L_x_17437:
[----:B------:R-:W-:Y:S02]  /*a0f0*/  IMAD.MOV.U32 R128, RZ, RZ, R200 ;  /* 0x000000ffff807224 */ /* 0x000fe400078e00c8 */
.L_x_17438:
[----:B------:R-:W-:Y:S05]  /*a100*/  BSYNC B1 ;  /* 0x0000000000017941 */ /* 0x000fea0003800000 */
.L_x_17436:
        /* <DEDUP_REMOVED lines=16> */
.L_x_17442:
[----:B------:R-:W-:Y:S05]  /*a210*/  BSYNC B2 ;  /* 0x0000000000027941 */ /* 0x000fea0003800000 */
.L_x_17441:
        /* <DEDUP_REMOVED lines=43> */
.L_x_17440:
[----:B------:R-:W-:Y:S05]  /*a4d0*/  BSYNC B1 ;  /* 0x0000000000017941 */ /* 0x000fea0003800000 */
.L_x_17439:
        /* <DEDUP_REMOVED lines=12> */
.L_x_17435:
[----:B0-----:R-:W-:Y:S05]  /*a5a0*/  BSYNC B0 ;  /* 0x0000000000007941 */ /* 0x001fea0003800000 */
.L_x_17434:
        /* <DEDUP_REMOVED lines=18> */
.L_x_17446:
[----:B------:R-:W-:Y:S02]  /*a6d0*/  IMAD.MOV.U32 R130, RZ, RZ, R200 ;  /* 0x000000ffff827224 */ /* 0x000fe400078e00c8 */
.L_x_17447:
[----:B------:R-:W-:Y:S05]  /*a6e0*/  BSYNC B1 ;  /* 0x0000000000017941 */ /* 0x000fea0003800000 */
.L_x_17445:
        /* <DEDUP_REMOVED lines=16> */
.L_x_17451:
[----:B------:R-:W-:Y:S05]  /*a7f0*/  BSYNC B2 ;  /* 0x0000000000027941 */ /* 0x000fea0003800000 */
.L_x_17450:
        /* <DEDUP_REMOVED lines=43> */
.L_x_17449:
[----:B------:R-:W-:Y:S05]  /*aab0*/  BSYNC B1 ;  /* 0x0000000000017941 */ /* 0x000fea0003800000 */
.L_x_17448:
        /* <DEDUP_REMOVED lines=12> */
.L_x_17444:
[----:B------:R-:W-:Y:S05]  /*ab80*/  BSYNC B0 ;  /* 0x0000000000007941 */ /* 0x000fea0003800000 */
.L_x_17443:
        /* <DEDUP_REMOVED lines=18> */
.L_x_17455:
[----:B------:R-:W-:Y:S02]  /*acb0*/  IMAD.MOV.U32 R130, RZ, RZ, R200 ;  /* 0x000000ffff827224 */ /* 0x000fe400078e00c8 */
.L_x_17456:
[----:B------:R-:W-:Y:S05]  /*acc0*/  BSYNC B1 ;  /* 0x0000000000017941 */ /* 0x000fea0003800000 */
.L_x_17454:
        /* <DEDUP_REMOVED lines=16> */
.L_x_17460:
[----:B------:R-:W-:Y:S05]  /*add0*/  BSYNC B2 ;  /* 0x0000000000027941 */ /* 0x000fea0003800000 */
.L_x_17459:
        /* <DEDUP_REMOVED lines=43> */
.L_x_17458:
[----:B------:R-:W-:Y:S05]  /*b090*/  BSYNC B1 ;  /* 0x0000000000017941 */ /* 0x000fea0003800000 */
.L_x_17457:
        /* <DEDUP_REMOVED lines=12> */
.L_x_17453:
[----:B------:R-:W-:Y:S05]  /*b160*/  BSYNC B0 ;  /* 0x0000000000007941 */ /* 0x000fea0003800000 */
.L_x_17452:
        /* <DEDUP_REMOVED lines=18> */
.L_x_17464:
[----:B------:R-:W-:Y:S02]  /*b290*/  IMAD.MOV.U32 R132, RZ, RZ, R200 ;  /* 0x000000ffff847224 */ /* 0x000fe400078e00c8 */
.L_x_17465:
[----:B------:R-:W-:Y:S05]  /*b2a0*/  BSYNC B1 ;  /* 0x0000000000017941 */ /* 0x000fea0003800000 */
.L_x_17463:
        /* <DEDUP_REMOVED lines=16> */
.L_x_17469:
[----:B------:R-:W-:Y:S05]  /*b3b0*/  BSYNC B2 ;  /* 0x0000000000027941 */ /* 0x000fea0003800000 */
.L_x_17468:
        /* <DEDUP_REMOVED lines=43> */
.L_x_17467:
[----:B------:R-:W-:Y:S05]  /*b670*/  BSYNC B1 ;  /* 0x0000000000017941 */ /* 0x000fea0003800000 */
.L_x_17466:
        /* <DEDUP_REMOVED lines=12> */
.L_x_17462:
[----:B------:R-:W-:Y:S05]  /*b740*/  BSYNC B0 ;  /* 0x0000000000007941 */ /* 0x000fea0003800000 */
.L_x_17461:
        /* <DEDUP_REMOVED lines=18> */
.L_x_17473:
[----:B------:R-:W-:Y:S02]  /*b870*/  IMAD.MOV.U32 R132, RZ, RZ, R200 ;  /* 0x000000ffff847224 */ /* 0x000fe400078e00c8 */
.L_x_17474:
[----:B------:R-:W-:Y:S05]  /*b880*/  BSYNC B1 ;  /* 0x0000000000017941 */ /* 0x000fea0003800000 */
.L_x_17472:
        /* <DEDUP_REMOVED lines=16> */
.L_x_17478:
[----:B------:R-:W-:Y:S05]  /*b990*/  BSYNC B2 ;  /* 0x0000000000027941 */ /* 0x000fea0003800000 */
.L_x_17477:
        /* <DEDUP_REMOVED lines=43> */
.L_x_17476:
[----:B------:R-:W-:Y:S05]  /*bc50*/  BSYNC B1 ;  /* 0x0000000000017941 */ /* 0x000fea0003800000 */
.L_x_17475:
        /* <DEDUP_REMOVED lines=12> */
.L_x_17471:
[----:B------:R-:W-:Y:S05]  /*bd20*/  BSYNC B0 ;  /* 0x0000000000007941 */ /* 0x000fea0003800000 */
.L_x_17470:
        /* <DEDUP_REMOVED lines=18> */
.L_x_17482:
[----:B------:R-:W-:Y:S02]  /*be50*/  IMAD.MOV.U32 R134, RZ, RZ, R200 ;  /* 0x000000ffff867224 */ /* 0x000fe400078e00c8 */
.L_x_17483:
[----:B------:R-:W-:Y:S05]  /*be60*/  BSYNC B1 ;  /* 0x0000000000017941 */ /* 0x000fea0003800000 */
.L_x_17481:
        /* <DEDUP_REMOVED lines=16> */
.L_x_17487:
[----:B------:R-:W-:Y:S05]  /*bf70*/  BSYNC B2 ;  /* 0x0000000000027941 */ /* 0x000fea0003800000 */
.L_x_17486:
        /* <DEDUP_REMOVED lines=43> */
.L_x_17485:
[----:B------:R-:W-:Y:S05]  /*c230*/  BSYNC B1 ;  /* 0x0000000000017941 */ /* 0x000fea0003800000 */
.L_x_17484:
        /* <DEDUP_REMOVED lines=12> */
.L_x_17480:
[----:B------:R-:W-:Y:S05]  /*c300*/  BSYNC B0 ;  /* 0x0000000000007941 */ /* 0x000fea0003800000 */
.L_x_17479:
        /* <DEDUP_REMOVED lines=18> */
.L_x_17491:
[----:B------:R-:W-:Y:S02]  /*c430*/  MOV R134, R200 ;  /* 0x000000c800867202 */ /* 0x000fe40000000f00 */
.L_x_17492:
[----:B------:R-:W-:Y:S05]  /*c440*/  BSYNC B1 ;  /* 0x0000000000017941 */ /* 0x000fea0003800000 */
.L_x_17490:
        /* <DEDUP_REMOVED lines=16> */
.L_x_17496:
[----:B------:R-:W-:Y:S05]  /*c550*/  BSYNC B2 ;  /* 0x0000000000027941 */ /* 0x000fea0003800000 */
.L_x_17495:
        /* <DEDUP_REMOVED lines=43> */
.L_x_17494:
[----:B------:R-:W-:Y:S05]  /*c810*/  BSYNC B1 ;  /* 0x0000000000017941 */ /* 0x000fea0003800000 */
.L_x_17493:
        /* <DEDUP_REMOVED lines=12> */
.L_x_17489:
[----:B------:R-:W-:Y:S05]  /*c8e0*/  BSYNC B0 ;  /* 0x0000000000007941 */ /* 0x000fea0003800000 */
.L_x_17488:
        /* <DEDUP_REMOVED lines=18> */
.L_x_17500:
[----:B------:R-:W-:Y:S02]  /*ca10*/  IMAD.MOV.U32 R139, RZ, RZ, R200 ;  /* 0x000000ffff8b7224 */ /* 0x000fe400078e00c8 */
.L_x_17501:
[----:B------:R-:W-:Y:S05]  /*ca20*/  BSYNC B1 ;  /* 0x0000000000017941 */ /* 0x000fea0003800000 */
.L_x_17499:
        /* <DEDUP_REMOVED lines=16> */
.L_x_17505:
[----:B------:R-:W-:Y:S05]  /*cb30*/  BSYNC B2 ;  /* 0x0000000000027941 */ /* 0x000fea0003800000 */
.L_x_17504:
        /* <DEDUP_REMOVED lines=42> */
.L_x_17503:
[----:B------:R-:W-:Y:S05]  /*cde0*/  BSYNC B1 ;  /* 0x0000000000017941 */ /* 0x000fea0003800000 */
.L_x_17502:
        /* <DEDUP_REMOVED lines=12> */
.L_x_17498:
[----:B------:R-:W-:Y:S05]  /*ceb0*/  BSYNC B0 ;  /* 0x0000000000007941 */ /* 0x000fea0003800000 */
.L_x_17497:
        /* <DEDUP_REMOVED lines=29> */
.L_x_17507:
[----:B------:R-:W-:Y:S05]  /*d090*/  BSYNC B0 ;  /* 0x0000000000007941 */ /* 0x000fea0003800000 */
.L_x_17506:
        /* <DEDUP_REMOVED lines=22> */
.L_x_17511:
[----:B------:R-:W-:Y:S02]  /*d200*/  IMAD.MOV.U32 R136, RZ, RZ, R200 ;  /* 0x000000ffff887224 */ /* 0x000fe400078e00c8 */
.L_x_17512:
[----:B------:R-:W-:Y:S05]  /*d210*/  BSYNC B1 ;  /* 0x0000000000017941 */ /* 0x000fea0003800000 */
.L_x_17510:
        /* <DEDUP_REMOVED lines=16> */
.L_x_17516:
[----:B------:R-:W-:Y:S05]  /*d320*/  BSYNC B2 ;  /* 0x0000000000027941 */ /* 0x000fea0003800000 */
.L_x_17515:
        /* <DEDUP_REMOVED lines=42> */
[----:B------:R-:W-:Y:S02]  /*d5d0*/  MOV R202, R128 ;  /* 0x0000008000ca7202 */ /* 0x000fe40000000f00 */
.L_x_17514:
[----:B------:R-:W-:Y:S05]  /*d5e0*/  BSYNC B1 ;  /* 0x0000000000017941 */ /* 0x000fea0003800000 */
.L_x_17513:
        /* <DEDUP_REMOVED lines=12> */
.L_x_17509:
[----:B0-----:R-:W-:Y:S05]  /*d6b0*/  BSYNC B0 ;  /* 0x0000000000007941 */ /* 0x001fea0003800000 */
.L_x_17508:
        /* <DEDUP_REMOVED lines=18> */
.L_x_17520:
[----:B------:R-:W-:Y:S02]  /*d7e0*/  MOV R138, R200 ;  /* 0x000000c8008a7202 */ /* 0x000fe40000000f00 */
.L_x_17521:
[----:B------:R-:W-:Y:S05]  /*d7f0*/  BSYNC B1 ;  /* 0x0000000000017941 */ /* 0x000fea0003800000 */
.L_x_17519:
        /* <DEDUP_REMOVED lines=16> */
.L_x_17525:
[----:B------:R-:W-:Y:S05]  /*d900*/  BSYNC B2 ;  /* 0x0000000000027941 */ /* 0x000fea0003800000 */
.L_x_17524:
        /* <DEDUP_REMOVED lines=43> */
.L_x_17523:
[----:B------:R-:W-:Y:S05]  /*dbc0*/  BSYNC B1 ;  /* 0x0000000000017941 */ /* 0x000fea0003800000 */
.L_x_17522:
        /* <DEDUP_REMOVED lines=12> */
.L_x_17518:
[----:B------:R-:W-:Y:S05]  /*dc90*/  BSYNC B0 ;  /* 0x0000000000007941 */ /* 0x000fea0003800000 */
.L_x_17517:
        /* <DEDUP_REMOVED lines=18> */
.L_x_17529:
[----:B------:R-:W-:Y:S02]  /*ddc0*/  IMAD.MOV.U32 R138, RZ, RZ, R200 ;  /* 0x000000ffff8a7224 */ /* 0x000fe400078e00c8 */
.L_x_17530:
[----:B------:R-:W-:Y:S05]  /*ddd0*/  BSYNC B1 ;  /* 0x0000000000017941 */ /* 0x000fea0003800000 */
.L_x_17528:
        /* <DEDUP_REMOVED lines=16> */
.L_x_17534:
[----:B------:R-:W-:Y:S05]  /*dee0*/  BSYNC B2 ;  /* 0x0000000000027941 */ /* 0x000fea0003800000 */
.L_x_17533:
        /* <DEDUP_REMOVED lines=43> */
.L_x_17532:
[----:B------:R-:W-:Y:S05]  /*e1a0*/  BSYNC B1 ;  /* 0x0000000000017941 */ /* 0x000fea0003800000 */
.L_x_17531:
        /* <DEDUP_REMOVED lines=12> */
.L_x_17527:
[----:B------:R-:W-:Y:S05]  /*e270*/  BSYNC B0 ;  /* 0x0000000000007941 */ /* 0x000fea0003800000 */
.L_x_17526:
        /* <DEDUP_REMOVED lines=18> */
.L_x_17538:
[----:B------:R-:W-:Y:S02]  /*e3a0*/  IMAD.MOV.U32 R140, RZ, RZ, R200 ;  /* 0x000000ffff8c7224 */ /* 0x000fe400078e00c8 */
.L_x_17539:
[----:B------:R-:W-:Y:S05]  /*e3b0*/  BSYNC B1 ;  /* 0x0000000000017941 */ /* 0x000fea0003800000 */
.L_x_17537:
        /* <DEDUP_REMOVED lines=16> */
.L_x_17543:
[----:B------:R-:W-:Y:S05]  /*e4c0*/  BSYNC B2 ;  /* 0x0000000000027941 */ /* 0x000fea0003800000 */
.L_x_17542:
        /* <DEDUP_REMOVED lines=43> */
.L_x_17541:
[----:B------:R-:W-:Y:S05]  /*e780*/  BSYNC B1 ;  /* 0x0000000000017941 */ /* 0x000fea0003800000 */
.L_x_17540:
        /* <DEDUP_REMOVED lines=12> */
.L_x_17536:
[----:B------:R-:W-:Y:S05]  /*e850*/  BSYNC B0 ;  /* 0x0000000000007941 */ /* 0x000fea0003800000 */
.L_x_17535:
        /* <DEDUP_REMOVED lines=18> */
.L_x_17547:
[----:B------:R-:W-:Y:S02]  /*e980*/  IMAD.MOV.U32 R140, RZ, RZ, R200 ;  /* 0x000000ffff8c7224 */ /* 0x000fe400078e00c8 */
.L_x_17548:
[----:B------:R-:W-:Y:S05]  /*e990*/  BSYNC B1 ;  /* 0x0000000000017941 */ /* 0x000fea0003800000 */
.L_x_17546:
        /* <DEDUP_REMOVED lines=16> */
.L_x_17552:
[----:B------:R-:W-:Y:S05]  /*eaa0*/  BSYNC B2 ;  /* 0x0000000000027941 */ /* 0x000fea0003800000 */
.L_x_17551:
        /* <DEDUP_REMOVED lines=43> */
.L_x_17550:
[----:B------:R-:W-:Y:S05]  /*ed60*/  BSYNC B1 ;  /* 0x0000000000017941 */ /* 0x000fea0003800000 */
.L_x_17549:
        /* <DEDUP_REMOVED lines=12> */
.L_x_17545:
[----:B------:R-:W-:Y:S05]  /*ee30*/  BSYNC B0 ;  /* 0x0000000000007941 */ /* 0x000fea0003800000 */
.L_x_17544:
        /* <DEDUP_REMOVED lines=18> */
.L_x_17556:
[----:B------:R-:W-:Y:S02]  /*ef60*/  IMAD.MOV.U32 R142, RZ, RZ, R200 ;  /* 0x000000ffff8e7224 */ /* 0x000fe400078e00c8 */
.L_x_17557:
[----:B------:R-:W-:Y:S05]  /*ef70*/  BSYNC B1 ;  /* 0x0000000000017941 */ /* 0x000fea0003800000 */
.L_x_17555:
        /* <DEDUP_REMOVED lines=16> */
.L_x_17561:
[----:B------:R-:W-:Y:S05]  /*f080*/  BSYNC B2 ;  /* 0x0000000000027941 */ /* 0x000fea0003800000 */
.L_x_17560:
        /* <DEDUP_REMOVED lines=43> */
.L_x_17559:
[----:B------:R-:W-:Y:S05]  /*f340*/  BSYNC B1 ;  /* 0x0000000000017941 */ /* 0x000fea0003800000 */
.L_x_17558:
        /* <DEDUP_REMOVED lines=12> */
.L_x_17554:
[----:B------:R-:W-:Y:S05]  /*f410*/  BSYNC B0 ;  /* 0x0000000000007941 */ /* 0x000fea0003800000 */
.L_x_17553:
        /* <DEDUP_REMOVED lines=18> */
.L_x_17565:
[----:B------:R-:W-:Y:S02]  /*f540*/  IMAD.MOV.U32 R142, RZ, RZ, R200 ;  /* 0x000000ffff8e7224 */ /* 0x000fe400078e00c8 */
.L_x_17566:
[----:B------:R-:W-:Y:S05]  /*f550*/  BSYNC B1 ;  /* 0x0000000000017941 */ /* 0x000fea0003800000 */
.L_x_17564:
        /* <DEDUP_REMOVED lines=16> */
.L_x_17570:
[----:B------:R-:W-:Y:S05]  /*f660*/  BSYNC B2 ;  /* 0x0000000000027941 */ /* 0x000fea0003800000 */
.L_x_17569:
        /* <DEDUP_REMOVED lines=43> */
.L_x_17568:
[----:B------:R-:W-:Y:S05]  /*f920*/  BSYNC B1 ;  /* 0x0000000000017941 */ /* 0x000fea0003800000 */
.L_x_17567:
        /* <DEDUP_REMOVED lines=12> */
.L_x_17563:
[----:B------:R-:W-:Y:S05]  /*f9f0*/  BSYNC B0 ;  /* 0x0000000000007941 */ /* 0x000fea0003800000 */
.L_x_17562:
        /* <DEDUP_REMOVED lines=18> */
.L_x_17574:
[----:B------:R-:W-:Y:S02]  /*fb20*/  IMAD.MOV.U32 R180, RZ, RZ, R200 ;  /* 0x000000ffffb47224 */ /* 0x000fe400078e00c8 */
.L_x_17575:
[----:B------:R-:W-:Y:S05]  /*fb30*/  BSYNC B1 ;  /* 0x0000000000017941 */ /* 0x000fea0003800000 */
.L_x_17573:
        /* <DEDUP_REMOVED lines=16> */
.L_x_17579:
[----:B------:R-:W-:Y:S05]  /*fc40*/  BSYNC B2 ;  /* 0x0000000000027941 */ /* 0x000fea0003800000 */
.L_x_17578:
        /* <DEDUP_REMOVED lines=42> */
.L_x_17577:
[----:B------:R-:W-:Y:S05]  /*fef0*/  BSYNC B1 ;  /* 0x0000000000017941 */ /* 0x000fea0003800000 */
.L_x_17576:
        /* <DEDUP_REMOVED lines=12> */
.L_x_17572:
[----:B------:R-:W-:Y:S05]  /*ffc0*/  BSYNC B0 ;  /* 0x0000000000007941 */ /* 0x000fea0003800000 */
.L_x_17571:
        /* <DEDUP_REMOVED lines=29> */
.L_x_17581:
[----:B------:R-:W-:Y:S05]  /*101a0*/  BSYNC B0 ;  /* 0x0000000000007941 */ /* 0x000fea0003800000 */
.L_x_17580:
        /* <DEDUP_REMOVED lines=22> */
.L_x_17585:
[----:B------:R-:W-:Y:S02]  /*10310*/  IMAD.MOV.U32 R178, RZ, RZ, R200 ;  /* 0x000000ffffb27224 */ /* 0x000fe400078e00c8 */
.L_x_17586:
[----:B------:R-:W-:Y:S05]  /*10320*/  BSYNC B1 ;  /* 0x0000000000017941 */ /* 0x000fea0003800000 */
.L_x_17584:
        /* <DEDUP_REMOVED lines=16> */
.L_x_17590:
[----:B------:R-:W-:Y:S05]  /*10430*/  BSYNC B2 ;  /* 0x0000000000027941 */ /* 0x000fea0003800000 */
.L_x_17589:
        /* <DEDUP_REMOVED lines=44> */
.L_x_17588:
[----:B------:R-:W-:Y:S05]  /*10700*/  BSYNC B1 ;  /* 0x0000000000017941 */ /* 0x000fea0003800000 */
.L_x_17587:
        /* <DEDUP_REMOVED lines=12> */
.L_x_17583:
[----:B0-----:R-:W-:Y:S05]  /*107d0*/  BSYNC B0 ;  /* 0x0000000000007941 */ /* 0x001fea0003800000 */
.L_x_17582:
        /* <DEDUP_REMOVED lines=18> */
.L_x_17594:
[----:B------:R-:W-:Y:S02]  /*10900*/  MOV R180, R200 ;  /* 0x000000c800b47202 */ /* 0x000fe40000000f00 */
.L_x_17595:
[----:B------:R-:W-:Y:S05]  /*10910*/  BSYNC B1 ;  /* 0x0000000000017941 */ /* 0x000fea0003800000 */
.L_x_17593:
        /* <DEDUP_REMOVED lines=16> */
.L_x_17599:
[----:B------:R-:W-:Y:S05]  /*10a20*/  BSYNC B2 ;  /* 0x0000000000027941 */ /* 0x000fea0003800000 */
.L_x_17598:
        /* <DEDUP_REMOVED lines=44> */
.L_x_17597:
[----:B------:R-:W-:Y:S05]  /*10cf0*/  BSYNC B1 ;  /* 0x0000000000017941 */ /* 0x000fea0003800000 */
.L_x_17596:
        /* <DEDUP_REMOVED lines=12> */
.L_x_17592:
[----:B------:R-:W-:Y:S05]  /*10dc0*/  BSYNC B0 ;  /* 0x0000000000007941 */ /* 0x000fea0003800000 */
.L_x_17591:
        /* <DEDUP_REMOVED lines=18> */
.L_x_17603:
[----:B------:R-:W-:Y:S02]  /*10ef0*/  IMAD.MOV.U32 R180, RZ, RZ, R200 ;  /* 0x000000ffffb47224 */ /* 0x000fe400078e00c8 */
.L_x_17604:
[----:B------:R-:W-:Y:S05]  /*10f00*/  BSYNC B1 ;  /* 0x0000000000017941 */ /* 0x000fea0003800000 */
.L_x_17602:
        /* <DEDUP_REMOVED lines=16> */
.L_x_17608:
[----:B------:R-:W-:Y:S05]  /*11010*/  BSYNC B2 ;  /* 0x0000000000027941 */ /* 0x000fea0003800000 */
.L_x_17607:
        /* <DEDUP_REMOVED lines=44> */
.L_x_17606:
[----:B------:R-:W-:Y:S05]  /*112e0*/  BSYNC B1 ;  /* 0x0000000000017941 */ /* 0x000fea0003800000 */
.L_x_17605:
        /* <DEDUP_REMOVED lines=12> */
.L_x_17601:
[----:B------:R-:W-:Y:S05]  /*113b0*/  BSYNC B0 ;  /* 0x0000000000007941 */ /* 0x000fea0003800000 */
.L_x_17600:
        /* <DEDUP_REMOVED lines=18> */
.L_x_17612:
[----:B------:R-:W-:Y:S02]  /*114e0*/  IMAD.MOV.U32 R182, RZ, RZ, R200 ;  /* 0x000000ffffb67224 */ /* 0x000fe400078e00c8 */
.L_x_17613:
[----:B------:R-:W-:Y:S05]  /*114f0*/  BSYNC B1 ;  /* 0x0000000000017941 */ /* 0x000fea0003800000 */
.L_x_17611:
        /* <DEDUP_REMOVED lines=16> */
.L_x_17617:
[----:B------:R-:W-:Y:S05]  /*11600*/  BSYNC B2 ;  /* 0x0000000000027941 */ /* 0x000fea0003800000 */
.L_x_17616:
        /* <DEDUP_REMOVED lines=44> */
.L_x_17615:
[----:B------:R-:W-:Y:S05]  /*118d0*/  BSYNC B1 ;  /* 0x0000000000017941 */ /* 0x000fea0003800000 */
.L_x_17614:
        /* <DEDUP_REMOVED lines=12> */
.L_x_17610:
[----:B------:R-:W-:Y:S05]  /*119a0*/  BSYNC B0 ;  /* 0x0000000000007941 */ /* 0x000fea0003800000 */
.L_x_17609:
        /* <DEDUP_REMOVED lines=18> */
.L_x_17621:
[----:B------:R-:W-:Y:S02]  /*11ad0*/  IMAD.MOV.U32 R182, RZ, RZ, R200 ;  /* 0x000000ffffb67224 */ /* 0x000fe400078e00c8 */
.L_x_17622:
[----:B------:R-:W-:Y:S05]  /*11ae0*/  BSYNC B1 ;  /* 0x0000000000017941 */ /* 0x000fea0003800000 */
.L_x_17620:
        /* <DEDUP_REMOVED lines=16> */
.L_x_17626:
[----:B------:R-:W-:Y:S05]  /*11bf0*/  BSYNC B2 ;  /* 0x0000000000027941 */ /* 0x000fea0003800000 */
.L_x_17625:
        /* <DEDUP_REMOVED lines=44> */
.L_x_17624:
[----:B------:R-:W-:Y:S05]  /*11ec0*/  BSYNC B1 ;  /* 0x0000000000017941 */ /* 0x000fea0003800000 */
.L_x_17623:
        /* <DEDUP_REMOVED lines=12> */
.L_x_17619:
[----:B------:R-:W-:Y:S05]  /*11f90*/  BSYNC B0 ;  /* 0x0000000000007941 */ /* 0x000fea0003800000 */
.L_x_17618:
        /* <DEDUP_REMOVED lines=18> */
.L_x_17630:
[----:B------:R-:W-:Y:S02]  /*120c0*/  IMAD.MOV.U32 R196, RZ, RZ, R200 ;  /* 0x000000ffffc47224 */ /* 0x000fe400078e00c8 */
.L_x_17631:
[----:B------:R-:W-:Y:S05]  /*120d0*/  BSYNC B1 ;  /* 0x0000000000017941 */ /* 0x000fea0003800000 */
.L_x_17629:
        /* <DEDUP_REMOVED lines=16> */
.L_x_17635:
[----:B------:R-:W-:Y:S05]  /*121e0*/  BSYNC B2 ;  /* 0x0000000000027941 */ /* 0x000fea0003800000 */
.L_x_17634:
        /* <DEDUP_REMOVED lines=44> */
.L_x_17633:
[----:B------:R-:W-:Y:S05]  /*124b0*/  BSYNC B1 ;  /* 0x0000000000017941 */ /* 0x000fea0003800000 */
.L_x_17632:
        /* <DEDUP_REMOVED lines=11> */
[----:B------:R-:W-:-:S03]  /*12570*/  PRMT R196, R142, 0x7610, R196 ;  /* 0x000076108ec47816 */ /* 0x000fc600000000c4 */
[----:B------:R-:W-:Y:S02]  /*12580*/  @P0 FADD.FTZ R141, R89, R141 ;  /* 0x0000008d598d0221 */ /* 0x000fe40000010000 */
.L_x_17628:
[----:B------:R-:W-:Y:S05]  /*12590*/  BSYNC B0 ;  /* 0x0000000000007941 */ /* 0x000fea0003800000 */
.L_x_17627:
        /* <DEDUP_REMOVED lines=18> */
.L_x_17639:
[----:B------:R-:W-:Y:S02]  /*126c0*/  IMAD.MOV.U32 R197, RZ, RZ, R200 ;  /* 0x000000ffffc57224 */ /* 0x000fe400078e00c8 */
.L_x_17640:
[----:B------:R-:W-:Y:S05]  /*126d0*/  BSYNC B1 ;  /* 0x0000000000017941 */ /* 0x000fea0003800000 */
.L_x_17638:
        /* <DEDUP_REMOVED lines=16> */
.L_x_17644:
[----:B------:R-:W-:Y:S05]  /*127e0*/  BSYNC B2 ;  /* 0x0000000000027941 */ /* 0x000fea0003800000 */
.L_x_17643:
        /* <DEDUP_REMOVED lines=44> */
.L_x_17642:
[----:B------:R-:W-:Y:S05]  /*12ab0*/  BSYNC B1 ;  /* 0x0000000000017941 */ /* 0x000fea0003800000 */
.L_x_17641:
        /* <DEDUP_REMOVED lines=13> */
.L_x_17637:
[----:B------:R-:W-:Y:S05]  /*12b90*/  BSYNC B0 ;  /* 0x0000000000007941 */ /* 0x000fea0003800000 */
.L_x_17636:
        /* <DEDUP_REMOVED lines=18> */
.L_x_17648:
[----:B------:R-:W-:Y:S02]  /*12cc0*/  IMAD.MOV.U32 R203, RZ, RZ, R200 ;  /* 0x000000ffffcb7224 */ /* 0x000fe400078e00c8 */
.L_x_17649:
[----:B------:R-:W-:Y:S05]  /*12cd0*/  BSYNC B1 ;  /* 0x0000000000017941 */ /* 0x000fea0003800000 */
.L_x_17647:
        /* <DEDUP_REMOVED lines=16> */
.L_x_17653:
[----:B------:R-:W-:Y:S05]  /*12de0*/  BSYNC B2 ;  /* 0x0000000000027941 */ /* 0x000fea0003800000 */
.L_x_17652:
        /* <DEDUP_REMOVED lines=44> */
.L_x_17651:
[----:B------:R-:W-:Y:S05]  /*130b0*/  BSYNC B1 ;  /* 0x0000000000017941 */ /* 0x000fea0003800000 */
.L_x_17650:
[----:B------:R-:W0:Y:S01]  /*130c0*/  I2F.U32 R143, R203 ;  /* 0x000000cb008f7306 */ /* 0x000e220000201000 */
[----:B------:R-:W-:Y:S01]  /*130d0*/  PRMT R179, RZ, 0x7610, R95 ;  /* 0x00007610ffb37816 */ /* 0x000fe2000000005f */
        /* <DEDUP_REMOVED lines=11> */
.L_x_17646:
[----:B------:R-:W-:Y:S05]  /*13190*/  BSYNC B0 ;  /* 0x0000000000007941 */ /* 0x000fea0003800000 */
.L_x_17645:
[----:B------:R-:W-:Y:S01]  /*131a0*/  FADD.FTZ R178, RZ, R96 ;  /* 0x00000060ffb27221 */ /* 0x000fe20000010000 */
[----:B------:R-:W-:Y:S01]  /*131b0*/  BSSY B0, `(.L_x_17654) ;  /* 0x0000048000007945 */ /* 0x000fe20003800000 */
[----:B------:R-:W-:Y:S02]  /*131c0*/  ISETP.NE.AND P1, PT, R0, RZ, PT ;  /* 0x000000ff0000720c */ /* 0x000fe40003f25270 */
        /* <DEDUP_REMOVED lines=70> */
.L_x_17655:
[----:B------:R-:W-:Y:S05]  /*13630*/  BSYNC B0 ;  /* 0x0000000000007941 */ /* 0x000fea0003800000 */
.L_x_17654:
[----:B------:R-:W-:Y:S01]  /*13640*/  FADD.FTZ R201, R204, R143 ;  /* 0x0000008fccc97221 */ /* 0x000fe20000010000 */
[----:B------:R-:W-:Y:S05]  /*13650*/  BRA.DIV ~URZ, `(.L_x_17656) ;  /* 0x000017e27f007947 */ /* 0x000fea000b800000 */
[----:B0-----:R0:W1:Y:S02]  /*13660*/  SHFL.BFLY PT, R178, R201, 0x1, 0x1f ;  /* 0x0c201f00c9b27f89 */ /* 0x00106400000e0000 */
.L_x_17662:
        /* <DEDUP_REMOVED lines=116> */
.L_x_17663:
        /* <DEDUP_REMOVED lines=18> */
[----:B-1----:R-:W-:Y:S01]  /*13ed0*/  FSEL R183, R183, RZ, !P0 ;  /* 0x000000ffb7b77208 */ /* 0x002fe20004000000 */
[----:B------:R-:W-:Y:S01]  /*13ee0*/  IMAD.MOV.U32 R215, RZ, RZ, 0x10 ;  /* 0x00000010ffd77424 */ /* 0x000fe200078e00ff */
[----:B------:R-:W-:-:S03]  /*13ef0*/  IADD3 R198, R198, -0x1, RZ ;  /* 0xffffffffc6c67810 */ /* 0x000fc60007ffe0ff */
[C---:B------:R-:W-:Y:S02]  /*13f00*/  FADD.FTZ R100, -R183.reuse, R100 ;  /* 0x00000064b7647221 */ /* 0x040fe40000010100 */
[C---:B------:R-:W-:Y:S02]  /*13f10*/  FADD.FTZ R181, -R183.reuse, R140 ;  /* 0x0000008cb7b57221 */ /* 0x040fe40000010100 */
[C---:B------:R-:W-:Y:S02]  /*13f20*/  FADD.FTZ R96, -R183.reuse, R96 ;  /* 0x00000060b7607221 */ /* 0x040fe40000010100 */
[C---:B------:R-:W-:Y:S02]  /*13f30*/  FADD.FTZ R216, -R183.reuse, R113 ;  /* 0x00000071b7d87221 */ /* 0x040fe40000010100 */
[----:B------:R-:W-:Y:S02]  /*13f40*/  FADD.FTZ R228, -R183, R123 ;  /* 0x0000007bb7e47221 */ /* 0x000fe40000010100 */
[----:B------:R-:W-:-:S02]  /*13f50*/  FMUL.FTZ R123, R201, R100 ;  /* 0x00000064c97b7220 */ /* 0x000fc40000410000 */
[----:B------:R-:W-:Y:S02]  /*13f60*/  FADD.FTZ R246, -R183, R133 ;  /* 0x00000085b7f67221 */ /* 0x000fe40000010100 */
[C---:B------:R-:W-:Y:S01]  /*13f70*/  FMUL.FTZ R100, R201.reuse, R181 ;  /* 0x000000b5c9647220 */ /* 0x040fe20000410000 */
[----:B------:R-:W-:Y:S01]  /*13f80*/  PRMT R181, RZ, 0x7610, R52 ;  /* 0x00007610ffb57816 */ /* 0x000fe20000000034 */
[C---:B------:R-:W-:Y:S02]  /*13f90*/  FMUL.FTZ R133, R201.reuse, R96 ;  /* 0x00000060c9857220 */ /* 0x040fe40000410000 */
[----:B------:R-:W-:Y:S02]  /*13fa0*/  FMUL.FTZ R96, R201, R216 ;  /* 0x000000d8c9607220 */ /* 0x000fe40000410000 */
[C---:B------:R-:W-:Y:S02]  /*13fb0*/  FADD.FTZ R126, -R183.reuse, R126 ;  /* 0x0000007eb77e7221 */ /* 0x040fe40000010100 */
[----:B------:R-:W-:Y:S01]  /*13fc0*/  FFMA.FTZ R181, R96, R181, R35 ;  /* 0x000000b560b57223 */ /* 0x000fe20000010023 */
[----:B------:R-:W-:Y:S01]  /*13fd0*/  PRMT R96, RZ, 0x5410, R51 ;  /* 0x00005410ff607816 */ /* 0x000fe20000000033 */
[----:B------:R-:W-:-:S02]  /*13fe0*/  FADD.FTZ R240, -R183, R130 ;  /* 0x00000082b7f07221 */ /* 0x000fc40000010100 */
[----:B------:R-:W-:Y:S02]  /*13ff0*/  FMUL.FTZ R130, R201, R126 ;  /* 0x0000007ec9827220 */ /* 0x000fe40000410000 */
[C---:B------:R-:W-:Y:S02]  /*14000*/  FADD.FTZ R120, -R183.reuse, R120 ;  /* 0x00000078b7787221 */ /* 0x040fe40000010100 */
[C---:B------:R-:W-:Y:S02]  /*14010*/  FADD.FTZ R230, -R183.reuse, R124 ;  /* 0x0000007cb7e67221 */ /* 0x040fe40000010100 */
[----:B------:R-:W-:Y:S02]  /*14020*/  FADD.FTZ R212, -R183, R109 ;  /* 0x0000006db7d47221 */ /* 0x000fe40000010100 */
[----:B------:R-:W-:Y:S01]  /*14030*/  FFMA.FTZ R130, R130, R96, R155 ;  /* 0x0000006082827223 */ /* 0x000fe2000001009b */
[----:B------:R-:W-:Y:S01]  /*14040*/  PRMT R96, RZ, 0x5410, R50 ;  /* 0x00005410ff607816 */ /* 0x000fe20000000032 */
[----:B------:R-:W-:-:S02]  /*14050*/  FMUL.FTZ R109, R201, R120 ;  /* 0x00000078c96d7220 */ /* 0x000fc40000410000 */
[----:B------:R-:W-:Y:S02]  /*14060*/  FMUL.FTZ R120, R201, R230 ;  /* 0x000000e6c9787220 */ /* 0x000fe40000410000 */
[----:B------:R-:W-:Y:S02]  /*14070*/  FADD.FTZ R232, -R183, R125 ;  /* 0x0000007db7e87221 */ /* 0x000fe40000010100 */
[----:B------:R-:W-:Y:S01]  /*14080*/  FFMA.FTZ R120, R120, R96, R153 ;  /* 0x0000006078787223 */ /* 0x000fe20000010099 */
[----:B------:R-:W-:Y:S01]  /*14090*/  PRMT R96, RZ, 0x7610, R50 ;  /* 0x00007610ff607816 */ /* 0x000fe20000000032 */
[----:B------:R-:W-:Y:S02]  /*140a0*/  FMUL.FTZ R125, R201, R232 ;  /* 0x000000e8c97d7220 */ /* 0x000fe40000410000 */
[C---:B------:R-:W-:Y:S02]  /*140b0*/  FADD.FTZ R104, -R183.reuse, R104 ;  /* 0x00000068b7687221 */ /* 0x040fe40000010100 */
[----:B------:R-:W-:-:S02]  /*140c0*/  FADD.FTZ R122, -R183, R122 ;  /* 0x0000007ab77a7221 */ /* 0x000fc40000010100 */
[----:B------:R-:W-:Y:S02]  /*140d0*/  FADD.FTZ R238, -R183, R129 ;  /* 0x00000081b7ee7221 */ /* 0x000fe40000010100 */
[----:B------:R-:W-:Y:S01]  /*140e0*/  FFMA.FTZ R125, R125, R96, R156 ;  /* 0x000000607d7d7223 */ /* 0x000fe2000001009c */
[----:B------:R-:W-:Y:S01]  /*140f0*/  PRMT R96, RZ, 0x5410, R49 ;  /* 0x00005410ff607816 */ /* 0x000fe20000000031 */
[----:B------:R-:W-:Y:S02]  /*14100*/  FADD.FTZ R178, -R183, R97 ;  /* 0x00000061b7b27221 */ /* 0x000fe40000010100 */
[C---:B------:R-:W-:Y:S02]  /*14110*/  FMUL.FTZ R129, R201.reuse, R104 ;  /* 0x00000068c9817220 */ /* 0x040fe40000410000 */
[----:B------:R-:W-:Y:S01]  /*14120*/  FMUL.FTZ R104, R201, R122 ;  /* 0x0000007ac9687220 */ /* 0x000fe20000410000 */
[----:B------:R-:W-:Y:S01]  /*14130*/  PRMT R122, RZ, 0x5410, R61 ;  /* 0x00005410ff7a7816 */ /* 0x000fe2000000003d */
[----:B------:R-:W-:-:S02]  /*14140*/  FADD.FTZ R244, -R183, R132 ;  /* 0x00000084b7f47221 */ /* 0x000fc40000010100 */
[----:B------:R-:W-:Y:S02]  /*14150*/  FMUL.FTZ R132, R201, R178 ;  /* 0x000000b2c9847220 */ /* 0x000fe40000410000 */
[C---:B------:R-:W-:Y:S02]  /*14160*/  FADD.FTZ R102, -R183.reuse, R102 ;  /* 0x00000066b7667221 */ /* 0x040fe40000010100 */
[----:B------:R-:W-:Y:S01]  /*14170*/  FFMA.FTZ R178, R104, R96, R151 ;  /* 0x0000006068b27223 */ /* 0x000fe20000010097 */
[----:B------:R-:W-:Y:S01]  /*14180*/  PRMT R96, RZ, 0x7610, R49 ;  /* 0x00007610ff607816 */ /* 0x000fe20000000031 */
[C---:B------:R-:W-:Y:S02]  /*14190*/  FADD.FTZ R224, -R183.reuse, R119 ;  /* 0x00000077b7e07221 */ /* 0x040fe40000010100 */
[----:B------:R-:W-:Y:S02]  /*141a0*/  FADD.FTZ R199, -R183, R142 ;  /* 0x0000008eb7c77221 */ /* 0x000fe40000010100 */
[----:B------:R-:W-:-:S02]  /*141b0*/  FMUL.FTZ R119, R201, R228 ;  /* 0x000000e4c9777220 */ /* 0x000fc40000410000 */
[C---:B------:R-:W-:Y:S02]  /*141c0*/  FADD.FTZ R98, -R183.reuse, R98 ;  /* 0x00000062b7627221 */ /* 0x040fe40000010100 */
[C---:B------:R-:W-:Y:S02]  /*141d0*/  FADD.FTZ R226, -R183.reuse, R121 ;  /* 0x00000079b7e27221 */ /* 0x040fe40000010100 */
[C---:B------:R-:W-:Y:S02]  /*141e0*/  FADD.FTZ R218, -R183.reuse, R115 ;  /* 0x00000073b7da7221 */ /* 0x040fe40000010100 */
[----:B------:R-:W-:Y:S02]  /*141f0*/  FADD.FTZ R113, -R183, R138 ;  /* 0x0000008ab7717221 */ /* 0x000fe40000010100 */
[----:B------:R-:W-:Y:S02]  /*14200*/  FMUL.FTZ R121, R201, R102 ;  /* 0x00000066c9797220 */ /* 0x000fe40000410000 */
[----:B------:R-:W-:-:S02]  /*14210*/  FADD.FTZ R106, -R183, R106 ;  /* 0x0000006ab76a7221 */ /* 0x000fc40000010100 */
        /* <DEDUP_REMOVED lines=66> */
[----:B------:R-:W-:-:S02]  /*14640*/  IMAD R198, R198, c[0x0][0x168], RZ ;  /* 0x00005a00c6c67a24 */ /* 0x000fc400078e02ff */
[----:B------:R-:W-:Y:S02]  /*14650*/  FFMA.FTZ R183, R126, R183, R157 ;  /* 0x000000b77eb77223 */ /* 0x000fe4000001009d */
[----:B------:R-:W-:Y:S01]  /*14660*/  FFMA.FTZ R126, R117, R96, R152 ;  /* 0x00000060757e7223 */ /* 0x000fe20000010098 */
[----:B------:R-:W-:Y:S01]  /*14670*/  SHF.R.S32.HI R141, RZ, 0x1f, R198 ;  /* 0x0000001fff8d7819 */ /* 0x000fe200000114c6 */
[----:B------:R-:W-:Y:S01]  /*14680*/  FFMA.FTZ R116, R123, R116, R22 ;  /* 0x000000747b747223 */ /* 0x000fe20000010016 */
[--C-:B------:R-:W-:Y:S01]  /*14690*/  PRMT R96, RZ, 0x5410, R47.reuse ;  /* 0x00005410ff607816 */ /* 0x100fe2000000002f */
[----:B------:R-:W-:Y:S01]  /*146a0*/  FFMA.FTZ R136, R139, R136, R30 ;  /* 0x000000888b887223 */ /* 0x000fe2000001001e */
[----:B------:R-:W-:Y:S01]  /*146b0*/  LEA.HI R141, R141, R198, RZ, 0x3 ;  /* 0x000000c68d8d7211 */ /* 0x000fe200078f18ff */
        /* <DEDUP_REMOVED lines=35> */
[--C-:B------:R-:W-:Y:S01]  /*148f0*/  PRMT R138, RZ, 0x5410, R55.reuse ;  /* 0x00005410ff8a7816 */ /* 0x100fe20000000037 */
[----:B------:R-:W-:Y:S01]  /*14900*/  FFMA.FTZ R132, R135, R132, R32 ;  /* 0x0000008487847223 */ /* 0x000fe20000010020 */
[----:B------:R-:W-:Y:S01]  /*14910*/  LEA.HI.SX32 R141, R141, R0, 0x1d ;  /* 0x000000008d8d7211 */ /* 0x000fe200078feaff */
[----:B------:R-:W-:Y:S01]  /*14920*/  FFMA.FTZ R112, R101, R96, R158 ;  /* 0x0000006065707223 */ /* 0x000fe2000001009e */
[----:B------:R-:W-:Y:S01]  /*14930*/  PRMT R96, RZ, 0x7610, R44 ;  /* 0x00007610ff607816 */ /* 0x000fe2000000002c */
[----:B------:R-:W-:Y:S01]  /*14940*/  FFMA.FTZ R138, R179, R138, R148 ;  /* 0x0000008ab38a7223 */ /* 0x000fe20000010094 */
[----:B------:R-:W-:Y:S01]  /*14950*/  PRMT R179, RZ, 0x7610, R55 ;  /* 0x00007610ffb37816 */ /* 0x000fe20000000037 */
[----:B------:R-:W-:Y:S01]  /*14960*/  IMAD.WIDE.U32 R104, R141, R215, c[0x0][0x208] ;  /* 0x000082008d687625 */ /* 0x000fe200078e00d7 */
[----:B------:R-:W-:-:S02]  /*14970*/  F2FP.BF16.PACK_AB R110, R123, R116 ;  /* 0x000000747b6e723e */ /* 0x000fc400000010ff */
        /* <DEDUP_REMOVED lines=15> */
[----:B------:R-:W-:Y:S02]  /*14a70*/  PRMT R142, RZ, 0x5410, R53 ;  /* 0x00005410ff8e7816 */ /* 0x000fe40000000035 */
[----:B------:R-:W-:Y:S01]  /*14a80*/  F2FP.BF16.PACK_AB R106, R125, R120 ;  /* 0x000000787d6a723e */ /* 0x000fe200000010ff */
[----:B------:R-:W-:Y:S01]  /*14a90*/  FFMA.FTZ R208, R100, R96, R187 ;  /* 0x0000006064d07223 */ /* 0x000fe200000100bb */
[----:B------:R-:W-:Y:S01]  /*14aa0*/  PRMT R96, RZ, 0x7610, R42 ;  /* 0x00007610ff607816 */ /* 0x000fe2000000002a */
[----:B------:R-:W-:Y:S01]  /*14ab0*/  FFMA.FTZ R127, R127, R142, R144 ;  /* 0x0000008e7f7f7223 */ /* 0x000fe20000010090 */
[----:B------:R-:W-:-:S02]  /*14ac0*/  PRMT R142, RZ, 0x7610, R53 ;  /* 0x00007610ff8e7816 */ /* 0x000fc40000000035 */
[----:B------:R-:W-:Y:S01]  /*14ad0*/  IADD3 R122, R141, 0x40, RZ ;  /* 0x000000408d7a7810 */ /* 0x000fe20007ffe0ff */
[----:B------:R-:W-:Y:S01]  /*14ae0*/  FFMA.FTZ R211, R115, R96, R188 ;  /* 0x0000006073d37223 */ /* 0x000fe200000100bc */
[----:B------:R-:W-:Y:S01]  /*14af0*/  PRMT R96, RZ, 0x5410, R41 ;  /* 0x00005410ff607816 */ /* 0x000fe20000000029 */
[----:B------:R-:W-:Y:S01]  /*14b00*/  FFMA.FTZ R118, R118, R142, R145 ;  /* 0x0000008e76767223 */ /* 0x000fe20000010091 */
[----:B------:R-:W-:Y:S01]  /*14b10*/  PRMT R142, RZ, 0x5410, R52 ;  /* 0x00005410ff8e7816 */ /* 0x000fe20000000034 */
[----:B------:R-:W-:Y:S01]  /*14b20*/  IMAD.WIDE.U32 R122, R122, R215, c[0x0][0x208] ;  /* 0x000082007a7a7625 */ /* 0x000fe200078e00d7 */
[----:B------:R-:W-:Y:S02]  /*14b30*/  IADD3 R120, R141, 0x60, RZ ;  /* 0x000000608d787810 */ /* 0x000fe40007ffe0ff */
[----:B------:R-:W-:Y:S01]  /*14b40*/  F2FP.BF16.PACK_AB R101, R118, R127 ;  /* 0x0000007f7665723e */ /* 0x000fe200000010ff */
[----:B------:R-:W-:Y:S01]  /*14b50*/  FFMA.FTZ R201, R98, R96, R177 ;  /* 0x0000006062c97223 */ /* 0x000fe200000100b1 */
[----:B------:R-:W-:Y:S01]  /*14b60*/  PRMT R96, RZ, 0x7610, R41 ;  /* 0x00007610ff607816 */ /* 0x000fe20000000029 */
[----:B------:R-:W-:Y:S01]  /*14b70*/  FFMA.FTZ R142, R111, R142, R34 ;  /* 0x0000008e6f8e7223 */ /* 0x000fe20000010022 */
[----:B------:R-:W-:-:S02]  /*14b80*/  F2FP.BF16.PACK_AB R111, R121, R114 ;  /* 0x00000072796f723e */ /* 0x000fc400000010ff */
[----:B------:R-:W-:Y:S01]  /*14b90*/  IADD3 R118, R141, 0x80, RZ ;  /* 0x000000808d767810 */ /* 0x000fe20007ffe0ff */
[----:B------:R-:W-:Y:S01]  /*14ba0*/  FFMA.FTZ R204, R113, R96, R186 ;  /* 0x0000006071cc7223 */ /* 0x000fe200000100ba */
[----:B------:R-:W-:Y:S01]  /*14bb0*/  PRMT R96, RZ, 0x5410, R40 ;  /* 0x00005410ff607816 */ /* 0x000fe20000000028 */
[----:B------:R0:W-:Y:S01]  /*14bc0*/  STG.E.128 [R104.64], R108 ;  /* 0x0000006c68007986 */ /* 0x0001e2000c101d04 */
[----:B------:R-:W-:Y:S02]  /*14bd0*/  F2FP.BF16.PACK_AB R98, R139, R136 ;  /* 0x000000888b62723e */ /* 0x000fe400000010ff */
[----:B------:R-:W-:Y:S01]  /*14be0*/  F2FP.BF16.PACK_AB R103, R179, R138 ;  /* 0x0000008ab367723e */ /* 0x000fe200000010ff */
[----:B------:R-:W-:Y:S01]  /*14bf0*/  FFMA.FTZ R116, R97, R96, R170 ;  /* 0x0000006061747223 */ /* 0x000fe200000100aa */
[----:B------:R-:W-:Y:S02]  /*14c00*/  PRMT R96, RZ, 0x7610, R40 ;  /* 0x00007610ff607816 */ /* 0x000fe40000000028 */
[----:B------:R-:W-:-:S02]  /*14c10*/  F2FP.BF16.PACK_AB R97, R143, R140 ;  /* 0x0000008c8f61723e */ /* 0x000fc400000010ff */
[----:B------:R-:W-:Y:S01]  /*14c20*/  F2FP.BF16.PACK_AB R102, R134, R137 ;  /* 0x000000898666723e */ /* 0x000fe200000010ff */
[----:B------:R-:W-:Y:S01]  /*14c30*/  FFMA.FTZ R121, R99, R96, R176 ;  /* 0x0000006063797223 */ /* 0x000fe200000100b0 */
[----:B------:R-:W-:Y:S02]  /*14c40*/  F2FP.BF16.PACK_AB R96, R124, R129 ;  /* 0x000000817c60723e */ /* 0x000fe400000010ff */
[----:B------:R-:W-:Y:S02]  /*14c50*/  IADD3 R124, R141, 0x20, RZ ;  /* 0x000000208d7c7810 */ /* 0x000fe40007ffe0ff */
[----:B------:R-:W-:Y:S02]  /*14c60*/  F2FP.BF16.PACK_AB R99, R135, R132 ;  /* 0x000000848763723e */ /* 0x000fe400000010ff */
[----:B------:R-:W-:Y:S01]  /*14c70*/  F2FP.BF16.PACK_AB R100, R181, R142 ;  /* 0x0000008eb564723e */ /* 0x000fe200000010ff */
[----:B------:R-:W-:Y:S01]  /*14c80*/  IMAD.WIDE.U32 R124, R124, R215, c[0x0][0x208] ;  /* 0x000082007c7c7625 */ /* 0x000fe200078e00d7 */
[----:B0-----:R-:W-:-:S02]  /*14c90*/  F2FP.BF16.PACK_AB R108, R117, R112 ;  /* 0x00000070756c723e */ /* 0x001fc400000010ff */
[----:B------:R-:W-:Y:S01]  /*14ca0*/  F2FP.BF16.PACK_AB R112, R121, R116 ;  /* 0x000000747970723e */ /* 0x000fe200000010ff */
[-C--:B------:R-:W-:Y:S01]  /*14cb0*/  IMAD.WIDE.U32 R120, R120, R215.reuse, c[0x0][0x208] ;  /* 0x0000820078787625 */ /* 0x080fe200078e00d7 */
[----:B------:R-:W-:Y:S01]  /*14cc0*/  IADD3 R116, R141, 0xa0, RZ ;  /* 0x000000a08d747810 */ /* 0x000fe20007ffe0ff */
[----:B------:R0:W-:Y:S01]  /*14cd0*/  STG.E.128 [R124.64], R96 ;  /* 0x000000607c007986 */ /* 0x0001e2000c101d04 */
        /* <DEDUP_REMOVED lines=9> */
[----:B------:R-:W-:-:S02]  /*14d70*/  F2FP.BF16.PACK_AB R109, R205, R180 ;  /* 0x000000b4cd6d723e */ /* 0x000fc400000010ff */
[----:B------:R-:W-:Y:S02]  /*14d80*/  F2FP.BF16.PACK_AB R115, R213, R210 ;  /* 0x000000d2d573723e */ /* 0x000fe400000010ff */
[----:B------:R-:W-:Y:S01]  /*14d90*/  F2FP.BF16.PACK_AB R114, R211, R208 ;  /* 0x000000d0d372723e */ /* 0x000fe200000010ff */
[----:B------:R0:W-:Y:S01]  /*14da0*/  STG.E.128 [R118.64], R108 ;  /* 0x0000006c76007986 */ /* 0x0001e2000c101d04 */
[----:B------:R-:W-:-:S05]  /*14db0*/  F2FP.BF16.PACK_AB R113, R204, R201 ;  /* 0x000000c9cc71723e */ /* 0x000fca00000010ff */
[----:B------:R0:W-:Y:S02]  /*14dc0*/  STG.E.128 [R116.64], R112 ;  /* 0x0000007074007986 */ /* 0x0001e4000c101d04 */
.L_x_17659:
[----:B-1----:R-:W-:Y:S05]  /*14dd0*/  BSYNC B0 ;  /* 0x0000000000007941 */ /* 0x002fea0003800000 */
.L_x_17658:
[----:B0-----:R-:W-:-:S05]  /*14de0*/  MOV R97, c[0x0][0x160] ;  /* 0x0000580000617a02 */ /* 0x001fca0000000f00 */
[----:B------:R-:W-:-:S05]  /*14df0*/  IMAD R172, R97, 0x4, R172 ;  /* 0x0000000461ac7824 */ /* 0x000fca00078e02ac */
[----:B------:R-:W-:-:S13]  /*14e00*/  ISETP.GE.AND P0, PT, R172, c[0x0][0x164], PT ;  /* 0x00005900ac007a0c */ /* 0x000fda0003f06270 */
[----:B------:R-:W-:Y:S01]  /*14e10*/  @P0 CALL.REL.NOINC `(.L_x_17660) ;  /* 0x0000001000000944 */ /* 0x000fe20003c00000 */
[----:B------:R-:W-:Y:S05]  /*14e20*/  BRA `(.L_x_17661) ;  /* 0xfffebcb000007947 */ /* 0x000fea000383ffff */
.L_x_17660:
[----:B------:R-:W-:Y:S05]  /*14e30*/  EXIT ;  /* 0x000000000000794d */ /* 0x000fea0003800000 */
.L_x_17656:
[----:B------:R-:W-:Y:S01]  /*14e40*/  IMAD.MOV.U32 R182, RZ, RZ, 0x1 ;  /* 0x00000001ffb67424 */ /* 0x000fe200078e00ff */
[----:B0-----:R-:W-:Y:S01]  /*14e50*/  MOV R178, 0x14e90 ;  /* 0x00014e9000b27802 */ /* 0x001fe20000000f00 */
[----:B------:R-:W-:Y:S02]  /*14e60*/  IMAD.MOV.U32 R180, RZ, RZ, 0x1f ;  /* 0x0000001fffb47424 */ /* 0x000fe400078e00ff */
[----:B------:R-:W-:Y:S02]  /*14e70*/  IMAD.MOV.U32 R181, RZ, RZ, -0x1 ;  /* 0xffffffffffb57424 */ /* 0x000fe400078e00ff */
[----:B------:R-:W-:Y:S05]  /*14e80*/  CALL.REL.NOINC `($__internal_63_$__cuda_sm70_shflsync_bfly_p) ;  /* 0x0000099000007944 */ /* 0x000fea0003c00000 */
[----:B-1----:R-:W-:Y:S01]  /*14e90*/  IMAD.MOV.U32 R178, RZ, RZ, R182 ;  /* 0x000000ffffb27224 */ /* 0x002fe200078e00b6 */
[----:B0-----:R-:W-:Y:S05]  /*14ea0*/  BRA `(.L_x_17662) ;  /* 0xffffe7c000007947 */ /* 0x001fea000383ffff */
.L_x_17657:
[----:B------:R-:W-:Y:S01]  /*14eb0*/  HFMA2.MMA R180, -RZ, RZ, 0, 1.847743988037109375e-06 ;  /* 0x0000001fffb47435 */ /* 0x000fe200000001ff */
[----:B------:R-:W-:Y:S01]  /*14ec0*/  IMAD.MOV.U32 R182, RZ, RZ, 0x2 ;  /* 0x00000002ffb67424 */ /* 0x000fe200078e00ff */
[----:B------:R-:W-:Y:S01]  /*14ed0*/  MOV R178, 0x14f00 ;  /* 0x00014f0000b27802 */ /* 0x000fe20000000f00 */
[----:B------:R-:W-:-:S03]  /*14ee0*/  IMAD.MOV.U32 R181, RZ, RZ, -0x1 ;  /* 0xffffffffffb57424 */ /* 0x000fc600078e00ff */
[----:B------:R-:W-:Y:S05]  /*14ef0*/  CALL.REL.NOINC `($__internal_63_$__cuda_sm70_shflsync_bfly_p) ;  /* 0x0000092000007944 */ /* 0x000fea0003c00000 */
[----:B01----:R-:W-:Y:S01]  /*14f00*/  FADD.FTZ R201, R201, R182 ;  /* 0x000000b6c9c97221 */ /* 0x003fe20000010000 */
[----:B------:R-:W-:Y:S01]  /*14f10*/  MOV R178, 0x14f60 ;  /* 0x00014f6000b27802 */ /* 0x000fe20000000f00 */
[----:B------:R-:W-:-:S02]  /*14f20*/  IMAD.MOV.U32 R182, RZ, RZ, 0x4 ;  /* 0x00000004ffb67424 */ /* 0x000fc400078e00ff */
[----:B------:R-:W-:Y:S02]  /*14f30*/  IMAD.MOV.U32 R180, RZ, RZ, 0x1f ;  /* 0x0000001fffb47424 */ /* 0x000fe400078e00ff */
[----:B------:R-:W-:Y:S02]  /*14f40*/  IMAD.MOV.U32 R181, RZ, RZ, -0x1 ;  /* 0xffffffffffb57424 */ /* 0x000fe400078e00ff */
[----:B------:R-:W-:Y:S05]  /*14f50*/  CALL.REL.NOINC `($__internal_63_$__cuda_sm70_shflsync_bfly_p) ;  /* 0x000008c000007944 */ /* 0x000fea0003c00000 */
[----:B01----:R-:W-:Y:S01]  /*14f60*/  FADD.FTZ R201, R201, R182 ;  /* 0x000000b6c9c97221 */ /* 0x003fe20000010000 */
[----:B------:R-:W-:Y:S01]  /*14f70*/  MOV R181, 0xffffffff ;  /* 0xffffffff00b57802 */ /* 0x000fe20000000f00 */
[----:B------:R-:W-:Y:S01]  /*14f80*/  IMAD.MOV.U32 R182, RZ, RZ, 0x8 ;  /* 0x00000008ffb67424 */ /* 0x000fe200078e00ff */
[----:B------:R-:W-:Y:S01]  /*14f90*/  MOV R178, 0x14fc0 ;  /* 0x00014fc000b27802 */ /* 0x000fe20000000f00 */
[----:B------:R-:W-:Y:S02]  /*14fa0*/  IMAD.MOV.U32 R180, RZ, RZ, 0x1f ;  /* 0x0000001fffb47424 */ /* 0x000fe400078e00ff */
[----:B------:R-:W-:Y:S05]  /*14fb0*/  CALL.REL.NOINC `($__internal_63_$__cuda_sm70_shflsync_bfly_p) ;  /* 0x0000086000007944 */ /* 0x000fea0003c00000 */
[----:B01----:R-:W-:Y:S01]  /*14fc0*/  FADD.FTZ R201, R201, R182 ;  /* 0x000000b6c9c97221 */ /* 0x003fe20000010000 */
[----:B------:R-:W-:Y:S01]  /*14fd0*/  MOV R178, 0x15020 ;  /* 0x0001502000b27802 */ /* 0x000fe20000000f00 */
[----:B------:R-:W-:Y:S02]  /*14fe0*/  IMAD.MOV.U32 R182, RZ, RZ, 0x10 ;  /* 0x00000010ffb67424 */ /* 0x000fe400078e00ff */
[----:B------:R-:W-:-:S02]  /*14ff0*/  IMAD.MOV.U32 R180, RZ, RZ, 0x1f ;  /* 0x0000001fffb47424 */ /* 0x000fc400078e00ff */
[----:B------:R-:W-:Y:S02]  /*15000*/  IMAD.MOV.U32 R181, RZ, RZ, -0x1 ;  /* 0xffffffffffb57424 */ /* 0x000fe400078e00ff */
[----:B------:R-:W-:Y:S05]  /*15010*/  CALL.REL.NOINC `($__internal_63_$__cuda_sm70_shflsync_bfly_p) ;  /* 0x0000080000007944 */ /* 0x000fea0003c00000 */
[----:B-1----:R-:W-:Y:S02]  /*15020*/  FADD.FTZ R182, R201, R182 ;  /* 0x000000b6c9b67221 */ /* 0x002fe40000010000 */
[----:B0-----:R-:W-:Y:S02]  /*15030*/  IMAD.MOV.U32 R180, RZ, RZ, 0x1f ;  /* 0x0000001fffb47424 */ /* 0x001fe400078e00ff */
[----:B------:R-:W-:Y:S02]  /*15040*/  FMUL.FTZ R183, R182, c[0x0][0x1e0] ;  /* 0x00007800b6b77a20 */ /* 0x000fe40000410000 */
[----:B------:R-:W-:Y:S02]  /*15050*/  IMAD.MOV.U32 R182, RZ, RZ, 0x1 ;  /* 0x00000001ffb67424 */ /* 0x000fe400078e00ff */
[C---:B------:R-:W-:Y:S02]  /*15060*/  FADD.FTZ R178, -R183.reuse, R96 ;  /* 0x00000060b7b27221 */ /* 0x040fe40000010100 */
[----:B------:R-:W-:-:S02]  /*15070*/  FADD.FTZ R179, -R183, R97 ;  /* 0x00000061b7b37221 */ /* 0x000fc40000010100 */
[----:B------:R-:W-:Y:S02]  /*15080*/  FFMA.FTZ R178, R178, R178, RZ ;  /* 0x000000b2b2b27223 */ /* 0x000fe400000100ff */
        /* <DEDUP_REMOVED lines=92> */
[----:B------:R-:W-:Y:S02]  /*15650*/  IMAD.MOV.U32 R181, RZ, RZ, -0x1 ;  /* 0xffffffffffb57424 */ /* 0x000fe400078e00ff */
[----:B------:R-:W-:Y:S01]  /*15660*/  FFMA.FTZ R201, R179, R179, R178 ;  /* 0x000000b3b3c97223 */ /* 0x000fe200000100b2 */
[----:B------:R-:W-:Y:S02]  /*15670*/  MOV R178, 0x15690 ;  /* 0x0001569000b27802 */ /* 0x000fe40000000f00 */
[----:B------:R-:W-:Y:S05]  /*15680*/  CALL.REL.NOINC `($__internal_63_$__cuda_sm70_shflsync_bfly_p) ;  /* 0x0000019000007944 */ /* 0x000fea0003c00000 */
[----:B01----:R-:W-:Y:S01]  /*15690*/  FADD.FTZ R201, R201, R182 ;  /* 0x000000b6c9c97221 */ /* 0x003fe20000010000 */
[----:B------:R-:W-:Y:S01]  /*156a0*/  HFMA2.MMA R182, -RZ, RZ, 0, 1.1920928955078125e-07 ;  /* 0x00000002ffb67435 */ /* 0x000fe200000001ff */
        /* <DEDUP_REMOVED lines=14> */
[----:B------:R-:W-:Y:S02]  /*15790*/  IMAD.MOV.U32 R181, RZ, RZ, -0x1 ;  /* 0xffffffffffb57424 */ /* 0x000fe400078e00ff */
[----:B------:R-:W-:Y:S05]  /*157a0*/  CALL.REL.NOINC `($__internal_63_$__cuda_sm70_shflsync_bfly_p) ;  /* 0x0000007000007944 */ /* 0x000fea0003c00000 */
[----:B01----:R-:W-:Y:S01]  /*157b0*/  FADD.FTZ R201, R201, R182 ;  /* 0x000000b6c9c97221 */ /* 0x003fe20000010000 */
[----:B------:R-:W-:Y:S01]  /*157c0*/  MOV R178, 0x15810 ;  /* 0x0001581000b27802 */ /* 0x000fe20000000f00 */
[----:B------:R-:W-:Y:S02]  /*157d0*/  IMAD.MOV.U32 R182, RZ, RZ, 0x10 ;  /* 0x00000010ffb67424 */ /* 0x000fe400078e00ff */
[----:B------:R-:W-:-:S02]  /*157e0*/  IMAD.MOV.U32 R180, RZ, RZ, 0x1f ;  /* 0x0000001fffb47424 */ /* 0x000fc400078e00ff */
[----:B------:R-:W-:Y:S02]  /*157f0*/  IMAD.MOV.U32 R181, RZ, RZ, -0x1 ;  /* 0xffffffffffb57424 */ /* 0x000fe400078e00ff */
[----:B------:R-:W-:Y:S05]  /*15800*/  CALL.REL.NOINC `($__internal_63_$__cuda_sm70_shflsync_bfly_p) ;  /* 0x0000001000007944 */ /* 0x000fea0003c00000 */
[----:B01----:R-:W-:Y:S05]  /*15810*/  BRA `(.L_x_17663) ;  /* 0xffffe59000007947 */ /* 0x003fea000383ffff */
        .weak           $__internal_63_$__cuda_sm70_shflsync_bfly_p
        .type           $__internal_63_$__cuda_sm70_shflsync_bfly_p,@function
        .size           $__internal_63_$__cuda_sm70_shflsync_bfly_p,(.L_x_43123 - $__internal_63_$__cuda_sm70_shflsync_bfly_p)
$__internal_63_$__cuda_sm70_shflsync_bfly_p:
[----:B------:R-:W-:Y:S01]  /*15820*/  IMAD.MOV.U32 R179, RZ, RZ, 0x0 ;  /* 0x00000000ffb37424 */ /* 0x000fe200078e00ff */
[----:B------:R-:W-:Y:S04]  /*15830*/  WARPSYNC R181 ;  /* 0x000000b500007348 */ /* 0x000fe80003800000 */
[----:B------:R0:W1:Y:S01]  /*15840*/  SHFL.BFLY PT, R182, R201, R182, R180 ;  /* 0x0c0000b6c9b67389 */ /* 0x00006200000e00b4 */
[----:B------:R-:W-:Y:S05]  /*15850*/  RET.REL.NODEC R178 `(_ZN10layer_norm13ln_fwd_kernelINS_13Kernel_traitsI13__nv_bfloat16S2_fS2_fjLj1536ELj1ELj4ELj1ELj16ENS_18Kernel_traits_baseILj1536ES2_S2_fS2_fjLj128EEEEELb1ELb1ELb1ELb1EEEvNS_9FwdParamsE) ;  /* 0xfffea7a0b2007950 */ /* 0x000fea0003c3ffff */
.L_x_17664:
        /* <DEDUP_REMOVED lines=10> */
.L_x_43123:


//--------------------- .text._ZN10layer_norm13ln_fwd_kernelINS_13Kernel_traitsIf13__nv_bfloat16fS2_fjLj1536ELj1ELj4ELj1ELj16ENS_18Kernel_traits_baseILj1536EfS2_fS2_fjLj128EEEEELb0ELb0ELb0ELb0EEEvNS_9FwdParamsE --------------------------
	.section	.text._ZN10layer_norm13ln_fwd_kernelINS_13Kernel_traitsIf13__nv_bfloat16fS2_fjLj1536ELj1ELj4ELj1ELj16ENS_18Kernel_traits_baseILj1536EfS2_fS2_fjLj128EEEEELb0ELb0ELb0ELb0EEEvNS_9FwdParamsE,"ax",@progbits
	.sectioninfo	@"SHI_REGISTERS=168"
	.align	128
        .global         _ZN10layer_norm13ln_fwd_kernelINS_13Kernel_traitsIf13__nv_bfloat16fS2_fjLj1536ELj1ELj4ELj1ELj16ENS_18Kernel_traits_baseILj1536EfS2_fS2_fjLj128EEEEELb0ELb0ELb0ELb0EEEvNS_9FwdParamsE
        .type           _ZN10layer_norm13ln_fwd_kernelINS_13Kernel_traitsIf13__nv_bfloat16fS2_fjLj1536ELj1ELj4ELj1ELj16ENS_18Kernel_traits_baseILj1536EfS2_fS2_fjLj128EEEEELb0ELb0ELb0ELb0EEEvNS_9FwdParamsE,@function
        .size           _ZN10layer_norm13ln_fwd_kernelINS_13Kernel_traitsIf13__nv_bfloat16fS2_fjLj1536ELj1ELj4ELj1ELj16ENS_18Kernel_traits_baseILj1536EfS2_fS2_fjLj128EEEEELb0ELb0ELb0ELb0EEEvNS_9FwdParamsE,(.L_x_43124 - _ZN10layer_norm13ln_fwd_kernelINS_13Kernel_traitsIf13__nv_bfloat16fS2_fjLj1536ELj1ELj4ELj1ELj16ENS_18Kernel_traits_baseILj1536EfS2_fS2_fjLj128EEEEELb0ELb0ELb0ELb0EEEvNS_9FwdParamsE)
        .other          _ZN10layer_norm13ln_fwd_kernelINS_13Kernel_traitsIf13__nv_bfloat16fS2_fjLj1536ELj1ELj4ELj1ELj16ENS_18Kernel_traits_baseILj1536EfS2_fS2_fjLj128EEEEELb0ELb0ELb0ELb0EEEvNS_9FwdParamsE,@"STO_CUDA_ENTRY STV_DEFAULT"
_ZN10layer_norm13ln_fwd_kernelINS_13Kernel_traitsIf13__nv_bfloat16fS2_fjLj1536ELj1ELj4ELj1ELj16ENS_18Kernel_traits_baseILj1536EfS2_fS2_fjLj128EEEEELb0ELb0ELb0ELb0EEEvNS_9FwdParamsE:
.text._ZN10layer_norm13ln_fwd_kernelINS_13Kernel_traitsIf13__nv_bfloat16fS2_fjLj1536ELj1ELj4ELj1ELj16ENS_18Kernel_traits_baseILj1536EfS2_fS2_fjLj128EEEEELb0ELb0ELb0ELb0EEEvNS_9FwdParamsE:
        /* <DEDUP_REMOVED lines=36> */
.L_x_17666:
[----:B-1----:R-:W-:Y:S05]  /*0240*/  BSYNC B0 ;  /* 0x0000000000007941 */ /* 0x002fea0003800000 */
.L_x_17665:
[----:B------:R-:W-:Y:S01]  /*0250*/  BSSY B0, `(.L_x_17667) ;  /* 0x0000011000007945 */ /* 0x000fe20003800000 */
[----:B------:R-:W-:Y:S05]  /*0260*/  @!P6 BRA `(.L_x_17668) ;  /* 0x000000f00000e947 */ /* 0x000fea0003800000 */
[----:B------:R-:W-:Y:S01]  /*0270*/  ISETP.NE.U32.AND P1, PT, RZ, c[0x0][0x218], PT ;  /* 0x00008600ff007a0c */ /* 0x000fe20003f25070 */
[----:B0-----:R-:W-:Y:S01]  /*0280*/  CS2R R22, SRZ ;  /* 0x0000000000167805 */ /* 0x001fe2000001ff00 */
        /* <DEDUP_REMOVED lines=13> */
.L_x_17668:
[----:B------:R-:W-:Y:S05]  /*0360*/  BSYNC B0 ;  /* 0x0000000000007941 */ /* 0x000fea0003800000 */
.L_x_17667:
[----:B------:R-:W-:Y:S01]  /*0370*/  BSSY B0, `(.L_x_17669) ;  /* 0x0000011000007945 */ /* 0x000fe20003800000 */
[----:B------:R-:W-:Y:S05]  /*0380*/  @!P5 BRA `(.L_x_17670) ;  /* 0x000000f00000d947 */ /* 0x000fea0003800000 */
[----:B------:R-:W-:Y:S01]  /*0390*/  ISETP.NE.U32.AND P1, PT, RZ, c[0x0][0x218], PT ;  /* 0x00008600ff007a0c */ /* 0x000fe20003f25070 */
[----:B------:R-:W-:Y:S01]  /*03a0*/  HFMA2.MMA R55, -RZ, RZ, 0, 1.9073486328125e-06 ;  /* 0x00000020ff377435 */ /* 0x000fe200000001ff */
[----:B0-----:R-:W-:Y:S01]  /*03b0*/  CS2R R38, SRZ ;  /* 0x0000000000267805 */ /* 0x001fe2000001ff00 */
        /* <DEDUP_REMOVED lines=12> */
.L_x_17670:
[----:B------:R-:W-:Y:S05]  /*0480*/  BSYNC B0 ;  /* 0x0000000000007941 */ /* 0x000fea0003800000 */
.L_x_17669:
        /* <DEDUP_REMOVED lines=17> */
.L_x_17672:
[----:B------:R-:W-:Y:S05]  /*05a0*/  BSYNC B0 ;  /* 0x0000000000007941 */ /* 0x000fea0003800000 */
.L_x_17671:
        /* <DEDUP_REMOVED lines=17> */
.L_x_17674:
[----:B------:R-:W-:Y:S05]  /*06c0*/  BSYNC B0 ;  /* 0x0000000000007941 */ /* 0x000fea0003800000 */
.L_x_17673:
[----:B------:R-:W-:Y:S01]  /*06d0*/  ISETP.GE.U32.AND P1, PT, R3, 0xc0, PT ;  /* 0x000000c00300780c */ /* 0x000fe20003f26070 */
[----:B------:R-:W-:Y:S01]  /*06e0*/  BSSY B0, `(.L_x_17675) ;  /* 0x0000013000007945 */ /* 0x000fe20003800000 */
[----:B------:R-:W-:-:S04]  /*06f0*/  SHF.R.U32.HI R0, RZ, 0x5, R2 ;  /* 0x00000005ff007819 */ /* 0x000fc80000011602 */
[----:B------:R-:W-:Y:S02]  /*0700*/  LEA R2, R89, R0, 0x2 ;  /* 0x0000000059027211 */ /* 0x000fe400078e10ff */
[----:B------:R-:W-:-:S05]  /*0710*/  P2R R0, PR, RZ, 0x2 ;  /* 0x00000002ff007803 */ /* 0x000fca0000000000 */
[----:B------:R-:W-:Y:S05]  /*0720*/  @!P1 BRA `(.L_x_17676) ;  /* 0x000000e000009947 */ /* 0x000fea0003800000 */
[----:B------:R-:W-:Y:S01]  /*0730*/  ISETP.NE.U32.AND P1, PT, RZ, c[0x0][0x218], PT ;  /* 0x00008600ff007a0c */ /* 0x000fe20003f25070 */
[----:B0-----:R-:W-:Y:S01]  /*0740*/  CS2R R86, SRZ ;  /* 0x0000000000567805 */ /* 0x001fe2000001ff00 */
[----:B------:R-:W-:Y:S01]  /*0750*/  MOV R101, 0x20 ;  /* 0x0000002000657802 */ /* 0x000fe20000000f00 */
[----:B------:R-:W-:Y:S01]  /*0760*/  CS2R R84, SRZ ;  /* 0x0000000000547805 */ /* 0x000fe2000001ff00 */
[----:B------:R-:W-:Y:S01]  /*0770*/  ISETP.NE.AND.EX P1, PT, RZ, c[0x0][0x21c], PT, P1 ;  /* 0x00008700ff007a0c */ /* 0x000fe20003f25310 */
[----:B------:R-:W-:Y:S01]  /*0780*/  CS2R R90, SRZ ;  /* 0x00000000005a7805 */ /* 0x000fe2000001ff00 */
[----:B------:R-:W-:-:S11]  /*0790*/  CS2R R88, SRZ ;  /* 0x0000000000587805 */ /* 0x000fd6000001ff00 */
[----:B------:R-:W-:-:S04]  /*07a0*/  @P1 LEA R102, P2, R100, c[0x0][0x218], 0x5 ;  /* 0x0000860064661a11 */ /* 0x000fc800078428ff */
[C---:B------:R-:W-:Y:S01]  /*07b0*/  @P1 LEA.HI.X R103, R100.reuse, c[0x0][0x21c], RZ, 0x5, P2 ;  /* 0x0000870064671a11 */ /* 0x040fe200010f2cff */
[----:B------:R-:W-:-:S04]  /*07c0*/  IMAD.WIDE.U32 R100, R100, R101, c[0x0][0x1b0] ;  /* 0x00006c0064647625 */ /* 0x000fc800078e0065 */
[----:B------:R0:W5:Y:S04]  /*07d0*/  @P1 LDG.E.128 R84, [R102.64] ;  /* 0x0000000466541981 */ /* 0x000168000c1e1d00 */
[----:B------:R0:W5:Y:S04]  /*07e0*/  LDG.E.128 R92, [R100.64] ;  /* 0x00000004645c7981 */ /* 0x000168000c1e1d00 */
[----:B------:R0:W5:Y:S04]  /*07f0*/  @P1 LDG.E.128 R88, [R102.64+0x10] ;  /* 0x0000100466581981 */ /* 0x000168000c1e1d00 */
[----:B------:R0:W5:Y:S02]  /*0800*/  LDG.E.128 R96, [R100.64+0x10] ;  /* 0x0000100464607981 */ /* 0x000164000c1e1d00 */
.L_x_17676:
[----:B------:R-:W-:Y:S05]  /*0810*/  BSYNC B0 ;  /* 0x0000000000007941 */ /* 0x000fea0003800000 */
.L_x_17675:
[----:B------:R-:W-:-:S13]  /*0820*/  ISETP.GE.AND P1, PT, R2, c[0x0][0x164], PT ;  /* 0x0000590002007a0c */ /* 0x000fda0003f26270 */
[----:B------:R-:W-:Y:S05]  /*0830*/  @P1 EXIT ;  /* 0x000000000000194d */ /* 0x000fea0003800000 */
[----:B------:R-:W-:Y:S02]  /*0840*/  ULDC.U8 UR6, c[0x0][0x1f0] ;  /* 0x00007c0000067ab9 */ /* 0x000fe40000000000 */
.L_x_17704:
[----:B------:R-:W-:-:S04]  /*0850*/  ISETP.NE.U32.AND P1, PT, RZ, c[0x0][0x1c0], PT ;  /* 0x00007000ff007a0c */ /* 0x000fc80003f25070 */
[----:B------:R-:W-:-:S13]  /*0860*/  ISETP.NE.AND.EX P1, PT, RZ, c[0x0][0x1c4], PT, P1 ;  /* 0x00007100ff007a0c */ /* 0x000fda0003f25310 */
[----:B------:R-:W-:-:S05]  /*0870*/  @P1 MOV R161, 0x2 ;  /* 0x0000000200a11802 */ /* 0x000fca0000000f00 */
[----:B------:R-:W-:-:S06]  /*0880*/  @P1 IMAD.WIDE R160, R2, R161, c[0x0][0x1c0] ;  /* 0x0000700002a01625 */ /* 0x000fcc00078e02a1 */
[----:B------:R-:W2:Y:S01]  /*0890*/  @P1 LDG.E.U16 R160, [R160.64] ;  /* 0x00000004a0a01981 */ /* 0x000ea2000c1e1500 */
[----:B------:R-:W-:Y:S01]  /*08a0*/  IMAD R0, R2, c[0x0][0x168], RZ ;  /* 0x00005a0002007a24 */ /* 0x000fe200078e02ff */
[----:B------:R-:W-:Y:S02]  /*08b0*/  BSSY B0, `(.L_x_17677) ;  /* 0x0000032000007945 */ /* 0x000fe40003800000 */
[----:B------:R-:W1:Y:S02]  /*08c0*/  S2R R156, SR_TID.X ;  /* 0x00000000009c7919 */ /* 0x000e640000002100 */
[----:B------:R-:W-:-:S04]  /*08d0*/  SHF.R.S32.HI R157, RZ, 0x1f, R0 ;  /* 0x0000001fff9d7819 */ /* 0x000fc80000011400 */
[----:B------:R-:W-:Y:S01]  /*08e0*/  LEA.HI R159, R157, R0, RZ, 0x3 ;  /* 0x000000009d9f7211 */ /* 0x000fe200078f18ff */
[----:B------:R-:W-:Y:S01]  /*08f0*/  HFMA2.MMA R157, -RZ, RZ, 1.875, 0 ;  /* 0x3f800000ff9d7435 */ /* 0x000fe200000001ff */
        /* <DEDUP_REMOVED lines=12> */
[----:B0-----:R0:W3:Y:S04]  /*09c0*/  @P1 LDG.E.128 R100, [R112.64] ;  /* 0x0000000470641981 */ /* 0x0010e8000c1e1d00 */
        /* <DEDUP_REMOVED lines=32> */
.L_x_17678:
[----:B------:R-:W-:Y:S05]  /*0bd0*/  BSYNC B0 ;  /* 0x0000000000007941 */ /* 0x000fea0003800000 */
.L_x_17677:
        /* <DEDUP_REMOVED lines=43> */
.L_x_17680:
[----:B------:R-:W-:Y:S05]  /*0e90*/  BSYNC B0 ;  /* 0x0000000000007941 */ /* 0x000fea0003800000 */
.L_x_17679:
        /* <DEDUP_REMOVED lines=43> */
.L_x_17682:
[----:B------:R-:W-:Y:S05]  /*1150*/  BSYNC B0 ;  /* 0x0000000000007941 */ /* 0x000fea0003800000 */
.L_x_17681:
        /* <DEDUP_REMOVED lines=43> */
.L_x_17684:
[----:B------:R-:W-:Y:S05]  /*1410*/  BSYNC B0 ;  /* 0x0000000000007941 */ /* 0x000fea0003800000 */
.L_x_17683:
        /* <DEDUP_REMOVED lines=43> */
.L_x_17686:
[----:B------:R-:W-:Y:S05]  /*16d0*/  BSYNC B0 ;  /* 0x0000000000007941 */ /* 0x000fea0003800000 */
.L_x_17685:
        /* <DEDUP_REMOVED lines=12> */
[----:B------:R-:W-:-:S04]  /*17a0*/  LEA R160, P1, R158, c[0x0][0x188], 0x5 ;  /* 0x000062009ea07a11 */ /* 0x000fc800078228ff */
        /* <DEDUP_REMOVED lines=29> */
.L_x_17688:
[----:B------:R-:W-:Y:S05]  /*1980*/  BSYNC B0 ;  /* 0x0000000000007941 */ /* 0x000fea0003800000 */
.L_x_17687:
[----:B------:R-:W-:Y:S01]  /*1990*/  FADD.FTZ R158, RZ, R108 ;  /* 0x0000006cff9e7221 */ /* 0x000fe20000010000 */
[----:B------:R-:W-:-:S02]  /*19a0*/  ISETP.GT.U32.AND P1, PT, R3, 0x3f, PT ;  /* 0x0000003f0300780c */ /* 0x000fc40003f24070 */
        /* <DEDUP_REMOVED lines=55> */
.L_x_17705:
[----:B-1----:R-:W-:Y:S01]  /*1d20*/  FADD.FTZ R161, R157, R160 ;  /* 0x000000a09da17221 */ /* 0x002fe20000010000 */
[----:B------:R-:W-:Y:S05]  /*1d30*/  BRA.DIV ~URZ, `(.L_x_17690) ;  /* 0x000016527f007947 */ /* 0x000fea000b800000 */
[----:B------:R-:W1:Y:S02]  /*1d40*/  SHFL.BFLY PT, R156, R161, 0x2, 0x1f ;  /* 0x0c401f00a19c7f89 */ /* 0x000e6400000e0000 */
[----:B-1----:R-:W-:-:S05]  /*1d50*/  FADD.FTZ R156, R161, R156 ;  /* 0x0000009ca19c7221 */ /* 0x002fca0000010000 */
[----:B0-----:R-:W0:Y:S02]  /*1d60*/  SHFL.BFLY PT, R157, R156, 0x4, 0x1f ;  /* 0x0c801f009c9d7f89 */ /* 0x001e2400000e0000 */
        /* <DEDUP_REMOVED lines=12> */
[--C-:B------:R-:W-:Y:S02]  /*1e30*/  FADD.FTZ R156, R117, -R157.reuse ;  /* 0x8000009d759c7221 */ /* 0x100fe40000010000 */
[----:B------:R-:W-:Y:S02]  /*1e40*/  FFMA.FTZ R160, R161, R161, R160 ;  /* 0x000000a1a1a07223 */ /* 0x000fe400000100a0 */
        /* <DEDUP_REMOVED lines=98> */
.L_x_17706:
        /* <DEDUP_REMOVED lines=49> */
.L_x_17692:
[----:B------:R-:W-:Y:S05]  /*2780*/  BSYNC B0 ;  /* 0x0000000000007941 */ /* 0x000fea0003800000 */
.L_x_17691:
        /* <DEDUP_REMOVED lines=35> */
.L_x_17694:
[----:B------:R-:W-:Y:S05]  /*29c0*/  BSYNC B0 ;  /* 0x0000000000007941 */ /* 0x000fea0003800000 */
.L_x_17693:
        /* <DEDUP_REMOVED lines=35> */
.L_x_17696:
[----:B------:R-:W-:Y:S05]  /*2c00*/  BSYNC B0 ;  /* 0x0000000000007941 */ /* 0x000fea0003800000 */
.L_x_17695:
        /* <DEDUP_REMOVED lines=35> */
.L_x_17698:
[----:B------:R-:W-:Y:S05]  /*2e40*/  BSYNC B0 ;  /* 0x0000000000007941 */ /* 0x000fea0003800000 */
.L_x_17697:
        /* <DEDUP_REMOVED lines=35> */
.L_x_17700:
[----:B------:R-:W-:Y:S05]  /*3080*/  BSYNC B0 ;  /* 0x0000000000007941 */ /* 0x000fea0003800000 */
.L_x_17699:
        /* <DEDUP_REMOVED lines=34> */
.L_x_17702:
[----:B------:R-:W-:Y:S05]  /*32b0*/  BSYNC B0 ;  /* 0x0000000000007941 */ /* 0x000fea0003800000 */
.L_x_17701:
[----:B0-----:R-:W-:-:S10]  /*32c0*/  HFMA2.MMA R157, -RZ, RZ, 0, 2.384185791015625e-07 ;  /* 0x00000004ff9d7435 */ /* 0x001fd400000001ff */
[----:B------:R-:W-:-:S05]  /*32d0*/  IMAD R2, R157, c[0x0][0x160], R2 ;  /* 0x000058009d027a24 */ /* 0x000fca00078e0202 */
[----:B------:R-:W-:-:S13]  /*32e0*/  ISETP.GE.AND P1, PT, R2, c[0x0][0x164], PT ;  /* 0x0000590002007a0c */ /* 0x000fda0003f26270 */
[----:B-----5:R-:W-:Y:S01]  /*32f0*/  @P1 CALL.REL.NOINC `(.L_x_17703) ;  /* 0x0000001000001944 */ /* 0x020fe20003c00000 */
[----:B------:R-:W-:Y:S05]  /*3300*/  BRA `(.L_x_17704) ;  /* 0xffffd54000007947 */ /* 0x000fea000383ffff */
.L_x_17703:
[----:B------:R-:W-:Y:S05]  /*3310*/  EXIT ;  /* 0x000000000000794d */ /* 0x000fea0003800000 */
.L_x_17689:
[----:B------:R-:W-:Y:S01]  /*3320*/  HFMA2.MMA R162, -RZ, RZ, 0, 5.9604644775390625e-08 ;  /* 0x00000001ffa27435 */ /* 0x000fe200000001ff */
[----:B0-----:R-:W-:Y:S02]  /*3330*/  MOV R161, R157 ;  /* 0x0000009d00a17202 */ /* 0x001fe40000000f00 */
[----:B------:R-:W-:Y:S02]  /*3340*/  MOV R163, 0x1f ;  /* 0x0000001f00a37802 */ /* 0x000fe40000000f00 */
[----:B------:R-:W-:Y:S02]  /*3350*/  MOV R160, 0xffffffff ;  /* 0xffffffff00a07802 */ /* 0x000fe40000000f00 */
[----:B------:R-:W-:Y:S02]  /*3360*/  MOV R158, 0x3380 ;  /* 0x00003380009e7802 */ /* 0x000fe40000000f00 */
[----:B-----5:R-:W-:Y:S05]  /*3370*/  CALL.REL.NOINC `($__internal_64_$__cuda_sm70_shflsync_bfly_p) ;  /* 0x000009b000007944 */ /* 0x020fea0003c00000 */
[----:B01----:R-:W-:Y:S05]  /*3380*/  BRA `(.L_x_17705) ;  /* 0xffffe99000007947 */ /* 0x003fea000383ffff */
.L_x_17690:
[----:B------:R-:W-:Y:S01]  /*3390*/  HFMA2.MMA R162, -RZ, RZ, 0, 1.1920928955078125e-07 ;  /* 0x00000002ffa27435 */ /* 0x000fe200000001ff */
[----:B------:R-:W-:Y:S02]  /*33a0*/  MOV R163, 0x1f ;  /* 0x0000001f00a37802 */ /* 0x000fe40000000f00 */
[----:B------:R-:W-:-:S02]  /*33b0*/  MOV R160, 0xffffffff ;  /* 0xffffffff00a07802 */ /* 0x000fc40000000f00 */
[----:B------:R-:W-:Y:S02]  /*33c0*/  MOV R158, 0x33e0 ;  /* 0x000033e0009e7802 */ /* 0x000fe40000000f00 */
[----:B0----5:R-:W-:Y:S05]  /*33d0*/  CALL.REL.NOINC `($__internal_64_$__cuda_sm70_shflsync_bfly_p) ;  /* 0x0000095000007944 */ /* 0x021fea0003c00000 */
[----:B0-----:R-:W-:Y:S01]  /*33e0*/  HFMA2.MMA R162, -RZ, RZ, 0, 2.384185791015625e-07 ;  /* 0x00000004ffa27435 */ /* 0x001fe200000001ff */
[----:B-1----:R-:W-:Y:S01]  /*33f0*/  FADD.FTZ R161, R161, R160 ;  /* 0x000000a0a1a17221 */ /* 0x002fe20000010000 */
[----:B------:R-:W-:Y:S02]  /*3400*/  MOV R163, 0x1f ;  /* 0x0000001f00a37802 */ /* 0x000fe40000000f00 */
[----:B------:R-:W-:Y:S02]  /*3410*/  MOV R160, 0xffffffff ;  /* 0xffffffff00a07802 */ /* 0x000fe40000000f00 */
[----:B------:R-:W-:Y:S02]  /*3420*/  MOV R158, 0x3440 ;  /* 0x00003440009e7802 */ /* 0x000fe40000000f00 */
[----:B------:R-:W-:Y:S05]  /*3430*/  CALL.REL.NOINC `($__internal_64_$__cuda_sm70_shflsync_bfly_p) ;  /* 0x000008f000007944 */ /* 0x000fea0003c00000 */
[----:B0-----:R-:W-:Y:S01]  /*3440*/  HFMA2.MMA R162, -RZ, RZ, 0, 4.76837158203125e-07 ;  /* 0x00000008ffa27435 */ /* 0x001fe200000001ff */
[----:B-1----:R-:W-:Y:S01]  /*3450*/  FADD.FTZ R161, R161, R160 ;  /* 0x000000a0a1a17221 */ /* 0x002fe20000010000 */
[----:B------:R-:W-:Y:S02]  /*3460*/  MOV R163, 0x1f ;  /* 0x0000001f00a37802 */ /* 0x000fe40000000f00 */
[----:B------:R-:W-:-:S02]  /*3470*/  MOV R160, 0xffffffff ;  /* 0xffffffff00a07802 */ /* 0x000fc40000000f00 */
[----:B------:R-:W-:Y:S02]  /*3480*/  MOV R158, 0x34a0 ;  /* 0x000034a0009e7802 */ /* 0x000fe40000000f00 */
[----:B------:R-:W-:Y:S05]  /*3490*/  CALL.REL.NOINC `($__internal_64_$__cuda_sm70_shflsync_bfly_p) ;  /* 0x0000089000007944 */ /* 0x000fea0003c00000 */
[----:B0-----:R-:W-:Y:S01]  /*34a0*/  HFMA2.MMA R162, -RZ, RZ, 0, 9.5367431640625e-07 ;  /* 0x00000010ffa27435 */ /* 0x001fe200000001ff */
[----:B-1----:R-:W-:Y:S01]  /*34b0*/  FADD.FTZ R161, R161, R160 ;  /* 0x000000a0a1a17221 */ /* 0x002fe20000010000 */
[----:B------:R-:W-:Y:S02]  /*34c0*/  MOV R163, 0x1f ;  /* 0x0000001f00a37802 */ /* 0x000fe40000000f00 */
[----:B------:R-:W-:Y:S02]  /*34d0*/  MOV R160, 0xffffffff ;  /* 0xffffffff00a07802 */ /* 0x000fe40000000f00 */
[----:B------:R-:W-:Y:S02]  /*34e0*/  MOV R158, 0x3500 ;  /* 0x00003500009e7802 */ /* 0x000fe40000000f00 */
[----:B------:R-:W-:Y:S05]  /*34f0*/  CALL.REL.NOINC `($__internal_64_$__cuda_sm70_shflsync_bfly_p) ;  /* 0x0000083000007944 */ /* 0x000fea0003c00000 */
[----:B-1----:R-:W-:Y:S01]  /*3500*/  FADD.FTZ R157, R161, R160 ;  /* 0x000000a0a19d7221 */ /* 0x002fe20000010000 */
[----:B0-----:R-:W-:Y:S01]  /*3510*/  HFMA2.MMA R162, -RZ, RZ, 0, 5.9604644775390625e-08 ;  /* 0x00000001ffa27435 */ /* 0x001fe200000001ff */
[----:B------:R-:W-:Y:S02]  /*3520*/  MOV R163, 0x1f ;  /* 0x0000001f00a37802 */ /* 0x000fe40000000f00 */
        /* <DEDUP_REMOVED lines=100> */
[----:B------:R-:W-:Y:S05]  /*3b70*/  CALL.REL.NOINC `($__internal_64_$__cuda_sm70_shflsync_bfly_p) ;  /* 0x000001b000007944 */ /* 0x000fea0003c00000 */
[----:B0-----:R-:W-:Y:S01]  /*3b80*/  HFMA2.MMA R162, -RZ, RZ, 0, 1.1920928955078125e-07 ;  /* 0x00000002ffa27435 */ /* 0x001fe200000001ff */
[----:B-1----:R-:W-:Y:S01]  /*3b90*/  FADD.FTZ R161, R161, R160 ;  /* 0x000000a0a1a17221 */ /* 0x002fe20000010000 */
[----:B------:R-:W-:Y:S02]  /*3ba0*/  MOV R163, 0x1f ;  /* 0x0000001f00a37802 */ /* 0x000fe40000000f00 */
[----:B------:R-:W-:Y:S02]  /*3bb0*/  MOV R160, 0xffffffff ;  /* 0xffffffff00a07802 */ /* 0x000fe40000000f00 */
[----:B------:R-:W-:Y:S02]  /*3bc0*/  MOV R158, 0x3be0 ;  /* 0x00003be0009e7802 */ /* 0x000fe40000000f00 */
[----:B------:R-:W-:Y:S05]  /*3bd0*/  CALL.REL.NOINC `($__internal_64_$__cuda_sm70_shflsync_bfly_p) ;  /* 0x0000015000007944 */ /* 0x000fea0003c00000 */
[----:B0-----:R-:W-:Y:S01]  /*3be0*/  HFMA2.MMA R162, -RZ, RZ, 0, 2.384185791015625e-07 ;  /* 0x00000004ffa27435 */ /* 0x001fe200000001ff */
[----:B-1----:R-:W-:Y:S01]  /*3bf0*/  FADD.FTZ R161, R161, R160 ;  /* 0x000000a0a1a17221 */ /* 0x002fe20000010000 */
[----:B------:R-:W-:Y:S02]  /*3c00*/  MOV R163, 0x1f ;  /* 0x0000001f00a37802 */ /* 0x000fe40000000f00 */
[----:B------:R-:W-:-:S02]  /*3c10*/  MOV R160, 0xffffffff ;  /* 0xffffffff00a07802 */ /* 0x000fc40000000f00 */
[----:B------:R-:W-:Y:S02]  /*3c20*/  MOV R158, 0x3c40 ;  /* 0x00003c40009e7802 */ /* 0x000fe40000000f00 */
[----:B------:R-:W-:Y:S05]  /*3c30*/  CALL.REL.NOINC `($__internal_64_$__cuda_sm70_shflsync_bfly_p) ;  /* 0x000000f000007944 */ /* 0x000fea0003c00000 */
[----:B0-----:R-:W-:Y:S01]  /*3c40*/  HFMA2.MMA R162, -RZ, RZ, 0, 4.76837158203125e-07 ;  /* 0x00000008ffa27435 */ /* 0x001fe200000001ff */
[----:B-1----:R-:W-:Y:S01]  /*3c50*/  FADD.FTZ R161, R161, R160 ;  /* 0x000000a0a1a17221 */ /* 0x002fe20000010000 */
[----:B------:R-:W-:Y:S02]  /*3c60*/  MOV R163, 0x1f ;  /* 0x0000001f00a37802 */ /* 0x000fe40000000f00 */
[----:B------:R-:W-:Y:S02]  /*3c70*/  MOV R160, 0xffffffff ;  /* 0xffffffff00a07802 */ /* 0x000fe40000000f00 */
[----:B------:R-:W-:Y:S02]  /*3c80*/  MOV R158, 0x3ca0 ;  /* 0x00003ca0009e7802 */ /* 0x000fe40000000f00 */
[----:B------:R-:W-:Y:S05]  /*3c90*/  CALL.REL.NOINC `($__internal_64_$__cuda_sm70_shflsync_bfly_p) ;  /* 0x0000009000007944 */ /* 0x000fea0003c00000 */
[----:B-1----:R-:W-:Y:S01]  /*3ca0*/  FADD.FTZ R156, R161, R160 ;  /* 0x000000a0a19c7221 */ /* 0x002fe20000010000 */
[----:B0-----:R-:W-:Y:S01]  /*3cb0*/  HFMA2.MMA R162, -RZ, RZ, 0, 9.5367431640625e-07 ;  /* 0x00000010ffa27435 */ /* 0x001fe200000001ff */
[----:B------:R-:W-:Y:S02]  /*3cc0*/  MOV R163, 0x1f ;  /* 0x0000001f00a37802 */ /* 0x000fe40000000f00 */
[----:B------:R-:W-:-:S02]  /*3cd0*/  MOV R160, 0xffffffff ;  /* 0xffffffff00a07802 */ /* 0x000fc40000000f00 */
[----:B------:R-:W-:Y:S02]  /*3ce0*/  MOV R161, R156 ;  /* 0x0000009c00a17202 */ /* 0x000fe40000000f00 */
[----:B------:R-:W-:Y:S02]  /*3cf0*/  MOV R158, 0x3d10 ;  /* 0x00003d10009e7802 */ /* 0x000fe40000000f00 */
[----:B------:R-:W-:Y:S05]  /*3d00*/  CALL.REL.NOINC `($__internal_64_$__cuda_sm70_shflsync_bfly_p) ;  /* 0x0000002000007944 */ /* 0x000fea0003c00000 */
[----:B01----:R-:W-:Y:S01]  /*3d10*/  MOV R163, R160 ;  /* 0x000000a000a37202 */ /* 0x003fe20000000f00 */
[----:B------:R-:W-:Y:S05]  /*3d20*/  BRA `(.L_x_17706) ;  /* 0xffffe74000007947 */ /* 0x000fea000383ffff */
        .weak           $__internal_64_$__cuda_sm70_shflsync_bfly_p
        .type           $__internal_64_$__cuda_sm70_shflsync_bfly_p,@function
        .size           $__internal_64_$__cuda_sm70_shflsync_bfly_p,(.L_x_43124 - $__internal_64_$__cuda_sm70_shflsync_bfly_p)
$__internal_64_$__cuda_sm70_shflsync_bfly_p:
[----:B------:R-:W-:Y:S01]  /*3d30*/  HFMA2.MMA R159, -RZ, RZ, 0, 0 ;  /* 0x00000000ff9f7435 */ /* 0x000fe200000001ff */
[----:B------:R-:W-:Y:S04]  /*3d40*/  WARPSYNC R160 ;  /* 0x000000a000007348 */ /* 0x000fe80003800000 */
[----:B------:R0:W1:Y:S01]  /*3d50*/  SHFL.BFLY PT, R160, R161, R162, R163 ;  /* 0x0c0000a2a1a07389 */ /* 0x00006200000e00a3 */
[----:B------:R-:W-:Y:S05]  /*3d60*/  RET.REL.NODEC R158 `(_ZN10layer_norm13ln_fwd_kernelINS_13Kernel_traitsIf13__nv_bfloat16fS2_fjLj1536ELj1ELj4ELj1ELj16ENS_18Kernel_traits_baseILj1536EfS2_fS2_fjLj128EEEEELb0ELb0ELb0ELb0EEEvNS_9FwdParamsE) ;  /* 0xffffc2909e007950 */ /* 0x000fea0003c3ffff */
.L_x_17707:
        /* <DEDUP_REMOVED lines=9> */
.L_x_43124:


//--------------------- .text._ZN10layer_norm13ln_fwd_kernelINS_13Kernel_traitsIf13__nv_bfloat16fS2_fjLj1536ELj1ELj4ELj1ELj16ENS_18Kernel_traits_baseILj1536EfS2_fS2_fjLj128EEEEELb0ELb0ELb0ELb1EEEvNS_9FwdParamsE --------------------------
	.section	.text._ZN10layer_norm13ln_fwd_kernelINS_13Kernel_traitsIf13__nv_bfloat16fS2_fjLj1536ELj1ELj4ELj1ELj16ENS_18Kernel_traits_baseILj1536EfS2_fS2_fjLj128EEEEELb0ELb0ELb0ELb1EEEvNS_9FwdParamsE,"ax",@progbits
	.sectioninfo	@"SHI_REGISTERS=182"
	.align	128
        .global         _ZN10layer_norm13ln_fwd_kernelINS_13Kernel_traitsIf13__nv_bfloat16fS2_fjLj1536ELj1ELj4ELj1ELj16ENS_18Kernel_traits_baseILj1536EfS2_fS2_fjLj128EEEEELb0ELb0ELb0ELb1EEEvNS_9FwdParamsE
        .type           _ZN10layer_norm13ln_fwd_kernelINS_13Kernel_traitsIf13__nv_bfloat16fS2_fjLj1536ELj1ELj4ELj1ELj16ENS_18Kernel_traits_baseILj1536EfS2_fS2_fjLj128EEEEELb0ELb0ELb0ELb1EEEvNS_9FwdParamsE,@function
        .size           _ZN10layer_norm13ln_fwd_kernelINS_13Kernel_traitsIf13__nv_bfloat16fS2_fjLj1536ELj1ELj4ELj1ELj16ENS_18Kernel_traits_baseILj1536EfS2_fS2_fjLj128EEEEELb0ELb0ELb0ELb1EEEvNS_9FwdParamsE,(.L_x_43125 - _ZN10layer_norm13ln_fwd_kernelINS_13Kernel_traitsIf13__nv_bfloat16fS2_fjLj1536ELj1ELj4ELj1ELj16ENS_18Kernel_traits_baseILj1536EfS2_fS2_fjLj128EEEEELb0ELb0ELb0ELb1EEEvNS_9FwdParamsE)
        .other          _ZN10layer_norm13ln_fwd_kernelINS_13Kernel_traitsIf13__nv_bfloat16fS2_fjLj1536ELj1ELj4ELj1ELj16ENS_18Kernel_traits_baseILj1536EfS2_fS2_fjLj128EEEEELb0ELb0ELb0ELb1EEEvNS_9FwdParamsE,@"STO_CUDA_ENTRY STV_DEFAULT"
_ZN10layer_norm13ln_fwd_kernelINS_13Kernel_traitsIf13__nv_bfloat16fS2_fjLj1536ELj1ELj4ELj1ELj16ENS_18Kernel_traits_baseILj1536EfS2_fS2_fjLj128EEEEELb0ELb0ELb0ELb1EEEvNS_9FwdParamsE:
.text._ZN10layer_norm13ln_fwd_kernelINS_13Kernel_traitsIf13__nv_bfloat16fS2_fjLj1536ELj1ELj4ELj1ELj16ENS_18Kernel_traits_baseILj1536EfS2_fS2_fjLj128EEEEELb0ELb0ELb0ELb1EEEvNS_9FwdParamsE:
        /* <DEDUP_REMOVED lines=52> */
[----:B0-----:R0:W5:Y:S04]  /*0340*/  LDG.E.128 R52, [R2.64] ;  /* 0x0000000402347981 */ /* 0x001168000c1e1d00 */
        /* <DEDUP_REMOVED lines=11> */
[----:B------:R-:W-:Y:S01]  /*0400*/  MOV R0, R100 ;  /* 0x0000006400007202 */ /* 0x000fe20000000f00 */
[----:B------:R-:W-:-:S02]  /*0410*/  ULDC.U8 UR6, c[0x0][0x1f0] ;  /* 0x00007c0000067ab9 */ /* 0x000fc40000000000 */
.L_x_17711:
[----:B------:R-:W1:Y:S01]  /*0420*/  S2R R149, SR_TID.X ;  /* 0x0000000000957919 */ /* 0x000e620000002100 */
[----:B------:R-:W-:Y:S01]  /*0430*/  ISETP.NE.U32.AND P1, PT, RZ, c[0x0][0x1c0], PT ;  /* 0x00007000ff007a0c */ /* 0x000fe20003f25070 */
[----:B0-----:R-:W-:Y:S01]  /*0440*/  IMAD R2, R0, c[0x0][0x168], RZ ;  /* 0x00005a0000027a24 */ /* 0x001fe200078e02ff */
[----:B------:R-:W-:Y:S01]  /*0450*/  HFMA2.MMA R161, -RZ, RZ, 0, 9.5367431640625e-07 ;  /* 0x00000010ffa17435 */ /* 0x000fe200000001ff */
[----:B------:R-:W-:-:S02]  /*0460*/  ISETP.NE.U32.AND P0, PT, RZ, c[0x0][0x180], PT ;  /* 0x00006000ff007a0c */ /* 0x000fc40003f05070 */
[----:B------:R-:W-:Y:S02]  /*0470*/  ISETP.NE.AND.EX P1, PT, RZ, c[0x0][0x1c4], PT, P1 ;  /* 0x00007100ff007a0c */ /* 0x000fe40003f25310 */
[----:B------:R-:W-:-:S04]  /*0480*/  SHF.R.S32.HI R3, RZ, 0x1f, R2 ;  /* 0x0000001fff037819 */ /* 0x000fc80000011402 */
[----:B------:R-:W-:-:S07]  /*0490*/  LEA.HI R2, R3, R2, RZ, 0x3 ;  /* 0x0000000203027211 */ /* 0x000fce00078f18ff */
[----:B------:R-:W-:Y:S02]  /*04a0*/  @P1 MOV R109, 0x2 ;  /* 0x00000002006d1802 */ /* 0x000fe40000000f00 */
[----:B-1----:R-:W-:-:S03]  /*04b0*/  LOP3.LUT R149, R149, 0x1f, RZ, 0xc0, !PT ;  /* 0x0000001f95957812 */ /* 0x002fc600078ec0ff */
[----:B------:R-:W-:Y:S01]  /*04c0*/  @P1 IMAD.WIDE R108, R0, R109, c[0x0][0x1c0] ;  /* 0x00007000006c1625 */ /* 0x000fe200078e026d */
[----:B------:R-:W-:Y:S02]  /*04d0*/  LEA.HI.SX32 R3, R2, R149, 0x1d ;  /* 0x0000009502037211 */ /* 0x000fe400078feaff */
[----:B------:R-:W-:-:S03]  /*04e0*/  ISETP.NE.AND.EX P0, PT, RZ, c[0x0][0x184], PT, P0 ;  /* 0x00006100ff007a0c */ /* 0x000fc60003f05300 */
[----:B------:R-:W2:Y:S01]  /*04f0*/  @P1 LDG.E.U16 R108, [R108.64] ;  /* 0x000000046c6c1981 */ /* 0x000ea2000c1e1500 */
[----:B------:R-:W-:Y:S01]  /*0500*/  IMAD.WIDE.U32 R110, R3, R161, c[0x0][0x170] ;  /* 0x00005c00036e7625 */ /* 0x000fe200078e00a1 */
[----:B------:R-:W-:-:S04]  /*0510*/  MOV R151, 0x20 ;  /* 0x0000002000977802 */ /* 0x000fc80000000f00 */
[----:B------:R-:W3:Y:S04]  /*0520*/  LDG.E.128 R124, [R110.64] ;  /* 0x000000046e7c7981 */ /* 0x000ee8000c1e1d00 */
[----:B------:R-:W-:-:S05]  /*0530*/  @P0 IMAD.WIDE.U32 R112, R3, R151, c[0x0][0x180] ;  /* 0x0000600003700625 */ /* 0x000fca00078e0097 */
[----:B------:R0:W4:Y:S04]  /*0540*/  @P0 LDG.E.128 R100, [R112.64] ;  /* 0x0000000470640981 */ /* 0x000128000c1e1d00 */
[----:B------:R0:W4:Y:S01]  /*0550*/  @P0 LDG.E.128 R104, [R112.64+0x10] ;  /* 0x0000100470680981 */ /* 0x000122000c1e1d00 */
[----:B------:R-:W-:Y:S01]  /*0560*/  HFMA2.MMA R160, -RZ, RZ, 1.875, 0 ;  /* 0x3f800000ffa07435 */ /* 0x000fe200000001ff */
[----:B------:R-:W-:Y:S02]  /*0570*/  ISETP.NE.U32.AND P2, PT, RZ, c[0x0][0x180], PT ;  /* 0x00006000ff007a0c */ /* 0x000fe40003f45070 */
[C---:B------:R-:W-:Y:S01]  /*0580*/  IADD3 R2, R3.reuse, 0x20, RZ ;  /* 0x0000002003027810 */ /* 0x040fe20007ffe0ff */
[----:B------:R-:W-:Y:S02]  /*0590*/  IMAD.WIDE.U32 R116, R3, R151, c[0x0][0x188] ;  /* 0x0000620003747625 */ /* 0x000fe400078e0097 */
[----:B--2---:R-:W-:-:S02]  /*05a0*/  @P1 PRMT R160, RZ, 0x5410, R108 ;  /* 0x00005410ffa01816 */ /* 0x004fc4000000006c */
[----:B------:R-:W-:Y:S02]  /*05b0*/  ISETP.NE.AND.EX P1, PT, RZ, c[0x0][0x184], PT, P2 ;  /* 0x00006100ff007a0c */ /* 0x000fe40003f25320 */
[--C-:B---3--:R-:W-:Y:S02]  /*05c0*/  PRMT R109, RZ, 0x5410, R124.reuse ;  /* 0x00005410ff6d7816 */ /* 0x108fe4000000007c */
[----:B------:R-:W-:Y:S02]  /*05d0*/  PRMT R111, RZ, 0x7610, R124 ;  /* 0x00007610ff6f7816 */ /* 0x000fe4000000007c */
[--C-:B0-----:R-:W-:Y:S02]  /*05e0*/  PRMT R113, RZ, 0x5410, R125.reuse ;  /* 0x00005410ff717816 */ /* 0x101fe4000000007d */
        /* <DEDUP_REMOVED lines=13> */
[----:B----4-:R-:W-:Y:S02]  /*06c0*/  @P1 FADD.FTZ R108, R100, R108 ;  /* 0x0000006c646c1221 */ /* 0x010fe40000010000 */
[----:B------:R-:W-:-:S02]  /*06d0*/  @P1 FADD.FTZ R109, R101, R109 ;  /* 0x0000006d656d1221 */ /* 0x000fc40000010000 */
[----:B------:R-:W-:Y:S02]  /*06e0*/  @P1 FADD.FTZ R110, R102, R110 ;  /* 0x0000006e666e1221 */ /* 0x000fe40000010000 */
[----:B------:R-:W-:Y:S02]  /*06f0*/  @P1 FADD.FTZ R111, R103, R111 ;  /* 0x0000006f676f1221 */ /* 0x000fe40000010000 */
[----:B------:R-:W-:Y:S02]  /*0700*/  @P1 FADD.FTZ R112, R104, R112 ;  /* 0x0000007068701221 */ /* 0x000fe40000010000 */
[----:B------:R-:W-:Y:S02]  /*0710*/  @P1 FADD.FTZ R113, R105, R113 ;  /* 0x0000007169711221 */ /* 0x000fe40000010000 */
[----:B------:R-:W-:Y:S02]  /*0720*/  @P1 FADD.FTZ R114, R106, R114 ;  /* 0x000000726a721221 */ /* 0x000fe40000010000 */
[----:B------:R-:W-:-:S02]  /*0730*/  @P1 FADD.FTZ R115, R107, R115 ;  /* 0x000000736b731221 */ /* 0x000fc40000010000 */
[----:B------:R-:W-:Y:S01]  /*0740*/  IMAD.WIDE.U32 R118, R2, R161, c[0x0][0x170] ;  /* 0x00005c0002767625 */ /* 0x000fe200078e00a1 */
[----:B------:R-:W-:Y:S04]  /*0750*/  STG.E.128 [R116.64], R108 ;  /* 0x0000006c74007986 */ /* 0x000fe8000c101d04 */
[----:B------:R0:W-:Y:S04]  /*0760*/  STG.E.128 [R116.64+0x10], R112 ;  /* 0x0000107074007986 */ /* 0x0001e8000c101d04 */
[----:B------:R-:W0:Y:S01]  /*0770*/  LDG.E.128 R140, [R118.64] ;  /* 0x00000004768c7981 */ /* 0x000e22000c1e1d00 */
[----:B------:R-:W-:Y:S01]  /*0780*/  MOV R124, R100 ;  /* 0x00000064007c7202 */ /* 0x000fe20000000f00 */
[----:B------:R-:W-:Y:S01]  /*0790*/  @P0 IMAD.WIDE.U32 R120, R151, R2, c[0x0][0x180] ;  /* 0x0000600097780625 */ /* 0x000fe200078e0002 */
[----:B------:R-:W-:-:S02]  /*07a0*/  MOV R125, R101 ;  /* 0x00000065007d7202 */ /* 0x000fc40000000f00 */
        /* <DEDUP_REMOVED lines=11> */
[----:B------:R-:W-:Y:S02]  /*0860*/  PRMT R119, RZ, 0x7610, R140 ;  /* 0x00007610ff777816 */ /* 0x000fe4000000008c */
[--C-:B-1----:R-:W-:Y:S02]  /*0870*/  PRMT R121, RZ, 0x5410, R141.reuse ;  /* 0x00005410ff797816 */ /* 0x102fe4000000008d */
        /* <DEDUP_REMOVED lines=24> */
[----:B------:R-:W0:Y:S01]  /*0a00*/  LDG.E.128 R152, [R134.64] ;  /* 0x0000000486987981 */ /* 0x000e22000c1e1d00 */
[----:B------:R-:W-:Y:S01]  /*0a10*/  @P0 IMAD.WIDE.U32 R136, R151, R148, c[0x0][0x180] ;  /* 0x0000600097880625 */ /* 0x000fe200078e0094 */
[----:B------:R-:W-:-:S02]  /*0a20*/  @P0 MOV R100, R124 ;  /* 0x0000007c00640202 */ /* 0x000fc40000000f00 */
[----:B------:R-:W-:Y:S02]  /*0a30*/  @P0 MOV R101, R125 ;  /* 0x0000007d00650202 */ /* 0x000fe40000000f00 */
[----:B------:R-:W-:Y:S02]  /*0a40*/  @P0 MOV R102, R126 ;  /* 0x0000007e00660202 */ /* 0x000fe40000000f00 */
[----:B------:R-:W-:Y:S02]  /*0a50*/  @P0 MOV R103, R127 ;  /* 0x0000007f00670202 */ /* 0x000fe40000000f00 */
[----:B------:R-:W-:Y:S01]  /*0a60*/  @P0 MOV R104, R128 ;  /* 0x0000008000680202 */ /* 0x000fe20000000f00 */
[----:B------:R1:W2:Y:S01]  /*0a70*/  @P0 LDG.E.128 R124, [R136.64] ;  /* 0x00000004887c0981 */ /* 0x0002a2000c1e1d00 */
[----:B------:R-:W-:Y:S02]  /*0a80*/  @P0 MOV R105, R129 ;  /* 0x0000008100690202 */ /* 0x000fe40000000f00 */
[----:B------:R-:W-:-:S02]  /*0a90*/  @P0 MOV R106, R130 ;  /* 0x00000082006a0202 */ /* 0x000fc40000000f00 */
[----:B------:R-:W-:Y:S02]  /*0aa0*/  @P0 MOV R107, R131 ;  /* 0x00000083006b0202 */ /* 0x000fe40000000f00 */
[----:B------:R1:W3:Y:S01]  /*0ab0*/  @P0 LDG.E.128 R128, [R136.64+0x10] ;  /* 0x0000100488800981 */ /* 0x0002e2000c1e1d00 */
[----:B------:R-:W-:Y:S01]  /*0ac0*/  IADD3 R150, R3, 0x60, RZ ;  /* 0x0000006003967810 */ /* 0x000fe20007ffe0ff */
[----:B------:R-:W-:Y:S01]  /*0ad0*/  IMAD.WIDE.U32 R140, R151, R148, c[0x0][0x188] ;  /* 0x00006200978c7625 */ /* 0x000fe200078e0094 */
[--C-:B0-----:R-:W-:Y:S02]  /*0ae0*/  PRMT R133, RZ, 0x5410, R152.reuse ;  /* 0x00005410ff857816 */ /* 0x101fe40000000098 */
[----:B------:R-:W-:Y:S02]  /*0af0*/  PRMT R135, RZ, 0x7610, R152 ;  /* 0x00007610ff877816 */ /* 0x000fe40000000098 */
[--C-:B-1----:R-:W-:Y:S02]  /*0b00*/  PRMT R137, RZ, 0x5410, R153.reuse ;  /* 0x00005410ff897816 */ /* 0x102fe40000000099 */
        /* <DEDUP_REMOVED lines=13> */
[----:B--2---:R-:W-:-:S02]  /*0be0*/  @P1 FADD.FTZ R132, R124, R132 ;  /* 0x000000847c841221 */ /* 0x004fc40000010000 */
[----:B------:R-:W-:Y:S02]  /*0bf0*/  @P1 FADD.FTZ R133, R125, R133 ;  /* 0x000000857d851221 */ /* 0x000fe40000010000 */
[----:B------:R-:W-:Y:S02]  /*0c00*/  @P1 FADD.FTZ R134, R126, R134 ;  /* 0x000000867e861221 */ /* 0x000fe40000010000 */
[----:B------:R-:W-:Y:S02]  /*0c10*/  @P1 FADD.FTZ R135, R127, R135 ;  /* 0x000000877f871221 */ /* 0x000fe40000010000 */
[----:B---3--:R-:W-:Y:S02]  /*0c20*/  @P1 FADD.FTZ R136, R128, R136 ;  /* 0x0000008880881221 */ /* 0x008fe40000010000 */
[----:B------:R-:W-:Y:S02]  /*0c30*/  @P1 FADD.FTZ R137, R129, R137 ;  /* 0x0000008981891221 */ /* 0x000fe40000010000 */
[----:B------:R-:W-:-:S02]  /*0c40*/  @P1 FADD.FTZ R138, R130, R138 ;  /* 0x0000008a828a1221 */ /* 0x000fc40000010000 */
[----:B------:R-:W-:Y:S02]  /*0c50*/  @P1 FADD.FTZ R139, R131, R139 ;  /* 0x0000008b838b1221 */ /* 0x000fe40000010000 */
        /* <DEDUP_REMOVED lines=64> */
[-C--:B------:R-:W-:Y:S01]  /*1060*/  FMUL.FTZ R152, R153, R160.reuse ;  /* 0x000000a099987220 */ /* 0x080fe20000410000 */
[----:B------:R-:W-:Y:S01]  /*1070*/  IADD3 R168, R3, 0xa0, RZ ;  /* 0x000000a003a87810 */ /* 0x000fe20007ffe0ff */
[-C--:B------:R-:W-:Y:S02]  /*1080*/  FMUL.FTZ R153, R155, R160.reuse ;  /* 0x000000a09b997220 */ /* 0x080fe40000410000 */
[-C--:B------:R-:W-:Y:S02]  /*1090*/  FMUL.FTZ R154, R157, R160.reuse ;  /* 0x000000a09d9a7220 */ /* 0x080fe40000410000 */
[----:B------:R-:W-:-:S02]  /*10a0*/  FMUL.FTZ R155, R159, R160 ;  /* 0x000000a09f9b7220 */ /* 0x000fc40000410000 */
[-C--:B------:R-:W-:Y:S02]  /*10b0*/  FMUL.FTZ R156, R163, R160.reuse ;  /* 0x000000a0a39c7220 */ /* 0x080fe40000410000 */
[-C--:B------:R-:W-:Y:S02]  /*10c0*/  FMUL.FTZ R157, R165, R160.reuse ;  /* 0x000000a0a59d7220 */ /* 0x080fe40000410000 */
[-C--:B------:R-:W-:Y:S02]  /*10d0*/  FMUL.FTZ R158, R167, R160.reuse ;  /* 0x000000a0a79e7220 */ /* 0x080fe40000410000 */
[----:B------:R-:W-:Y:S02]  /*10e0*/  FMUL.FTZ R159, R169, R160 ;  /* 0x000000a0a99f7220 */ /* 0x000fe40000410000 */
[----:B------:R-:W-:-:S04]  /*10f0*/  IMAD.WIDE.U32 R170, R151, R162, c[0x0][0x188] ;  /* 0x0000620097aa7625 */ /* 0x000fc800078e00a2 */
[----:B--2---:R-:W-:Y:S02]  /*1100*/  @P1 FADD.FTZ R152, R124, R152 ;  /* 0x000000987c981221 */ /* 0x004fe40000010000 */
[----:B------:R-:W-:Y:S02]  /*1110*/  @P1 FADD.FTZ R153, R125, R153 ;  /* 0x000000997d991221 */ /* 0x000fe40000010000 */
[----:B------:R-:W-:Y:S02]  /*1120*/  @P1 FADD.FTZ R154, R126, R154 ;  /* 0x0000009a7e9a1221 */ /* 0x000fe40000010000 */
[----:B------:R-:W-:Y:S02]  /*1130*/  @P1 FADD.FTZ R155, R127, R155 ;  /* 0x0000009b7f9b1221 */ /* 0x000fe40000010000 */
[----:B---3--:R-:W-:Y:S02]  /*1140*/  @P1 FADD.FTZ R156, R128, R156 ;  /* 0x0000009c809c1221 */ /* 0x008fe40000010000 */
[----:B------:R-:W-:-:S02]  /*1150*/  @P1 FADD.FTZ R157, R129, R157 ;  /* 0x0000009d819d1221 */ /* 0x000fc40000010000 */
[----:B------:R-:W-:Y:S02]  /*1160*/  @P1 FADD.FTZ R158, R130, R158 ;  /* 0x0000009e829e1221 */ /* 0x000fe40000010000 */
[----:B------:R-:W-:Y:S02]  /*1170*/  @P1 FADD.FTZ R159, R131, R159 ;  /* 0x0000009f839f1221 */ /* 0x000fe40000010000 */
[----:B------:R-:W-:Y:S01]  /*1180*/  IMAD.WIDE.U32 R164, R168, R161, c[0x0][0x170] ;  /* 0x00005c00a8a47625 */ /* 0x000fe200078e00a1 */
        /* <DEDUP_REMOVED lines=46> */
[--C-:B--2---:R-:W-:Y:S02]  /*1470*/  PRMT R161, RZ, 0x5410, R164.reuse ;  /* 0x00005410ffa17816 */ /* 0x104fe400000000a4 */
[----:B------:R-:W-:Y:S01]  /*1480*/  PRMT R163, RZ, 0x7610, R164 ;  /* 0x00007610ffa37816 */ /* 0x000fe200000000a4 */
[----:B------:R-:W-:Y:S01]  /*1490*/  FADD.FTZ R164, R152, R173 ;  /* 0x000000ad98a47221 */ /* 0x000fe20000010000 */
[--C-:B------:R-:W-:Y:S02]  /*14a0*/  PRMT R169, RZ, 0x5410, R165.reuse ;  /* 0x00005410ffa97816 */ /* 0x100fe400000000a5 */
[----:B------:R-:W-:Y:S01]  /*14b0*/  PRMT R171, RZ, 0x7610, R165 ;  /* 0x00007610ffab7816 */ /* 0x000fe200000000a5 */
[----:B------:R-:W-:-:S04]  /*14c0*/  FADD.FTZ R165, R153, R164 ;  /* 0x000000a499a57221 */ /* 0x000fc80000010000 */
[----:B------:R-:W-:Y:S02]  /*14d0*/  FADD.FTZ R170, R154, R165 ;  /* 0x000000a59aaa7221 */ /* 0x000fe40000010000 */
[----:B------:R-:W-:Y:S02]  /*14e0*/  FMUL.FTZ R164, R161, R160 ;  /* 0x000000a0a1a47220 */ /* 0x000fe40000410000 */
[----:B------:R-:W-:Y:S01]  /*14f0*/  FADD.FTZ R161, R155, R170 ;  /* 0x000000aa9ba17221 */ /* 0x000fe20000010000 */
[----:B---3--:R-:W-:-:S03]  /*1500*/  @P0 MOV R124, R100 ;  /* 0x00000064007c0202 */ /* 0x008fc60000000f00 */
[----:B------:R-:W-:Y:S01]  /*1510*/  FADD.FTZ R170, R156, R161 ;  /* 0x000000a19caa7221 */ /* 0x000fe20000010000 */
[----:B------:R-:W-:-:S03]  /*1520*/  @P0 MOV R125, R101 ;  /* 0x00000065007d0202 */ /* 0x000fc60000000f00 */
[----:B------:R-:W-:Y:S02]  /*1530*/  FADD.FTZ R161, R157, R170 ;  /* 0x000000aa9da17221 */ /* 0x000fe40000010000 */
[----:B------:R-:W-:Y:S02]  /*1540*/  FMUL.FTZ R165, R163, R160 ;  /* 0x000000a0a3a57220 */ /* 0x000fe40000410000 */
[----:B------:R-:W-:Y:S02]  /*1550*/  @P1 FADD.FTZ R164, R164, R124 ;  /* 0x0000007ca4a41221 */ /* 0x000fe40000010000 */
[----:B------:R-:W-:Y:S01]  /*1560*/  FADD.FTZ R124, R158, R161 ;  /* 0x000000a19e7c7221 */ /* 0x000fe20000010000 */
[--C-:B------:R-:W-:Y:S01]  /*1570*/  PRMT R173, RZ, 0x5410, R166.reuse ;  /* 0x00005410ffad7816 */ /* 0x100fe200000000a6 */
[----:B------:R-:W-:Y:S01]  /*1580*/  @P1 FADD.FTZ R165, R165, R125 ;  /* 0x0000007da5a51221 */ /* 0x000fe20000010000 */
[----:B------:R-:W-:Y:S01]  /*1590*/  PRMT R175, RZ, 0x7610, R166 ;  /* 0x00007610ffaf7816 */ /* 0x000fe200000000a6 */
[----:B------:R-:W-:Y:S01]  /*15a0*/  FADD.FTZ R125, R159, R124 ;  /* 0x0000007c9f7d7221 */ /* 0x000fe20000010000 */
[----:B------:R-:W-:-:S02]  /*15b0*/  PRMT R177, RZ, 0x5410, R167 ;  /* 0x00005410ffb17816 */ /* 0x000fc400000000a7 */
[----:B------:R-:W-:Y:S01]  /*15c0*/  PRMT R179, RZ, 0x7610, R167 ;  /* 0x00007610ffb37816 */ /* 0x000fe200000000a7 */
[-C--:B------:R-:W-:Y:S01]  /*15d0*/  FMUL.FTZ R167, R171, R160.reuse ;  /* 0x000000a0aba77220 */ /* 0x080fe20000410000 */
[----:B------:R-:W-:Y:S01]  /*15e0*/  @P0 MOV R127, R103 ;  /* 0x00000067007f0202 */ /* 0x000fe20000000f00 */
[----:B------:R-:W-:Y:S01]  /*15f0*/  FMUL.FTZ R172, R173, R160 ;  /* 0x000000a0adac7220 */ /* 0x000fe20000410000 */
[----:B------:R-:W-:Y:S01]  /*1600*/  @P0 MOV R126, R102 ;  /* 0x00000066007e0202 */ /* 0x000fe20000000f00 */
[----:B------:R-:W-:Y:S01]  /*1610*/  FMUL.FTZ R173, R175, R160 ;  /* 0x000000a0afad7220 */ /* 0x000fe20000410000 */
[----:B----4-:R-:W-:Y:S01]  /*1620*/  @P0 MOV R128, R104 ;  /* 0x0000006800800202 */ /* 0x010fe20000000f00 */
[----:B------:R-:W-:Y:S01]  /*1630*/  FADD.FTZ R124, R164, R125 ;  /* 0x0000007da47c7221 */ /* 0x000fe20000010000 */
[----:B------:R-:W-:Y:S01]  /*1640*/  @P0 MOV R129, R105 ;  /* 0x0000006900810202 */ /* 0x000fe20000000f00 */
[----:B------:R-:W-:Y:S01]  /*1650*/  FMUL.FTZ R166, R169, R160 ;  /* 0x000000a0a9a67220 */ /* 0x000fe20000410000 */
[----:B------:R-:W-:Y:S01]  /*1660*/  @P0 MOV R130, R106 ;  /* 0x0000006a00820202 */ /* 0x000fe20000000f00 */
[-C--:B------:R-:W-:Y:S01]  /*1670*/  FMUL.FTZ R174, R177, R160.reuse ;  /* 0x000000a0b1ae7220 */ /* 0x080fe20000410000 */
        /* <DEDUP_REMOVED lines=21> */
.L_x_17712:
        /* <DEDUP_REMOVED lines=116> */
.L_x_17713:
[----:B-1----:R-:W-:Y:S01]  /*1f10*/  FADD.FTZ R127, R129, R130 ;  /* 0x00000082817f7221 */ /* 0x002fe20000010000 */
[----:B------:R-:W-:Y:S01]  /*1f20*/  MOV R128, c[0x0][0x1e0] ;  /* 0x0000780000807a02 */ /* 0x000fe20000000f00 */
[C---:B------:R-:W-:Y:S01]  /*1f30*/  FMUL.FTZ R129, R124.reuse, R124 ;  /* 0x0000007c7c817220 */ /* 0x040fe20000410000 */
[----:B------:R-:W-:Y:S01]  /*1f40*/  ISETP.NE.AND P0, PT, RZ, UR6, PT ;  /* 0x00000006ff007c0c */ /* 0x000fe2000bf05270 */
[----:B------:R-:W-:Y:S02]  /*1f50*/  HFMA2.MMA R125, -RZ, RZ, 0, 2.384185791015625e-07 ;  /* 0x00000004ff7d7435 */ /* 0x000fe400000001ff */
[----:B------:R-:W-:Y:S01]  /*1f60*/  FFMA.FTZ R128, R127, R128, c[0x0][0x228] ;  /* 0x00008a007f807623 */ /* 0x000fe20000010080 */
[----:B------:R-:W-:Y:S02]  /*1f70*/  FSEL R129, R129, RZ, P0 ;  /* 0x000000ff81817208 */ /* 0x000fe40000000000 */
[----:B0-----:R-:W-:-:S03]  /*1f80*/  FSEL R130, R124, RZ, !P0 ;  /* 0x000000ff7c827208 */ /* 0x001fc60004000000 */
[----:B------:R-:W-:Y:S02]  /*1f90*/  FADD.FTZ R128, R128, R129 ;  /* 0x0000008180807221 */ /* 0x000fe40000010000 */
[--C-:B------:R-:W-:Y:S02]  /*1fa0*/  FADD.FTZ R149, R110, -R130.reuse ;  /* 0x800000826e957221 */ /* 0x100fe40000010000 */
[----:B------:R-:W0:Y:S01]  /*1fb0*/  MUFU.RSQ R170, R128 ;  /* 0x0000008000aa7308 */ /* 0x000e220000001400 */
[--C-:B------:R-:W-:Y:S02]  /*1fc0*/  FADD.FTZ R111, R111, -R130.reuse ;  /* 0x800000826f6f7221 */ /* 0x100fe40000010000 */
[--C-:B------:R-:W-:Y:S02]  /*1fd0*/  FADD.FTZ R160, R114, -R130.reuse ;  /* 0x8000008272a07221 */ /* 0x100fe40000010000 */
[----:B------:R-:W-:Y:S02]  /*1fe0*/  FADD.FTZ R115, R115, -R130 ;  /* 0x8000008273737221 */ /* 0x000fe40000010000 */
[----:B------:R-:W-:-:S04]  /*1ff0*/  @!P1 IMAD.WIDE R126, R0, R125, c[0x0][0x1a0] ;  /* 0x00006800007e9625 */ /* 0x000fc800078e027d */
[--C-:B------:R-:W-:Y:S01]  /*2000*/  FADD.FTZ R151, R112, -R130.reuse ;  /* 0x8000008270977221 */ /* 0x100fe20000010000 */
[----:B------:R1:W-:Y:S01]  /*2010*/  @!P1 STG.E [R126.64], R124 ;  /* 0x0000007c7e009986 */ /* 0x0003e2000c101904 */
[--C-:B------:R-:W-:Y:S02]  /*2020*/  FADD.FTZ R161, R116, -R130.reuse ;  /* 0x8000008274a17221 */ /* 0x100fe40000010000 */
[--C-:B------:R-:W-:Y:S02]  /*2030*/  FADD.FTZ R129, R108, -R130.reuse ;  /* 0x800000826c817221 */ /* 0x100fe40000010000 */
[C---:B0-----:R-:W-:Y:S02]  /*2040*/  FMUL.FTZ R149, R170.reuse, R149 ;  /* 0x00000095aa957220 */ /* 0x041fe40000410000 */
[----:B------:R-:W-:Y:S02]  /*2050*/  FMUL.FTZ R112, R170, R111 ;  /* 0x0000006faa707220 */ /* 0x000fe40000410000 */
[----:B------:R-:W-:-:S02]  /*2060*/  FADD.FTZ R131, R109, -R130 ;  /* 0x800000826d837221 */ /* 0x000fc40000010000 */
[----:B------:R-:W-:Y:S02]  /*2070*/  FADD.FTZ R113, R113, -R130 ;  /* 0x8000008271717221 */ /* 0x000fe40000010000 */
[C---:B------:R-:W-:Y:S02]  /*2080*/  FMUL.FTZ R111, R170.reuse, R160 ;  /* 0x000000a0aa6f7220 */ /* 0x040fe40000410000 */
[----:B------:R-:W-:Y:S02]  /*2090*/  FMUL.FTZ R116, R170, R115 ;  /* 0x00000073aa747220 */ /* 0x000fe40000410000 */
[----:B------:R-:W-:-:S04]  /*20a0*/  @!P1 IMAD.WIDE R108, R0, R125, c[0x0][0x1a8] ;  /* 0x00006a00006c9625 */ /* 0x000fc800078e027d */
[----:B-1----:R-:W-:Y:S01]  /*20b0*/  FADD.FTZ R124, R121, -R130 ;  /* 0x80000082797c7221 */ /* 0x002fe20000010000 */
[----:B------:R-:W-:Y:S01]  /*20c0*/  MOV R121, 0x10 ;  /* 0x0000001000797802 */ /* 0x000fe20000000f00 */
[----:B-----5:R-:W-:Y:S01]  /*20d0*/  FFMA.FTZ R149, R54, R149, R46 ;  /* 0x0000009536957223 */ /* 0x020fe2000001002e */
[----:B------:R0:W-:Y:S01]  /*20e0*/  @!P1 STG.E [R108.64], R170 ;  /* 0x000000aa6c009986 */ /* 0x0001e2000c101904 */
[----:B------:R-:W-:Y:S02]  /*20f0*/  FFMA.FTZ R112, R55, R112, R47 ;  /* 0x0000007037707223 */ /* 0x000fe4000001002f */
[C---:B------:R-:W-:Y:S02]  /*2100*/  FMUL.FTZ R129, R170.reuse, R129 ;  /* 0x00000081aa817220 */ /* 0x040fe40000410000 */
[C---:B------:R-:W-:Y:S02]  /*2110*/  FMUL.FTZ R110, R170.reuse, R131 ;  /* 0x00000083aa6e7220 */ /* 0x040fe40000410000 */
[----:B------:R-:W-:-:S02]  /*2120*/  FMUL.FTZ R151, R170, R151 ;  /* 0x00000097aa977220 */ /* 0x000fc40000410000 */
[----:B------:R-:W-:Y:S02]  /*2130*/  FMUL.FTZ R114, R170, R113 ;  /* 0x00000071aa727220 */ /* 0x000fe40000410000 */
[----:B------:R-:W-:Y:S01]  /*2140*/  FFMA.FTZ R111, R58, R111, R42 ;  /* 0x0000006f3a6f7223 */ /* 0x000fe2000001002a */
[----:B0-----:R-:W-:Y:S01]  /*2150*/  F2FP.BF16.PACK_AB R109, R112, R149 ;  /* 0x00000095706d723e */ /* 0x001fe200000010ff */
[----:B------:R-:W-:Y:S02]  /*2160*/  FFMA.FTZ R116, R59, R116, R43 ;  /* 0x000000743b747223 */ /* 0x000fe4000001002b */
[--C-:B------:R-:W-:Y:S02]  /*2170*/  FADD.FTZ R118, R118, -R130.reuse ;  /* 0x8000008276767221 */ /* 0x100fe40000010000 */
[----:B------:R-:W-:Y:S01]  /*2180*/  FADD.FTZ R119, R119, -R130 ;  /* 0x8000008277777221 */ /* 0x000fe20000010000 */
[----:B------:R-:W-:Y:S01]  /*2190*/  F2FP.BF16.PACK_AB R111, R116, R111 ;  /* 0x0000006f746f723e */ /* 0x000fe200000010ff */
[----:B------:R-:W-:-:S02]  /*21a0*/  FFMA.FTZ R129, R52, R129, R44 ;  /* 0x0000008134817223 */ /* 0x000fc4000001002c */
[----:B------:R-:W-:Y:S02]  /*21b0*/  FFMA.FTZ R151, R56, R151, R40 ;  /* 0x0000009738977223 */ /* 0x000fe40000010028 */
[----:B------:R-:W-:Y:S02]  /*21c0*/  FFMA.FTZ R114, R57, R114, R41 ;  /* 0x0000007239727223 */ /* 0x000fe40000010029 */
[----:B------:R-:W-:Y:S02]  /*21d0*/  FFMA.FTZ R108, R53, R110, R45 ;  /* 0x0000006e356c7223 */ /* 0x000fe4000001002d */
[----:B------:R-:W-:Y:S01]  /*21e0*/  IMAD.WIDE.U32 R112, R3, R121, c[0x0][0x208] ;  /* 0x0000820003707625 */ /* 0x000fe200078e0079 */
[----:B------:R-:W-:Y:S02]  /*21f0*/  F2FP.BF16.PACK_AB R110, R114, R151 ;  /* 0x00000097726e723e */ /* 0x000fe400000010ff */
[----:B------:R-:W-:Y:S01]  /*2200*/  F2FP.BF16.PACK_AB R108, R108, R129 ;  /* 0x000000816c6c723e */ /* 0x000fe200000010ff */
[----:B------:R-:W-:-:S02]  /*2210*/  FMUL.FTZ R3, R170, R118 ;  /* 0x00000076aa037220 */ /* 0x000fc40000410000 */
[----:B------:R-:W-:Y:S02]  /*2220*/  FMUL.FTZ R116, R170, R119 ;  /* 0x00000077aa747220 */ /* 0x000fe40000410000 */
[--C-:B------:R-:W-:Y:S01]  /*2230*/  FADD.FTZ R120, R120, -R130.reuse ;  /* 0x8000008278787221 */ /* 0x100fe20000010000 */
[----:B------:R0:W-:Y:S01]  /*2240*/  STG.E.128 [R112.64], R108 ;  /* 0x0000006c70007986 */ /* 0x0001e2000c101d04 */
[--C-:B------:R-:W-:Y:S02]  /*2250*/  FADD.FTZ R132, R132, -R130.reuse ;  /* 0x8000008284847221 */ /* 0x100fe40000010000 */
[--C-:B------:R-:W-:Y:S02]  /*2260*/  FADD.FTZ R133, R133, -R130.reuse ;  /* 0x8000008285857221 */ /* 0x100fe40000010000 */
[----:B------:R-:W-:Y:S02]  /*2270*/  FADD.FTZ R117, R117, -R130 ;  /* 0x8000008275757221 */ /* 0x000fe40000010000 */
[----:B------:R-:W-:-:S02]  /*2280*/  FFMA.FTZ R3, R62, R3, R38 ;  /* 0x000000033e037223 */ /* 0x000fc40000010026 */
[----:B------:R-:W-:Y:S02]  /*2290*/  FFMA.FTZ R116, R63, R116, R39 ;  /* 0x000000743f747223 */ /* 0x000fe40000010027 */
[--C-:B------:R-:W-:Y:S02]  /*22a0*/  FADD.FTZ R122, R122, -R130.reuse ;  /* 0x800000827a7a7221 */ /* 0x100fe40000010000 */
[----:B------:R-:W-:Y:S02]  /*22b0*/  FADD.FTZ R123, R123, -R130 ;  /* 0x800000827b7b7221 */ /* 0x000fe40000010000 */
[C---:B------:R-:W-:Y:S02]  /*22c0*/  FMUL.FTZ R115, R170.reuse, R120 ;  /* 0x00000078aa737220 */ /* 0x040fe40000410000 */
[----:B------:R-:W-:Y:S01]  /*22d0*/  FMUL.FTZ R119, R170, R132 ;  /* 0x00000084aa777220 */ /* 0x000fe20000410000 */
[----:B0-----:R-:W-:Y:S01]  /*22e0*/  F2FP.BF16.PACK_AB R109, R116, R3 ;  /* 0x00000003746d723e */ /* 0x001fe200000010ff */
[----:B------:R-:W-:-:S02]  /*22f0*/  FMUL.FTZ R120, R170, R133 ;  /* 0x00000085aa787220 */ /* 0x000fc40000410000 */
[--C-:B------:R-:W-:Y:S02]  /*2300*/  FADD.FTZ R138, R138, -R130.reuse ;  /* 0x800000828a8a7221 */ /* 0x100fe40000010000 */
[--C-:B------:R-:W-:Y:S02]  /*2310*/  FADD.FTZ R139, R139, -R130.reuse ;  /* 0x800000828b8b7221 */ /* 0x100fe40000010000 */
[--C-:B------:R-:W-:Y:S02]  /*2320*/  FADD.FTZ R140, R140, -R130.reuse ;  /* 0x800000828c8c7221 */ /* 0x100fe40000010000 */
[----:B------:R-:W-:Y:S02]  /*2330*/  FADD.FTZ R141, R141, -R130 ;  /* 0x800000828d8d7221 */ /* 0x000fe40000010000 */
[C---:B------:R-:W-:Y:S02]  /*2340*/  FMUL.FTZ R114, R170.reuse, R117 ;  /* 0x00000075aa727220 */ /* 0x040fe40000410000 */
[----:B------:R-:W-:-:S02]  /*2350*/  FMUL.FTZ R161, R170, R161 ;  /* 0x000000a1aaa17220 */ /* 0x000fc40000410000 */
[C---:B------:R-:W-:Y:S02]  /*2360*/  FMUL.FTZ R117, R170.reuse, R122 ;  /* 0x0000007aaa757220 */ /* 0x040fe40000410000 */
[----:B------:R-:W-:Y:S02]  /*2370*/  FMUL.FTZ R118, R170, R123 ;  /* 0x0000007baa767220 */ /* 0x000fe40000410000 */
[----:B------:R-:W-:Y:S02]  /*2380*/  FFMA.FTZ R112, R68, R119, R28 ;  /* 0x0000007744707223 */ /* 0x000fe4000001001c */
[----:B------:R-:W-:Y:S02]  /*2390*/  FFMA.FTZ R3, R69, R120, R29 ;  /* 0x0000007845037223 */ /* 0x000fe4000001001d */
[--C-:B------:R-:W-:Y:S02]  /*23a0*/  FADD.FTZ R134, R134, -R130.reuse ;  /* 0x8000008286867221 */ /* 0x100fe40000010000 */
[--C-:B------:R-:W-:Y:S01]  /*23b0*/  FADD.FTZ R135, R135, -R130.reuse ;  /* 0x8000008287877221 */ /* 0x100fe20000010000 */
[----:B------:R-:W-:Y:S01]  /*23c0*/  F2FP.BF16.PACK_AB R112, R3, R112 ;  /* 0x000000700370723e */ /* 0x000fe200000010ff */
        /* <DEDUP_REMOVED lines=44> */
[----:B------:R-:W-:Y:S02]  /*2690*/  FMUL.FTZ R134, R170, R145 ;  /* 0x00000091aa867220 */ /* 0x000fe40000410000 */
[----:B------:R-:W-:-:S02]  /*26a0*/  FFMA.FTZ R129, R74, R129, R26 ;  /* 0x000000814a817223 */ /* 0x000fc4000001001a */
[----:B------:R-:W-:Y:S02]  /*26b0*/  FFMA.FTZ R128, R75, R128, R27 ;  /* 0x000000804b807223 */ /* 0x000fe4000001001b */
[----:B------:R-:W-:Y:S02]  /*26c0*/  FFMA.FTZ R116, R76, R131, R20 ;  /* 0x000000834c747223 */ /* 0x000fe40000010014 */
[----:B------:R-:W-:Y:S01]  /*26d0*/  FFMA.FTZ R3, R77, R130, R21 ;  /* 0x000000824d037223 */ /* 0x000fe20000010015 */
[----:B------:R-:W-:Y:S01]  /*26e0*/  F2FP.BF16.PACK_AB R115, R128, R129 ;  /* 0x000000818073723e */ /* 0x000fe200000010ff */
[C---:B------:R-:W-:Y:S02]  /*26f0*/  FMUL.FTZ R138, R170.reuse, R153 ;  /* 0x00000099aa8a7220 */ /* 0x040fe40000410000 */
        /* <DEDUP_REMOVED lines=11> */
[C---:B------:R-:W-:Y:S02]  /*27b0*/  FMUL.FTZ R151, R170.reuse, R172 ;  /* 0x000000acaa977220 */ /* 0x040fe40000410000 */
[----:B------:R-:W-:Y:S01]  /*27c0*/  FMUL.FTZ R154, R170, R173 ;  /* 0x000000adaa9a7220 */ /* 0x000fe20000410000 */
[----:B------:R-:W-:Y:S01]  /*27d0*/  F2FP.BF16.PACK_AB R114, R117, R114 ;  /* 0x000000727572723e */ /* 0x000fe200000010ff */
[----:B------:R-:W-:Y:S02]  /*27e0*/  FFMA.FTZ R118, R80, R135, R16 ;  /* 0x0000008750767223 */ /* 0x000fe40000010010 */
[----:B------:R-:W-:-:S02]  /*27f0*/  FFMA.FTZ R123, R81, R134, R17 ;  /* 0x00000086517b7223 */ /* 0x000fc40000010011 */
[C---:B------:R-:W-:Y:S02]  /*2800*/  FMUL.FTZ R133, R170.reuse, R142 ;  /* 0x0000008eaa857220 */ /* 0x040fe40000410000 */
[C---:B------:R-:W-:Y:S01]  /*2810*/  FMUL.FTZ R137, R170.reuse, R146 ;  /* 0x00000092aa897220 */ /* 0x040fe20000410000 */
[----:B------:R-:W-:Y:S01]  /*2820*/  F2FP.BF16.PACK_AB R118, R123, R118 ;  /* 0x000000767b76723e */ /* 0x000fe200000010ff */
        /* <DEDUP_REMOVED lines=51> */
[----:B0-----:R-:W-:Y:S01]  /*2b60*/  @P0 CALL.REL.NOINC `(.L_x_17710) ;  /* 0x0000001000000944 */ /* 0x001fe20003c00000 */
[----:B------:R-:W-:Y:S05]  /*2b70*/  BRA `(.L_x_17711) ;  /* 0xffffd8a000007947 */ /* 0x000fea000383ffff */
.L_x_17710:
[----:B------:R-:W-:Y:S05]  /*2b80*/  EXIT ;  /* 0x000000000000794d */ /* 0x000fea0003800000 */
.L_x_17708:
[----:B0-----:R-:W-:Y:S02]  /*2b90*/  MOV R129, 0x1 ;  /* 0x0000000100817802 */ /* 0x001fe40000000f00 */
[----:B------:R-:W-:Y:S02]  /*2ba0*/  MOV R125, 0x1f ;  /* 0x0000001f007d7802 */ /* 0x000fe40000000f00 */
[----:B------:R-:W-:Y:S02]  /*2bb0*/  MOV R128, 0xffffffff ;  /* 0xffffffff00807802 */ /* 0x000fe40000000f00 */
[----:B------:R-:W-:Y:S02]  /*2bc0*/  MOV R126, 0x2be0 ;  /* 0x00002be0007e7802 */ /* 0x000fe40000000f00 */
[----:B-----5:R-:W-:Y:S05]  /*2bd0*/  CALL.REL.NOINC `($__internal_65_$__cuda_sm70_shflsync_bfly_p) ;  /* 0x0000099000007944 */ /* 0x020fea0003c00000 */
[----:B-1----:R-:W-:Y:S01]  /*2be0*/  MOV R124, R129 ;  /* 0x00000081007c7202 */ /* 0x002fe20000000f00 */
[----:B0-----:R-:W-:Y:S05]  /*2bf0*/  BRA `(.L_x_17712) ;  /* 0xffffebd000007947 */ /* 0x001fea000383ffff */
.L_x_17709:
[----:B------:R-:W-:Y:S01]  /*2c00*/  HFMA2.MMA R129, -RZ, RZ, 0, 1.1920928955078125e-07 ;  /* 0x00000002ff817435 */ /* 0x000fe200000001ff */
[----:B------:R-:W-:Y:S02]  /*2c10*/  MOV R125, 0x1f ;  /* 0x0000001f007d7802 */ /* 0x000fe40000000f00 */
[----:B------:R-:W-:-:S02]  /*2c20*/  MOV R128, 0xffffffff ;  /* 0xffffffff00807802 */ /* 0x000fc40000000f00 */
[----:B------:R-:W-:Y:S02]  /*2c30*/  MOV R126, 0x2c50 ;  /* 0x00002c50007e7802 */ /* 0x000fe40000000f00 */
[----:B-----5:R-:W-:Y:S05]  /*2c40*/  CALL.REL.NOINC `($__internal_65_$__cuda_sm70_shflsync_bfly_p) ;  /* 0x0000092000007944 */ /* 0x020fea0003c00000 */
[----:B01----:R-:W-:Y:S01]  /*2c50*/  FADD.FTZ R130, R130, R129 ;  /* 0x0000008182827221 */ /* 0x003fe20000010000 */
[----:B------:R-:W-:Y:S01]  /*2c60*/  HFMA2.MMA R129, -RZ, RZ, 0, 2.384185791015625e-07 ;  /* 0x00000004ff817435 */ /* 0x000fe200000001ff */
[----:B------:R-:W-:Y:S02]  /*2c70*/  MOV R125, 0x1f ;  /* 0x0000001f007d7802 */ /* 0x000fe40000000f00 */
[----:B------:R-:W-:Y:S02]  /*2c80*/  MOV R128, 0xffffffff ;  /* 0xffffffff00807802 */ /* 0x000fe40000000f00 */
[----:B------:R-:W-:Y:S02]  /*2c90*/  MOV R126, 0x2cb0 ;  /* 0x00002cb0007e7802 */ /* 0x000fe40000000f00 */
[----:B------:R-:W-:Y:S05]  /*2ca0*/  CALL.REL.NOINC `($__internal_65_$__cuda_sm70_shflsync_bfly_p) ;  /* 0x000008c000007944 */ /* 0x000fea0003c00000 */
[----:B01----:R-:W-:Y:S01]  /*2cb0*/  FADD.FTZ R130, R130, R129 ;  /* 0x0000008182827221 */ /* 0x003fe20000010000 */
[----:B------:R-:W-:Y:S01]  /*2cc0*/  HFMA2.MMA R129, -RZ, RZ, 0, 4.76837158203125e-07 ;  /* 0x00000008ff817435 */ /* 0x000fe200000001ff */
[----:B------:R-:W-:Y:S02]  /*2cd0*/  MOV R125, 0x1f ;  /* 0x0000001f007d7802 */ /* 0x000fe40000000f00 */
[----:B------:R-:W-:-:S02]  /*2ce0*/  MOV R128, 0xffffffff ;  /* 0xffffffff00807802 */ /* 0x000fc40000000f00 */
[----:B------:R-:W-:Y:S02]  /*2cf0*/  MOV R126, 0x2d10 ;  /* 0x00002d10007e7802 */ /* 0x000fe40000000f00 */
[----:B------:R-:W-:Y:S05]  /*2d00*/  CALL.REL.NOINC `($__internal_65_$__cuda_sm70_shflsync_bfly_p) ;  /* 0x0000086000007944 */ /* 0x000fea0003c00000 */
[----:B01----:R-:W-:Y:S01]  /*2d10*/  FADD.FTZ R130, R130, R129 ;  /* 0x0000008182827221 */ /* 0x003fe20000010000 */
[----:B------:R-:W-:Y:S01]  /*2d20*/  HFMA2.MMA R129, -RZ, RZ, 0, 9.5367431640625e-07 ;  /* 0x00000010ff817435 */ /* 0x000fe200000001ff */
[----:B------:R-:W-:Y:S02]  /*2d30*/  MOV R125, 0x1f ;  /* 0x0000001f007d7802 */ /* 0x000fe40000000f00 */
[----:B------:R-:W-:Y:S02]  /*2d40*/  MOV R128, 0xffffffff ;  /* 0xffffffff00807802 */ /* 0x000fe40000000f00 */
[----:B------:R-:W-:Y:S02]  /*2d50*/  MOV R126, 0x2d70 ;  /* 0x00002d70007e7802 */ /* 0x000fe40000000f00 */
[----:B------:R-:W-:Y:S05]  /*2d60*/  CALL.REL.NOINC `($__internal_65_$__cuda_sm70_shflsync_bfly_p) ;  /* 0x0000080000007944 */ /* 0x000fea0003c00000 */
        /* <DEDUP_REMOVED lines=102> */
[----:B------:R-:W-:Y:S05]  /*33d0*/  CALL.REL.NOINC `($__internal_65_$__cuda_sm70_shflsync_bfly_p) ;  /* 0x0000019000007944 */ /* 0x000fea0003c00000 */
[----:B01----:R-:W-:Y:S01]  /*33e0*/  FADD.FTZ R130, R130, R129 ;  /* 0x0000008182827221 */ /* 0x003fe20000010000 */
[----:B------:R-:W-:Y:S01]  /*33f0*/  HFMA2.MMA R129, -RZ, RZ, 0, 1.1920928955078125e-07 ;  /* 0x00000002ff817435 */ /* 0x000fe200000001ff */
[----:B------:R-:W-:Y:S02]  /*3400*/  MOV R125, 0x1f ;  /* 0x0000001f007d7802 */ /* 0x000fe40000000f00 */
[----:B------:R-:W-:Y:S02]  /*3410*/  MOV R128, 0xffffffff ;  /* 0xffffffff00807802 */ /* 0x000fe40000000f00 */
[----:B------:R-:W-:Y:S02]  /*3420*/  MOV R126, 0x3440 ;  /* 0x00003440007e7802 */ /* 0x000fe40000000f00 */
[----:B------:R-:W-:Y:S05]  /*3430*/  CALL.REL.NOINC `($__internal_65_$__cuda_sm70_shflsync_bfly_p) ;  /* 0x0000013000007944 */ /* 0x000fea0003c00000 */
[----:B01----:R-:W-:Y:S01]  /*3440*/  FADD.FTZ R130, R130, R129 ;  /* 0x0000008182827221 */ /* 0x003fe20000010000 */
[----:B------:R-:W-:Y:S01]  /*3450*/  HFMA2.MMA R129, -RZ, RZ, 0, 2.384185791015625e-07 ;  /* 0x00000004ff817435 */ /* 0x000fe200000001ff */
[----:B------:R-:W-:-:S02]  /*3460*/  MOV R125, 0x1f ;  /* 0x0000001f007d7802 */ /* 0x000fc40000000f00 */
[----:B------:R-:W-:Y:S02]  /*3470*/  MOV R128, 0xffffffff ;  /* 0xffffffff00807802 */ /* 0x000fe40000000f00 */
[----:B------:R-:W-:Y:S02]  /*3480*/  MOV R126, 0x34a0 ;  /* 0x000034a0007e7802 */ /* 0x000fe40000000f00 */
[----:B------:R-:W-:Y:S05]  /*3490*/  CALL.REL.NOINC `($__internal_65_$__cuda_sm70_shflsync_bfly_p) ;  /* 0x000000d000007944 */ /* 0x000fea0003c00000 */
[----:B01----:R-:W-:Y:S01]  /*34a0*/  FADD.FTZ R130, R130, R129 ;  /* 0x0000008182827221 */ /* 0x003fe20000010000 */
[----:B------:R-:W-:Y:S01]  /*34b0*/  HFMA2.MMA R129, -RZ, RZ, 0, 4.76837158203125e-07 ;  /* 0x00000008ff817435 */ /* 0x000fe200000001ff */
[----:B------:R-:W-:Y:S02]  /*34c0*/  MOV R125, 0x1f ;  /* 0x0000001f007d7802 */ /* 0x000fe40000000f00 */
[----:B------:R-:W-:Y:S02]  /*34d0*/  MOV R128, 0xffffffff ;  /* 0xffffffff00807802 */ /* 0x000fe40000000f00 */
[----:B------:R-:W-:Y:S02]  /*34e0*/  MOV R126, 0x3500 ;  /* 0x00003500007e7802 */ /* 0x000fe40000000f00 */
[----:B------:R-:W-:Y:S05]  /*34f0*/  CALL.REL.NOINC `($__internal_65_$__cuda_sm70_shflsync_bfly_p) ;  /* 0x0000007000007944 */ /* 0x000fea0003c00000 */
[----:B01----:R-:W-:Y:S01]  /*3500*/  FADD.FTZ R130, R130, R129 ;  /* 0x0000008182827221 */ /* 0x003fe20000010000 */
[----:B------:R-:W-:Y:S01]  /*3510*/  HFMA2.MMA R129, -RZ, RZ, 0, 9.5367431640625e-07 ;  /* 0x00000010ff817435 */ /* 0x000fe200000001ff */
[----:B------:R-:W-:-:S02]  /*3520*/  MOV R125, 0x1f ;  /* 0x0000001f007d7802 */ /* 0x000fc40000000f00 */
[----:B------:R-:W-:Y:S02]  /*3530*/  MOV R128, 0xffffffff ;  /* 0xffffffff00807802 */ /* 0x000fe40000000f00 */
[----:B------:R-:W-:Y:S02]  /*3540*/  MOV R126, 0x3560 ;  /* 0x00003560007e7802 */ /* 0x000fe40000000f00 */
[----:B------:R-:W-:Y:S05]  /*3550*/  CALL.REL.NOINC `($__internal_65_$__cuda_sm70_shflsync_bfly_p) ;  /* 0x0000001000007944 */ /* 0x000fea0003c00000 */
[----:B01----:R-:W-:Y:S05]  /*3560*/  BRA `(.L_x_17713) ;  /* 0xffffe9a000007947 */ /* 0x003fea000383ffff */
        .weak           $__internal_65_$__cuda_sm70_shflsync_bfly_p
        .type           $__internal_65_$__cuda_sm70_shflsync_bfly_p,@function
        .size           $__internal_65_$__cuda_sm70_shflsync_bfly_p,(.L_x_43125 - $__internal_65_$__cuda_sm70_shflsync_bfly_p)
$__internal_65_$__cuda_sm70_shflsync_bfly_p:
[----:B------:R-:W-:Y:S01]  /*3570*/  HFMA2.MMA R127, -RZ, RZ, 0, 0 ;  /* 0x00000000ff7f7435 */ /* 0x000fe200000001ff */
[----:B------:R-:W-:Y:S04]  /*3580*/  WARPSYNC R128 ;  /* 0x0000008000007348 */ /* 0x000fe80003800000 */
[----:B------:R0:W1:Y:S01]  /*3590*/  SHFL.BFLY PT, R129, R130, R129, R125 ;  /* 0x0c00008182817389 */ /* 0x00006200000e007d */
[----:B------:R-:W-:Y:S05]  /*35a0*/  RET.REL.NODEC R126 `(_ZN10layer_norm13ln_fwd_kernelINS_13Kernel_traitsIf13__nv_bfloat16fS2_fjLj1536ELj1ELj4ELj1ELj16ENS_18Kernel_traits_baseILj1536EfS2_fS2_fjLj128EEEEELb0ELb0ELb0ELb1EEEvNS_9FwdParamsE) ;  /* 0xffffca507e007950 */ /* 0x000fea0003c3ffff */
.L_x_17714:
        /* <DEDUP_REMOVED lines=13> */
.L_x_43125:


//--------------------- .text._ZN10layer_norm13ln_fwd_kernelINS_13Kernel_traitsIf13__nv_bfloat16fS2_fjLj1536ELj1ELj4ELj1ELj16ENS_18Kernel_traits_baseILj1536EfS2_fS2_fjLj128EEEEELb0ELb0ELb1ELb0EEEvNS_9FwdParamsE --------------------------
	.section	.text._ZN10layer_norm13ln_fwd_kernelINS_13Kernel_traitsIf13__nv_bfloat16fS2_fjLj1536ELj1ELj4ELj1ELj16ENS_18Kernel_traits_baseILj1536EfS2_fS2_fjLj128EEEEELb0ELb0ELb1ELb0EEEvNS_9FwdParamsE,"ax",@progbits
	.sectioninfo	@"SHI_REGISTERS=186"
	.align	128
        .global         _ZN10layer_norm13ln_fwd_kernelINS_13Kernel_traitsIf13__nv_bfloat16fS2_fjLj1536ELj1ELj4ELj1ELj16ENS_18Kernel_traits_baseILj1536EfS2_fS2_fjLj128EEEEELb0ELb0ELb1ELb0EEEvNS_9FwdParamsE
        .type           _ZN10layer_norm13ln_fwd_kernelINS_13Kernel_traitsIf13__nv_bfloat16fS2_fjLj1536ELj1ELj4ELj1ELj16ENS_18Kernel_traits_baseILj1536EfS2_fS2_fjLj128EEEEELb0ELb0ELb1ELb0EEEvNS_9FwdParamsE,@function
        .size           _ZN10layer_norm13ln_fwd_kernelINS_13Kernel_traitsIf13__nv_bfloat16fS2_fjLj1536ELj1ELj4ELj1ELj16ENS_18Kernel_traits_baseILj1536EfS2_fS2_fjLj128EEEEELb0ELb0ELb1ELb0EEEvNS_9FwdParamsE,(.L_x_43126 - _ZN10layer_norm13ln_fwd_kernelINS_13Kernel_traitsIf13__nv_bfloat16fS2_fjLj1536ELj1ELj4ELj1ELj16ENS_18Kernel_traits_baseILj1536EfS2_fS2_fjLj128EEEEELb0ELb0ELb1ELb0EEEvNS_9FwdParamsE)
        .other          _ZN10layer_norm13ln_fwd_kernelINS_13Kernel_traitsIf13__nv_bfloat16fS2_fjLj1536ELj1ELj4ELj1ELj16ENS_18Kernel_traits_baseILj1536EfS2_fS2_fjLj128EEEEELb0ELb0ELb1ELb0EEEvNS_9FwdParamsE,@"STO_CUDA_ENTRY STV_DEFAULT"
_ZN10layer_norm13ln_fwd_kernelINS_13Kernel_traitsIf13__nv_bfloat16fS2_fjLj1536ELj1ELj4ELj1ELj16ENS_18Kernel_traits_baseILj1536EfS2_fS2_fjLj128EEEEELb0ELb0ELb1ELb0EEEvNS_9FwdParamsE:
.text._ZN10layer_norm13ln_fwd_kernelINS_13Kernel_traitsIf13__nv_bfloat16fS2_fjLj1536ELj1ELj4ELj1ELj16ENS_18Kernel_traits_baseILj1536EfS2_fS2_fjLj128EEEEELb0ELb0ELb1ELb0EEEvNS_9FwdParamsE:
        /* <DEDUP_REMOVED lines=36> */
.L_x_17716:
[----:B-1----:R-:W-:Y:S05]  /*0240*/  BSYNC B0 ;  /* 0x0000000000007941 */ /* 0x002fea0003800000 */
.L_x_17715:
[----:B------:R-:W-:Y:S01]  /*0250*/  BSSY B0, `(.L_x_17717) ;  /* 0x0000011000007945 */ /* 0x000fe20003800000 */
[----:B------:R-:W-:Y:S05]  /*0260*/  @!P6 BRA `(.L_x_17718) ;  /* 0x000000f00000e947 */ /* 0x000fea0003800000 */
[----:B------:R-:W-:Y:S01]  /*0270*/  ISETP.NE.U32.AND P1, PT, RZ, c[0x0][0x218], PT ;  /* 0x00008600ff007a0c */ /* 0x000fe20003f25070 */
[----:B------:R-:W-:Y:S01]  /*0280*/  CS2R R22, SRZ ;  /* 0x0000000000167805 */ /* 0x000fe2000001ff00 */
[----:B------:R-:W-:Y:S01]  /*0290*/  MOV R33, 0x20 ;  /* 0x0000002000217802 */ /* 0x000fe20000000f00 */
[----:B0-----:R-:W-:Y:S01]  /*02a0*/  CS2R R20, SRZ ;  /* 0x0000000000147805 */ /* 0x001fe2000001ff00 */
        /* <DEDUP_REMOVED lines=11> */
.L_x_17718:
[----:B------:R-:W-:Y:S05]  /*0360*/  BSYNC B0 ;  /* 0x0000000000007941 */ /* 0x000fea0003800000 */
.L_x_17717:
[----:B------:R-:W-:Y:S01]  /*0370*/  BSSY B0, `(.L_x_17719) ;  /* 0x0000011000007945 */ /* 0x000fe20003800000 */
        /* <DEDUP_REMOVED lines=9> */
[----:B0-----:R0:W5:Y:S01]  /*0410*/  LDG.E.128 R32, [R52.64] ;  /* 0x0000000434207981 */ /* 0x001162000c1e1d00 */
[----:B------:R-:W-:-:S03]  /*0420*/  @P1 LEA R2, P2, R88, c[0x0][0x218], 0x5 ;  /* 0x0000860058021a11 */ /* 0x000fc600078428ff */
[----:B------:R0:W5:Y:S01]  /*0430*/  LDG.E.128 R48, [R52.64+0x10] ;  /* 0x0000100434307981 */ /* 0x000162000c1e1d00 */
[----:B------:R-:W-:-:S05]  /*0440*/  @P1 LEA.HI.X R3, R88, c[0x0][0x21c], RZ, 0x5, P2 ;  /* 0x0000870058031a11 */ /* 0x000fca00010f2cff */
[----:B------:R0:W5:Y:S04]  /*0450*/  @P1 LDG.E.128 R40, [R2.64] ;  /* 0x0000000402281981 */ /* 0x000168000c1e1d00 */
[----:B------:R0:W5:Y:S01]  /*0460*/  @P1 LDG.E.128 R36, [R2.64+0x10] ;  /* 0x0000100402241981 */ /* 0x000162000c1e1d00 */
[----:B------:R-:W-:-:S03]  /*0470*/  IADD3 R88, R88, 0x20, RZ ;  /* 0x0000002058587810 */ /* 0x000fc60007ffe0ff */
.L_x_17720:
[----:B------:R-:W-:Y:S05]  /*0480*/  BSYNC B0 ;  /* 0x0000000000007941 */ /* 0x000fea0003800000 */
.L_x_17719:
        /* <DEDUP_REMOVED lines=17> */
.L_x_17722:
[----:B------:R-:W-:Y:S05]  /*05a0*/  BSYNC B0 ;  /* 0x0000000000007941 */ /* 0x000fea0003800000 */
.L_x_17721:
[----:B------:R-:W-:Y:S01]  /*05b0*/  BSSY B0, `(.L_x_17723) ;  /* 0x0000011000007945 */ /* 0x000fe20003800000 */
[----:B------:R-:W-:Y:S05]  /*05c0*/  @!P3 BRA `(.L_x_17724) ;  /* 0x000000f00000b947 */ /* 0x000fea0003800000 */
[----:B------:R-:W-:Y:S01]  /*05d0*/  ISETP.NE.U32.AND P1, PT, RZ, c[0x0][0x218], PT ;  /* 0x00008600ff007a0c */ /* 0x000fe20003f25070 */
[----:B------:R-:W-:Y:S01]  /*05e0*/  HFMA2.MMA R85, -RZ, RZ, 0, 1.9073486328125e-06 ;  /* 0x00000020ff557435 */ /* 0x000fe200000001ff */
[----:B------:R-:W-:Y:S01]  /*05f0*/  CS2R R70, SRZ ;  /* 0x0000000000467805 */ /* 0x000fe2000001ff00 */
[----:B0-----:R-:W-:Y:S01]  /*0600*/  CS2R R68, SRZ ;  /* 0x0000000000447805 */ /* 0x001fe2000001ff00 */
        /* <DEDUP_REMOVED lines=11> */
.L_x_17724:
[----:B------:R-:W-:Y:S05]  /*06c0*/  BSYNC B0 ;  /* 0x0000000000007941 */ /* 0x000fea0003800000 */
.L_x_17723:
        /* <DEDUP_REMOVED lines=10> */
[----:B------:R-:W-:Y:S02]  /*0770*/  CS2R R90, SRZ ;  /* 0x00000000005a7805 */ /* 0x000fe4000001ff00 */
[----:B------:R-:W-:-:S05]  /*0780*/  IMAD.WIDE.U32 R2, R88, R3, c[0x0][0x1b0] ;  /* 0x00006c0058027625 */ /* 0x000fca00078e0003 */
[----:B------:R0:W5:Y:S04]  /*0790*/  LDG.E.128 R92, [R2.64] ;  /* 0x00000004025c7981 */ /* 0x000168000c1e1d00 */
[----:B------:R0:W5:Y:S01]  /*07a0*/  LDG.E.128 R96, [R2.64+0x10] ;  /* 0x0000100402607981 */ /* 0x000162000c1e1d00 */
[----:B------:R-:W-:-:S04]  /*07b0*/  @P2 LEA R100, P3, R88, c[0x0][0x218], 0x5 ;  /* 0x0000860058642a11 */ /* 0x000fc800078628ff */
[----:B------:R-:W-:Y:S02]  /*07c0*/  @P2 LEA.HI.X R101, R88, c[0x0][0x21c], RZ, 0x5, P3 ;  /* 0x0000870058652a11 */ /* 0x000fe400018f2cff */
[----:B------:R-:W-:-:S03]  /*07d0*/  CS2R R88, SRZ ;  /* 0x0000000000587805 */ /* 0x000fc6000001ff00 */
[----:B------:R0:W5:Y:S04]  /*07e0*/  @P2 LDG.E.128 R84, [R100.64] ;  /* 0x0000000464542981 */ /* 0x000168000c1e1d00 */
[----:B------:R0:W5:Y:S02]  /*07f0*/  @P2 LDG.E.128 R88, [R100.64+0x10] ;  /* 0x0000100464582981 */ /* 0x000164000c1e1d00 */
.L_x_17726:
[----:B------:R-:W-:Y:S05]  /*0800*/  BSYNC B0 ;  /* 0x0000000000007941 */ /* 0x000fea0003800000 */
.L_x_17725:
[----:B------:R-:W-:-:S13]  /*0810*/  ISETP.GE.AND P2, PT, R102, c[0x0][0x164], PT ;  /* 0x0000590066007a0c */ /* 0x000fda0003f46270 */
[----:B------:R-:W-:Y:S05]  /*0820*/  @P2 EXIT ;  /* 0x000000000000294d */ /* 0x000fea0003800000 */
[----:B0-----:R-:W-:Y:S01]  /*0830*/  MOV R2, R102 ;  /* 0x0000006600027202 */ /* 0x001fe20000000f00 */
[----:B------:R-:W-:Y:S02]  /*0840*/  ULDC.U8 UR6, c[0x0][0x1f0] ;  /* 0x00007c0000067ab9 */ /* 0x000fe40000000000 */
.L_x_17850:
[----:B------:R-:W-:-:S10]  /*0850*/  HFMA2.MMA R161, -RZ, RZ, 0, 2.384185791015625e-07 ;  /* 0x00000004ffa17435 */ /* 0x000fd400000001ff */
[----:B------:R-:W-:-:S06]  /*0860*/  IMAD.WIDE R158, R2, R161, c[0x0][0x1d0] ;  /* 0x00007400029e7625 */ /* 0x000fcc00078e02a1 */
[----:B------:R-:W2:Y:S04]  /*0870*/  LDG.E R158, [R158.64] ;  /* 0x000000049e9e7981 */ /* 0x000ea8000c1e1900 */
[----:B------:R-:W0:Y:S01]  /*0880*/  S2R R156, SR_TID.X ;  /* 0x00000000009c7919 */ /* 0x000e220000002100 */
[C---:B------:R-:W-:Y:S02]  /*0890*/  IMAD R157, R2.reuse, c[0x0][0x168], RZ ;  /* 0x00005a00029d7a24 */ /* 0x040fe400078e02ff */
[----:B------:R-:W-:Y:S01]  /*08a0*/  IMAD.WIDE R160, R2, R161, c[0x0][0x1d8] ;  /* 0x0000760002a07625 */ /* 0x000fe200078e02a1 */
[----:B------:R-:W-:Y:S04]  /*08b0*/  BSSY B0, `(.L_x_17727) ;  /* 0x0000067000007945 */ /* 0x000fe80003800000 */
[----:B-----5:R1:W5:Y:S02]  /*08c0*/  LDG.E R3, [R160.64] ;  /* 0x00000004a0037981 */ /* 0x020364000c1e1900 */
[----:B-1----:R-:W-:-:S02]  /*08d0*/  MOV R160, RZ ;  /* 0x000000ff00a07202 */ /* 0x002fc40000000f00 */
[----:B--2---:R-:W-:-:S13]  /*08e0*/  ISETP.GE.AND P2, PT, R158, 0x1, PT ;  /* 0x000000019e00780c */ /* 0x004fda0003f46270 */
[----:B------:R-:W-:-:S05]  /*08f0*/  @P2 IADD3 R162, R158, -0x1, RZ ;  /* 0xffffffff9ea22810 */ /* 0x000fca0007ffe0ff */
[----:B------:R-:W-:Y:S01]  /*0900*/  @P2 IMAD R163, R162, c[0x0][0x168], RZ ;  /* 0x00005a00a2a32a24 */ /* 0x000fe200078e02ff */
[----:B------:R-:W-:-:S04]  /*0910*/  SHF.R.S32.HI R162, RZ, 0x1f, R157 ;  /* 0x0000001fffa27819 */ /* 0x000fc8000001149d */
[----:B------:R-:W-:Y:S02]  /*0920*/  @P2 SHF.R.S32.HI R168, RZ, 0x1f, R163 ;  /* 0x0000001fffa82819 */ /* 0x000fe400000114a3 */
[----:B------:R-:W-:Y:S02]  /*0930*/  LEA.HI R162, R162, R157, RZ, 0x3 ;  /* 0x0000009da2a27211 */ /* 0x000fe400078f18ff */
[----:B------:R-:W-:Y:S02]  /*0940*/  @P2 LEA.HI R168, R168, R163, RZ, 0x3 ;  /* 0x000000a3a8a82211 */ /* 0x000fe400078f18ff */
[----:B0-----:R-:W-:-:S04]  /*0950*/  LOP3.LUT R157, R156, 0x1f, RZ, 0xc0, !PT ;  /* 0x0000001f9c9d7812 */ /* 0x001fc800078ec0ff */
[-C--:B------:R-:W-:Y:S02]  /*0960*/  LEA.HI.SX32 R159, R162, R157.reuse, 0x1d ;  /* 0x0000009da29f7211 */ /* 0x080fe400078feaff */
[----:B------:R-:W-:Y:S02]  /*0970*/  @P2 LEA.HI.SX32 R160, R168, R157, 0x1d ;  /* 0x0000009da8a02211 */ /* 0x000fe400078feaff */
[----:B------:R-:W-:Y:S01]  /*0980*/  SHF.R.S32.HI R157, RZ, 0x1f, R2 ;  /* 0x0000001fff9d7819 */ /* 0x000fe20000011402 */
        /* <DEDUP_REMOVED lines=40> */
.L_x_17730:
[----:B0-----:R-:W-:Y:S05]  /*0c10*/  BSYNC B1 ;  /* 0x0000000000017941 */ /* 0x001fea0003800000 */
.L_x_17729:
[----:B------:R-:W-:Y:S01]  /*0c20*/  BSSY B1, `(.L_x_17731) ;  /* 0x0000005000017945 */ /* 0x000fe20003800000 */
[----:B------:R-:W-:Y:S05]  /*0c30*/  @!P4 BRA `(.L_x_17732) ;  /* 0x000000300000c947 */ /* 0x000fea0003800000 */
[----:B-----5:R-:W-:-:S05]  /*0c40*/  PRMT R105, RZ, 0x7610, R164 ;  /* 0x00007610ff697816 */ /* 0x020fca00000000a4 */
[----:B------:R-:W-:-:S04]  /*0c50*/  FMUL.FTZ R105, R105, c[0x0][0x1ec] ;  /* 0x00007b0069697a20 */ /* 0x000fc80000410000 */
[----:B------:R-:W-:Y:S02]  /*0c60*/  @P3 FADD.FTZ R105, R101, R105 ;  /* 0x0000006965693221 */ /* 0x000fe40000010000 */
.L_x_17732:
[----:B------:R-:W-:Y:S05]  /*0c70*/  BSYNC B1 ;  /* 0x0000000000017941 */ /* 0x000fea0003800000 */
.L_x_17731:
[----:B------:R-:W-:Y:S01]  /*0c80*/  BSSY B1, `(.L_x_17733) ;  /* 0x0000005000017945 */ /* 0x000fe20003800000 */
[----:B------:R-:W-:Y:S05]  /*0c90*/  @!P4 BRA `(.L_x_17734) ;  /* 0x000000300000c947 */ /* 0x000fea0003800000 */
[----:B-----5:R-:W-:-:S05]  /*0ca0*/  PRMT R106, RZ, 0x5410, R165 ;  /* 0x00005410ff6a7816 */ /* 0x020fca00000000a5 */
[----:B------:R-:W-:-:S04]  /*0cb0*/  FMUL.FTZ R106, R106, c[0x0][0x1ec] ;  /* 0x00007b006a6a7a20 */ /* 0x000fc80000410000 */
[----:B------:R-:W-:Y:S02]  /*0cc0*/  @P3 FADD.FTZ R106, R102, R106 ;  /* 0x0000006a666a3221 */ /* 0x000fe40000010000 */
.L_x_17734:
[----:B------:R-:W-:Y:S05]  /*0cd0*/  BSYNC B1 ;  /* 0x0000000000017941 */ /* 0x000fea0003800000 */
.L_x_17733:
[----:B------:R-:W-:Y:S01]  /*0ce0*/  BSSY B1, `(.L_x_17735) ;  /* 0x0000005000017945 */ /* 0x000fe20003800000 */
[----:B------:R-:W-:Y:S05]  /*0cf0*/  @!P4 BRA `(.L_x_17736) ;  /* 0x000000300000c947 */ /* 0x000fea0003800000 */
[----:B-----5:R-:W-:-:S05]  /*0d00*/  PRMT R107, RZ, 0x7610, R165 ;  /* 0x00007610ff6b7816 */ /* 0x020fca00000000a5 */
[----:B------:R-:W-:-:S04]  /*0d10*/  FMUL.FTZ R107, R107, c[0x0][0x1ec] ;  /* 0x00007b006b6b7a20 */ /* 0x000fc80000410000 */
[----:B------:R-:W-:Y:S02]  /*0d20*/  @P3 FADD.FTZ R107, R103, R107 ;  /* 0x0000006b676b3221 */ /* 0x000fe40000010000 */
.L_x_17736:
[----:B------:R-:W-:Y:S05]  /*0d30*/  BSYNC B1 ;  /* 0x0000000000017941 */ /* 0x000fea0003800000 */
.L_x_17735:
[----:B------:R-:W-:Y:S01]  /*0d40*/  BSSY B1, `(.L_x_17737) ;  /* 0x0000005000017945 */ /* 0x000fe20003800000 */
[----:B------:R-:W-:Y:S05]  /*0d50*/  @!P4 BRA `(.L_x_17738) ;  /* 0x000000300000c947 */ /* 0x000fea0003800000 */
[----:B-----5:R-:W-:-:S05]  /*0d60*/  PRMT R144, RZ, 0x5410, R166 ;  /* 0x00005410ff907816 */ /* 0x020fca00000000a6 */
[----:B------:R-:W-:-:S04]  /*0d70*/  FMUL.FTZ R144, R144, c[0x0][0x1ec] ;  /* 0x00007b0090907a20 */ /* 0x000fc80000410000 */
[----:B------:R-:W-:Y:S02]  /*0d80*/  @P3 FADD.FTZ R144, R108, R144 ;  /* 0x000000906c903221 */ /* 0x000fe40000010000 */
.L_x_17738:
[----:B------:R-:W-:Y:S05]  /*0d90*/  BSYNC B1 ;  /* 0x0000000000017941 */ /* 0x000fea0003800000 */
.L_x_17737:
[----:B------:R-:W-:Y:S01]  /*0da0*/  BSSY B1, `(.L_x_17739) ;  /* 0x0000005000017945 */ /* 0x000fe20003800000 */
[----:B------:R-:W-:Y:S05]  /*0db0*/  @!P4 BRA `(.L_x_17740) ;  /* 0x000000300000c947 */ /* 0x000fea0003800000 */
[----:B-----5:R-:W-:-:S05]  /*0dc0*/  PRMT R145, RZ, 0x7610, R166 ;  /* 0x00007610ff917816 */ /* 0x020fca00000000a6 */
[----:B------:R-:W-:-:S04]  /*0dd0*/  FMUL.FTZ R145, R145, c[0x0][0x1ec] ;  /* 0x00007b0091917a20 */ /* 0x000fc80000410000 */
[----:B------:R-:W-:Y:S02]  /*0de0*/  @P3 FADD.FTZ R145, R109, R145 ;  /* 0x000000916d913221 */ /* 0x000fe40000010000 */
.L_x_17740:
[----:B------:R-:W-:Y:S05]  /*0df0*/  BSYNC B1 ;  /* 0x0000000000017941 */ /* 0x000fea0003800000 */
.L_x_17739:
[----:B------:R-:W-:Y:S01]  /*0e00*/  BSSY B1, `(.L_x_17741) ;  /* 0x0000005000017945 */ /* 0x000fe20003800000 */
[----:B------:R-:W-:Y:S05]  /*0e10*/  @!P4 BRA `(.L_x_17742) ;  /* 0x000000300000c947 */ /* 0x000fea0003800000 */
[----:B-----5:R-:W-:-:S05]  /*0e20*/  PRMT R146, RZ, 0x5410, R167 ;  /* 0x00005410ff927816 */ /* 0x020fca00000000a7 */
[----:B------:R-:W-:-:S04]  /*0e30*/  FMUL.FTZ R146, R146, c[0x0][0x1ec] ;  /* 0x00007b0092927a20 */ /* 0x000fc80000410000 */
[----:B------:R-:W-:Y:S02]  /*0e40*/  @P3 FADD.FTZ R146, R110, R146 ;  /* 0x000000926e923221 */ /* 0x000fe40000010000 */
.L_x_17742:
[----:B------:R-:W-:Y:S05]  /*0e50*/  BSYNC B1 ;  /* 0x0000000000017941 */ /* 0x000fea0003800000 */
.L_x_17741:
[----:B------:R-:W-:Y:S01]  /*0e60*/  BSSY B1, `(.L_x_17743) ;  /* 0x0000005000017945 */ /* 0x000fe20003800000 */
[----:B------:R-:W-:Y:S05]  /*0e70*/  @!P4 BRA `(.L_x_17744) ;  /* 0x000000300000c947 */ /* 0x000fea0003800000 */
[----:B-----5:R-:W-:-:S05]  /*0e80*/  PRMT R147, RZ, 0x7610, R167 ;  /* 0x00007610ff937816 */ /* 0x020fca00000000a7 */
[----:B------:R-:W-:-:S04]  /*0e90*/  FMUL.FTZ R147, R147, c[0x0][0x1ec] ;  /* 0x00007b0093937a20 */ /* 0x000fc80000410000 */
[----:B------:R-:W-:Y:S02]  /*0ea0*/  @P3 FADD.FTZ R147, R111, R147 ;  /* 0x000000936f933221 */ /* 0x000fe40000010000 */
.L_x_17744:
[----:B------:R-:W-:Y:S05]  /*0eb0*/  BSYNC B1 ;  /* 0x0000000000017941 */ /* 0x000fea0003800000 */
.L_x_17743:
[----:B------:R-:W-:Y:S01]  /*0ec0*/  HFMA2.MMA R162, -RZ, RZ, 0, 1.9073486328125e-06 ;  /* 0x00000020ffa27435 */ /* 0x000fe200000001ff */
[----:B------:R-:W-:-:S09]  /*0ed0*/  IADD3 R160, R160, 0x20, RZ ;  /* 0x00000020a0a07810 */ /* 0x000fd20007ffe0ff */
[C---:B------:R-:W-:Y:S01]  /*0ee0*/  IMAD.WIDE.U32 R162, R159.reuse, R162, c[0x0][0x188] ;  /* 0x000062009fa27625 */ /* 0x040fe200078e00a2 */
[----:B------:R-:W-:-:S04]  /*0ef0*/  IADD3 R159, R159, 0x20, RZ ;  /* 0x000000209f9f7810 */ /* 0x000fc80007ffe0ff */
[----:B------:R0:W-:Y:S04]  /*0f00*/  STG.E.128 [R162.64], R104 ;  /* 0x00000068a2007986 */ /* 0x0001e8000c101d04 */
[----:B------:R0:W-:Y:S02]  /*0f10*/  STG.E.128 [R162.64+0x10], R144 ;  /* 0x00001090a2007986 */ /* 0x0001e4000c101d04 */
.L_x_17728:
[----:B------:R-:W-:Y:S05]  /*0f20*/  BSYNC B0 ;  /* 0x0000000000007941 */ /* 0x000fea0003800000 */
.L_x_17727:
        /* <DEDUP_REMOVED lines=42> */
.L_x_17748:
[----:B0-----:R-:W-:Y:S05]  /*11d0*/  BSYNC B1 ;  /* 0x0000000000017941 */ /* 0x001fea0003800000 */
.L_x_17747:
[----:B------:R-:W-:Y:S01]  /*11e0*/  BSSY B1, `(.L_x_17749) ;  /* 0x0000005000017945 */ /* 0x000fe20003800000 */
[----:B------:R-:W-:Y:S05]  /*11f0*/  @!P4 BRA `(.L_x_17750) ;  /* 0x000000300000c947 */ /* 0x000fea0003800000 */
[----:B-----5:R-:W-:-:S05]  /*1200*/  PRMT R113, RZ, 0x7610, R164 ;  /* 0x00007610ff717816 */ /* 0x020fca00000000a4 */
[----:B------:R-:W-:-:S04]  /*1210*/  FMUL.FTZ R113, R113, c[0x0][0x1ec] ;  /* 0x00007b0071717a20 */ /* 0x000fc80000410000 */
[----:B------:R-:W-:Y:S02]  /*1220*/  @P3 FADD.FTZ R113, R101, R113 ;  /* 0x0000007165713221 */ /* 0x000fe40000010000 */
.L_x_17750:
[----:B------:R-:W-:Y:S05]  /*1230*/  BSYNC B1 ;  /* 0x0000000000017941 */ /* 0x000fea0003800000 */
.L_x_17749:
[----:B------:R-:W-:Y:S01]  /*1240*/  BSSY B1, `(.L_x_17751) ;  /* 0x0000005000017945 */ /* 0x000fe20003800000 */
[----:B------:R-:W-:Y:S05]  /*1250*/  @!P4 BRA `(.L_x_17752) ;  /* 0x000000300000c947 */ /* 0x000fea0003800000 */
[----:B-----5:R-:W-:-:S05]  /*1260*/  PRMT R114, RZ, 0x5410, R165 ;  /* 0x00005410ff727816 */ /* 0x020fca00000000a5 */
[----:B------:R-:W-:-:S04]  /*1270*/  FMUL.FTZ R114, R114, c[0x0][0x1ec] ;  /* 0x00007b0072727a20 */ /* 0x000fc80000410000 */
[----:B------:R-:W-:Y:S02]  /*1280*/  @P3 FADD.FTZ R114, R102, R114 ;  /* 0x0000007266723221 */ /* 0x000fe40000010000 */
.L_x_17752:
[----:B------:R-:W-:Y:S05]  /*1290*/  BSYNC B1 ;  /* 0x0000000000017941 */ /* 0x000fea0003800000 */
.L_x_17751:
[----:B------:R-:W-:Y:S01]  /*12a0*/  BSSY B1, `(.L_x_17753) ;  /* 0x0000005000017945 */ /* 0x000fe20003800000 */
[----:B------:R-:W-:Y:S05]  /*12b0*/  @!P4 BRA `(.L_x_17754) ;  /* 0x000000300000c947 */ /* 0x000fea0003800000 */
[----:B-----5:R-:W-:-:S05]  /*12c0*/  PRMT R115, RZ, 0x7610, R165 ;  /* 0x00007610ff737816 */ /* 0x020fca00000000a5 */
[----:B------:R-:W-:-:S04]  /*12d0*/  FMUL.FTZ R115, R115, c[0x0][0x1ec] ;  /* 0x00007b0073737a20 */ /* 0x000fc80000410000 */
[----:B------:R-:W-:Y:S02]  /*12e0*/  @P3 FADD.FTZ R115, R103, R115 ;  /* 0x0000007367733221 */ /* 0x000fe40000010000 */
.L_x_17754:
[----:B------:R-:W-:Y:S05]  /*12f0*/  BSYNC B1 ;  /* 0x0000000000017941 */ /* 0x000fea0003800000 */
.L_x_17753:
[----:B------:R-:W-:Y:S01]  /*1300*/  BSSY B1, `(.L_x_17755) ;  /* 0x0000005000017945 */ /* 0x000fe20003800000 */
[----:B------:R-:W-:Y:S05]  /*1310*/  @!P4 BRA `(.L_x_17756) ;  /* 0x000000300000c947 */ /* 0x000fea0003800000 */
[----:B-----5:R-:W-:-:S05]  /*1320*/  PRMT R116, RZ, 0x5410, R166 ;  /* 0x00005410ff747816 */ /* 0x020fca00000000a6 */
[----:B------:R-:W-:-:S04]  /*1330*/  FMUL.FTZ R116, R116, c[0x0][0x1ec] ;  /* 0x00007b0074747a20 */ /* 0x000fc80000410000 */
[----:B------:R-:W-:Y:S02]  /*1340*/  @P3 FADD.FTZ R116, R108, R116 ;  /* 0x000000746c743221 */ /* 0x000fe40000010000 */
.L_x_17756:
[----:B------:R-:W-:Y:S05]  /*1350*/  BSYNC B1 ;  /* 0x0000000000017941 */ /* 0x000fea0003800000 */
.L_x_17755:
[----:B------:R-:W-:Y:S01]  /*1360*/  BSSY B1, `(.L_x_17757) ;  /* 0x0000005000017945 */ /* 0x000fe20003800000 */
[----:B------:R-:W-:Y:S05]  /*1370*/  @!P4 BRA `(.L_x_17758) ;  /* 0x000000300000c947 */ /* 0x000fea0003800000 */
[----:B-----5:R-:W-:-:S05]  /*1380*/  PRMT R117, RZ, 0x7610, R166 ;  /* 0x00007610ff757816 */ /* 0x020fca00000000a6 */
[----:B------:R-:W-:-:S04]  /*1390*/  FMUL.FTZ R117, R117, c[0x0][0x1ec] ;  /* 0x00007b0075757a20 */ /* 0x000fc80000410000 */
[----:B------:R-:W-:Y:S02]  /*13a0*/  @P3 FADD.FTZ R117, R109, R117 ;  /* 0x000000756d753221 */ /* 0x000fe40000010000 */
.L_x_17758:
[----:B------:R-:W-:Y:S05]  /*13b0*/  BSYNC B1 ;  /* 0x0000000000017941 */ /* 0x000fea0003800000 */
.L_x_17757:
[----:B------:R-:W-:Y:S01]  /*13c0*/  BSSY B1, `(.L_x_17759) ;  /* 0x0000005000017945 */ /* 0x000fe20003800000 */
[----:B------:R-:W-:Y:S05]  /*13d0*/  @!P4 BRA `(.L_x_17760) ;  /* 0x000000300000c947 */ /* 0x000fea0003800000 */
[----:B-----5:R-:W-:-:S05]  /*13e0*/  PRMT R118, RZ, 0x5410, R167 ;  /* 0x00005410ff767816 */ /* 0x020fca00000000a7 */
[----:B------:R-:W-:-:S04]  /*13f0*/  FMUL.FTZ R118, R118, c[0x0][0x1ec] ;  /* 0x00007b0076767a20 */ /* 0x000fc80000410000 */
[----:B------:R-:W-:Y:S02]  /*1400*/  @P3 FADD.FTZ R118, R110, R118 ;  /* 0x000000766e763221 */ /* 0x000fe40000010000 */
.L_x_17760:
[----:B------:R-:W-:Y:S05]  /*1410*/  BSYNC B1 ;  /* 0x0000000000017941 */ /* 0x000fea0003800000 */
.L_x_17759:
[----:B------:R-:W-:Y:S01]  /*1420*/  BSSY B1, `(.L_x_17761) ;  /* 0x0000005000017945 */ /* 0x000fe20003800000 */
[----:B------:R-:W-:Y:S05]  /*1430*/  @!P4 BRA `(.L_x_17762) ;  /* 0x000000300000c947 */ /* 0x000fea0003800000 */
[----:B-----5:R-:W-:-:S05]  /*1440*/  PRMT R119, RZ, 0x7610, R167 ;  /* 0x00007610ff777816 */ /* 0x020fca00000000a7 */
[----:B------:R-:W-:-:S04]  /*1450*/  FMUL.FTZ R119, R119, c[0x0][0x1ec] ;  /* 0x00007b0077777a20 */ /* 0x000fc80000410000 */
[----:B------:R-:W-:Y:S02]  /*1460*/  @P3 FADD.FTZ R119, R111, R119 ;  /* 0x000000776f773221 */ /* 0x000fe40000010000 */
.L_x_17762:
[----:B------:R-:W-:Y:S05]  /*1470*/  BSYNC B1 ;  /* 0x0000000000017941 */ /* 0x000fea0003800000 */
.L_x_17761:
[----:B------:R-:W-:Y:S01]  /*1480*/  HFMA2.MMA R162, -RZ, RZ, 0, 1.9073486328125e-06 ;  /* 0x00000020ffa27435 */ /* 0x000fe200000001ff */
[----:B------:R-:W-:-:S09]  /*1490*/  IADD3 R160, R160, 0x20, RZ ;  /* 0x00000020a0a07810 */ /* 0x000fd20007ffe0ff */
[C---:B------:R-:W-:Y:S01]  /*14a0*/  IMAD.WIDE.U32 R162, R159.reuse, R162, c[0x0][0x188] ;  /* 0x000062009fa27625 */ /* 0x040fe200078e00a2 */
[----:B------:R-:W-:-:S04]  /*14b0*/  IADD3 R159, R159, 0x20, RZ ;  /* 0x000000209f9f7810 */ /* 0x000fc80007ffe0ff */
[----:B------:R0:W-:Y:S04]  /*14c0*/  STG.E.128 [R162.64], R112 ;  /* 0x00000070a2007986 */ /* 0x0001e8000c101d04 */
[----:B------:R0:W-:Y:S02]  /*14d0*/  STG.E.128 [R162.64+0x10], R116 ;  /* 0x00001074a2007986 */ /* 0x0001e4000c101d04 */
.L_x_17746:
[----:B------:R-:W-:Y:S05]  /*14e0*/  BSYNC B0 ;  /* 0x0000000000007941 */ /* 0x000fea0003800000 */
.L_x_17745:
        /* <DEDUP_REMOVED lines=42> */
.L_x_17766:
[----:B0-----:R-:W-:Y:S05]  /*1790*/  BSYNC B1 ;  /* 0x0000000000017941 */ /* 0x001fea0003800000 */
.L_x_17765:
[----:B------:R-:W-:Y:S01]  /*17a0*/  BSSY B1, `(.L_x_17767) ;  /* 0x0000005000017945 */ /* 0x000fe20003800000 */
[----:B------:R-:W-:Y:S05]  /*17b0*/  @!P4 BRA `(.L_x_17768) ;  /* 0x000000300000c947 */ /* 0x000fea0003800000 */
[----:B-----5:R-:W-:-:S05]  /*17c0*/  PRMT R121, RZ, 0x7610, R164 ;  /* 0x00007610ff797816 */ /* 0x020fca00000000a4 */
[----:B------:R-:W-:-:S04]  /*17d0*/  FMUL.FTZ R121, R121, c[0x0][0x1ec] ;  /* 0x00007b0079797a20 */ /* 0x000fc80000410000 */
[----:B------:R-:W-:Y:S02]  /*17e0*/  @P3 FADD.FTZ R121, R101, R121 ;  /* 0x0000007965793221 */ /* 0x000fe40000010000 */
.L_x_17768:
[----:B------:R-:W-:Y:S05]  /*17f0*/  BSYNC B1 ;  /* 0x0000000000017941 */ /* 0x000fea0003800000 */
.L_x_17767:
[----:B------:R-:W-:Y:S01]  /*1800*/  BSSY B1, `(.L_x_17769) ;  /* 0x0000005000017945 */ /* 0x000fe20003800000 */
[----:B------:R-:W-:Y:S05]  /*1810*/  @!P4 BRA `(.L_x_17770) ;  /* 0x000000300000c947 */ /* 0x000fea0003800000 */
[----:B-----5:R-:W-:-:S05]  /*1820*/  PRMT R122, RZ, 0x5410, R165 ;  /* 0x00005410ff7a7816 */ /* 0x020fca00000000a5 */
[----:B------:R-:W-:-:S04]  /*1830*/  FMUL.FTZ R122, R122, c[0x0][0x1ec] ;  /* 0x00007b007a7a7a20 */ /* 0x000fc80000410000 */
[----:B------:R-:W-:Y:S02]  /*1840*/  @P3 FADD.FTZ R122, R102, R122 ;  /* 0x0000007a667a3221 */ /* 0x000fe40000010000 */
.L_x_17770:
[----:B------:R-:W-:Y:S05]  /*1850*/  BSYNC B1 ;  /* 0x0000000000017941 */ /* 0x000fea0003800000 */
.L_x_17769:
[----:B------:R-:W-:Y:S01]  /*1860*/  BSSY B1, `(.L_x_17771) ;  /* 0x0000005000017945 */ /* 0x000fe20003800000 */
[----:B------:R-:W-:Y:S05]  /*1870*/  @!P4 BRA `(.L_x_17772) ;  /* 0x000000300000c947 */ /* 0x000fea0003800000 */
[----:B-----5:R-:W-:-:S05]  /*1880*/  PRMT R123, RZ, 0x7610, R165 ;  /* 0x00007610ff7b7816 */ /* 0x020fca00000000a5 */
[----:B------:R-:W-:-:S04]  /*1890*/  FMUL.FTZ R123, R123, c[0x0][0x1ec] ;  /* 0x00007b007b7b7a20 */ /* 0x000fc80000410000 */
[----:B------:R-:W-:Y:S02]  /*18a0*/  @P3 FADD.FTZ R123, R103, R123 ;  /* 0x0000007b677b3221 */ /* 0x000fe40000010000 */
.L_x_17772:
[----:B------:R-:W-:Y:S05]  /*18b0*/  BSYNC B1 ;  /* 0x0000000000017941 */ /* 0x000fea0003800000 */
.L_x_17771:
[----:B------:R-:W-:Y:S01]  /*18c0*/  BSSY B1, `(.L_x_17773) ;  /* 0x0000005000017945 */ /* 0x000fe20003800000 */
[----:B------:R-:W-:Y:S05]  /*18d0*/  @!P4 BRA `(.L_x_17774) ;  /* 0x000000300000c947 */ /* 0x000fea0003800000 */
[----:B-----5:R-:W-:-:S05]  /*18e0*/  PRMT R124, RZ, 0x5410, R166 ;  /* 0x00005410ff7c7816 */ /* 0x020fca00000000a6 */
[----:B------:R-:W-:-:S04]  /*18f0*/  FMUL.FTZ R124, R124, c[0x0][0x1ec] ;  /* 0x00007b007c7c7a20 */ /* 0x000fc80000410000 */
[----:B------:R-:W-:Y:S02]  /*1900*/  @P3 FADD.FTZ R124, R108, R124 ;  /* 0x0000007c6c7c3221 */ /* 0x000fe40000010000 */
.L_x_17774:
[----:B------:R-:W-:Y:S05]  /*1910*/  BSYNC B1 ;  /* 0x0000000000017941 */ /* 0x000fea0003800000 */
.L_x_17773:
[----:B------:R-:W-:Y:S01]  /*1920*/  BSSY B1, `(.L_x_17775) ;  /* 0x0000005000017945 */ /* 0x000fe20003800000 */
[----:B------:R-:W-:Y:S05]  /*1930*/  @!P4 BRA `(.L_x_17776) ;  /* 0x000000300000c947 */ /* 0x000fea0003800000 */
[----:B-----5:R-:W-:-:S05]  /*1940*/  PRMT R125, RZ, 0x7610, R166 ;  /* 0x00007610ff7d7816 */ /* 0x020fca00000000a6 */
[----:B------:R-:W-:-:S04]  /*1950*/  FMUL.FTZ R125, R125, c[0x0][0x1ec] ;  /* 0x00007b007d7d7a20 */ /* 0x000fc80000410000 */
[----:B------:R-:W-:Y:S02]  /*1960*/  @P3 FADD.FTZ R125, R109, R125 ;  /* 0x0000007d6d7d3221 */ /* 0x000fe40000010000 */
.L_x_17776:
[----:B------:R-:W-:Y:S05]  /*1970*/  BSYNC B1 ;  /* 0x0000000000017941 */ /* 0x000fea0003800000 */
.L_x_17775:
[----:B------:R-:W-:Y:S01]  /*1980*/  BSSY B1, `(.L_x_17777) ;  /* 0x0000005000017945 */ /* 0x000fe20003800000 */
[----:B------:R-:W-:Y:S05]  /*1990*/  @!P4 BRA `(.L_x_17778) ;  /* 0x000000300000c947 */ /* 0x000fea0003800000 */
[----:B-----5:R-:W-:-:S05]  /*19a0*/  PRMT R126, RZ, 0x5410, R167 ;  /* 0x00005410ff7e7816 */ /* 0x020fca00000000a7 */
[----:B------:R-:W-:-:S04]  /*19b0*/  FMUL.FTZ R126, R126, c[0x0][0x1ec] ;  /* 0x00007b007e7e7a20 */ /* 0x000fc80000410000 */
[----:B------:R-:W-:Y:S02]  /*19c0*/  @P3 FADD.FTZ R126, R110, R126 ;  /* 0x0000007e6e7e3221 */ /* 0x000fe40000010000 */
.L_x_17778:
[----:B------:R-:W-:Y:S05]  /*19d0*/  BSYNC B1 ;  /* 0x0000000000017941 */ /* 0x000fea0003800000 */
.L_x_17777:
[----:B------:R-:W-:Y:S01]  /*19e0*/  BSSY B1, `(.L_x_17779) ;  /* 0x0000005000017945 */ /* 0x000fe20003800000 */
[----:B------:R-:W-:Y:S05]  /*19f0*/  @!P4 BRA `(.L_x_17780) ;  /* 0x000000300000c947 */ /* 0x000fea0003800000 */
[----:B-----5:R-:W-:-:S05]  /*1a00*/  PRMT R127, RZ, 0x7610, R167 ;  /* 0x00007610ff7f7816 */ /* 0x020fca00000000a7 */
[----:B------:R-:W-:-:S04]  /*1a10*/  FMUL.FTZ R127, R127, c[0x0][0x1ec] ;  /* 0x00007b007f7f7a20 */ /* 0x000fc80000410000 */
[----:B------:R-:W-:Y:S02]  /*1a20*/  @P3 FADD.FTZ R127, R111, R127 ;  /* 0x0000007f6f7f3221 */ /* 0x000fe40000010000 */
.L_x_17780:
[----:B------:R-:W-:Y:S05]  /*1a30*/  BSYNC B1 ;  /* 0x0000000000017941 */ /* 0x000fea0003800000 */
.L_x_17779:
[----:B------:R-:W-:Y:S01]  /*1a40*/  HFMA2.MMA R162, -RZ, RZ, 0, 1.9073486328125e-06 ;  /* 0x00000020ffa27435 */ /* 0x000fe200000001ff */
[----:B------:R-:W-:-:S09]  /*1a50*/  IADD3 R160, R160, 0x20, RZ ;  /* 0x00000020a0a07810 */ /* 0x000fd20007ffe0ff */
[C---:B------:R-:W-:Y:S01]  /*1a60*/  IMAD.WIDE.U32 R162, R159.reuse, R162, c[0x0][0x188] ;  /* 0x000062009fa27625 */ /* 0x040fe200078e00a2 */
[----:B------:R-:W-:-:S04]  /*1a70*/  IADD3 R159, R159, 0x20, RZ ;  /* 0x000000209f9f7810 */ /* 0x000fc80007ffe0ff */
[----:B------:R0:W-:Y:S04]  /*1a80*/  STG.E.128 [R162.64], R120 ;  /* 0x00000078a2007986 */ /* 0x0001e8000c101d04 */
[----:B------:R0:W-:Y:S02]  /*1a90*/  STG.E.128 [R162.64+0x10], R124 ;  /* 0x0000107ca2007986 */ /* 0x0001e4000c101d04 */
.L_x_17764:
[----:B------:R-:W-:Y:S05]  /*1aa0*/  BSYNC B0 ;  /* 0x0000000000007941 */ /* 0x000fea0003800000 */
.L_x_17763:
        /* <DEDUP_REMOVED lines=42> */
.L_x_17784:
[----:B0-----:R-:W-:Y:S05]  /*1d50*/  BSYNC B1 ;  /* 0x0000000000017941 */ /* 0x001fea0003800000 */
.L_x_17783:
[----:B------:R-:W-:Y:S01]  /*1d60*/  BSSY B1, `(.L_x_17785) ;  /* 0x0000005000017945 */ /* 0x000fe20003800000 */
[----:B------:R-:W-:Y:S05]  /*1d70*/  @!P4 BRA `(.L_x_17786) ;  /* 0x000000300000c947 */ /* 0x000fea0003800000 */
[----:B-----5:R-:W-:-:S05]  /*1d80*/  PRMT R129, RZ, 0x7610, R164 ;  /* 0x00007610ff817816 */ /* 0x020fca00000000a4 */
[----:B------:R-:W-:-:S04]  /*1d90*/  FMUL.FTZ R129, R129, c[0x0][0x1ec] ;  /* 0x00007b0081817a20 */ /* 0x000fc80000410000 */
[----:B------:R-:W-:Y:S02]  /*1da0*/  @P3 FADD.FTZ R129, R101, R129 ;  /* 0x0000008165813221 */ /* 0x000fe40000010000 */
.L_x_17786:
[----:B------:R-:W-:Y:S05]  /*1db0*/  BSYNC B1 ;  /* 0x0000000000017941 */ /* 0x000fea0003800000 */
.L_x_17785:
[----:B------:R-:W-:Y:S01]  /*1dc0*/  BSSY B1, `(.L_x_17787) ;  /* 0x0000005000017945 */ /* 0x000fe20003800000 */
[----:B------:R-:W-:Y:S05]  /*1dd0*/  @!P4 BRA `(.L_x_17788) ;  /* 0x000000300000c947 */ /* 0x000fea0003800000 */
[----:B-----5:R-:W-:-:S05]  /*1de0*/  PRMT R130, RZ, 0x5410, R165 ;  /* 0x00005410ff827816 */ /* 0x020fca00000000a5 */
[----:B------:R-:W-:-:S04]  /*1df0*/  FMUL.FTZ R130, R130, c[0x0][0x1ec] ;  /* 0x00007b0082827a20 */ /* 0x000fc80000410000 */
[----:B------:R-:W-:Y:S02]  /*1e00*/  @P3 FADD.FTZ R130, R102, R130 ;  /* 0x0000008266823221 */ /* 0x000fe40000010000 */
.L_x_17788:
[----:B------:R-:W-:Y:S05]  /*1e10*/  BSYNC B1 ;  /* 0x0000000000017941 */ /* 0x000fea0003800000 */
.L_x_17787:
[----:B------:R-:W-:Y:S01]  /*1e20*/  BSSY B1, `(.L_x_17789) ;  /* 0x0000005000017945 */ /* 0x000fe20003800000 */
[----:B------:R-:W-:Y:S05]  /*1e30*/  @!P4 BRA `(.L_x_17790) ;  /* 0x000000300000c947 */ /* 0x000fea0003800000 */
[----:B-----5:R-:W-:-:S05]  /*1e40*/  PRMT R131, RZ, 0x7610, R165 ;  /* 0x00007610ff837816 */ /* 0x020fca00000000a5 */
[----:B------:R-:W-:-:S04]  /*1e50*/  FMUL.FTZ R131, R131, c[0x0][0x1ec] ;  /* 0x00007b0083837a20 */ /* 0x000fc80000410000 */
[----:B------:R-:W-:Y:S02]  /*1e60*/  @P3 FADD.FTZ R131, R103, R131 ;  /* 0x0000008367833221 */ /* 0x000fe40000010000 */
.L_x_17790:
[----:B------:R-:W-:Y:S05]  /*1e70*/  BSYNC B1 ;  /* 0x0000000000017941 */ /* 0x000fea0003800000 */
.L_x_17789:
[----:B------:R-:W-:Y:S01]  /*1e80*/  BSSY B1, `(.L_x_17791) ;  /* 0x0000005000017945 */ /* 0x000fe20003800000 */
[----:B------:R-:W-:Y:S05]  /*1e90*/  @!P4 BRA `(.L_x_17792) ;  /* 0x000000300000c947 */ /* 0x000fea0003800000 */
[----:B-----5:R-:W-:-:S05]  /*1ea0*/  PRMT R132, RZ, 0x5410, R166 ;  /* 0x00005410ff847816 */ /* 0x020fca00000000a6 */
[----:B------:R-:W-:-:S04]  /*1eb0*/  FMUL.FTZ R132, R132, c[0x0][0x1ec] ;  /* 0x00007b0084847a20 */ /* 0x000fc80000410000 */
[----:B------:R-:W-:Y:S02]  /*1ec0*/  @P3 FADD.FTZ R132, R108, R132 ;  /* 0x000000846c843221 */ /* 0x000fe40000010000 */
.L_x_17792:
[----:B------:R-:W-:Y:S05]  /*1ed0*/  BSYNC B1 ;  /* 0x0000000000017941 */ /* 0x000fea0003800000 */
.L_x_17791:
[----:B------:R-:W-:Y:S01]  /*1ee0*/  BSSY B1, `(.L_x_17793) ;  /* 0x0000005000017945 */ /* 0x000fe20003800000 */
[----:B------:R-:W-:Y:S05]  /*1ef0*/  @!P4 BRA `(.L_x_17794) ;  /* 0x000000300000c947 */ /* 0x000fea0003800000 */
[----:B-----5:R-:W-:-:S05]  /*1f00*/  PRMT R133, RZ, 0x7610, R166 ;  /* 0x00007610ff857816 */ /* 0x020fca00000000a6 */
[----:B------:R-:W-:-:S04]  /*1f10*/  FMUL.FTZ R133, R133, c[0x0][0x1ec] ;  /* 0x00007b0085857a20 */ /* 0x000fc80000410000 */
[----:B------:R-:W-:Y:S02]  /*1f20*/  @P3 FADD.FTZ R133, R109, R133 ;  /* 0x000000856d853221 */ /* 0x000fe40000010000 */
.L_x_17794:
[----:B------:R-:W-:Y:S05]  /*1f30*/  BSYNC B1 ;  /* 0x0000000000017941 */ /* 0x000fea0003800000 */
.L_x_17793:
[----:B------:R-:W-:Y:S01]  /*1f40*/  BSSY B1, `(.L_x_17795) ;  /* 0x0000005000017945 */ /* 0x000fe20003800000 */
[----:B------:R-:W-:Y:S05]  /*1f50*/  @!P4 BRA `(.L_x_17796) ;  /* 0x000000300000c947 */ /* 0x000fea0003800000 */
[----:B-----5:R-:W-:-:S05]  /*1f60*/  PRMT R134, RZ, 0x5410, R167 ;  /* 0x00005410ff867816 */ /* 0x020fca00000000a7 */
[----:B------:R-:W-:-:S04]  /*1f70*/  FMUL.FTZ R134, R134, c[0x0][0x1ec] ;  /* 0x00007b0086867a20 */ /* 0x000fc80000410000 */
[----:B------:R-:W-:Y:S02]  /*1f80*/  @P3 FADD.FTZ R134, R110, R134 ;  /* 0x000000866e863221 */ /* 0x000fe40000010000 */
.L_x_17796:
[----:B------:R-:W-:Y:S05]  /*1f90*/  BSYNC B1 ;  /* 0x0000000000017941 */ /* 0x000fea0003800000 */
.L_x_17795:
[----:B------:R-:W-:Y:S01]  /*1fa0*/  BSSY B1, `(.L_x_17797) ;  /* 0x0000005000017945 */ /* 0x000fe20003800000 */
[----:B------:R-:W-:Y:S05]  /*1fb0*/  @!P4 BRA `(.L_x_17798) ;  /* 0x000000300000c947 */ /* 0x000fea0003800000 */
[----:B-----5:R-:W-:-:S05]  /*1fc0*/  PRMT R135, RZ, 0x7610, R167 ;  /* 0x00007610ff877816 */ /* 0x020fca00000000a7 */
[----:B------:R-:W-:-:S04]  /*1fd0*/  FMUL.FTZ R135, R135, c[0x0][0x1ec] ;  /* 0x00007b0087877a20 */ /* 0x000fc80000410000 */
[----:B------:R-:W-:Y:S02]  /*1fe0*/  @P3 FADD.FTZ R135, R111, R135 ;  /* 0x000000876f873221 */ /* 0x000fe40000010000 */
.L_x_17798:
[----:B------:R-:W-:Y:S05]  /*1ff0*/  BSYNC B1 ;  /* 0x0000000000017941 */ /* 0x000fea0003800000 */
.L_x_17797:
[----:B------:R-:W-:Y:S01]  /*2000*/  HFMA2.MMA R162, -RZ, RZ, 0, 1.9073486328125e-06 ;  /* 0x00000020ffa27435 */ /* 0x000fe200000001ff */
[----:B------:R-:W-:-:S09]  /*2010*/  IADD3 R160, R160, 0x20, RZ ;  /* 0x00000020a0a07810 */ /* 0x000fd20007ffe0ff */
[C---:B------:R-:W-:Y:S01]  /*2020*/  IMAD.WIDE.U32 R162, R159.reuse, R162, c[0x0][0x188] ;  /* 0x000062009fa27625 */ /* 0x040fe200078e00a2 */
[----:B------:R-:W-:-:S04]  /*2030*/  IADD3 R159, R159, 0x20, RZ ;  /* 0x000000209f9f7810 */ /* 0x000fc80007ffe0ff */
[----:B------:R0:W-:Y:S04]  /*2040*/  STG.E.128 [R162.64], R128 ;  /* 0x00000080a2007986 */ /* 0x0001e8000c101d04 */
[----:B------:R0:W-:Y:S02]  /*2050*/  STG.E.128 [R162.64+0x10], R132 ;  /* 0x00001084a2007986 */ /* 0x0001e4000c101d04 */
.L_x_17782:
[----:B------:R-:W-:Y:S05]  /*2060*/  BSYNC B0 ;  /* 0x0000000000007941 */ /* 0x000fea0003800000 */
.L_x_17781:
        /* <DEDUP_REMOVED lines=42> */
.L_x_17802:
[----:B0-----:R-:W-:Y:S05]  /*2310*/  BSYNC B1 ;  /* 0x0000000000017941 */ /* 0x001fea0003800000 */
.L_x_17801:
[----:B------:R-:W-:Y:S01]  /*2320*/  BSSY B1, `(.L_x_17803) ;  /* 0x0000005000017945 */ /* 0x000fe20003800000 */
[----:B------:R-:W-:Y:S05]  /*2330*/  @!P4 BRA `(.L_x_17804) ;  /* 0x000000300000c947 */ /* 0x000fea0003800000 */
[----:B-----5:R-:W-:-:S05]  /*2340*/  PRMT R137, RZ, 0x7610, R164 ;  /* 0x00007610ff897816 */ /* 0x020fca00000000a4 */
[----:B------:R-:W-:-:S04]  /*2350*/  FMUL.FTZ R137, R137, c[0x0][0x1ec] ;  /* 0x00007b0089897a20 */ /* 0x000fc80000410000 */
[----:B------:R-:W-:Y:S02]  /*2360*/  @P3 FADD.FTZ R137, R101, R137 ;  /* 0x0000008965893221 */ /* 0x000fe40000010000 */
.L_x_17804:
[----:B------:R-:W-:Y:S05]  /*2370*/  BSYNC B1 ;  /* 0x0000000000017941 */ /* 0x000fea0003800000 */
.L_x_17803:
[----:B------:R-:W-:Y:S01]  /*2380*/  BSSY B1, `(.L_x_17805) ;  /* 0x0000005000017945 */ /* 0x000fe20003800000 */
[----:B------:R-:W-:Y:S05]  /*2390*/  @!P4 BRA `(.L_x_17806) ;  /* 0x000000300000c947 */ /* 0x000fea0003800000 */
[----:B-----5:R-:W-:-:S05]  /*23a0*/  PRMT R138, RZ, 0x5410, R165 ;  /* 0x00005410ff8a7816 */ /* 0x020fca00000000a5 */
[----:B------:R-:W-:-:S04]  /*23b0*/  FMUL.FTZ R138, R138, c[0x0][0x1ec] ;  /* 0x00007b008a8a7a20 */ /* 0x000fc80000410000 */
[----:B------:R-:W-:Y:S02]  /*23c0*/  @P3 FADD.FTZ R138, R102, R138 ;  /* 0x0000008a668a3221 */ /* 0x000fe40000010000 */
.L_x_17806:
[----:B------:R-:W-:Y:S05]  /*23d0*/  BSYNC B1 ;  /* 0x0000000000017941 */ /* 0x000fea0003800000 */
.L_x_17805:
[----:B------:R-:W-:Y:S01]  /*23e0*/  BSSY B1, `(.L_x_17807) ;  /* 0x0000005000017945 */ /* 0x000fe20003800000 */
[----:B------:R-:W-:Y:S05]  /*23f0*/  @!P4 BRA `(.L_x_17808) ;  /* 0x000000300000c947 */ /* 0x000fea0003800000 */
[----:B-----5:R-:W-:-:S05]  /*2400*/  PRMT R139, RZ, 0x7610, R165 ;  /* 0x00007610ff8b7816 */ /* 0x020fca00000000a5 */
[----:B------:R-:W-:-:S04]  /*2410*/  FMUL.FTZ R139, R139, c[0x0][0x1ec] ;  /* 0x00007b008b8b7a20 */ /* 0x000fc80000410000 */
[----:B------:R-:W-:Y:S02]  /*2420*/  @P3 FADD.FTZ R139, R103, R139 ;  /* 0x0000008b678b3221 */ /* 0x000fe40000010000 */
.L_x_17808:
[----:B------:R-:W-:Y:S05]  /*2430*/  BSYNC B1 ;  /* 0x0000000000017941 */ /* 0x000fea0003800000 */
.L_x_17807:
[----:B------:R-:W-:Y:S01]  /*2440*/  BSSY B1, `(.L_x_17809) ;  /* 0x0000005000017945 */ /* 0x000fe20003800000 */
[----:B------:R-:W-:Y:S05]  /*2450*/  @!P4 BRA `(.L_x_17810) ;  /* 0x000000300000c947 */ /* 0x000fea0003800000 */
[----:B-----5:R-:W-:-:S05]  /*2460*/  PRMT R140, RZ, 0x5410, R166 ;  /* 0x00005410ff8c7816 */ /* 0x020fca00000000a6 */
[----:B------:R-:W-:-:S04]  /*2470*/  FMUL.FTZ R140, R140, c[0x0][0x1ec] ;  /* 0x00007b008c8c7a20 */ /* 0x000fc80000410000 */
[----:B------:R-:W-:Y:S02]  /*2480*/  @P3 FADD.FTZ R140, R108, R140 ;  /* 0x0000008c6c8c3221 */ /* 0x000fe40000010000 */
.L_x_17810:
[----:B------:R-:W-:Y:S05]  /*2490*/  BSYNC B1 ;  /* 0x0000000000017941 */ /* 0x000fea0003800000 */
.L_x_17809:
[----:B------:R-:W-:Y:S01]  /*24a0*/  BSSY B1, `(.L_x_17811) ;  /* 0x0000005000017945 */ /* 0x000fe20003800000 */
[----:B------:R-:W-:Y:S05]  /*24b0*/  @!P4 BRA `(.L_x_17812) ;  /* 0x000000300000c947 */ /* 0x000fea0003800000 */
[----:B-----5:R-:W-:-:S05]  /*24c0*/  PRMT R141, RZ, 0x7610, R166 ;  /* 0x00007610ff8d7816 */ /* 0x020fca00000000a6 */
[----:B------:R-:W-:-:S04]  /*24d0*/  FMUL.FTZ R141, R141, c[0x0][0x1ec] ;  /* 0x00007b008d8d7a20 */ /* 0x000fc80000410000 */
[----:B------:R-:W-:Y:S02]  /*24e0*/  @P3 FADD.FTZ R141, R109, R141 ;  /* 0x0000008d6d8d3221 */ /* 0x000fe40000010000 */
.L_x_17812:
[----:B------:R-:W-:Y:S05]  /*24f0*/  BSYNC B1 ;  /* 0x0000000000017941 */ /* 0x000fea0003800000 */
.L_x_17811:
[----:B------:R-:W-:Y:S01]  /*2500*/  BSSY B1, `(.L_x_17813) ;  /* 0x0000005000017945 */ /* 0x000fe20003800000 */
[----:B------:R-:W-:Y:S05]  /*2510*/  @!P4 BRA `(.L_x_17814) ;  /* 0x000000300000c947 */ /* 0x000fea0003800000 */
[----:B-----5:R-:W-:-:S05]  /*2520*/  PRMT R142, RZ, 0x5410, R167 ;  /* 0x00005410ff8e7816 */ /* 0x020fca00000000a7 */
[----:B------:R-:W-:-:S04]  /*2530*/  FMUL.FTZ R142, R142, c[0x0][0x1ec] ;  /* 0x00007b008e8e7a20 */ /* 0x000fc80000410000 */
[----:B------:R-:W-:Y:S02]  /*2540*/  @P3 FADD.FTZ R142, R110, R142 ;  /* 0x0000008e6e8e3221 */ /* 0x000fe40000010000 */
.L_x_17814:
[----:B------:R-:W-:Y:S05]  /*2550*/  BSYNC B1 ;  /* 0x0000000000017941 */ /* 0x000fea0003800000 */
.L_x_17813:
[----:B------:R-:W-:Y:S01]  /*2560*/  BSSY B1, `(.L_x_17815) ;  /* 0x0000005000017945 */ /* 0x000fe20003800000 */
[----:B------:R-:W-:Y:S05]  /*2570*/  @!P4 BRA `(.L_x_17816) ;  /* 0x000000300000c947 */ /* 0x000fea0003800000 */
[----:B-----5:R-:W-:-:S05]  /*2580*/  PRMT R143, RZ, 0x7610, R167 ;  /* 0x00007610ff8f7816 */ /* 0x020fca00000000a7 */
[----:B------:R-:W-:-:S04]  /*2590*/  FMUL.FTZ R143, R143, c[0x0][0x1ec] ;  /* 0x00007b008f8f7a20 */ /* 0x000fc80000410000 */
[----:B------:R-:W-:Y:S02]  /*25a0*/  @P3 FADD.FTZ R143, R111, R143 ;  /* 0x0000008f6f8f3221 */ /* 0x000fe40000010000 */
.L_x_17816:
[----:B------:R-:W-:Y:S05]  /*25b0*/  BSYNC B1 ;  /* 0x0000000000017941 */ /* 0x000fea0003800000 */
.L_x_17815:
[----:B------:R-:W-:Y:S01]  /*25c0*/  HFMA2.MMA R162, -RZ, RZ, 0, 1.9073486328125e-06 ;  /* 0x00000020ffa27435 */ /* 0x000fe200000001ff */
[----:B------:R-:W-:-:S09]  /*25d0*/  IADD3 R160, R160, 0x20, RZ ;  /* 0x00000020a0a07810 */ /* 0x000fd20007ffe0ff */
[C---:B------:R-:W-:Y:S01]  /*25e0*/  IMAD.WIDE.U32 R162, R159.reuse, R162, c[0x0][0x188] ;  /* 0x000062009fa27625 */ /* 0x040fe200078e00a2 */
[----:B------:R-:W-:-:S04]  /*25f0*/  IADD3 R159, R159, 0x20, RZ ;  /* 0x000000209f9f7810 */ /* 0x000fc80007ffe0ff */
[----:B------:R0:W-:Y:S04]  /*2600*/  STG.E.128 [R162.64], R136 ;  /* 0x00000088a2007986 */ /* 0x0001e8000c101d04 */
[----:B------:R0:W-:Y:S02]  /*2610*/  STG.E.128 [R162.64+0x10], R140 ;  /* 0x0000108ca2007986 */ /* 0x0001e4000c101d04 */
.L_x_17800:
[----:B------:R-:W-:Y:S05]  /*2620*/  BSYNC B0 ;  /* 0x0000000000007941 */ /* 0x000fea0003800000 */
.L_x_17799:
        /* <DEDUP_REMOVED lines=9> */
[----:B------:R-:W2:Y:S01]  /*26c0*/  @P2 LDG.E.128 R100, [R162.64] ;  /* 0x00000004a2642981 */ /* 0x000ea2000c1e1d00 */
[----:B------:R-:W-:-:S03]  /*26d0*/  ISETP.GT.AND P3, PT, R158, RZ, PT ;  /* 0x000000ff9e00720c */ /* 0x000fc60003f64270 */
[----:B------:R-:W3:Y:S10]  /*26e0*/  @P2 LDG.E.128 R108, [R162.64+0x10] ;  /* 0x00001004a26c2981 */ /* 0x000ef4000c1e1d00 */
[----:B------:R-:W-:-:S04]  /*26f0*/  @!P3 ISETP.NE.U32.AND P4, PT, RZ, c[0x0][0x180], PT ;  /* 0x00006000ff00ba0c */ /* 0x000fc80003f85070 */
[----:B------:R-:W-:Y:S01]  /*2700*/  @!P3 ISETP.NE.AND.EX P4, PT, RZ, c[0x0][0x184], PT, P4 ;  /* 0x00006100ff00ba0c */ /* 0x000fe20003f85340 */
[----:B------:R-:W-:Y:S01]  /*2710*/  HFMA2.MMA R158, -RZ, RZ, 0, 1.9073486328125e-06 ;  /* 0x00000020ff9e7435 */ /* 0x000fe200000001ff */
        /* <DEDUP_REMOVED lines=25> */
[----:B-1---5:R-:W-:-:S05]  /*28b0*/  PRMT R148, RZ, 0x5410, R164 ;  /* 0x00005410ff947816 */ /* 0x022fca00000000a4 */
[----:B------:R-:W-:-:S04]  /*28c0*/  FMUL.FTZ R148, R148, c[0x0][0x1ec] ;  /* 0x00007b0094947a20 */ /* 0x000fc80000410000 */
[----:B------:R-:W-:Y:S02]  /*28d0*/  @P2 FADD.FTZ R148, R100, R148 ;  /* 0x0000009464942221 */ /* 0x000fe40000010000 */
.L_x_17820:
[----:B-1----:R-:W-:Y:S05]  /*28e0*/  BSYNC B1 ;  /* 0x0000000000017941 */ /* 0x002fea0003800000 */
.L_x_17819:
[----:B------:R-:W-:Y:S01]  /*28f0*/  BSSY B1, `(.L_x_17821) ;  /* 0x0000005000017945 */ /* 0x000fe20003800000 */
[----:B------:R-:W-:Y:S05]  /*2900*/  @!P3 BRA `(.L_x_17822) ;  /* 0x000000300000b947 */ /* 0x000fea0003800000 */
[----:B-----5:R-:W-:-:S05]  /*2910*/  PRMT R149, RZ, 0x7610, R164 ;  /* 0x00007610ff957816 */ /* 0x020fca00000000a4 */
[----:B------:R-:W-:-:S04]  /*2920*/  FMUL.FTZ R149, R149, c[0x0][0x1ec] ;  /* 0x00007b0095957a20 */ /* 0x000fc80000410000 */
[----:B------:R-:W-:Y:S02]  /*2930*/  @P2 FADD.FTZ R149, R101, R149 ;  /* 0x0000009565952221 */ /* 0x000fe40000010000 */
.L_x_17822:
[----:B------:R-:W-:Y:S05]  /*2940*/  BSYNC B1 ;  /* 0x0000000000017941 */ /* 0x000fea0003800000 */
.L_x_17821:
[----:B------:R-:W-:Y:S01]  /*2950*/  BSSY B1, `(.L_x_17823) ;  /* 0x0000005000017945 */ /* 0x000fe20003800000 */
[----:B------:R-:W-:Y:S05]  /*2960*/  @!P3 BRA `(.L_x_17824) ;  /* 0x000000300000b947 */ /* 0x000fea0003800000 */
[----:B-----5:R-:W-:-:S05]  /*2970*/  PRMT R150, RZ, 0x5410, R165 ;  /* 0x00005410ff967816 */ /* 0x020fca00000000a5 */
[----:B------:R-:W-:-:S04]  /*2980*/  FMUL.FTZ R150, R150, c[0x0][0x1ec] ;  /* 0x00007b0096967a20 */ /* 0x000fc80000410000 */
[----:B------:R-:W-:Y:S02]  /*2990*/  @P2 FADD.FTZ R150, R102, R150 ;  /* 0x0000009666962221 */ /* 0x000fe40000010000 */
.L_x_17824:
[----:B------:R-:W-:Y:S05]  /*29a0*/  BSYNC B1 ;  /* 0x0000000000017941 */ /* 0x000fea0003800000 */
.L_x_17823:
[----:B------:R-:W-:Y:S01]  /*29b0*/  BSSY B1, `(.L_x_17825) ;  /* 0x0000005000017945 */ /* 0x000fe20003800000 */
[----:B------:R-:W-:Y:S05]  /*29c0*/  @!P3 BRA `(.L_x_17826) ;  /* 0x000000300000b947 */ /* 0x000fea0003800000 */
[----:B-----5:R-:W-:-:S05]  /*29d0*/  PRMT R151, RZ, 0x7610, R165 ;  /* 0x00007610ff977816 */ /* 0x020fca00000000a5 */
[----:B------:R-:W-:-:S04]  /*29e0*/  FMUL.FTZ R151, R151, c[0x0][0x1ec] ;  /* 0x00007b0097977a20 */ /* 0x000fc80000410000 */
[----:B------:R-:W-:Y:S02]  /*29f0*/  @P2 FADD.FTZ R151, R103, R151 ;  /* 0x0000009767972221 */ /* 0x000fe40000010000 */
.L_x_17826:
[----:B------:R-:W-:Y:S05]  /*2a00*/  BSYNC B1 ;  /* 0x0000000000017941 */ /* 0x000fea0003800000 */
.L_x_17825:
[----:B------:R-:W-:Y:S01]  /*2a10*/  BSSY B1, `(.L_x_17827) ;  /* 0x0000005000017945 */ /* 0x000fe20003800000 */
[----:B------:R-:W-:Y:S05]  /*2a20*/  @!P3 BRA `(.L_x_17828) ;  /* 0x000000300000b947 */ /* 0x000fea0003800000 */
[----:B-----5:R-:W-:-:S05]  /*2a30*/  PRMT R152, RZ, 0x5410, R166 ;  /* 0x00005410ff987816 */ /* 0x020fca00000000a6 */
[----:B------:R-:W-:-:S04]  /*2a40*/  FMUL.FTZ R152, R152, c[0x0][0x1ec] ;  /* 0x00007b0098987a20 */ /* 0x000fc80000410000 */
[----:B------:R-:W-:Y:S02]  /*2a50*/  @P2 FADD.FTZ R152, R108, R152 ;  /* 0x000000986c982221 */ /* 0x000fe40000010000 */
.L_x_17828:
[----:B------:R-:W-:Y:S05]  /*2a60*/  BSYNC B1 ;  /* 0x0000000000017941 */ /* 0x000fea0003800000 */
.L_x_17827:
[----:B------:R-:W-:Y:S01]  /*2a70*/  BSSY B1, `(.L_x_17829) ;  /* 0x0000005000017945 */ /* 0x000fe20003800000 */
[----:B------:R-:W-:Y:S05]  /*2a80*/  @!P3 BRA `(.L_x_17830) ;  /* 0x000000300000b947 */ /* 0x000fea0003800000 */
[----:B-----5:R-:W-:-:S05]  /*2a90*/  PRMT R153, RZ, 0x7610, R166 ;  /* 0x00007610ff997816 */ /* 0x020fca00000000a6 */
[----:B------:R-:W-:-:S04]  /*2aa0*/  FMUL.FTZ R153, R153, c[0x0][0x1ec] ;  /* 0x00007b0099997a20 */ /* 0x000fc80000410000 */
[----:B------:R-:W-:Y:S02]  /*2ab0*/  @P2 FADD.FTZ R153, R109, R153 ;  /* 0x000000996d992221 */ /* 0x000fe40000010000 */
.L_x_17830:
[----:B------:R-:W-:Y:S05]  /*2ac0*/  BSYNC B1 ;  /* 0x0000000000017941 */ /* 0x000fea0003800000 */
.L_x_17829:
[----:B------:R-:W-:Y:S01]  /*2ad0*/  BSSY B1, `(.L_x_17831) ;  /* 0x0000005000017945 */ /* 0x000fe20003800000 */
[----:B------:R-:W-:Y:S05]  /*2ae0*/  @!P3 BRA `(.L_x_17832) ;  /* 0x000000300000b947 */ /* 0x000fea0003800000 */
[----:B-----5:R-:W-:-:S05]  /*2af0*/  PRMT R154, RZ, 0x5410, R167 ;  /* 0x00005410ff9a7816 */ /* 0x020fca00000000a7 */
[----:B------:R-:W-:-:S04]  /*2b00*/  FMUL.FTZ R154, R154, c[0x0][0x1ec] ;  /* 0x00007b009a9a7a20 */ /* 0x000fc80000410000 */
[----:B------:R-:W-:Y:S02]  /*2b10*/  @P2 FADD.FTZ R154, R110, R154 ;  /* 0x0000009a6e9a2221 */ /* 0x000fe40000010000 */
.L_x_17832:
[----:B------:R-:W-:Y:S05]  /*2b20*/  BSYNC B1 ;  /* 0x0000000000017941 */ /* 0x000fea0003800000 */
.L_x_17831:
[----:B------:R-:W-:Y:S01]  /*2b30*/  BSSY B1, `(.L_x_17833) ;  /* 0x0000005000017945 */ /* 0x000fe20003800000 */
[----:B------:R-:W-:Y:S05]  /*2b40*/  @!P3 BRA `(.L_x_17834) ;  /* 0x000000300000b947 */ /* 0x000fea0003800000 */
[----:B-----5:R-:W-:-:S05]  /*2b50*/  PRMT R155, RZ, 0x7610, R167 ;  /* 0x00007610ff9b7816 */ /* 0x020fca00000000a7 */
[----:B------:R-:W-:-:S04]  /*2b60*/  FMUL.FTZ R155, R155, c[0x0][0x1ec] ;  /* 0x00007b009b9b7a20 */ /* 0x000fc80000410000 */
[----:B------:R-:W-:Y:S02]  /*2b70*/  @P2 FADD.FTZ R155, R111, R155 ;  /* 0x0000009b6f9b2221 */ /* 0x000fe40000010000 */
.L_x_17834:
[----:B------:R-:W-:Y:S05]  /*2b80*/  BSYNC B1 ;  /* 0x0000000000017941 */ /* 0x000fea0003800000 */
.L_x_17833:
[----:B------:R0:W-:Y:S04]  /*2b90*/  STG.E.128 [R158.64], R148 ;  /* 0x000000949e007986 */ /* 0x0001e8000c101d04 */
[----:B------:R0:W-:Y:S02]  /*2ba0*/  STG.E.128 [R158.64+0x10], R152 ;  /* 0x000010989e007986 */ /* 0x0001e4000c101d04 */
.L_x_17818:
[----:B------:R-:W-:Y:S05]  /*2bb0*/  BSYNC B0 ;  /* 0x0000000000007941 */ /* 0x000fea0003800000 */
.L_x_17817:
        /* <DEDUP_REMOVED lines=60> */
.L_x_17851:
        /* <DEDUP_REMOVED lines=117> */
.L_x_17852:
[----:B------:R-:W-:Y:S01]  /*36d0*/  LOP3.LUT P3, RZ, R156, 0x1f, RZ, 0xc0, !PT ;  /* 0x0000001f9cff7812 */ /* 0x000fe2000786c0ff */
[----:B-1----:R-:W-:Y:S01]  /*36e0*/  FADD.FTZ R170, R169, R168 ;  /* 0x000000a8a9aa7221 */ /* 0x002fe20000010000 */
[----:B------:R-:W-:Y:S01]  /*36f0*/  MOV R159, c[0x0][0x1e0] ;  /* 0x00007800009f7a02 */ /* 0x000fe20000000f00 */
[----:B------:R-:W-:Y:S10]  /*3700*/  BSSY B0, `(.L_x_17837) ;  /* 0x00000e9000007945 */ /* 0x000ff40003800000 */
[----:B------:R-:W-:-:S04]  /*3710*/  @!P3 LEA R160, P2, R2, c[0x0][0x1a0], 0x2 ;  /* 0x0000680002a0ba11 */ /* 0x000fc800078410ff */
[C---:B------:R-:W-:Y:S02]  /*3720*/  @!P3 LEA.HI.X R161, R2.reuse, c[0x0][0x1a4], R157, 0x2, P2 ;  /* 0x0000690002a1ba11 */ /* 0x040fe400010f149d */
[----:B------:R-:W-:-:S03]  /*3730*/  @!P3 LEA R162, P2, R2, c[0x0][0x1a8], 0x2 ;  /* 0x00006a0002a2ba11 */ /* 0x000fc600078410ff */
[----:B------:R1:W-:Y:S01]  /*3740*/  @!P3 STG.E [R160.64], R158 ;  /* 0x0000009ea000b986 */ /* 0x0003e2000c101904 */
[----:B------:R-:W-:Y:S01]  /*3750*/  @!P3 LEA.HI.X R163, R2, c[0x0][0x1ac], R157, 0x2, P2 ;  /* 0x00006b0002a3ba11 */ /* 0x000fe200010f149d */
[----:B------:R-:W-:Y:S01]  /*3760*/  FMUL.FTZ R157, R158, R158 ;  /* 0x0000009e9e9d7220 */ /* 0x000fe20000410000 */
        /* <DEDUP_REMOVED lines=25> */
[C---:B------:R-:W-:Y:S01]  /*3900*/  FMUL.FTZ R159, R157.reuse, R156 ;  /* 0x0000009c9d9f7220 */ /* 0x040fe20000410000 */
[----:B------:R-:W-:Y:S01]  /*3910*/  HFMA2.MMA R156, -RZ, RZ, 0, 9.5367431640625e-07 ;  /* 0x00000010ff9c7435 */ /* 0x000fe200000001ff */
        /* <DEDUP_REMOVED lines=22> */
.L_x_17840:
[----:B------:R-:W-:Y:S05]  /*3a80*/  BSYNC B1 ;  /* 0x0000000000017941 */ /* 0x000fea0003800000 */
.L_x_17839:
[----:B------:R-:W-:Y:S01]  /*3a90*/  ISETP.GE.U32.AND P2, PT, R0, 0x40, PT ;  /* 0x000000400000780c */ /* 0x000fe20003f46070 */
[----:B------:R-:W-:-:S12]  /*3aa0*/  BSSY B1, `(.L_x_17841) ;  /* 0x0000022000017945 */ /* 0x000fd80003800000 */
[----:B------:R-:W-:Y:S05]  /*3ab0*/  @!P2 BRA `(.L_x_17842) ;  /* 0x000002000000a947 */ /* 0x000fea0003800000 */
[--C-:B------:R-:W-:Y:S02]  /*3ac0*/  FADD.FTZ R156, R112, -R158.reuse ;  /* 0x8000009e709c7221 */ /* 0x100fe40000010000 */
[--C-:B0-----:R-:W-:Y:S02]  /*3ad0*/  FADD.FTZ R160, R113, -R158.reuse ;  /* 0x8000009e71a07221 */ /* 0x101fe40000010000 */
[--C-:B------:R-:W-:Y:S02]  /*3ae0*/  FADD.FTZ R162, R114, -R158.reuse ;  /* 0x8000009e72a27221 */ /* 0x100fe40000010000 */
[--C-:B------:R-:W-:Y:S02]  /*3af0*/  FADD.FTZ R168, R115, -R158.reuse ;  /* 0x8000009e73a87221 */ /* 0x100fe40000010000 */
[--C-:B------:R-:W-:Y:S02]  /*3b00*/  FADD.FTZ R170, R116, -R158.reuse ;  /* 0x8000009e74aa7221 */ /* 0x100fe40000010000 */
[----:B------:R-:W-:-:S02]  /*3b10*/  FADD.FTZ R172, R117, -R158 ;  /* 0x8000009e75ac7221 */ /* 0x000fc40000010000 */
[--C-:B------:R-:W-:Y:S02]  /*3b20*/  FADD.FTZ R174, R118, -R158.reuse ;  /* 0x8000009e76ae7221 */ /* 0x100fe40000010000 */
[----:B------:R-:W-:Y:S02]  /*3b30*/  FADD.FTZ R176, R119, -R158 ;  /* 0x8000009e77b07221 */ /* 0x000fe40000010000 */
[C---:B------:R-:W-:Y:S01]  /*3b40*/  FMUL.FTZ R159, R157.reuse, R156 ;  /* 0x0000009c9d9f7220 */ /* 0x040fe20000410000 */
[----:B------:R-:W-:Y:S01]  /*3b50*/  MOV R156, 0x10 ;  /* 0x00000010009c7802 */ /* 0x000fe20000000f00 */
        /* <DEDUP_REMOVED lines=22> */
.L_x_17842:
[----:B------:R-:W-:Y:S05]  /*3cc0*/  BSYNC B1 ;  /* 0x0000000000017941 */ /* 0x000fea0003800000 */
.L_x_17841:
        /* <DEDUP_REMOVED lines=35> */
.L_x_17844:
[----:B------:R-:W-:Y:S05]  /*3f00*/  BSYNC B1 ;  /* 0x0000000000017941 */ /* 0x000fea0003800000 */
.L_x_17843:
        /* <DEDUP_REMOVED lines=35> */
.L_x_17846:
[----:B------:R-:W-:Y:S05]  /*4140*/  BSYNC B1 ;  /* 0x0000000000017941 */ /* 0x000fea0003800000 */
.L_x_17845:
        /* <DEDUP_REMOVED lines=35> */
.L_x_17848:
[----:B------:R-:W-:Y:S05]  /*4380*/  BSYNC B1 ;  /* 0x0000000000017941 */ /* 0x000fea0003800000 */
.L_x_17847:
        /* <DEDUP_REMOVED lines=13> */
[C---:B------:R-:W-:Y:S01]  /*4460*/  FMUL.FTZ R159, R157.reuse, R156 ;  /* 0x0000009c9d9f7220 */ /* 0x040fe20000410000 */
[----:B------:R-:W-:Y:S01]  /*4470*/  MOV R156, 0x10 ;  /* 0x00000010009c7802 */ /* 0x000fe20000000f00 */
        /* <DEDUP_REMOVED lines=17> */
.L_x_17838:
[----:B-1----:R-:W-:Y:S05]  /*4590*/  BSYNC B0 ;  /* 0x0000000000007941 */ /* 0x002fea0003800000 */
.L_x_17837:
[----:B------:R-:W-:-:S04]  /*45a0*/  MOV R3, c[0x0][0x160] ;  /* 0x0000580000037a02 */ /* 0x000fc80000000f00 */
[----:B------:R-:W-:-:S04]  /*45b0*/  LEA R2, R3, R2, 0x2 ;  /* 0x0000000203027211 */ /* 0x000fc800078e10ff */
[----:B------:R-:W-:-:S13]  /*45c0*/  ISETP.GE.AND P2, PT, R2, c[0x0][0x164], PT ;  /* 0x0000590002007a0c */ /* 0x000fda0003f46270 */
[----:B0-----:R-:W-:Y:S01]  /*45d0*/  @P2 CALL.REL.NOINC `(.L_x_17849) ;  /* 0x0000001000002944 */ /* 0x001fe20003c00000 */
[----:B------:R-:W-:Y:S05]  /*45e0*/  BRA `(.L_x_17850) ;  /* 0xffffc26000007947 */ /* 0x000fea000383ffff */
.L_x_17849:
[----:B------:R-:W-:Y:S05]  /*45f0*/  EXIT ;  /* 0x000000000000794d */ /* 0x000fea0003800000 */
.L_x_17835:
[----:B------:R-:W-:Y:S01]  /*4600*/  HFMA2.MMA R170, -RZ, RZ, 0, 5.9604644775390625e-08 ;  /* 0x00000001ffaa7435 */ /* 0x000fe200000001ff */
[----:B------:R-:W-:Y:S02]  /*4610*/  MOV R169, 0x1f ;  /* 0x0000001f00a97802 */ /* 0x000fe40000000f00 */
[----:B------:R-:W-:Y:S02]  /*4620*/  MOV R172, 0xffffffff ;  /* 0xffffffff00ac7802 */ /* 0x000fe40000000f00 */
[----:B------:R-:W-:Y:S02]  /*4630*/  MOV R160, 0x4650 ;  /* 0x0000465000a07802 */ /* 0x000fe40000000f00 */
[----:B-----5:R-:W-:Y:S05]  /*4640*/  CALL.REL.NOINC `($__internal_66_$__cuda_sm70_shflsync_bfly_p) ;  /* 0x000009c000007944 */ /* 0x020fea0003c00000 */
[----:B-1----:R-:W-:Y:S01]  /*4650*/  MOV R158, R169 ;  /* 0x000000a9009e7202 */ /* 0x002fe20000000f00 */
[----:B0-----:R-:W-:Y:S05]  /*4660*/  BRA `(.L_x_17851) ;  /* 0xffffe91000007947 */ /* 0x001fea000383ffff */
.L_x_17836:
[----:B------:R-:W-:Y:S01]  /*4670*/  HFMA2.MMA R170, -RZ, RZ, 0, 1.1920928955078125e-07 ;  /* 0x00000002ffaa7435 */ /* 0x000fe200000001ff */
[----:B------:R-:W-:Y:S02]  /*4680*/  MOV R169, 0x1f ;  /* 0x0000001f00a97802 */ /* 0x000fe40000000f00 */
[----:B------:R-:W-:Y:S02]  /*4690*/  MOV R172, 0xffffffff ;  /* 0xffffffff00ac7802 */ /* 0x000fe40000000f00 */
[----:B------:R-:W-:-:S02]  /*46a0*/  MOV R160, 0x46c0 ;  /* 0x000046c000a07802 */ /* 0x000fc40000000f00 */
[----:B-----5:R-:W-:Y:S05]  /*46b0*/  CALL.REL.NOINC `($__internal_66_$__cuda_sm70_shflsync_bfly_p) ;  /* 0x0000095000007944 */ /* 0x020fea0003c00000 */
[----:B0-----:R-:W-:Y:S01]  /*46c0*/  HFMA2.MMA R170, -RZ, RZ, 0, 2.384185791015625e-07 ;  /* 0x00000004ffaa7435 */ /* 0x001fe200000001ff */
[----:B-1----:R-:W-:Y:S01]  /*46d0*/  FADD.FTZ R159, R159, R169 ;  /* 0x000000a99f9f7221 */ /* 0x002fe20000010000 */
[----:B------:R-:W-:-:S02]  /*46e0*/  MOV R169, 0x1f ;  /* 0x0000001f00a97802 */ /* 0x000fc40000000f00 */
[----:B------:R-:W-:Y:S02]  /*46f0*/  MOV R172, 0xffffffff ;  /* 0xffffffff00ac7802 */ /* 0x000fe40000000f00 */
[----:B------:R-:W-:Y:S02]  /*4700*/  MOV R160, 0x4720 ;  /* 0x0000472000a07802 */ /* 0x000fe40000000f00 */
[----:B------:R-:W-:Y:S05]  /*4710*/  CALL.REL.NOINC `($__internal_66_$__cuda_sm70_shflsync_bfly_p) ;  /* 0x000008f000007944 */ /* 0x000fea0003c00000 */
[----:B0-----:R-:W-:Y:S01]  /*4720*/  HFMA2.MMA R170, -RZ, RZ, 0, 4.76837158203125e-07 ;  /* 0x00000008ffaa7435 */ /* 0x001fe200000001ff */
[----:B-1----:R-:W-:Y:S01]  /*4730*/  FADD.FTZ R159, R159, R169 ;  /* 0x000000a99f9f7221 */ /* 0x002fe20000010000 */
[----:B------:R-:W-:Y:S02]  /*4740*/  MOV R169, 0x1f ;  /* 0x0000001f00a97802 */ /* 0x000fe40000000f00 */
[----:B------:R-:W-:Y:S02]  /*4750*/  MOV R172, 0xffffffff ;  /* 0xffffffff00ac7802 */ /* 0x000fe40000000f00 */
[----:B------:R-:W-:Y:S02]  /*4760*/  MOV R160, 0x4780 ;  /* 0x0000478000a07802 */ /* 0x000fe40000000f00 */
[----:B------:R-:W-:Y:S05]  /*4770*/  CALL.REL.NOINC `($__internal_66_$__cuda_sm70_shflsync_bfly_p) ;  /* 0x0000089000007944 */ /* 0x000fea0003c00000 */
[----:B0-----:R-:W-:Y:S01]  /*4780*/  HFMA2.MMA R170, -RZ, RZ, 0, 9.5367431640625e-07 ;  /* 0x00000010ffaa7435 */ /* 0x001fe200000001ff */
[----:B-1----:R-:W-:Y:S01]  /*4790*/  FADD.FTZ R159, R159, R169 ;  /* 0x000000a99f9f7221 */ /* 0x002fe20000010000 */
[----:B------:R-:W-:-:S02]  /*47a0*/  MOV R169, 0x1f ;  /* 0x0000001f00a97802 */ /* 0x000fc40000000f00 */
[----:B------:R-:W-:Y:S02]  /*47b0*/  MOV R172, 0xffffffff ;  /* 0xffffffff00ac7802 */ /* 0x000fe40000000f00 */
[----:B------:R-:W-:Y:S02]  /*47c0*/  MOV R160, 0x47e0 ;  /* 0x000047e000a07802 */ /* 0x000fe40000000f00 */
[----:B------:R-:W-:Y:S05]  /*47d0*/  CALL.REL.NOINC `($__internal_66_$__cuda_sm70_shflsync_bfly_p) ;  /* 0x0000083000007944 */ /* 0x000fea0003c00000 */
[----:B-1----:R-:W-:Y:S01]  /*47e0*/  FADD.FTZ R158, R159, R169 ;  /* 0x000000a99f9e7221 */ /* 0x002fe20000010000 */
[----:B0-----:R-:W-:Y:S01]  /*47f0*/  HFMA2.MMA R170, -RZ, RZ, 0, 5.9604644775390625e-08 ;  /* 0x00000001ffaa7435 */ /* 0x001fe200000001ff */
[----:B------:R-:W-:Y:S02]  /*4800*/  MOV R169, 0x1f ;  /* 0x0000001f00a97802 */ /* 0x000fe40000000f00 */
        /* <DEDUP_REMOVED lines=99> */
[----:B------:R-:W-:-:S04]  /*4e40*/  MOV R160, 0x4e70 ;  /* 0x00004e7000a07802 */ /* 0x000fc80000000f00 */
[----:B------:R-:W-:Y:S02]  /*4e50*/  MOV R159, R162 ;  /* 0x000000a2009f7202 */ /* 0x000fe40000000f00 */
[----:B------:R-:W-:Y:S05]  /*4e60*/  CALL.REL.NOINC `($__internal_66_$__cuda_sm70_shflsync_bfly_p) ;  /* 0x000001a000007944 */ /* 0x000fea0003c00000 */
[----:B0-----:R-:W-:Y:S01]  /*4e70*/  HFMA2.MMA R170, -RZ, RZ, 0, 1.1920928955078125e-07 ;  /* 0x00000002ffaa7435 */ /* 0x001fe200000001ff */
[----:B-1----:R-:W-:Y:S01]  /*4e80*/  FADD.FTZ R159, R162, R169 ;  /* 0x000000a9a29f7221 */ /* 0x002fe20000010000 */
[----:B------:R-:W-:Y:S02]  /*4e90*/  MOV R169, 0x1f ;  /* 0x0000001f00a97802 */ /* 0x000fe40000000f00 */
[----:B------:R-:W-:Y:S02]  /*4ea0*/  MOV R172, 0xffffffff ;  /* 0xffffffff00ac7802 */ /* 0x000fe40000000f00 */
[----:B------:R-:W-:Y:S02]  /*4eb0*/  MOV R160, 0x4ed0 ;  /* 0x00004ed000a07802 */ /* 0x000fe40000000f00 */
[----:B------:R-:W-:Y:S05]  /*4ec0*/  CALL.REL.NOINC `($__internal_66_$__cuda_sm70_shflsync_bfly_p) ;  /* 0x0000014000007944 */ /* 0x000fea0003c00000 */
[----:B0-----:R-:W-:Y:S01]  /*4ed0*/  HFMA2.MMA R170, -RZ, RZ, 0, 2.384185791015625e-07 ;  /* 0x00000004ffaa7435 */ /* 0x001fe200000001ff */
[----:B-1----:R-:W-:Y:S01]  /*4ee0*/  FADD.FTZ R159, R159, R169 ;  /* 0x000000a99f9f7221 */ /* 0x002fe20000010000 */
[----:B------:R-:W-:Y:S02]  /*4ef0*/  MOV R169, 0x1f ;  /* 0x0000001f00a97802 */ /* 0x000fe40000000f00 */
[----:B------:R-:W-:-:S02]  /*4f00*/  MOV R172, 0xffffffff ;  /* 0xffffffff00ac7802 */ /* 0x000fc40000000f00 */
        /* <DEDUP_REMOVED lines=8> */
[----:B-1----:R-:W-:Y:S01]  /*4f90*/  FADD.FTZ R168, R159, R169 ;  /* 0x000000a99fa87221 */ /* 0x002fe20000010000 */
[----:B0-----:R-:W-:Y:S01]  /*4fa0*/  HFMA2.MMA R170, -RZ, RZ, 0, 9.5367431640625e-07 ;  /* 0x00000010ffaa7435 */ /* 0x001fe200000001ff */
[----:B------:R-:W-:Y:S02]  /*4fb0*/  MOV R169, 0x1f ;  /* 0x0000001f00a97802 */ /* 0x000fe40000000f00 */
[----:B------:R-:W-:-:S02]  /*4fc0*/  MOV R172, 0xffffffff ;  /* 0xffffffff00ac7802 */ /* 0x000fc40000000f00 */
[----:B------:R-:W-:Y:S02]  /*4fd0*/  MOV R159, R168 ;  /* 0x000000a8009f7202 */ /* 0x000fe40000000f00 */
[----:B------:R-:W-:Y:S02]  /*4fe0*/  MOV R160, 0x5000 ;  /* 0x0000500000a07802 */ /* 0x000fe40000000f00 */
[----:B------:R-:W-:Y:S05]  /*4ff0*/  CALL.REL.NOINC `($__internal_66_$__cuda_sm70_shflsync_bfly_p) ;  /* 0x0000001000007944 */ /* 0x000fea0003c00000 */
[----:B01----:R-:W-:Y:S05]  /*5000*/  BRA `(.L_x_17852) ;  /* 0xffffe6c000007947 */ /* 0x003fea000383ffff */
        .weak           $__internal_66_$__cuda_sm70_shflsync_bfly_p
        .type           $__internal_66_$__cuda_sm70_shflsync_bfly_p,@function
        .size           $__internal_66_$__cuda_sm70_shflsync_bfly_p,(.L_x_43126 - $__internal_66_$__cuda_sm70_shflsync_bfly_p)
$__internal_66_$__cuda_sm70_shflsync_bfly_p:
[----:B------:R-:W-:Y:S01]  /*5010*/  HFMA2.MMA R161, -RZ, RZ, 0, 0 ;  /* 0x00000000ffa17435 */ /* 0x000fe200000001ff */
[----:B------:R-:W-:Y:S04]  /*5020*/  WARPSYNC R172 ;  /* 0x000000ac00007348 */ /* 0x000fe80003800000 */
[----:B------:R0:W1:Y:S01]  /*5030*/  SHFL.BFLY PT, R169, R159, R170, R169 ;  /* 0x0c0000aa9fa97389 */ /* 0x00006200000e00a9 */
[----:B------:R-:W-:Y:S05]  /*5040*/  RET.REL.NODEC R160 `(_ZN10layer_norm13ln_fwd_kernelINS_13Kernel_traitsIf13__nv_bfloat16fS2_fjLj1536ELj1ELj4ELj1ELj16ENS_18Kernel_traits_baseILj1536EfS2_fS2_fjLj128EEEEELb0ELb0ELb1ELb0EEEvNS_9FwdParamsE) ;  /* 0xffffafb0a0007950 */ /* 0x000fea0003c3ffff */
.L_x_17853:
        /* <DEDUP_REMOVED lines=11> */
.L_x_43126:


//--------------------- .text._ZN10layer_norm13ln_fwd_kernelINS_13Kernel_traitsIf13__nv_bfloat16fS2_fjLj1536ELj1ELj4ELj1ELj16ENS_18Kernel_traits_baseILj1536EfS2_fS2_fjLj128EEEEELb0ELb0ELb1ELb1EEEvNS_9FwdParamsE --------------------------
	.section	.text._ZN10layer_norm13ln_fwd_kernelINS_13Kernel_traitsIf13__nv_bfloat16fS2_fjLj1536ELj1ELj4ELj1ELj16ENS_18Kernel_traits_baseILj1536EfS2_fS2_fjLj128EEEEELb0ELb0ELb1ELb1EEEvNS_9FwdParamsE,"ax",@progbits
	.sectioninfo	@"SHI_REGISTERS=210"
	.align	128
        .global         _ZN10layer_norm13ln_fwd_kernelINS_13Kernel_traitsIf13__nv_bfloat16fS2_fjLj1536ELj1ELj4ELj1ELj16ENS_18Kernel_traits_baseILj1536EfS2_fS2_fjLj128EEEEELb0ELb0ELb1ELb1EEEvNS_9FwdParamsE
        .type           _ZN10layer_norm13ln_fwd_kernelINS_13Kernel_traitsIf13__nv_bfloat16fS2_fjLj1536ELj1ELj4ELj1ELj16ENS_18Kernel_traits_baseILj1536EfS2_fS2_fjLj128EEEEELb0ELb0ELb1ELb1EEEvNS_9FwdParamsE,@function
        .size           _ZN10layer_norm13ln_fwd_kernelINS_13Kernel_traitsIf13__nv_bfloat16fS2_fjLj1536ELj1ELj4ELj1ELj16ENS_18Kernel_traits_baseILj1536EfS2_fS2_fjLj128EEEEELb0ELb0ELb1ELb1EEEvNS_9FwdParamsE,(.L_x_43127 - _ZN10layer_norm13ln_fwd_kernelINS_13Kernel_traitsIf13__nv_bfloat16fS2_fjLj1536ELj1ELj4ELj1ELj16ENS_18Kernel_traits_baseILj1536EfS2_fS2_fjLj128EEEEELb0ELb0ELb1ELb1EEEvNS_9FwdParamsE)
        .other          _ZN10layer_norm13ln_fwd_kernelINS_13Kernel_traitsIf13__nv_bfloat16fS2_fjLj1536ELj1ELj4ELj1ELj16ENS_18Kernel_traits_baseILj1536EfS2_fS2_fjLj128EEEEELb0ELb0ELb1ELb1EEEvNS_9FwdParamsE,@"STO_CUDA_ENTRY STV_DEFAULT"
_ZN10layer_norm13ln_fwd_kernelINS_13Kernel_traitsIf13__nv_bfloat16fS2_fjLj1536ELj1ELj4ELj1ELj16ENS_18Kernel_traits_baseILj1536EfS2_fS2_fjLj128EEEEELb0ELb0ELb1ELb1EEEvNS_9FwdParamsE:
.text._ZN10layer_norm13ln_fwd_kernelINS_13Kernel_traitsIf13__nv_bfloat16fS2_fjLj1536ELj1ELj4ELj1ELj16ENS_18Kernel_traits_baseILj1536EfS2_fS2_fjLj128EEEEELb0ELb0ELb1ELb1EEEvNS_9FwdParamsE:
        /* <DEDUP_REMOVED lines=64> */
[----:B------:R-:W-:Y:S01]  /*0400*/  LOP3.LUT R0, R99, 0x1f, RZ, 0xc0, !PT ;  /* 0x0000001f63007812 */ /* 0x000fe200078ec0ff */
[----:B------:R-:W-:Y:S01]  /*0410*/  ULDC.U8 UR6, c[0x0][0x1f0] ;  /* 0x00007c0000067ab9 */ /* 0x000fe20000000000 */
[----:B0-----:R-:W-:-:S02]  /*0420*/  MOV R2, R98 ;  /* 0x0000006200027202 */ /* 0x001fc40000000f00 */
.L_x_17955:
        /* <DEDUP_REMOVED lines=11> */
[----:B------:R3:W4:Y:S04]  /*04e0*/  @P0 LDG.E.128 R104, [R114.64] ;  /* 0x0000000472680981 */ /* 0x000728000c1e1d00 */
[----:B------:R3:W4:Y:S01]  /*04f0*/  @P0 LDG.E.128 R100, [R114.64+0x10] ;  /* 0x0000100472640981 */ /* 0x000722000c1e1d00 */
[----:B0-----:R-:W-:Y:S01]  /*0500*/  IMAD.WIDE R112, R2, R117, c[0x0][0x1d8] ;  /* 0x0000760002707625 */ /* 0x001fe200078e0275 */
[----:B------:R-:W-:Y:S02]  /*0510*/  HFMA2.MMA R154, -RZ, RZ, 0, 0 ;  /* 0x00000000ff9a7435 */ /* 0x000fe400000001ff */
[----:B------:R-:W-:Y:S02]  /*0520*/  HFMA2.MMA R160, -RZ, RZ, 0, 1.9073486328125e-06 ;  /* 0x00000020ffa07435 */ /* 0x000fe400000001ff */
[----:B-----5:R0:W5:Y:S01]  /*0530*/  LDG.E R3, [R112.64] ;  /* 0x0000000470037981 */ /* 0x020162000c1e1900 */
[C---:B------:R-:W-:Y:S01]  /*0540*/  IADD3 R129, R151.reuse, 0x20, RZ ;  /* 0x0000002097817810 */ /* 0x040fe20007ffe0ff */
[----:B------:R-:W-:Y:S06]  /*0550*/  BSSY B0, `(.L_x_17854) ;  /* 0x0000029000007945 */ /* 0x000fec0003800000 */
[----:B------:R-:W-:-:S04]  /*0560*/  IMAD.WIDE.U32 R120, R151, R160, c[0x0][0x188] ;  /* 0x0000620097787625 */ /* 0x000fc800078e00a0 */
[----:B------:R-:W-:Y:S01]  /*0570*/  @P0 IMAD.WIDE.U32 R124, R129, R160, c[0x0][0x180] ;  /* 0x00006000817c0625 */ /* 0x000fe200078e00a0 */
[C---:B--2---:R-:W-:Y:S02]  /*0580*/  ISETP.GE.AND P5, PT, R118.reuse, 0x1, PT ;  /* 0x000000017600780c */ /* 0x044fe40003fa6270 */
[----:B------:R-:W-:-:S11]  /*0590*/  ISETP.GT.AND P6, PT, R118, RZ, PT ;  /* 0x000000ff7600720c */ /* 0x000fd60003fc4270 */
[----:B------:R-:W-:Y:S02]  /*05a0*/  @P5 IADD3 R116, R118, -0x1, RZ ;  /* 0xffffffff76745810 */ /* 0x000fe40007ffe0ff */
[----:B---3--:R-:W-:-:S03]  /*05b0*/  @P5 MOV R115, 0x10 ;  /* 0x0000001000735802 */ /* 0x008fc60000000f00 */
        /* <DEDUP_REMOVED lines=12> */
[----:B----4-:R-:W-:-:S02]  /*0680*/  @!P6 FSEL R117, R105, RZ, P1 ;  /* 0x000000ff6975e208 */ /* 0x010fc40000800000 */
[----:B------:R-:W-:Y:S01]  /*0690*/  @!P6 FSEL R118, R106, RZ, P2 ;  /* 0x000000ff6a76e208 */ /* 0x000fe20001000000 */
[----:B------:R-:W-:Y:S01]  /*06a0*/  @P5 IMAD.WIDE.U32 R114, R154, R115, c[0x0][0x170] ;  /* 0x00005c009a725625 */ /* 0x000fe200078e0073 */
[----:B------:R-:W-:Y:S02]  /*06b0*/  @!P6 FSEL R119, R107, RZ, P4 ;  /* 0x000000ff6b77e208 */ /* 0x000fe40002000000 */
[----:B0-----:R-:W-:Y:S02]  /*06c0*/  @!P6 FSEL R112, R100, RZ, P3 ;  /* 0x000000ff6470e208 */ /* 0x001fe40001800000 */
[----:B------:R-:W-:Y:S01]  /*06d0*/  @!P6 ISETP.NE.U32.AND P1, PT, RZ, c[0x0][0x180], PT ;  /* 0x00006000ff00ea0c */ /* 0x000fe20003f25070 */
[----:B-1----:R0:W5:Y:S01]  /*06e0*/  @P5 LDG.E.128 R96, [R114.64] ;  /* 0x0000000472605981 */ /* 0x002162000c1e1d00 */
        /* <DEDUP_REMOVED lines=8> */
[----:B0-----:R-:W-:Y:S02]  /*0770*/  @!P6 FSEL R114, R102, RZ, P4 ;  /* 0x000000ff6672e208 */ /* 0x001fe40002000000 */
[----:B------:R-:W-:Y:S02]  /*0780*/  @!P6 FSEL R115, R103, RZ, P3 ;  /* 0x000000ff6773e208 */ /* 0x000fe40001800000 */
[----:B------:R-:W-:Y:S01]  /*0790*/  @!P6 FSEL R116, R104, RZ, P1 ;  /* 0x000000ff6874e208 */ /* 0x000fe20000800000 */
[----:B------:R-:W-:Y:S05]  /*07a0*/  @!P6 BRA `(.L_x_17855) ;  /* 0x000000300000e947 */ /* 0x000fea0003800000 */
[----:B-----5:R-:W-:-:S05]  /*07b0*/  PRMT R116, RZ, 0x5410, R96 ;  /* 0x00005410ff747816 */ /* 0x020fca0000000060 */
[----:B------:R-:W-:-:S04]  /*07c0*/  FMUL.FTZ R116, R116, c[0x0][0x1ec] ;  /* 0x00007b0074747a20 */ /* 0x000fc80000410000 */
[----:B------:R-:W-:Y:S02]  /*07d0*/  @P0 FADD.FTZ R116, R104, R116 ;  /* 0x0000007468740221 */ /* 0x000fe40000010000 */
.L_x_17855:
[----:B------:R-:W-:Y:S05]  /*07e0*/  BSYNC B0 ;  /* 0x0000000000007941 */ /* 0x000fea0003800000 */
.L_x_17854:
[----:B------:R-:W-:Y:S01]  /*07f0*/  BSSY B0, `(.L_x_17856) ;  /* 0x0000005000007945 */ /* 0x000fe20003800000 */
[----:B------:R-:W-:Y:S05]  /*0800*/  @!P6 BRA `(.L_x_17857) ;  /* 0x000000300000e947 */ /* 0x000fea0003800000 */
[----:B-----5:R-:W-:-:S05]  /*0810*/  PRMT R117, RZ, 0x7610, R96 ;  /* 0x00007610ff757816 */ /* 0x020fca0000000060 */
[----:B------:R-:W-:-:S04]  /*0820*/  FMUL.FTZ R117, R117, c[0x0][0x1ec] ;  /* 0x00007b0075757a20 */ /* 0x000fc80000410000 */
[----:B------:R-:W-:Y:S02]  /*0830*/  @P0 FADD.FTZ R117, R105, R117 ;  /* 0x0000007569750221 */ /* 0x000fe40000010000 */
.L_x_17857:
[----:B------:R-:W-:Y:S05]  /*0840*/  BSYNC B0 ;  /* 0x0000000000007941 */ /* 0x000fea0003800000 */
.L_x_17856:
[----:B------:R-:W-:Y:S01]  /*0850*/  BSSY B0, `(.L_x_17858) ;  /* 0x0000005000007945 */ /* 0x000fe20003800000 */
[----:B------:R-:W-:Y:S05]  /*0860*/  @!P6 BRA `(.L_x_17859) ;  /* 0x000000300000e947 */ /* 0x000fea0003800000 */
[----:B-----5:R-:W-:-:S05]  /*0870*/  PRMT R118, RZ, 0x5410, R97 ;  /* 0x00005410ff767816 */ /* 0x020fca0000000061 */
[----:B------:R-:W-:-:S04]  /*0880*/  FMUL.FTZ R118, R118, c[0x0][0x1ec] ;  /* 0x00007b0076767a20 */ /* 0x000fc80000410000 */
[----:B------:R-:W-:Y:S02]  /*0890*/  @P0 FADD.FTZ R118, R106, R118 ;  /* 0x000000766a760221 */ /* 0x000fe40000010000 */
.L_x_17859:
[----:B------:R-:W-:Y:S05]  /*08a0*/  BSYNC B0 ;  /* 0x0000000000007941 */ /* 0x000fea0003800000 */
.L_x_17858:
[----:B------:R-:W-:Y:S01]  /*08b0*/  BSSY B0, `(.L_x_17860) ;  /* 0x0000005000007945 */ /* 0x000fe20003800000 */
[----:B------:R-:W-:Y:S05]  /*08c0*/  @!P6 BRA `(.L_x_17861) ;  /* 0x000000300000e947 */ /* 0x000fea0003800000 */
[----:B-----5:R-:W-:-:S05]  /*08d0*/  PRMT R119, RZ, 0x7610, R97 ;  /* 0x00007610ff777816 */ /* 0x020fca0000000061 */
[----:B------:R-:W-:-:S04]  /*08e0*/  FMUL.FTZ R119, R119, c[0x0][0x1ec] ;  /* 0x00007b0077777a20 */ /* 0x000fc80000410000 */
[----:B------:R-:W-:Y:S02]  /*08f0*/  @P0 FADD.FTZ R119, R107, R119 ;  /* 0x000000776b770221 */ /* 0x000fe40000010000 */
.L_x_17861:
[----:B------:R-:W-:Y:S05]  /*0900*/  BSYNC B0 ;  /* 0x0000000000007941 */ /* 0x000fea0003800000 */
.L_x_17860:
[----:B------:R-:W-:Y:S01]  /*0910*/  BSSY B0, `(.L_x_17862) ;  /* 0x0000005000007945 */ /* 0x000fe20003800000 */
[----:B------:R-:W-:Y:S05]  /*0920*/  @!P6 BRA `(.L_x_17863) ;  /* 0x000000300000e947 */ /* 0x000fea0003800000 */
[----:B-----5:R-:W-:-:S05]  /*0930*/  PRMT R112, RZ, 0x5410, R98 ;  /* 0x00005410ff707816 */ /* 0x020fca0000000062 */
[----:B------:R-:W-:-:S04]  /*0940*/  FMUL.FTZ R112, R112, c[0x0][0x1ec] ;  /* 0x00007b0070707a20 */ /* 0x000fc80000410000 */
[----:B------:R-:W-:Y:S02]  /*0950*/  @P0 FADD.FTZ R112, R100, R112 ;  /* 0x0000007064700221 */ /* 0x000fe40000010000 */
.L_x_17863:
[----:B------:R-:W-:Y:S05]  /*0960*/  BSYNC B0 ;  /* 0x0000000000007941 */ /* 0x000fea0003800000 */
.L_x_17862:
[----:B------:R-:W-:Y:S01]  /*0970*/  BSSY B0, `(.L_x_17864) ;  /* 0x0000005000007945 */ /* 0x000fe20003800000 */
[----:B------:R-:W-:Y:S05]  /*0980*/  @!P6 BRA `(.L_x_17865) ;  /* 0x000000300000e947 */ /* 0x000fea0003800000 */
[----:B-----5:R-:W-:-:S05]  /*0990*/  PRMT R113, RZ, 0x7610, R98 ;  /* 0x00007610ff717816 */ /* 0x020fca0000000062 */
[----:B------:R-:W-:-:S04]  /*09a0*/  FMUL.FTZ R113, R113, c[0x0][0x1ec] ;  /* 0x00007b0071717a20 */ /* 0x000fc80000410000 */
[----:B------:R-:W-:Y:S02]  /*09b0*/  @P0 FADD.FTZ R113, R101, R113 ;  /* 0x0000007165710221 */ /* 0x000fe40000010000 */
.L_x_17865:
[----:B------:R-:W-:Y:S05]  /*09c0*/  BSYNC B0 ;  /* 0x0000000000007941 */ /* 0x000fea0003800000 */
.L_x_17864:
[----:B------:R-:W-:Y:S01]  /*09d0*/  BSSY B0, `(.L_x_17866) ;  /* 0x0000005000007945 */ /* 0x000fe20003800000 */
[----:B------:R-:W-:Y:S05]  /*09e0*/  @!P6 BRA `(.L_x_17867) ;  /* 0x000000300000e947 */ /* 0x000fea0003800000 */
[----:B-----5:R-:W-:-:S05]  /*09f0*/  PRMT R114, RZ, 0x5410, R99 ;  /* 0x00005410ff727816 */ /* 0x020fca0000000063 */
[----:B------:R-:W-:-:S04]  /*0a00*/  FMUL.FTZ R114, R114, c[0x0][0x1ec] ;  /* 0x00007b0072727a20 */ /* 0x000fc80000410000 */
[----:B------:R-:W-:Y:S02]  /*0a10*/  @P0 FADD.FTZ R114, R102, R114 ;  /* 0x0000007266720221 */ /* 0x000fe40000010000 */
.L_x_17867:
[----:B------:R-:W-:Y:S05]  /*0a20*/  BSYNC B0 ;  /* 0x0000000000007941 */ /* 0x000fea0003800000 */
.L_x_17866:
[----:B------:R-:W-:Y:S01]  /*0a30*/  BSSY B0, `(.L_x_17868) ;  /* 0x0000005000007945 */ /* 0x000fe20003800000 */
[----:B------:R-:W-:Y:S05]  /*0a40*/  @!P6 BRA `(.L_x_17869) ;  /* 0x000000300000e947 */ /* 0x000fea0003800000 */
[----:B-----5:R-:W-:-:S05]  /*0a50*/  PRMT R115, RZ, 0x7610, R99 ;  /* 0x00007610ff737816 */ /* 0x020fca0000000063 */
[----:B------:R-:W-:-:S04]  /*0a60*/  FMUL.FTZ R115, R115, c[0x0][0x1ec] ;  /* 0x00007b0073737a20 */ /* 0x000fc80000410000 */
[----:B------:R-:W-:Y:S02]  /*0a70*/  @P0 FADD.FTZ R115, R103, R115 ;  /* 0x0000007367730221 */ /* 0x000fe40000010000 */
.L_x_17869:
[----:B------:R-:W-:Y:S05]  /*0a80*/  BSYNC B0 ;  /* 0x0000000000007941 */ /* 0x000fea0003800000 */
.L_x_17868:
[----:B------:R-:W-:Y:S04]  /*0a90*/  STG.E.128 [R120.64], R116 ;  /* 0x0000007478007986 */ /* 0x000fe8000c101d04 */
[----:B------:R0:W-:Y:S04]  /*0aa0*/  STG.E.128 [R120.64+0x10], R112 ;  /* 0x0000107078007986 */ /* 0x0001e8000c101d04 */
[----:B------:R-:W2:Y:S04]  /*0ab0*/  @P0 LDG.E.128 R104, [R124.64] ;  /* 0x000000047c680981 */ /* 0x000ea8000c1e1d00 */
[----:B------:R2:W0:Y:S01]  /*0ac0*/  @P0 LDG.E.128 R100, [R124.64+0x10] ;  /* 0x000010047c640981 */ /* 0x000422000c1e1d00 */
[----:B------:R-:W-:-:S02]  /*0ad0*/  @!P6 ISETP.NE.U32.AND P1, PT, RZ, c[0x0][0x180], PT ;  /* 0x00006000ff00ea0c */ /* 0x000fc40003f25070 */
[----:B------:R-:W-:Y:S02]  /*0ae0*/  @!P6 ISETP.NE.U32.AND P2, PT, RZ, c[0x0][0x180], PT ;  /* 0x00006000ff00ea0c */ /* 0x000fe40003f45070 */
[----:B------:R-:W-:Y:S02]  /*0af0*/  @!P6 ISETP.NE.U32.AND P4, PT, RZ, c[0x0][0x180], PT ;  /* 0x00006000ff00ea0c */ /* 0x000fe40003f85070 */
[----:B------:R-:W-:Y:S02]  /*0b00*/  @!P6 ISETP.NE.U32.AND P3, PT, RZ, c[0x0][0x180], PT ;  /* 0x00006000ff00ea0c */ /* 0x000fe40003f65070 */
[----:B------:R-:W-:Y:S02]  /*0b10*/  @!P6 ISETP.NE.AND.EX P1, PT, RZ, c[0x0][0x184], PT, P1 ;  /* 0x00006100ff00ea0c */ /* 0x000fe40003f25310 */
[----:B------:R-:W-:Y:S02]  /*0b20*/  @!P6 ISETP.NE.AND.EX P2, PT, RZ, c[0x0][0x184], PT, P2 ;  /* 0x00006100ff00ea0c */ /* 0x000fe40003f45320 */
[----:B------:R-:W-:-:S02]  /*0b30*/  @!P6 ISETP.NE.AND.EX P4, PT, RZ, c[0x0][0x184], PT, P4 ;  /* 0x00006100ff00ea0c */ /* 0x000fc40003f85340 */
[----:B------:R-:W-:Y:S02]  /*0b40*/  @!P6 ISETP.NE.AND.EX P3, PT, RZ, c[0x0][0x184], PT, P3 ;  /* 0x00006100ff00ea0c */ /* 0x000fe40003f65330 */
[----:B------:R-:W-:Y:S02]  /*0b50*/  @P5 MOV R123, 0x10 ;  /* 0x00000010007b5802 */ /* 0x000fe40000000f00 */
[----:B------:R-:W-:Y:S02]  /*0b60*/  @P5 IADD3 R122, R154, 0x20, RZ ;  /* 0x000000209a7a5810 */ /* 0x000fe40007ffe0ff */
[----:B------:R-:W-:-:S03]  /*0b70*/  IADD3 R137, R151, 0x40, RZ ;  /* 0x0000004097897810 */ /* 0x000fc60007ffe0ff */
[----:B------:R-:W-:Y:S01]  /*0b80*/  @P5 IMAD.WIDE.U32 R122, R122, R123, c[0x0][0x170] ;  /* 0x00005c007a7a5625 */ /* 0x000fe200078e007b */
[----:B------:R-:W-:Y:S03]  /*0b90*/  BSSY B0, `(.L_x_17870) ;  /* 0x0000018000007945 */ /* 0x000fe60003800000 */
[-C--:B------:R-:W-:Y:S01]  /*0ba0*/  IMAD.WIDE.U32 R128, R129, R160.reuse, c[0x0][0x188] ;  /* 0x0000620081807625 */ /* 0x080fe200078e00a0 */
[----:B-----5:R1:W5:Y:S03]  /*0bb0*/  @P5 LDG.E.128 R96, [R122.64] ;  /* 0x000000047a605981 */ /* 0x020366000c1e1d00 */
[----:B------:R-:W-:Y:S01]  /*0bc0*/  @P0 IMAD.WIDE.U32 R132, R137, R160, c[0x0][0x180] ;  /* 0x0000600089840625 */ /* 0x000fe200078e00a0 */
[----:B--2---:R-:W-:Y:S02]  /*0bd0*/  @!P6 FSEL R125, R105, RZ, P1 ;  /* 0x000000ff697de208 */ /* 0x004fe40000800000 */
[----:B------:R-:W-:-:S02]  /*0be0*/  @!P6 FSEL R126, R106, RZ, P2 ;  /* 0x000000ff6a7ee208 */ /* 0x000fc40001000000 */
[----:B------:R-:W-:Y:S02]  /*0bf0*/  @!P6 FSEL R127, R107, RZ, P4 ;  /* 0x000000ff6b7fe208 */ /* 0x000fe40002000000 */
[----:B0-----:R-:W-:Y:S02]  /*0c00*/  @!P6 FSEL R120, R100, RZ, P3 ;  /* 0x000000ff6478e208 */ /* 0x001fe40001800000 */
[----:B------:R-:W-:Y:S02]  /*0c10*/  @!P6 ISETP.NE.U32.AND P1, PT, RZ, c[0x0][0x180], PT ;  /* 0x00006000ff00ea0c */ /* 0x000fe40003f25070 */
[----:B------:R-:W-:Y:S02]  /*0c20*/  @!P6 ISETP.NE.U32.AND P2, PT, RZ, c[0x0][0x180], PT ;  /* 0x00006000ff00ea0c */ /* 0x000fe40003f45070 */
[----:B------:R-:W-:Y:S02]  /*0c30*/  @!P6 ISETP.NE.U32.AND P4, PT, RZ, c[0x0][0x180], PT ;  /* 0x00006000ff00ea0c */ /* 0x000fe40003f85070 */
[----:B------:R-:W-:-:S02]  /*0c40*/  @!P6 ISETP.NE.U32.AND P3, PT, RZ, c[0x0][0x180], PT ;  /* 0x00006000ff00ea0c */ /* 0x000fc40003f65070 */
[----:B------:R-:W-:Y:S02]  /*0c50*/  @!P6 ISETP.NE.AND.EX P2, PT, RZ, c[0x0][0x184], PT, P2 ;  /* 0x00006100ff00ea0c */ /* 0x000fe40003f45320 */
[----:B------:R-:W-:Y:S02]  /*0c60*/  @!P6 ISETP.NE.AND.EX P4, PT, RZ, c[0x0][0x184], PT, P4 ;  /* 0x00006100ff00ea0c */ /* 0x000fe40003f85340 */
[----:B------:R-:W-:Y:S02]  /*0c70*/  @!P6 ISETP.NE.AND.EX P3, PT, RZ, c[0x0][0x184], PT, P3 ;  /* 0x00006100ff00ea0c */ /* 0x000fe40003f65330 */
[----:B------:R-:W-:Y:S02]  /*0c80*/  @!P6 ISETP.NE.AND.EX P1, PT, RZ, c[0x0][0x184], PT, P1 ;  /* 0x00006100ff00ea0c */ /* 0x000fe40003f25310 */
[----:B------:R-:W-:Y:S02]  /*0c90*/  @!P6 FSEL R121, R101, RZ, P2 ;  /* 0x000000ff6579e208 */ /* 0x000fe40001000000 */
[----:B-1----:R-:W-:-:S02]  /*0ca0*/  @!P6 FSEL R122, R102, RZ, P4 ;  /* 0x000000ff667ae208 */ /* 0x002fc40002000000 */
[----:B------:R-:W-:Y:S02]  /*0cb0*/  @!P6 FSEL R123, R103, RZ, P3 ;  /* 0x000000ff677be208 */ /* 0x000fe40001800000 */
[----:B------:R-:W-:Y:S01]  /*0cc0*/  @!P6 FSEL R124, R104, RZ, P1 ;  /* 0x000000ff687ce208 */ /* 0x000fe20000800000 */
[----:B------:R-:W-:Y:S05]  /*0cd0*/  @!P6 BRA `(.L_x_17871) ;  /* 0x000000300000e947 */ /* 0x000fea0003800000 */
[----:B-----5:R-:W-:-:S05]  /*0ce0*/  PRMT R124, RZ, 0x5410, R96 ;  /* 0x00005410ff7c7816 */ /* 0x020fca0000000060 */
[----:B------:R-:W-:-:S04]  /*0cf0*/  FMUL.FTZ R124, R124, c[0x0][0x1ec] ;  /* 0x00007b007c7c7a20 */ /* 0x000fc80000410000 */
[----:B------:R-:W-:Y:S02]  /*0d00*/  @P0 FADD.FTZ R124, R104, R124 ;  /* 0x0000007c687c0221 */ /* 0x000fe40000010000 */
.L_x_17871:
[----:B------:R-:W-:Y:S05]  /*0d10*/  BSYNC B0 ;  /* 0x0000000000007941 */ /* 0x000fea0003800000 */
.L_x_17870:
[----:B------:R-:W-:Y:S01]  /*0d20*/  BSSY B0, `(.L_x_17872) ;  /* 0x0000005000007945 */ /* 0x000fe20003800000 */
[----:B------:R-:W-:Y:S05]  /*0d30*/  @!P6 BRA `(.L_x_17873) ;  /* 0x000000300000e947 */ /* 0x000fea0003800000 */
[----:B-----5:R-:W-:-:S05]  /*0d40*/  PRMT R125, RZ, 0x7610, R96 ;  /* 0x00007610ff7d7816 */ /* 0x020fca0000000060 */
[----:B------:R-:W-:-:S04]  /*0d50*/  FMUL.FTZ R125, R125, c[0x0][0x1ec] ;  /* 0x00007b007d7d7a20 */ /* 0x000fc80000410000 */
[----:B------:R-:W-:Y:S02]  /*0d60*/  @P0 FADD.FTZ R125, R105, R125 ;  /* 0x0000007d697d0221 */ /* 0x000fe40000010000 */
.L_x_17873:
[----:B------:R-:W-:Y:S05]  /*0d70*/  BSYNC B0 ;  /* 0x0000000000007941 */ /* 0x000fea0003800000 */
.L_x_17872:
[----:B------:R-:W-:Y:S01]  /*0d80*/  BSSY B0, `(.L_x_17874) ;  /* 0x0000005000007945 */ /* 0x000fe20003800000 */
[----:B------:R-:W-:Y:S05]  /*0d90*/  @!P6 BRA `(.L_x_17875) ;  /* 0x000000300000e947 */ /* 0x000fea0003800000 */
[----:B-----5:R-:W-:-:S05]  /*0da0*/  PRMT R126, RZ, 0x5410, R97 ;  /* 0x00005410ff7e7816 */ /* 0x020fca0000000061 */
[----:B------:R-:W-:-:S04]  /*0db0*/  FMUL.FTZ R126, R126, c[0x0][0x1ec] ;  /* 0x00007b007e7e7a20 */ /* 0x000fc80000410000 */
[----:B------:R-:W-:Y:S02]  /*0dc0*/  @P0 FADD.FTZ R126, R106, R126 ;  /* 0x0000007e6a7e0221 */ /* 0x000fe40000010000 */
.L_x_17875:
[----:B------:R-:W-:Y:S05]  /*0dd0*/  BSYNC B0 ;  /* 0x0000000000007941 */ /* 0x000fea0003800000 */
.L_x_17874:
[----:B------:R-:W-:Y:S01]  /*0de0*/  BSSY B0, `(.L_x_17876) ;  /* 0x0000005000007945 */ /* 0x000fe20003800000 */
[----:B------:R-:W-:Y:S05]  /*0df0*/  @!P6 BRA `(.L_x_17877) ;  /* 0x000000300000e947 */ /* 0x000fea0003800000 */
[----:B-----5:R-:W-:-:S05]  /*0e00*/  PRMT R127, RZ, 0x7610, R97 ;  /* 0x00007610ff7f7816 */ /* 0x020fca0000000061 */
[----:B------:R-:W-:-:S04]  /*0e10*/  FMUL.FTZ R127, R127, c[0x0][0x1ec] ;  /* 0x00007b007f7f7a20 */ /* 0x000fc80000410000 */
[----:B------:R-:W-:Y:S02]  /*0e20*/  @P0 FADD.FTZ R127, R107, R127 ;  /* 0x0000007f6b7f0221 */ /* 0x000fe40000010000 */
.L_x_17877:
[----:B------:R-:W-:Y:S05]  /*0e30*/  BSYNC B0 ;  /* 0x0000000000007941 */ /* 0x000fea0003800000 */
.L_x_17876:
[----:B------:R-:W-:Y:S01]  /*0e40*/  BSSY B0, `(.L_x_17878) ;  /* 0x0000005000007945 */ /* 0x000fe20003800000 */
[----:B------:R-:W-:Y:S05]  /*0e50*/  @!P6 BRA `(.L_x_17879) ;  /* 0x000000300000e947 */ /* 0x000fea0003800000 */
[----:B-----5:R-:W-:-:S05]  /*0e60*/  PRMT R120, RZ, 0x5410, R98 ;  /* 0x00005410ff787816 */ /* 0x020fca0000000062 */
[----:B------:R-:W-:-:S04]  /*0e70*/  FMUL.FTZ R120, R120, c[0x0][0x1ec] ;  /* 0x00007b0078787a20 */ /* 0x000fc80000410000 */
[----:B------:R-:W-:Y:S02]  /*0e80*/  @P0 FADD.FTZ R120, R100, R120 ;  /* 0x0000007864780221 */ /* 0x000fe40000010000 */
.L_x_17879:
[----:B------:R-:W-:Y:S05]  /*0e90*/  BSYNC B0 ;  /* 0x0000000000007941 */ /* 0x000fea0003800000 */
.L_x_17878:
[----:B------:R-:W-:Y:S01]  /*0ea0*/  BSSY B0, `(.L_x_17880) ;  /* 0x0000005000007945 */ /* 0x000fe20003800000 */
[----:B------:R-:W-:Y:S05]  /*0eb0*/  @!P6 BRA `(.L_x_17881) ;  /* 0x000000300000e947 */ /* 0x000fea0003800000 */
[----:B-----5:R-:W-:-:S05]  /*0ec0*/  PRMT R121, RZ, 0x7610, R98 ;  /* 0x00007610ff797816 */ /* 0x020fca0000000062 */
[----:B------:R-:W-:-:S04]  /*0ed0*/  FMUL.FTZ R121, R121, c[0x0][0x1ec] ;  /* 0x00007b0079797a20 */ /* 0x000fc80000410000 */
[----:B------:R-:W-:Y:S02]  /*0ee0*/  @P0 FADD.FTZ R121, R101, R121 ;  /* 0x0000007965790221 */ /* 0x000fe40000010000 */
.L_x_17881:
[----:B------:R-:W-:Y:S05]  /*0ef0*/  BSYNC B0 ;  /* 0x0000000000007941 */ /* 0x000fea0003800000 */
.L_x_17880:
[----:B------:R-:W-:Y:S01]  /*0f00*/  BSSY B0, `(.L_x_17882) ;  /* 0x0000005000007945 */ /* 0x000fe20003800000 */
[----:B------:R-:W-:Y:S05]  /*0f10*/  @!P6 BRA `(.L_x_17883) ;  /* 0x000000300000e947 */ /* 0x000fea0003800000 */
[----:B-----5:R-:W-:-:S05]  /*0f20*/  PRMT R122, RZ, 0x5410, R99 ;  /* 0x00005410ff7a7816 */ /* 0x020fca0000000063 */
[----:B------:R-:W-:-:S04]  /*0f30*/  FMUL.FTZ R122, R122, c[0x0][0x1ec] ;  /* 0x00007b007a7a7a20 */ /* 0x000fc80000410000 */
[----:B------:R-:W-:Y:S02]  /*0f40*/  @P0 FADD.FTZ R122, R102, R122 ;  /* 0x0000007a667a0221 */ /* 0x000fe40000010000 */
.L_x_17883:
[----:B------:R-:W-:Y:S05]  /*0f50*/  BSYNC B0 ;  /* 0x0000000000007941 */ /* 0x000fea0003800000 */
.L_x_17882:
[----:B------:R-:W-:Y:S01]  /*0f60*/  BSSY B0, `(.L_x_17884) ;  /* 0x0000005000007945 */ /* 0x000fe20003800000 */
[----:B------:R-:W-:Y:S05]  /*0f70*/  @!P6 BRA `(.L_x_17885) ;  /* 0x000000300000e947 */ /* 0x000fea0003800000 */
[----:B-----5:R-:W-:-:S05]  /*0f80*/  PRMT R123, RZ, 0x7610, R99 ;  /* 0x00007610ff7b7816 */ /* 0x020fca0000000063 */
[----:B------:R-:W-:-:S04]  /*0f90*/  FMUL.FTZ R123, R123, c[0x0][0x1ec] ;  /* 0x00007b007b7b7a20 */ /* 0x000fc80000410000 */
[----:B------:R-:W-:Y:S02]  /*0fa0*/  @P0 FADD.FTZ R123, R103, R123 ;  /* 0x0000007b677b0221 */ /* 0x000fe40000010000 */
.L_x_17885:
[----:B------:R-:W-:Y:S05]  /*0fb0*/  BSYNC B0 ;  /* 0x0000000000007941 */ /* 0x000fea0003800000 */
.L_x_17884:
        /* <DEDUP_REMOVED lines=40> */
.L_x_17887:
[----:B------:R-:W-:Y:S05]  /*1240*/  BSYNC B0 ;  /* 0x0000000000007941 */ /* 0x000fea0003800000 */
.L_x_17886:
[----:B------:R-:W-:Y:S01]  /*1250*/  BSSY B0, `(.L_x_17888) ;  /* 0x0000005000007945 */ /* 0x000fe20003800000 */
[----:B------:R-:W-:Y:S05]  /*1260*/  @!P6 BRA `(.L_x_17889) ;  /* 0x000000300000e947 */ /* 0x000fea0003800000 */
[----:B-----5:R-:W-:-:S05]  /*1270*/  PRMT R133, RZ, 0x7610, R96 ;  /* 0x00007610ff857816 */ /* 0x020fca0000000060 */
[----:B------:R-:W-:-:S04]  /*1280*/  FMUL.FTZ R133, R133, c[0x0][0x1ec] ;  /* 0x00007b0085857a20 */ /* 0x000fc80000410000 */
[----:B------:R-:W-:Y:S02]  /*1290*/  @P0 FADD.FTZ R133, R105, R133 ;  /* 0x0000008569850221 */ /* 0x000fe40000010000 */
.L_x_17889:
[----:B------:R-:W-:Y:S05]  /*12a0*/  BSYNC B0 ;  /* 0x0000000000007941 */ /* 0x000fea0003800000 */
.L_x_17888:
[----:B------:R-:W-:Y:S01]  /*12b0*/  BSSY B0, `(.L_x_17890) ;  /* 0x0000005000007945 */ /* 0x000fe20003800000 */
[----:B------:R-:W-:Y:S05]  /*12c0*/  @!P6 BRA `(.L_x_17891) ;  /* 0x000000300000e947 */ /* 0x000fea0003800000 */
[----:B-----5:R-:W-:-:S05]  /*12d0*/  PRMT R134, RZ, 0x5410, R97 ;  /* 0x00005410ff867816 */ /* 0x020fca0000000061 */
[----:B------:R-:W-:-:S04]  /*12e0*/  FMUL.FTZ R134, R134, c[0x0][0x1ec] ;  /* 0x00007b0086867a20 */ /* 0x000fc80000410000 */
[----:B------:R-:W-:Y:S02]  /*12f0*/  @P0 FADD.FTZ R134, R106, R134 ;  /* 0x000000866a860221 */ /* 0x000fe40000010000 */
.L_x_17891:
[----:B------:R-:W-:Y:S05]  /*1300*/  BSYNC B0 ;  /* 0x0000000000007941 */ /* 0x000fea0003800000 */
.L_x_17890:
[----:B------:R-:W-:Y:S01]  /*1310*/  BSSY B0, `(.L_x_17892) ;  /* 0x0000005000007945 */ /* 0x000fe20003800000 */
[----:B------:R-:W-:Y:S05]  /*1320*/  @!P6 BRA `(.L_x_17893) ;  /* 0x000000300000e947 */ /* 0x000fea0003800000 */
[----:B-----5:R-:W-:-:S05]  /*1330*/  PRMT R135, RZ, 0x7610, R97 ;  /* 0x00007610ff877816 */ /* 0x020fca0000000061 */
[----:B------:R-:W-:-:S04]  /*1340*/  FMUL.FTZ R135, R135, c[0x0][0x1ec] ;  /* 0x00007b0087877a20 */ /* 0x000fc80000410000 */
[----:B------:R-:W-:Y:S02]  /*1350*/  @P0 FADD.FTZ R135, R107, R135 ;  /* 0x000000876b870221 */ /* 0x000fe40000010000 */
.L_x_17893:
[----:B------:R-:W-:Y:S05]  /*1360*/  BSYNC B0 ;  /* 0x0000000000007941 */ /* 0x000fea0003800000 */
.L_x_17892:
[----:B------:R-:W-:Y:S01]  /*1370*/  BSSY B0, `(.L_x_17894) ;  /* 0x0000005000007945 */ /* 0x000fe20003800000 */
[----:B------:R-:W-:Y:S05]  /*1380*/  @!P6 BRA `(.L_x_17895) ;  /* 0x000000300000e947 */ /* 0x000fea0003800000 */
[----:B-----5:R-:W-:-:S05]  /*1390*/  PRMT R128, RZ, 0x5410, R98 ;  /* 0x00005410ff807816 */ /* 0x020fca0000000062 */
[----:B------:R-:W-:-:S04]  /*13a0*/  FMUL.FTZ R128, R128, c[0x0][0x1ec] ;  /* 0x00007b0080807a20 */ /* 0x000fc80000410000 */
[----:B------:R-:W-:Y:S02]  /*13b0*/  @P0 FADD.FTZ R128, R100, R128 ;  /* 0x0000008064800221 */ /* 0x000fe40000010000 */
.L_x_17895:
[----:B------:R-:W-:Y:S05]  /*13c0*/  BSYNC B0 ;  /* 0x0000000000007941 */ /* 0x000fea0003800000 */
.L_x_17894:
[----:B------:R-:W-:Y:S01]  /*13d0*/  BSSY B0, `(.L_x_17896) ;  /* 0x0000005000007945 */ /* 0x000fe20003800000 */
[----:B------:R-:W-:Y:S05]  /*13e0*/  @!P6 BRA `(.L_x_17897) ;  /* 0x000000300000e947 */ /* 0x000fea0003800000 */
[----:B-----5:R-:W-:-:S05]  /*13f0*/  PRMT R129, RZ, 0x7610, R98 ;  /* 0x00007610ff817816 */ /* 0x020fca0000000062 */
[----:B------:R-:W-:-:S04]  /*1400*/  FMUL.FTZ R129, R129, c[0x0][0x1ec] ;  /* 0x00007b0081817a20 */ /* 0x000fc80000410000 */
[----:B------:R-:W-:Y:S02]  /*1410*/  @P0 FADD.FTZ R129, R101, R129 ;  /* 0x0000008165810221 */ /* 0x000fe40000010000 */
.L_x_17897:
[----:B------:R-:W-:Y:S05]  /*1420*/  BSYNC B0 ;  /* 0x0000000000007941 */ /* 0x000fea0003800000 */
.L_x_17896:
[----:B------:R-:W-:Y:S01]  /*1430*/  BSSY B0, `(.L_x_17898) ;  /* 0x0000005000007945 */ /* 0x000fe20003800000 */
[----:B------:R-:W-:Y:S05]  /*1440*/  @!P6 BRA `(.L_x_17899) ;  /* 0x000000300000e947 */ /* 0x000fea0003800000 */
[----:B-----5:R-:W-:-:S05]  /*1450*/  PRMT R130, RZ, 0x5410, R99 ;  /* 0x00005410ff827816 */ /* 0x020fca0000000063 */
[----:B------:R-:W-:-:S04]  /*1460*/  FMUL.FTZ R130, R130, c[0x0][0x1ec] ;  /* 0x00007b0082827a20 */ /* 0x000fc80000410000 */
[----:B------:R-:W-:Y:S02]  /*1470*/  @P0 FADD.FTZ R130, R102, R130 ;  /* 0x0000008266820221 */ /* 0x000fe40000010000 */
.L_x_17899:
[----:B------:R-:W-:Y:S05]  /*1480*/  BSYNC B0 ;  /* 0x0000000000007941 */ /* 0x000fea0003800000 */
.L_x_17898:
[----:B------:R-:W-:Y:S01]  /*1490*/  BSSY B0, `(.L_x_17900) ;  /* 0x0000005000007945 */ /* 0x000fe20003800000 */
[----:B------:R-:W-:Y:S05]  /*14a0*/  @!P6 BRA `(.L_x_17901) ;  /* 0x000000300000e947 */ /* 0x000fea0003800000 */
[----:B-----5:R-:W-:-:S05]  /*14b0*/  PRMT R131, RZ, 0x7610, R99 ;  /* 0x00007610ff837816 */ /* 0x020fca0000000063 */
[----:B------:R-:W-:-:S04]  /*14c0*/  FMUL.FTZ R131, R131, c[0x0][0x1ec] ;  /* 0x00007b0083837a20 */ /* 0x000fc80000410000 */
[----:B------:R-:W-:Y:S02]  /*14d0*/  @P0 FADD.FTZ R131, R103, R131 ;  /* 0x0000008367830221 */ /* 0x000fe40000010000 */
.L_x_17901:
[----:B------:R-:W-:Y:S05]  /*14e0*/  BSYNC B0 ;  /* 0x0000000000007941 */ /* 0x000fea0003800000 */
.L_x_17900:
        /* <DEDUP_REMOVED lines=40> */
.L_x_17903:
[----:B------:R-:W-:Y:S05]  /*1770*/  BSYNC B0 ;  /* 0x0000000000007941 */ /* 0x000fea0003800000 */
.L_x_17902:
[----:B------:R-:W-:Y:S01]  /*1780*/  BSSY B0, `(.L_x_17904) ;  /* 0x0000005000007945 */ /* 0x000fe20003800000 */
[----:B------:R-:W-:Y:S05]  /*1790*/  @!P6 BRA `(.L_x_17905) ;  /* 0x000000300000e947 */ /* 0x000fea0003800000 */
[----:B-----5:R-:W-:-:S05]  /*17a0*/  PRMT R141, RZ, 0x7610, R96 ;  /* 0x00007610ff8d7816 */ /* 0x020fca0000000060 */
[----:B------:R-:W-:-:S04]  /*17b0*/  FMUL.FTZ R141, R141, c[0x0][0x1ec] ;  /* 0x00007b008d8d7a20 */ /* 0x000fc80000410000 */
[----:B------:R-:W-:Y:S02]  /*17c0*/  @P0 FADD.FTZ R141, R105, R141 ;  /* 0x0000008d698d0221 */ /* 0x000fe40000010000 */
.L_x_17905:
[----:B------:R-:W-:Y:S05]  /*17d0*/  BSYNC B0 ;  /* 0x0000000000007941 */ /* 0x000fea0003800000 */
.L_x_17904:
[----:B------:R-:W-:Y:S01]  /*17e0*/  BSSY B0, `(.L_x_17906) ;  /* 0x0000005000007945 */ /* 0x000fe20003800000 */
[----:B------:R-:W-:Y:S05]  /*17f0*/  @!P6 BRA `(.L_x_17907) ;  /* 0x000000300000e947 */ /* 0x000fea0003800000 */
[----:B-----5:R-:W-:-:S05]  /*1800*/  PRMT R142, RZ, 0x5410, R97 ;  /* 0x00005410ff8e7816 */ /* 0x020fca0000000061 */
[----:B------:R-:W-:-:S04]  /*1810*/  FMUL.FTZ R142, R142, c[0x0][0x1ec] ;  /* 0x00007b008e8e7a20 */ /* 0x000fc80000410000 */
[----:B------:R-:W-:Y:S02]  /*1820*/  @P0 FADD.FTZ R142, R106, R142 ;  /* 0x0000008e6a8e0221 */ /* 0x000fe40000010000 */
.L_x_17907:
[----:B------:R-:W-:Y:S05]  /*1830*/  BSYNC B0 ;  /* 0x0000000000007941 */ /* 0x000fea0003800000 */
.L_x_17906:
[----:B------:R-:W-:Y:S01]  /*1840*/  BSSY B0, `(.L_x_17908) ;  /* 0x0000005000007945 */ /* 0x000fe20003800000 */
[----:B------:R-:W-:Y:S05]  /*1850*/  @!P6 BRA `(.L_x_17909) ;  /* 0x000000300000e947 */ /* 0x000fea0003800000 */
[----:B-----5:R-:W-:-:S05]  /*1860*/  PRMT R143, RZ, 0x7610, R97 ;  /* 0x00007610ff8f7816 */ /* 0x020fca0000000061 */
[----:B------:R-:W-:-:S04]  /*1870*/  FMUL.FTZ R143, R143, c[0x0][0x1ec] ;  /* 0x00007b008f8f7a20 */ /* 0x000fc80000410000 */
[----:B------:R-:W-:Y:S02]  /*1880*/  @P0 FADD.FTZ R143, R107, R143 ;  /* 0x0000008f6b8f0221 */ /* 0x000fe40000010000 */
.L_x_17909:
[----:B------:R-:W-:Y:S05]  /*1890*/  BSYNC B0 ;  /* 0x0000000000007941 */ /* 0x000fea0003800000 */
.L_x_17908:
[----:B------:R-:W-:Y:S01]  /*18a0*/  BSSY B0, `(.L_x_17910) ;  /* 0x0000005000007945 */ /* 0x000fe20003800000 */
[----:B------:R-:W-:Y:S05]  /*18b0*/  @!P6 BRA `(.L_x_17911) ;  /* 0x000000300000e947 */ /* 0x000fea0003800000 */
[----:B-----5:R-:W-:-:S05]  /*18c0*/  PRMT R136, RZ, 0x5410, R98 ;  /* 0x00005410ff887816 */ /* 0x020fca0000000062 */
[----:B------:R-:W-:-:S04]  /*18d0*/  FMUL.FTZ R136, R136, c[0x0][0x1ec] ;  /* 0x00007b0088887a20 */ /* 0x000fc80000410000 */
[----:B------:R-:W-:Y:S02]  /*18e0*/  @P0 FADD.FTZ R136, R100, R136 ;  /* 0x0000008864880221 */ /* 0x000fe40000010000 */
.L_x_17911:
[----:B------:R-:W-:Y:S05]  /*18f0*/  BSYNC B0 ;  /* 0x0000000000007941 */ /* 0x000fea0003800000 */
.L_x_17910:
[----:B------:R-:W-:Y:S01]  /*1900*/  BSSY B0, `(.L_x_17912) ;  /* 0x0000005000007945 */ /* 0x000fe20003800000 */
[----:B------:R-:W-:Y:S05]  /*1910*/  @!P6 BRA `(.L_x_17913) ;  /* 0x000000300000e947 */ /* 0x000fea0003800000 */
[----:B-----5:R-:W-:-:S05]  /*1920*/  PRMT R137, RZ, 0x7610, R98 ;  /* 0x00007610ff897816 */ /* 0x020fca0000000062 */
[----:B------:R-:W-:-:S04]  /*1930*/  FMUL.FTZ R137, R137, c[0x0][0x1ec] ;  /* 0x00007b0089897a20 */ /* 0x000fc80000410000 */
[----:B------:R-:W-:Y:S02]  /*1940*/  @P0 FADD.FTZ R137, R101, R137 ;  /* 0x0000008965890221 */ /* 0x000fe40000010000 */
.L_x_17913:
[----:B------:R-:W-:Y:S05]  /*1950*/  BSYNC B0 ;  /* 0x0000000000007941 */ /* 0x000fea0003800000 */
.L_x_17912:
[----:B------:R-:W-:Y:S01]  /*1960*/  BSSY B0, `(.L_x_17914) ;  /* 0x0000005000007945 */ /* 0x000fe20003800000 */
[----:B------:R-:W-:Y:S05]  /*1970*/  @!P6 BRA `(.L_x_17915) ;  /* 0x000000300000e947 */ /* 0x000fea0003800000 */
[----:B-----5:R-:W-:-:S05]  /*1980*/  PRMT R138, RZ, 0x5410, R99 ;  /* 0x00005410ff8a7816 */ /* 0x020fca0000000063 */
[----:B------:R-:W-:-:S04]  /*1990*/  FMUL.FTZ R138, R138, c[0x0][0x1ec] ;  /* 0x00007b008a8a7a20 */ /* 0x000fc80000410000 */
[----:B------:R-:W-:Y:S02]  /*19a0*/  @P0 FADD.FTZ R138, R102, R138 ;  /* 0x0000008a668a0221 */ /* 0x000fe40000010000 */
.L_x_17915:
[----:B------:R-:W-:Y:S05]  /*19b0*/  BSYNC B0 ;  /* 0x0000000000007941 */ /* 0x000fea0003800000 */
.L_x_17914:
[----:B------:R-:W-:Y:S01]  /*19c0*/  BSSY B0, `(.L_x_17916) ;  /* 0x0000005000007945 */ /* 0x000fe20003800000 */
[----:B------:R-:W-:Y:S05]  /*19d0*/  @!P6 BRA `(.L_x_17917) ;  /* 0x000000300000e947 */ /* 0x000fea0003800000 */
[----:B-----5:R-:W-:-:S05]  /*19e0*/  PRMT R139, RZ, 0x7610, R99 ;  /* 0x00007610ff8b7816 */ /* 0x020fca0000000063 */
[----:B------:R-:W-:-:S04]  /*19f0*/  FMUL.FTZ R139, R139, c[0x0][0x1ec] ;  /* 0x00007b008b8b7a20 */ /* 0x000fc80000410000 */
[----:B------:R-:W-:Y:S02]  /*1a00*/  @P0 FADD.FTZ R139, R103, R139 ;  /* 0x0000008b678b0221 */ /* 0x000fe40000010000 */
.L_x_17917:
[----:B------:R-:W-:Y:S05]  /*1a10*/  BSYNC B0 ;  /* 0x0000000000007941 */ /* 0x000fea0003800000 */
.L_x_17916:
        /* <DEDUP_REMOVED lines=40> */
.L_x_17919:
[----:B------:R-:W-:Y:S05]  /*1ca0*/  BSYNC B0 ;  /* 0x0000000000007941 */ /* 0x000fea0003800000 */
.L_x_17918:
[----:B------:R-:W-:Y:S01]  /*1cb0*/  BSSY B0, `(.L_x_17920) ;  /* 0x0000005000007945 */ /* 0x000fe20003800000 */
[----:B------:R-:W-:Y:S05]  /*1cc0*/  @!P6 BRA `(.L_x_17921) ;  /* 0x000000300000e947 */ /* 0x000fea0003800000 */
[----:B-----5:R-:W-:-:S05]  /*1cd0*/  PRMT R149, RZ, 0x7610, R96 ;  /* 0x00007610ff957816 */ /* 0x020fca0000000060 */
[----:B------:R-:W-:-:S04]  /*1ce0*/  FMUL.FTZ R149, R149, c[0x0][0x1ec] ;  /* 0x00007b0095957a20 */ /* 0x000fc80000410000 */
[----:B------:R-:W-:Y:S02]  /*1cf0*/  @P0 FADD.FTZ R149, R105, R149 ;  /* 0x0000009569950221 */ /* 0x000fe40000010000 */
.L_x_17921:
[----:B------:R-:W-:Y:S05]  /*1d00*/  BSYNC B0 ;  /* 0x0000000000007941 */ /* 0x000fea0003800000 */
.L_x_17920:
[----:B------:R-:W-:Y:S01]  /*1d10*/  BSSY B0, `(.L_x_17922) ;  /* 0x0000005000007945 */ /* 0x000fe20003800000 */
[----:B------:R-:W-:Y:S05]  /*1d20*/  @!P6 BRA `(.L_x_17923) ;  /* 0x000000300000e947 */ /* 0x000fea0003800000 */
[----:B-----5:R-:W-:-:S05]  /*1d30*/  PRMT R150, RZ, 0x5410, R97 ;  /* 0x00005410ff967816 */ /* 0x020fca0000000061 */
[----:B------:R-:W-:-:S04]  /*1d40*/  FMUL.FTZ R150, R150, c[0x0][0x1ec] ;  /* 0x00007b0096967a20 */ /* 0x000fc80000410000 */
[----:B------:R-:W-:Y:S02]  /*1d50*/  @P0 FADD.FTZ R150, R106, R150 ;  /* 0x000000966a960221 */ /* 0x000fe40000010000 */
.L_x_17923:
[----:B------:R-:W-:Y:S05]  /*1d60*/  BSYNC B0 ;  /* 0x0000000000007941 */ /* 0x000fea0003800000 */
.L_x_17922:
[----:B------:R-:W-:Y:S01]  /*1d70*/  BSSY B0, `(.L_x_17924) ;  /* 0x0000005000007945 */ /* 0x000fe20003800000 */
[----:B------:R-:W-:Y:S05]  /*1d80*/  @!P6 BRA `(.L_x_17925) ;  /* 0x000000300000e947 */ /* 0x000fea0003800000 */
[----:B-----5:R-:W-:-:S05]  /*1d90*/  PRMT R151, RZ, 0x7610, R97 ;  /* 0x00007610ff977816 */ /* 0x020fca0000000061 */
[----:B------:R-:W-:-:S04]  /*1da0*/  FMUL.FTZ R151, R151, c[0x0][0x1ec] ;  /* 0x00007b0097977a20 */ /* 0x000fc80000410000 */
[----:B------:R-:W-:Y:S02]  /*1db0*/  @P0 FADD.FTZ R151, R107, R151 ;  /* 0x000000976b970221 */ /* 0x000fe40000010000 */
.L_x_17925:
[----:B------:R-:W-:Y:S05]  /*1dc0*/  BSYNC B0 ;  /* 0x0000000000007941 */ /* 0x000fea0003800000 */
.L_x_17924:
[----:B------:R-:W-:Y:S01]  /*1dd0*/  BSSY B0, `(.L_x_17926) ;  /* 0x0000005000007945 */ /* 0x000fe20003800000 */
[----:B------:R-:W-:Y:S05]  /*1de0*/  @!P6 BRA `(.L_x_17927) ;  /* 0x000000300000e947 */ /* 0x000fea0003800000 */
[----:B-----5:R-:W-:-:S05]  /*1df0*/  PRMT R144, RZ, 0x5410, R98 ;  /* 0x00005410ff907816 */ /* 0x020fca0000000062 */
[----:B------:R-:W-:-:S04]  /*1e00*/  FMUL.FTZ R144, R144, c[0x0][0x1ec] ;  /* 0x00007b0090907a20 */ /* 0x000fc80000410000 */
[----:B------:R-:W-:Y:S02]  /*1e10*/  @P0 FADD.FTZ R144, R100, R144 ;  /* 0x0000009064900221 */ /* 0x000fe40000010000 */
.L_x_17927:
[----:B------:R-:W-:Y:S05]  /*1e20*/  BSYNC B0 ;  /* 0x0000000000007941 */ /* 0x000fea0003800000 */
.L_x_17926:
[----:B------:R-:W-:Y:S01]  /*1e30*/  BSSY B0, `(.L_x_17928) ;  /* 0x0000005000007945 */ /* 0x000fe20003800000 */
[----:B------:R-:W-:Y:S05]  /*1e40*/  @!P6 BRA `(.L_x_17929) ;  /* 0x000000300000e947 */ /* 0x000fea0003800000 */
[----:B-----5:R-:W-:-:S05]  /*1e50*/  PRMT R145, RZ, 0x7610, R98 ;  /* 0x00007610ff917816 */ /* 0x020fca0000000062 */
[----:B------:R-:W-:-:S04]  /*1e60*/  FMUL.FTZ R145, R145, c[0x0][0x1ec] ;  /* 0x00007b0091917a20 */ /* 0x000fc80000410000 */
[----:B------:R-:W-:Y:S02]  /*1e70*/  @P0 FADD.FTZ R145, R101, R145 ;  /* 0x0000009165910221 */ /* 0x000fe40000010000 */
.L_x_17929:
[----:B------:R-:W-:Y:S05]  /*1e80*/  BSYNC B0 ;  /* 0x0000000000007941 */ /* 0x000fea0003800000 */
.L_x_17928:
[----:B------:R-:W-:Y:S01]  /*1e90*/  BSSY B0, `(.L_x_17930) ;  /* 0x0000005000007945 */ /* 0x000fe20003800000 */
[----:B------:R-:W-:Y:S05]  /*1ea0*/  @!P6 BRA `(.L_x_17931) ;  /* 0x000000300000e947 */ /* 0x000fea0003800000 */
[----:B-----5:R-:W-:-:S05]  /*1eb0*/  PRMT R146, RZ, 0x5410, R99 ;  /* 0x00005410ff927816 */ /* 0x020fca0000000063 */
[----:B------:R-:W-:-:S04]  /*1ec0*/  FMUL.FTZ R146, R146, c[0x0][0x1ec] ;  /* 0x00007b0092927a20 */ /* 0x000fc80000410000 */
[----:B------:R-:W-:Y:S02]  /*1ed0*/  @P0 FADD.FTZ R146, R102, R146 ;  /* 0x0000009266920221 */ /* 0x000fe40000010000 */
.L_x_17931:
[----:B------:R-:W-:Y:S05]  /*1ee0*/  BSYNC B0 ;  /* 0x0000000000007941 */ /* 0x000fea0003800000 */
.L_x_17930:
[----:B------:R-:W-:Y:S01]  /*1ef0*/  BSSY B0, `(.L_x_17932) ;  /* 0x0000005000007945 */ /* 0x000fe20003800000 */
[----:B------:R-:W-:Y:S05]  /*1f00*/  @!P6 BRA `(.L_x_17933) ;  /* 0x000000300000e947 */ /* 0x000fea0003800000 */
[----:B-----5:R-:W-:-:S05]  /*1f10*/  PRMT R147, RZ, 0x7610, R99 ;  /* 0x00007610ff937816 */ /* 0x020fca0000000063 */
[----:B------:R-:W-:-:S04]  /*1f20*/  FMUL.FTZ R147, R147, c[0x0][0x1ec] ;  /* 0x00007b0093937a20 */ /* 0x000fc80000410000 */
[----:B------:R-:W-:Y:S02]  /*1f30*/  @P0 FADD.FTZ R147, R103, R147 ;  /* 0x0000009367930221 */ /* 0x000fe40000010000 */
.L_x_17933:
[----:B------:R-:W-:Y:S05]  /*1f40*/  BSYNC B0 ;  /* 0x0000000000007941 */ /* 0x000fea0003800000 */
.L_x_17932:
[----:B------:R-:W-:Y:S04]  /*1f50*/  STG.E.128 [R152.64], R148 ;  /* 0x0000009498007986 */ /* 0x000fe8000c101d04 */
[----:B------:R0:W-:Y:S04]  /*1f60*/  STG.E.128 [R152.64+0x10], R144 ;  /* 0x0000109098007986 */ /* 0x0001e8000c101d04 */
[----:B------:R-:W2:Y:S04]  /*1f70*/  @P0 LDG.E.128 R104, [R156.64] ;  /* 0x000000049c680981 */ /* 0x000ea8000c1e1d00 */
[----:B------:R2:W0:Y:S01]  /*1f80*/  @P0 LDG.E.128 R100, [R156.64+0x10] ;  /* 0x000010049c640981 */ /* 0x000422000c1e1d00 */
        /* <DEDUP_REMOVED lines=24> */
[----:B0-----:R-:W-:Y:S02]  /*2110*/  @!P6 FSEL R152, R100, RZ, P1 ;  /* 0x000000ff6498e208 */ /* 0x001fe40000800000 */
[----:B------:R-:W-:Y:S02]  /*2120*/  @!P6 FSEL R153, R101, RZ, P2 ;  /* 0x000000ff6599e208 */ /* 0x000fe40001000000 */
[----:B-1----:R-:W-:Y:S02]  /*2130*/  @!P6 FSEL R154, R102, RZ, P3 ;  /* 0x000000ff669ae208 */ /* 0x002fe40001800000 */
[----:B------:R-:W-:-:S02]  /*2140*/  @!P6 FSEL R155, R103, RZ, P5 ;  /* 0x000000ff679be208 */ /* 0x000fc40002800000 */
[----:B------:R-:W-:Y:S01]  /*2150*/  @!P6 FSEL R156, R104, RZ, P4 ;  /* 0x000000ff689ce208 */ /* 0x000fe20002000000 */
[----:B------:R-:W-:Y:S05]  /*2160*/  @!P6 BRA `(.L_x_17935) ;  /* 0x000000300000e947 */ /* 0x000fea0003800000 */
[----:B-----5:R-:W-:-:S05]  /*2170*/  PRMT R156, RZ, 0x5410, R96 ;  /* 0x00005410ff9c7816 */ /* 0x020fca0000000060 */
[----:B------:R-:W-:-:S04]  /*2180*/  FMUL.FTZ R156, R156, c[0x0][0x1ec] ;  /* 0x00007b009c9c7a20 */ /* 0x000fc80000410000 */
[----:B------:R-:W-:Y:S02]  /*2190*/  @P0 FADD.FTZ R156, R104, R156 ;  /* 0x0000009c689c0221 */ /* 0x000fe40000010000 */
.L_x_17935:
[----:B------:R-:W-:Y:S05]  /*21a0*/  BSYNC B0 ;  /* 0x0000000000007941 */ /* 0x000fea0003800000 */
.L_x_17934:
[----:B------:R-:W-:Y:S01]  /*21b0*/  BSSY B0, `(.L_x_17936) ;  /* 0x0000005000007945 */ /* 0x000fe20003800000 */
[----:B------:R-:W-:Y:S05]  /*21c0*/  @!P6 BRA `(.L_x_17937) ;  /* 0x000000300000e947 */ /* 0x000fea0003800000 */
[----:B-----5:R-:W-:-:S05]  /*21d0*/  PRMT R157, RZ, 0x7610, R96 ;  /* 0x00007610ff9d7816 */ /* 0x020fca0000000060 */
[----:B------:R-:W-:-:S04]  /*21e0*/  FMUL.FTZ R157, R157, c[0x0][0x1ec] ;  /* 0x00007b009d9d7a20 */ /* 0x000fc80000410000 */
[----:B------:R-:W-:Y:S02]  /*21f0*/  @P0 FADD.FTZ R157, R105, R157 ;  /* 0x0000009d699d0221 */ /* 0x000fe40000010000 */
.L_x_17937:
[----:B------:R-:W-:Y:S05]  /*2200*/  BSYNC B0 ;  /* 0x0000000000007941 */ /* 0x000fea0003800000 */
.L_x_17936:
[----:B------:R-:W-:Y:S01]  /*2210*/  BSSY B0, `(.L_x_17938) ;  /* 0x0000005000007945 */ /* 0x000fe20003800000 */
[----:B------:R-:W-:Y:S05]  /*2220*/  @!P6 BRA `(.L_x_17939) ;  /* 0x000000300000e947 */ /* 0x000fea0003800000 */
[----:B-----5:R-:W-:-:S05]  /*2230*/  PRMT R158, RZ, 0x5410, R97 ;  /* 0x00005410ff9e7816 */ /* 0x020fca0000000061 */
[----:B------:R-:W-:-:S04]  /*2240*/  FMUL.FTZ R158, R158, c[0x0][0x1ec] ;  /* 0x00007b009e9e7a20 */ /* 0x000fc80000410000 */
[----:B------:R-:W-:Y:S02]  /*2250*/  @P0 FADD.FTZ R158, R106, R158 ;  /* 0x0000009e6a9e0221 */ /* 0x000fe40000010000 */
.L_x_17939:
[----:B------:R-:W-:Y:S05]  /*2260*/  BSYNC B0 ;  /* 0x0000000000007941 */ /* 0x000fea0003800000 */
.L_x_17938:
[----:B------:R-:W-:Y:S01]  /*2270*/  BSSY B0, `(.L_x_17940) ;  /* 0x0000005000007945 */ /* 0x000fe20003800000 */
[----:B------:R-:W-:Y:S05]  /*2280*/  @!P6 BRA `(.L_x_17941) ;  /* 0x000000300000e947 */ /* 0x000fea0003800000 */
[----:B-----5:R-:W-:-:S05]  /*2290*/  PRMT R159, RZ, 0x7610, R97 ;  /* 0x00007610ff9f7816 */ /* 0x020fca0000000061 */
[----:B------:R-:W-:-:S04]  /*22a0*/  FMUL.FTZ R159, R159, c[0x0][0x1ec] ;  /* 0x00007b009f9f7a20 */ /* 0x000fc80000410000 */
[----:B------:R-:W-:Y:S02]  /*22b0*/  @P0 FADD.FTZ R159, R107, R159 ;  /* 0x0000009f6b9f0221 */ /* 0x000fe40000010000 */
.L_x_17941:
[----:B------:R-:W-:Y:S05]  /*22c0*/  BSYNC B0 ;  /* 0x0000000000007941 */ /* 0x000fea0003800000 */
.L_x_17940:
[----:B------:R-:W-:Y:S01]  /*22d0*/  BSSY B0, `(.L_x_17942) ;  /* 0x0000005000007945 */ /* 0x000fe20003800000 */
[----:B------:R-:W-:Y:S05]  /*22e0*/  @!P6 BRA `(.L_x_17943) ;  /* 0x000000300000e947 */ /* 0x000fea0003800000 */
[----:B-----5:R-:W-:-:S05]  /*22f0*/  PRMT R152, RZ, 0x5410, R98 ;  /* 0x00005410ff987816 */ /* 0x020fca0000000062 */
[----:B------:R-:W-:-:S04]  /*2300*/  FMUL.FTZ R152, R152, c[0x0][0x1ec] ;  /* 0x00007b0098987a20 */ /* 0x000fc80000410000 */
[----:B------:R-:W-:Y:S02]  /*2310*/  @P0 FADD.FTZ R152, R100, R152 ;  /* 0x0000009864980221 */ /* 0x000fe40000010000 */
.L_x_17943:
[----:B------:R-:W-:Y:S05]  /*2320*/  BSYNC B0 ;  /* 0x0000000000007941 */ /* 0x000fea0003800000 */
.L_x_17942:
[----:B------:R-:W-:Y:S01]  /*2330*/  BSSY B0, `(.L_x_17944) ;  /* 0x0000005000007945 */ /* 0x000fe20003800000 */
[----:B------:R-:W-:Y:S05]  /*2340*/  @!P6 BRA `(.L_x_17945) ;  /* 0x000000300000e947 */ /* 0x000fea0003800000 */
[----:B-----5:R-:W-:-:S05]  /*2350*/  PRMT R153, RZ, 0x7610, R98 ;  /* 0x00007610ff997816 */ /* 0x020fca0000000062 */
[----:B------:R-:W-:-:S04]  /*2360*/  FMUL.FTZ R153, R153, c[0x0][0x1ec] ;  /* 0x00007b0099997a20 */ /* 0x000fc80000410000 */
[----:B------:R-:W-:Y:S02]  /*2370*/  @P0 FADD.FTZ R153, R101, R153 ;  /* 0x0000009965990221 */ /* 0x000fe40000010000 */
.L_x_17945:
[----:B------:R-:W-:Y:S05]  /*2380*/  BSYNC B0 ;  /* 0x0000000000007941 */ /* 0x000fea0003800000 */
.L_x_17944:
[----:B------:R-:W-:Y:S01]  /*2390*/  BSSY B0, `(.L_x_17946) ;  /* 0x0000005000007945 */ /* 0x000fe20003800000 */
[----:B------:R-:W-:Y:S05]  /*23a0*/  @!P6 BRA `(.L_x_17947) ;  /* 0x000000300000e947 */ /* 0x000fea0003800000 */
[----:B-----5:R-:W-:-:S05]  /*23b0*/  PRMT R154, RZ, 0x5410, R99 ;  /* 0x00005410ff9a7816 */ /* 0x020fca0000000063 */
[----:B------:R-:W-:-:S04]  /*23c0*/  FMUL.FTZ R154, R154, c[0x0][0x1ec] ;  /* 0x00007b009a9a7a20 */ /* 0x000fc80000410000 */
[----:B------:R-:W-:Y:S02]  /*23d0*/  @P0 FADD.FTZ R154, R102, R154 ;  /* 0x0000009a669a0221 */ /* 0x000fe40000010000 */
.L_x_17947:
[----:B------:R-:W-:Y:S05]  /*23e0*/  BSYNC B0 ;  /* 0x0000000000007941 */ /* 0x000fea0003800000 */
.L_x_17946:
[----:B------:R-:W-:Y:S01]  /*23f0*/  BSSY B0, `(.L_x_17948) ;  /* 0x0000005000007945 */ /* 0x000fe20003800000 */
[----:B------:R-:W-:Y:S05]  /*2400*/  @!P6 BRA `(.L_x_17949) ;  /* 0x000000300000e947 */ /* 0x000fea0003800000 */
[----:B-----5:R-:W-:-:S05]  /*2410*/  PRMT R155, RZ, 0x7610, R99 ;  /* 0x00007610ff9b7816 */ /* 0x020fca0000000063 */
[----:B------:R-:W-:-:S04]  /*2420*/  FMUL.FTZ R155, R155, c[0x0][0x1ec] ;  /* 0x00007b009b9b7a20 */ /* 0x000fc80000410000 */
[----:B------:R-:W-:Y:S02]  /*2430*/  @P0 FADD.FTZ R155, R103, R155 ;  /* 0x0000009b679b0221 */ /* 0x000fe40000010000 */
.L_x_17949:
[----:B------:R-:W-:Y:S05]  /*2440*/  BSYNC B0 ;  /* 0x0000000000007941 */ /* 0x000fea0003800000 */
.L_x_17948:
        /* <DEDUP_REMOVED lines=54> */
[----:B------:R1:W2:Y:S02]  /*27b0*/  SHFL.BFLY PT, R160, R167, 0x1, 0x1f ;  /* 0x0c201f00a7a07f89 */ /* 0x0002a400000e0000 */
.L_x_17956:
[----:B-12---:R-:W-:Y:S01]  /*27c0*/  FADD.FTZ R167, R167, R160 ;  /* 0x000000a0a7a77221 */ /* 0x006fe20000010000 */
[----:B------:R-:W-:Y:S05]  /*27d0*/  BRA.DIV ~URZ, `(.L_x_17951) ;  /* 0x000015127f007947 */ /* 0x000fea000b800000 */
[----:B------:R-:W1:Y:S02]  /*27e0*/  SHFL.BFLY PT, R160, R167, 0x2, 0x1f ;  /* 0x0c401f00a7a07f89 */ /* 0x000e6400000e0000 */
[----:B01----:R-:W-:-:S05]  /*27f0*/  FADD.FTZ R162, R167, R160 ;  /* 0x000000a0a7a27221 */ /* 0x003fca0000010000 */
        /* <DEDUP_REMOVED lines=112> */
.L_x_17957:
[----:B------:R-:W-:Y:S01]  /*2f00*/  FMUL.FTZ R162, R160, R160 ;  /* 0x000000a0a0a27220 */ /* 0x000fe20000410000 */
[----:B------:R-:W-:Y:S01]  /*2f10*/  ISETP.NE.AND P0, PT, RZ, UR6, PT ;  /* 0x00000006ff007c0c */ /* 0x000fe2000bf05270 */
[----:B01----:R-:W-:Y:S01]  /*2f20*/  FADD.FTZ R167, R166, R167 ;  /* 0x000000a7a6a77221 */ /* 0x003fe20000010000 */
[----:B------:R-:W-:Y:S01]  /*2f30*/  MOV R164, c[0x0][0x1e0] ;  /* 0x0000780000a47a02 */ /* 0x000fe20000000f00 */
[----:B------:R-:W-:Y:S01]  /*2f40*/  BSSY B0, `(.L_x_17952) ;  /* 0x00000cd000007945 */ /* 0x000fe20003800000 */
[----:B------:R-:W-:Y:S02]  /*2f50*/  FSEL R163, R162, RZ, P0 ;  /* 0x000000ffa2a37208 */ /* 0x000fe40000000000 */
[C---:B------:R-:W-:Y:S01]  /*2f60*/  @!P1 LEA R166, P3, R2.reuse, c[0x0][0x1a8], 0x2 ;  /* 0x00006a0002a69a11 */ /* 0x040fe200078610ff */
[----:B------:R-:W-:Y:S01]  /*2f70*/  FFMA.FTZ R162, R167, R164, c[0x0][0x228] ;  /* 0x00008a00a7a27623 */ /* 0x000fe200000100a4 */
[C---:B------:R-:W-:Y:S02]  /*2f80*/  @!P1 LEA R164, P2, R2.reuse, c[0x0][0x1a0], 0x2 ;  /* 0x0000680002a49a11 */ /* 0x040fe400078410ff */
[----:B------:R-:W-:Y:S01]  /*2f90*/  @!P1 LEA.HI.X R167, R2, c[0x0][0x1ac], R161, 0x2, P3 ;  /* 0x00006b0002a79a11 */ /* 0x000fe200018f14a1 */
[----:B------:R-:W-:Y:S01]  /*2fa0*/  FADD.FTZ R162, R162, R163 ;  /* 0x000000a3a2a27221 */ /* 0x000fe20000010000 */
[----:B------:R-:W-:-:S05]  /*2fb0*/  @!P1 LEA.HI.X R165, R2, c[0x0][0x1a4], R161, 0x2, P2 ;  /* 0x0000690002a59a11 */ /* 0x000fca00010f14a1 */
[----:B------:R-:W0:Y:S01]  /*2fc0*/  MUFU.RSQ R162, R162 ;  /* 0x000000a200a27308 */ /* 0x000e220000001400 */
[----:B------:R1:W-:Y:S04]  /*2fd0*/  @!P1 STG.E [R164.64], R160 ;  /* 0x000000a0a4009986 */ /* 0x0003e8000c101904 */
[----:B0-----:R1:W-:Y:S01]  /*2fe0*/  @!P1 STG.E [R166.64], R162 ;  /* 0x000000a2a6009986 */ /* 0x0013e2000c101904 */
[----:B------:R-:W-:-:S13]  /*2ff0*/  ISETP.GE.AND P1, PT, R3, 0x1, PT ;  /* 0x000000010300780c */ /* 0x000fda0003f26270 */
[----:B------:R-:W-:Y:S05]  /*3000*/  @!P1 BRA `(.L_x_17953) ;  /* 0x00000c0000009947 */ /* 0x000fea0003800000 */
[----:B-1----:R-:W-:Y:S02]  /*3010*/  IADD3 R3, R3, -0x1, RZ ;  /* 0xffffffff03037810 */ /* 0x002fe40007ffe0ff */
[----:B------:R-:W-:-:S03]  /*3020*/  FSEL R160, R160, RZ, !P0 ;  /* 0x000000ffa0a07208 */ /* 0x000fc60004000000 */
[----:B------:R-:W-:Y:S02]  /*3030*/  IMAD R3, R3, c[0x0][0x168], RZ ;  /* 0x00005a0003037a24 */ /* 0x000fe400078e02ff */
[C---:B------:R-:W-:Y:S02]  /*3040*/  FADD.FTZ R115, -R160.reuse, R115 ;  /* 0x00000073a0737221 */ /* 0x040fe40000010100 */
[C---:B------:R-:W-:Y:S02]  /*3050*/  FADD.FTZ R117, -R160.reuse, R117 ;  /* 0x00000075a0757221 */ /* 0x040fe40000010100 */
[C---:B------:R-:W-:Y:S01]  /*3060*/  FADD.FTZ R165, -R160.reuse, R112 ;  /* 0x00000070a0a57221 */ /* 0x040fe20000010100 */
[----:B------:R-:W-:Y:S01]  /*3070*/  SHF.R.S32.HI R112, RZ, 0x1f, R3 ;  /* 0x0000001fff707819 */ /* 0x000fe20000011403 */
[C---:B------:R-:W-:Y:S02]  /*3080*/  FADD.FTZ R113, -R160.reuse, R113 ;  /* 0x00000071a0717221 */ /* 0x040fe40000010100 */
[----:B------:R-:W-:-:S02]  /*3090*/  FADD.FTZ R119, -R160, R119 ;  /* 0x00000077a0777221 */ /* 0x000fc40000010100 */
[C---:B------:R-:W-:Y:S02]  /*30a0*/  FADD.FTZ R161, -R160.reuse, R116 ;  /* 0x00000074a0a17221 */ /* 0x040fe40000010100 */
[C---:B------:R-:W-:Y:S02]  /*30b0*/  FADD.FTZ R167, -R160.reuse, R114 ;  /* 0x00000072a0a77221 */ /* 0x040fe40000010100 */
[C---:B------:R-:W-:Y:S02]  /*30c0*/  FADD.FTZ R173, -R160.reuse, R120 ;  /* 0x00000078a0ad7221 */ /* 0x040fe40000010100 */
[----:B------:R-:W-:Y:S02]  /*30d0*/  FADD.FTZ R163, -R160, R118 ;  /* 0x00000076a0a37221 */ /* 0x000fe40000010100 */
[C---:B------:R-:W-:Y:S02]  /*30e0*/  FMUL.FTZ R120, R162.reuse, R115 ;  /* 0x00000073a2787220 */ /* 0x040fe40000410000 */
[----:B------:R-:W-:Y:S01]  /*30f0*/  FMUL.FTZ R114, R162, R117 ;  /* 0x00000075a2727220 */ /* 0x000fe20000410000 */
[----:B------:R-:W-:Y:S01]  /*3100*/  LEA.HI R117, R112, R3, RZ, 0x3 ;  /* 0x0000000370757211 */ /* 0x000fe200078f18ff */
[C---:B------:R-:W-:Y:S01]  /*3110*/  FMUL.FTZ R118, R162.reuse, R113 ;  /* 0x00000071a2767220 */ /* 0x040fe20000410000 */
[----:B------:R-:W-:Y:S01]  /*3120*/  HFMA2.MMA R3, -RZ, RZ, 0, 9.5367431640625e-07 ;  /* 0x00000010ff037435 */ /* 0x000fe200000001ff */
[----:B------:R-:W-:-:S02]  /*3130*/  FMUL.FTZ R116, R162, R119 ;  /* 0x00000077a2747220 */ /* 0x000fc40000410000 */
[----:B------:R-:W-:Y:S02]  /*3140*/  FADD.FTZ R175, -R160, R122 ;  /* 0x0000007aa0af7221 */ /* 0x000fe40000010100 */
[C---:B------:R-:W-:Y:S02]  /*3150*/  FMUL.FTZ R161, R162.reuse, R161 ;  /* 0x000000a1a2a17220 */ /* 0x040fe40000410000 */
[C---:B------:R-:W-:Y:S02]  /*3160*/  FMUL.FTZ R167, R162.reuse, R167 ;  /* 0x000000a7a2a77220 */ /* 0x040fe40000410000 */
[C---:B------:R-:W-:Y:S02]  /*3170*/  FMUL.FTZ R163, R162.reuse, R163 ;  /* 0x000000a3a2a37220 */ /* 0x040fe40000410000 */
[----:B------:R-:W-:Y:S02]  /*3180*/  FMUL.FTZ R165, R162, R165 ;  /* 0x000000a5a2a57220 */ /* 0x000fe40000410000 */
[----:B------:R-:W-:-:S02]  /*3190*/  FFMA.FTZ R122, R91, R120, R11 ;  /* 0x000000785b7a7223 */ /* 0x000fc4000001000b */
[----:B------:R-:W-:Y:S02]  /*31a0*/  FFMA.FTZ R120, R89, R118, R9 ;  /* 0x0000007659787223 */ /* 0x000fe40000010009 */
[----:B------:R-:W-:Y:S02]  /*31b0*/  FFMA.FTZ R118, R95, R116, R7 ;  /* 0x000000745f767223 */ /* 0x000fe40000010007 */
[----:B------:R-:W-:Y:S01]  /*31c0*/  FADD.FTZ R181, -R160, R128 ;  /* 0x00000080a0b57221 */ /* 0x000fe20000010100 */
[----:B------:R-:W-:Y:S01]  /*31d0*/  LEA.HI.SX32 R128, R117, R0, 0x1d ;  /* 0x0000000075807211 */ /* 0x000fe200078feaff */
[----:B------:R-:W-:Y:S02]  /*31e0*/  FFMA.FTZ R161, R92, R161, R4 ;  /* 0x000000a15ca17223 */ /* 0x000fe40000010004 */
[----:B------:R-:W-:Y:S02]  /*31f0*/  FFMA.FTZ R115, R90, R167, R10 ;  /* 0x000000a75a737223 */ /* 0x000fe4000001000a */
[----:B------:R-:W-:-:S02]  /*3200*/  FFMA.FTZ R116, R93, R114, R5 ;  /* 0x000000725d747223 */ /* 0x000fc40000010005 */
[----:B------:R-:W-:Y:S01]  /*3210*/  FFMA.FTZ R113, R94, R163, R6 ;  /* 0x000000a35e717223 */ /* 0x000fe20000010006 */
[----:B------:R-:W-:Y:S01]  /*3220*/  F2FP.BF16.PACK_AB R115, R122, R115 ;  /* 0x000000737a73723e */ /* 0x000fe200000010ff */
[----:B------:R-:W-:Y:S01]  /*3230*/  FFMA.FTZ R165, R88, R165, R8 ;  /* 0x000000a558a57223 */ /* 0x000fe20000010008 */
[----:B------:R-:W-:Y:S01]  /*3240*/  F2FP.BF16.PACK_AB R112, R116, R161 ;  /* 0x000000a17470723e */ /* 0x000fe200000010ff */
[----:B------:R-:W-:Y:S01]  /*3250*/  FADD.FTZ R121, -R160, R121 ;  /* 0x00000079a0797221 */ /* 0x000fe20000010100 */
[----:B------:R-:W-:Y:S01]  /*3260*/  F2FP.BF16.PACK_AB R113, R118, R113 ;  /* 0x000000717671723e */ /* 0x000fe200000010ff */
[----:B------:R-:W-:Y:S01]  /*3270*/  FADD.FTZ R177, -R160, R132 ;  /* 0x00000084a0b17221 */ /* 0x000fe20000010100 */
[----:B------:R-:W-:Y:S01]  /*3280*/  F2FP.BF16.PACK_AB R114, R120, R165 ;  /* 0x000000a57872723e */ /* 0x000fe200000010ff */
        /* <DEDUP_REMOVED lines=8> */
[----:B------:R-:W-:-:S04]  /*3310*/  IMAD.WIDE.U32 R116, R128, R3, c[0x0][0x208] ;  /* 0x0000820080747625 */ /* 0x000fc800078e0003 */
[C---:B------:R-:W-:Y:S01]  /*3320*/  FADD.FTZ R169, -R160.reuse, R124 ;  /* 0x0000007ca0a97221 */ /* 0x040fe20000010100 */
[----:B------:R0:W-:Y:S01]  /*3330*/  STG.E.128 [R116.64], R112 ;  /* 0x0000007074007986 */ /* 0x0001e2000c101d04 */
        /* <DEDUP_REMOVED lines=14> */
[----:B------:R-:W-:Y:S02]  /*3420*/  FMUL.FTZ R148, R162, R145 ;  /* 0x00000091a2947220 */ /* 0x000fe40000410000 */
[C---:B------:R-:W-:Y:S02]  /*3430*/  FADD.FTZ R187, -R160.reuse, R142 ;  /* 0x0000008ea0bb7221 */ /* 0x040fe40000010100 */
[----:B------:R-:W-:-:S02]  /*3440*/  FADD.FTZ R143, -R160, R143 ;  /* 0x0000008fa08f7221 */ /* 0x000fc40000010100 */
[C---:B------:R-:W-:Y:S02]  /*3450*/  FMUL.FTZ R179, R162.reuse, R179 ;  /* 0x000000b3a2b37220 */ /* 0x040fe40000410000 */
[----:B------:R-:W-:Y:S02]  /*3460*/  FMUL.FTZ R130, R162, R135 ;  /* 0x00000087a2827220 */ /* 0x000fe40000410000 */
[----:B------:R-:W-:Y:S02]  /*3470*/  FFMA.FTZ R173, R80, R173, R16 ;  /* 0x000000ad50ad7223 */ /* 0x000fe40000010010 */
[----:B------:R-:W-:Y:S02]  /*3480*/  FFMA.FTZ R122, R81, R122, R17 ;  /* 0x0000007a517a7223 */ /* 0x000fe40000010011 */
[C---:B------:R-:W-:Y:S02]  /*3490*/  FADD.FTZ R185, -R160.reuse, R140 ;  /* 0x0000008ca0b97221 */ /* 0x040fe40000010100 */
[----:B------:R-:W-:Y:S01]  /*34a0*/  FADD.FTZ R149, -R160, R149 ;  /* 0x00000095a0957221 */ /* 0x000fe20000010100 */
[----:B0-----:R-:W-:Y:S01]  /*34b0*/  F2FP.BF16.PACK_AB R114, R122, R173 ;  /* 0x000000ad7a72723e */ /* 0x001fe200000010ff */
        /* <DEDUP_REMOVED lines=11> */
[----:B------:R-:W-:Y:S02]  /*3570*/  FADD.FTZ R191, -R160, R138 ;  /* 0x0000008aa0bf7221 */ /* 0x000fe40000010100 */
[----:B------:R-:W-:Y:S01]  /*3580*/  FFMA.FTZ R175, R82, R175, R18 ;  /* 0x000000af52af7223 */ /* 0x000fe20000010012 */
[----:B------:R-:W-:Y:S01]  /*3590*/  F2FP.BF16.PACK_AB R116, R121, R116 ;  /* 0x000000747974723e */ /* 0x000fe200000010ff */
[----:B------:R-:W-:-:S02]  /*35a0*/  FFMA.FTZ R124, R83, R124, R19 ;  /* 0x0000007c537c7223 */ /* 0x000fc40000010013 */
[----:B------:R-:W-:Y:S02]  /*35b0*/  FFMA.FTZ R126, R56, R197, R40 ;  /* 0x000000c5387e7223 */ /* 0x000fe40000010028 */
[----:B------:R-:W-:Y:S01]  /*35c0*/  FFMA.FTZ R129, R57, R148, R41 ;  /* 0x0000009439817223 */ /* 0x000fe20000010029 */
[----:B------:R-:W-:Y:S01]  /*35d0*/  F2FP.BF16.PACK_AB R115, R124, R175 ;  /* 0x000000af7c73723e */ /* 0x000fe200000010ff */
[C---:B------:R-:W-:Y:S02]  /*35e0*/  FADD.FTZ R141, -R160.reuse, R141 ;  /* 0x0000008da08d7221 */ /* 0x040fe40000010100 */
[----:B------:R-:W-:Y:S01]  /*35f0*/  FADD.FTZ R139, -R160, R139 ;  /* 0x0000008ba08b7221 */ /* 0x000fe20000010100 */
[----:B------:R-:W-:Y:S01]  /*3600*/  F2FP.BF16.PACK_AB R126, R129, R126 ;  /* 0x0000007e817e723e */ /* 0x000fe200000010ff */
[C---:B------:R-:W-:Y:S02]  /*3610*/  FMUL.FTZ R187, R162.reuse, R187 ;  /* 0x000000bba2bb7220 */ /* 0x040fe40000410000 */
[----:B------:R-:W-:-:S02]  /*3620*/  FMUL.FTZ R138, R162, R143 ;  /* 0x0000008fa28a7220 */ /* 0x000fc40000410000 */
[----:B------:R-:W-:Y:S02]  /*3630*/  FFMA.FTZ R117, R78, R179, R22 ;  /* 0x000000b34e757223 */ /* 0x000fe40000010016 */
[----:B------:R-:W-:Y:S02]  /*3640*/  FFMA.FTZ R130, R79, R130, R23 ;  /* 0x000000824f827223 */ /* 0x000fe40000010017 */
[C---:B------:R-:W-:Y:S02]  /*3650*/  FADD.FTZ R195, -R160.reuse, R150 ;  /* 0x00000096a0c37221 */ /* 0x040fe40000010100 */
[----:B------:R-:W-:Y:S01]  /*3660*/  FADD.FTZ R151, -R160, R151 ;  /* 0x00000097a0977221 */ /* 0x000fe20000010100 */
[----:B------:R-:W-:Y:S01]  /*3670*/  F2FP.BF16.PACK_AB R117, R130, R117 ;  /* 0x000000758275723e */ /* 0x000fe200000010ff */
[----:B------:R-:W-:Y:S01]  /*3680*/  FADD.FTZ R199, -R160, R146 ;  /* 0x00000092a0c77221 */ /* 0x000fe20000010100 */
[----:B------:R-:W-:Y:S01]  /*3690*/  IADD3 R130, R128, 0x20, RZ ;  /* 0x0000002080827810 */ /* 0x000fe20007ffe0ff */
        /* <DEDUP_REMOVED lines=9> */
[----:B------:R-:W-:Y:S02]  /*3730*/  FMUL.FTZ R144, R162, R149 ;  /* 0x00000095a2907220 */ /* 0x000fe40000410000 */
[----:B------:R-:W-:Y:S02]  /*3740*/  FFMA.FTZ R169, R84, R169, R12 ;  /* 0x000000a954a97223 */ /* 0x000fe4000001000c */
[----:B------:R-:W-:Y:S02]  /*3750*/  FFMA.FTZ R118, R85, R118, R13 ;  /* 0x0000007655767223 */ /* 0x000fe4000001000d */
[----:B------:R-:W-:-:S02]  /*3760*/  FADD.FTZ R155, -R160, R155 ;  /* 0x0000009ba09b7221 */ /* 0x000fc40000010100 */
[----:B------:R-:W-:Y:S01]  /*3770*/  FFMA.FTZ R171, R86, R171, R14 ;  /* 0x000000ab56ab7223 */ /* 0x000fe2000001000e */
[----:B------:R-:W-:Y:S01]  /*3780*/  F2FP.BF16.PACK_AB R112, R118, R169 ;  /* 0x000000a97670723e */ /* 0x000fe200000010ff */
[----:B------:R-:W-:Y:S02]  /*3790*/  FFMA.FTZ R120, R87, R120, R15 ;  /* 0x0000007857787223 */ /* 0x000fe4000001000f */
[----:B------:R-:W-:Y:S02]  /*37a0*/  FFMA.FTZ R119, R74, R183, R26 ;  /* 0x000000b74a777223 */ /* 0x000fe4000001001a */
[----:B------:R-:W-:Y:S01]  /*37b0*/  FFMA.FTZ R134, R75, R134, R27 ;  /* 0x000000864b867223 */ /* 0x000fe2000001001b */
[----:B------:R-:W-:Y:S01]  /*37c0*/  F2FP.BF16.PACK_AB R113, R120, R171 ;  /* 0x000000ab7871723e */ /* 0x000fe200000010ff */
[----:B------:R-:W-:Y:S02]  /*37d0*/  FFMA.FTZ R122, R64, R189, R32 ;  /* 0x000000bd407a7223 */ /* 0x000fe40000010020 */
[----:B------:R-:W-:Y:S01]  /*37e0*/  FFMA.FTZ R125, R65, R140, R33 ;  /* 0x0000008c417d7223 */ /* 0x000fe20000010021 */
[----:B------:R-:W-:Y:S01]  /*37f0*/  F2FP.BF16.PACK_AB R119, R134, R119 ;  /* 0x000000778677723e */ /* 0x000fe200000010ff */
[----:B------:R-:W-:Y:S01]  /*3800*/  FMUL.FTZ R181, R162, R181 ;  /* 0x000000b5a2b57220 */ /* 0x000fe20000410000 */
[----:B------:R-:W-:Y:S01]  /*3810*/  IADD3 R134, R128, 0x60, RZ ;  /* 0x0000006080867810 */ /* 0x000fe20007ffe0ff */
[C---:B------:R-:W-:Y:S01]  /*3820*/  FMUL.FTZ R185, R162.reuse, R185 ;  /* 0x000000b9a2b97220 */ /* 0x040fe20000410000 */
        /* <DEDUP_REMOVED lines=21> */
[----:B------:R-:W-:Y:S02]  /*3980*/  FMUL.FTZ R162, R162, R155 ;  /* 0x0000009ba2a27220 */ /* 0x000fe40000410000 */
        /* <DEDUP_REMOVED lines=9> */
[----:B------:R-:W-:Y:S01]  /*3a20*/  IADD3 R136, R128, 0x80, RZ ;  /* 0x0000008080887810 */ /* 0x000fe20007ffe0ff */
        /* <DEDUP_REMOVED lines=30> */
.L_x_17953:
[----:B-1----:R-:W-:Y:S05]  /*3c10*/  BSYNC B0 ;  /* 0x0000000000007941 */ /* 0x002fea0003800000 */
.L_x_17952:
[----:B------:R-:W-:-:S04]  /*3c20*/  MOV R3, c[0x0][0x160] ;  /* 0x0000580000037a02 */ /* 0x000fc80000000f00 */
[----:B------:R-:W-:-:S04]  /*3c30*/  LEA R2, R3, R2, 0x2 ;  /* 0x0000000203027211 */ /* 0x000fc800078e10ff */
[----:B------:R-:W-:-:S13]  /*3c40*/  ISETP.GE.AND P0, PT, R2, c[0x0][0x164], PT ;  /* 0x0000590002007a0c */ /* 0x000fda0003f06270 */
[----:B0----5:R-:W-:Y:S01]  /*3c50*/  @P0 CALL.REL.NOINC `(.L_x_17954) ;  /* 0x0000001000000944 */ /* 0x021fe20003c00000 */
[----:B------:R-:W-:Y:S05]  /*3c60*/  BRA `(.L_x_17955) ;  /* 0xffffc7c000007947 */ /* 0x000fea000383ffff */
.L_x_17954:
[----:B------:R-:W-:Y:S05]  /*3c70*/  EXIT ;  /* 0x000000000000794d */ /* 0x000fea0003800000 */
.L_x_17950:
[----:B------:R-:W-:Y:S01]  /*3c80*/  HFMA2.MMA R166, -RZ, RZ, 0, 5.9604644775390625e-08 ;  /* 0x00000001ffa67435 */ /* 0x000fe200000001ff */
[----:B------:R-:W-:Y:S02]  /*3c90*/  MOV R164, 0x1f ;  /* 0x0000001f00a47802 */ /* 0x000fe40000000f00 */
[----:B------:R-:W-:Y:S02]  /*3ca0*/  MOV R165, 0xffffffff ;  /* 0xffffffff00a57802 */ /* 0x000fe40000000f00 */
[----:B0-----:R-:W-:Y:S02]  /*3cb0*/  MOV R162, 0x3cd0 ;  /* 0x00003cd000a27802 */ /* 0x001fe40000000f00 */
[----:B-----5:R-:W-:Y:S05]  /*3cc0*/  CALL.REL.NOINC `($__internal_67_$__cuda_sm70_shflsync_bfly_p) ;  /* 0x0000099000007944 */ /* 0x020fea0003c00000 */
[----:B-1----:R-:W-:Y:S01]  /*3cd0*/  MOV R160, R166 ;  /* 0x000000a600a07202 */ /* 0x002fe20000000f00 */
[----:B0-----:R-:W-:Y:S05]  /*3ce0*/  BRA `(.L_x_17956) ;  /* 0xffffead000007947 */ /* 0x001fea000383ffff */
.L_x_17951:
[----:B------:R-:W-:Y:S01]  /*3cf0*/  HFMA2.MMA R166, -RZ, RZ, 0, 1.1920928955078125e-07 ;  /* 0x00000002ffa67435 */ /* 0x000fe200000001ff */
[----:B------:R-:W-:Y:S02]  /*3d00*/  MOV R164, 0x1f ;  /* 0x0000001f00a47802 */ /* 0x000fe40000000f00 */
[----:B------:R-:W-:Y:S02]  /*3d10*/  MOV R165, 0xffffffff ;  /* 0xffffffff00a57802 */ /* 0x000fe40000000f00 */
[----:B0-----:R-:W-:-:S02]  /*3d20*/  MOV R162, 0x3d40 ;  /* 0x00003d4000a27802 */ /* 0x001fc40000000f00 */
[----:B-----5:R-:W-:Y:S05]  /*3d30*/  CALL.REL.NOINC `($__internal_67_$__cuda_sm70_shflsync_bfly_p) ;  /* 0x0000092000007944 */ /* 0x020fea0003c00000 */
[----:B01----:R-:W-:Y:S01]  /*3d40*/  FADD.FTZ R167, R167, R166 ;  /* 0x000000a6a7a77221 */ /* 0x003fe20000010000 */
[----:B------:R-:W-:Y:S01]  /*3d50*/  HFMA2.MMA R166, -RZ, RZ, 0, 2.384185791015625e-07 ;  /* 0x00000004ffa67435 */ /* 0x000fe200000001ff */
[----:B------:R-:W-:-:S02]  /*3d60*/  MOV R164, 0x1f ;  /* 0x0000001f00a47802 */ /* 0x000fc40000000f00 */
[----:B------:R-:W-:Y:S02]  /*3d70*/  MOV R165, 0xffffffff ;  /* 0xffffffff00a57802 */ /* 0x000fe40000000f00 */
[----:B------:R-:W-:Y:S02]  /*3d80*/  MOV R162, 0x3da0 ;  /* 0x00003da000a27802 */ /* 0x000fe40000000f00 */
[----:B------:R-:W-:Y:S05]  /*3d90*/  CALL.REL.NOINC `($__internal_67_$__cuda_sm70_shflsync_bfly_p) ;  /* 0x000008c000007944 */ /* 0x000fea0003c00000 */
[----:B01----:R-:W-:Y:S01]  /*3da0*/  FADD.FTZ R167, R167, R166 ;  /* 0x000000a6a7a77221 */ /* 0x003fe20000010000 */
[----:B------:R-:W-:Y:S01]  /*3db0*/  HFMA2.MMA R166, -RZ, RZ, 0, 4.76837158203125e-07 ;  /* 0x00000008ffa67435 */ /* 0x000fe200000001ff */
[----:B------:R-:W-:Y:S02]  /*3dc0*/  MOV R164, 0x1f ;  /* 0x0000001f00a47802 */ /* 0x000fe40000000f00 */
[----:B------:R-:W-:Y:S02]  /*3dd0*/  MOV R165, 0xffffffff ;  /* 0xffffffff00a57802 */ /* 0x000fe40000000f00 */
[----:B------:R-:W-:Y:S02]  /*3de0*/  MOV R162, 0x3e00 ;  /* 0x00003e0000a27802 */ /* 0x000fe40000000f00 */
[----:B------:R-:W-:Y:S05]  /*3df0*/  CALL.REL.NOINC `($__internal_67_$__cuda_sm70_shflsync_bfly_p) ;  /* 0x0000086000007944 */ /* 0x000fea0003c00000 */
[----:B01----:R-:W-:Y:S01]  /*3e00*/  FADD.FTZ R167, R167, R166 ;  /* 0x000000a6a7a77221 */ /* 0x003fe20000010000 */
[----:B------:R-:W-:Y:S01]  /*3e10*/  HFMA2.MMA R166, -RZ, RZ, 0, 9.5367431640625e-07 ;  /* 0x00000010ffa67435 */ /* 0x000fe200000001ff */
[----:B------:R-:W-:-:S02]  /*3e20*/  MOV R164, 0x1f ;  /* 0x0000001f00a47802 */ /* 0x000fc40000000f00 */
[----:B------:R-:W-:Y:S02]  /*3e30*/  MOV R165, 0xffffffff ;  /* 0xffffffff00a57802 */ /* 0x000fe40000000f00 */
[----:B------:R-:W-:Y:S02]  /*3e40*/  MOV R162, 0x3e60 ;  /* 0x00003e6000a27802 */ /* 0x000fe40000000f00 */
[----:B------:R-:W-:Y:S05]  /*3e50*/  CALL.REL.NOINC `($__internal_67_$__cuda_sm70_shflsync_bfly_p) ;  /* 0x0000080000007944 */ /* 0x000fea0003c00000 */
[----:B-1----:R-:W-:Y:S01]  /*3e60*/  FADD.FTZ R160, R167, R166 ;  /* 0x000000a6a7a07221 */ /* 0x002fe20000010000 */
[----:B------:R-:W-:Y:S01]  /*3e70*/  HFMA2.MMA R166, -RZ, RZ, 0, 5.9604644775390625e-08 ;  /* 0x00000001ffa67435 */ /* 0x000fe200000001ff */
[----:B0-----:R-:W-:Y:S02]  /*3e80*/  MOV R164, 0x1f ;  /* 0x0000001f00a47802 */ /* 0x001fe40000000f00 */
        /* <DEDUP_REMOVED lines=99> */
[----:B------:R-:W-:Y:S05]  /*44c0*/  CALL.REL.NOINC `($__internal_67_$__cuda_sm70_shflsync_bfly_p) ;  /* 0x0000019000007944 */ /* 0x000fea0003c00000 */
[----:B01----:R-:W-:Y:S01]  /*44d0*/  FADD.FTZ R167, R167, R166 ;  /* 0x000000a6a7a77221 */ /* 0x003fe20000010000 */
[----:B------:R-:W-:Y:S01]  /*44e0*/  HFMA2.MMA R166, -RZ, RZ, 0, 1.1920928955078125e-07 ;  /* 0x00000002ffa67435 */ /* 0x000fe200000001ff */
[----:B------:R-:W-:Y:S02]  /*44f0*/  MOV R164, 0x1f ;  /* 0x0000001f00a47802 */ /* 0x000fe40000000f00 */
[----:B------:R-:W-:Y:S02]  /*4500*/  MOV R165, 0xffffffff ;  /* 0xffffffff00a57802 */ /* 0x000fe40000000f00 */
[----:B------:R-:W-:Y:S02]  /*4510*/  MOV R162, 0x4530 ;  /* 0x0000453000a27802 */ /* 0x000fe40000000f00 */
[----:B------:R-:W-:Y:S05]  /*4520*/  CALL.REL.NOINC `($__internal_67_$__cuda_sm70_shflsync_bfly_p) ;  /* 0x0000013000007944 */ /* 0x000fea0003c00000 */
[----:B01----:R-:W-:Y:S01]  /*4530*/  FADD.FTZ R167, R167, R166 ;  /* 0x000000a6a7a77221 */ /* 0x003fe20000010000 */
[----:B------:R-:W-:Y:S01]  /*4540*/  HFMA2.MMA R166, -RZ, RZ, 0, 2.384185791015625e-07 ;  /* 0x00000004ffa67435 */ /* 0x000fe200000001ff */
[----:B------:R-:W-:Y:S02]  /*4550*/  MOV R164, 0x1f ;  /* 0x0000001f00a47802 */ /* 0x000fe40000000f00 */
[----:B------:R-:W-:-:S02]  /*4560*/  MOV R165, 0xffffffff ;  /* 0xffffffff00a57802 */ /* 0x000fc40000000f00 */
        /* <DEDUP_REMOVED lines=10> */
[----:B------:R-:W-:Y:S02]  /*4610*/  MOV R164, 0x1f ;  /* 0x0000001f00a47802 */ /* 0x000fe40000000f00 */
[----:B------:R-:W-:-:S02]  /*4620*/  MOV R165, 0xffffffff ;  /* 0xffffffff00a57802 */ /* 0x000fc40000000f00 */
[----:B------:R-:W-:Y:S02]  /*4630*/  MOV R162, 0x4650 ;  /* 0x0000465000a27802 */ /* 0x000fe40000000f00 */
[----:B------:R-:W-:Y:S05]  /*4640*/  CALL.REL.NOINC `($__internal_67_$__cuda_sm70_shflsync_bfly_p) ;  /* 0x0000001000007944 */ /* 0x000fea0003c00000 */
[----:B01----:R-:W-:Y:S05]  /*4650*/  BRA `(.L_x_17957) ;  /* 0xffffe8a000007947 */ /* 0x003fea000383ffff */
        .weak           $__internal_67_$__cuda_sm70_shflsync_bfly_p
        .type           $__internal_67_$__cuda_sm70_shflsync_bfly_p,@function
        .size           $__internal_67_$__cuda_sm70_shflsync_bfly_p,(.L_x_43127 - $__internal_67_$__cuda_sm70_shflsync_bfly_p)
$__internal_67_$__cuda_sm70_shflsync_bfly_p:
[----:B------:R-:W-:Y:S01]  /*4660*/  HFMA2.MMA R163, -RZ, RZ, 0, 0 ;  /* 0x00000000ffa37435 */ /* 0x000fe200000001ff */
[----:B------:R-:W-:Y:S04]  /*4670*/  WARPSYNC R165 ;  /* 0x000000a500007348 */ /* 0x000fe80003800000 */
[----:B------:R0:W1:Y:S01]  /*4680*/  SHFL.BFLY PT, R166, R167, R166, R164 ;  /* 0x0c0000a6a7a67389 */ /* 0x00006200000e00a4 */
[----:B------:R-:W-:Y:S05]  /*4690*/  RET.REL.NODEC R162 `(_ZN10layer_norm13ln_fwd_kernelINS_13Kernel_traitsIf13__nv_bfloat16fS2_fjLj1536ELj1ELj4ELj1ELj16ENS_18Kernel_traits_baseILj1536EfS2_fS2_fjLj128EEEEELb0ELb0ELb1ELb1EEEvNS_9FwdParamsE) ;  /* 0xffffb960a2007950 */ /* 0x000fea0003c3ffff */
.L_x_17958:
        /* <DEDUP_REMOVED lines=14> */
.L_x_43127:


//--------------------- .text._ZN10layer_norm13ln_fwd_kernelINS_13Kernel_traitsIf13__nv_bfloat16fS2_fjLj1536ELj1ELj4ELj1ELj16ENS_18Kernel_traits_baseILj1536EfS2_fS2_fjLj128EEEEELb0ELb1ELb0ELb0EEEvNS_9FwdParamsE --------------------------
	.section	.text._ZN10layer_norm13ln_fwd_kernelINS_13Kernel_traitsIf13__nv_bfloat16fS2_fjLj1536ELj1ELj4ELj1ELj16ENS_18Kernel_traits_baseILj1536EfS2_fS2_fjLj128EEEEELb0ELb1ELb0ELb0EEEvNS_9FwdParamsE,"ax",@progbits
	.sectioninfo	@"SHI_REGISTERS=224"
	.align	128
        .global         _ZN10layer_norm13ln_fwd_kernelINS_13Kernel_traitsIf13__nv_bfloat16fS2_fjLj1536ELj1ELj4ELj1ELj16ENS_18Kernel_traits_baseILj1536EfS2_fS2_fjLj128EEEEELb0ELb1ELb0ELb0EEEvNS_9FwdParamsE
        .type           _ZN10layer_norm13ln_fwd_kernelINS_13Kernel_traitsIf13__nv_bfloat16fS2_fjLj1536ELj1ELj4ELj1ELj16ENS_18Kernel_traits_baseILj1536EfS2_fS2_fjLj128EEEEELb0ELb1ELb0ELb0EEEvNS_9FwdParamsE,@function
        .size           _ZN10layer_norm13ln_fwd_kernelINS_13Kernel_traitsIf13__nv_bfloat16fS2_fjLj1536ELj1ELj4ELj1ELj16ENS_18Kernel_traits_baseILj1536EfS2_fS2_fjLj128EEEEELb0ELb1ELb0ELb0EEEvNS_9FwdParamsE,(.L_x_43128 - _ZN10layer_norm13ln_fwd_kernelINS_13Kernel_traitsIf13__nv_bfloat16fS2_fjLj1536ELj1ELj4ELj1ELj16ENS_18Kernel_traits_baseILj1536EfS2_fS2_fjLj128EEEEELb0ELb1ELb0ELb0EEEvNS_9FwdParamsE)
        .other          _ZN10layer_norm13ln_fwd_kernelINS_13Kernel_traitsIf13__nv_bfloat16fS2_fjLj1536ELj1ELj4ELj1ELj16ENS_18Kernel_traits_baseILj1536EfS2_fS2_fjLj128EEEEELb0ELb1ELb0ELb0EEEvNS_9FwdParamsE,@"STO_CUDA_ENTRY STV_DEFAULT"
_ZN10layer_norm13ln_fwd_kernelINS_13Kernel_traitsIf13__nv_bfloat16fS2_fjLj1536ELj1ELj4ELj1ELj16ENS_18Kernel_traits_baseILj1536EfS2_fS2_fjLj128EEEEELb0ELb1ELb0ELb0EEEvNS_9FwdParamsE:
.text._ZN10layer_norm13ln_fwd_kernelINS_13Kernel_traitsIf13__nv_bfloat16fS2_fjLj1536ELj1ELj4ELj1ELj16ENS_18Kernel_traits_baseILj1536EfS2_fS2_fjLj128EEEEELb0ELb1ELb0ELb0EEEvNS_9FwdParamsE:
        /* <DEDUP_REMOVED lines=40> */
.L_x_17960:
[----:B-1----:R-:W-:Y:S05]  /*0280*/  BSYNC B0 ;  /* 0x0000000000007941 */ /* 0x002fea0003800000 */
.L_x_17959:
        /* <DEDUP_REMOVED lines=21> */
.L_x_17962:
[----:B------:R-:W-:Y:S05]  /*03e0*/  BSYNC B0 ;  /* 0x0000000000007941 */ /* 0x000fea0003800000 */
.L_x_17961:
        /* <DEDUP_REMOVED lines=21> */
.L_x_17964:
[----:B------:R-:W-:Y:S05]  /*0540*/  BSYNC B0 ;  /* 0x0000000000007941 */ /* 0x000fea0003800000 */
.L_x_17963:
        /* <DEDUP_REMOVED lines=21> */
.L_x_17966:
[----:B------:R-:W-:Y:S05]  /*06a0*/  BSYNC B0 ;  /* 0x0000000000007941 */ /* 0x000fea0003800000 */
.L_x_17965:
        /* <DEDUP_REMOVED lines=21> */
.L_x_17968:
[----:B------:R-:W-:Y:S05]  /*0800*/  BSYNC B0 ;  /* 0x0000000000007941 */ /* 0x000fea0003800000 */
.L_x_17967:
[----:B------:R-:W-:Y:S01]  /*0810*/  ISETP.GE.U32.AND P1, PT, R0, 0xc0, PT ;  /* 0x000000c00000780c */ /* 0x000fe20003f26070 */
[----:B------:R-:W-:Y:S01]  /*0820*/  BSSY B0, `(.L_x_17969) ;  /* 0x0000017000007945 */ /* 0x000fe20003800000 */
[----:B0-----:R-:W-:-:S04]  /*0830*/  SHF.R.U32.HI R2, RZ, 0x5, R9 ;  /* 0x00000005ff027819 */ /* 0x001fc80000011609 */
[----:B------:R-:W-:Y:S02]  /*0840*/  LEA R9, R11, R2, 0x2 ;  /* 0x000000020b097211 */ /* 0x000fe400078e10ff */
[----:B------:R-:W-:-:S05]  /*0850*/  P2R R2, PR, RZ, 0x2 ;  /* 0x00000002ff027803 */ /* 0x000fca0000000000 */
        /* <DEDUP_REMOVED lines=19> */
.L_x_17970:
[----:B------:R-:W-:Y:S05]  /*0990*/  BSYNC B0 ;  /* 0x0000000000007941 */ /* 0x000fea0003800000 */
.L_x_17969:
[----:B------:R-:W-:-:S13]  /*09a0*/  ISETP.GE.AND P1, PT, R9, c[0x0][0x164], PT ;  /* 0x0000590009007a0c */ /* 0x000fda0003f26270 */
[----:B------:R-:W-:Y:S05]  /*09b0*/  @P1 EXIT ;  /* 0x000000000000194d */ /* 0x000fea0003800000 */
[----:B0-----:R-:W-:Y:S01]  /*09c0*/  MOV R2, R9 ;  /* 0x0000000900027202 */ /* 0x001fe20000000f00 */
[----:B------:R-:W-:Y:S02]  /*09d0*/  ULDC.U8 UR6, c[0x0][0x1f0] ;  /* 0x00007c0000067ab9 */ /* 0x000fe40000000000 */
.L_x_17998:
        /* <DEDUP_REMOVED lines=19> */
[----:B------:R-:W-:-:S05]  /*0b10*/  IMAD.WIDE.U32 R4, R3, R4, c[0x0][0x170] ;  /* 0x00005c0003047625 */ /* 0x000fca00078e0004 */
[----:B------:R-:W2:Y:S05]  /*0b20*/  LDG.E.128 R208, [R4.64] ;  /* 0x0000000404d07981 */ /* 0x000eaa000c1e1d00 */
        /* <DEDUP_REMOVED lines=22> */
[----:B-----5:R-:W-:Y:S02]  /*0c90*/  FMUL.FTZ R8, R144, R5 ;  /* 0x0000000590087220 */ /* 0x020fe40000410000 */
        /* <DEDUP_REMOVED lines=20> */
.L_x_17972:
[----:B------:R-:W-:Y:S05]  /*0de0*/  BSYNC B0 ;  /* 0x0000000000007941 */ /* 0x000fea0003800000 */
.L_x_17971:
        /* <DEDUP_REMOVED lines=15> */
[----:B------:R-:W-:Y:S02]  /*0ee0*/  PRMT R210, RZ, 0x5410, R198 ;  /* 0x00005410ffd27816 */ /* 0x000fe400000000c6 */
[----:B------:R-:W-:Y:S02]  /*0ef0*/  PRMT R196, RZ, 0x7610, R196 ;  /* 0x00007610ffc47816 */ /* 0x000fe400000000c4 */
[----:B------:R-:W-:Y:S02]  /*0f00*/  PRMT R202, RZ, 0x5410, R197 ;  /* 0x00005410ffca7816 */ /* 0x000fe400000000c5 */
[----:B------:R-:W-:-:S02]  /*0f10*/  PRMT R198, RZ, 0x7610, R198 ;  /* 0x00007610ffc67816 */ /* 0x000fc400000000c6 */
[----:B0-----:R-:W-:Y:S02]  /*0f20*/  PRMT R208, RZ, 0x7610, R197 ;  /* 0x00007610ffd07816 */ /* 0x001fe400000000c5 */
        /* <DEDUP_REMOVED lines=31> */
.L_x_17974:
[----:B------:R-:W-:Y:S05]  /*1120*/  BSYNC B0 ;  /* 0x0000000000007941 */ /* 0x000fea0003800000 */
.L_x_17973:
        /* <DEDUP_REMOVED lines=51> */
.L_x_17976:
[----:B------:R-:W-:Y:S05]  /*1460*/  BSYNC B0 ;  /* 0x0000000000007941 */ /* 0x000fea0003800000 */
.L_x_17975:
        /* <DEDUP_REMOVED lines=51> */
.L_x_17978:
[----:B------:R-:W-:Y:S05]  /*17a0*/  BSYNC B0 ;  /* 0x0000000000007941 */ /* 0x000fea0003800000 */
.L_x_17977:
        /* <DEDUP_REMOVED lines=51> */
.L_x_17980:
[----:B------:R-:W-:Y:S05]  /*1ae0*/  BSYNC B0 ;  /* 0x0000000000007941 */ /* 0x000fea0003800000 */
.L_x_17979:
        /* <DEDUP_REMOVED lines=17> */
[----:B------:R-:W-:Y:S02]  /*1c00*/  PRMT R210, RZ, 0x5410, R166 ;  /* 0x00005410ffd27816 */ /* 0x000fe400000000a6 */
        /* <DEDUP_REMOVED lines=32> */
.L_x_17982:
[----:B------:R-:W-:Y:S05]  /*1e10*/  BSYNC B0 ;  /* 0x0000000000007941 */ /* 0x000fea0003800000 */
.L_x_17981:
[----:B------:R-:W-:Y:S01]  /*1e20*/  FADD.FTZ R206, RZ, R8 ;  /* 0x00000008ffce7221 */ /* 0x000fe20000010000 */
        /* <DEDUP_REMOVED lines=55> */
[----:B------:R1:W2:Y:S02]  /*21a0*/  SHFL.BFLY PT, R204, R205, 0x1, 0x1f ;  /* 0x0c201f00cdcc7f89 */ /* 0x0002a400000e0000 */
.L_x_17999:
[----:B-12---:R-:W-:Y:S01]  /*21b0*/  FADD.FTZ R205, R205, R204 ;  /* 0x000000cccdcd7221 */ /* 0x006fe20000010000 */
        /* <DEDUP_REMOVED lines=10> */
[--C-:B0-----:R-:W-:Y:S02]  /*2260*/  FADD.FTZ R208, R8, -R204.reuse ;  /* 0x800000cc08d07221 */ /* 0x101fe40000010000 */
        /* <DEDUP_REMOVED lines=105> */
.L_x_18000:
[----:B------:R-:W-:Y:S01]  /*2900*/  FMUL.FTZ R205, R204, R204 ;  /* 0x000000cccccd7220 */ /* 0x000fe20000410000 */
[----:B------:R-:W-:Y:S01]  /*2910*/  ISETP.NE.AND P1, PT, RZ, UR6, PT ;  /* 0x00000006ff007c0c */ /* 0x000fe2000bf25270 */
[----:B01----:R-:W-:Y:S01]  /*2920*/  FADD.FTZ R209, R210, R209 ;  /* 0x000000d1d2d17221 */ /* 0x003fe20000010000 */
[----:B------:R-:W-:Y:S01]  /*2930*/  MOV R206, c[0x0][0x1e0] ;  /* 0x0000780000ce7a02 */ /* 0x000fe20000000f00 */
        /* <DEDUP_REMOVED lines=9> */
[----:B------:R-:W-:Y:S01]  /*29d0*/  @!P6 IMAD.WIDE R210, R2, R211, c[0x0][0x1a8] ;  /* 0x00006a0002d2e625 */ /* 0x000fe200078e02d3 */
[----:B------:R1:W-:Y:S04]  /*29e0*/  @!P6 STG.E [R208.64], R204 ;  /* 0x000000ccd000e986 */ /* 0x0003e8000c101904 */
[----:B0-----:R1:W-:Y:S01]  /*29f0*/  @!P6 STG.E [R210.64], R206 ;  /* 0x000000ced200e986 */ /* 0x0013e2000c101904 */
[----:B------:R-:W-:Y:S05]  /*2a00*/  @!P0 BRA `(.L_x_17986) ;  /* 0x0000020000008947 */ /* 0x000fea0003800000 */
[--C-:B-1----:R-:W-:Y:S01]  /*2a10*/  FADD.FTZ R211, R10, -R205.reuse ;  /* 0x800000cd0ad37221 */ /* 0x102fe20000010000 */
[----:B------:R-:W-:Y:S01]  /*2a20*/  HFMA2.MMA R216, -RZ, RZ, 0, 9.5367431640625e-07 ;  /* 0x00000010ffd87435 */ /* 0x000fe200000001ff */
        /* <DEDUP_REMOVED lines=15> */
[----:B-----5:R-:W-:Y:S02]  /*2b20*/  FFMA.FTZ R209, R154, R211, R162 ;  /* 0x000000d39ad17223 */ /* 0x020fe400000100a2 */
        /* <DEDUP_REMOVED lines=10> */
[C---:B------:R-:W-:Y:S01]  /*2bd0*/  IMAD.WIDE.U32 R212, R3.reuse, R216, c[0x0][0x208] ;  /* 0x0000820003d47625 */ /* 0x040fe200078e00d8 */
[----:B------:R-:W-:Y:S02]  /*2be0*/  IADD3 R3, R3, 0x20, RZ ;  /* 0x0000002003037810 */ /* 0x000fe40007ffe0ff */
[----:B------:R-:W-:-:S05]  /*2bf0*/  F2FP.BF16.PACK_AB R211, R214, R211 ;  /* 0x000000d3d6d3723e */ /* 0x000fca00000010ff */
[----:B------:R0:W-:Y:S02]  /*2c00*/  STG.E.128 [R212.64], R208 ;  /* 0x000000d0d4007986 */ /* 0x0001e4000c101d04 */
.L_x_17986:
[----:B------:R-:W-:Y:S05]  /*2c10*/  BSYNC B0 ;  /* 0x0000000000007941 */ /* 0x000fea0003800000 */
.L_x_17985:
        /* <DEDUP_REMOVED lines=35> */
.L_x_17988:
[----:B------:R-:W-:Y:S05]  /*2e50*/  BSYNC B0 ;  /* 0x0000000000007941 */ /* 0x000fea0003800000 */
.L_x_17987:
        /* <DEDUP_REMOVED lines=35> */
.L_x_17990:
[----:B------:R-:W-:Y:S05]  /*3090*/  BSYNC B0 ;  /* 0x0000000000007941 */ /* 0x000fea0003800000 */
.L_x_17989:
        /* <DEDUP_REMOVED lines=35> */
.L_x_17992:
[----:B------:R-:W-:Y:S05]  /*32d0*/  BSYNC B0 ;  /* 0x0000000000007941 */ /* 0x000fea0003800000 */
.L_x_17991:
        /* <DEDUP_REMOVED lines=35> */
.L_x_17994:
[----:B------:R-:W-:Y:S05]  /*3510*/  BSYNC B0 ;  /* 0x0000000000007941 */ /* 0x000fea0003800000 */
.L_x_17993:
[----:B------:R-:W-:Y:S01]  /*3520*/  ISETP.GE.U32.AND P1, PT, R0, 0xc0, PT ;  /* 0x000000c00000780c */ /* 0x000fe20003f26070 */
[----:B------:R-:W-:-:S12]  /*3530*/  BSSY B0, `(.L_x_17995) ;  /* 0x0000021000007945 */ /* 0x000fd80003800000 */
[----:B------:R-:W-:Y:S05]  /*3540*/  @!P1 BRA `(.L_x_17996) ;  /* 0x000001f000009947 */ /* 0x000fea0003800000 */
[--C-:B------:R-:W-:Y:S01]  /*3550*/  FADD.FTZ R207, R168, -R205.reuse ;  /* 0x800000cda8cf7221 */ /* 0x100fe20000010000 */
[----:B0-----:R-:W-:Y:S01]  /*3560*/  MOV R212, 0x10 ;  /* 0x0000001000d47802 */ /* 0x001fe20000000f00 */
[--C-:B-1----:R-:W-:Y:S02]  /*3570*/  FADD.FTZ R209, R169, -R205.reuse ;  /* 0x800000cda9d17221 */ /* 0x102fe40000010000 */
        /* <DEDUP_REMOVED lines=28> */
.L_x_17996:
[----:B------:R-:W-:Y:S05]  /*3740*/  BSYNC B0 ;  /* 0x0000000000007941 */ /* 0x000fea0003800000 */
.L_x_17995:
[----:B------:R-:W-:-:S10]  /*3750*/  HFMA2.MMA R3, -RZ, RZ, 0, 2.384185791015625e-07 ;  /* 0x00000004ff037435 */ /* 0x000fd400000001ff */
[----:B------:R-:W-:-:S05]  /*3760*/  IMAD R2, R3, c[0x0][0x160], R2 ;  /* 0x0000580003027a24 */ /* 0x000fca00078e0202 */
[----:B------:R-:W-:-:S13]  /*3770*/  ISETP.GE.AND P1, PT, R2, c[0x0][0x164], PT ;  /* 0x0000590002007a0c */ /* 0x000fda0003f26270 */
[----:B01---5:R-:W-:Y:S01]  /*3780*/  @P1 CALL.REL.NOINC `(.L_x_17997) ;  /* 0x0000001000001944 */ /* 0x023fe20003c00000 */
[----:B------:R-:W-:Y:S05]  /*3790*/  BRA `(.L_x_17998) ;  /* 0xffffd24000007947 */ /* 0x000fea000383ffff */
.L_x_17997:
[----:B------:R-:W-:Y:S05]  /*37a0*/  EXIT ;  /* 0x000000000000794d */ /* 0x000fea0003800000 */
.L_x_17983:
[----:B0-----:R-:W-:Y:S01]  /*37b0*/  HFMA2.MMA R208, -RZ, RZ, 0, 1.847743988037109375e-06 ;  /* 0x0000001fffd07435 */ /* 0x001fe200000001ff */
[----:B------:R-:W-:Y:S02]  /*37c0*/  MOV R210, 0x1 ;  /* 0x0000000100d27802 */ /* 0x000fe40000000f00 */
[----:B------:R-:W-:Y:S02]  /*37d0*/  MOV R211, 0xffffffff ;  /* 0xffffffff00d37802 */ /* 0x000fe40000000f00 */
[----:B------:R-:W-:Y:S02]  /*37e0*/  MOV R206, 0x3800 ;  /* 0x0000380000ce7802 */ /* 0x000fe40000000f00 */
[----:B-----5:R-:W-:Y:S05]  /*37f0*/  CALL.REL.NOINC `($__internal_68_$__cuda_sm70_shflsync_bfly_p) ;  /* 0x000009b000007944 */ /* 0x020fea0003c00000 */
[----:B-1----:R-:W-:Y:S01]  /*3800*/  MOV R204, R210 ;  /* 0x000000d200cc7202 */ /* 0x002fe20000000f00 */
[----:B0-----:R-:W-:Y:S05]  /*3810*/  BRA `(.L_x_17999) ;  /* 0xffffe99000007947 */ /* 0x001fea000383ffff */
.L_x_17984:
[----:B------:R-:W-:Y:S01]  /*3820*/  HFMA2.MMA R210, -RZ, RZ, 0, 1.1920928955078125e-07 ;  /* 0x00000002ffd27435 */ /* 0x000fe200000001ff */
[----:B0-----:R-:W-:Y:S02]  /*3830*/  MOV R208, 0x1f ;  /* 0x0000001f00d07802 */ /* 0x001fe40000000f00 */
[----:B------:R-:W-:Y:S02]  /*3840*/  MOV R211, 0xffffffff ;  /* 0xffffffff00d37802 */ /* 0x000fe40000000f00 */
[----:B------:R-:W-:-:S02]  /*3850*/  MOV R206, 0x3870 ;  /* 0x0000387000ce7802 */ /* 0x000fc40000000f00 */
[----:B-----5:R-:W-:Y:S05]  /*3860*/  CALL.REL.NOINC `($__internal_68_$__cuda_sm70_shflsync_bfly_p) ;  /* 0x0000094000007944 */ /* 0x020fea0003c00000 */
[----:B01----:R-:W-:Y:S01]  /*3870*/  FADD.FTZ R205, R205, R210 ;  /* 0x000000d2cdcd7221 */ /* 0x003fe20000010000 */
[----:B------:R-:W-:Y:S01]  /*3880*/  HFMA2.MMA R210, -RZ, RZ, 0, 2.384185791015625e-07 ;  /* 0x00000004ffd27435 */ /* 0x000fe200000001ff */
[----:B------:R-:W-:-:S02]  /*3890*/  MOV R208, 0x1f ;  /* 0x0000001f00d07802 */ /* 0x000fc40000000f00 */
[----:B------:R-:W-:Y:S02]  /*38a0*/  MOV R211, 0xffffffff ;  /* 0xffffffff00d37802 */ /* 0x000fe40000000f00 */
[----:B------:R-:W-:Y:S02]  /*38b0*/  MOV R206, 0x38d0 ;  /* 0x000038d000ce7802 */ /* 0x000fe40000000f00 */
[----:B------:R-:W-:Y:S05]  /*38c0*/  CALL.REL.NOINC `($__internal_68_$__cuda_sm70_shflsync_bfly_p) ;  /* 0x000008e000007944 */ /* 0x000fea0003c00000 */
[----:B01----:R-:W-:Y:S01]  /*38d0*/  FADD.FTZ R205, R205, R210 ;  /* 0x000000d2cdcd7221 */ /* 0x003fe20000010000 */
[----:B------:R-:W-:Y:S01]  /*38e0*/  HFMA2.MMA R210, -RZ, RZ, 0, 4.76837158203125e-07 ;  /* 0x00000008ffd27435 */ /* 0x000fe200000001ff */
[----:B------:R-:W-:Y:S02]  /*38f0*/  MOV R208, 0x1f ;  /* 0x0000001f00d07802 */ /* 0x000fe40000000f00 */
[----:B------:R-:W-:Y:S02]  /*3900*/  MOV R211, 0xffffffff ;  /* 0xffffffff00d37802 */ /* 0x000fe40000000f00 */
[----:B------:R-:W-:Y:S02]  /*3910*/  MOV R206, 0x3930 ;  /* 0x0000393000ce7802 */ /* 0x000fe40000000f00 */
[----:B------:R-:W-:Y:S05]  /*3920*/  CALL.REL.NOINC `($__internal_68_$__cuda_sm70_shflsync_bfly_p) ;  /* 0x0000088000007944 */ /* 0x000fea0003c00000 */
[----:B01----:R-:W-:Y:S01]  /*3930*/  FADD.FTZ R205, R205, R210 ;  /* 0x000000d2cdcd7221 */ /* 0x003fe20000010000 */
[----:B------:R-:W-:Y:S01]  /*3940*/  HFMA2.MMA R210, -RZ, RZ, 0, 9.5367431640625e-07 ;  /* 0x00000010ffd27435 */ /* 0x000fe200000001ff */
[----:B------:R-:W-:-:S02]  /*3950*/  MOV R208, 0x1f ;  /* 0x0000001f00d07802 */ /* 0x000fc40000000f00 */
[----:B------:R-:W-:Y:S02]  /*3960*/  MOV R211, 0xffffffff ;  /* 0xffffffff00d37802 */ /* 0x000fe40000000f00 */
[----:B------:R-:W-:Y:S02]  /*3970*/  MOV R206, 0x3990 ;  /* 0x0000399000ce7802 */ /* 0x000fe40000000f00 */
[----:B------:R-:W-:Y:S05]  /*3980*/  CALL.REL.NOINC `($__internal_68_$__cuda_sm70_shflsync_bfly_p) ;  /* 0x0000082000007944 */ /* 0x000fea0003c00000 */
        /* <DEDUP_REMOVED lines=103> */
[----:B------:R-:W-:Y:S05]  /*4000*/  CALL.REL.NOINC `($__internal_68_$__cuda_sm70_shflsync_bfly_p) ;  /* 0x000001a000007944 */ /* 0x000fea0003c00000 */
[----:B01----:R-:W-:Y:S01]  /*4010*/  FADD.FTZ R205, R205, R210 ;  /* 0x000000d2cdcd7221 */ /* 0x003fe20000010000 */
[----:B------:R-:W-:Y:S01]  /*4020*/  HFMA2.MMA R210, -RZ, RZ, 0, 1.1920928955078125e-07 ;  /* 0x00000002ffd27435 */ /* 0x000fe200000001ff */
[----:B------:R-:W-:Y:S02]  /*4030*/  MOV R208, 0x1f ;  /* 0x0000001f00d07802 */ /* 0x000fe40000000f00 */
[----:B------:R-:W-:Y:S02]  /*4040*/  MOV R211, 0xffffffff ;  /* 0xffffffff00d37802 */ /* 0x000fe40000000f00 */
[----:B------:R-:W-:Y:S02]  /*4050*/  MOV R206, 0x4070 ;  /* 0x0000407000ce7802 */ /* 0x000fe40000000f00 */
[----:B------:R-:W-:Y:S05]  /*4060*/  CALL.REL.NOINC `($__internal_68_$__cuda_sm70_shflsync_bfly_p) ;  /* 0x0000014000007944 */ /* 0x000fea0003c00000 */
[----:B01----:R-:W-:Y:S01]  /*4070*/  FADD.FTZ R205, R205, R210 ;  /* 0x000000d2cdcd7221 */ /* 0x003fe20000010000 */
[----:B------:R-:W-:Y:S01]  /*4080*/  HFMA2.MMA R210, -RZ, RZ, 0, 2.384185791015625e-07 ;  /* 0x00000004ffd27435 */ /* 0x000fe200000001ff */
[----:B------:R-:W-:Y:S02]  /*4090*/  MOV R208, 0x1f ;  /* 0x0000001f00d07802 */ /* 0x000fe40000000f00 */
[----:B------:R-:W-:-:S02]  /*40a0*/  MOV R211, 0xffffffff ;  /* 0xffffffff00d37802 */ /* 0x000fc40000000f00 */
        /* <DEDUP_REMOVED lines=8> */
[----:B-1----:R-:W-:Y:S01]  /*4130*/  FADD.FTZ R209, R205, R210 ;  /* 0x000000d2cdd17221 */ /* 0x002fe20000010000 */
[----:B------:R-:W-:Y:S01]  /*4140*/  HFMA2.MMA R210, -RZ, RZ, 0, 9.5367431640625e-07 ;  /* 0x00000010ffd27435 */ /* 0x000fe200000001ff */
[----:B0-----:R-:W-:Y:S02]  /*4150*/  MOV R208, 0x1f ;  /* 0x0000001f00d07802 */ /* 0x001fe40000000f00 */
[----:B------:R-:W-:-:S02]  /*4160*/  MOV R211, 0xffffffff ;  /* 0xffffffff00d37802 */ /* 0x000fc40000000f00 */
[----:B------:R-:W-:Y:S02]  /*4170*/  MOV R205, R209 ;  /* 0x000000d100cd7202 */ /* 0x000fe40000000f00 */
[----:B------:R-:W-:Y:S02]  /*4180*/  MOV R206, 0x41a0 ;  /* 0x000041a000ce7802 */ /* 0x000fe40000000f00 */
[----:B------:R-:W-:Y:S05]  /*4190*/  CALL.REL.NOINC `($__internal_68_$__cuda_sm70_shflsync_bfly_p) ;  /* 0x0000001000007944 */ /* 0x000fea0003c00000 */
[----:B01----:R-:W-:Y:S05]  /*41a0*/  BRA `(.L_x_18000) ;  /* 0xffffe75000007947 */ /* 0x003fea000383ffff */
        .weak           $__internal_68_$__cuda_sm70_shflsync_bfly_p
        .type           $__internal_68_$__cuda_sm70_shflsync_bfly_p,@function
        .size           $__internal_68_$__cuda_sm70_shflsync_bfly_p,(.L_x_43128 - $__internal_68_$__cuda_sm70_shflsync_bfly_p)
$__internal_68_$__cuda_sm70_shflsync_bfly_p:
[----:B------:R-:W-:Y:S01]  /*41b0*/  HFMA2.MMA R207, -RZ, RZ, 0, 0 ;  /* 0x00000000ffcf7435 */ /* 0x000fe200000001ff */
[----:B------:R-:W-:Y:S04]  /*41c0*/  WARPSYNC R211 ;  /* 0x000000d300007348 */ /* 0x000fe80003800000 */
[----:B------:R0:W1:Y:S01]  /*41d0*/  SHFL.BFLY PT, R210, R205, R210, R208 ;  /* 0x0c0000d2cdd27389 */ /* 0x00006200000e00d0 */
[----:B------:R-:W-:Y:S05]  /*41e0*/  RET.REL.NODEC R206 `(_ZN10layer_norm13ln_fwd_kernelINS_13Kernel_traitsIf13__nv_bfloat16fS2_fjLj1536ELj1ELj4ELj1ELj16ENS_18Kernel_traits_baseILj1536EfS2_fS2_fjLj128EEEEELb0ELb1ELb0ELb0EEEvNS_9FwdParamsE) ;  /* 0xffffbe10ce007950 */ /* 0x000fea0003c3ffff */
.L_x_18001:
        /* <DEDUP_REMOVED lines=9> */
.L_x_43128:


//--------------------- .text._ZN10layer_norm13ln_fwd_kernelINS_13Kernel_traitsIf13__nv_bfloat16fS2_fjLj1536ELj1ELj4ELj1ELj16ENS_18Kernel_traits_baseILj1536EfS2_fS2_fjLj128EEEEELb0ELb1ELb0ELb1EEEvNS_9FwdParamsE --------------------------
	.section	.text._ZN10layer_norm13ln_fwd_kernelINS_13Kernel_traitsIf13__nv_bfloat16fS2_fjLj1536ELj1ELj4ELj1ELj16ENS_18Kernel_traits_baseILj1536EfS2_fS2_fjLj128EEEEELb0ELb1ELb0ELb1EEEvNS_9FwdParamsE,"ax",@progbits
	.sectioninfo	@"SHI_REGISTERS=253"
	.align	128
        .global         _ZN10layer_norm13ln_fwd_kernelINS_13Kernel_traitsIf13__nv_bfloat16fS2_fjLj1536ELj1ELj4ELj1ELj16ENS_18Kernel_traits_baseILj1536EfS2_fS2_fjLj128EEEEELb0ELb1ELb0ELb1EEEvNS_9FwdParamsE
        .type           _ZN10layer_norm13ln_fwd_kernelINS_13Kernel_traitsIf13__nv_bfloat16fS2_fjLj1536ELj1ELj4ELj1ELj16ENS_18Kernel_traits_baseILj1536EfS2_fS2_fjLj128EEEEELb0ELb1ELb0ELb1EEEvNS_9FwdParamsE,@function
        .size           _ZN10layer_norm13ln_fwd_kernelINS_13Kernel_traitsIf13__nv_bfloat16fS2_fjLj1536ELj1ELj4ELj1ELj16ENS_18Kernel_traits_baseILj1536EfS2_fS2_fjLj128EEEEELb0ELb1ELb0ELb1EEEvNS_9FwdParamsE,(.L_x_43129 - _ZN10layer_norm13ln_fwd_kernelINS_13Kernel_traitsIf13__nv_bfloat16fS2_fjLj1536ELj1ELj4ELj1ELj16ENS_18Kernel_traits_baseILj1536EfS2_fS2_fjLj128EEEEELb0ELb1ELb0ELb1EEEvNS_9FwdParamsE)
        .other          _ZN10layer_norm13ln_fwd_kernelINS_13Kernel_traitsIf13__nv_bfloat16fS2_fjLj1536ELj1ELj4ELj1ELj16ENS_18Kernel_traits_baseILj1536EfS2_fS2_fjLj128EEEEELb0ELb1ELb0ELb1EEEvNS_9FwdParamsE,@"STO_CUDA_ENTRY STV_DEFAULT"
_ZN10layer_norm13ln_fwd_kernelINS_13Kernel_traitsIf13__nv_bfloat16fS2_fjLj1536ELj1ELj4ELj1ELj16ENS_18Kernel_traits_baseILj1536EfS2_fS2_fjLj128EEEEELb0ELb1ELb0ELb1EEEvNS_9FwdParamsE:
.text._ZN10layer_norm13ln_fwd_kernelINS_13Kernel_traitsIf13__nv_bfloat16fS2_fjLj1536ELj1ELj4ELj1ELj16ENS_18Kernel_traits_baseILj1536EfS2_fS2_fjLj128EEEEELb0ELb1ELb0ELb1EEEvNS_9FwdParamsE:
        /* <DEDUP_REMOVED lines=79> */
[----:B------:R-:W-:Y:S01]  /*04f0*/  ULDC.U8 UR6, c[0x0][0x1f0] ;  /* 0x00007c0000067ab9 */ /* 0x000fe20000000000 */
[----:B01----:R-:W-:-:S04]  /*0500*/  MOV R2, R150 ;  /* 0x0000009600027202 */ /* 0x003fc80000000f00 */
.L_x_18005:
[----:B------:R-:W-:Y:S01]  /*0510*/  ISETP.NE.U32.AND P0, PT, RZ, c[0x0][0x1c0], PT ;  /* 0x00007000ff007a0c */ /* 0x000fe20003f05070 */
[----:B------:R-:W-:Y:S01]  /*0520*/  IMAD R3, R2, c[0x0][0x168], RZ ;  /* 0x00005a0002037a24 */ /* 0x000fe200078e02ff */
[----:B------:R-:W-:-:S02]  /*0530*/  HFMA2.MMA R165, -RZ, RZ, 0, 9.5367431640625e-07 ;  /* 0x00000010ffa57435 */ /* 0x000fc400000001ff */
[----:B------:R-:W-:Y:S02]  /*0540*/  ISETP.NE.AND.EX P0, PT, RZ, c[0x0][0x1c4], PT, P0 ;  /* 0x00007100ff007a0c */ /* 0x000fe40003f05300 */
[----:B------:R-:W-:-:S04]  /*0550*/  SHF.R.S32.HI R156, RZ, 0x1f, R3 ;  /* 0x0000001fff9c7819 */ /* 0x000fc80000011403 */
[----:B------:R-:W-:-:S04]  /*0560*/  LEA.HI R3, R156, R3, RZ, 0x3 ;  /* 0x000000039c037211 */ /* 0x000fc800078f18ff */
[----:B------:R-:W-:-:S03]  /*0570*/  LEA.HI.SX32 R212, R3, R0, 0x1d ;  /* 0x0000000003d47211 */ /* 0x000fc600078feaff */
[----:B------:R-:W-:Y:S02]  /*0580*/  @P0 MOV R157, 0x2 ;  /* 0x00000002009d0802 */ /* 0x000fe40000000f00 */
[----:B------:R-:W-:Y:S01]  /*0590*/  ISETP.NE.U32.AND P1, PT, RZ, c[0x0][0x180], PT ;  /* 0x00006000ff007a0c */ /* 0x000fe20003f25070 */
[----:B------:R-:W-:-:S04]  /*05a0*/  IMAD.WIDE.U32 R158, R212, R165, c[0x0][0x170] ;  /* 0x00005c00d49e7625 */ /* 0x000fc800078e00a5 */
[----:B------:R-:W-:Y:S01]  /*05b0*/  @P0 IMAD.WIDE R156, R2, R157, c[0x0][0x1c0] ;  /* 0x00007000029c0625 */ /* 0x000fe200078e029d */
[----:B------:R-:W-:Y:S01]  /*05c0*/  ISETP.NE.AND.EX P1, PT, RZ, c[0x0][0x184], PT, P1 ;  /* 0x00006100ff007a0c */ /* 0x000fe20003f25310 */
[----:B------:R-:W2:Y:S04]  /*05d0*/  LDG.E.128 R172, [R158.64] ;  /* 0x000000049eac7981 */ /* 0x000ea8000c1e1d00 */
[----:B------:R-:W3:Y:S01]  /*05e0*/  @P0 LDG.E.U16 R156, [R156.64] ;  /* 0x000000049c9c0981 */ /* 0x000ee2000c1e1500 */
[----:B------:R-:W-:-:S07]  /*05f0*/  MOV R213, 0x20 ;  /* 0x0000002000d57802 */ /* 0x000fce0000000f00 */
[----:B------:R-:W-:-:S05]  /*0600*/  @P1 IMAD.WIDE.U32 R160, R212, R213, c[0x0][0x180] ;  /* 0x00006000d4a01625 */ /* 0x000fca00078e00d5 */
[----:B------:R0:W4:Y:S04]  /*0610*/  @P1 LDG.E.128 R148, [R160.64] ;  /* 0x00000004a0941981 */ /* 0x000128000c1e1d00 */
[----:B------:R0:W4:Y:S01]  /*0620*/  @P1 LDG.E.128 R152, [R160.64+0x10] ;  /* 0x00001004a0981981 */ /* 0x000122000c1e1d00 */
[----:B------:R-:W-:Y:S01]  /*0630*/  HFMA2.MMA R164, -RZ, RZ, 1.875, 0 ;  /* 0x3f800000ffa47435 */ /* 0x000fe200000001ff */
[C---:B------:R-:W-:Y:S01]  /*0640*/  IADD3 R3, R212.reuse, 0x20, RZ ;  /* 0x00000020d4037810 */ /* 0x040fe20007ffe0ff */
[----:B0-----:R-:W-:Y:S01]  /*0650*/  IMAD.WIDE.U32 R160, R212, R213, c[0x0][0x188] ;  /* 0x00006200d4a07625 */ /* 0x001fe200078e00d5 */
[----:B--2---:R-:W-:-:S03]  /*0660*/  PRMT R163, RZ, 0x5410, R173 ;  /* 0x00005410ffa37816 */ /* 0x004fc600000000ad */
[----:B---3--:R-:W-:Y:S02]  /*0670*/  @P0 PRMT R164, RZ, 0x5410, R156 ;  /* 0x00005410ffa40816 */ /* 0x008fe4000000009c */
[----:B------:R-:W-:Y:S02]  /*0680*/  ISETP.NE.U32.AND P0, PT, RZ, c[0x0][0x180], PT ;  /* 0x00006000ff007a0c */ /* 0x000fe40003f05070 */
[----:B------:R-:W-:Y:S02]  /*0690*/  PRMT R167, RZ, 0x7610, R173 ;  /* 0x00007610ffa77816 */ /* 0x000fe400000000ad */
[----:B------:R-:W-:Y:S02]  /*06a0*/  PRMT R173, RZ, 0x5410, R175 ;  /* 0x00005410ffad7816 */ /* 0x000fe400000000af */
[--C-:B------:R-:W-:Y:S02]  /*06b0*/  PRMT R157, RZ, 0x5410, R172.reuse ;  /* 0x00005410ff9d7816 */ /* 0x100fe400000000ac */
[----:B------:R-:W-:-:S02]  /*06c0*/  PRMT R159, RZ, 0x7610, R172 ;  /* 0x00007610ff9f7816 */ /* 0x000fc400000000ac */
[--C-:B------:R-:W-:Y:S02]  /*06d0*/  PRMT R169, RZ, 0x5410, R174.reuse ;  /* 0x00005410ffa97816 */ /* 0x100fe400000000ae */
[----:B------:R-:W-:Y:S02]  /*06e0*/  PRMT R171, RZ, 0x7610, R174 ;  /* 0x00007610ffab7816 */ /* 0x000fe400000000ae */
[----:B------:R-:W-:Y:S02]  /*06f0*/  PRMT R175, RZ, 0x7610, R175 ;  /* 0x00007610ffaf7816 */ /* 0x000fe400000000af */
[----:B------:R-:W-:Y:S01]  /*0700*/  ISETP.NE.AND.EX P0, PT, RZ, c[0x0][0x184], PT, P0 ;  /* 0x00006100ff007a0c */ /* 0x000fe20003f05300 */
        /* <DEDUP_REMOVED lines=8> */
[----:B-----5:R-:W-:-:S02]  /*0790*/  FMUL.FTZ R200, R100, R157 ;  /* 0x0000009d64c87220 */ /* 0x020fc40000410000 */
[----:B------:R-:W-:Y:S02]  /*07a0*/  FMUL.FTZ R201, R101, R156 ;  /* 0x0000009c65c97220 */ /* 0x000fe40000410000 */
[----:B------:R-:W-:Y:S02]  /*07b0*/  FMUL.FTZ R202, R102, R163 ;  /* 0x000000a366ca7220 */ /* 0x000fe40000410000 */
[----:B------:R-:W-:Y:S02]  /*07c0*/  FMUL.FTZ R203, R103, R158 ;  /* 0x0000009e67cb7220 */ /* 0x000fe40000410000 */
[----:B------:R-:W-:Y:S02]  /*07d0*/  FMUL.FTZ R192, R104, R169 ;  /* 0x000000a968c07220 */ /* 0x000fe40000410000 */
[----:B------:R-:W-:Y:S02]  /*07e0*/  FMUL.FTZ R193, R105, R162 ;  /* 0x000000a269c17220 */ /* 0x000fe40000410000 */
[----:B------:R-:W-:-:S02]  /*07f0*/  FMUL.FTZ R194, R106, R173 ;  /* 0x000000ad6ac27220 */ /* 0x000fc40000410000 */
[----:B------:R-:W-:Y:S02]  /*0800*/  FMUL.FTZ R195, R107, R166 ;  /* 0x000000a66bc37220 */ /* 0x000fe40000410000 */
[----:B----4-:R-:W-:Y:S02]  /*0810*/  @P0 FADD.FTZ R200, R148, R200 ;  /* 0x000000c894c80221 */ /* 0x010fe40000010000 */
[----:B------:R-:W-:Y:S02]  /*0820*/  @P0 FADD.FTZ R201, R149, R201 ;  /* 0x000000c995c90221 */ /* 0x000fe40000010000 */
[----:B------:R-:W-:Y:S02]  /*0830*/  @P0 FADD.FTZ R202, R150, R202 ;  /* 0x000000ca96ca0221 */ /* 0x000fe40000010000 */
[----:B------:R-:W-:Y:S02]  /*0840*/  @P0 FADD.FTZ R203, R151, R203 ;  /* 0x000000cb97cb0221 */ /* 0x000fe40000010000 */
[----:B------:R-:W-:-:S02]  /*0850*/  @P0 FADD.FTZ R192, R152, R192 ;  /* 0x000000c098c00221 */ /* 0x000fc40000010000 */
[----:B------:R-:W-:Y:S02]  /*0860*/  @P0 FADD.FTZ R193, R153, R193 ;  /* 0x000000c199c10221 */ /* 0x000fe40000010000 */
[----:B------:R-:W-:Y:S02]  /*0870*/  @P0 FADD.FTZ R194, R154, R194 ;  /* 0x000000c29ac20221 */ /* 0x000fe40000010000 */
[----:B------:R-:W-:Y:S02]  /*0880*/  @P0 FADD.FTZ R195, R155, R195 ;  /* 0x000000c39bc30221 */ /* 0x000fe40000010000 */
[----:B------:R-:W-:Y:S01]  /*0890*/  IMAD.WIDE.U32 R162, R3, R165, c[0x0][0x170] ;  /* 0x00005c0003a27625 */ /* 0x000fe200078e00a5 */
[----:B------:R-:W-:Y:S04]  /*08a0*/  STG.E.128 [R160.64], R200 ;  /* 0x000000c8a0007986 */ /* 0x000fe8000c101d04 */
[----:B------:R0:W-:Y:S04]  /*08b0*/  STG.E.128 [R160.64+0x10], R192 ;  /* 0x000010c0a0007986 */ /* 0x0001e8000c101d04 */
[----:B------:R-:W2:Y:S01]  /*08c0*/  LDG.E.128 R176, [R162.64] ;  /* 0x00000004a2b07981 */ /* 0x000ea2000c1e1d00 */
        /* <DEDUP_REMOVED lines=11> */
[----:B------:R-:W-:Y:S01]  /*0980*/  IADD3 R204, R212, 0x40, RZ ;  /* 0x00000040d4cc7810 */ /* 0x000fe20007ffe0ff */
[----:B0-----:R-:W-:Y:S01]  /*0990*/  IMAD.WIDE.U32 R160, R213, R3, c[0x0][0x188] ;  /* 0x00006200d5a07625 */ /* 0x001fe200078e0003 */
[--C-:B--2---:R-:W-:Y:S02]  /*09a0*/  PRMT R169, RZ, 0x5410, R177.reuse ;  /* 0x00005410ffa97816 */ /* 0x104fe400000000b1 */
[----:B------:R-:W-:Y:S02]  /*09b0*/  PRMT R171, RZ, 0x7610, R177 ;  /* 0x00007610ffab7816 */ /* 0x000fe400000000b1 */
[----:B------:R-:W-:Y:S02]  /*09c0*/  PRMT R177, RZ, 0x5410, R179 ;  /* 0x00005410ffb17816 */ /* 0x000fe400000000b3 */
[--C-:B------:R-:W-:Y:S02]  /*09d0*/  PRMT R163, RZ, 0x5410, R176.reuse ;  /* 0x00005410ffa37816 */ /* 0x100fe400000000b0 */
[----:B-1----:R-:W-:-:S02]  /*09e0*/  PRMT R167, RZ, 0x7610, R176 ;  /* 0x00007610ffa77816 */ /* 0x002fc400000000b0 */
        /* <DEDUP_REMOVED lines=45> */
[----:B------:R-:W-:Y:S02]  /*0cc0*/  PRMT R171, RZ, 0x7610, R177 ;  /* 0x00007610ffab7816 */ /* 0x000fe400000000b1 */
[----:B------:R-:W-:Y:S02]  /*0cd0*/  PRMT R173, RZ, 0x5410, R178 ;  /* 0x00005410ffad7816 */ /* 0x000fe400000000b2 */
[----:B------:R-:W-:-:S02]  /*0ce0*/  PRMT R177, RZ, 0x5410, R179 ;  /* 0x00005410ffb17816 */ /* 0x000fc400000000b3 */
[--C-:B0-----:R-:W-:Y:S02]  /*0cf0*/  PRMT R161, RZ, 0x5410, R176.reuse ;  /* 0x00005410ffa17816 */ /* 0x101fe400000000b0 */
[----:B------:R-:W-:Y:S02]  /*0d00*/  PRMT R163, RZ, 0x7610, R176 ;  /* 0x00007610ffa37816 */ /* 0x000fe400000000b0 */
[----:B------:R-:W-:Y:S02]  /*0d10*/  PRMT R175, RZ, 0x7610, R178 ;  /* 0x00007610ffaf7816 */ /* 0x000fe400000000b2 */
        /* <DEDUP_REMOVED lines=16> */
[----:B------:R-:W-:Y:S02]  /*0e20*/  FMUL.FTZ R175, R123, R170 ;  /* 0x000000aa7baf7220 */ /* 0x000fe40000410000 */
[----:B---3--:R-:W-:Y:S02]  /*0e30*/  @P0 FADD.FTZ R184, R156, R184 ;  /* 0x000000b89cb80221 */ /* 0x008fe40000010000 */
[----:B------:R-:W-:Y:S02]  /*0e40*/  @P0 FADD.FTZ R185, R157, R185 ;  /* 0x000000b99db90221 */ /* 0x000fe40000010000 */
[----:B------:R-:W-:Y:S02]  /*0e50*/  @P0 FADD.FTZ R186, R158, R186 ;  /* 0x000000ba9eba0221 */ /* 0x000fe40000010000 */
[----:B------:R-:W-:Y:S02]  /*0e60*/  @P0 FADD.FTZ R187, R159, R187 ;  /* 0x000000bb9fbb0221 */ /* 0x000fe40000010000 */
[----:B----4-:R-:W-:-:S02]  /*0e70*/  @P0 FADD.FTZ R172, R208, R172 ;  /* 0x000000acd0ac0221 */ /* 0x010fc40000010000 */
[----:B------:R-:W-:Y:S02]  /*0e80*/  @P0 FADD.FTZ R173, R209, R173 ;  /* 0x000000add1ad0221 */ /* 0x000fe40000010000 */
        /* <DEDUP_REMOVED lines=22> */
[----:B-1----:R-:W-:-:S02]  /*0ff0*/  PRMT R167, RZ, 0x5410, R160 ;  /* 0x00005410ffa77816 */ /* 0x002fc400000000a0 */
[----:B0-----:R-:W-:Y:S02]  /*1000*/  PRMT R169, RZ, 0x7610, R160 ;  /* 0x00007610ffa97816 */ /* 0x001fe400000000a0 */
[--C-:B------:R-:W-:Y:S02]  /*1010*/  PRMT R177, RZ, 0x5410, R162.reuse ;  /* 0x00005410ffb17816 */ /* 0x100fe400000000a2 */
        /* <DEDUP_REMOVED lines=44> */
[--C-:B------:R-:W-:Y:S02]  /*12e0*/  PRMT R215, RZ, 0x5410, R161.reuse ;  /* 0x00005410ffd77816 */ /* 0x100fe400000000a1 */
[----:B-1----:R-:W-:Y:S02]  /*12f0*/  PRMT R191, RZ, 0x7610, R160 ;  /* 0x00007610ffbf7816 */ /* 0x002fe400000000a0 */
[----:B------:R-:W-:-:S02]  /*1300*/  PRMT R161, RZ, 0x7610, R161 ;  /* 0x00007610ffa17816 */ /* 0x000fc400000000a1 */
[--C-:B------:R-:W-:Y:S02]  /*1310*/  PRMT R221, RZ, 0x5410, R163.reuse ;  /* 0x00005410ffdd7816 */ /* 0x100fe400000000a3 */
        /* <DEDUP_REMOVED lines=19> */
[----:B--2---:R-:W-:Y:S02]  /*1450*/  @P0 FADD.FTZ R188, R156, R188 ;  /* 0x000000bc9cbc0221 */ /* 0x004fe40000010000 */
[----:B------:R-:W-:Y:S02]  /*1460*/  @P0 FADD.FTZ R189, R157, R189 ;  /* 0x000000bd9dbd0221 */ /* 0x000fe40000010000 */
[----:B------:R-:W-:Y:S02]  /*1470*/  @P0 FADD.FTZ R190, R158, R190 ;  /* 0x000000be9ebe0221 */ /* 0x000fe40000010000 */
[----:B------:R-:W-:Y:S02]  /*1480*/  @P0 FADD.FTZ R191, R159, R191 ;  /* 0x000000bf9fbf0221 */ /* 0x000fe40000010000 */
[----:B---3--:R-:W-:-:S02]  /*1490*/  @P0 FADD.FTZ R160, R208, R160 ;  /* 0x000000a0d0a00221 */ /* 0x008fc40000010000 */
[----:B------:R-:W-:Y:S02]  /*14a0*/  @P0 FADD.FTZ R161, R209, R161 ;  /* 0x000000a1d1a10221 */ /* 0x000fe40000010000 */
        /* <DEDUP_REMOVED lines=51> */
[----:B------:R-:W-:Y:S01]  /*17e0*/  PRMT R223, RZ, 0x7610, R218 ;  /* 0x00007610ffdf7816 */ /* 0x000fe200000000da */
[----:B------:R-:W-:Y:S01]  /*17f0*/  FADD.FTZ R218, R188, R227 ;  /* 0x000000e3bcda7221 */ /* 0x000fe20000010000 */
[----:B------:R-:W-:Y:S01]  /*1800*/  PRMT R165, RZ, 0x5410, R216 ;  /* 0x00005410ffa57816 */ /* 0x000fe200000000d8 */
[----:B------:R-:W-:Y:S01]  /*1810*/  FMUL.FTZ R166, R167, R164 ;  /* 0x000000a4a7a67220 */ /* 0x000fe20000410000 */
[----:B-1----:R-:W-:Y:S01]  /*1820*/  PRMT R215, RZ, 0x5410, R217 ;  /* 0x00005410ffd77816 */ /* 0x002fe200000000d9 */
[----:B------:R-:W-:Y:S01]  /*1830*/  FADD.FTZ R167, R189, R218 ;  /* 0x000000dabda77221 */ /* 0x000fe20000010000 */
[----:B------:R-:W-:-:S02]  /*1840*/  PRMT R225, RZ, 0x5410, R219 ;  /* 0x00005410ffe17816 */ /* 0x000fc400000000db */
[----:B------:R-:W-:Y:S02]  /*1850*/  PRMT R217, RZ, 0x7610, R217 ;  /* 0x00007610ffd97816 */ /* 0x000fe400000000d9 */
[----:B------:R-:W-:Y:S01]  /*1860*/  PRMT R219, RZ, 0x7610, R219 ;  /* 0x00007610ffdb7816 */ /* 0x000fe200000000db */
[----:B------:R-:W-:Y:S02]  /*1870*/  FMUL.FTZ R165, R165, R164 ;  /* 0x000000a4a5a57220 */ /* 0x000fe40000410000 */
[----:B------:R-:W-:Y:S01]  /*1880*/  FADD.FTZ R220, R190, R167 ;  /* 0x000000a7bedc7221 */ /* 0x000fe20000010000 */
[----:B---3--:R-:W-:Y:S01]  /*1890*/  @P1 MOV R156, R148 ;  /* 0x00000094009c1202 */ /* 0x008fe20000000f00 */
[-C--:B------:R-:W-:Y:S02]  /*18a0*/  FMUL.FTZ R215, R215, R164.reuse ;  /* 0x000000a4d7d77220 */ /* 0x080fe40000410000 */
[-C--:B------:R-:W-:Y:S02]  /*18b0*/  FMUL.FTZ R214, R217, R164.reuse ;  /* 0x000000a4d9d67220 */ /* 0x080fe40000410000 */
[----:B------:R-:W-:-:S02]  /*18c0*/  FMUL.FTZ R221, R221, R164 ;  /* 0x000000a4dddd7220 */ /* 0x000fc40000410000 */
[-C--:B------:R-:W-:Y:S02]  /*18d0*/  FMUL.FTZ R216, R223, R164.reuse ;  /* 0x000000a4dfd87220 */ /* 0x080fe40000410000 */
[-C--:B------:R-:W-:Y:S02]  /*18e0*/  FMUL.FTZ R225, R225, R164.reuse ;  /* 0x000000a4e1e17220 */ /* 0x080fe40000410000 */
[----:B------:R-:W-:Y:S02]  /*18f0*/  FMUL.FTZ R218, R219, R164 ;  /* 0x000000a4dbda7220 */ /* 0x000fe40000410000 */
[----:B------:R-:W-:Y:S02]  /*1900*/  FMUL.FTZ R164, R140, R165 ;  /* 0x000000a58ca47220 */ /* 0x000fe40000410000 */
[----:B------:R-:W-:Y:S01]  /*1910*/  FADD.FTZ R167, R191, R220 ;  /* 0x000000dcbfa77221 */ /* 0x000fe20000010000 */
[----:B------:R-:W-:Y:S01]  /*1920*/  @P1 MOV R157, R149 ;  /* 0x00000095009d1202 */ /* 0x000fe20000000f00 */
[----:B------:R-:W-:-:S02]  /*1930*/  FMUL.FTZ R165, R141, R166 ;  /* 0x000000a68da57220 */ /* 0x000fc40000410000 */
[----:B------:R-:W-:Y:S02]  /*1940*/  @P0 FADD.FTZ R164, R164, R156 ;  /* 0x0000009ca4a40221 */ /* 0x000fe40000010000 */
[----:B------:R-:W-:Y:S01]  /*1950*/  FADD.FTZ R156, R160, R167 ;  /* 0x000000a7a09c7221 */ /* 0x000fe20000010000 */
[----:B------:R-:W-:Y:S01]  /*1960*/  @P1 MOV R158, R150 ;  /* 0x00000096009e1202 */ /* 0x000fe20000000f00 */
[----:B------:R-:W-:Y:S02]  /*1970*/  FMUL.FTZ R166, R142, R215 ;  /* 0x000000d78ea67220 */ /* 0x000fe40000410000 */
[----:B------:R-:W-:Y:S02]  /*1980*/  @P0 FADD.FTZ R165, R165, R157 ;  /* 0x0000009da5a50221 */ /* 0x000fe40000010000 */
[----:B------:R-:W-:Y:S01]  /*1990*/  FADD.FTZ R157, R161, R156 ;  /* 0x0000009ca19d7221 */ /* 0x000fe20000010000 */
[----:B------:R-:W-:Y:S01]  /*19a0*/  @P1 MOV R159, R151 ;  /* 0x00000097009f1202 */ /* 0x000fe20000000f00 */
[----:B------:R-:W-:-:S02]  /*19b0*/  @P0 FADD.FTZ R166, R166, R158 ;  /* 0x0000009ea6a60221 */ /* 0x000fc40000010000 */
[----:B------:R-:W-:Y:S02]  /*19c0*/  FMUL.FTZ R167, R143, R214 ;  /* 0x000000d68fa77220 */ /* 0x000fe40000410000 */
[----:B------:R-:W-:Y:S01]  /*19d0*/  FADD.FTZ R158, R162, R157 ;  /* 0x0000009da29e7221 */ /* 0x000fe20000010000 */
[----:B----4-:R-:W-:Y:S01]  /*19e0*/  @P1 MOV R208, R152 ;  /* 0x0000009800d01202 */ /* 0x010fe20000000f00 */
[----:B------:R-:W-:Y:S02]  /*19f0*/  FMUL.FTZ R156, R144, R221 ;  /* 0x000000dd909c7220 */ /* 0x000fe40000410000 */
[----:B------:R-:W-:Y:S02]  /*1a00*/  @P0 FADD.FTZ R167, R167, R159 ;  /* 0x0000009fa7a70221 */ /* 0x000fe40000010000 */
[----:B------:R-:W-:Y:S01]  /*1a10*/  FADD.FTZ R159, R163, R158 ;  /* 0x0000009ea39f7221 */ /* 0x000fe20000010000 */
[----:B------:R-:W-:Y:S01]  /*1a20*/  @P1 MOV R209, R153 ;  /* 0x0000009900d11202 */ /* 0x000fe20000000f00 */
[----:B------:R-:W-:Y:S01]  /*1a30*/  @P0 FADD.FTZ R156, R156, R208 ;  /* 0x000000d09c9c0221 */ /* 0x000fe20000010000 */
[----:B------:R-:W-:Y:S01]  /*1a40*/  @P1 MOV R210, R154 ;  /* 0x0000009a00d21202 */ /* 0x000fe20000000f00 */
[----:B------:R-:W-:Y:S01]  /*1a50*/  FMUL.FTZ R157, R145, R216 ;  /* 0x000000d8919d7220 */ /* 0x000fe20000410000 */
[----:B------:R-:W-:Y:S01]  /*1a60*/  @P1 MOV R211, R155 ;  /* 0x0000009b00d31202 */ /* 0x000fe20000000f00 */
[----:B------:R-:W-:-:S02]  /*1a70*/  FADD.FTZ R208, R164, R159 ;  /* 0x0000009fa4d07221 */ /* 0x000fc40000010000 */
[----:B------:R-:W-:Y:S02]  /*1a80*/  FMUL.FTZ R158, R146, R225 ;  /* 0x000000e1929e7220 */ /* 0x000fe40000410000 */
[----:B------:R-:W-:Y:S02]  /*1a90*/  FMUL.FTZ R159, R147, R218 ;  /* 0x000000da939f7220 */ /* 0x000fe40000410000 */
        /* <DEDUP_REMOVED lines=16> */
.L_x_18006:
        /* <DEDUP_REMOVED lines=116> */
.L_x_18007:
[----:B-1----:R-:W-:Y:S01]  /*22e0*/  FADD.FTZ R216, R216, R211 ;  /* 0x000000d3d8d87221 */ /* 0x002fe20000010000 */
[----:B0-----:R-:W-:Y:S01]  /*22f0*/  MOV R211, c[0x0][0x1e0] ;  /* 0x0000780000d37a02 */ /* 0x001fe20000000f00 */
[----:B------:R-:W-:Y:S01]  /*2300*/  FMUL.FTZ R208, R210, R210 ;  /* 0x000000d2d2d07220 */ /* 0x000fe20000410000 */
[----:B------:R-:W-:Y:S01]  /*2310*/  ISETP.NE.AND P0, PT, RZ, UR6, PT ;  /* 0x00000006ff007c0c */ /* 0x000fe2000bf05270 */
[----:B------:R-:W-:Y:S02]  /*2320*/  HFMA2.MMA R209, -RZ, RZ, 0, 2.384185791015625e-07 ;  /* 0x00000004ffd17435 */ /* 0x000fe400000001ff */
[----:B------:R-:W-:Y:S01]  /*2330*/  FFMA.FTZ R211, R216, R211, c[0x0][0x228] ;  /* 0x00008a00d8d37623 */ /* 0x000fe200000100d3 */
        /* <DEDUP_REMOVED lines=31> */
[--C-:B-1----:R-:W-:Y:S02]  /*2530*/  FADD.FTZ R210, R183, -R208.reuse ;  /* 0x800000d0b7d27221 */ /* 0x102fe40000010000 */
        /* <DEDUP_REMOVED lines=17> */
[----:B------:R-:W-:Y:S02]  /*2650*/  FADD.FTZ R240, R167, -R208 ;  /* 0x800000d0a7f07221 */ /* 0x000fe40000010000 */
[----:B------:R-:W-:-:S04]  /*2660*/  @!P1 IMAD.WIDE R160, R2, R209, c[0x0][0x1a8] ;  /* 0x00006a0002a09625 */ /* 0x000fc800078e02d1 */
[--C-:B------:R-:W-:Y:S01]  /*2670*/  FADD.FTZ R164, R156, -R208.reuse ;  /* 0x800000d09ca47221 */ /* 0x100fe20000010000 */
[----:B0-----:R0:W-:Y:S01]  /*2680*/  @!P1 STG.E [R160.64], R169 ;  /* 0x000000a9a0009986 */ /* 0x0011e2000c101904 */
        /* <DEDUP_REMOVED lines=9> */
[----:B------:R-:W-:Y:S02]  /*2720*/  FFMA.FTZ R156, R52, R157, R4 ;  /* 0x0000009d349c7223 */ /* 0x000fe40000010004 */
[----:B------:R-:W-:-:S02]  /*2730*/  FMUL.FTZ R158, R169, R201 ;  /* 0x000000c9a99e7220 */ /* 0x000fc40000410000 */
[----:B------:R-:W-:Y:S02]  /*2740*/  FMUL.FTZ R194, R169, R195 ;  /* 0x000000c3a9c27220 */ /* 0x000fe40000410000 */
[----:B------:R-:W-:Y:S02]  /*2750*/  FFMA.FTZ R157, R54, R159, R6 ;  /* 0x0000009f369d7223 */ /* 0x000fe40000010006 */
[----:B------:R-:W-:Y:S02]  /*2760*/  FFMA.FTZ R163, R56, R163, R8 ;  /* 0x000000a338a37223 */ /* 0x000fe40000010008 */
[----:B------:R-:W-:Y:S02]  /*2770*/  FFMA.FTZ R192, R57, R192, R9 ;  /* 0x000000c039c07223 */ /* 0x000fe40000010009 */
[----:B0-----:R-:W-:Y:S01]  /*2780*/  FFMA.FTZ R160, R55, R168, R7 ;  /* 0x000000a837a07223 */ /* 0x001fe20000010007 */
[----:B------:R-:W-:Y:S01]  /*2790*/  MOV R168, 0x10 ;  /* 0x0000001000a87802 */ /* 0x000fe20000000f00 */
[----:B------:R-:W-:-:S02]  /*27a0*/  FFMA.FTZ R159, R58, R165, R10 ;  /* 0x000000a53a9f7223 */ /* 0x000fc4000001000a */
[----:B------:R-:W-:Y:S01]  /*27b0*/  FFMA.FTZ R194, R59, R194, R11 ;  /* 0x000000c23bc27223 */ /* 0x000fe2000001000b */
[----:B------:R-:W-:Y:S01]  /*27c0*/  F2FP.BF16.PACK_AB R157, R160, R157 ;  /* 0x0000009da09d723e */ /* 0x000fe200000010ff */
        /* <DEDUP_REMOVED lines=18> */
[----:B0-----:R-:W-:Y:S01]  /*28f0*/  F2FP.BF16.PACK_AB R156, R160, R163 ;  /* 0x000000a3a09c723e */ /* 0x001fe200000010ff */
        /* <DEDUP_REMOVED lines=85> */
[-C--:B------:R-:W-:Y:S01]  /*2e50*/  IMAD.WIDE.U32 R170, R3, R168.reuse, c[0x0][0x208] ;  /* 0x0000820003aa7625 */ /* 0x080fe200078e00a8 */
        /* <DEDUP_REMOVED lines=15> */
.L_x_18004:
[----:B------:R-:W-:Y:S05]  /*2f50*/  EXIT ;  /* 0x000000000000794d */ /* 0x000fea0003800000 */
.L_x_18002:
[----:B0-----:R-:W-:Y:S02]  /*2f60*/  MOV R216, 0x1 ;  /* 0x0000000100d87802 */ /* 0x001fe40000000f00 */
[----:B------:R-:W-:Y:S02]  /*2f70*/  MOV R213, 0x1f ;  /* 0x0000001f00d57802 */ /* 0x000fe40000000f00 */
[----:B------:R-:W-:Y:S02]  /*2f80*/  MOV R214, 0xffffffff ;  /* 0xffffffff00d67802 */ /* 0x000fe40000000f00 */
[----:B------:R-:W-:Y:S02]  /*2f90*/  MOV R208, 0x2fb0 ;  /* 0x00002fb000d07802 */ /* 0x000fe40000000f00 */
[----:B------:R-:W-:Y:S05]  /*2fa0*/  CALL.REL.NOINC `($__internal_69_$__cuda_sm70_shflsync_bfly_p) ;  /* 0x0000099000007944 */ /* 0x000fea0003c00000 */
[----:B-1----:R-:W-:Y:S01]  /*2fb0*/  MOV R208, R216 ;  /* 0x000000d800d07202 */ /* 0x002fe20000000f00 */
[----:B0-----:R-:W-:Y:S05]  /*2fc0*/  BRA `(.L_x_18006) ;  /* 0xffffebd000007947 */ /* 0x001fea000383ffff */
.L_x_18003:
[----:B------:R-:W-:Y:S01]  /*2fd0*/  HFMA2.MMA R216, -RZ, RZ, 0, 1.1920928955078125e-07 ;  /* 0x00000002ffd87435 */ /* 0x000fe200000001ff */
[----:B------:R-:W-:Y:S02]  /*2fe0*/  MOV R213, 0x1f ;  /* 0x0000001f00d57802 */ /* 0x000fe40000000f00 */
[----:B------:R-:W-:-:S02]  /*2ff0*/  MOV R214, 0xffffffff ;  /* 0xffffffff00d67802 */ /* 0x000fc40000000f00 */
[----:B------:R-:W-:Y:S02]  /*3000*/  MOV R208, 0x3020 ;  /* 0x0000302000d07802 */ /* 0x000fe40000000f00 */
[----:B------:R-:W-:Y:S05]  /*3010*/  CALL.REL.NOINC `($__internal_69_$__cuda_sm70_shflsync_bfly_p) ;  /* 0x0000092000007944 */ /* 0x000fea0003c00000 */
[----:B01----:R-:W-:Y:S01]  /*3020*/  FADD.FTZ R211, R211, R216 ;  /* 0x000000d8d3d37221 */ /* 0x003fe20000010000 */
[----:B------:R-:W-:Y:S01]  /*3030*/  HFMA2.MMA R216, -RZ, RZ, 0, 2.384185791015625e-07 ;  /* 0x00000004ffd87435 */ /* 0x000fe200000001ff */
[----:B------:R-:W-:Y:S02]  /*3040*/  MOV R213, 0x1f ;  /* 0x0000001f00d57802 */ /* 0x000fe40000000f00 */
[----:B------:R-:W-:Y:S02]  /*3050*/  MOV R214, 0xffffffff ;  /* 0xffffffff00d67802 */ /* 0x000fe40000000f00 */
[----:B------:R-:W-:Y:S02]  /*3060*/  MOV R208, 0x3080 ;  /* 0x0000308000d07802 */ /* 0x000fe40000000f00 */
[----:B------:R-:W-:Y:S05]  /*3070*/  CALL.REL.NOINC `($__internal_69_$__cuda_sm70_shflsync_bfly_p) ;  /* 0x000008c000007944 */ /* 0x000fea0003c00000 */
[----:B01----:R-:W-:Y:S01]  /*3080*/  FADD.FTZ R211, R211, R216 ;  /* 0x000000d8d3d37221 */ /* 0x003fe20000010000 */
[----:B------:R-:W-:Y:S01]  /*3090*/  HFMA2.MMA R216, -RZ, RZ, 0, 4.76837158203125e-07 ;  /* 0x00000008ffd87435 */ /* 0x000fe200000001ff */
[----:B------:R-:W-:Y:S02]  /*30a0*/  MOV R213, 0x1f ;  /* 0x0000001f00d57802 */ /* 0x000fe40000000f00 */
[----:B------:R-:W-:-:S02]  /*30b0*/  MOV R214, 0xffffffff ;  /* 0xffffffff00d67802 */ /* 0x000fc40000000f00 */
[----:B------:R-:W-:Y:S02]  /*30c0*/  MOV R208, 0x30e0 ;  /* 0x000030e000d07802 */ /* 0x000fe40000000f00 */
[----:B------:R-:W-:Y:S05]  /*30d0*/  CALL.REL.NOINC `($__internal_69_$__cuda_sm70_shflsync_bfly_p) ;  /* 0x0000086000007944 */ /* 0x000fea0003c00000 */
[----:B01----:R-:W-:Y:S01]  /*30e0*/  FADD.FTZ R211, R211, R216 ;  /* 0x000000d8d3d37221 */ /* 0x003fe20000010000 */
[----:B------:R-:W-:Y:S01]  /*30f0*/  HFMA2.MMA R216, -RZ, RZ, 0, 9.5367431640625e-07 ;  /* 0x00000010ffd87435 */ /* 0x000fe200000001ff */
[----:B------:R-:W-:Y:S02]  /*3100*/  MOV R213, 0x1f ;  /* 0x0000001f00d57802 */ /* 0x000fe40000000f00 */
[----:B------:R-:W-:Y:S02]  /*3110*/  MOV R214, 0xffffffff ;  /* 0xffffffff00d67802 */ /* 0x000fe40000000f00 */
[----:B------:R-:W-:Y:S02]  /*3120*/  MOV R208, 0x3140 ;  /* 0x0000314000d07802 */ /* 0x000fe40000000f00 */
[----:B------:R-:W-:Y:S05]  /*3130*/  CALL.REL.NOINC `($__internal_69_$__cuda_sm70_shflsync_bfly_p) ;  /* 0x0000080000007944 */ /* 0x000fea0003c00000 */
[----:B-1----:R-:W-:Y:S01]  /*3140*/  FADD.FTZ R210, R211, R216 ;  /* 0x000000d8d3d27221 */ /* 0x002fe20000010000 */
[----:B------:R-:W-:Y:S01]  /*3150*/  HFMA2.MMA R216, -RZ, RZ, 0, 5.9604644775390625e-08 ;  /* 0x00000001ffd87435 */ /* 0x000fe200000001ff */
[----:B0-----:R-:W-:Y:S02]  /*3160*/  MOV R213, 0x1f ;  /* 0x0000001f00d57802 */ /* 0x001fe40000000f00 */
[----:B------:R-:W-:Y:S01]  /*3170*/  FMUL.FTZ R210, R210, c[0x0][0x1e0] ;  /* 0x00007800d2d27a20 */ /* 0x000fe20000410000 */
[----:B------:R-:W-:-:S03]  /*3180*/  MOV R214, 0xffffffff ;  /* 0xffffffff00d67802 */ /* 0x000fc60000000f00 */
        /* <DEDUP_REMOVED lines=95> */
[----:B------:R-:W-:Y:S01]  /*3780*/  FFMA.FTZ R211, R209, R209, R208 ;  /* 0x000000d1d1d37223 */ /* 0x000fe200000100d0 */
[----:B------:R-:W-:Y:S02]  /*3790*/  MOV R208, 0x37b0 ;  /* 0x000037b000d07802 */ /* 0x000fe40000000f00 */
[----:B------:R-:W-:Y:S05]  /*37a0*/  CALL.REL.NOINC `($__internal_69_$__cuda_sm70_shflsync_bfly_p) ;  /* 0x0000019000007944 */ /* 0x000fea0003c00000 */
[----:B01----:R-:W-:Y:S01]  /*37b0*/  FADD.FTZ R211, R211, R216 ;  /* 0x000000d8d3d37221 */ /* 0x003fe20000010000 */
[----:B------:R-:W-:Y:S01]  /*37c0*/  HFMA2.MMA R216, -RZ, RZ, 0, 1.1920928955078125e-07 ;  /* 0x00000002ffd87435 */ /* 0x000fe200000001ff */
[----:B------:R-:W-:Y:S02]  /*37d0*/  MOV R213, 0x1f ;  /* 0x0000001f00d57802 */ /* 0x000fe40000000f00 */
[----:B------:R-:W-:Y:S02]  /*37e0*/  MOV R214, 0xffffffff ;  /* 0xffffffff00d67802 */ /* 0x000fe40000000f00 */
[----:B------:R-:W-:Y:S02]  /*37f0*/  MOV R208, 0x3810 ;  /* 0x0000381000d07802 */ /* 0x000fe40000000f00 */
[----:B------:R-:W-:Y:S05]  /*3800*/  CALL.REL.NOINC `($__internal_69_$__cuda_sm70_shflsync_bfly_p) ;  /* 0x0000013000007944 */ /* 0x000fea0003c00000 */
[----:B01----:R-:W-:Y:S01]  /*3810*/  FADD.FTZ R211, R211, R216 ;  /* 0x000000d8d3d37221 */ /* 0x003fe20000010000 */
[----:B------:R-:W-:Y:S01]  /*3820*/  HFMA2.MMA R216, -RZ, RZ, 0, 2.384185791015625e-07 ;  /* 0x00000004ffd87435 */ /* 0x000fe200000001ff */
[----:B------:R-:W-:Y:S02]  /*3830*/  MOV R213, 0x1f ;  /* 0x0000001f00d57802 */ /* 0x000fe40000000f00 */
[----:B------:R-:W-:-:S02]  /*3840*/  MOV R214, 0xffffffff ;  /* 0xffffffff00d67802 */ /* 0x000fc40000000f00 */
[----:B------:R-:W-:Y:S02]  /*3850*/  MOV R208, 0x3870 ;  /* 0x0000387000d07802 */ /* 0x000fe40000000f00 */
[----:B------:R-:W-:Y:S05]  /*3860*/  CALL.REL.NOINC `($__internal_69_$__cuda_sm70_shflsync_bfly_p) ;  /* 0x000000d000007944 */ /* 0x000fea0003c00000 */
[----:B01----:R-:W-:Y:S01]  /*3870*/  FADD.FTZ R211, R211, R216 ;  /* 0x000000d8d3d37221 */ /* 0x003fe20000010000 */
[----:B------:R-:W-:Y:S01]  /*3880*/  HFMA2.MMA R216, -RZ, RZ, 0, 4.76837158203125e-07 ;  /* 0x00000008ffd87435 */ /* 0x000fe200000001ff */
[----:B------:R-:W-:Y:S02]  /*3890*/  MOV R213, 0x1f ;  /* 0x0000001f00d57802 */ /* 0x000fe40000000f00 */
[----:B------:R-:W-:Y:S02]  /*38a0*/  MOV R214, 0xffffffff ;  /* 0xffffffff00d67802 */ /* 0x000fe40000000f00 */
[----:B------:R-:W-:Y:S02]  /*38b0*/  MOV R208, 0x38d0 ;  /* 0x000038d000d07802 */ /* 0x000fe40000000f00 */
[----:B------:R-:W-:Y:S05]  /*38c0*/  CALL.REL.NOINC `($__internal_69_$__cuda_sm70_shflsync_bfly_p) ;  /* 0x0000007000007944 */ /* 0x000fea0003c00000 */
[----:B01----:R-:W-:Y:S01]  /*38d0*/  FADD.FTZ R211, R211, R216 ;  /* 0x000000d8d3d37221 */ /* 0x003fe20000010000 */
[----:B------:R-:W-:Y:S01]  /*38e0*/  HFMA2.MMA R216, -RZ, RZ, 0, 9.5367431640625e-07 ;  /* 0x00000010ffd87435 */ /* 0x000fe200000001ff */
[----:B------:R-:W-:Y:S02]  /*38f0*/  MOV R213, 0x1f ;  /* 0x0000001f00d57802 */ /* 0x000fe40000000f00 */
[----:B------:R-:W-:-:S02]  /*3900*/  MOV R214, 0xffffffff ;  /* 0xffffffff00d67802 */ /* 0x000fc40000000f00 */
[----:B------:R-:W-:Y:S02]  /*3910*/  MOV R208, 0x3930 ;  /* 0x0000393000d07802 */ /* 0x000fe40000000f00 */
[----:B------:R-:W-:Y:S05]  /*3920*/  CALL.REL.NOINC `($__internal_69_$__cuda_sm70_shflsync_bfly_p) ;  /* 0x0000001000007944 */ /* 0x000fea0003c00000 */
[----:B01----:R-:W-:Y:S05]  /*3930*/  BRA `(.L_x_18007) ;  /* 0xffffe9a000007947 */ /* 0x003fea000383ffff */
        .weak           $__internal_69_$__cuda_sm70_shflsync_bfly_p
        .type           $__internal_69_$__cuda_sm70_shflsync_bfly_p,@function
        .size           $__internal_69_$__cuda_sm70_shflsync_bfly_p,(.L_x_43129 - $__internal_69_$__cuda_sm70_shflsync_bfly_p)
$__internal_69_$__cuda_sm70_shflsync_bfly_p:
[----:B------:R-:W-:Y:S01]  /*3940*/  HFMA2.MMA R209, -RZ, RZ, 0, 0 ;  /* 0x00000000ffd17435 */ /* 0x000fe200000001ff */
[----:B------:R-:W-:Y:S04]  /*3950*/  WARPSYNC R214 ;  /* 0x000000d600007348 */ /* 0x000fe80003800000 */
[----:B------:R0:W1:Y:S01]  /*3960*/  SHFL.BFLY PT, R216, R211, R216, R213 ;  /* 0x0c0000d8d3d87389 */ /* 0x00006200000e00d5 */
[----:B------:R-:W-:Y:S05]  /*3970*/  RET.REL.NODEC R208 `(_ZN10layer_norm13ln_fwd_kernelINS_13Kernel_traitsIf13__nv_bfloat16fS2_fjLj1536ELj1ELj4ELj1ELj16ENS_18Kernel_traits_baseILj1536EfS2_fS2_fjLj128EEEEELb0ELb1ELb0ELb1EEEvNS_9FwdParamsE) ;  /* 0xffffc680d0007950 */ /* 0x000fea0003c3ffff */
.L_x_18008:
        /* <DEDUP_REMOVED lines=16> */
.L_x_43129:


//--------------------- .text._ZN10layer_norm13ln_fwd_kernelINS_13Kernel_traitsIf13__nv_bfloat16fS2_fjLj1536ELj1ELj4ELj1ELj16ENS_18Kernel_traits_baseILj1536EfS2_fS2_fjLj128EEEEELb0ELb1ELb1ELb0EEEvNS_9FwdParamsE --------------------------
	.section	.text._ZN10layer_norm13ln_fwd_kernelINS_13Kernel_traitsIf13__nv_bfloat16fS2_fjLj1536ELj1ELj4ELj1ELj16ENS_18Kernel_traits_baseILj1536EfS2_fS2_fjLj128EEEEELb0ELb1ELb1ELb0EEEvNS_9FwdParamsE,"ax",@progbits
	.sectioninfo	@"SHI_REGISTERS=227"
	.align	128
        .global         _ZN10layer_norm13ln_fwd_kernelINS_13Kernel_traitsIf13__nv_bfloat16fS2_fjLj1536ELj1ELj4ELj1ELj16ENS_18Kernel_traits_baseILj1536EfS2_fS2_fjLj128EEEEELb0ELb1ELb1ELb0EEEvNS_9FwdParamsE
        .type           _ZN10layer_norm13ln_fwd_kernelINS_13Kernel_traitsIf13__nv_bfloat16fS2_fjLj1536ELj1ELj4ELj1ELj16ENS_18Kernel_traits_baseILj1536EfS2_fS2_fjLj128EEEEELb0ELb1ELb1ELb0EEEvNS_9FwdParamsE,@function
        .size           _ZN10layer_norm13ln_fwd_kernelINS_13Kernel_traitsIf13__nv_bfloat16fS2_fjLj1536ELj1ELj4ELj1ELj16ENS_18Kernel_traits_baseILj1536EfS2_fS2_fjLj128EEEEELb0ELb1ELb1ELb0EEEvNS_9FwdParamsE,(.L_x_43130 - _ZN10layer_norm13ln_fwd_kernelINS_13Kernel_traitsIf13__nv_bfloat16fS2_fjLj1536ELj1ELj4ELj1ELj16ENS_18Kernel_traits_baseILj1536EfS2_fS2_fjLj128EEEEELb0ELb1ELb1ELb0EEEvNS_9FwdParamsE)
        .other          _ZN10layer_norm13ln_fwd_kernelINS_13Kernel_traitsIf13__nv_bfloat16fS2_fjLj1536ELj1ELj4ELj1ELj16ENS_18Kernel_traits_baseILj1536EfS2_fS2_fjLj128EEEEELb0ELb1ELb1ELb0EEEvNS_9FwdParamsE,@"STO_CUDA_ENTRY STV_DEFAULT"
_ZN10layer_norm13ln_fwd_kernelINS_13Kernel_traitsIf13__nv_bfloat16fS2_fjLj1536ELj1ELj4ELj1ELj16ENS_18Kernel_traits_baseILj1536EfS2_fS2_fjLj128EEEEELb0ELb1ELb1ELb0EEEvNS_9FwdParamsE:
.text._ZN10layer_norm13ln_fwd_kernelINS_13Kernel_traitsIf13__nv_bfloat16fS2_fjLj1536ELj1ELj4ELj1ELj16ENS_18Kernel_traits_baseILj1536EfS2_fS2_fjLj128EEEEELb0ELb1ELb1ELb0EEEvNS_9FwdParamsE:
        /* <DEDUP_REMOVED lines=40> */
.L_x_18010:
[----:B-1----:R-:W-:Y:S05]  /*0280*/  BSYNC B0 ;  /* 0x0000000000007941 */ /* 0x002fea0003800000 */
.L_x_18009:
        /* <DEDUP_REMOVED lines=21> */
.L_x_18012:
[----:B------:R-:W-:Y:S05]  /*03e0*/  BSYNC B0 ;  /* 0x0000000000007941 */ /* 0x000fea0003800000 */
.L_x_18011:
        /* <DEDUP_REMOVED lines=21> */
.L_x_18014:
[----:B------:R-:W-:Y:S05]  /*0540*/  BSYNC B0 ;  /* 0x0000000000007941 */ /* 0x000fea0003800000 */
.L_x_18013:
        /* <DEDUP_REMOVED lines=21> */
.L_x_18016:
[----:B------:R-:W-:Y:S05]  /*06a0*/  BSYNC B0 ;  /* 0x0000000000007941 */ /* 0x000fea0003800000 */
.L_x_18015:
        /* <DEDUP_REMOVED lines=21> */
.L_x_18018:
[----:B------:R-:W-:Y:S05]  /*0800*/  BSYNC B0 ;  /* 0x0000000000007941 */ /* 0x000fea0003800000 */
.L_x_18017:
        /* <DEDUP_REMOVED lines=23> */
.L_x_18020:
[----:B------:R-:W-:Y:S05]  /*0980*/  BSYNC B0 ;  /* 0x0000000000007941 */ /* 0x000fea0003800000 */
.L_x_18019:
[----:B------:R-:W-:-:S13]  /*0990*/  ISETP.GE.AND P2, PT, R9, c[0x0][0x164], PT ;  /* 0x0000590009007a0c */ /* 0x000fda0003f46270 */
[----:B------:R-:W-:Y:S05]  /*09a0*/  @P2 EXIT ;  /* 0x000000000000294d */ /* 0x000fea0003800000 */
[----:B0-----:R-:W-:Y:S01]  /*09b0*/  MOV R2, R9 ;  /* 0x0000000900027202 */ /* 0x001fe20000000f00 */
[----:B------:R-:W-:Y:S02]  /*09c0*/  ULDC.U8 UR6, c[0x0][0x1f0] ;  /* 0x00007c0000067ab9 */ /* 0x000fe40000000000 */
.L_x_18144:
        /* <DEDUP_REMOVED lines=61> */
.L_x_18024:
[----:B0-----:R-:W-:Y:S05]  /*0da0*/  BSYNC B1 ;  /* 0x0000000000017941 */ /* 0x001fea0003800000 */
.L_x_18023:
[----:B------:R-:W-:Y:S01]  /*0db0*/  BSSY B1, `(.L_x_18025) ;  /* 0x0000006000017945 */ /* 0x000fe20003800000 */
[----:B------:R-:W-:Y:S05]  /*0dc0*/  @!P4 BRA `(.L_x_18026) ;  /* 0x000000400000c947 */ /* 0x000fea0003800000 */
[----:B-----5:R-:W-:-:S05]  /*0dd0*/  PRMT R53, RZ, 0x7610, R212 ;  /* 0x00007610ff357816 */ /* 0x020fca00000000d4 */
[----:B------:R-:W-:-:S04]  /*0de0*/  FMUL.FTZ R210, R53, c[0x0][0x1ec] ;  /* 0x00007b0035d27a20 */ /* 0x000fc80000410000 */
[----:B------:R-:W-:-:S04]  /*0df0*/  FMUL.FTZ R53, R181, R210 ;  /* 0x000000d2b5357220 */ /* 0x000fc80000410000 */
[----:B------:R-:W-:Y:S02]  /*0e00*/  @P3 FADD.FTZ R53, R57, R53 ;  /* 0x0000003539353221 */ /* 0x000fe40000010000 */
.L_x_18026:
[----:B------:R-:W-:Y:S05]  /*0e10*/  BSYNC B1 ;  /* 0x0000000000017941 */ /* 0x000fea0003800000 */
.L_x_18025:
[----:B------:R-:W-:Y:S01]  /*0e20*/  BSSY B1, `(.L_x_18027) ;  /* 0x0000006000017945 */ /* 0x000fe20003800000 */
[----:B------:R-:W-:Y:S05]  /*0e30*/  @!P4 BRA `(.L_x_18028) ;  /* 0x000000400000c947 */ /* 0x000fea0003800000 */
[----:B-----5:R-:W-:-:S05]  /*0e40*/  PRMT R54, RZ, 0x5410, R213 ;  /* 0x00005410ff367816 */ /* 0x020fca00000000d5 */
[----:B------:R-:W-:-:S04]  /*0e50*/  FMUL.FTZ R209, R54, c[0x0][0x1ec] ;  /* 0x00007b0036d17a20 */ /* 0x000fc80000410000 */
[----:B------:R-:W-:-:S04]  /*0e60*/  FMUL.FTZ R54, R182, R209 ;  /* 0x000000d1b6367220 */ /* 0x000fc80000410000 */
[----:B------:R-:W-:Y:S02]  /*0e70*/  @P3 FADD.FTZ R54, R58, R54 ;  /* 0x000000363a363221 */ /* 0x000fe40000010000 */
.L_x_18028:
[----:B------:R-:W-:Y:S05]  /*0e80*/  BSYNC B1 ;  /* 0x0000000000017941 */ /* 0x000fea0003800000 */
.L_x_18027:
[----:B------:R-:W-:Y:S01]  /*0e90*/  BSSY B1, `(.L_x_18029) ;  /* 0x0000006000017945 */ /* 0x000fe20003800000 */
[----:B------:R-:W-:Y:S05]  /*0ea0*/  @!P4 BRA `(.L_x_18030) ;  /* 0x000000400000c947 */ /* 0x000fea0003800000 */
[----:B-----5:R-:W-:-:S05]  /*0eb0*/  PRMT R55, RZ, 0x7610, R213 ;  /* 0x00007610ff377816 */ /* 0x020fca00000000d5 */
[----:B------:R-:W-:-:S04]  /*0ec0*/  FMUL.FTZ R210, R55, c[0x0][0x1ec] ;  /* 0x00007b0037d27a20 */ /* 0x000fc80000410000 */
[----:B------:R-:W-:-:S04]  /*0ed0*/  FMUL.FTZ R55, R183, R210 ;  /* 0x000000d2b7377220 */ /* 0x000fc80000410000 */
[----:B------:R-:W-:Y:S02]  /*0ee0*/  @P3 FADD.FTZ R55, R59, R55 ;  /* 0x000000373b373221 */ /* 0x000fe40000010000 */
.L_x_18030:
[----:B------:R-:W-:Y:S05]  /*0ef0*/  BSYNC B1 ;  /* 0x0000000000017941 */ /* 0x000fea0003800000 */
.L_x_18029:
[----:B------:R-:W-:Y:S01]  /*0f00*/  BSSY B1, `(.L_x_18031) ;  /* 0x0000006000017945 */ /* 0x000fe20003800000 */
[----:B------:R-:W-:Y:S05]  /*0f10*/  @!P4 BRA `(.L_x_18032) ;  /* 0x000000400000c947 */ /* 0x000fea0003800000 */
[----:B-----5:R-:W-:-:S05]  /*0f20*/  PRMT R44, RZ, 0x5410, R214 ;  /* 0x00005410ff2c7816 */ /* 0x020fca00000000d6 */
[----:B------:R-:W-:-:S04]  /*0f30*/  FMUL.FTZ R209, R44, c[0x0][0x1ec] ;  /* 0x00007b002cd17a20 */ /* 0x000fc80000410000 */
[----:B------:R-:W-:-:S04]  /*0f40*/  FMUL.FTZ R44, R184, R209 ;  /* 0x000000d1b82c7220 */ /* 0x000fc80000410000 */
[----:B------:R-:W-:Y:S02]  /*0f50*/  @P3 FADD.FTZ R44, R48, R44 ;  /* 0x0000002c302c3221 */ /* 0x000fe40000010000 */
.L_x_18032:
[----:B------:R-:W-:Y:S05]  /*0f60*/  BSYNC B1 ;  /* 0x0000000000017941 */ /* 0x000fea0003800000 */
.L_x_18031:
[----:B------:R-:W-:Y:S01]  /*0f70*/  BSSY B1, `(.L_x_18033) ;  /* 0x0000006000017945 */ /* 0x000fe20003800000 */
[----:B------:R-:W-:Y:S05]  /*0f80*/  @!P4 BRA `(.L_x_18034) ;  /* 0x000000400000c947 */ /* 0x000fea0003800000 */
[----:B-----5:R-:W-:-:S05]  /*0f90*/  PRMT R45, RZ, 0x7610, R214 ;  /* 0x00007610ff2d7816 */ /* 0x020fca00000000d6 */
[----:B------:R-:W-:-:S04]  /*0fa0*/  FMUL.FTZ R210, R45, c[0x0][0x1ec] ;  /* 0x00007b002dd27a20 */ /* 0x000fc80000410000 */
[----:B------:R-:W-:-:S04]  /*0fb0*/  FMUL.FTZ R45, R185, R210 ;  /* 0x000000d2b92d7220 */ /* 0x000fc80000410000 */
[----:B------:R-:W-:Y:S02]  /*0fc0*/  @P3 FADD.FTZ R45, R49, R45 ;  /* 0x0000002d312d3221 */ /* 0x000fe40000010000 */
.L_x_18034:
[----:B------:R-:W-:Y:S05]  /*0fd0*/  BSYNC B1 ;  /* 0x0000000000017941 */ /* 0x000fea0003800000 */
.L_x_18033:
[----:B------:R-:W-:Y:S01]  /*0fe0*/  BSSY B1, `(.L_x_18035) ;  /* 0x0000006000017945 */ /* 0x000fe20003800000 */
[----:B------:R-:W-:Y:S05]  /*0ff0*/  @!P4 BRA `(.L_x_18036) ;  /* 0x000000400000c947 */ /* 0x000fea0003800000 */
[----:B-----5:R-:W-:-:S05]  /*1000*/  PRMT R46, RZ, 0x5410, R215 ;  /* 0x00005410ff2e7816 */ /* 0x020fca00000000d7 */
[----:B------:R-:W-:-:S04]  /*1010*/  FMUL.FTZ R209, R46, c[0x0][0x1ec] ;  /* 0x00007b002ed17a20 */ /* 0x000fc80000410000 */
[----:B------:R-:W-:-:S04]  /*1020*/  FMUL.FTZ R46, R186, R209 ;  /* 0x000000d1ba2e7220 */ /* 0x000fc80000410000 */
[----:B------:R-:W-:Y:S02]  /*1030*/  @P3 FADD.FTZ R46, R50, R46 ;  /* 0x0000002e322e3221 */ /* 0x000fe40000010000 */
.L_x_18036:
[----:B------:R-:W-:Y:S05]  /*1040*/  BSYNC B1 ;  /* 0x0000000000017941 */ /* 0x000fea0003800000 */
.L_x_18035:
[----:B------:R-:W-:Y:S01]  /*1050*/  BSSY B1, `(.L_x_18037) ;  /* 0x0000006000017945 */ /* 0x000fe20003800000 */
[----:B------:R-:W-:Y:S05]  /*1060*/  @!P4 BRA `(.L_x_18038) ;  /* 0x000000400000c947 */ /* 0x000fea0003800000 */
[----:B-----5:R-:W-:-:S05]  /*1070*/  PRMT R47, RZ, 0x7610, R215 ;  /* 0x00007610ff2f7816 */ /* 0x020fca00000000d7 */
[----:B------:R-:W-:-:S04]  /*1080*/  FMUL.FTZ R210, R47, c[0x0][0x1ec] ;  /* 0x00007b002fd27a20 */ /* 0x000fc80000410000 */
[----:B------:R-:W-:-:S04]  /*1090*/  FMUL.FTZ R47, R187, R210 ;  /* 0x000000d2bb2f7220 */ /* 0x000fc80000410000 */
[----:B------:R-:W-:Y:S02]  /*10a0*/  @P3 FADD.FTZ R47, R51, R47 ;  /* 0x0000002f332f3221 */ /* 0x000fe40000010000 */
.L_x_18038:
[----:B------:R-:W-:Y:S05]  /*10b0*/  BSYNC B1 ;  /* 0x0000000000017941 */ /* 0x000fea0003800000 */
.L_x_18037:
[----:B------:R-:W-:Y:S01]  /*10c0*/  HFMA2.MMA R210, -RZ, RZ, 0, 1.9073486328125e-06 ;  /* 0x00000020ffd27435 */ /* 0x000fe200000001ff */
[----:B------:R-:W-:-:S09]  /*10d0*/  IADD3 R208, R208, 0x20, RZ ;  /* 0x00000020d0d07810 */ /* 0x000fd20007ffe0ff */
[C---:B------:R-:W-:Y:S01]  /*10e0*/  IMAD.WIDE.U32 R210, R207.reuse, R210, c[0x0][0x188] ;  /* 0x00006200cfd27625 */ /* 0x040fe200078e00d2 */
[----:B------:R-:W-:-:S04]  /*10f0*/  IADD3 R207, R207, 0x20, RZ ;  /* 0x00000020cfcf7810 */ /* 0x000fc80007ffe0ff */
[----:B------:R0:W-:Y:S04]  /*1100*/  STG.E.128 [R210.64], R52 ;  /* 0x00000034d2007986 */ /* 0x0001e8000c101d04 */
[----:B------:R0:W-:Y:S02]  /*1110*/  STG.E.128 [R210.64+0x10], R44 ;  /* 0x0000102cd2007986 */ /* 0x0001e4000c101d04 */
.L_x_18022:
[----:B------:R-:W-:Y:S05]  /*1120*/  BSYNC B0 ;  /* 0x0000000000007941 */ /* 0x000fea0003800000 */
.L_x_18021:
        /* <DEDUP_REMOVED lines=43> */
.L_x_18042:
[----:B0-----:R-:W-:Y:S05]  /*13e0*/  BSYNC B1 ;  /* 0x0000000000017941 */ /* 0x001fea0003800000 */
.L_x_18041:
[----:B------:R-:W-:Y:S01]  /*13f0*/  BSSY B1, `(.L_x_18043) ;  /* 0x0000006000017945 */ /* 0x000fe20003800000 */
[----:B------:R-:W-:Y:S05]  /*1400*/  @!P4 BRA `(.L_x_18044) ;  /* 0x000000400000c947 */ /* 0x000fea0003800000 */
[----:B-----5:R-:W-:-:S05]  /*1410*/  PRMT R41, RZ, 0x7610, R212 ;  /* 0x00007610ff297816 */ /* 0x020fca00000000d4 */
[----:B------:R-:W-:-:S04]  /*1420*/  FMUL.FTZ R210, R41, c[0x0][0x1ec] ;  /* 0x00007b0029d27a20 */ /* 0x000fc80000410000 */
[----:B------:R-:W-:-:S04]  /*1430*/  FMUL.FTZ R41, R157, R210 ;  /* 0x000000d29d297220 */ /* 0x000fc80000410000 */
[----:B------:R-:W-:Y:S02]  /*1440*/  @P3 FADD.FTZ R41, R57, R41 ;  /* 0x0000002939293221 */ /* 0x000fe40000010000 */
.L_x_18044:
[----:B------:R-:W-:Y:S05]  /*1450*/  BSYNC B1 ;  /* 0x0000000000017941 */ /* 0x000fea0003800000 */
.L_x_18043:
[----:B------:R-:W-:Y:S01]  /*1460*/  BSSY B1, `(.L_x_18045) ;  /* 0x0000006000017945 */ /* 0x000fe20003800000 */
[----:B------:R-:W-:Y:S05]  /*1470*/  @!P4 BRA `(.L_x_18046) ;  /* 0x000000400000c947 */ /* 0x000fea0003800000 */
[----:B-----5:R-:W-:-:S05]  /*1480*/  PRMT R42, RZ, 0x5410, R213 ;  /* 0x00005410ff2a7816 */ /* 0x020fca00000000d5 */
[----:B------:R-:W-:-:S04]  /*1490*/  FMUL.FTZ R209, R42, c[0x0][0x1ec] ;  /* 0x00007b002ad17a20 */ /* 0x000fc80000410000 */
[----:B------:R-:W-:-:S04]  /*14a0*/  FMUL.FTZ R42, R158, R209 ;  /* 0x000000d19e2a7220 */ /* 0x000fc80000410000 */
[----:B------:R-:W-:Y:S02]  /*14b0*/  @P3 FADD.FTZ R42, R58, R42 ;  /* 0x0000002a3a2a3221 */ /* 0x000fe40000010000 */
.L_x_18046:
[----:B------:R-:W-:Y:S05]  /*14c0*/  BSYNC B1 ;  /* 0x0000000000017941 */ /* 0x000fea0003800000 */
.L_x_18045:
[----:B------:R-:W-:Y:S01]  /*14d0*/  BSSY B1, `(.L_x_18047) ;  /* 0x0000006000017945 */ /* 0x000fe20003800000 */
[----:B------:R-:W-:Y:S05]  /*14e0*/  @!P4 BRA `(.L_x_18048) ;  /* 0x000000400000c947 */ /* 0x000fea0003800000 */
[----:B-----5:R-:W-:-:S05]  /*14f0*/  PRMT R43, RZ, 0x7610, R213 ;  /* 0x00007610ff2b7816 */ /* 0x020fca00000000d5 */
[----:B------:R-:W-:-:S04]  /*1500*/  FMUL.FTZ R210, R43, c[0x0][0x1ec] ;  /* 0x00007b002bd27a20 */ /* 0x000fc80000410000 */
[----:B------:R-:W-:-:S04]  /*1510*/  FMUL.FTZ R43, R159, R210 ;  /* 0x000000d29f2b7220 */ /* 0x000fc80000410000 */
[----:B------:R-:W-:Y:S02]  /*1520*/  @P3 FADD.FTZ R43, R59, R43 ;  /* 0x0000002b3b2b3221 */ /* 0x000fe40000010000 */
.L_x_18048:
[----:B------:R-:W-:Y:S05]  /*1530*/  BSYNC B1 ;  /* 0x0000000000017941 */ /* 0x000fea0003800000 */
.L_x_18047:
[----:B------:R-:W-:Y:S01]  /*1540*/  BSSY B1, `(.L_x_18049) ;  /* 0x0000006000017945 */ /* 0x000fe20003800000 */
[----:B------:R-:W-:Y:S05]  /*1550*/  @!P4 BRA `(.L_x_18050) ;  /* 0x000000400000c947 */ /* 0x000fea0003800000 */
[----:B-----5:R-:W-:-:S05]  /*1560*/  PRMT R36, RZ, 0x5410, R214 ;  /* 0x00005410ff247816 */ /* 0x020fca00000000d6 */
[----:B------:R-:W-:-:S04]  /*1570*/  FMUL.FTZ R209, R36, c[0x0][0x1ec] ;  /* 0x00007b0024d17a20 */ /* 0x000fc80000410000 */
[----:B------:R-:W-:-:S04]  /*1580*/  FMUL.FTZ R36, R160, R209 ;  /* 0x000000d1a0247220 */ /* 0x000fc80000410000 */
[----:B------:R-:W-:Y:S02]  /*1590*/  @P3 FADD.FTZ R36, R48, R36 ;  /* 0x0000002430243221 */ /* 0x000fe40000010000 */
.L_x_18050:
[----:B------:R-:W-:Y:S05]  /*15a0*/  BSYNC B1 ;  /* 0x0000000000017941 */ /* 0x000fea0003800000 */
.L_x_18049:
[----:B------:R-:W-:Y:S01]  /*15b0*/  BSSY B1, `(.L_x_18051) ;  /* 0x0000006000017945 */ /* 0x000fe20003800000 */
[----:B------:R-:W-:Y:S05]  /*15c0*/  @!P4 BRA `(.L_x_18052) ;  /* 0x000000400000c947 */ /* 0x000fea0003800000 */
[----:B-----5:R-:W-:-:S05]  /*15d0*/  PRMT R37, RZ, 0x7610, R214 ;  /* 0x00007610ff257816 */ /* 0x020fca00000000d6 */
[----:B------:R-:W-:-:S04]  /*15e0*/  FMUL.FTZ R210, R37, c[0x0][0x1ec] ;  /* 0x00007b0025d27a20 */ /* 0x000fc80000410000 */
[----:B------:R-:W-:-:S04]  /*15f0*/  FMUL.FTZ R37, R161, R210 ;  /* 0x000000d2a1257220 */ /* 0x000fc80000410000 */
[----:B------:R-:W-:Y:S02]  /*1600*/  @P3 FADD.FTZ R37, R49, R37 ;  /* 0x0000002531253221 */ /* 0x000fe40000010000 */
.L_x_18052:
[----:B------:R-:W-:Y:S05]  /*1610*/  BSYNC B1 ;  /* 0x0000000000017941 */ /* 0x000fea0003800000 */
.L_x_18051:
[----:B------:R-:W-:Y:S01]  /*1620*/  BSSY B1, `(.L_x_18053) ;  /* 0x0000006000017945 */ /* 0x000fe20003800000 */
[----:B------:R-:W-:Y:S05]  /*1630*/  @!P4 BRA `(.L_x_18054) ;  /* 0x000000400000c947 */ /* 0x000fea0003800000 */
[----:B-----5:R-:W-:-:S05]  /*1640*/  PRMT R38, RZ, 0x5410, R215 ;  /* 0x00005410ff267816 */ /* 0x020fca00000000d7 */
[----:B------:R-:W-:-:S04]  /*1650*/  FMUL.FTZ R209, R38, c[0x0][0x1ec] ;  /* 0x00007b0026d17a20 */ /* 0x000fc80000410000 */
[----:B------:R-:W-:-:S04]  /*1660*/  FMUL.FTZ R38, R162, R209 ;  /* 0x000000d1a2267220 */ /* 0x000fc80000410000 */
[----:B------:R-:W-:Y:S02]  /*1670*/  @P3 FADD.FTZ R38, R50, R38 ;  /* 0x0000002632263221 */ /* 0x000fe40000010000 */
.L_x_18054:
[----:B------:R-:W-:Y:S05]  /*1680*/  BSYNC B1 ;  /* 0x0000000000017941 */ /* 0x000fea0003800000 */
.L_x_18053:
[----:B------:R-:W-:Y:S01]  /*1690*/  BSSY B1, `(.L_x_18055) ;  /* 0x0000006000017945 */ /* 0x000fe20003800000 */
[----:B------:R-:W-:Y:S05]  /*16a0*/  @!P4 BRA `(.L_x_18056) ;  /* 0x000000400000c947 */ /* 0x000fea0003800000 */
[----:B-----5:R-:W-:-:S05]  /*16b0*/  PRMT R39, RZ, 0x7610, R215 ;  /* 0x00007610ff277816 */ /* 0x020fca00000000d7 */
[----:B------:R-:W-:-:S04]  /*16c0*/  FMUL.FTZ R210, R39, c[0x0][0x1ec] ;  /* 0x00007b0027d27a20 */ /* 0x000fc80000410000 */
[----:B------:R-:W-:-:S04]  /*16d0*/  FMUL.FTZ R39, R163, R210 ;  /* 0x000000d2a3277220 */ /* 0x000fc80000410000 */
[----:B------:R-:W-:Y:S02]  /*16e0*/  @P3 FADD.FTZ R39, R51, R39 ;  /* 0x0000002733273221 */ /* 0x000fe40000010000 */
.L_x_18056:
[----:B------:R-:W-:Y:S05]  /*16f0*/  BSYNC B1 ;  /* 0x0000000000017941 */ /* 0x000fea0003800000 */
.L_x_18055:
[----:B------:R-:W-:Y:S01]  /*1700*/  HFMA2.MMA R210, -RZ, RZ, 0, 1.9073486328125e-06 ;  /* 0x00000020ffd27435 */ /* 0x000fe200000001ff */
[----:B------:R-:W-:-:S09]  /*1710*/  IADD3 R208, R208, 0x20, RZ ;  /* 0x00000020d0d07810 */ /* 0x000fd20007ffe0ff */
[C---:B------:R-:W-:Y:S01]  /*1720*/  IMAD.WIDE.U32 R210, R207.reuse, R210, c[0x0][0x188] ;  /* 0x00006200cfd27625 */ /* 0x040fe200078e00d2 */
[----:B------:R-:W-:-:S04]  /*1730*/  IADD3 R207, R207, 0x20, RZ ;  /* 0x00000020cfcf7810 */ /* 0x000fc80007ffe0ff */
[----:B------:R0:W-:Y:S04]  /*1740*/  STG.E.128 [R210.64], R40 ;  /* 0x00000028d2007986 */ /* 0x0001e8000c101d04 */
[----:B------:R0:W-:Y:S02]  /*1750*/  STG.E.128 [R210.64+0x10], R36 ;  /* 0x00001024d2007986 */ /* 0x0001e4000c101d04 */
.L_x_18040:
[----:B------:R-:W-:Y:S05]  /*1760*/  BSYNC B0 ;  /* 0x0000000000007941 */ /* 0x000fea0003800000 */
.L_x_18039:
        /* <DEDUP_REMOVED lines=43> */
.L_x_18060:
[----:B0-----:R-:W-:Y:S05]  /*1a20*/  BSYNC B1 ;  /* 0x0000000000017941 */ /* 0x001fea0003800000 */
.L_x_18059:
[----:B------:R-:W-:Y:S01]  /*1a30*/  BSSY B1, `(.L_x_18061) ;  /* 0x0000006000017945 */ /* 0x000fe20003800000 */
[----:B------:R-:W-:Y:S05]  /*1a40*/  @!P4 BRA `(.L_x_18062) ;  /* 0x000000400000c947 */ /* 0x000fea0003800000 */
[----:B-----5:R-:W-:-:S05]  /*1a50*/  PRMT R33, RZ, 0x7610, R212 ;  /* 0x00007610ff217816 */ /* 0x020fca00000000d4 */
[----:B------:R-:W-:-:S04]  /*1a60*/  FMUL.FTZ R210, R33, c[0x0][0x1ec] ;  /* 0x00007b0021d27a20 */ /* 0x000fc80000410000 */
[----:B------:R-:W-:-:S04]  /*1a70*/  FMUL.FTZ R33, R133, R210 ;  /* 0x000000d285217220 */ /* 0x000fc80000410000 */
[----:B------:R-:W-:Y:S02]  /*1a80*/  @P3 FADD.FTZ R33, R57, R33 ;  /* 0x0000002139213221 */ /* 0x000fe40000010000 */
.L_x_18062:
[----:B------:R-:W-:Y:S05]  /*1a90*/  BSYNC B1 ;  /* 0x0000000000017941 */ /* 0x000fea0003800000 */
.L_x_18061:
[----:B------:R-:W-:Y:S01]  /*1aa0*/  BSSY B1, `(.L_x_18063) ;  /* 0x0000006000017945 */ /* 0x000fe20003800000 */
[----:B------:R-:W-:Y:S05]  /*1ab0*/  @!P4 BRA `(.L_x_18064) ;  /* 0x000000400000c947 */ /* 0x000fea0003800000 */
[----:B-----5:R-:W-:-:S05]  /*1ac0*/  PRMT R34, RZ, 0x5410, R213 ;  /* 0x00005410ff227816 */ /* 0x020fca00000000d5 */
[----:B------:R-:W-:-:S04]  /*1ad0*/  FMUL.FTZ R209, R34, c[0x0][0x1ec] ;  /* 0x00007b0022d17a20 */ /* 0x000fc80000410000 */
[----:B------:R-:W-:-:S04]  /*1ae0*/  FMUL.FTZ R34, R134, R209 ;  /* 0x000000d186227220 */ /* 0x000fc80000410000 */
[----:B------:R-:W-:Y:S02]  /*1af0*/  @P3 FADD.FTZ R34, R58, R34 ;  /* 0x000000223a223221 */ /* 0x000fe40000010000 */
.L_x_18064:
[----:B------:R-:W-:Y:S05]  /*1b00*/  BSYNC B1 ;  /* 0x0000000000017941 */ /* 0x000fea0003800000 */
.L_x_18063:
[----:B------:R-:W-:Y:S01]  /*1b10*/  BSSY B1, `(.L_x_18065) ;  /* 0x0000006000017945 */ /* 0x000fe20003800000 */
[----:B------:R-:W-:Y:S05]  /*1b20*/  @!P4 BRA `(.L_x_18066) ;  /* 0x000000400000c947 */ /* 0x000fea0003800000 */
[----:B-----5:R-:W-:-:S05]  /*1b30*/  PRMT R35, RZ, 0x7610, R213 ;  /* 0x00007610ff237816 */ /* 0x020fca00000000d5 */
[----:B------:R-:W-:-:S04]  /*1b40*/  FMUL.FTZ R210, R35, c[0x0][0x1ec] ;  /* 0x00007b0023d27a20 */ /* 0x000fc80000410000 */
[----:B------:R-:W-:-:S04]  /*1b50*/  FMUL.FTZ R35, R135, R210 ;  /* 0x000000d287237220 */ /* 0x000fc80000410000 */
[----:B------:R-:W-:Y:S02]  /*1b60*/  @P3 FADD.FTZ R35, R59, R35 ;  /* 0x000000233b233221 */ /* 0x000fe40000010000 */
.L_x_18066:
[----:B------:R-:W-:Y:S05]  /*1b70*/  BSYNC B1 ;  /* 0x0000000000017941 */ /* 0x000fea0003800000 */
.L_x_18065:
[----:B------:R-:W-:Y:S01]  /*1b80*/  BSSY B1, `(.L_x_18067) ;  /* 0x0000006000017945 */ /* 0x000fe20003800000 */
[----:B------:R-:W-:Y:S05]  /*1b90*/  @!P4 BRA `(.L_x_18068) ;  /* 0x000000400000c947 */ /* 0x000fea0003800000 */
[----:B-----5:R-:W-:-:S05]  /*1ba0*/  PRMT R28, RZ, 0x5410, R214 ;  /* 0x00005410ff1c7816 */ /* 0x020fca00000000d6 */
[----:B------:R-:W-:-:S04]  /*1bb0*/  FMUL.FTZ R209, R28, c[0x0][0x1ec] ;  /* 0x00007b001cd17a20 */ /* 0x000fc80000410000 */
[----:B------:R-:W-:-:S04]  /*1bc0*/  FMUL.FTZ R28, R136, R209 ;  /* 0x000000d1881c7220 */ /* 0x000fc80000410000 */
[----:B------:R-:W-:Y:S02]  /*1bd0*/  @P3 FADD.FTZ R28, R48, R28 ;  /* 0x0000001c301c3221 */ /* 0x000fe40000010000 */
.L_x_18068:
[----:B------:R-:W-:Y:S05]  /*1be0*/  BSYNC B1 ;  /* 0x0000000000017941 */ /* 0x000fea0003800000 */
.L_x_18067:
[----:B------:R-:W-:Y:S01]  /*1bf0*/  BSSY B1, `(.L_x_18069) ;  /* 0x0000006000017945 */ /* 0x000fe20003800000 */
[----:B------:R-:W-:Y:S05]  /*1c00*/  @!P4 BRA `(.L_x_18070) ;  /* 0x000000400000c947 */ /* 0x000fea0003800000 */
[----:B-----5:R-:W-:-:S05]  /*1c10*/  PRMT R29, RZ, 0x7610, R214 ;  /* 0x00007610ff1d7816 */ /* 0x020fca00000000d6 */
[----:B------:R-:W-:-:S04]  /*1c20*/  FMUL.FTZ R210, R29, c[0x0][0x1ec] ;  /* 0x00007b001dd27a20 */ /* 0x000fc80000410000 */
[----:B------:R-:W-:-:S04]  /*1c30*/  FMUL.FTZ R29, R137, R210 ;  /* 0x000000d2891d7220 */ /* 0x000fc80000410000 */
[----:B------:R-:W-:Y:S02]  /*1c40*/  @P3 FADD.FTZ R29, R49, R29 ;  /* 0x0000001d311d3221 */ /* 0x000fe40000010000 */
.L_x_18070:
[----:B------:R-:W-:Y:S05]  /*1c50*/  BSYNC B1 ;  /* 0x0000000000017941 */ /* 0x000fea0003800000 */
.L_x_18069:
[----:B------:R-:W-:Y:S01]  /*1c60*/  BSSY B1, `(.L_x_18071) ;  /* 0x0000006000017945 */ /* 0x000fe20003800000 */
[----:B------:R-:W-:Y:S05]  /*1c70*/  @!P4 BRA `(.L_x_18072) ;  /* 0x000000400000c947 */ /* 0x000fea0003800000 */
[----:B-----5:R-:W-:-:S05]  /*1c80*/  PRMT R30, RZ, 0x5410, R215 ;  /* 0x00005410ff1e7816 */ /* 0x020fca00000000d7 */
[----:B------:R-:W-:-:S04]  /*1c90*/  FMUL.FTZ R209, R30, c[0x0][0x1ec] ;  /* 0x00007b001ed17a20 */ /* 0x000fc80000410000 */
[----:B------:R-:W-:-:S04]  /*1ca0*/  FMUL.FTZ R30, R138, R209 ;  /* 0x000000d18a1e7220 */ /* 0x000fc80000410000 */
[----:B------:R-:W-:Y:S02]  /*1cb0*/  @P3 FADD.FTZ R30, R50, R30 ;  /* 0x0000001e321e3221 */ /* 0x000fe40000010000 */
.L_x_18072:
[----:B------:R-:W-:Y:S05]  /*1cc0*/  BSYNC B1 ;  /* 0x0000000000017941 */ /* 0x000fea0003800000 */
.L_x_18071:
[----:B------:R-:W-:Y:S01]  /*1cd0*/  BSSY B1, `(.L_x_18073) ;  /* 0x0000006000017945 */ /* 0x000fe20003800000 */
[----:B------:R-:W-:Y:S05]  /*1ce0*/  @!P4 BRA `(.L_x_18074) ;  /* 0x000000400000c947 */ /* 0x000fea0003800000 */
[----:B-----5:R-:W-:-:S05]  /*1cf0*/  PRMT R31, RZ, 0x7610, R215 ;  /* 0x00007610ff1f7816 */ /* 0x020fca00000000d7 */
[----:B------:R-:W-:-:S04]  /*1d00*/  FMUL.FTZ R210, R31, c[0x0][0x1ec] ;  /* 0x00007b001fd27a20 */ /* 0x000fc80000410000 */
[----:B------:R-:W-:-:S04]  /*1d10*/  FMUL.FTZ R31, R139, R210 ;  /* 0x000000d28b1f7220 */ /* 0x000fc80000410000 */
[----:B------:R-:W-:Y:S02]  /*1d20*/  @P3 FADD.FTZ R31, R51, R31 ;  /* 0x0000001f331f3221 */ /* 0x000fe40000010000 */
.L_x_18074:
[----:B------:R-:W-:Y:S05]  /*1d30*/  BSYNC B1 ;  /* 0x0000000000017941 */ /* 0x000fea0003800000 */
.L_x_18073:
[----:B------:R-:W-:Y:S01]  /*1d40*/  HFMA2.MMA R210, -RZ, RZ, 0, 1.9073486328125e-06 ;  /* 0x00000020ffd27435 */ /* 0x000fe200000001ff */
[----:B------:R-:W-:-:S09]  /*1d50*/  IADD3 R208, R208, 0x20, RZ ;  /* 0x00000020d0d07810 */ /* 0x000fd20007ffe0ff */
[C---:B------:R-:W-:Y:S01]  /*1d60*/  IMAD.WIDE.U32 R210, R207.reuse, R210, c[0x0][0x188] ;  /* 0x00006200cfd27625 */ /* 0x040fe200078e00d2 */
[----:B------:R-:W-:-:S04]  /*1d70*/  IADD3 R207, R207, 0x20, RZ ;  /* 0x00000020cfcf7810 */ /* 0x000fc80007ffe0ff */
[----:B------:R0:W-:Y:S04]  /*1d80*/  STG.E.128 [R210.64], R32 ;  /* 0x00000020d2007986 */ /* 0x0001e8000c101d04 */
[----:B------:R0:W-:Y:S02]  /*1d90*/  STG.E.128 [R210.64+0x10], R28 ;  /* 0x0000101cd2007986 */ /* 0x0001e4000c101d04 */
.L_x_18058:
[----:B------:R-:W-:Y:S05]  /*1da0*/  BSYNC B0 ;  /* 0x0000000000007941 */ /* 0x000fea0003800000 */
.L_x_18057:
        /* <DEDUP_REMOVED lines=43> */
.L_x_18078:
[----:B0-----:R-:W-:Y:S05]  /*2060*/  BSYNC B1 ;  /* 0x0000000000017941 */ /* 0x001fea0003800000 */
.L_x_18077:
[----:B------:R-:W-:Y:S01]  /*2070*/  BSSY B1, `(.L_x_18079) ;  /* 0x0000006000017945 */ /* 0x000fe20003800000 */
[----:B------:R-:W-:Y:S05]  /*2080*/  @!P4 BRA `(.L_x_18080) ;  /* 0x000000400000c947 */ /* 0x000fea0003800000 */
[----:B-----5:R-:W-:-:S05]  /*2090*/  PRMT R25, RZ, 0x7610, R212 ;  /* 0x00007610ff197816 */ /* 0x020fca00000000d4 */
[----:B------:R-:W-:-:S04]  /*20a0*/  FMUL.FTZ R210, R25, c[0x0][0x1ec] ;  /* 0x00007b0019d27a20 */ /* 0x000fc80000410000 */
[----:B------:R-:W-:-:S04]  /*20b0*/  FMUL.FTZ R25, R109, R210 ;  /* 0x000000d26d197220 */ /* 0x000fc80000410000 */
[----:B------:R-:W-:Y:S02]  /*20c0*/  @P3 FADD.FTZ R25, R57, R25 ;  /* 0x0000001939193221 */ /* 0x000fe40000010000 */
.L_x_18080:
[----:B------:R-:W-:Y:S05]  /*20d0*/  BSYNC B1 ;  /* 0x0000000000017941 */ /* 0x000fea0003800000 */
.L_x_18079:
[----:B------:R-:W-:Y:S01]  /*20e0*/  BSSY B1, `(.L_x_18081) ;  /* 0x0000006000017945 */ /* 0x000fe20003800000 */
[----:B------:R-:W-:Y:S05]  /*20f0*/  @!P4 BRA `(.L_x_18082) ;  /* 0x000000400000c947 */ /* 0x000fea0003800000 */
[----:B-----5:R-:W-:-:S05]  /*2100*/  PRMT R26, RZ, 0x5410, R213 ;  /* 0x00005410ff1a7816 */ /* 0x020fca00000000d5 */
[----:B------:R-:W-:-:S04]  /*2110*/  FMUL.FTZ R209, R26, c[0x0][0x1ec] ;  /* 0x00007b001ad17a20 */ /* 0x000fc80000410000 */
[----:B------:R-:W-:-:S04]  /*2120*/  FMUL.FTZ R26, R110, R209 ;  /* 0x000000d16e1a7220 */ /* 0x000fc80000410000 */
[----:B------:R-:W-:Y:S02]  /*2130*/  @P3 FADD.FTZ R26, R58, R26 ;  /* 0x0000001a3a1a3221 */ /* 0x000fe40000010000 */
.L_x_18082:
[----:B------:R-:W-:Y:S05]  /*2140*/  BSYNC B1 ;  /* 0x0000000000017941 */ /* 0x000fea0003800000 */
.L_x_18081:
[----:B------:R-:W-:Y:S01]  /*2150*/  BSSY B1, `(.L_x_18083) ;  /* 0x0000006000017945 */ /* 0x000fe20003800000 */
[----:B------:R-:W-:Y:S05]  /*2160*/  @!P4 BRA `(.L_x_18084) ;  /* 0x000000400000c947 */ /* 0x000fea0003800000 */
[----:B-----5:R-:W-:-:S05]  /*2170*/  PRMT R27, RZ, 0x7610, R213 ;  /* 0x00007610ff1b7816 */ /* 0x020fca00000000d5 */
[----:B------:R-:W-:-:S04]  /*2180*/  FMUL.FTZ R210, R27, c[0x0][0x1ec] ;  /* 0x00007b001bd27a20 */ /* 0x000fc80000410000 */
[----:B------:R-:W-:-:S04]  /*2190*/  FMUL.FTZ R27, R111, R210 ;  /* 0x000000d26f1b7220 */ /* 0x000fc80000410000 */
[----:B------:R-:W-:Y:S02]  /*21a0*/  @P3 FADD.FTZ R27, R59, R27 ;  /* 0x0000001b3b1b3221 */ /* 0x000fe40000010000 */
.L_x_18084:
[----:B------:R-:W-:Y:S05]  /*21b0*/  BSYNC B1 ;  /* 0x0000000000017941 */ /* 0x000fea0003800000 */
.L_x_18083:
[----:B------:R-:W-:Y:S01]  /*21c0*/  BSSY B1, `(.L_x_18085) ;  /* 0x0000006000017945 */ /* 0x000fe20003800000 */
[----:B------:R-:W-:Y:S05]  /*21d0*/  @!P4 BRA `(.L_x_18086) ;  /* 0x000000400000c947 */ /* 0x000fea0003800000 */
[----:B-----5:R-:W-:-:S05]  /*21e0*/  PRMT R20, RZ, 0x5410, R214 ;  /* 0x00005410ff147816 */ /* 0x020fca00000000d6 */
[----:B------:R-:W-:-:S04]  /*21f0*/  FMUL.FTZ R209, R20, c[0x0][0x1ec] ;  /* 0x00007b0014d17a20 */ /* 0x000fc80000410000 */
[----:B------:R-:W-:-:S04]  /*2200*/  FMUL.FTZ R20, R112, R209 ;  /* 0x000000d170147220 */ /* 0x000fc80000410000 */
[----:B------:R-:W-:Y:S02]  /*2210*/  @P3 FADD.FTZ R20, R48, R20 ;  /* 0x0000001430143221 */ /* 0x000fe40000010000 */
.L_x_18086:
[----:B------:R-:W-:Y:S05]  /*2220*/  BSYNC B1 ;  /* 0x0000000000017941 */ /* 0x000fea0003800000 */
.L_x_18085:
[----:B------:R-:W-:Y:S01]  /*2230*/  BSSY B1, `(.L_x_18087) ;  /* 0x0000006000017945 */ /* 0x000fe20003800000 */
[----:B------:R-:W-:Y:S05]  /*2240*/  @!P4 BRA `(.L_x_18088) ;  /* 0x000000400000c947 */ /* 0x000fea0003800000 */
[----:B-----5:R-:W-:-:S05]  /*2250*/  PRMT R21, RZ, 0x7610, R214 ;  /* 0x00007610ff157816 */ /* 0x020fca00000000d6 */
[----:B------:R-:W-:-:S04]  /*2260*/  FMUL.FTZ R210, R21, c[0x0][0x1ec] ;  /* 0x00007b0015d27a20 */ /* 0x000fc80000410000 */
[----:B------:R-:W-:-:S04]  /*2270*/  FMUL.FTZ R21, R113, R210 ;  /* 0x000000d271157220 */ /* 0x000fc80000410000 */
[----:B------:R-:W-:Y:S02]  /*2280*/  @P3 FADD.FTZ R21, R49, R21 ;  /* 0x0000001531153221 */ /* 0x000fe40000010000 */
.L_x_18088:
[----:B------:R-:W-:Y:S05]  /*2290*/  BSYNC B1 ;  /* 0x0000000000017941 */ /* 0x000fea0003800000 */
.L_x_18087:
[----:B------:R-:W-:Y:S01]  /*22a0*/  BSSY B1, `(.L_x_18089) ;  /* 0x0000006000017945 */ /* 0x000fe20003800000 */
[----:B------:R-:W-:Y:S05]  /*22b0*/  @!P4 BRA `(.L_x_18090) ;  /* 0x000000400000c947 */ /* 0x000fea0003800000 */
[----:B-----5:R-:W-:-:S05]  /*22c0*/  PRMT R22, RZ, 0x5410, R215 ;  /* 0x00005410ff167816 */ /* 0x020fca00000000d7 */
[----:B------:R-:W-:-:S04]  /*22d0*/  FMUL.FTZ R209, R22, c[0x0][0x1ec] ;  /* 0x00007b0016d17a20 */ /* 0x000fc80000410000 */
[----:B------:R-:W-:-:S04]  /*22e0*/  FMUL.FTZ R22, R114, R209 ;  /* 0x000000d172167220 */ /* 0x000fc80000410000 */
[----:B------:R-:W-:Y:S02]  /*22f0*/  @P3 FADD.FTZ R22, R50, R22 ;  /* 0x0000001632163221 */ /* 0x000fe40000010000 */
.L_x_18090:
[----:B------:R-:W-:Y:S05]  /*2300*/  BSYNC B1 ;  /* 0x0000000000017941 */ /* 0x000fea0003800000 */
.L_x_18089:
[----:B------:R-:W-:Y:S01]  /*2310*/  BSSY B1, `(.L_x_18091) ;  /* 0x0000006000017945 */ /* 0x000fe20003800000 */
[----:B------:R-:W-:Y:S05]  /*2320*/  @!P4 BRA `(.L_x_18092) ;  /* 0x000000400000c947 */ /* 0x000fea0003800000 */
[----:B-----5:R-:W-:-:S05]  /*2330*/  PRMT R23, RZ, 0x7610, R215 ;  /* 0x00007610ff177816 */ /* 0x020fca00000000d7 */
[----:B------:R-:W-:-:S04]  /*2340*/  FMUL.FTZ R210, R23, c[0x0][0x1ec] ;  /* 0x00007b0017d27a20 */ /* 0x000fc80000410000 */
[----:B------:R-:W-:-:S04]  /*2350*/  FMUL.FTZ R23, R115, R210 ;  /* 0x000000d273177220 */ /* 0x000fc80000410000 */
[----:B------:R-:W-:Y:S02]  /*2360*/  @P3 FADD.FTZ R23, R51, R23 ;  /* 0x0000001733173221 */ /* 0x000fe40000010000 */
.L_x_18092:
[----:B------:R-:W-:Y:S05]  /*2370*/  BSYNC B1 ;  /* 0x0000000000017941 */ /* 0x000fea0003800000 */
.L_x_18091:
[----:B------:R-:W-:Y:S01]  /*2380*/  HFMA2.MMA R210, -RZ, RZ, 0, 1.9073486328125e-06 ;  /* 0x00000020ffd27435 */ /* 0x000fe200000001ff */
[----:B------:R-:W-:-:S09]  /*2390*/  IADD3 R208, R208, 0x20, RZ ;  /* 0x00000020d0d07810 */ /* 0x000fd20007ffe0ff */
[C---:B------:R-:W-:Y:S01]  /*23a0*/  IMAD.WIDE.U32 R210, R207.reuse, R210, c[0x0][0x188] ;  /* 0x00006200cfd27625 */ /* 0x040fe200078e00d2 */
[----:B------:R-:W-:-:S04]  /*23b0*/  IADD3 R207, R207, 0x20, RZ ;  /* 0x00000020cfcf7810 */ /* 0x000fc80007ffe0ff */
[----:B------:R0:W-:Y:S04]  /*23c0*/  STG.E.128 [R210.64], R24 ;  /* 0x00000018d2007986 */ /* 0x0001e8000c101d04 */
[----:B------:R0:W-:Y:S02]  /*23d0*/  STG.E.128 [R210.64+0x10], R20 ;  /* 0x00001014d2007986 */ /* 0x0001e4000c101d04 */
.L_x_18076:
[----:B------:R-:W-:Y:S05]  /*23e0*/  BSYNC B0 ;  /* 0x0000000000007941 */ /* 0x000fea0003800000 */
.L_x_18075:
        /* <DEDUP_REMOVED lines=43> */
.L_x_18096:
[----:B0-----:R-:W-:Y:S05]  /*26a0*/  BSYNC B1 ;  /* 0x0000000000017941 */ /* 0x001fea0003800000 */
.L_x_18095:
[----:B------:R-:W-:Y:S01]  /*26b0*/  BSSY B1, `(.L_x_18097) ;  /* 0x0000006000017945 */ /* 0x000fe20003800000 */
[----:B------:R-:W-:Y:S05]  /*26c0*/  @!P4 BRA `(.L_x_18098) ;  /* 0x000000400000c947 */ /* 0x000fea0003800000 */
[----:B-----5:R-:W-:-:S05]  /*26d0*/  PRMT R17, RZ, 0x7610, R212 ;  /* 0x00007610ff117816 */ /* 0x020fca00000000d4 */
[----:B------:R-:W-:-:S04]  /*26e0*/  FMUL.FTZ R210, R17, c[0x0][0x1ec] ;  /* 0x00007b0011d27a20 */ /* 0x000fc80000410000 */
[----:B------:R-:W-:-:S04]  /*26f0*/  FMUL.FTZ R17, R85, R210 ;  /* 0x000000d255117220 */ /* 0x000fc80000410000 */
[----:B------:R-:W-:Y:S02]  /*2700*/  @P3 FADD.FTZ R17, R57, R17 ;  /* 0x0000001139113221 */ /* 0x000fe40000010000 */
.L_x_18098:
[----:B------:R-:W-:Y:S05]  /*2710*/  BSYNC B1 ;  /* 0x0000000000017941 */ /* 0x000fea0003800000 */
.L_x_18097:
[----:B------:R-:W-:Y:S01]  /*2720*/  BSSY B1, `(.L_x_18099) ;  /* 0x0000006000017945 */ /* 0x000fe20003800000 */
[----:B------:R-:W-:Y:S05]  /*2730*/  @!P4 BRA `(.L_x_18100) ;  /* 0x000000400000c947 */ /* 0x000fea0003800000 */
[----:B-----5:R-:W-:-:S05]  /*2740*/  PRMT R18, RZ, 0x5410, R213 ;  /* 0x00005410ff127816 */ /* 0x020fca00000000d5 */
[----:B------:R-:W-:-:S04]  /*2750*/  FMUL.FTZ R209, R18, c[0x0][0x1ec] ;  /* 0x00007b0012d17a20 */ /* 0x000fc80000410000 */
[----:B------:R-:W-:-:S04]  /*2760*/  FMUL.FTZ R18, R86, R209 ;  /* 0x000000d156127220 */ /* 0x000fc80000410000 */
[----:B------:R-:W-:Y:S02]  /*2770*/  @P3 FADD.FTZ R18, R58, R18 ;  /* 0x000000123a123221 */ /* 0x000fe40000010000 */
.L_x_18100:
[----:B------:R-:W-:Y:S05]  /*2780*/  BSYNC B1 ;  /* 0x0000000000017941 */ /* 0x000fea0003800000 */
.L_x_18099:
[----:B------:R-:W-:Y:S01]  /*2790*/  BSSY B1, `(.L_x_18101) ;  /* 0x0000006000017945 */ /* 0x000fe20003800000 */
[----:B------:R-:W-:Y:S05]  /*27a0*/  @!P4 BRA `(.L_x_18102) ;  /* 0x000000400000c947 */ /* 0x000fea0003800000 */
[----:B-----5:R-:W-:-:S05]  /*27b0*/  PRMT R19, RZ, 0x7610, R213 ;  /* 0x00007610ff137816 */ /* 0x020fca00000000d5 */
[----:B------:R-:W-:-:S04]  /*27c0*/  FMUL.FTZ R210, R19, c[0x0][0x1ec] ;  /* 0x00007b0013d27a20 */ /* 0x000fc80000410000 */
[----:B------:R-:W-:-:S04]  /*27d0*/  FMUL.FTZ R19, R87, R210 ;  /* 0x000000d257137220 */ /* 0x000fc80000410000 */
[----:B------:R-:W-:Y:S02]  /*27e0*/  @P3 FADD.FTZ R19, R59, R19 ;  /* 0x000000133b133221 */ /* 0x000fe40000010000 */
.L_x_18102:
[----:B------:R-:W-:Y:S05]  /*27f0*/  BSYNC B1 ;  /* 0x0000000000017941 */ /* 0x000fea0003800000 */
.L_x_18101:
[----:B------:R-:W-:Y:S01]  /*2800*/  BSSY B1, `(.L_x_18103) ;  /* 0x0000006000017945 */ /* 0x000fe20003800000 */
[----:B------:R-:W-:Y:S05]  /*2810*/  @!P4 BRA `(.L_x_18104) ;  /* 0x000000400000c947 */ /* 0x000fea0003800000 */
[----:B-----5:R-:W-:-:S05]  /*2820*/  PRMT R12, RZ, 0x5410, R214 ;  /* 0x00005410ff0c7816 */ /* 0x020fca00000000d6 */
[----:B------:R-:W-:-:S04]  /*2830*/  FMUL.FTZ R209, R12, c[0x0][0x1ec] ;  /* 0x00007b000cd17a20 */ /* 0x000fc80000410000 */
[----:B------:R-:W-:-:S04]  /*2840*/  FMUL.FTZ R12, R88, R209 ;  /* 0x000000d1580c7220 */ /* 0x000fc80000410000 */
[----:B------:R-:W-:Y:S02]  /*2850*/  @P3 FADD.FTZ R12, R48, R12 ;  /* 0x0000000c300c3221 */ /* 0x000fe40000010000 */
.L_x_18104:
[----:B------:R-:W-:Y:S05]  /*2860*/  BSYNC B1 ;  /* 0x0000000000017941 */ /* 0x000fea0003800000 */
.L_x_18103:
[----:B------:R-:W-:Y:S01]  /*2870*/  BSSY B1, `(.L_x_18105) ;  /* 0x0000006000017945 */ /* 0x000fe20003800000 */
[----:B------:R-:W-:Y:S05]  /*2880*/  @!P4 BRA `(.L_x_18106) ;  /* 0x000000400000c947 */ /* 0x000fea0003800000 */
[----:B-----5:R-:W-:-:S05]  /*2890*/  PRMT R13, RZ, 0x7610, R214 ;  /* 0x00007610ff0d7816 */ /* 0x020fca00000000d6 */
[----:B------:R-:W-:-:S04]  /*28a0*/  FMUL.FTZ R210, R13, c[0x0][0x1ec] ;  /* 0x00007b000dd27a20 */ /* 0x000fc80000410000 */
[----:B------:R-:W-:-:S04]  /*28b0*/  FMUL.FTZ R13, R89, R210 ;  /* 0x000000d2590d7220 */ /* 0x000fc80000410000 */
[----:B------:R-:W-:Y:S02]  /*28c0*/  @P3 FADD.FTZ R13, R49, R13 ;  /* 0x0000000d310d3221 */ /* 0x000fe40000010000 */
.L_x_18106:
[----:B------:R-:W-:Y:S05]  /*28d0*/  BSYNC B1 ;  /* 0x0000000000017941 */ /* 0x000fea0003800000 */
.L_x_18105:
[----:B------:R-:W-:Y:S01]  /*28e0*/  BSSY B1, `(.L_x_18107) ;  /* 0x0000006000017945 */ /* 0x000fe20003800000 */
[----:B------:R-:W-:Y:S05]  /*28f0*/  @!P4 BRA `(.L_x_18108) ;  /* 0x000000400000c947 */ /* 0x000fea0003800000 */
[----:B-----5:R-:W-:-:S05]  /*2900*/  PRMT R14, RZ, 0x5410, R215 ;  /* 0x00005410ff0e7816 */ /* 0x020fca00000000d7 */
[----:B------:R-:W-:-:S04]  /*2910*/  FMUL.FTZ R209, R14, c[0x0][0x1ec] ;  /* 0x00007b000ed17a20 */ /* 0x000fc80000410000 */
[----:B------:R-:W-:-:S04]  /*2920*/  FMUL.FTZ R14, R90, R209 ;  /* 0x000000d15a0e7220 */ /* 0x000fc80000410000 */
[----:B------:R-:W-:Y:S02]  /*2930*/  @P3 FADD.FTZ R14, R50, R14 ;  /* 0x0000000e320e3221 */ /* 0x000fe40000010000 */
.L_x_18108:
[----:B------:R-:W-:Y:S05]  /*2940*/  BSYNC B1 ;  /* 0x0000000000017941 */ /* 0x000fea0003800000 */
.L_x_18107:
[----:B------:R-:W-:Y:S01]  /*2950*/  BSSY B1, `(.L_x_18109) ;  /* 0x0000006000017945 */ /* 0x000fe20003800000 */
[----:B------:R-:W-:Y:S05]  /*2960*/  @!P4 BRA `(.L_x_18110) ;  /* 0x000000400000c947 */ /* 0x000fea0003800000 */
[----:B-----5:R-:W-:-:S05]  /*2970*/  PRMT R15, RZ, 0x7610, R215 ;  /* 0x00007610ff0f7816 */ /* 0x020fca00000000d7 */
[----:B------:R-:W-:-:S04]  /*2980*/  FMUL.FTZ R210, R15, c[0x0][0x1ec] ;  /* 0x00007b000fd27a20 */ /* 0x000fc80000410000 */
[----:B------:R-:W-:-:S04]  /*2990*/  FMUL.FTZ R15, R91, R210 ;  /* 0x000000d25b0f7220 */ /* 0x000fc80000410000 */
[----:B------:R-:W-:Y:S02]  /*29a0*/  @P3 FADD.FTZ R15, R51, R15 ;  /* 0x0000000f330f3221 */ /* 0x000fe40000010000 */
.L_x_18110:
[----:B------:R-:W-:Y:S05]  /*29b0*/  BSYNC B1 ;  /* 0x0000000000017941 */ /* 0x000fea0003800000 */
.L_x_18109:
[----:B------:R-:W-:Y:S01]  /*29c0*/  HFMA2.MMA R210, -RZ, RZ, 0, 1.9073486328125e-06 ;  /* 0x00000020ffd27435 */ /* 0x000fe200000001ff */
[----:B------:R-:W-:-:S09]  /*29d0*/  IADD3 R208, R208, 0x20, RZ ;  /* 0x00000020d0d07810 */ /* 0x000fd20007ffe0ff */
[C---:B------:R-:W-:Y:S01]  /*29e0*/  IMAD.WIDE.U32 R210, R207.reuse, R210, c[0x0][0x188] ;  /* 0x00006200cfd27625 */ /* 0x040fe200078e00d2 */
[----:B------:R-:W-:-:S04]  /*29f0*/  IADD3 R207, R207, 0x20, RZ ;  /* 0x00000020cfcf7810 */ /* 0x000fc80007ffe0ff */
[----:B------:R0:W-:Y:S04]  /*2a00*/  STG.E.128 [R210.64], R16 ;  /* 0x00000010d2007986 */ /* 0x0001e8000c101d04 */
[----:B------:R0:W-:Y:S02]  /*2a10*/  STG.E.128 [R210.64+0x10], R12 ;  /* 0x0000100cd2007986 */ /* 0x0001e4000c101d04 */
.L_x_18094:
[----:B------:R-:W-:Y:S05]  /*2a20*/  BSYNC B0 ;  /* 0x0000000000007941 */ /* 0x000fea0003800000 */
.L_x_18093:
        /* <DEDUP_REMOVED lines=42> */
[----:B------:R-:W-:-:S04]  /*2cd0*/  FMUL.FTZ R8, R60, R209 ;  /* 0x000000d13c087220 */ /* 0x000fc80000410000 */
[----:B------:R-:W-:Y:S02]  /*2ce0*/  @P2 FADD.FTZ R8, R56, R8 ;  /* 0x0000000838082221 */ /* 0x000fe40000010000 */
.L_x_18114:
[----:B-1----:R-:W-:Y:S05]  /*2cf0*/  BSYNC B1 ;  /* 0x0000000000017941 */ /* 0x002fea0003800000 */
.L_x_18113:
[----:B------:R-:W-:Y:S01]  /*2d00*/  BSSY B1, `(.L_x_18115) ;  /* 0x0000006000017945 */ /* 0x000fe20003800000 */
[----:B------:R-:W-:Y:S05]  /*2d10*/  @!P3 BRA `(.L_x_18116) ;  /* 0x000000400000b947 */ /* 0x000fea0003800000 */
[----:B-----5:R-:W-:-:S05]  /*2d20*/  PRMT R9, RZ, 0x7610, R212 ;  /* 0x00007610ff097816 */ /* 0x020fca00000000d4 */
[----:B------:R-:W-:-:S04]  /*2d30*/  FMUL.FTZ R208, R9, c[0x0][0x1ec] ;  /* 0x00007b0009d07a20 */ /* 0x000fc80000410000 */
[----:B------:R-:W-:-:S04]  /*2d40*/  FMUL.FTZ R9, R61, R208 ;  /* 0x000000d03d097220 */ /* 0x000fc80000410000 */
[----:B------:R-:W-:Y:S02]  /*2d50*/  @P2 FADD.FTZ R9, R57, R9 ;  /* 0x0000000939092221 */ /* 0x000fe40000010000 */
.L_x_18116:
[----:B------:R-:W-:Y:S05]  /*2d60*/  BSYNC B1 ;  /* 0x0000000000017941 */ /* 0x000fea0003800000 */
.L_x_18115:
[----:B------:R-:W-:Y:S01]  /*2d70*/  BSSY B1, `(.L_x_18117) ;  /* 0x0000006000017945 */ /* 0x000fe20003800000 */
[----:B------:R-:W-:Y:S05]  /*2d80*/  @!P3 BRA `(.L_x_18118) ;  /* 0x000000400000b947 */ /* 0x000fea0003800000 */
[----:B-----5:R-:W-:-:S05]  /*2d90*/  PRMT R10, RZ, 0x5410, R213 ;  /* 0x00005410ff0a7816 */ /* 0x020fca00000000d5 */
[----:B------:R-:W-:-:S04]  /*2da0*/  FMUL.FTZ R209, R10, c[0x0][0x1ec] ;  /* 0x00007b000ad17a20 */ /* 0x000fc80000410000 */
[----:B------:R-:W-:-:S04]  /*2db0*/  FMUL.FTZ R10, R62, R209 ;  /* 0x000000d13e0a7220 */ /* 0x000fc80000410000 */
[----:B------:R-:W-:Y:S02]  /*2dc0*/  @P2 FADD.FTZ R10, R58, R10 ;  /* 0x0000000a3a0a2221 */ /* 0x000fe40000010000 */
.L_x_18118:
[----:B------:R-:W-:Y:S05]  /*2dd0*/  BSYNC B1 ;  /* 0x0000000000017941 */ /* 0x000fea0003800000 */
.L_x_18117:
[----:B------:R-:W-:Y:S01]  /*2de0*/  BSSY B1, `(.L_x_18119) ;  /* 0x0000006000017945 */ /* 0x000fe20003800000 */
[----:B------:R-:W-:Y:S05]  /*2df0*/  @!P3 BRA `(.L_x_18120) ;  /* 0x000000400000b947 */ /* 0x000fea0003800000 */
[----:B-----5:R-:W-:-:S05]  /*2e00*/  PRMT R11, RZ, 0x7610, R213 ;  /* 0x00007610ff0b7816 */ /* 0x020fca00000000d5 */
[----:B------:R-:W-:-:S04]  /*2e10*/  FMUL.FTZ R208, R11, c[0x0][0x1ec] ;  /* 0x00007b000bd07a20 */ /* 0x000fc80000410000 */
[----:B------:R-:W-:-:S04]  /*2e20*/  FMUL.FTZ R11, R63, R208 ;  /* 0x000000d03f0b7220 */ /* 0x000fc80000410000 */
[----:B------:R-:W-:Y:S02]  /*2e30*/  @P2 FADD.FTZ R11, R59, R11 ;  /* 0x0000000b3b0b2221 */ /* 0x000fe40000010000 */
.L_x_18120:
[----:B------:R-:W-:Y:S05]  /*2e40*/  BSYNC B1 ;  /* 0x0000000000017941 */ /* 0x000fea0003800000 */
.L_x_18119:
[----:B------:R-:W-:Y:S01]  /*2e50*/  BSSY B1, `(.L_x_18121) ;  /* 0x0000006000017945 */ /* 0x000fe20003800000 */
[----:B------:R-:W-:Y:S05]  /*2e60*/  @!P3 BRA `(.L_x_18122) ;  /* 0x000000400000b947 */ /* 0x000fea0003800000 */
[----:B-----5:R-:W-:-:S05]  /*2e70*/  PRMT R4, RZ, 0x5410, R214 ;  /* 0x00005410ff047816 */ /* 0x020fca00000000d6 */
[----:B------:R-:W-:-:S04]  /*2e80*/  FMUL.FTZ R209, R4, c[0x0][0x1ec] ;  /* 0x00007b0004d17a20 */ /* 0x000fc80000410000 */
[----:B------:R-:W-:-:S04]  /*2e90*/  FMUL.FTZ R4, R64, R209 ;  /* 0x000000d140047220 */ /* 0x000fc80000410000 */
[----:B------:R-:W-:Y:S02]  /*2ea0*/  @P2 FADD.FTZ R4, R48, R4 ;  /* 0x0000000430042221 */ /* 0x000fe40000010000 */
.L_x_18122:
[----:B------:R-:W-:Y:S05]  /*2eb0*/  BSYNC B1 ;  /* 0x0000000000017941 */ /* 0x000fea0003800000 */
.L_x_18121:
[----:B------:R-:W-:Y:S01]  /*2ec0*/  BSSY B1, `(.L_x_18123) ;  /* 0x0000006000017945 */ /* 0x000fe20003800000 */
[----:B------:R-:W-:Y:S05]  /*2ed0*/  @!P3 BRA `(.L_x_18124) ;  /* 0x000000400000b947 */ /* 0x000fea0003800000 */
[----:B-----5:R-:W-:-:S05]  /*2ee0*/  PRMT R5, RZ, 0x7610, R214 ;  /* 0x00007610ff057816 */ /* 0x020fca00000000d6 */
[----:B------:R-:W-:-:S04]  /*2ef0*/  FMUL.FTZ R208, R5, c[0x0][0x1ec] ;  /* 0x00007b0005d07a20 */ /* 0x000fc80000410000 */
[----:B------:R-:W-:-:S04]  /*2f00*/  FMUL.FTZ R5, R65, R208 ;  /* 0x000000d041057220 */ /* 0x000fc80000410000 */
[----:B------:R-:W-:Y:S02]  /*2f10*/  @P2 FADD.FTZ R5, R49, R5 ;  /* 0x0000000531052221 */ /* 0x000fe40000010000 */
.L_x_18124:
[----:B------:R-:W-:Y:S05]  /*2f20*/  BSYNC B1 ;  /* 0x0000000000017941 */ /* 0x000fea0003800000 */
.L_x_18123:
[----:B------:R-:W-:Y:S01]  /*2f30*/  BSSY B1, `(.L_x_18125) ;  /* 0x0000006000017945 */ /* 0x000fe20003800000 */
[----:B------:R-:W-:Y:S05]  /*2f40*/  @!P3 BRA `(.L_x_18126) ;  /* 0x000000400000b947 */ /* 0x000fea0003800000 */
[----:B-----5:R-:W-:-:S05]  /*2f50*/  PRMT R6, RZ, 0x5410, R215 ;  /* 0x00005410ff067816 */ /* 0x020fca00000000d7 */
[----:B------:R-:W-:-:S04]  /*2f60*/  FMUL.FTZ R209, R6, c[0x0][0x1ec] ;  /* 0x00007b0006d17a20 */ /* 0x000fc80000410000 */
[----:B------:R-:W-:-:S04]  /*2f70*/  FMUL.FTZ R6, R66, R209 ;  /* 0x000000d142067220 */ /* 0x000fc80000410000 */
[----:B------:R-:W-:Y:S02]  /*2f80*/  @P2 FADD.FTZ R6, R50, R6 ;  /* 0x0000000632062221 */ /* 0x000fe40000010000 */
.L_x_18126:
[----:B------:R-:W-:Y:S05]  /*2f90*/  BSYNC B1 ;  /* 0x0000000000017941 */ /* 0x000fea0003800000 */
.L_x_18125:
[----:B------:R-:W-:Y:S01]  /*2fa0*/  BSSY B1, `(.L_x_18127) ;  /* 0x0000006000017945 */ /* 0x000fe20003800000 */
[----:B------:R-:W-:Y:S05]  /*2fb0*/  @!P3 BRA `(.L_x_18128) ;  /* 0x000000400000b947 */ /* 0x000fea0003800000 */
[----:B-----5:R-:W-:-:S05]  /*2fc0*/  PRMT R7, RZ, 0x7610, R215 ;  /* 0x00007610ff077816 */ /* 0x020fca00000000d7 */
[----:B------:R-:W-:-:S04]  /*2fd0*/  FMUL.FTZ R208, R7, c[0x0][0x1ec] ;  /* 0x00007b0007d07a20 */ /* 0x000fc80000410000 */
[----:B------:R-:W-:-:S04]  /*2fe0*/  FMUL.FTZ R7, R67, R208 ;  /* 0x000000d043077220 */ /* 0x000fc80000410000 */
[----:B------:R-:W-:Y:S02]  /*2ff0*/  @P2 FADD.FTZ R7, R51, R7 ;  /* 0x0000000733072221 */ /* 0x000fe40000010000 */
.L_x_18128:
[----:B------:R-:W-:Y:S05]  /*3000*/  BSYNC B1 ;  /* 0x0000000000017941 */ /* 0x000fea0003800000 */
.L_x_18127:
[----:B------:R0:W-:Y:S04]  /*3010*/  STG.E.128 [R206.64], R8 ;  /* 0x00000008ce007986 */ /* 0x0001e8000c101d04 */
[----:B------:R0:W-:Y:S02]  /*3020*/  STG.E.128 [R206.64+0x10], R4 ;  /* 0x00001004ce007986 */ /* 0x0001e4000c101d04 */
.L_x_18112:
[----:B------:R-:W-:Y:S05]  /*3030*/  BSYNC B0 ;  /* 0x0000000000007941 */ /* 0x000fea0003800000 */
.L_x_18111:
        /* <DEDUP_REMOVED lines=60> */
.L_x_18145:
        /* <DEDUP_REMOVED lines=117> */
.L_x_18146:
        /* <DEDUP_REMOVED lines=37> */
[----:B------:R-:W-:Y:S01]  /*3da0*/  HFMA2.MMA R204, -RZ, RZ, 0, 9.5367431640625e-07 ;  /* 0x00000010ffcc7435 */ /* 0x000fe200000001ff */
        /* <DEDUP_REMOVED lines=21> */
.L_x_18134:
[----:B------:R-:W-:Y:S05]  /*3f00*/  BSYNC B1 ;  /* 0x0000000000017941 */ /* 0x000fea0003800000 */
.L_x_18133:
[----:B------:R-:W-:Y:S01]  /*3f10*/  ISETP.GE.U32.AND P2, PT, R0, 0x40, PT ;  /* 0x000000400000780c */ /* 0x000fe20003f46070 */
[----:B------:R-:W-:-:S12]  /*3f20*/  BSSY B1, `(.L_x_18135) ;  /* 0x0000022000017945 */ /* 0x000fd80003800000 */
[----:B------:R-:W-:Y:S05]  /*3f30*/  @!P2 BRA `(.L_x_18136) ;  /* 0x000002000000a947 */ /* 0x000fea0003800000 */
[--C-:B------:R-:W-:Y:S02]  /*3f40*/  FADD.FTZ R218, R36, -R206.reuse ;  /* 0x800000ce24da7221 */ /* 0x100fe40000010000 */
        /* <DEDUP_REMOVED lines=13> */
[C---:B------:R-:W-:Y:S01]  /*4020*/  FMUL.FTZ R207, R205.reuse, R204 ;  /* 0x000000cccdcf7220 */ /* 0x040fe20000410000 */
[----:B------:R-:W-:Y:S01]  /*4030*/  MOV R204, 0x10 ;  /* 0x0000001000cc7802 */ /* 0x000fe20000000f00 */
        /* <DEDUP_REMOVED lines=16> */
.L_x_18136:
[----:B------:R-:W-:Y:S05]  /*4140*/  BSYNC B1 ;  /* 0x0000000000017941 */ /* 0x000fea0003800000 */
.L_x_18135:
[----:B------:R-:W-:Y:S01]  /*4150*/  ISETP.GE.U32.AND P2, PT, R0, 0x60, PT ;  /* 0x000000600000780c */ /* 0x000fe20003f46070 */
[----:B------:R-:W-:-:S12]  /*4160*/  BSSY B1, `(.L_x_18137) ;  /* 0x0000022000017945 */ /* 0x000fd80003800000 */
[----:B------:R-:W-:Y:S05]  /*4170*/  @!P2 BRA `(.L_x_18138) ;  /* 0x000002000000a947 */ /* 0x000fea0003800000 */
[--C-:B------:R-:W-:Y:S02]  /*4180*/  FADD.FTZ R218, R28, -R206.reuse ;  /* 0x800000ce1cda7221 */ /* 0x100fe40000010000 */
        /* <DEDUP_REMOVED lines=31> */
.L_x_18138:
[----:B------:R-:W-:Y:S05]  /*4380*/  BSYNC B1 ;  /* 0x0000000000017941 */ /* 0x000fea0003800000 */
.L_x_18137:
        /* <DEDUP_REMOVED lines=35> */
.L_x_18140:
[----:B------:R-:W-:Y:S05]  /*45c0*/  BSYNC B1 ;  /* 0x0000000000017941 */ /* 0x000fea0003800000 */
.L_x_18139:
        /* <DEDUP_REMOVED lines=35> */
.L_x_18142:
[----:B------:R-:W-:Y:S05]  /*4800*/  BSYNC B1 ;  /* 0x0000000000017941 */ /* 0x000fea0003800000 */
.L_x_18141:
        /* <DEDUP_REMOVED lines=22> */
[----:B------:R-:W-:Y:S02]  /*4970*/  FFMA.FTZ R207, R70, R217, R78 ;  /* 0x000000d946cf7223 */ /* 0x000fe4000001004e */
[----:B------:R-:W-:Y:S01]  /*4980*/  FFMA.FTZ R210, R71, R210, R79 ;  /* 0x000000d247d27223 */ /* 0x000fe2000001004f */
[----:B------:R-:W-:Y:S01]  /*4990*/  F2FP.BF16.PACK_AB R204, R209, R204 ;  /* 0x000000ccd1cc723e */ /* 0x000fe200000010ff */
[----:B------:R-:W-:Y:S02]  /*49a0*/  FFMA.FTZ R211, R69, R220, R77 ;  /* 0x000000dc45d37223 */ /* 0x000fe4000001004d */
[----:B------:R-:W-:Y:S01]  /*49b0*/  FFMA.FTZ R216, R75, R216, R83 ;  /* 0x000000d84bd87223 */ /* 0x000fe20000010053 */
[----:B------:R-:W-:Y:S01]  /*49c0*/  F2FP.BF16.PACK_AB R207, R210, R207 ;  /* 0x000000cfd2cf723e */ /* 0x000fe200000010ff */
[----:B------:R-:W-:Y:S01]  /*49d0*/  IMAD.WIDE.U32 R208, R3, R208, c[0x0][0x208] ;  /* 0x0000820003d07625 */ /* 0x000fe200078e00d0 */
[----:B------:R-:W-:-:S02]  /*49e0*/  F2FP.BF16.PACK_AB R206, R211, R206 ;  /* 0x000000ced3ce723e */ /* 0x000fc400000010ff */
[----:B------:R-:W-:-:S05]  /*49f0*/  F2FP.BF16.PACK_AB R205, R216, R205 ;  /* 0x000000cdd8cd723e */ /* 0x000fca00000010ff */
[----:B------:R0:W-:Y:S02]  /*4a00*/  STG.E.128 [R208.64], R204 ;  /* 0x000000ccd0007986 */ /* 0x0001e4000c101d04 */
.L_x_18132:
[----:B-1----:R-:W-:Y:S05]  /*4a10*/  BSYNC B0 ;  /* 0x0000000000007941 */ /* 0x002fea0003800000 */
.L_x_18131:
[----:B------:R-:W-:-:S04]  /*4a20*/  MOV R3, c[0x0][0x160] ;  /* 0x0000580000037a02 */ /* 0x000fc80000000f00 */
[----:B------:R-:W-:-:S04]  /*4a30*/  LEA R2, R3, R2, 0x2 ;  /* 0x0000000203027211 */ /* 0x000fc800078e10ff */
[----:B------:R-:W-:-:S13]  /*4a40*/  ISETP.GE.AND P2, PT, R2, c[0x0][0x164], PT ;  /* 0x0000590002007a0c */ /* 0x000fda0003f46270 */
[----:B0-----:R-:W-:Y:S01]  /*4a50*/  @P2 CALL.REL.NOINC `(.L_x_18143) ;  /* 0x0000001000002944 */ /* 0x001fe20003c00000 */
[----:B------:R-:W-:Y:S05]  /*4a60*/  BRA `(.L_x_18144) ;  /* 0xffffbf6000007947 */ /* 0x000fea000383ffff */
.L_x_18143:
[----:B------:R-:W-:Y:S05]  /*4a70*/  EXIT ;  /* 0x000000000000794d */ /* 0x000fea0003800000 */
.L_x_18129:
[----:B------:R-:W-:Y:S01]  /*4a80*/  HFMA2.MMA R210, -RZ, RZ, 0, 5.9604644775390625e-08 ;  /* 0x00000001ffd27435 */ /* 0x000fe200000001ff */
[----:B------:R-:W-:Y:S02]  /*4a90*/  MOV R217, 0x1f ;  /* 0x0000001f00d97802 */ /* 0x000fe40000000f00 */
[----:B------:R-:W-:Y:S02]  /*4aa0*/  MOV R218, 0xffffffff ;  /* 0xffffffff00da7802 */ /* 0x000fe40000000f00 */
[----:B------:R-:W-:Y:S02]  /*4ab0*/  MOV R208, 0x4ad0 ;  /* 0x00004ad000d07802 */ /* 0x000fe40000000f00 */
[----:B-----5:R-:W-:Y:S05]  /*4ac0*/  CALL.REL.NOINC `($__internal_70_$__cuda_sm70_shflsync_bfly_p) ;  /* 0x000009b000007944 */ /* 0x020fea0003c00000 */
[----:B-1----:R-:W-:Y:S01]  /*4ad0*/  MOV R206, R217 ;  /* 0x000000d900ce7202 */ /* 0x002fe20000000f00 */
[----:B0-----:R-:W-:Y:S05]  /*4ae0*/  BRA `(.L_x_18145) ;  /* 0xffffe91000007947 */ /* 0x001fea000383ffff */
.L_x_18130:
[----:B------:R-:W-:Y:S01]  /*4af0*/  HFMA2.MMA R210, -RZ, RZ, 0, 1.1920928955078125e-07 ;  /* 0x00000002ffd27435 */ /* 0x000fe200000001ff */
[----:B------:R-:W-:Y:S02]  /*4b00*/  MOV R217, 0x1f ;  /* 0x0000001f00d97802 */ /* 0x000fe40000000f00 */
[----:B------:R-:W-:Y:S02]  /*4b10*/  MOV R218, 0xffffffff ;  /* 0xffffffff00da7802 */ /* 0x000fe40000000f00 */
[----:B------:R-:W-:-:S02]  /*4b20*/  MOV R208, 0x4b40 ;  /* 0x00004b4000d07802 */ /* 0x000fc40000000f00 */
[----:B-----5:R-:W-:Y:S05]  /*4b30*/  CALL.REL.NOINC `($__internal_70_$__cuda_sm70_shflsync_bfly_p) ;  /* 0x0000094000007944 */ /* 0x020fea0003c00000 */
[----:B0-----:R-:W-:Y:S01]  /*4b40*/  HFMA2.MMA R210, -RZ, RZ, 0, 2.384185791015625e-07 ;  /* 0x00000004ffd27435 */ /* 0x001fe200000001ff */
[----:B-1----:R-:W-:Y:S01]  /*4b50*/  FADD.FTZ R207, R207, R217 ;  /* 0x000000d9cfcf7221 */ /* 0x002fe20000010000 */
[----:B------:R-:W-:-:S02]  /*4b60*/  MOV R217, 0x1f ;  /* 0x0000001f00d97802 */ /* 0x000fc40000000f00 */
[----:B------:R-:W-:Y:S02]  /*4b70*/  MOV R218, 0xffffffff ;  /* 0xffffffff00da7802 */ /* 0x000fe40000000f00 */
[----:B------:R-:W-:Y:S02]  /*4b80*/  MOV R208, 0x4ba0 ;  /* 0x00004ba000d07802 */ /* 0x000fe40000000f00 */
[----:B------:R-:W-:Y:S05]  /*4b90*/  CALL.REL.NOINC `($__internal_70_$__cuda_sm70_shflsync_bfly_p) ;  /* 0x000008e000007944 */ /* 0x000fea0003c00000 */
[----:B0-----:R-:W-:Y:S01]  /*4ba0*/  HFMA2.MMA R210, -RZ, RZ, 0, 4.76837158203125e-07 ;  /* 0x00000008ffd27435 */ /* 0x001fe200000001ff */
[----:B-1----:R-:W-:Y:S01]  /*4bb0*/  FADD.FTZ R207, R207, R217 ;  /* 0x000000d9cfcf7221 */ /* 0x002fe20000010000 */
[----:B------:R-:W-:Y:S02]  /*4bc0*/  MOV R217, 0x1f ;  /* 0x0000001f00d97802 */ /* 0x000fe40000000f00 */
[----:B------:R-:W-:Y:S02]  /*4bd0*/  MOV R218, 0xffffffff ;  /* 0xffffffff00da7802 */ /* 0x000fe40000000f00 */
[----:B------:R-:W-:Y:S02]  /*4be0*/  MOV R208, 0x4c00 ;  /* 0x00004c0000d07802 */ /* 0x000fe40000000f00 */
[----:B------:R-:W-:Y:S05]  /*4bf0*/  CALL.REL.NOINC `($__internal_70_$__cuda_sm70_shflsync_bfly_p) ;  /* 0x0000088000007944 */ /* 0x000fea0003c00000 */
[----:B0-----:R-:W-:Y:S01]  /*4c00*/  HFMA2.MMA R210, -RZ, RZ, 0, 9.5367431640625e-07 ;  /* 0x00000010ffd27435 */ /* 0x001fe200000001ff */
[----:B-1----:R-:W-:Y:S01]  /*4c10*/  FADD.FTZ R207, R207, R217 ;  /* 0x000000d9cfcf7221 */ /* 0x002fe20000010000 */
[----:B------:R-:W-:-:S02]  /*4c20*/  MOV R217, 0x1f ;  /* 0x0000001f00d97802 */ /* 0x000fc40000000f00 */
[----:B------:R-:W-:Y:S02]  /*4c30*/  MOV R218, 0xffffffff ;  /* 0xffffffff00da7802 */ /* 0x000fe40000000f00 */
[----:B------:R-:W-:Y:S02]  /*4c40*/  MOV R208, 0x4c60 ;  /* 0x00004c6000d07802 */ /* 0x000fe40000000f00 */
[----:B------:R-:W-:Y:S05]  /*4c50*/  CALL.REL.NOINC `($__internal_70_$__cuda_sm70_shflsync_bfly_p) ;  /* 0x0000082000007944 */ /* 0x000fea0003c00000 */
[----:B-1----:R-:W-:Y:S01]  /*4c60*/  FADD.FTZ R206, R207, R217 ;  /* 0x000000d9cfce7221 */ /* 0x002fe20000010000 */
[----:B------:R-:W-:Y:S02]  /*4c70*/  MOV R217, 0x1f ;  /* 0x0000001f00d97802 */ /* 0x000fe40000000f00 */
        /* <DEDUP_REMOVED lines=17> */
[----:B------:R-:W-:Y:S01]  /*4d90*/  HFMA2.MMA R210, -RZ, RZ, 0, 5.9604644775390625e-08 ;  /* 0x00000001ffd27435 */ /* 0x000fe200000001ff */
        /* <DEDUP_REMOVED lines=83> */
[----:B------:R-:W-:Y:S05]  /*52d0*/  CALL.REL.NOINC `($__internal_70_$__cuda_sm70_shflsync_bfly_p) ;  /* 0x000001a000007944 */ /* 0x000fea0003c00000 */
[----:B0-----:R-:W-:Y:S01]  /*52e0*/  HFMA2.MMA R210, -RZ, RZ, 0, 1.1920928955078125e-07 ;  /* 0x00000002ffd27435 */ /* 0x001fe200000001ff */
[----:B-1----:R-:W-:Y:S01]  /*52f0*/  FADD.FTZ R207, R207, R217 ;  /* 0x000000d9cfcf7221 */ /* 0x002fe20000010000 */
[----:B------:R-:W-:Y:S02]  /*5300*/  MOV R217, 0x1f ;  /* 0x0000001f00d97802 */ /* 0x000fe40000000f00 */
[----:B------:R-:W-:Y:S02]  /*5310*/  MOV R218, 0xffffffff ;  /* 0xffffffff00da7802 */ /* 0x000fe40000000f00 */
[----:B------:R-:W-:Y:S02]  /*5320*/  MOV R208, 0x5340 ;  /* 0x0000534000d07802 */ /* 0x000fe40000000f00 */
[----:B------:R-:W-:Y:S05]  /*5330*/  CALL.REL.NOINC `($__internal_70_$__cuda_sm70_shflsync_bfly_p) ;  /* 0x0000014000007944 */ /* 0x000fea0003c00000 */
[----:B0-----:R-:W-:Y:S01]  /*5340*/  HFMA2.MMA R210, -RZ, RZ, 0, 2.384185791015625e-07 ;  /* 0x00000004ffd27435 */ /* 0x001fe200000001ff */
[----:B-1----:R-:W-:Y:S01]  /*5350*/  FADD.FTZ R207, R207, R217 ;  /* 0x000000d9cfcf7221 */ /* 0x002fe20000010000 */
[----:B------:R-:W-:Y:S02]  /*5360*/  MOV R217, 0x1f ;  /* 0x0000001f00d97802 */ /* 0x000fe40000000f00 */
[----:B------:R-:W-:-:S02]  /*5370*/  MOV R218, 0xffffffff ;  /* 0xffffffff00da7802 */ /* 0x000fc40000000f00 */
        /* <DEDUP_REMOVED lines=8> */
[----:B-1----:R-:W-:Y:S01]  /*5400*/  FADD.FTZ R216, R207, R217 ;  /* 0x000000d9cfd87221 */ /* 0x002fe20000010000 */
[----:B0-----:R-:W-:Y:S01]  /*5410*/  HFMA2.MMA R210, -RZ, RZ, 0, 9.5367431640625e-07 ;  /* 0x00000010ffd27435 */ /* 0x001fe200000001ff */
[----:B------:R-:W-:Y:S02]  /*5420*/  MOV R217, 0x1f ;  /* 0x0000001f00d97802 */ /* 0x000fe40000000f00 */
[----:B------:R-:W-:-:S02]  /*5430*/  MOV R218, 0xffffffff ;  /* 0xffffffff00da7802 */ /* 0x000fc40000000f00 */
[----:B------:R-:W-:Y:S02]  /*5440*/  MOV R207, R216 ;  /* 0x000000d800cf7202 */ /* 0x000fe40000000f00 */
[----:B------:R-:W-:Y:S02]  /*5450*/  MOV R208, 0x5470 ;  /* 0x0000547000d07802 */ /* 0x000fe40000000f00 */
[----:B------:R-:W-:Y:S05]  /*5460*/  CALL.REL.NOINC `($__internal_70_$__cuda_sm70_shflsync_bfly_p) ;  /* 0x0000001000007944 */ /* 0x000fea0003c00000 */
[----:B01----:R-:W-:Y:S05]  /*5470*/  BRA `(.L_x_18146) ;  /* 0xffffe6d000007947 */ /* 0x003fea000383ffff */
        .weak           $__internal_70_$__cuda_sm70_shflsync_bfly_p
        .type           $__internal_70_$__cuda_sm70_shflsync_bfly_p,@function
        .size           $__internal_70_$__cuda_sm70_shflsync_bfly_p,(.L_x_43130 - $__internal_70_$__cuda_sm70_shflsync_bfly_p)
$__internal_70_$__cuda_sm70_shflsync_bfly_p:
[----:B------:R-:W-:Y:S01]  /*5480*/  HFMA2.MMA R209, -RZ, RZ, 0, 0 ;  /* 0x00000000ffd17435 */ /* 0x000fe200000001ff */
[----:B------:R-:W-:Y:S04]  /*5490*/  WARPSYNC R218 ;  /* 0x000000da00007348 */ /* 0x000fe80003800000 */
[----:B------:R0:W1:Y:S01]  /*54a0*/  SHFL.BFLY PT, R217, R207, R210, R217 ;  /* 0x0c0000d2cfd97389 */ /* 0x00006200000e00d9 */
[----:B------:R-:W-:Y:S05]  /*54b0*/  RET.REL.NODEC R208 `(_ZN10layer_norm13ln_fwd_kernelINS_13Kernel_traitsIf13__nv_bfloat16fS2_fjLj1536ELj1ELj4ELj1ELj16ENS_18Kernel_traits_baseILj1536EfS2_fS2_fjLj128EEEEELb0ELb1ELb1ELb0EEEvNS_9FwdParamsE) ;  /* 0xffffab40d0007950 */ /* 0x000fea0003c3ffff */
.L_x_18147:
        /* <DEDUP_REMOVED lines=12> */
.L_x_43130:


//--------------------- .text._ZN10layer_norm13ln_fwd_kernelINS_13Kernel_traitsIf13__nv_bfloat16fS2_fjLj1536ELj1ELj4ELj1ELj16ENS_18Kernel_traits_baseILj1536EfS2_fS2_fjLj128EEEEELb0ELb1ELb1ELb1EEEvNS_9FwdParamsE --------------------------
	.section	.text._ZN10layer_norm13ln_fwd_kernelINS_13Kernel_traitsIf13__nv_bfloat16fS2_fjLj1536ELj1ELj4ELj1ELj16ENS_18Kernel_traits_baseILj1536EfS2_fS2_fjLj128EEEEELb0ELb1ELb1ELb1EEEvNS_9FwdParamsE,"ax",@progbits
	.sectioninfo	@"SHI_REGISTERS=255"
	.align	128
        .global         _ZN10layer_norm13ln_fwd_kernelINS_13Kernel_traitsIf13__nv_bfloat16fS2_fjLj1536ELj1ELj4ELj1ELj16ENS_18Kernel_traits_baseILj1536EfS2_fS2_fjLj128EEEEELb0ELb1ELb1ELb1EEEvNS_9FwdParamsE
        .type           _ZN10layer_norm13ln_fwd_kernelINS_13Kernel_traitsIf13__nv_bfloat16fS2_fjLj1536ELj1ELj4ELj1ELj16ENS_18Kernel_traits_baseILj1536EfS2_fS2_fjLj128EEEEELb0ELb1ELb1ELb1EEEvNS_9FwdParamsE,@function
        .size           _ZN10layer_norm13ln_fwd_kernelINS_13Kernel_traitsIf13__nv_bfloat16fS2_fjLj1536ELj1ELj4ELj1ELj16ENS_18Kernel_traits_baseILj1536EfS2_fS2_fjLj128EEEEELb0ELb1ELb1ELb1EEEvNS_9FwdParamsE,(.L_x_43131 - _ZN10layer_norm13ln_fwd_kernelINS_13Kernel_traitsIf13__nv_bfloat16fS2_fjLj1536ELj1ELj4ELj1ELj16ENS_18Kernel_traits_baseILj1536EfS2_fS2_fjLj128EEEEELb0ELb1ELb1ELb1EEEvNS_9FwdParamsE)
        .other          _ZN10layer_norm13ln_fwd_kernelINS_13Kernel_traitsIf13__nv_bfloat16fS2_fjLj1536ELj1ELj4ELj1ELj16ENS_18Kernel_traits_baseILj1536EfS2_fS2_fjLj128EEEEELb0ELb1ELb1ELb1EEEvNS_9FwdParamsE,@"STO_CUDA_ENTRY STV_DEFAULT"
_ZN10layer_norm13ln_fwd_kernelINS_13Kernel_traitsIf13__nv_bfloat16fS2_fjLj1536ELj1ELj4ELj1ELj16ENS_18Kernel_traits_baseILj1536EfS2_fS2_fjLj128EEEEELb0ELb1ELb1ELb1EEEvNS_9FwdParamsE:
.text._ZN10layer_norm13ln_fwd_kernelINS_13Kernel_traitsIf13__nv_bfloat16fS2_fjLj1536ELj1ELj4ELj1ELj16ENS_18Kernel_traits_baseILj1536EfS2_fS2_fjLj128EEEEELb0ELb1ELb1ELb1EEEvNS_9FwdParamsE:
        /* <DEDUP_REMOVED lines=80> */
[----:B01----:R-:W-:-:S02]  /*0500*/  MOV R2, R150 ;  /* 0x0000009600027202 */ /* 0x003fc40000000f00 */
.L_x_18249:
[----:B------:R-:W-:-:S10]  /*0510*/  HFMA2.MMA R209, -RZ, RZ, 0, 2.384185791015625e-07 ;  /* 0x00000004ffd17435 */ /* 0x000fd400000001ff */
[----:B------:R-:W-:-:S06]  /*0520*/  IMAD.WIDE R160, R2, R209, c[0x0][0x1d0] ;  /* 0x0000740002a07625 */ /* 0x000fcc00078e02d1 */
[----:B------:R-:W2:Y:S01]  /*0530*/  LDG.E R161, [R160.64] ;  /* 0x00000004a0a17981 */ /* 0x000ea2000c1e1900 */
[----:B------:R-:W-:Y:S01]  /*0540*/  IMAD R3, R2, c[0x0][0x168], RZ ;  /* 0x00005a0002037a24 */ /* 0x000fe200078e02ff */
[----:B------:R-:W-:-:S04]  /*0550*/  ISETP.NE.U32.AND P0, PT, RZ, c[0x0][0x180], PT ;  /* 0x00006000ff007a0c */ /* 0x000fc80003f05070 */
[----:B------:R-:W-:Y:S02]  /*0560*/  SHF.R.S32.HI R162, RZ, 0x1f, R3 ;  /* 0x0000001fffa27819 */ /* 0x000fe40000011403 */
[----:B------:R-:W-:Y:S02]  /*0570*/  ISETP.NE.AND.EX P0, PT, RZ, c[0x0][0x184], PT, P0 ;  /* 0x00006100ff007a0c */ /* 0x000fe40003f05300 */
[----:B------:R-:W-:-:S04]  /*0580*/  LEA.HI R3, R162, R3, RZ, 0x3 ;  /* 0x00000003a2037211 */ /* 0x000fc800078f18ff */
[----:B------:R-:W-:-:S07]  /*0590*/  LEA.HI.SX32 R210, R3, R0, 0x1d ;  /* 0x0000000003d27211 */ /* 0x000fce00078feaff */
[----:B------:R-:W-:Y:S01]  /*05a0*/  @P0 MOV R163, 0x20 ;  /* 0x0000002000a30802 */ /* 0x000fe20000000f00 */
[----:B------:R-:W-:-:S04]  /*05b0*/  HFMA2.MMA R196, -RZ, RZ, 0, 0 ;  /* 0x00000000ffc47435 */ /* 0x000fc800000001ff */
[----:B------:R-:W-:-:S05]  /*05c0*/  @P0 IMAD.WIDE.U32 R162, R210, R163, c[0x0][0x180] ;  /* 0x00006000d2a20625 */ /* 0x000fca00078e00a3 */
[----:B------:R0:W3:Y:S04]  /*05d0*/  @P0 LDG.E.128 R148, [R162.64] ;  /* 0x00000004a2940981 */ /* 0x0000e8000c1e1d00 */
[----:B------:R0:W4:Y:S01]  /*05e0*/  @P0 LDG.E.128 R152, [R162.64+0x10] ;  /* 0x00001004a2980981 */ /* 0x000122000c1e1d00 */
[----:B------:R-:W-:-:S06]  /*05f0*/  IMAD.WIDE R208, R2, R209, c[0x0][0x1d8] ;  /* 0x0000760002d07625 */ /* 0x000fcc00078e02d1 */
[----:B-----5:R1:W5:Y:S01]  /*0600*/  LDG.E R208, [R208.64] ;  /* 0x00000004d0d07981 */ /* 0x020362000c1e1900 */
[C---:B--2---:R-:W-:Y:S02]  /*0610*/  ISETP.GE.AND P5, PT, R161.reuse, 0x1, PT ;  /* 0x00000001a100780c */ /* 0x044fe40003fa6270 */
[----:B------:R-:W-:-:S11]  /*0620*/  ISETP.GT.AND P6, PT, R161, RZ, PT ;  /* 0x000000ffa100720c */ /* 0x000fd60003fc4270 */
[----:B------:R-:W-:Y:S02]  /*0630*/  @P5 IADD3 R3, R161, -0x1, RZ ;  /* 0xffffffffa1035810 */ /* 0x000fe40007ffe0ff */
[----:B------:R-:W-:-:S03]  /*0640*/  @P5 MOV R161, 0x10 ;  /* 0x0000001000a15802 */ /* 0x000fc60000000f00 */
[----:B------:R-:W-:-:S05]  /*0650*/  @P5 IMAD R3, R3, c[0x0][0x168], RZ ;  /* 0x00005a0003035a24 */ /* 0x000fca00078e02ff */
[----:B------:R-:W-:-:S04]  /*0660*/  @P5 SHF.R.S32.HI R160, RZ, 0x1f, R3 ;  /* 0x0000001fffa05819 */ /* 0x000fc80000011403 */
[----:B------:R-:W-:-:S04]  /*0670*/  @P5 LEA.HI R3, R160, R3, RZ, 0x3 ;  /* 0x00000003a0035211 */ /* 0x000fc800078f18ff */
[----:B------:R-:W-:Y:S01]  /*0680*/  @P5 LEA.HI.SX32 R196, R3, R0, 0x1d ;  /* 0x0000000003c45211 */ /* 0x000fe200078feaff */
[----:B------:R-:W-:-:S04]  /*0690*/  HFMA2.MMA R3, -RZ, RZ, 0, 1.9073486328125e-06 ;  /* 0x00000020ff037435 */ /* 0x000fc800000001ff */
[----:B------:R-:W-:-:S05]  /*06a0*/  @P5 IMAD.WIDE.U32 R160, R196, R161, c[0x0][0x170] ;  /* 0x00005c00c4a05625 */ /* 0x000fca00078e00a1 */
[----:B------:R1:W5:Y:S01]  /*06b0*/  @P5 LDG.E.128 R156, [R160.64] ;  /* 0x00000004a09c5981 */ /* 0x000362000c1e1d00 */
[----:B------:R-:W-:Y:S01]  /*06c0*/  @!P6 ISETP.NE.U32.AND P1, PT, RZ, c[0x0][0x180], PT ;  /* 0x00006000ff00ea0c */ /* 0x000fe20003f25070 */
[----:B------:R-:W-:Y:S01]  /*06d0*/  BSSY B0, `(.L_x_18148) ;  /* 0x0000020000007945 */ /* 0x000fe20003800000 */
[----:B------:R-:W-:Y:S01]  /*06e0*/  @!P6 ISETP.NE.U32.AND P2, PT, RZ, c[0x0][0x180], PT ;  /* 0x00006000ff00ea0c */ /* 0x000fe20003f45070 */
[----:B0-----:R-:W-:Y:S01]  /*06f0*/  IMAD.WIDE.U32 R162, R210, R3, c[0x0][0x188] ;  /* 0x00006200d2a27625 */ /* 0x001fe200078e0003 */
[----:B------:R-:W-:Y:S02]  /*0700*/  @!P6 ISETP.NE.U32.AND P4, PT, RZ, c[0x0][0x180], PT ;  /* 0x00006000ff00ea0c */ /* 0x000fe40003f85070 */
[----:B------:R-:W-:Y:S02]  /*0710*/  @!P6 ISETP.NE.U32.AND P3, PT, RZ, c[0x0][0x180], PT ;  /* 0x00006000ff00ea0c */ /* 0x000fe40003f65070 */
[----:B------:R-:W-:Y:S02]  /*0720*/  @!P6 ISETP.NE.AND.EX P1, PT, RZ, c[0x0][0x184], PT, P1 ;  /* 0x00006100ff00ea0c */ /* 0x000fe40003f25310 */
[----:B------:R-:W-:-:S02]  /*0730*/  @!P6 ISETP.NE.AND.EX P2, PT, RZ, c[0x0][0x184], PT, P2 ;  /* 0x00006100ff00ea0c */ /* 0x000fc40003f45320 */
[----:B------:R-:W-:Y:S02]  /*0740*/  @!P6 ISETP.NE.AND.EX P4, PT, RZ, c[0x0][0x184], PT, P4 ;  /* 0x00006100ff00ea0c */ /* 0x000fe40003f85340 */
[----:B------:R-:W-:Y:S02]  /*0750*/  @!P6 ISETP.NE.AND.EX P3, PT, RZ, c[0x0][0x184], PT, P3 ;  /* 0x00006100ff00ea0c */ /* 0x000fe40003f65330 */
[----:B---3--:R-:W-:Y:S02]  /*0760*/  @!P6 FSEL R205, R149, RZ, P1 ;  /* 0x000000ff95cde208 */ /* 0x008fe40000800000 */
[----:B------:R-:W-:Y:S02]  /*0770*/  @!P6 FSEL R206, R150, RZ, P2 ;  /* 0x000000ff96cee208 */ /* 0x000fe40001000000 */
[----:B------:R-:W-:Y:S02]  /*0780*/  @!P6 FSEL R207, R151, RZ, P4 ;  /* 0x000000ff97cfe208 */ /* 0x000fe40002000000 */
[----:B----4-:R-:W-:-:S02]  /*0790*/  @!P6 FSEL R192, R152, RZ, P3 ;  /* 0x000000ff98c0e208 */ /* 0x010fc40001800000 */
[----:B------:R-:W-:Y:S02]  /*07a0*/  @!P6 ISETP.NE.U32.AND P1, PT, RZ, c[0x0][0x180], PT ;  /* 0x00006000ff00ea0c */ /* 0x000fe40003f25070 */
[----:B------:R-:W-:Y:S02]  /*07b0*/  @!P6 ISETP.NE.U32.AND P2, PT, RZ, c[0x0][0x180], PT ;  /* 0x00006000ff00ea0c */ /* 0x000fe40003f45070 */
[----:B------:R-:W-:Y:S02]  /*07c0*/  @!P6 ISETP.NE.U32.AND P4, PT, RZ, c[0x0][0x180], PT ;  /* 0x00006000ff00ea0c */ /* 0x000fe40003f85070 */
[----:B------:R-:W-:Y:S02]  /*07d0*/  @!P6 ISETP.NE.U32.AND P3, PT, RZ, c[0x0][0x180], PT ;  /* 0x00006000ff00ea0c */ /* 0x000fe40003f65070 */
[----:B------:R-:W-:Y:S02]  /*07e0*/  IADD3 R168, R210, 0x20, RZ ;  /* 0x00000020d2a87810 */ /* 0x000fe40007ffe0ff */
[----:B------:R-:W-:-:S02]  /*07f0*/  @!P6 ISETP.NE.AND.EX P2, PT, RZ, c[0x0][0x184], PT, P2 ;  /* 0x00006100ff00ea0c */ /* 0x000fc40003f45320 */
[----:B------:R-:W-:Y:S01]  /*0800*/  @!P6 ISETP.NE.AND.EX P4, PT, RZ, c[0x0][0x184], PT, P4 ;  /* 0x00006100ff00ea0c */ /* 0x000fe20003f85340 */
[----:B------:R-:W-:Y:S01]  /*0810*/  @P0 IMAD.WIDE.U32 R164, R168, R3, c[0x0][0x180] ;  /* 0x00006000a8a40625 */ /* 0x000fe200078e0003 */
[----:B------:R-:W-:Y:S02]  /*0820*/  @!P6 ISETP.NE.AND.EX P3, PT, RZ, c[0x0][0x184], PT, P3 ;  /* 0x00006100ff00ea0c */ /* 0x000fe40003f65330 */
[----:B------:R-:W-:Y:S02]  /*0830*/  @!P6 ISETP.NE.AND.EX P1, PT, RZ, c[0x0][0x184], PT, P1 ;  /* 0x00006100ff00ea0c */ /* 0x000fe40003f25310 */
[----:B------:R-:W-:Y:S02]  /*0840*/  @!P6 FSEL R193, R153, RZ, P2 ;  /* 0x000000ff99c1e208 */ /* 0x000fe40001000000 */
[----:B------:R-:W-:Y:S02]  /*0850*/  @!P6 FSEL R194, R154, RZ, P4 ;  /* 0x000000ff9ac2e208 */ /* 0x000fe40002000000 */
[----:B------:R-:W-:-:S02]  /*0860*/  @!P6 FSEL R195, R155, RZ, P3 ;  /* 0x000000ff9bc3e208 */ /* 0x000fc40001800000 */
[----:B------:R-:W-:Y:S01]  /*0870*/  @!P6 FSEL R204, R148, RZ, P1 ;  /* 0x000000ff94cce208 */ /* 0x000fe20000800000 */
[----:B------:R-:W-:Y:S05]  /*0880*/  @!P6 BRA `(.L_x_18149) ;  /* 0x000000400000e947 */ /* 0x000fea0003800000 */
[----:B-1---5:R-:W-:-:S05]  /*0890*/  PRMT R160, RZ, 0x5410, R156 ;  /* 0x00005410ffa07816 */ /* 0x022fca000000009c */
[----:B------:R-:W-:-:S04]  /*08a0*/  FMUL.FTZ R161, R160, c[0x0][0x1ec] ;  /* 0x00007b00a0a17a20 */ /* 0x000fc80000410000 */
[----:B------:R-:W-:-:S04]  /*08b0*/  FMUL.FTZ R204, R100, R161 ;  /* 0x000000a164cc7220 */ /* 0x000fc80000410000 */
[----:B------:R-:W-:Y:S02]  /*08c0*/  @P0 FADD.FTZ R204, R148, R204 ;  /* 0x000000cc94cc0221 */ /* 0x000fe40000010000 */
.L_x_18149:
[----:B-1----:R-:W-:Y:S05]  /*08d0*/  BSYNC B0 ;  /* 0x0000000000007941 */ /* 0x002fea0003800000 */
.L_x_18148:
[----:B------:R-:W-:Y:S01]  /*08e0*/  BSSY B0, `(.L_x_18150) ;  /* 0x0000006000007945 */ /* 0x000fe20003800000 */
[----:B------:R-:W-:Y:S05]  /*08f0*/  @!P6 BRA `(.L_x_18151) ;  /* 0x000000400000e947 */ /* 0x000fea0003800000 */
[----:B-----5:R-:W-:-:S05]  /*0900*/  PRMT R160, RZ, 0x7610, R156 ;  /* 0x00007610ffa07816 */ /* 0x020fca000000009c */
[----:B------:R-:W-:-:S04]  /*0910*/  FMUL.FTZ R160, R160, c[0x0][0x1ec] ;  /* 0x00007b00a0a07a20 */ /* 0x000fc80000410000 */
[----:B------:R-:W-:-:S04]  /*0920*/  FMUL.FTZ R205, R101, R160 ;  /* 0x000000a065cd7220 */ /* 0x000fc80000410000 */
[----:B------:R-:W-:Y:S02]  /*0930*/  @P0 FADD.FTZ R205, R149, R205 ;  /* 0x000000cd95cd0221 */ /* 0x000fe40000010000 */
.L_x_18151:
[----:B------:R-:W-:Y:S05]  /*0940*/  BSYNC B0 ;  /* 0x0000000000007941 */ /* 0x000fea0003800000 */
.L_x_18150:
[----:B------:R-:W-:Y:S01]  /*0950*/  BSSY B0, `(.L_x_18152) ;  /* 0x0000006000007945 */ /* 0x000fe20003800000 */
[----:B------:R-:W-:Y:S05]  /*0960*/  @!P6 BRA `(.L_x_18153) ;  /* 0x000000400000e947 */ /* 0x000fea0003800000 */
[----:B-----5:R-:W-:-:S05]  /*0970*/  PRMT R160, RZ, 0x5410, R157 ;  /* 0x00005410ffa07816 */ /* 0x020fca000000009d */
[----:B------:R-:W-:-:S04]  /*0980*/  FMUL.FTZ R161, R160, c[0x0][0x1ec] ;  /* 0x00007b00a0a17a20 */ /* 0x000fc80000410000 */
[----:B------:R-:W-:-:S04]  /*0990*/  FMUL.FTZ R206, R102, R161 ;  /* 0x000000a166ce7220 */ /* 0x000fc80000410000 */
[----:B------:R-:W-:Y:S02]  /*09a0*/  @P0 FADD.FTZ R206, R150, R206 ;  /* 0x000000ce96ce0221 */ /* 0x000fe40000010000 */
.L_x_18153:
[----:B------:R-:W-:Y:S05]  /*09b0*/  BSYNC B0 ;  /* 0x0000000000007941 */ /* 0x000fea0003800000 */
.L_x_18152:
[----:B------:R-:W-:Y:S01]  /*09c0*/  BSSY B0, `(.L_x_18154) ;  /* 0x0000006000007945 */ /* 0x000fe20003800000 */
[----:B------:R-:W-:Y:S05]  /*09d0*/  @!P6 BRA `(.L_x_18155) ;  /* 0x000000400000e947 */ /* 0x000fea0003800000 */
[----:B-----5:R-:W-:-:S05]  /*09e0*/  PRMT R160, RZ, 0x7610, R157 ;  /* 0x00007610ffa07816 */ /* 0x020fca000000009d */
[----:B------:R-:W-:-:S04]  /*09f0*/  FMUL.FTZ R160, R160, c[0x0][0x1ec] ;  /* 0x00007b00a0a07a20 */ /* 0x000fc80000410000 */
[----:B------:R-:W-:-:S04]  /*0a00*/  FMUL.FTZ R207, R103, R160 ;  /* 0x000000a067cf7220 */ /* 0x000fc80000410000 */
[----:B------:R-:W-:Y:S02]  /*0a10*/  @P0 FADD.FTZ R207, R151, R207 ;  /* 0x000000cf97cf0221 */ /* 0x000fe40000010000 */
.L_x_18155:
[----:B------:R-:W-:Y:S05]  /*0a20*/  BSYNC B0 ;  /* 0x0000000000007941 */ /* 0x000fea0003800000 */
.L_x_18154:
[----:B------:R-:W-:Y:S01]  /*0a30*/  BSSY B0, `(.L_x_18156) ;  /* 0x0000006000007945 */ /* 0x000fe20003800000 */
[----:B------:R-:W-:Y:S05]  /*0a40*/  @!P6 BRA `(.L_x_18157) ;  /* 0x000000400000e947 */ /* 0x000fea0003800000 */
[----:B-----5:R-:W-:-:S05]  /*0a50*/  PRMT R160, RZ, 0x5410, R158 ;  /* 0x00005410ffa07816 */ /* 0x020fca000000009e */
[----:B------:R-:W-:-:S04]  /*0a60*/  FMUL.FTZ R161, R160, c[0x0][0x1ec] ;  /* 0x00007b00a0a17a20 */ /* 0x000fc80000410000 */
[----:B------:R-:W-:-:S04]  /*0a70*/  FMUL.FTZ R192, R104, R161 ;  /* 0x000000a168c07220 */ /* 0x000fc80000410000 */
[----:B------:R-:W-:Y:S02]  /*0a80*/  @P0 FADD.FTZ R192, R152, R192 ;  /* 0x000000c098c00221 */ /* 0x000fe40000010000 */
.L_x_18157:
[----:B------:R-:W-:Y:S05]  /*0a90*/  BSYNC B0 ;  /* 0x0000000000007941 */ /* 0x000fea0003800000 */
.L_x_18156:
[----:B------:R-:W-:Y:S01]  /*0aa0*/  BSSY B0, `(.L_x_18158) ;  /* 0x0000006000007945 */ /* 0x000fe20003800000 */
[----:B------:R-:W-:Y:S05]  /*0ab0*/  @!P6 BRA `(.L_x_18159) ;  /* 0x000000400000e947 */ /* 0x000fea0003800000 */
[----:B-----5:R-:W-:-:S05]  /*0ac0*/  PRMT R160, RZ, 0x7610, R158 ;  /* 0x00007610ffa07816 */ /* 0x020fca000000009e */
[----:B------:R-:W-:-:S04]  /*0ad0*/  FMUL.FTZ R160, R160, c[0x0][0x1ec] ;  /* 0x00007b00a0a07a20 */ /* 0x000fc80000410000 */
[----:B------:R-:W-:-:S04]  /*0ae0*/  FMUL.FTZ R193, R105, R160 ;  /* 0x000000a069c17220 */ /* 0x000fc80000410000 */
[----:B------:R-:W-:Y:S02]  /*0af0*/  @P0 FADD.FTZ R193, R153, R193 ;  /* 0x000000c199c10221 */ /* 0x000fe40000010000 */
.L_x_18159:
[----:B------:R-:W-:Y:S05]  /*0b00*/  BSYNC B0 ;  /* 0x0000000000007941 */ /* 0x000fea0003800000 */
.L_x_18158:
[----:B------:R-:W-:Y:S01]  /*0b10*/  BSSY B0, `(.L_x_18160) ;  /* 0x0000006000007945 */ /* 0x000fe20003800000 */
[----:B------:R-:W-:Y:S05]  /*0b20*/  @!P6 BRA `(.L_x_18161) ;  /* 0x000000400000e947 */ /* 0x000fea0003800000 */
[----:B-----5:R-:W-:-:S05]  /*0b30*/  PRMT R160, RZ, 0x5410, R159 ;  /* 0x00005410ffa07816 */ /* 0x020fca000000009f */
[----:B------:R-:W-:-:S04]  /*0b40*/  FMUL.FTZ R161, R160, c[0x0][0x1ec] ;  /* 0x00007b00a0a17a20 */ /* 0x000fc80000410000 */
[----:B------:R-:W-:-:S04]  /*0b50*/  FMUL.FTZ R194, R106, R161 ;  /* 0x000000a16ac27220 */ /* 0x000fc80000410000 */
[----:B------:R-:W-:Y:S02]  /*0b60*/  @P0 FADD.FTZ R194, R154, R194 ;  /* 0x000000c29ac20221 */ /* 0x000fe40000010000 */
.L_x_18161:
[----:B------:R-:W-:Y:S05]  /*0b70*/  BSYNC B0 ;  /* 0x0000000000007941 */ /* 0x000fea0003800000 */
.L_x_18160:
[----:B------:R-:W-:Y:S01]  /*0b80*/  BSSY B0, `(.L_x_18162) ;  /* 0x0000006000007945 */ /* 0x000fe20003800000 */
[----:B------:R-:W-:Y:S05]  /*0b90*/  @!P6 BRA `(.L_x_18163) ;  /* 0x000000400000e947 */ /* 0x000fea0003800000 */
[----:B-----5:R-:W-:-:S05]  /*0ba0*/  PRMT R160, RZ, 0x7610, R159 ;  /* 0x00007610ffa07816 */ /* 0x020fca000000009f */
[----:B------:R-:W-:-:S04]  /*0bb0*/  FMUL.FTZ R160, R160, c[0x0][0x1ec] ;  /* 0x00007b00a0a07a20 */ /* 0x000fc80000410000 */
[----:B------:R-:W-:-:S04]  /*0bc0*/  FMUL.FTZ R195, R107, R160 ;  /* 0x000000a06bc37220 */ /* 0x000fc80000410000 */
[----:B------:R-:W-:Y:S02]  /*0bd0*/  @P0 FADD.FTZ R195, R155, R195 ;  /* 0x000000c39bc30221 */ /* 0x000fe40000010000 */
.L_x_18163:
[----:B------:R-:W-:Y:S05]  /*0be0*/  BSYNC B0 ;  /* 0x0000000000007941 */ /* 0x000fea0003800000 */
.L_x_18162:
[----:B------:R-:W-:Y:S04]  /*0bf0*/  STG.E.128 [R162.64], R204 ;  /* 0x000000cca2007986 */ /* 0x000fe8000c101d04 */
[----:B------:R0:W-:Y:S04]  /*0c00*/  STG.E.128 [R162.64+0x10], R192 ;  /* 0x000010c0a2007986 */ /* 0x0001e8000c101d04 */
[----:B------:R-:W2:Y:S04]  /*0c10*/  @P0 LDG.E.128 R148, [R164.64] ;  /* 0x00000004a4940981 */ /* 0x000ea8000c1e1d00 */
[----:B------:R2:W3:Y:S01]  /*0c20*/  @P0 LDG.E.128 R152, [R164.64+0x10] ;  /* 0x00001004a4980981 */ /* 0x0004e2000c1e1d00 */
[----:B------:R-:W-:-:S02]  /*0c30*/  @P5 MOV R161, 0x10 ;  /* 0x0000001000a15802 */ /* 0x000fc40000000f00 */
[----:B------:R-:W-:Y:S02]  /*0c40*/  @P5 IADD3 R160, R196, 0x20, RZ ;  /* 0x00000020c4a05810 */ /* 0x000fe40007ffe0ff */
[----:B------:R-:W-:Y:S02]  /*0c50*/  @!P6 ISETP.NE.U32.AND P1, PT, RZ, c[0x0][0x180], PT ;  /* 0x00006000ff00ea0c */ /* 0x000fe40003f25070 */
[----:B------:R-:W-:Y:S01]  /*0c60*/  @!P6 ISETP.NE.U32.AND P2, PT, RZ, c[0x0][0x180], PT ;  /* 0x00006000ff00ea0c */ /* 0x000fe20003f45070 */
[----:B------:R-:W-:Y:S01]  /*0c70*/  @P5 IMAD.WIDE.U32 R160, R160, R161, c[0x0][0x170] ;  /* 0x00005c00a0a05625 */ /* 0x000fe200078e00a1 */
[----:B------:R-:W-:Y:S02]  /*0c80*/  @!P6 ISETP.NE.U32.AND P4, PT, RZ, c[0x0][0x180], PT ;  /* 0x00006000ff00ea0c */ /* 0x000fe40003f85070 */
[----:B------:R-:W-:Y:S02]  /*0c90*/  @!P6 ISETP.NE.U32.AND P3, PT, RZ, c[0x0][0x180], PT ;  /* 0x00006000ff00ea0c */ /* 0x000fe40003f65070 */
[----:B------:R-:W-:Y:S01]  /*0ca0*/  @!P6 ISETP.NE.AND.EX P1, PT, RZ, c[0x0][0x184], PT, P1 ;  /* 0x00006100ff00ea0c */ /* 0x000fe20003f25310 */
[----:B-----5:R3:W5:Y:S01]  /*0cb0*/  @P5 LDG.E.128 R156, [R160.64] ;  /* 0x00000004a09c5981 */ /* 0x020762000c1e1d00 */
[----:B------:R-:W-:Y:S01]  /*0cc0*/  @!P6 ISETP.NE.AND.EX P2, PT, RZ, c[0x0][0x184], PT, P2 ;  /* 0x00006100ff00ea0c */ /* 0x000fe20003f45320 */
[----:B------:R-:W-:Y:S01]  /*0cd0*/  BSSY B0, `(.L_x_18164) ;  /* 0x000001b000007945 */ /* 0x000fe20003800000 */
[----:B------:R-:W-:Y:S01]  /*0ce0*/  @!P6 ISETP.NE.AND.EX P4, PT, RZ, c[0x0][0x184], PT, P4 ;  /* 0x00006100ff00ea0c */ /* 0x000fe20003f85340 */
[----:B------:R-:W-:Y:S01]  /*0cf0*/  IMAD.WIDE.U32 R168, R168, R3, c[0x0][0x188] ;  /* 0x00006200a8a87625 */ /* 0x000fe200078e0003 */
[----:B------:R-:W-:-:S02]  /*0d00*/  @!P6 ISETP.NE.AND.EX P3, PT, RZ, c[0x0][0x184], PT, P3 ;  /* 0x00006100ff00ea0c */ /* 0x000fc40003f65330 */
        /* <DEDUP_REMOVED lines=15> */
[----:B0-----:R-:W-:Y:S02]  /*0e00*/  @!P6 FSEL R162, R154, RZ, P4 ;  /* 0x000000ff9aa2e208 */ /* 0x001fe40002000000 */
[----:B------:R-:W-:Y:S02]  /*0e10*/  @!P6 FSEL R163, R155, RZ, P3 ;  /* 0x000000ff9ba3e208 */ /* 0x000fe40001800000 */
[----:B------:R-:W-:Y:S01]  /*0e20*/  @!P6 FSEL R164, R148, RZ, P1 ;  /* 0x000000ff94a4e208 */ /* 0x000fe20000800000 */
[----:B------:R-:W-:Y:S05]  /*0e30*/  @!P6 BRA `(.L_x_18165) ;  /* 0x000000400000e947 */ /* 0x000fea0003800000 */
[----:B-----5:R-:W-:-:S05]  /*0e40*/  PRMT R164, RZ, 0x5410, R156 ;  /* 0x00005410ffa47816 */ /* 0x020fca000000009c */
[----:B------:R-:W-:-:S04]  /*0e50*/  FMUL.FTZ R171, R164, c[0x0][0x1ec] ;  /* 0x00007b00a4ab7a20 */ /* 0x000fc80000410000 */
[----:B------:R-:W-:-:S04]  /*0e60*/  FMUL.FTZ R164, R108, R171 ;  /* 0x000000ab6ca47220 */ /* 0x000fc80000410000 */
[----:B------:R-:W-:Y:S02]  /*0e70*/  @P0 FADD.FTZ R164, R148, R164 ;  /* 0x000000a494a40221 */ /* 0x000fe40000010000 */
.L_x_18165:
[----:B------:R-:W-:Y:S05]  /*0e80*/  BSYNC B0 ;  /* 0x0000000000007941 */ /* 0x000fea0003800000 */
.L_x_18164:
[----:B------:R-:W-:Y:S01]  /*0e90*/  BSSY B0, `(.L_x_18166) ;  /* 0x0000006000007945 */ /* 0x000fe20003800000 */
[----:B------:R-:W-:Y:S05]  /*0ea0*/  @!P6 BRA `(.L_x_18167) ;  /* 0x000000400000e947 */ /* 0x000fea0003800000 */
[----:B-----5:R-:W-:-:S05]  /*0eb0*/  PRMT R165, RZ, 0x7610, R156 ;  /* 0x00007610ffa57816 */ /* 0x020fca000000009c */
[----:B------:R-:W-:-:S04]  /*0ec0*/  FMUL.FTZ R170, R165, c[0x0][0x1ec] ;  /* 0x00007b00a5aa7a20 */ /* 0x000fc80000410000 */
[----:B------:R-:W-:-:S04]  /*0ed0*/  FMUL.FTZ R165, R109, R170 ;  /* 0x000000aa6da57220 */ /* 0x000fc80000410000 */
[----:B------:R-:W-:Y:S02]  /*0ee0*/  @P0 FADD.FTZ R165, R149, R165 ;  /* 0x000000a595a50221 */ /* 0x000fe40000010000 */
.L_x_18167:
[----:B------:R-:W-:Y:S05]  /*0ef0*/  BSYNC B0 ;  /* 0x0000000000007941 */ /* 0x000fea0003800000 */
.L_x_18166:
[----:B------:R-:W-:Y:S01]  /*0f00*/  BSSY B0, `(.L_x_18168) ;  /* 0x0000006000007945 */ /* 0x000fe20003800000 */
[----:B------:R-:W-:Y:S05]  /*0f10*/  @!P6 BRA `(.L_x_18169) ;  /* 0x000000400000e947 */ /* 0x000fea0003800000 */
[----:B-----5:R-:W-:-:S05]  /*0f20*/  PRMT R166, RZ, 0x5410, R157 ;  /* 0x00005410ffa67816 */ /* 0x020fca000000009d */
[----:B------:R-:W-:-:S04]  /*0f30*/  FMUL.FTZ R171, R166, c[0x0][0x1ec] ;  /* 0x00007b00a6ab7a20 */ /* 0x000fc80000410000 */
[----:B------:R-:W-:-:S04]  /*0f40*/  FMUL.FTZ R166, R110, R171 ;  /* 0x000000ab6ea67220 */ /* 0x000fc80000410000 */
[----:B------:R-:W-:Y:S02]  /*0f50*/  @P0 FADD.FTZ R166, R150, R166 ;  /* 0x000000a696a60221 */ /* 0x000fe40000010000 */
.L_x_18169:
[----:B------:R-:W-:Y:S05]  /*0f60*/  BSYNC B0 ;  /* 0x0000000000007941 */ /* 0x000fea0003800000 */
.L_x_18168:
[----:B------:R-:W-:Y:S01]  /*0f70*/  BSSY B0, `(.L_x_18170) ;  /* 0x0000006000007945 */ /* 0x000fe20003800000 */
[----:B------:R-:W-:Y:S05]  /*0f80*/  @!P6 BRA `(.L_x_18171) ;  /* 0x000000400000e947 */ /* 0x000fea0003800000 */
[----:B-----5:R-:W-:-:S05]  /*0f90*/  PRMT R167, RZ, 0x7610, R157 ;  /* 0x00007610ffa77816 */ /* 0x020fca000000009d */
[----:B------:R-:W-:-:S04]  /*0fa0*/  FMUL.FTZ R170, R167, c[0x0][0x1ec] ;  /* 0x00007b00a7aa7a20 */ /* 0x000fc80000410000 */
[----:B------:R-:W-:-:S04]  /*0fb0*/  FMUL.FTZ R167, R111, R170 ;  /* 0x000000aa6fa77220 */ /* 0x000fc80000410000 */
[----:B------:R-:W-:Y:S02]  /*0fc0*/  @P0 FADD.FTZ R167, R151, R167 ;  /* 0x000000a797a70221 */ /* 0x000fe40000010000 */
.L_x_18171:
[----:B------:R-:W-:Y:S05]  /*0fd0*/  BSYNC B0 ;  /* 0x0000000000007941 */ /* 0x000fea0003800000 */
.L_x_18170:
[----:B------:R-:W-:Y:S01]  /*0fe0*/  BSSY B0, `(.L_x_18172) ;  /* 0x0000006000007945 */ /* 0x000fe20003800000 */
[----:B------:R-:W-:Y:S05]  /*0ff0*/  @!P6 BRA `(.L_x_18173) ;  /* 0x000000400000e947 */ /* 0x000fea0003800000 */
[----:B-----5:R-:W-:-:S05]  /*1000*/  PRMT R160, RZ, 0x5410, R158 ;  /* 0x00005410ffa07816 */ /* 0x020fca000000009e */
[----:B------:R-:W-:-:S04]  /*1010*/  FMUL.FTZ R171, R160, c[0x0][0x1ec] ;  /* 0x00007b00a0ab7a20 */ /* 0x000fc80000410000 */
[----:B------:R-:W-:-:S04]  /*1020*/  FMUL.FTZ R160, R112, R171 ;  /* 0x000000ab70a07220 */ /* 0x000fc80000410000 */
[----:B------:R-:W-:Y:S02]  /*1030*/  @P0 FADD.FTZ R160, R152, R160 ;  /* 0x000000a098a00221 */ /* 0x000fe40000010000 */
.L_x_18173:
[----:B------:R-:W-:Y:S05]  /*1040*/  BSYNC B0 ;  /* 0x0000000000007941 */ /* 0x000fea0003800000 */
.L_x_18172:
[----:B------:R-:W-:Y:S01]  /*1050*/  BSSY B0, `(.L_x_18174) ;  /* 0x0000006000007945 */ /* 0x000fe20003800000 */
[----:B------:R-:W-:Y:S05]  /*1060*/  @!P6 BRA `(.L_x_18175) ;  /* 0x000000400000e947 */ /* 0x000fea0003800000 */
[----:B-----5:R-:W-:-:S05]  /*1070*/  PRMT R161, RZ, 0x7610, R158 ;  /* 0x00007610ffa17816 */ /* 0x020fca000000009e */
[----:B------:R-:W-:-:S04]  /*1080*/  FMUL.FTZ R170, R161, c[0x0][0x1ec] ;  /* 0x00007b00a1aa7a20 */ /* 0x000fc80000410000 */
[----:B------:R-:W-:-:S04]  /*1090*/  FMUL.FTZ R161, R113, R170 ;  /* 0x000000aa71a17220 */ /* 0x000fc80000410000 */
[----:B------:R-:W-:Y:S02]  /*10a0*/  @P0 FADD.FTZ R161, R153, R161 ;  /* 0x000000a199a10221 */ /* 0x000fe40000010000 */
.L_x_18175:
[----:B------:R-:W-:Y:S05]  /*10b0*/  BSYNC B0 ;  /* 0x0000000000007941 */ /* 0x000fea0003800000 */
.L_x_18174:
[----:B------:R-:W-:Y:S01]  /*10c0*/  BSSY B0, `(.L_x_18176) ;  /* 0x0000006000007945 */ /* 0x000fe20003800000 */
[----:B------:R-:W-:Y:S05]  /*10d0*/  @!P6 BRA `(.L_x_18177) ;  /* 0x000000400000e947 */ /* 0x000fea0003800000 */
[----:B-----5:R-:W-:-:S05]  /*10e0*/  PRMT R162, RZ, 0x5410, R159 ;  /* 0x00005410ffa27816 */ /* 0x020fca000000009f */
[----:B------:R-:W-:-:S04]  /*10f0*/  FMUL.FTZ R171, R162, c[0x0][0x1ec] ;  /* 0x00007b00a2ab7a20 */ /* 0x000fc80000410000 */
[----:B------:R-:W-:-:S04]  /*1100*/  FMUL.FTZ R162, R114, R171 ;  /* 0x000000ab72a27220 */ /* 0x000fc80000410000 */
[----:B------:R-:W-:Y:S02]  /*1110*/  @P0 FADD.FTZ R162, R154, R162 ;  /* 0x000000a29aa20221 */ /* 0x000fe40000010000 */
.L_x_18177:
[----:B------:R-:W-:Y:S05]  /*1120*/  BSYNC B0 ;  /* 0x0000000000007941 */ /* 0x000fea0003800000 */
.L_x_18176:
[----:B------:R-:W-:Y:S01]  /*1130*/  BSSY B0, `(.L_x_18178) ;  /* 0x0000006000007945 */ /* 0x000fe20003800000 */
[----:B------:R-:W-:Y:S05]  /*1140*/  @!P6 BRA `(.L_x_18179) ;  /* 0x000000400000e947 */ /* 0x000fea0003800000 */
[----:B-----5:R-:W-:-:S05]  /*1150*/  PRMT R163, RZ, 0x7610, R159 ;  /* 0x00007610ffa37816 */ /* 0x020fca000000009f */
[----:B------:R-:W-:-:S04]  /*1160*/  FMUL.FTZ R170, R163, c[0x0][0x1ec] ;  /* 0x00007b00a3aa7a20 */ /* 0x000fc80000410000 */
[----:B------:R-:W-:-:S04]  /*1170*/  FMUL.FTZ R163, R115, R170 ;  /* 0x000000aa73a37220 */ /* 0x000fc80000410000 */
[----:B------:R-:W-:Y:S02]  /*1180*/  @P0 FADD.FTZ R163, R155, R163 ;  /* 0x000000a39ba30221 */ /* 0x000fe40000010000 */
.L_x_18179:
[----:B------:R-:W-:Y:S05]  /*1190*/  BSYNC B0 ;  /* 0x0000000000007941 */ /* 0x000fea0003800000 */
.L_x_18178:
        /* <DEDUP_REMOVED lines=39> */
[----:B------:R-:W-:-:S04]  /*1410*/  FMUL.FTZ R172, R116, R179 ;  /* 0x000000b374ac7220 */ /* 0x000fc80000410000 */
[----:B------:R-:W-:Y:S02]  /*1420*/  @P0 FADD.FTZ R172, R148, R172 ;  /* 0x000000ac94ac0221 */ /* 0x000fe40000010000 */
.L_x_18181:
[----:B------:R-:W-:Y:S05]  /*1430*/  BSYNC B0 ;  /* 0x0000000000007941 */ /* 0x000fea0003800000 */
.L_x_18180:
[----:B------:R-:W-:Y:S01]  /*1440*/  BSSY B0, `(.L_x_18182) ;  /* 0x0000006000007945 */ /* 0x000fe20003800000 */
[----:B------:R-:W-:Y:S05]  /*1450*/  @!P6 BRA `(.L_x_18183) ;  /* 0x000000400000e947 */ /* 0x000fea0003800000 */
[----:B-----5:R-:W-:-:S05]  /*1460*/  PRMT R173, RZ, 0x7610, R156 ;  /* 0x00007610ffad7816 */ /* 0x020fca000000009c */
[----:B------:R-:W-:-:S04]  /*1470*/  FMUL.FTZ R178, R173, c[0x0][0x1ec] ;  /* 0x00007b00adb27a20 */ /* 0x000fc80000410000 */
[----:B------:R-:W-:-:S04]  /*1480*/  FMUL.FTZ R173, R117, R178 ;  /* 0x000000b275ad7220 */ /* 0x000fc80000410000 */
[----:B------:R-:W-:Y:S02]  /*1490*/  @P0 FADD.FTZ R173, R149, R173 ;  /* 0x000000ad95ad0221 */ /* 0x000fe40000010000 */
.L_x_18183:
[----:B------:R-:W-:Y:S05]  /*14a0*/  BSYNC B0 ;  /* 0x0000000000007941 */ /* 0x000fea0003800000 */
.L_x_18182:
[----:B------:R-:W-:Y:S01]  /*14b0*/  BSSY B0, `(.L_x_18184) ;  /* 0x0000006000007945 */ /* 0x000fe20003800000 */
[----:B------:R-:W-:Y:S05]  /*14c0*/  @!P6 BRA `(.L_x_18185) ;  /* 0x000000400000e947 */ /* 0x000fea0003800000 */
[----:B-----5:R-:W-:-:S05]  /*14d0*/  PRMT R174, RZ, 0x5410, R157 ;  /* 0x00005410ffae7816 */ /* 0x020fca000000009d */
[----:B------:R-:W-:-:S04]  /*14e0*/  FMUL.FTZ R179, R174, c[0x0][0x1ec] ;  /* 0x00007b00aeb37a20 */ /* 0x000fc80000410000 */
[----:B------:R-:W-:-:S04]  /*14f0*/  FMUL.FTZ R174, R118, R179 ;  /* 0x000000b376ae7220 */ /* 0x000fc80000410000 */
[----:B------:R-:W-:Y:S02]  /*1500*/  @P0 FADD.FTZ R174, R150, R174 ;  /* 0x000000ae96ae0221 */ /* 0x000fe40000010000 */
.L_x_18185:
[----:B------:R-:W-:Y:S05]  /*1510*/  BSYNC B0 ;  /* 0x0000000000007941 */ /* 0x000fea0003800000 */
.L_x_18184:
[----:B------:R-:W-:Y:S01]  /*1520*/  BSSY B0, `(.L_x_18186) ;  /* 0x0000006000007945 */ /* 0x000fe20003800000 */
[----:B------:R-:W-:Y:S05]  /*1530*/  @!P6 BRA `(.L_x_18187) ;  /* 0x000000400000e947 */ /* 0x000fea0003800000 */
[----:B-----5:R-:W-:-:S05]  /*1540*/  PRMT R175, RZ, 0x7610, R157 ;  /* 0x00007610ffaf7816 */ /* 0x020fca000000009d */
[----:B------:R-:W-:-:S04]  /*1550*/  FMUL.FTZ R178, R175, c[0x0][0x1ec] ;  /* 0x00007b00afb27a20 */ /* 0x000fc80000410000 */
[----:B------:R-:W-:-:S04]  /*1560*/  FMUL.FTZ R175, R119, R178 ;  /* 0x000000b277af7220 */ /* 0x000fc80000410000 */
[----:B------:R-:W-:Y:S02]  /*1570*/  @P0 FADD.FTZ R175, R151, R175 ;  /* 0x000000af97af0221 */ /* 0x000fe40000010000 */
.L_x_18187:
[----:B------:R-:W-:Y:S05]  /*1580*/  BSYNC B0 ;  /* 0x0000000000007941 */ /* 0x000fea0003800000 */
.L_x_18186:
[----:B------:R-:W-:Y:S01]  /*1590*/  BSSY B0, `(.L_x_18188) ;  /* 0x0000006000007945 */ /* 0x000fe20003800000 */
[----:B------:R-:W-:Y:S05]  /*15a0*/  @!P6 BRA `(.L_x_18189) ;  /* 0x000000400000e947 */ /* 0x000fea0003800000 */
[----:B-----5:R-:W-:-:S05]  /*15b0*/  PRMT R168, RZ, 0x5410, R158 ;  /* 0x00005410ffa87816 */ /* 0x020fca000000009e */
[----:B------:R-:W-:-:S04]  /*15c0*/  FMUL.FTZ R179, R168, c[0x0][0x1ec] ;  /* 0x00007b00a8b37a20 */ /* 0x000fc80000410000 */
[----:B------:R-:W-:-:S04]  /*15d0*/  FMUL.FTZ R168, R120, R179 ;  /* 0x000000b378a87220 */ /* 0x000fc80000410000 */
[----:B------:R-:W-:Y:S02]  /*15e0*/  @P0 FADD.FTZ R168, R152, R168 ;  /* 0x000000a898a80221 */ /* 0x000fe40000010000 */
.L_x_18189:
[----:B------:R-:W-:Y:S05]  /*15f0*/  BSYNC B0 ;  /* 0x0000000000007941 */ /* 0x000fea0003800000 */
.L_x_18188:
[----:B------:R-:W-:Y:S01]  /*1600*/  BSSY B0, `(.L_x_18190) ;  /* 0x0000006000007945 */ /* 0x000fe20003800000 */
[----:B------:R-:W-:Y:S05]  /*1610*/  @!P6 BRA `(.L_x_18191) ;  /* 0x000000400000e947 */ /* 0x000fea0003800000 */
[----:B-----5:R-:W-:-:S05]  /*1620*/  PRMT R169, RZ, 0x7610, R158 ;  /* 0x00007610ffa97816 */ /* 0x020fca000000009e */
[----:B------:R-:W-:-:S04]  /*1630*/  FMUL.FTZ R178, R169, c[0x0][0x1ec] ;  /* 0x00007b00a9b27a20 */ /* 0x000fc80000410000 */
[----:B------:R-:W-:-:S04]  /*1640*/  FMUL.FTZ R169, R121, R178 ;  /* 0x000000b279a97220 */ /* 0x000fc80000410000 */
[----:B------:R-:W-:Y:S02]  /*1650*/  @P0 FADD.FTZ R169, R153, R169 ;  /* 0x000000a999a90221 */ /* 0x000fe40000010000 */
.L_x_18191:
[----:B------:R-:W-:Y:S05]  /*1660*/  BSYNC B0 ;  /* 0x0000000000007941 */ /* 0x000fea0003800000 */
.L_x_18190:
[----:B------:R-:W-:Y:S01]  /*1670*/  BSSY B0, `(.L_x_18192) ;  /* 0x0000006000007945 */ /* 0x000fe20003800000 */
[----:B------:R-:W-:Y:S05]  /*1680*/  @!P6 BRA `(.L_x_18193) ;  /* 0x000000400000e947 */ /* 0x000fea0003800000 */
[----:B-----5:R-:W-:-:S05]  /*1690*/  PRMT R170, RZ, 0x5410, R159 ;  /* 0x00005410ffaa7816 */ /* 0x020fca000000009f */
[----:B------:R-:W-:-:S04]  /*16a0*/  FMUL.FTZ R179, R170, c[0x0][0x1ec] ;  /* 0x00007b00aab37a20 */ /* 0x000fc80000410000 */
[----:B------:R-:W-:-:S04]  /*16b0*/  FMUL.FTZ R170, R122, R179 ;  /* 0x000000b37aaa7220 */ /* 0x000fc80000410000 */
[----:B------:R-:W-:Y:S02]  /*16c0*/  @P0 FADD.FTZ R170, R154, R170 ;  /* 0x000000aa9aaa0221 */ /* 0x000fe40000010000 */
.L_x_18193:
[----:B------:R-:W-:Y:S05]  /*16d0*/  BSYNC B0 ;  /* 0x0000000000007941 */ /* 0x000fea0003800000 */
.L_x_18192:
[----:B------:R-:W-:Y:S01]  /*16e0*/  BSSY B0, `(.L_x_18194) ;  /* 0x0000006000007945 */ /* 0x000fe20003800000 */
[----:B------:R-:W-:Y:S05]  /*16f0*/  @!P6 BRA `(.L_x_18195) ;  /* 0x000000400000e947 */ /* 0x000fea0003800000 */
[----:B-----5:R-:W-:-:S05]  /*1700*/  PRMT R171, RZ, 0x7610, R159 ;  /* 0x00007610ffab7816 */ /* 0x020fca000000009f */
[----:B------:R-:W-:-:S04]  /*1710*/  FMUL.FTZ R178, R171, c[0x0][0x1ec] ;  /* 0x00007b00abb27a20 */ /* 0x000fc80000410000 */
[----:B------:R-:W-:-:S04]  /*1720*/  FMUL.FTZ R171, R123, R178 ;  /* 0x000000b27bab7220 */ /* 0x000fc80000410000 */
[----:B------:R-:W-:Y:S02]  /*1730*/  @P0 FADD.FTZ R171, R155, R171 ;  /* 0x000000ab9bab0221 */ /* 0x000fe40000010000 */
.L_x_18195:
[----:B------:R-:W-:Y:S05]  /*1740*/  BSYNC B0 ;  /* 0x0000000000007941 */ /* 0x000fea0003800000 */
.L_x_18194:
        /* <DEDUP_REMOVED lines=41> */
.L_x_18197:
[----:B------:R-:W-:Y:S05]  /*19e0*/  BSYNC B0 ;  /* 0x0000000000007941 */ /* 0x000fea0003800000 */
.L_x_18196:
[----:B------:R-:W-:Y:S01]  /*19f0*/  BSSY B0, `(.L_x_18198) ;  /* 0x0000006000007945 */ /* 0x000fe20003800000 */
[----:B------:R-:W-:Y:S05]  /*1a00*/  @!P6 BRA `(.L_x_18199) ;  /* 0x000000400000e947 */ /* 0x000fea0003800000 */
[----:B-----5:R-:W-:-:S05]  /*1a10*/  PRMT R181, RZ, 0x7610, R156 ;  /* 0x00007610ffb57816 */ /* 0x020fca000000009c */
[----:B------:R-:W-:-:S04]  /*1a20*/  FMUL.FTZ R186, R181, c[0x0][0x1ec] ;  /* 0x00007b00b5ba7a20 */ /* 0x000fc80000410000 */
[----:B------:R-:W-:-:S04]  /*1a30*/  FMUL.FTZ R181, R125, R186 ;  /* 0x000000ba7db57220 */ /* 0x000fc80000410000 */
[----:B------:R-:W-:Y:S02]  /*1a40*/  @P0 FADD.FTZ R181, R149, R181 ;  /* 0x000000b595b50221 */ /* 0x000fe40000010000 */
.L_x_18199:
[----:B------:R-:W-:Y:S05]  /*1a50*/  BSYNC B0 ;  /* 0x0000000000007941 */ /* 0x000fea0003800000 */
.L_x_18198:
[----:B------:R-:W-:Y:S01]  /*1a60*/  BSSY B0, `(.L_x_18200) ;  /* 0x0000006000007945 */ /* 0x000fe20003800000 */
[----:B------:R-:W-:Y:S05]  /*1a70*/  @!P6 BRA `(.L_x_18201) ;  /* 0x000000400000e947 */ /* 0x000fea0003800000 */
[----:B-----5:R-:W-:-:S05]  /*1a80*/  PRMT R182, RZ, 0x5410, R157 ;  /* 0x00005410ffb67816 */ /* 0x020fca000000009d */
[----:B------:R-:W-:-:S04]  /*1a90*/  FMUL.FTZ R187, R182, c[0x0][0x1ec] ;  /* 0x00007b00b6bb7a20 */ /* 0x000fc80000410000 */
[----:B------:R-:W-:-:S04]  /*1aa0*/  FMUL.FTZ R182, R126, R187 ;  /* 0x000000bb7eb67220 */ /* 0x000fc80000410000 */
[----:B------:R-:W-:Y:S02]  /*1ab0*/  @P0 FADD.FTZ R182, R150, R182 ;  /* 0x000000b696b60221 */ /* 0x000fe40000010000 */
.L_x_18201:
[----:B------:R-:W-:Y:S05]  /*1ac0*/  BSYNC B0 ;  /* 0x0000000000007941 */ /* 0x000fea0003800000 */
.L_x_18200:
[----:B------:R-:W-:Y:S01]  /*1ad0*/  BSSY B0, `(.L_x_18202) ;  /* 0x0000006000007945 */ /* 0x000fe20003800000 */
[----:B------:R-:W-:Y:S05]  /*1ae0*/  @!P6 BRA `(.L_x_18203) ;  /* 0x000000400000e947 */ /* 0x000fea0003800000 */
[----:B-----5:R-:W-:-:S05]  /*1af0*/  PRMT R183, RZ, 0x7610, R157 ;  /* 0x00007610ffb77816 */ /* 0x020fca000000009d */
[----:B------:R-:W-:-:S04]  /*1b00*/  FMUL.FTZ R186, R183, c[0x0][0x1ec] ;  /* 0x00007b00b7ba7a20 */ /* 0x000fc80000410000 */
[----:B------:R-:W-:-:S04]  /*1b10*/  FMUL.FTZ R183, R127, R186 ;  /* 0x000000ba7fb77220 */ /* 0x000fc80000410000 */
[----:B------:R-:W-:Y:S02]  /*1b20*/  @P0 FADD.FTZ R183, R151, R183 ;  /* 0x000000b797b70221 */ /* 0x000fe40000010000 */
.L_x_18203:
[----:B------:R-:W-:Y:S05]  /*1b30*/  BSYNC B0 ;  /* 0x0000000000007941 */ /* 0x000fea0003800000 */
.L_x_18202:
[----:B------:R-:W-:Y:S01]  /*1b40*/  BSSY B0, `(.L_x_18204) ;  /* 0x0000006000007945 */ /* 0x000fe20003800000 */
[----:B------:R-:W-:Y:S05]  /*1b50*/  @!P6 BRA `(.L_x_18205) ;  /* 0x000000400000e947 */ /* 0x000fea0003800000 */
[----:B-----5:R-:W-:-:S05]  /*1b60*/  PRMT R176, RZ, 0x5410, R158 ;  /* 0x00005410ffb07816 */ /* 0x020fca000000009e */
[----:B------:R-:W-:-:S04]  /*1b70*/  FMUL.FTZ R187, R176, c[0x0][0x1ec] ;  /* 0x00007b00b0bb7a20 */ /* 0x000fc80000410000 */
[----:B------:R-:W-:-:S04]  /*1b80*/  FMUL.FTZ R176, R128, R187 ;  /* 0x000000bb80b07220 */ /* 0x000fc80000410000 */
[----:B------:R-:W-:Y:S02]  /*1b90*/  @P0 FADD.FTZ R176, R152, R176 ;  /* 0x000000b098b00221 */ /* 0x000fe40000010000 */
.L_x_18205:
[----:B------:R-:W-:Y:S05]  /*1ba0*/  BSYNC B0 ;  /* 0x0000000000007941 */ /* 0x000fea0003800000 */
.L_x_18204:
[----:B------:R-:W-:Y:S01]  /*1bb0*/  BSSY B0, `(.L_x_18206) ;  /* 0x0000006000007945 */ /* 0x000fe20003800000 */
[----:B------:R-:W-:Y:S05]  /*1bc0*/  @!P6 BRA `(.L_x_18207) ;  /* 0x000000400000e947 */ /* 0x000fea0003800000 */
[----:B-----5:R-:W-:-:S05]  /*1bd0*/  PRMT R177, RZ, 0x7610, R158 ;  /* 0x00007610ffb17816 */ /* 0x020fca000000009e */
[----:B------:R-:W-:-:S04]  /*1be0*/  FMUL.FTZ R186, R177, c[0x0][0x1ec] ;  /* 0x00007b00b1ba7a20 */ /* 0x000fc80000410000 */
[----:B------:R-:W-:-:S04]  /*1bf0*/  FMUL.FTZ R177, R129, R186 ;  /* 0x000000ba81b17220 */ /* 0x000fc80000410000 */
[----:B------:R-:W-:Y:S02]  /*1c00*/  @P0 FADD.FTZ R177, R153, R177 ;  /* 0x000000b199b10221 */ /* 0x000fe40000010000 */
.L_x_18207:
[----:B------:R-:W-:Y:S05]  /*1c10*/  BSYNC B0 ;  /* 0x0000000000007941 */ /* 0x000fea0003800000 */
.L_x_18206:
[----:B------:R-:W-:Y:S01]  /*1c20*/  BSSY B0, `(.L_x_18208) ;  /* 0x0000006000007945 */ /* 0x000fe20003800000 */
[----:B------:R-:W-:Y:S05]  /*1c30*/  @!P6 BRA `(.L_x_18209) ;  /* 0x000000400000e947 */ /* 0x000fea0003800000 */
[----:B-----5:R-:W-:-:S05]  /*1c40*/  PRMT R178, RZ, 0x5410, R159 ;  /* 0x00005410ffb27816 */ /* 0x020fca000000009f */
[----:B------:R-:W-:-:S04]  /*1c50*/  FMUL.FTZ R187, R178, c[0x0][0x1ec] ;  /* 0x00007b00b2bb7a20 */ /* 0x000fc80000410000 */
[----:B------:R-:W-:-:S04]  /*1c60*/  FMUL.FTZ R178, R130, R187 ;  /* 0x000000bb82b27220 */ /* 0x000fc80000410000 */
[----:B------:R-:W-:Y:S02]  /*1c70*/  @P0 FADD.FTZ R178, R154, R178 ;  /* 0x000000b29ab20221 */ /* 0x000fe40000010000 */
.L_x_18209:
[----:B------:R-:W-:Y:S05]  /*1c80*/  BSYNC B0 ;  /* 0x0000000000007941 */ /* 0x000fea0003800000 */
.L_x_18208:
[----:B------:R-:W-:Y:S01]  /*1c90*/  BSSY B0, `(.L_x_18210) ;  /* 0x0000006000007945 */ /* 0x000fe20003800000 */
[----:B------:R-:W-:Y:S05]  /*1ca0*/  @!P6 BRA `(.L_x_18211) ;  /* 0x000000400000e947 */ /* 0x000fea0003800000 */
[----:B-----5:R-:W-:-:S05]  /*1cb0*/  PRMT R179, RZ, 0x7610, R159 ;  /* 0x00007610ffb37816 */ /* 0x020fca000000009f */
[----:B------:R-:W-:-:S04]  /*1cc0*/  FMUL.FTZ R186, R179, c[0x0][0x1ec] ;  /* 0x00007b00b3ba7a20 */ /* 0x000fc80000410000 */
[----:B------:R-:W-:-:S04]  /*1cd0*/  FMUL.FTZ R179, R131, R186 ;  /* 0x000000ba83b37220 */ /* 0x000fc80000410000 */
[----:B------:R-:W-:Y:S02]  /*1ce0*/  @P0 FADD.FTZ R179, R155, R179 ;  /* 0x000000b39bb30221 */ /* 0x000fe40000010000 */
.L_x_18211:
[----:B------:R-:W-:Y:S05]  /*1cf0*/  BSYNC B0 ;  /* 0x0000000000007941 */ /* 0x000fea0003800000 */
.L_x_18210:
        /* <DEDUP_REMOVED lines=41> */
.L_x_18213:
[----:B------:R-:W-:Y:S05]  /*1f90*/  BSYNC B0 ;  /* 0x0000000000007941 */ /* 0x000fea0003800000 */
.L_x_18212:
[----:B------:R-:W-:Y:S01]  /*1fa0*/  BSSY B0, `(.L_x_18214) ;  /* 0x0000006000007945 */ /* 0x000fe20003800000 */
[----:B------:R-:W-:Y:S05]  /*1fb0*/  @!P6 BRA `(.L_x_18215) ;  /* 0x000000400000e947 */ /* 0x000fea0003800000 */
[----:B-----5:R-:W-:-:S05]  /*1fc0*/  PRMT R189, RZ, 0x7610, R156 ;  /* 0x00007610ffbd7816 */ /* 0x020fca000000009c */
[----:B------:R-:W-:-:S04]  /*1fd0*/  FMUL.FTZ R202, R189, c[0x0][0x1ec] ;  /* 0x00007b00bdca7a20 */ /* 0x000fc80000410000 */
[----:B------:R-:W-:-:S04]  /*1fe0*/  FMUL.FTZ R189, R133, R202 ;  /* 0x000000ca85bd7220 */ /* 0x000fc80000410000 */
[----:B------:R-:W-:Y:S02]  /*1ff0*/  @P0 FADD.FTZ R189, R149, R189 ;  /* 0x000000bd95bd0221 */ /* 0x000fe40000010000 */
.L_x_18215:
[----:B------:R-:W-:Y:S05]  /*2000*/  BSYNC B0 ;  /* 0x0000000000007941 */ /* 0x000fea0003800000 */
.L_x_18214:
[----:B------:R-:W-:Y:S01]  /*2010*/  BSSY B0, `(.L_x_18216) ;  /* 0x0000006000007945 */ /* 0x000fe20003800000 */
[----:B------:R-:W-:Y:S05]  /*2020*/  @!P6 BRA `(.L_x_18217) ;  /* 0x000000400000e947 */ /* 0x000fea0003800000 */
[----:B-----5:R-:W-:-:S05]  /*2030*/  PRMT R190, RZ, 0x5410, R157 ;  /* 0x00005410ffbe7816 */ /* 0x020fca000000009d */
[----:B------:R-:W-:-:S04]  /*2040*/  FMUL.FTZ R197, R190, c[0x0][0x1ec] ;  /* 0x00007b00bec57a20 */ /* 0x000fc80000410000 */
[----:B------:R-:W-:-:S04]  /*2050*/  FMUL.FTZ R190, R134, R197 ;  /* 0x000000c586be7220 */ /* 0x000fc80000410000 */
[----:B------:R-:W-:Y:S02]  /*2060*/  @P0 FADD.FTZ R190, R150, R190 ;  /* 0x000000be96be0221 */ /* 0x000fe40000010000 */
.L_x_18217:
[----:B------:R-:W-:Y:S05]  /*2070*/  BSYNC B0 ;  /* 0x0000000000007941 */ /* 0x000fea0003800000 */
.L_x_18216:
[----:B------:R-:W-:Y:S01]  /*2080*/  BSSY B0, `(.L_x_18218) ;  /* 0x0000006000007945 */ /* 0x000fe20003800000 */
[----:B------:R-:W-:Y:S05]  /*2090*/  @!P6 BRA `(.L_x_18219) ;  /* 0x000000400000e947 */ /* 0x000fea0003800000 */
[----:B-----5:R-:W-:-:S05]  /*20a0*/  PRMT R191, RZ, 0x7610, R157 ;  /* 0x00007610ffbf7816 */ /* 0x020fca000000009d */
[----:B------:R-:W-:-:S04]  /*20b0*/  FMUL.FTZ R202, R191, c[0x0][0x1ec] ;  /* 0x00007b00bfca7a20 */ /* 0x000fc80000410000 */
[----:B------:R-:W-:-:S04]  /*20c0*/  FMUL.FTZ R191, R135, R202 ;  /* 0x000000ca87bf7220 */ /* 0x000fc80000410000 */
[----:B------:R-:W-:Y:S02]  /*20d0*/  @P0 FADD.FTZ R191, R151, R191 ;  /* 0x000000bf97bf0221 */ /* 0x000fe40000010000 */
.L_x_18219:
[----:B------:R-:W-:Y:S05]  /*20e0*/  BSYNC B0 ;  /* 0x0000000000007941 */ /* 0x000fea0003800000 */
.L_x_18218:
[----:B------:R-:W-:Y:S01]  /*20f0*/  BSSY B0, `(.L_x_18220) ;  /* 0x0000006000007945 */ /* 0x000fe20003800000 */
[----:B------:R-:W-:Y:S05]  /*2100*/  @!P6 BRA `(.L_x_18221) ;  /* 0x000000400000e947 */ /* 0x000fea0003800000 */
[----:B-----5:R-:W-:-:S05]  /*2110*/  PRMT R184, RZ, 0x5410, R158 ;  /* 0x00005410ffb87816 */ /* 0x020fca000000009e */
[----:B------:R-:W-:-:S04]  /*2120*/  FMUL.FTZ R197, R184, c[0x0][0x1ec] ;  /* 0x00007b00b8c57a20 */ /* 0x000fc80000410000 */
[----:B------:R-:W-:-:S04]  /*2130*/  FMUL.FTZ R184, R136, R197 ;  /* 0x000000c588b87220 */ /* 0x000fc80000410000 */
[----:B------:R-:W-:Y:S02]  /*2140*/  @P0 FADD.FTZ R184, R152, R184 ;  /* 0x000000b898b80221 */ /* 0x000fe40000010000 */
.L_x_18221:
[----:B------:R-:W-:Y:S05]  /*2150*/  BSYNC B0 ;  /* 0x0000000000007941 */ /* 0x000fea0003800000 */
.L_x_18220:
[----:B------:R-:W-:Y:S01]  /*2160*/  BSSY B0, `(.L_x_18222) ;  /* 0x0000006000007945 */ /* 0x000fe20003800000 */
[----:B------:R-:W-:Y:S05]  /*2170*/  @!P6 BRA `(.L_x_18223) ;  /* 0x000000400000e947 */ /* 0x000fea0003800000 */
[----:B-----5:R-:W-:-:S05]  /*2180*/  PRMT R185, RZ, 0x7610, R158 ;  /* 0x00007610ffb97816 */ /* 0x020fca000000009e */
[----:B------:R-:W-:-:S04]  /*2190*/  FMUL.FTZ R202, R185, c[0x0][0x1ec] ;  /* 0x00007b00b9ca7a20 */ /* 0x000fc80000410000 */
[----:B------:R-:W-:-:S04]  /*21a0*/  FMUL.FTZ R185, R137, R202 ;  /* 0x000000ca89b97220 */ /* 0x000fc80000410000 */
[----:B------:R-:W-:Y:S02]  /*21b0*/  @P0 FADD.FTZ R185, R153, R185 ;  /* 0x000000b999b90221 */ /* 0x000fe40000010000 */
.L_x_18223:
[----:B------:R-:W-:Y:S05]  /*21c0*/  BSYNC B0 ;  /* 0x0000000000007941 */ /* 0x000fea0003800000 */
.L_x_18222:
[----:B------:R-:W-:Y:S01]  /*21d0*/  BSSY B0, `(.L_x_18224) ;  /* 0x0000006000007945 */ /* 0x000fe20003800000 */
[----:B------:R-:W-:Y:S05]  /*21e0*/  @!P6 BRA `(.L_x_18225) ;  /* 0x000000400000e947 */ /* 0x000fea0003800000 */
[----:B-----5:R-:W-:-:S05]  /*21f0*/  PRMT R186, RZ, 0x5410, R159 ;  /* 0x00005410ffba7816 */ /* 0x020fca000000009f */
[----:B------:R-:W-:-:S04]  /*2200*/  FMUL.FTZ R197, R186, c[0x0][0x1ec] ;  /* 0x00007b00bac57a20 */ /* 0x000fc80000410000 */
[----:B------:R-:W-:-:S04]  /*2210*/  FMUL.FTZ R186, R138, R197 ;  /* 0x000000c58aba7220 */ /* 0x000fc80000410000 */
[----:B------:R-:W-:Y:S02]  /*2220*/  @P0 FADD.FTZ R186, R154, R186 ;  /* 0x000000ba9aba0221 */ /* 0x000fe40000010000 */
.L_x_18225:
[----:B------:R-:W-:Y:S05]  /*2230*/  BSYNC B0 ;  /* 0x0000000000007941 */ /* 0x000fea0003800000 */
.L_x_18224:
[----:B------:R-:W-:Y:S01]  /*2240*/  BSSY B0, `(.L_x_18226) ;  /* 0x0000006000007945 */ /* 0x000fe20003800000 */
[----:B------:R-:W-:Y:S05]  /*2250*/  @!P6 BRA `(.L_x_18227) ;  /* 0x000000400000e947 */ /* 0x000fea0003800000 */
[----:B-----5:R-:W-:-:S05]  /*2260*/  PRMT R187, RZ, 0x7610, R159 ;  /* 0x00007610ffbb7816 */ /* 0x020fca000000009f */
[----:B------:R-:W-:-:S04]  /*2270*/  FMUL.FTZ R202, R187, c[0x0][0x1ec] ;  /* 0x00007b00bbca7a20 */ /* 0x000fc80000410000 */
[----:B------:R-:W-:-:S04]  /*2280*/  FMUL.FTZ R187, R139, R202 ;  /* 0x000000ca8bbb7220 */ /* 0x000fc80000410000 */
[----:B------:R-:W-:Y:S02]  /*2290*/  @P0 FADD.FTZ R187, R155, R187 ;  /* 0x000000bb9bbb0221 */ /* 0x000fe40000010000 */
.L_x_18227:
[----:B------:R-:W-:Y:S05]  /*22a0*/  BSYNC B0 ;  /* 0x0000000000007941 */ /* 0x000fea0003800000 */
.L_x_18226:
[----:B------:R-:W-:Y:S04]  /*22b0*/  STG.E.128 [R198.64], R188 ;  /* 0x000000bcc6007986 */ /* 0x000fe8000c101d04 */
[----:B------:R0:W-:Y:S04]  /*22c0*/  STG.E.128 [R198.64+0x10], R184 ;  /* 0x000010b8c6007986 */ /* 0x0001e8000c101d04 */
[----:B------:R-:W2:Y:S04]  /*22d0*/  @P0 LDG.E.128 R148, [R200.64] ;  /* 0x00000004c8940981 */ /* 0x000ea8000c1e1d00 */
[----:B------:R2:W3:Y:S01]  /*22e0*/  @P0 LDG.E.128 R152, [R200.64+0x10] ;  /* 0x00001004c8980981 */ /* 0x0004e2000c1e1d00 */
        /* <DEDUP_REMOVED lines=26> */
[----:B0-----:R-:W-:Y:S02]  /*2490*/  @!P6 FSEL R198, R154, RZ, P3 ;  /* 0x000000ff9ac6e208 */ /* 0x001fe40001800000 */
[----:B------:R-:W-:-:S02]  /*24a0*/  @!P6 FSEL R199, R155, RZ, P5 ;  /* 0x000000ff9bc7e208 */ /* 0x000fc40002800000 */
[----:B------:R-:W-:Y:S01]  /*24b0*/  @!P6 FSEL R200, R148, RZ, P4 ;  /* 0x000000ff94c8e208 */ /* 0x000fe20002000000 */
[----:B------:R-:W-:Y:S05]  /*24c0*/  @!P6 BRA `(.L_x_18229) ;  /* 0x000000400000e947 */ /* 0x000fea0003800000 */
[----:B-----5:R-:W-:-:S05]  /*24d0*/  PRMT R200, RZ, 0x5410, R156 ;  /* 0x00005410ffc87816 */ /* 0x020fca000000009c */
[----:B------:R-:W-:-:S04]  /*24e0*/  FMUL.FTZ R209, R200, c[0x0][0x1ec] ;  /* 0x00007b00c8d17a20 */ /* 0x000fc80000410000 */
[----:B------:R-:W-:-:S04]  /*24f0*/  FMUL.FTZ R200, R140, R209 ;  /* 0x000000d18cc87220 */ /* 0x000fc80000410000 */
[----:B------:R-:W-:Y:S02]  /*2500*/  @P0 FADD.FTZ R200, R148, R200 ;  /* 0x000000c894c80221 */ /* 0x000fe40000010000 */
.L_x_18229:
[----:B------:R-:W-:Y:S05]  /*2510*/  BSYNC B0 ;  /* 0x0000000000007941 */ /* 0x000fea0003800000 */
.L_x_18228:
[----:B------:R-:W-:Y:S01]  /*2520*/  BSSY B0, `(.L_x_18230) ;  /* 0x0000006000007945 */ /* 0x000fe20003800000 */
[----:B------:R-:W-:Y:S05]  /*2530*/  @!P6 BRA `(.L_x_18231) ;  /* 0x000000400000e947 */ /* 0x000fea0003800000 */
[----:B-----5:R-:W-:-:S05]  /*2540*/  PRMT R201, RZ, 0x7610, R156 ;  /* 0x00007610ffc97816 */ /* 0x020fca000000009c */
[----:B------:R-:W-:-:S04]  /*2550*/  FMUL.FTZ R212, R201, c[0x0][0x1ec] ;  /* 0x00007b00c9d47a20 */ /* 0x000fc80000410000 */
[----:B------:R-:W-:-:S04]  /*2560*/  FMUL.FTZ R201, R141, R212 ;  /* 0x000000d48dc97220 */ /* 0x000fc80000410000 */
[----:B------:R-:W-:Y:S02]  /*2570*/  @P0 FADD.FTZ R201, R149, R201 ;  /* 0x000000c995c90221 */ /* 0x000fe40000010000 */
.L_x_18231:
[----:B------:R-:W-:Y:S05]  /*2580*/  BSYNC B0 ;  /* 0x0000000000007941 */ /* 0x000fea0003800000 */
.L_x_18230:
[----:B------:R-:W-:Y:S01]  /*2590*/  BSSY B0, `(.L_x_18232) ;  /* 0x0000006000007945 */ /* 0x000fe20003800000 */
[----:B------:R-:W-:Y:S05]  /*25a0*/  @!P6 BRA `(.L_x_18233) ;  /* 0x000000400000e947 */ /* 0x000fea0003800000 */
[----:B-----5:R-:W-:-:S05]  /*25b0*/  PRMT R202, RZ, 0x5410, R157 ;  /* 0x00005410ffca7816 */ /* 0x020fca000000009d */
[----:B------:R-:W-:-:S04]  /*25c0*/  FMUL.FTZ R209, R202, c[0x0][0x1ec] ;  /* 0x00007b00cad17a20 */ /* 0x000fc80000410000 */
[----:B------:R-:W-:-:S04]  /*25d0*/  FMUL.FTZ R202, R142, R209 ;  /* 0x000000d18eca7220 */ /* 0x000fc80000410000 */
[----:B------:R-:W-:Y:S02]  /*25e0*/  @P0 FADD.FTZ R202, R150, R202 ;  /* 0x000000ca96ca0221 */ /* 0x000fe40000010000 */
.L_x_18233:
[----:B------:R-:W-:Y:S05]  /*25f0*/  BSYNC B0 ;  /* 0x0000000000007941 */ /* 0x000fea0003800000 */
.L_x_18232:
[----:B------:R-:W-:Y:S01]  /*2600*/  BSSY B0, `(.L_x_18234) ;  /* 0x0000006000007945 */ /* 0x000fe20003800000 */
[----:B------:R-:W-:Y:S05]  /*2610*/  @!P6 BRA `(.L_x_18235) ;  /* 0x000000400000e947 */ /* 0x000fea0003800000 */
[----:B-----5:R-:W-:-:S05]  /*2620*/  PRMT R203, RZ, 0x7610, R157 ;  /* 0x00007610ffcb7816 */ /* 0x020fca000000009d */
[----:B------:R-:W-:-:S04]  /*2630*/  FMUL.FTZ R212, R203, c[0x0][0x1ec] ;  /* 0x00007b00cbd47a20 */ /* 0x000fc80000410000 */
[----:B------:R-:W-:-:S04]  /*2640*/  FMUL.FTZ R203, R143, R212 ;  /* 0x000000d48fcb7220 */ /* 0x000fc80000410000 */
[----:B------:R-:W-:Y:S02]  /*2650*/  @P0 FADD.FTZ R203, R151, R203 ;  /* 0x000000cb97cb0221 */ /* 0x000fe40000010000 */
.L_x_18235:
[----:B------:R-:W-:Y:S05]  /*2660*/  BSYNC B0 ;  /* 0x0000000000007941 */ /* 0x000fea0003800000 */
.L_x_18234:
[----:B------:R-:W-:Y:S01]  /*2670*/  BSSY B0, `(.L_x_18236) ;  /* 0x0000006000007945 */ /* 0x000fe20003800000 */
[----:B------:R-:W-:Y:S05]  /*2680*/  @!P6 BRA `(.L_x_18237) ;  /* 0x000000400000e947 */ /* 0x000fea0003800000 */
[----:B-----5:R-:W-:-:S05]  /*2690*/  PRMT R196, RZ, 0x5410, R158 ;  /* 0x00005410ffc47816 */ /* 0x020fca000000009e */
[----:B------:R-:W-:-:S04]  /*26a0*/  FMUL.FTZ R209, R196, c[0x0][0x1ec] ;  /* 0x00007b00c4d17a20 */ /* 0x000fc80000410000 */
[----:B------:R-:W-:-:S04]  /*26b0*/  FMUL.FTZ R196, R144, R209 ;  /* 0x000000d190c47220 */ /* 0x000fc80000410000 */
[----:B------:R-:W-:Y:S02]  /*26c0*/  @P0 FADD.FTZ R196, R152, R196 ;  /* 0x000000c498c40221 */ /* 0x000fe40000010000 */
.L_x_18237:
[----:B------:R-:W-:Y:S05]  /*26d0*/  BSYNC B0 ;  /* 0x0000000000007941 */ /* 0x000fea0003800000 */
.L_x_18236:
[----:B------:R-:W-:Y:S01]  /*26e0*/  BSSY B0, `(.L_x_18238) ;  /* 0x0000006000007945 */ /* 0x000fe20003800000 */
[----:B------:R-:W-:Y:S05]  /*26f0*/  @!P6 BRA `(.L_x_18239) ;  /* 0x000000400000e947 */ /* 0x000fea0003800000 */
[----:B-----5:R-:W-:-:S05]  /*2700*/  PRMT R197, RZ, 0x7610, R158 ;  /* 0x00007610ffc57816 */ /* 0x020fca000000009e */
[----:B------:R-:W-:-:S04]  /*2710*/  FMUL.FTZ R212, R197, c[0x0][0x1ec] ;  /* 0x00007b00c5d47a20 */ /* 0x000fc80000410000 */
[----:B------:R-:W-:-:S04]  /*2720*/  FMUL.FTZ R197, R145, R212 ;  /* 0x000000d491c57220 */ /* 0x000fc80000410000 */
[----:B------:R-:W-:Y:S02]  /*2730*/  @P0 FADD.FTZ R197, R153, R197 ;  /* 0x000000c599c50221 */ /* 0x000fe40000010000 */
.L_x_18239:
[----:B------:R-:W-:Y:S05]  /*2740*/  BSYNC B0 ;  /* 0x0000000000007941 */ /* 0x000fea0003800000 */
.L_x_18238:
[----:B------:R-:W-:Y:S01]  /*2750*/  BSSY B0, `(.L_x_18240) ;  /* 0x0000006000007945 */ /* 0x000fe20003800000 */
[----:B------:R-:W-:Y:S05]  /*2760*/  @!P6 BRA `(.L_x_18241) ;  /* 0x000000400000e947 */ /* 0x000fea0003800000 */
[----:B-----5:R-:W-:-:S05]  /*2770*/  PRMT R198, RZ, 0x5410, R159 ;  /* 0x00005410ffc67816 */ /* 0x020fca000000009f */
[----:B------:R-:W-:-:S04]  /*2780*/  FMUL.FTZ R209, R198, c[0x0][0x1ec] ;  /* 0x00007b00c6d17a20 */ /* 0x000fc80000410000 */
[----:B------:R-:W-:-:S04]  /*2790*/  FMUL.FTZ R198, R146, R209 ;  /* 0x000000d192c67220 */ /* 0x000fc80000410000 */
[----:B------:R-:W-:Y:S02]  /*27a0*/  @P0 FADD.FTZ R198, R154, R198 ;  /* 0x000000c69ac60221 */ /* 0x000fe40000010000 */
.L_x_18241:
[----:B------:R-:W-:Y:S05]  /*27b0*/  BSYNC B0 ;  /* 0x0000000000007941 */ /* 0x000fea0003800000 */
.L_x_18240:
[----:B------:R-:W-:Y:S01]  /*27c0*/  BSSY B0, `(.L_x_18242) ;  /* 0x0000006000007945 */ /* 0x000fe20003800000 */
[----:B------:R-:W-:Y:S05]  /*27d0*/  @!P6 BRA `(.L_x_18243) ;  /* 0x000000400000e947 */ /* 0x000fea0003800000 */
[----:B-----5:R-:W-:-:S05]  /*27e0*/  PRMT R199, RZ, 0x7610, R159 ;  /* 0x00007610ffc77816 */ /* 0x020fca000000009f */
[----:B------:R-:W-:-:S04]  /*27f0*/  FMUL.FTZ R212, R199, c[0x0][0x1ec] ;  /* 0x00007b00c7d47a20 */ /* 0x000fc80000410000 */
[----:B------:R-:W-:-:S04]  /*2800*/  FMUL.FTZ R199, R147, R212 ;  /* 0x000000d493c77220 */ /* 0x000fc80000410000 */
[----:B------:R-:W-:Y:S02]  /*2810*/  @P0 FADD.FTZ R199, R155, R199 ;  /* 0x000000c79bc70221 */ /* 0x000fe40000010000 */
.L_x_18243:
[----:B------:R-:W-:Y:S05]  /*2820*/  BSYNC B0 ;  /* 0x0000000000007941 */ /* 0x000fea0003800000 */
.L_x_18242:
        /* <DEDUP_REMOVED lines=48> */
[----:B------:R-:W-:-:S04]  /*2b30*/  FADD.FTZ R3, R212, R203 ;  /* 0x000000cbd4037221 */ /* 0x000fc80000010000 */
[----:B------:R-:W-:-:S04]  /*2b40*/  FADD.FTZ R212, R3, R196 ;  /* 0x000000c403d47221 */ /* 0x000fc80000010000 */
[----:B------:R-:W-:-:S04]  /*2b50*/  FADD.FTZ R3, R212, R197 ;  /* 0x000000c5d4037221 */ /* 0x000fc80000010000 */
[----:B------:R-:W-:-:S04]  /*2b60*/  FADD.FTZ R212, R3, R198 ;  /* 0x000000c603d47221 */ /* 0x000fc80000010000 */
[----:B------:R-:W-:Y:S01]  /*2b70*/  FADD.FTZ R218, R212, R199 ;  /* 0x000000c7d4da7221 */ /* 0x000fe20000010000 */
[----:B------:R-:W-:Y:S05]  /*2b80*/  BRA.DIV ~URZ, `(.L_x_18244) ;  /* 0x000014d27f007947 */ /* 0x000fea000b800000 */
[----:B0-----:R0:W1:Y:S02]  /*2b90*/  SHFL.BFLY PT, R3, R218, 0x1, 0x1f ;  /* 0x0c201f00da037f89 */ /* 0x00106400000e0000 */
.L_x_18250:
        /* <DEDUP_REMOVED lines=116> */
.L_x_18251:
[----:B------:R-:W-:Y:S01]  /*32e0*/  FMUL.FTZ R3, R210, R210 ;  /* 0x000000d2d2037220 */ /* 0x000fe20000410000 */
[----:B------:R-:W-:Y:S01]  /*32f0*/  ISETP.NE.AND P0, PT, RZ, UR6, PT ;  /* 0x00000006ff007c0c */ /* 0x000fe2000bf05270 */
[----:B-1----:R-:W-:Y:S01]  /*3300*/  FADD.FTZ R216, R216, R211 ;  /* 0x000000d3d8d87221 */ /* 0x002fe20000010000 */
[----:B------:R-:W-:Y:S01]  /*3310*/  MOV R213, c[0x0][0x1e0] ;  /* 0x0000780000d57a02 */ /* 0x000fe20000000f00 */
[----:B------:R-:W-:Y:S01]  /*3320*/  BSSY B0, `(.L_x_18246) ;  /* 0x00000cd000007945 */ /* 0x000fe20003800000 */
[----:B------:R-:W-:Y:S02]  /*3330*/  FSEL R212, R3, RZ, P0 ;  /* 0x000000ff03d47208 */ /* 0x000fe40000000000 */
[----:B------:R-:W-:Y:S01]  /*3340*/  @!P1 LEA R214, P3, R2, c[0x0][0x1a8], 0x2 ;  /* 0x00006a0002d69a11 */ /* 0x000fe200078610ff */
[----:B------:R-:W-:-:S03]  /*3350*/  FFMA.FTZ R3, R216, R213, c[0x0][0x228] ;  /* 0x00008a00d8037623 */ /* 0x000fc600000100d5 */
[C---:B------:R-:W-:Y:S01]  /*3360*/  @!P1 LEA.HI.X R215, R2.reuse, c[0x0][0x1ac], R209, 0x2, P3 ;  /* 0x00006b0002d79a11 */ /* 0x040fe200018f14d1 */
[----:B------:R-:W-:Y:S01]  /*3370*/  FADD.FTZ R3, R3, R212 ;  /* 0x000000d403037221 */ /* 0x000fe20000010000 */
[----:B------:R-:W-:-:S04]  /*3380*/  @!P1 LEA R212, P2, R2, c[0x0][0x1a0], 0x2 ;  /* 0x0000680002d49a11 */ /* 0x000fc800078410ff */
        /* <DEDUP_REMOVED lines=12> */
[----:B------:R-:W-:Y:S02]  /*3450*/  FADD.FTZ R238, -R209, R171 ;  /* 0x000000abd1ee7221 */ /* 0x000fe40000010100 */
[----:B------:R-:W-:-:S02]  /*3460*/  IMAD R208, R208, c[0x0][0x168], RZ ;  /* 0x00005a00d0d07a24 */ /* 0x000fc400078e02ff */
[C---:B------:R-:W-:Y:S02]  /*3470*/  FMUL.FTZ R173, R3.reuse, R214 ;  /* 0x000000d603ad7220 */ /* 0x040fe40000410000 */
[C---:B------:R-:W-:Y:S02]  /*3480*/  FMUL.FTZ R171, R3.reuse, R206 ;  /* 0x000000ce03ab7220 */ /* 0x040fe40000410000 */
[----:B------:R-:W-:Y:S02]  /*3490*/  FMUL.FTZ R212, R3, R212 ;  /* 0x000000d403d47220 */ /* 0x000fe40000410000 */
[C---:B------:R-:W-:Y:S02]  /*34a0*/  FADD.FTZ R224, -R209.reuse, R162 ;  /* 0x000000a2d1e07221 */ /* 0x040fe40000010100 */
[C---:B------:R-:W-:Y:S01]  /*34b0*/  FADD.FTZ R222, -R209.reuse, R161 ;  /* 0x000000a1d1de7221 */ /* 0x040fe20000010100 */
[----:B------:R-:W-:Y:S01]  /*34c0*/  SHF.R.S32.HI R161, RZ, 0x1f, R208 ;  /* 0x0000001fffa17819 */ /* 0x000fe200000114d0 */
[----:B------:R-:W-:-:S02]  /*34d0*/  FADD.FTZ R236, -R209, R172 ;  /* 0x000000acd1ec7221 */ /* 0x000fc40000010100 */
[----:B------:R-:W-:Y:S02]  /*34e0*/  FFMA.FTZ R162, R56, R173, R8 ;  /* 0x000000ad38a27223 */ /* 0x000fe40000010008 */
[----:B------:R-:W-:Y:S02]  /*34f0*/  FFMA.FTZ R172, R54, R171, R6 ;  /* 0x000000ab36ac7223 */ /* 0x000fe40000010006 */
[----:B------:R-:W-:Y:S02]  /*3500*/  FFMA.FTZ R173, R55, R212, R7 ;  /* 0x000000d437ad7223 */ /* 0x000fe40000010007 */
[C---:B------:R-:W-:Y:S02]  /*3510*/  FADD.FTZ R204, -R209.reuse, R204 ;  /* 0x000000ccd1cc7221 */ /* 0x040fe40000010100 */
[C---:B------:R-:W-:Y:S02]  /*3520*/  FADD.FTZ R220, -R209.reuse, R194 ;  /* 0x000000c2d1dc7221 */ /* 0x040fe40000010100 */
[----:B------:R-:W-:-:S02]  /*3530*/  FADD.FTZ R242, -R209, R180 ;  /* 0x000000b4d1f27221 */ /* 0x000fc40000010100 */
[C---:B------:R-:W-:Y:S02]  /*3540*/  FADD.FTZ R210, -R209.reuse, R205 ;  /* 0x000000cdd1d27221 */ /* 0x040fe40000010100 */
[C---:B------:R-:W-:Y:S02]  /*3550*/  FADD.FTZ R216, -R209.reuse, R193 ;  /* 0x000000c1d1d87221 */ /* 0x040fe40000010100 */
[C---:B------:R-:W-:Y:S02]  /*3560*/  FADD.FTZ R228, -R209.reuse, R195 ;  /* 0x000000c3d1e47221 */ /* 0x040fe40000010100 */
[----:B------:R-:W-:Y:S01]  /*3570*/  FADD.FTZ R180, -R209, R183 ;  /* 0x000000b7d1b47221 */ /* 0x000fe20000010100 */
[----:B------:R-:W-:Y:S01]  /*3580*/  LEA.HI R183, R161, R208, RZ, 0x3 ;  /* 0x000000d0a1b77211 */ /* 0x000fe200078f18ff */
[----:B------:R-:W-:Y:S01]  /*3590*/  FADD.FTZ R226, -R209, R163 ;  /* 0x000000a3d1e27221 */ /* 0x000fe20000010100 */
[----:B------:R-:W-:Y:S01]  /*35a0*/  F2FP.BF16.PACK_AB R161, R173, R172 ;  /* 0x000000acada1723e */ /* 0x000fe200000010ff */
[C---:B------:R-:W-:Y:S01]  /*35b0*/  FADD.FTZ R232, -R209.reuse, R174 ;  /* 0x000000aed1e87221 */ /* 0x040fe20000010100 */
[----:B------:R-:W-:Y:S01]  /*35c0*/  HFMA2.MMA R172, -RZ, RZ, 0, 9.5367431640625e-07 ;  /* 0x00000010ffac7435 */ /* 0x000fe200000001ff */
[----:B------:R-:W-:Y:S01]  /*35d0*/  FADD.FTZ R174, -R209, R175 ;  /* 0x000000afd1ae7221 */ /* 0x000fe20000010100 */
[----:B------:R-:W-:Y:S01]  /*35e0*/  LEA.HI.SX32 R183, R183, R0, 0x1d ;  /* 0x00000000b7b77211 */ /* 0x000fe200078feaff */
[----:B------:R-:W-:-:S02]  /*35f0*/  FMUL.FTZ R163, R3, R204 ;  /* 0x000000cc03a37220 */ /* 0x000fc40000410000 */
[C---:B------:R-:W-:Y:S02]  /*3600*/  FMUL.FTZ R175, R3.reuse, R220 ;  /* 0x000000dc03af7220 */ /* 0x040fe40000410000 */
[C---:B------:R-:W-:Y:S02]  /*3610*/  FMUL.FTZ R210, R3.reuse, R210 ;  /* 0x000000d203d27220 */ /* 0x040fe40000410000 */
[C---:B------:R-:W-:Y:S02]  /*3620*/  FMUL.FTZ R216, R3.reuse, R216 ;  /* 0x000000d803d87220 */ /* 0x040fe40000410000 */
[----:B------:R-:W-:Y:S02]  /*3630*/  FMUL.FTZ R228, R3, R228 ;  /* 0x000000e403e47220 */ /* 0x000fe40000410000 */
[----:B------:R-:W-:Y:S02]  /*3640*/  FADD.FTZ R218, -R209, R160 ;  /* 0x000000a0d1da7221 */ /* 0x000fe40000010100 */
[----:B------:R-:W-:-:S02]  /*3650*/  FFMA.FTZ R160, R52, R163, R4 ;  /* 0x000000a334a07223 */ /* 0x000fc40000010004 */
[C---:B------:R-:W-:Y:S02]  /*3660*/  FADD.FTZ R192, -R209.reuse, R165 ;  /* 0x000000a5d1c07221 */ /* 0x040fe40000010100 */
[----:B------:R-:W-:Y:S02]  /*3670*/  FFMA.FTZ R163, R58, R175, R10 ;  /* 0x000000af3aa37223 */ /* 0x000fe4000001000a */
[C---:B------:R-:W-:Y:S02]  /*3680*/  FADD.FTZ R164, -R209.reuse, R164 ;  /* 0x000000a4d1a47221 */ /* 0x040fe40000010100 */
[----:B------:R-:W-:Y:S02]  /*3690*/  FADD.FTZ R165, -R209, R186 ;  /* 0x000000bad1a57221 */ /* 0x000fe40000010100 */
[----:B------:R-:W-:Y:S02]  /*36a0*/  FFMA.FTZ R228, R59, R228, R11 ;  /* 0x000000e43be47223 */ /* 0x000fe4000001000b */
[----:B------:R-:W-:-:S02]  /*36b0*/  FFMA.FTZ R175, R57, R216, R9 ;  /* 0x000000d839af7223 */ /* 0x000fc40000010009 */
[----:B------:R-:W-:Y:S01]  /*36c0*/  FFMA.FTZ R171, R53, R210, R5 ;  /* 0x000000d235ab7223 */ /* 0x000fe20000010005 */
[----:B------:R-:W-:Y:S01]  /*36d0*/  F2FP.BF16.PACK_AB R163, R228, R163 ;  /* 0x000000a3e4a3723e */ /* 0x000fe200000010ff */
[----:B------:R-:W-:Y:S01]  /*36e0*/  FADD.FTZ R252, -R209, R184 ;  /* 0x000000b8d1fc7221 */ /* 0x000fe20000010100 */
[----:B------:R-:W-:Y:S01]  /*36f0*/  F2FP.BF16.PACK_AB R162, R175, R162 ;  /* 0x000000a2afa2723e */ /* 0x000fe200000010ff */
[----:B------:R-:W-:Y:S01]  /*3700*/  FADD.FTZ R234, -R209, R168 ;  /* 0x000000a8d1ea7221 */ /* 0x000fe20000010100 */
[----:B------:R-:W-:Y:S01]  /*3710*/  F2FP.BF16.PACK_AB R160, R171, R160 ;  /* 0x000000a0aba0723e */ /* 0x000fe200000010ff */
[C---:B------:R-:W-:Y:S02]  /*3720*/  FADD.FTZ R184, -R209.reuse, R197 ;  /* 0x000000c5d1b87221 */ /* 0x040fe40000010100 */
[C---:B------:R-:W-:Y:S02]  /*3730*/  FADD.FTZ R194, -R209.reuse, R167 ;  /* 0x000000a7d1c27221 */ /* 0x040fe40000010100 */
[----:B------:R-:W-:-:S02]  /*3740*/  FADD.FTZ R168, -R209, R169 ;  /* 0x000000a9d1a87221 */ /* 0x000fc40000010100 */
[C---:B------:R-:W-:Y:S02]  /*3750*/  FADD.FTZ R176, -R209.reuse, R176 ;  /* 0x000000b0d1b07221 */ /* 0x040fe40000010100 */
[----:B------:R-:W-:Y:S02]  /*3760*/  FADD.FTZ R178, -R209, R178 ;  /* 0x000000b2d1b27221 */ /* 0x000fe40000010100 */
[C---:B------:R-:W-:Y:S02]  /*3770*/  FMUL.FTZ R197, R3.reuse, R164 ;  /* 0x000000a403c57220 */ /* 0x040fe40000410000 */
[----:B------:R-:W-:Y:S02]  /*3780*/  FMUL.FTZ R193, R3, R165 ;  /* 0x000000a503c17220 */ /* 0x000fe40000410000 */
[C---:B------:R-:W-:Y:S02]  /*3790*/  FADD.FTZ R169, -R209.reuse, R188 ;  /* 0x000000bcd1a97221 */ /* 0x040fe40000010100 */
[----:B------:R-:W-:-:S02]  /*37a0*/  FADD.FTZ R167, -R209, R190 ;  /* 0x000000bed1a77221 */ /* 0x000fc40000010100 */
[C---:B------:R-:W-:Y:S02]  /*37b0*/  FADD.FTZ R185, -R209.reuse, R185 ;  /* 0x000000b9d1b97221 */ /* 0x040fe40000010100 */
[----:B------:R-:W-:Y:S02]  /*37c0*/  FADD.FTZ R187, -R209, R187 ;  /* 0x000000bbd1bb7221 */ /* 0x000fe40000010100 */
        /* <DEDUP_REMOVED lines=55> */
[----:B-1----:R-:W-:-:S02]  /*3b40*/  FFMA.FTZ R164, R68, R179, R20 ;  /* 0x000000b344a47223 */ /* 0x002fc40000010014 */
[----:B------:R-:W-:Y:S02]  /*3b50*/  FFMA.FTZ R3, R69, R230, R21 ;  /* 0x000000e645037223 */ /* 0x000fe40000010015 */
[----:B------:R-:W-:Y:S02]  /*3b60*/  FFMA.FTZ R165, R70, R171, R22 ;  /* 0x000000ab46a57223 */ /* 0x000fe40000010016 */
[----:B------:R-:W-:Y:S01]  /*3b70*/  FFMA.FTZ R171, R73, R168, R25 ;  /* 0x000000a849ab7223 */ /* 0x000fe20000010019 */
[----:B------:R-:W-:Y:S01]  /*3b80*/  F2FP.BF16.PACK_AB R164, R3, R164 ;  /* 0x000000a403a4723e */ /* 0x000fe200000010ff */
[----:B------:R-:W-:Y:S02]  /*3b90*/  FFMA.FTZ R179, R90, R193, R42 ;  /* 0x000000c15ab37223 */ /* 0x000fe4000001002a */
[----:B------:R-:W-:Y:S02]  /*3ba0*/  FFMA.FTZ R178, R91, R178, R43 ;  /* 0x000000b25bb27223 */ /* 0x000fe4000001002b */
        /* <DEDUP_REMOVED lines=18> */
[----:B------:R-:W-:Y:S01]  /*3cd0*/  IADD3 R181, R183, 0x40, RZ ;  /* 0x00000040b7b57810 */ /* 0x000fe20007ffe0ff */
[----:B------:R-:W-:-:S02]  /*3ce0*/  FFMA.FTZ R3, R85, R248, R37 ;  /* 0x000000f855037223 */ /* 0x000fc40000010025 */
[----:B------:R-:W-:Y:S02]  /*3cf0*/  FFMA.FTZ R174, R97, R184, R49 ;  /* 0x000000b861ae7223 */ /* 0x000fe40000010031 */
        /* <DEDUP_REMOVED lines=47> */
.L_x_18247:
[----:B--2---:R-:W-:Y:S05]  /*3ff0*/  BSYNC B0 ;  /* 0x0000000000007941 */ /* 0x004fea0003800000 */
.L_x_18246:
[----:B------:R-:W-:-:S04]  /*4000*/  MOV R3, c[0x0][0x160] ;  /* 0x0000580000037a02 */ /* 0x000fc80000000f00 */
[----:B------:R-:W-:-:S04]  /*4010*/  LEA R2, R3, R2, 0x2 ;  /* 0x0000000203027211 */ /* 0x000fc800078e10ff */
[----:B------:R-:W-:-:S13]  /*4020*/  ISETP.GE.AND P0, PT, R2, c[0x0][0x164], PT ;  /* 0x0000590002007a0c */ /* 0x000fda0003f06270 */
[----:B01---5:R-:W-:Y:S01]  /*4030*/  @P0 CALL.REL.NOINC `(.L_x_18248) ;  /* 0x0000001000000944 */ /* 0x023fe20003c00000 */
[----:B------:R-:W-:Y:S05]  /*4040*/  BRA `(.L_x_18249) ;  /* 0xffffc4c000007947 */ /* 0x000fea000383ffff */
.L_x_18248:
[----:B------:R-:W-:Y:S05]  /*4050*/  EXIT ;  /* 0x000000000000794d */ /* 0x000fea0003800000 */
.L_x_18244:
[----:B0-----:R-:W-:Y:S01]  /*4060*/  HFMA2.MMA R214, -RZ, RZ, 0, 5.9604644775390625e-08 ;  /* 0x00000001ffd67435 */ /* 0x001fe200000001ff */
[----:B------:R-:W-:Y:S02]  /*4070*/  MOV R211, R218 ;  /* 0x000000da00d37202 */ /* 0x000fe40000000f00 */
[----:B------:R-:W-:Y:S02]  /*4080*/  MOV R3, 0x1f ;  /* 0x0000001f00037802 */ /* 0x000fe40000000f00 */
[----:B------:R-:W-:Y:S02]  /*4090*/  MOV R216, 0xffffffff ;  /* 0xffffffff00d87802 */ /* 0x000fe40000000f00 */
[----:B------:R-:W-:Y:S02]  /*40a0*/  MOV R212, 0x40c0 ;  /* 0x000040c000d47802 */ /* 0x000fe40000000f00 */
[----:B-----5:R-:W-:Y:S05]  /*40b0*/  CALL.REL.NOINC `($__internal_71_$__cuda_sm70_shflsync_bfly_p) ;  /* 0x000009a000007944 */ /* 0x020fea0003c00000 */
[----:B01----:R-:W-:Y:S05]  /*40c0*/  BRA `(.L_x_18250) ;  /* 0xffffead000007947 */ /* 0x003fea000383ffff */
.L_x_18245:
[----:B------:R-:W-:Y:S01]  /*40d0*/  HFMA2.MMA R214, -RZ, RZ, 0, 1.1920928955078125e-07 ;  /* 0x00000002ffd67435 */ /* 0x000fe200000001ff */
[----:B------:R-:W-:Y:S02]  /*40e0*/  MOV R211, R218 ;  /* 0x000000da00d37202 */ /* 0x000fe40000000f00 */
[----:B------:R-:W-:-:S02]  /*40f0*/  MOV R3, 0x1f ;  /* 0x0000001f00037802 */ /* 0x000fc40000000f00 */
[----:B------:R-:W-:Y:S02]  /*4100*/  MOV R216, 0xffffffff ;  /* 0xffffffff00d87802 */ /* 0x000fe40000000f00 */
[----:B------:R-:W-:Y:S02]  /*4110*/  MOV R212, 0x4130 ;  /* 0x0000413000d47802 */ /* 0x000fe40000000f00 */
[----:B-----5:R-:W-:Y:S05]  /*4120*/  CALL.REL.NOINC `($__internal_71_$__cuda_sm70_shflsync_bfly_p) ;  /* 0x0000093000007944 */ /* 0x020fea0003c00000 */
[----:B0-----:R-:W-:Y:S01]  /*4130*/  HFMA2.MMA R214, -RZ, RZ, 0, 2.384185791015625e-07 ;  /* 0x00000004ffd67435 */ /* 0x001fe200000001ff */
[----:B-1----:R-:W-:Y:S01]  /*4140*/  FADD.FTZ R211, R218, R3 ;  /* 0x00000003dad37221 */ /* 0x002fe20000010000 */
[----:B------:R-:W-:Y:S02]  /*4150*/  MOV R3, 0x1f ;  /* 0x0000001f00037802 */ /* 0x000fe40000000f00 */
[----:B------:R-:W-:Y:S02]  /*4160*/  MOV R216, 0xffffffff ;  /* 0xffffffff00d87802 */ /* 0x000fe40000000f00 */
[----:B------:R-:W-:Y:S02]  /*4170*/  MOV R212, 0x4190 ;  /* 0x0000419000d47802 */ /* 0x000fe40000000f00 */
[----:B------:R-:W-:Y:S05]  /*4180*/  CALL.REL.NOINC `($__internal_71_$__cuda_sm70_shflsync_bfly_p) ;  /* 0x000008d000007944 */ /* 0x000fea0003c00000 */
[----:B0-----:R-:W-:Y:S01]  /*4190*/  HFMA2.MMA R214, -RZ, RZ, 0, 4.76837158203125e-07 ;  /* 0x00000008ffd67435 */ /* 0x001fe200000001ff */
[----:B-1----:R-:W-:Y:S01]  /*41a0*/  FADD.FTZ R211, R211, R3 ;  /* 0x00000003d3d37221 */ /* 0x002fe20000010000 */
[----:B------:R-:W-:-:S02]  /*41b0*/  MOV R3, 0x1f ;  /* 0x0000001f00037802 */ /* 0x000fc40000000f00 */
[----:B------:R-:W-:Y:S02]  /*41c0*/  MOV R216, 0xffffffff ;  /* 0xffffffff00d87802 */ /* 0x000fe40000000f00 */
[----:B------:R-:W-:Y:S02]  /*41d0*/  MOV R212, 0x41f0 ;  /* 0x000041f000d47802 */ /* 0x000fe40000000f00 */
[----:B------:R-:W-:Y:S05]  /*41e0*/  CALL.REL.NOINC `($__internal_71_$__cuda_sm70_shflsync_bfly_p) ;  /* 0x0000087000007944 */ /* 0x000fea0003c00000 */
[----:B0-----:R-:W-:Y:S01]  /*41f0*/  HFMA2.MMA R214, -RZ, RZ, 0, 9.5367431640625e-07 ;  /* 0x00000010ffd67435 */ /* 0x001fe200000001ff */
[----:B-1----:R-:W-:Y:S01]  /*4200*/  FADD.FTZ R211, R211, R3 ;  /* 0x00000003d3d37221 */ /* 0x002fe20000010000 */
[----:B------:R-:W-:Y:S02]  /*4210*/  MOV R3, 0x1f ;  /* 0x0000001f00037802 */ /* 0x000fe40000000f00 */
[----:B------:R-:W-:Y:S02]  /*4220*/  MOV R216, 0xffffffff ;  /* 0xffffffff00d87802 */ /* 0x000fe40000000f00 */
[----:B------:R-:W-:Y:S02]  /*4230*/  MOV R212, 0x4250 ;  /* 0x0000425000d47802 */ /* 0x000fe40000000f00 */
[----:B------:R-:W-:Y:S05]  /*4240*/  CALL.REL.NOINC `($__internal_71_$__cuda_sm70_shflsync_bfly_p) ;  /* 0x0000081000007944 */ /* 0x000fea0003c00000 */
[----:B-1----:R-:W-:Y:S01]  /*4250*/  FADD.FTZ R3, R211, R3 ;  /* 0x00000003d3037221 */ /* 0x002fe20000010000 */
[----:B0-----:R-:W-:-:S03]  /*4260*/  MOV R216, 0xffffffff ;  /* 0xffffffff00d87802 */ /* 0x001fc60000000f00 */
        /* <DEDUP_REMOVED lines=96> */
[----:B------:R-:W-:-:S03]  /*4870*/  HFMA2.MMA R214, -RZ, RZ, 0, 5.9604644775390625e-08 ;  /* 0x00000001ffd67435 */ /* 0x000fc600000001ff */
[----:B------:R-:W-:Y:S01]  /*4880*/  FFMA.FTZ R211, R212, R212, R3 ;  /* 0x000000d4d4d37223 */ /* 0x000fe20000010003 */
[----:B------:R-:W-:Y:S02]  /*4890*/  MOV R3, 0x1f ;  /* 0x0000001f00037802 */ /* 0x000fe40000000f00 */
[----:B------:R-:W-:Y:S02]  /*48a0*/  MOV R212, 0x48c0 ;  /* 0x000048c000d47802 */ /* 0x000fe40000000f00 */
[----:B------:R-:W-:Y:S05]  /*48b0*/  CALL.REL.NOINC `($__internal_71_$__cuda_sm70_shflsync_bfly_p) ;  /* 0x000001a000007944 */ /* 0x000fea0003c00000 */
[----:B0-----:R-:W-:Y:S01]  /*48c0*/  HFMA2.MMA R214, -RZ, RZ, 0, 1.1920928955078125e-07 ;  /* 0x00000002ffd67435 */ /* 0x001fe200000001ff */
[----:B-1----:R-:W-:Y:S01]  /*48d0*/  FADD.FTZ R211, R211, R3 ;  /* 0x00000003d3d37221 */ /* 0x002fe20000010000 */
[----:B------:R-:W-:Y:S02]  /*48e0*/  MOV R3, 0x1f ;  /* 0x0000001f00037802 */ /* 0x000fe40000000f00 */
[----:B------:R-:W-:Y:S02]  /*48f0*/  MOV R216, 0xffffffff ;  /* 0xffffffff00d87802 */ /* 0x000fe40000000f00 */
[----:B------:R-:W-:Y:S02]  /*4900*/  MOV R212, 0x4920 ;  /* 0x0000492000d47802 */ /* 0x000fe40000000f00 */
[----:B------:R-:W-:Y:S05]  /*4910*/  CALL.REL.NOINC `($__internal_71_$__cuda_sm70_shflsync_bfly_p) ;  /* 0x0000014000007944 */ /* 0x000fea0003c00000 */
[----:B0-----:R-:W-:Y:S01]  /*4920*/  HFMA2.MMA R214, -RZ, RZ, 0, 2.384185791015625e-07 ;  /* 0x00000004ffd67435 */ /* 0x001fe200000001ff */
[----:B-1----:R-:W-:Y:S01]  /*4930*/  FADD.FTZ R211, R211, R3 ;  /* 0x00000003d3d37221 */ /* 0x002fe20000010000 */
[----:B------:R-:W-:-:S02]  /*4940*/  MOV R3, 0x1f ;  /* 0x0000001f00037802 */ /* 0x000fc40000000f00 */
[----:B------:R-:W-:Y:S02]  /*4950*/  MOV R216, 0xffffffff ;  /* 0xffffffff00d87802 */ /* 0x000fe40000000f00 */
[----:B------:R-:W-:Y:S02]  /*4960*/  MOV R212, 0x4980 ;  /* 0x0000498000d47802 */ /* 0x000fe40000000f00 */
[----:B------:R-:W-:Y:S05]  /*4970*/  CALL.REL.NOINC `($__internal_71_$__cuda_sm70_shflsync_bfly_p) ;  /* 0x000000e000007944 */ /* 0x000fea0003c00000 */
[----:B0-----:R-:W-:Y:S01]  /*4980*/  HFMA2.MMA R214, -RZ, RZ, 0, 4.76837158203125e-07 ;  /* 0x00000008ffd67435 */ /* 0x001fe200000001ff */
[----:B-1----:R-:W-:Y:S01]  /*4990*/  FADD.FTZ R211, R211, R3 ;  /* 0x00000003d3d37221 */ /* 0x002fe20000010000 */
[----:B------:R-:W-:Y:S02]  /*49a0*/  MOV R3, 0x1f ;  /* 0x0000001f00037802 */ /* 0x000fe40000000f00 */
[----:B------:R-:W-:Y:S02]  /*49b0*/  MOV R216, 0xffffffff ;  /* 0xffffffff00d87802 */ /* 0x000fe40000000f00 */
[----:B------:R-:W-:Y:S02]  /*49c0*/  MOV R212, 0x49e0 ;  /* 0x000049e000d47802 */ /* 0x000fe40000000f00 */
[----:B------:R-:W-:Y:S05]  /*49d0*/  CALL.REL.NOINC `($__internal_71_$__cuda_sm70_shflsync_bfly_p) ;  /* 0x0000008000007944 */ /* 0x000fea0003c00000 */
[----:B0-----:R-:W-:Y:S01]  /*49e0*/  HFMA2.MMA R214, -RZ, RZ, 0, 9.5367431640625e-07 ;  /* 0x00000010ffd67435 */ /* 0x001fe200000001ff */
[----:B-1----:R-:W-:Y:S01]  /*49f0*/  FADD.FTZ R211, R211, R3 ;  /* 0x00000003d3d37221 */ /* 0x002fe20000010000 */
[----:B------:R-:W-:-:S02]  /*4a00*/  MOV R3, 0x1f ;  /* 0x0000001f00037802 */ /* 0x000fc40000000f00 */
[----:B------:R-:W-:Y:S02]  /*4a10*/  MOV R216, 0xffffffff ;  /* 0xffffffff00d87802 */ /* 0x000fe40000000f00 */
[----:B------:R-:W-:Y:S02]  /*4a20*/  MOV R212, 0x4a40 ;  /* 0x00004a4000d47802 */ /* 0x000fe40000000f00 */
[----:B------:R-:W-:Y:S05]  /*4a30*/  CALL.REL.NOINC `($__internal_71_$__cuda_sm70_shflsync_bfly_p) ;  /* 0x0000002000007944 */ /* 0x000fea0003c00000 */
[----:B01----:R-:W-:Y:S01]  /*4a40*/  MOV R216, R3 ;  /* 0x0000000300d87202 */ /* 0x003fe20000000f00 */
[----:B------:R-:W-:Y:S05]  /*4a50*/  BRA `(.L_x_18251) ;  /* 0xffffe88000007947 */ /* 0x000fea000383ffff */
        .weak           $__internal_71_$__cuda_sm70_shflsync_bfly_p
        .type           $__internal_71_$__cuda_sm70_shflsync_bfly_p,@function
        .size           $__internal_71_$__cuda_sm70_shflsync_bfly_p,(.L_x_43131 - $__internal_71_$__cuda_sm70_shflsync_bfly_p)
$__internal_71_$__cuda_sm70_shflsync_bfly_p:
[----:B------:R-:W-:Y:S01]  /*4a60*/  HFMA2.MMA R213, -RZ, RZ, 0, 0 ;  /* 0x00000000ffd57435 */ /* 0x000fe200000001ff */
[----:B------:R-:W-:Y:S04]  /*4a70*/  WARPSYNC R216 ;  /* 0x000000d800007348 */ /* 0x000fe80003800000 */
[----:B------:R0:W1:Y:S01]  /*4a80*/  SHFL.BFLY PT, R3, R211, R214, R3 ;  /* 0x0c0000d6d3037389 */ /* 0x00006200000e0003 */
[----:B------:R-:W-:Y:S05]  /*4a90*/  RET.REL.NODEC R212 `(_ZN10layer_norm13ln_fwd_kernelINS_13Kernel_traitsIf13__nv_bfloat16fS2_fjLj1536ELj1ELj4ELj1ELj16ENS_18Kernel_traits_baseILj1536EfS2_fS2_fjLj128EEEEELb0ELb1ELb1ELb1EEEvNS_9FwdParamsE) ;  /* 0xffffb560d4007950 */ /* 0x000fea0003c3ffff */
.L_x_18252:
        /* <DEDUP_REMOVED lines=14> */
.L_x_43131:


//--------------------- .text._ZN10layer_norm13ln_fwd_kernelINS_13Kernel_traitsIf13__nv_bfloat16fS2_fjLj1536ELj1ELj4ELj1ELj16ENS_18Kernel_traits_baseILj1536EfS2_fS2_fjLj128EEEEELb1ELb0ELb0ELb0EEEvNS_9FwdParamsE --------------------------
	.section	.text._ZN10layer_norm13ln_fwd_kernelINS_13Kernel_traitsIf13__nv_bfloat16fS2_fjLj1536ELj1ELj4ELj1ELj16ENS_18Kernel_traits_baseILj1536EfS2_fS2_fjLj128EEEEELb1ELb0ELb0ELb0EEEvNS_9FwdParamsE,"ax",@progbits
	.sectioninfo	@"SHI_REGISTERS=205"
	.align	128
        .global         _ZN10layer_norm13ln_fwd_kernelINS_13Kernel_traitsIf13__nv_bfloat16fS2_fjLj1536ELj1ELj4ELj1ELj16ENS_18Kernel_traits_baseILj1536EfS2_fS2_fjLj128EEEEELb1ELb0ELb0ELb0EEEvNS_9FwdParamsE
        .type           _ZN10layer_norm13ln_fwd_kernelINS_13Kernel_traitsIf13__nv_bfloat16fS2_fjLj1536ELj1ELj4ELj1ELj16ENS_18Kernel_traits_baseILj1536EfS2_fS2_fjLj128EEEEELb1ELb0ELb0ELb0EEEvNS_9FwdParamsE,@function
        .size           _ZN10layer_norm13ln_fwd_kernelINS_13Kernel_traitsIf13__nv_bfloat16fS2_fjLj1536ELj1ELj4ELj1ELj16ENS_18Kernel_traits_baseILj1536EfS2_fS2_fjLj128EEEEELb1ELb0ELb0ELb0EEEvNS_9FwdParamsE,(.L_x_43132 - _ZN10layer_norm13ln_fwd_kernelINS_13Kernel_traitsIf13__nv_bfloat16fS2_fjLj1536ELj1ELj4ELj1ELj16ENS_18Kernel_traits_baseILj1536EfS2_fS2_fjLj128EEEEELb1ELb0ELb0ELb0EEEvNS_9FwdParamsE)
        .other          _ZN10layer_norm13ln_fwd_kernelINS_13Kernel_traitsIf13__nv_bfloat16fS2_fjLj1536ELj1ELj4ELj1ELj16ENS_18Kernel_traits_baseILj1536EfS2_fS2_fjLj128EEEEELb1ELb0ELb0ELb0EEEvNS_9FwdParamsE,@"STO_CUDA_ENTRY STV_DEFAULT"
_ZN10layer_norm13ln_fwd_kernelINS_13Kernel_traitsIf13__nv_bfloat16fS2_fjLj1536ELj1ELj4ELj1ELj16ENS_18Kernel_traits_baseILj1536EfS2_fS2_fjLj128EEEEELb1ELb0ELb0ELb0EEEvNS_9FwdParamsE:
.text._ZN10layer_norm13ln_fwd_kernelINS_13Kernel_traitsIf13__nv_bfloat16fS2_fjLj1536ELj1ELj4ELj1ELj16ENS_18Kernel_traits_baseILj1536EfS2_fS2_fjLj128EEEEELb1ELb0ELb0ELb0EEEvNS_9FwdParamsE:
        /* <DEDUP_REMOVED lines=17> */
[--C-:B-1----:R-:W-:Y:S01]  /*0110*/  IMAD R0, R92, c[0x0][0x0], R177.reuse ;  /* 0x000000005c007a24 */ /* 0x102fe200078e02b1 */
[----:B------:R-:W-:-:S03]  /*0120*/  SHF.R.U32.HI R177, RZ, 0x5, R177 ;  /* 0x00000005ffb17819 */ /* 0x000fc600000116b1 */
        /* <DEDUP_REMOVED lines=26> */
[----:B------:R-:W-:Y:S02]  /*02d0*/  IADD3 R171, R2, 0x1715609d, RZ ;  /* 0x1715609d02ab7810 */ /* 0x000fe40007ffe0ff */
[----:B------:R-:W-:Y:S01]  /*02e0*/  IADD3 R173, R3, 0x646e171e, RZ ;  /* 0x646e171e03ad7810 */ /* 0x000fe20007ffe0ff */
[----:B------:R-:W-:Y:S01]  /*02f0*/  IMAD.WIDE.U32 R10, R10, -0x326172a9, RZ ;  /* 0xcd9e8d570a0a7825 */ /* 0x000fe200078e00ff */
[----:B------:R-:W-:Y:S02]  /*0300*/  LOP3.LUT R7, R9, R4, R166, 0x96, !PT ;  /* 0x0000000409077212 */ /* 0x000fe400078e96a6 */
[----:B------:R-:W-:-:S02]  /*0310*/  IADD3 R174, R2, -0x4ab325aa, RZ ;  /* 0xb54cda5602ae7810 */ /* 0x000fc40007ffe0ff */
        /* <DEDUP_REMOVED lines=10> */
[----:B------:R-:W-:-:S03]  /*03c0*/  LOP3.LUT R5, R100, 0x1f, RZ, 0x3c, !PT ;  /* 0x0000001f64057812 */ /* 0x000fc600078e3cff */
[----:B------:R-:W-:Y:S01]  /*03d0*/  IMAD.WIDE.U32 R10, R10, -0x326172a9, RZ ;  /* 0xcd9e8d570a0a7825 */ /* 0x000fe200078e00ff */
[----:B------:R-:W-:Y:S02]  /*03e0*/  LEA.HI.SX32 R172, R172, R5, 0x1d ;  /* 0x00000005acac7211 */ /* 0x000fe400078feaff */
[----:B------:R-:W-:Y:S02]  /*03f0*/  LOP3.LUT R88, R9, R4, R170, 0x96, !PT ;  /* 0x0000000409587212 */ /* 0x000fe400078e96aa */
[C---:B------:R-:W-:Y:S02]  /*0400*/  LOP3.LUT P6, RZ, R172.reuse, 0xffffffe0, RZ, 0xc0, !PT ;  /* 0xffffffe0acff7812 */ /* 0x040fe400078cc0ff */
[----:B------:R-:W-:Y:S01]  /*0410*/  ISETP.GE.U32.AND P5, PT, R172, 0x40, PT ;  /* 0x00000040ac00780c */ /* 0x000fe20003fa6070 */
[----:B------:R-:W-:Y:S01]  /*0420*/  IMAD.WIDE.U32 R88, R88, -0x326172a9, RZ ;  /* 0xcd9e8d5758587825 */ /* 0x000fe200078e00ff */
[C---:B------:R-:W-:Y:S02]  /*0430*/  ISETP.GE.U32.AND P4, PT, R172.reuse, 0x60, PT ;  /* 0x00000060ac00780c */ /* 0x040fe40003f86070 */
[----:B------:R-:W-:-:S02]  /*0440*/  ISETP.GE.U32.AND P3, PT, R172, 0x80, PT ;  /* 0x00000080ac00780c */ /* 0x000fc40003f66070 */
[----:B------:R-:W-:Y:S02]  /*0450*/  ISETP.GE.U32.AND P2, PT, R172, 0xa0, PT ;  /* 0x000000a0ac00780c */ /* 0x000fe40003f46070 */
[----:B------:R-:W-:Y:S02]  /*0460*/  LOP3.LUT R86, R11, R6, R171, 0x96, !PT ;  /* 0x000000060b567212 */ /* 0x000fe400078e96ab */
[----:B------:R-:W-:Y:S02]  /*0470*/  LOP3.LUT R104, R89, R10, R174, 0x96, !PT ;  /* 0x0000000a59687212 */ /* 0x000fe400078e96ae */
[----:B------:R-:W-:Y:S01]  /*0480*/  @P6 LOP3.LUT R189, R189, 0x8, RZ, 0xfc, !PT ;  /* 0x00000008bdbd6812 */ /* 0x000fe200078efcff */
[----:B------:R-:W-:-:S03]  /*0490*/  IMAD.WIDE.U32 R86, R86, -0x2daee0ad, RZ ;  /* 0xd2511f5356567825 */ /* 0x000fc600078e00ff */
[----:B------:R-:W-:Y:S02]  /*04a0*/  LOP3.LUT R189, R189, 0xfffffeff, RZ, 0xc0, !PT ;  /* 0xfffffeffbdbd7812 */ /* 0x000fe400078ec0ff */
[----:B------:R-:W-:Y:S02]  /*04b0*/  LOP3.LUT R106, R87, R8, R173, 0x96, !PT ;  /* 0x00000008576a7212 */ /* 0x000fe400078e96ad */
[----:B------:R-:W-:-:S04]  /*04c0*/  @P5 LOP3.LUT R189, R189, 0x100, RZ, 0xfc, !PT ;  /* 0x00000100bdbd5812 */ /* 0x000fc800078efcff */
        /* <DEDUP_REMOVED lines=22> */
.L_x_18254:
[----:B------:R-:W-:Y:S05]  /*0630*/  BSYNC B0 ;  /* 0x0000000000007941 */ /* 0x000fea0003800000 */
.L_x_18253:
[----:B------:R-:W-:Y:S01]  /*0640*/  BSSY B0, `(.L_x_18255) ;  /* 0x0000011000007945 */ /* 0x000fe20003800000 */
[----:B------:R-:W-:Y:S05]  /*0650*/  @!P5 BRA `(.L_x_18256) ;  /* 0x000000f00000d947 */ /* 0x000fea0003800000 */
[----:B------:R-:W-:Y:S01]  /*0660*/  ISETP.NE.U32.AND P0, PT, RZ, c[0x0][0x218], PT ;  /* 0x00008600ff007a0c */ /* 0x000fe20003f05070 */
[----:B------:R-:W-:Y:S01]  /*0670*/  IMAD.MOV.U32 R39, RZ, RZ, 0x20 ;  /* 0x00000020ff277424 */ /* 0x000fe200078e00ff */
[----:B0-----:R-:W-:Y:S01]  /*0680*/  CS2R R22, SRZ ;  /* 0x0000000000167805 */ /* 0x001fe2000001ff00 */
        /* <DEDUP_REMOVED lines=12> */
.L_x_18256:
[----:B------:R-:W-:Y:S05]  /*0750*/  BSYNC B0 ;  /* 0x0000000000007941 */ /* 0x000fea0003800000 */
.L_x_18255:
        /* <DEDUP_REMOVED lines=17> */
.L_x_18258:
[----:B------:R-:W-:Y:S05]  /*0870*/  BSYNC B0 ;  /* 0x0000000000007941 */ /* 0x000fea0003800000 */
.L_x_18257:
        /* <DEDUP_REMOVED lines=17> */
.L_x_18260:
[----:B------:R-:W-:Y:S05]  /*0990*/  BSYNC B0 ;  /* 0x0000000000007941 */ /* 0x000fea0003800000 */
.L_x_18259:
        /* <DEDUP_REMOVED lines=17> */
.L_x_18262:
[----:B------:R-:W-:Y:S05]  /*0ab0*/  BSYNC B0 ;  /* 0x0000000000007941 */ /* 0x000fea0003800000 */
.L_x_18261:
[----:B------:R-:W-:Y:S01]  /*0ac0*/  ISETP.GE.U32.AND P0, PT, R172, 0xc0, PT ;  /* 0x000000c0ac00780c */ /* 0x000fe20003f06070 */
[----:B------:R-:W-:Y:S01]  /*0ad0*/  IMAD.WIDE.U32 R104, R104, -0x2daee0ad, RZ ;  /* 0xd2511f5368687825 */ /* 0x000fe200078e00ff */
[----:B------:R-:W-:Y:S01]  /*0ae0*/  IADD3 R176, R2, 0x5384540f, RZ ;  /* 0x5384540f02b07810 */ /* 0x000fe20007ffe0ff */
[----:B------:R-:W-:Y:S01]  /*0af0*/  BSSY B0, `(.L_x_18263) ;  /* 0x0000016000007945 */ /* 0x000fe20003800000 */
[----:B------:R-:W-:Y:S01]  /*0b00*/  LOP3.LUT R189, R189, 0xffffffef, RZ, 0xc0, !PT ;  /* 0xffffffefbdbd7812 */ /* 0x000fe200078ec0ff */
[----:B------:R-:W-:Y:S01]  /*0b10*/  IMAD.WIDE.U32 R106, R106, -0x326172a9, RZ ;  /* 0xcd9e8d576a6a7825 */ /* 0x000fe200078e00ff */
[----:B------:R-:W-:-:S02]  /*0b20*/  LEA R177, R92, R177, 0x2 ;  /* 0x000000b15cb17211 */ /* 0x000fc400078e10ff */
[----:B------:R-:W-:Y:S02]  /*0b30*/  LOP3.LUT R184, R105, R86, R175, 0x96, !PT ;  /* 0x0000005669b87212 */ /* 0x000fe400078e96af */
[----:B------:R-:W-:-:S03]  /*0b40*/  LOP3.LUT R108, R107, R88, R176, 0x96, !PT ;  /* 0x000000586b6c7212 */ /* 0x000fc600078e96b0 */
[----:B------:R-:W-:Y:S01]  /*0b50*/  @P0 LOP3.LUT R189, R189, 0x10, RZ, 0xfc, !PT ;  /* 0x00000010bdbd0812 */ /* 0x000fe200078efcff */
[----:B------:R-:W-:Y:S05]  /*0b60*/  @!P0 BRA `(.L_x_18264) ;  /* 0x000000e000008947 */ /* 0x000fea0003800000 */
[----:B------:R-:W-:Y:S01]  /*0b70*/  ISETP.NE.U32.AND P0, PT, RZ, c[0x0][0x218], PT ;  /* 0x00008600ff007a0c */ /* 0x000fe20003f05070 */
[----:B------:R-:W-:Y:S01]  /*0b80*/  IMAD.MOV.U32 R101, RZ, RZ, 0x20 ;  /* 0x00000020ff657424 */ /* 0x000fe200078e00ff */
[----:B------:R-:W-:Y:S01]  /*0b90*/  CS2R R86, SRZ ;  /* 0x0000000000567805 */ /* 0x000fe2000001ff00 */
[----:B0-----:R-:W-:Y:S01]  /*0ba0*/  CS2R R84, SRZ ;  /* 0x0000000000547805 */ /* 0x001fe2000001ff00 */
        /* <DEDUP_REMOVED lines=10> */
.L_x_18264:
[----:B------:R-:W-:Y:S05]  /*0c50*/  BSYNC B0 ;  /* 0x0000000000007941 */ /* 0x000fea0003800000 */
.L_x_18263:
[----:B------:R-:W-:Y:S01]  /*0c60*/  ISETP.GE.AND P0, PT, R177, c[0x0][0x164], PT ;  /* 0x00005900b1007a0c */ /* 0x000fe20003f06270 */
[----:B0-----:R-:W-:Y:S01]  /*0c70*/  IMAD.HI.U32 R101, R184, -0x326172a9, RZ ;  /* 0xcd9e8d57b8657827 */ /* 0x001fe200078e00ff */
[----:B------:R-:W-:-:S02]  /*0c80*/  IADD3 R178, R2, -0xe443238, RZ ;  /* 0xf1bbcdc802b27810 */ /* 0x000fc40007ffe0ff */
[----:B------:R-:W-:Y:S01]  /*0c90*/  IADD3 R179, R3, -0x24c28bd8, RZ ;  /* 0xdb3d742803b37810 */ /* 0x000fe20007ffe0ff */
[----:B------:R-:W-:Y:S01]  /*0ca0*/  IMAD.HI.U32 R100, R108, -0x2daee0ad, RZ ;  /* 0xd2511f536c647827 */ /* 0x000fe200078e00ff */
[----:B------:R-:W-:Y:S02]  /*0cb0*/  LOP3.LUT R106, R101, R106, R178, 0x96, !PT ;  /* 0x0000006a656a7212 */ /* 0x000fe400078e96b2 */
[----:B------:R-:W-:Y:S02]  /*0cc0*/  IADD3 R180, R3, -0x695add53, RZ ;  /* 0x96a522ad03b47810 */ /* 0x000fe40007ffe0ff */
[----:B------:R-:W-:-:S03]  /*0cd0*/  LOP3.LUT R104, R100, R104, R179, 0x96, !PT ;  /* 0x0000006864687212 */ /* 0x000fc600078e96b3 */
[----:B------:R-:W-:Y:S05]  /*0ce0*/  @P0 EXIT ;  /* 0x000000000000094d */ /* 0x000fea0003800000 */
[----:B------:R-:W-:Y:S01]  /*0cf0*/  IMAD R101, R108, -0x2daee0ad, RZ ;  /* 0xd2511f536c657824 */ /* 0x000fe200078e02ff */
[----:B------:R-:W-:Y:S01]  /*0d00*/  IADD3 R181, R2, -0x700cb87f, RZ ;  /* 0x8ff3478102b57810 */ /* 0x000fe20007ffe0ff */
[----:B------:R-:W-:Y:S01]  /*0d10*/  IMAD.HI.U32 R182, R106, -0x2daee0ad, RZ ;  /* 0xd2511f536ab67827 */ /* 0x000fe200078e00ff */
[----:B------:R-:W-:Y:S01]  /*0d20*/  LOP3.LUT R183, R183, 0x3, RZ, 0xc0, !PT ;  /* 0x00000003b7b77812 */ /* 0x000fe200078ec0ff */
[----:B------:R-:W-:Y:S02]  /*0d30*/  ULDC.U8 UR6, c[0x0][0x1f0] ;  /* 0x00007c0000067ab9 */ /* 0x000fe40000000000 */
[----:B------:R-:W-:Y:S01]  /*0d40*/  IMAD R184, R184, -0x326172a9, RZ ;  /* 0xcd9e8d57b8b87824 */ /* 0x000fe200078e02ff */
[----:B------:R-:W-:Y:S01]  /*0d50*/  LOP3.LUT R182, R182, R101, R180, 0x96, !PT ;  /* 0x00000065b6b67212 */ /* 0x000fe200078e96b4 */
[----:B------:R-:W-:-:S04]  /*0d60*/  IMAD.HI.U32 R100, R104, -0x326172a9, RZ ;  /* 0xcd9e8d5768647827 */ /* 0x000fc800078e00ff */
[----:B------:R-:W-:Y:S01]  /*0d70*/  IMAD.MOV.U32 R185, RZ, RZ, RZ ;  /* 0x000000ffffb97224 */ /* 0x000fe200078e00ff */
[----:B------:R-:W-:Y:S01]  /*0d80*/  LOP3.LUT R184, R100, R184, R181, 0x96, !PT ;  /* 0x000000b864b87212 */ /* 0x000fe200078e96b5 */
[----:B------:R-:W-:Y:S02]  /*0d90*/  IMAD R186, R106, -0x2daee0ad, RZ ;  /* 0xd2511f536aba7824 */ /* 0x000fe400078e02ff */
[----:B------:R-:W-:Y:S02]  /*0da0*/  IMAD R188, R104, -0x326172a9, RZ ;  /* 0xcd9e8d5768bc7824 */ /* 0x000fe400078e02ff */
.L_x_18628:
[----:B------:R-:W-:Y:S02]  /*0db0*/  ISETP.NE.U32.AND P0, PT, RZ, c[0x0][0x1c0], PT ;  /* 0x00007000ff007a0c */ /* 0x000fe40003f05070 */
[----:B------:R-:W-:Y:S02]  /*0dc0*/  LOP3.LUT P1, RZ, R189, 0x8, RZ, 0xc0, !PT ;  /* 0x00000008bdff7812 */ /* 0x000fe4000782c0ff */
[----:B------:R-:W-:-:S13]  /*0dd0*/  ISETP.NE.AND.EX P0, PT, RZ, c[0x0][0x1c4], PT, P0 ;  /* 0x00007100ff007a0c */ /* 0x000fda0003f05300 */
[----:B------:R-:W-:-:S04]  /*0de0*/  @P0 IMAD.MOV.U32 R190, RZ, RZ, 0x2 ;  /* 0x00000002ffbe0424 */ /* 0x000fc800078e00ff */
[----:B------:R-:W-:-:S06]  /*0df0*/  @P0 IMAD.WIDE R190, R177, R190, c[0x0][0x1c0] ;  /* 0x00007000b1be0625 */ /* 0x000fcc00078e02be */
[----:B------:R-:W2:Y:S01]  /*0e00*/  @P0 LDG.E.U16 R190, [R190.64] ;  /* 0x00000004bebe0981 */ /* 0x000ea2000c1e1500 */
[----:B------:R-:W-:Y:S01]  /*0e10*/  IMAD R157, R177, c[0x0][0x168], RZ ;  /* 0x00005a00b19d7a24 */ /* 0x000fe200078e02ff */
[----:B------:R-:W-:Y:S02]  /*0e20*/  BSSY B0, `(.L_x_18265) ;  /* 0x00002d6000007945 */ /* 0x000fe40003800000 */
[----:B------:R-:W0:Y:S02]  /*0e30*/  S2R R156, SR_TID.X ;  /* 0x00000000009c7919 */ /* 0x000e240000002100 */
[----:B------:R-:W-:-:S04]  /*0e40*/  SHF.R.S32.HI R158, RZ, 0x1f, R157 ;  /* 0x0000001fff9e7819 */ /* 0x000fc8000001149d */
[----:B------:R-:W-:Y:S02]  /*0e50*/  LEA.HI R157, R158, R157, RZ, 0x3 ;  /* 0x0000009d9e9d7211 */ /* 0x000fe400078f18ff */
[----:B0-----:R-:W-:-:S04]  /*0e60*/  LOP3.LUT R156, R156, 0x1f, RZ, 0xc0, !PT ;  /* 0x0000001f9c9c7812 */ /* 0x001fc800078ec0ff */
[----:B------:R-:W-:Y:S01]  /*0e70*/  LEA.HI.SX32 R187, R157, R156, 0x1d ;  /* 0x0000009c9dbb7211 */ /* 0x000fe200078feaff */
[----:B------:R-:W-:-:S03]  /*0e80*/  IMAD.MOV.U32 R157, RZ, RZ, 0x3f800000 ;  /* 0x3f800000ff9d7424 */ /* 0x000fc600078e00ff */
[----:B------:R-:W-:Y:S02]  /*0e90*/  MOV R158, R187 ;  /* 0x000000bb009e7202 */ /* 0x000fe40000000f00 */
        /* <DEDUP_REMOVED lines=23> */
.L_x_18268:
[----:B0-----:R-:W-:Y:S02]  /*1010*/  MOV R190, R188 ;  /* 0x000000bc00be7202 */ /* 0x001fe40000000f00 */
.L_x_18269:
[----:B------:R-:W-:Y:S05]  /*1020*/  BSYNC B1 ;  /* 0x0000000000017941 */ /* 0x000fea0003800000 */
.L_x_18267:
        /* <DEDUP_REMOVED lines=16> */
.L_x_18273:
[----:B------:R-:W-:Y:S05]  /*1130*/  BSYNC B2 ;  /* 0x0000000000027941 */ /* 0x000fea0003800000 */
.L_x_18272:
        /* <DEDUP_REMOVED lines=44> */
.L_x_18271:
[----:B------:R-:W-:Y:S05]  /*1400*/  BSYNC B1 ;  /* 0x0000000000017941 */ /* 0x000fea0003800000 */
.L_x_18270:
        /* <DEDUP_REMOVED lines=25> */
.L_x_18275:
[----:B------:R-:W-:Y:S02]  /*15a0*/  IMAD.MOV.U32 R159, RZ, RZ, R188 ;  /* 0x000000ffff9f7224 */ /* 0x000fe400078e00bc */
.L_x_18276:
[----:B------:R-:W-:Y:S05]  /*15b0*/  BSYNC B1 ;  /* 0x0000000000017941 */ /* 0x000fea0003800000 */
.L_x_18274:
        /* <DEDUP_REMOVED lines=16> */
.L_x_18280:
[----:B------:R-:W-:Y:S05]  /*16c0*/  BSYNC B2 ;  /* 0x0000000000027941 */ /* 0x000fea0003800000 */
.L_x_18279:
        /* <DEDUP_REMOVED lines=44> */
.L_x_18278:
[----:B------:R-:W-:Y:S05]  /*1990*/  BSYNC B1 ;  /* 0x0000000000017941 */ /* 0x000fea0003800000 */
.L_x_18277:
        /* <DEDUP_REMOVED lines=22> */
.L_x_18282:
[----:B------:R-:W-:Y:S02]  /*1b00*/  IMAD.MOV.U32 R159, RZ, RZ, R188 ;  /* 0x000000ffff9f7224 */ /* 0x000fe400078e00bc */
.L_x_18283:
[----:B------:R-:W-:Y:S05]  /*1b10*/  BSYNC B1 ;  /* 0x0000000000017941 */ /* 0x000fea0003800000 */
.L_x_18281:
        /* <DEDUP_REMOVED lines=16> */
.L_x_18287:
[----:B------:R-:W-:Y:S05]  /*1c20*/  BSYNC B2 ;  /* 0x0000000000027941 */ /* 0x000fea0003800000 */
.L_x_18286:
        /* <DEDUP_REMOVED lines=43> */
[----:B------:R-:W-:Y:S02]  /*1ee0*/  LOP3.LUT R182, R111, R190, R180, 0x96, !PT ;  /* 0x000000be6fb67212 */ /* 0x000fe400078e96b4 */
.L_x_18285:
[----:B------:R-:W-:Y:S05]  /*1ef0*/  BSYNC B1 ;  /* 0x0000000000017941 */ /* 0x000fea0003800000 */
.L_x_18284:
        /* <DEDUP_REMOVED lines=20> */
.L_x_18289:
[----:B------:R-:W-:Y:S02]  /*2040*/  IMAD.MOV.U32 R159, RZ, RZ, R188 ;  /* 0x000000ffff9f7224 */ /* 0x000fe400078e00bc */
.L_x_18290:
[----:B------:R-:W-:Y:S05]  /*2050*/  BSYNC B1 ;  /* 0x0000000000017941 */ /* 0x000fea0003800000 */
.L_x_18288:
        /* <DEDUP_REMOVED lines=16> */
.L_x_18294:
[----:B------:R-:W-:Y:S05]  /*2160*/  BSYNC B2 ;  /* 0x0000000000027941 */ /* 0x000fea0003800000 */
.L_x_18293:
        /* <DEDUP_REMOVED lines=44> */
.L_x_18292:
[----:B------:R-:W-:Y:S05]  /*2430*/  BSYNC B1 ;  /* 0x0000000000017941 */ /* 0x000fea0003800000 */
.L_x_18291:
        /* <DEDUP_REMOVED lines=20> */
.L_x_18296:
[----:B------:R-:W-:Y:S02]  /*2580*/  IMAD.MOV.U32 R159, RZ, RZ, R188 ;  /* 0x000000ffff9f7224 */ /* 0x000fe400078e00bc */
.L_x_18297:
[----:B------:R-:W-:Y:S05]  /*2590*/  BSYNC B1 ;  /* 0x0000000000017941 */ /* 0x000fea0003800000 */
.L_x_18295:
        /* <DEDUP_REMOVED lines=16> */
.L_x_18301:
[----:B------:R-:W-:Y:S05]  /*26a0*/  BSYNC B2 ;  /* 0x0000000000027941 */ /* 0x000fea0003800000 */
.L_x_18300:
        /* <DEDUP_REMOVED lines=44> */
.L_x_18299:
[----:B------:R-:W-:Y:S05]  /*2970*/  BSYNC B1 ;  /* 0x0000000000017941 */ /* 0x000fea0003800000 */
.L_x_18298:
        /* <DEDUP_REMOVED lines=20> */
.L_x_18303:
[----:B------:R-:W-:Y:S02]  /*2ac0*/  IMAD.MOV.U32 R159, RZ, RZ, R188 ;  /* 0x000000ffff9f7224 */ /* 0x000fe400078e00bc */
.L_x_18304:
[----:B------:R-:W-:Y:S05]  /*2ad0*/  BSYNC B1 ;  /* 0x0000000000017941 */ /* 0x000fea0003800000 */
.L_x_18302:
        /* <DEDUP_REMOVED lines=16> */
.L_x_18308:
[----:B------:R-:W-:Y:S05]  /*2be0*/  BSYNC B2 ;  /* 0x0000000000027941 */ /* 0x000fea0003800000 */
.L_x_18307:
        /* <DEDUP_REMOVED lines=44> */
.L_x_18306:
[----:B------:R-:W-:Y:S05]  /*2eb0*/  BSYNC B1 ;  /* 0x0000000000017941 */ /* 0x000fea0003800000 */
.L_x_18305:
        /* <DEDUP_REMOVED lines=20> */
.L_x_18310:
[----:B------:R-:W-:Y:S02]  /*3000*/  IMAD.MOV.U32 R159, RZ, RZ, R188 ;  /* 0x000000ffff9f7224 */ /* 0x000fe400078e00bc */
.L_x_18311:
[----:B------:R-:W-:Y:S05]  /*3010*/  BSYNC B1 ;  /* 0x0000000000017941 */ /* 0x000fea0003800000 */
.L_x_18309:
        /* <DEDUP_REMOVED lines=16> */
.L_x_18315:
[----:B------:R-:W-:Y:S05]  /*3120*/  BSYNC B2 ;  /* 0x0000000000027941 */ /* 0x000fea0003800000 */
.L_x_18314:
        /* <DEDUP_REMOVED lines=44> */
.L_x_18313:
[----:B------:R-:W-:Y:S05]  /*33f0*/  BSYNC B1 ;  /* 0x0000000000017941 */ /* 0x000fea0003800000 */
.L_x_18312:
        /* <DEDUP_REMOVED lines=20> */
.L_x_18317:
[----:B------:R-:W-:Y:S02]  /*3540*/  IMAD.MOV.U32 R159, RZ, RZ, R188 ;  /* 0x000000ffff9f7224 */ /* 0x000fe400078e00bc */
.L_x_18318:
[----:B------:R-:W-:Y:S05]  /*3550*/  BSYNC B1 ;  /* 0x0000000000017941 */ /* 0x000fea0003800000 */
.L_x_18316:
        /* <DEDUP_REMOVED lines=18> */
.L_x_18322:
[----:B------:R-:W-:Y:S05]  /*3680*/  BSYNC B2 ;  /* 0x0000000000027941 */ /* 0x000fea0003800000 */
.L_x_18321:
        /* <DEDUP_REMOVED lines=44> */
.L_x_18320:
[----:B------:R-:W-:Y:S05]  /*3950*/  BSYNC B1 ;  /* 0x0000000000017941 */ /* 0x000fea0003800000 */
.L_x_18319:
        /* <DEDUP_REMOVED lines=31> */
[----:B------:R-:W-:Y:S02]  /*3b50*/  LOP3.LUT R193, R159, R193, R195, 0xfe, !PT ;  /* 0x000000c19fc17212 */ /* 0x000fe400078efec3 */
[----:B------:R-:W-:-:S03]  /*3b60*/  IADD3 R158, R187, 0x20, RZ ;  /* 0x00000020bb9e7810 */ /* 0x000fc60007ffe0ff */
[----:B------:R0:W-:Y:S04]  /*3b70*/  STG.E.64 [R196.64], R192 ;  /* 0x000000c0c4007986 */ /* 0x0001e8000c101b04 */
.L_x_18266:
[----:B------:R-:W-:Y:S05]  /*3b80*/  BSYNC B0 ;  /* 0x0000000000007941 */ /* 0x000fea0003800000 */
.L_x_18265:
        /* <DEDUP_REMOVED lines=24> */
.L_x_18326:
[----:B01----:R-:W-:Y:S02]  /*3d10*/  IMAD.MOV.U32 R192, RZ, RZ, R188 ;  /* 0x000000ffffc07224 */ /* 0x003fe400078e00bc */
.L_x_18327:
[----:B------:R-:W-:Y:S05]  /*3d20*/  BSYNC B1 ;  /* 0x0000000000017941 */ /* 0x000fea0003800000 */
.L_x_18325:
        /* <DEDUP_REMOVED lines=16> */
.L_x_18331:
[----:B------:R-:W-:Y:S05]  /*3e30*/  BSYNC B2 ;  /* 0x0000000000027941 */ /* 0x000fea0003800000 */
.L_x_18330:
        /* <DEDUP_REMOVED lines=44> */
.L_x_18329:
[----:B------:R-:W-:Y:S05]  /*4100*/  BSYNC B1 ;  /* 0x0000000000017941 */ /* 0x000fea0003800000 */
.L_x_18328:
        /* <DEDUP_REMOVED lines=25> */
.L_x_18333:
[----:B------:R-:W-:Y:S02]  /*42a0*/  IMAD.MOV.U32 R194, RZ, RZ, R188 ;  /* 0x000000ffffc27224 */ /* 0x000fe400078e00bc */
.L_x_18334:
[----:B------:R-:W-:Y:S05]  /*42b0*/  BSYNC B1 ;  /* 0x0000000000017941 */ /* 0x000fea0003800000 */
.L_x_18332:
        /* <DEDUP_REMOVED lines=16> */
.L_x_18338:
[----:B------:R-:W-:Y:S05]  /*43c0*/  BSYNC B2 ;  /* 0x0000000000027941 */ /* 0x000fea0003800000 */
.L_x_18337:
        /* <DEDUP_REMOVED lines=44> */
.L_x_18336:
[----:B------:R-:W-:Y:S05]  /*4690*/  BSYNC B1 ;  /* 0x0000000000017941 */ /* 0x000fea0003800000 */
.L_x_18335:
        /* <DEDUP_REMOVED lines=22> */
.L_x_18340:
[----:B------:R-:W-:Y:S02]  /*4800*/  IMAD.MOV.U32 R194, RZ, RZ, R188 ;  /* 0x000000ffffc27224 */ /* 0x000fe400078e00bc */
.L_x_18341:
[----:B------:R-:W-:Y:S05]  /*4810*/  BSYNC B1 ;  /* 0x0000000000017941 */ /* 0x000fea0003800000 */
.L_x_18339:
        /* <DEDUP_REMOVED lines=16> */
.L_x_18345:
[----:B------:R-:W-:Y:S05]  /*4920*/  BSYNC B2 ;  /* 0x0000000000027941 */ /* 0x000fea0003800000 */
.L_x_18344:
        /* <DEDUP_REMOVED lines=44> */
.L_x_18343:
[----:B------:R-:W-:Y:S05]  /*4bf0*/  BSYNC B1 ;  /* 0x0000000000017941 */ /* 0x000fea0003800000 */
.L_x_18342:
        /* <DEDUP_REMOVED lines=20> */
.L_x_18347:
[----:B------:R-:W-:Y:S02]  /*4d40*/  IMAD.MOV.U32 R196, RZ, RZ, R188 ;  /* 0x000000ffffc47224 */ /* 0x000fe400078e00bc */
.L_x_18348:
[----:B------:R-:W-:Y:S05]  /*4d50*/  BSYNC B1 ;  /* 0x0000000000017941 */ /* 0x000fea0003800000 */
.L_x_18346:
        /* <DEDUP_REMOVED lines=16> */
.L_x_18352:
[----:B------:R-:W-:Y:S05]  /*4e60*/  BSYNC B2 ;  /* 0x0000000000027941 */ /* 0x000fea0003800000 */
.L_x_18351:
        /* <DEDUP_REMOVED lines=44> */
.L_x_18350:
[----:B------:R-:W-:Y:S05]  /*5130*/  BSYNC B1 ;  /* 0x0000000000017941 */ /* 0x000fea0003800000 */
.L_x_18349:
        /* <DEDUP_REMOVED lines=20> */
.L_x_18354:
[----:B------:R-:W-:Y:S02]  /*5280*/  IMAD.MOV.U32 R194, RZ, RZ, R188 ;  /* 0x000000ffffc27224 */ /* 0x000fe400078e00bc */
.L_x_18355:
[----:B------:R-:W-:Y:S05]  /*5290*/  BSYNC B1 ;  /* 0x0000000000017941 */ /* 0x000fea0003800000 */
.L_x_18353:
        /* <DEDUP_REMOVED lines=16> */
.L_x_18359:
[----:B------:R-:W-:Y:S05]  /*53a0*/  BSYNC B2 ;  /* 0x0000000000027941 */ /* 0x000fea0003800000 */
.L_x_18358:
        /* <DEDUP_REMOVED lines=44> */
.L_x_18357:
[----:B------:R-:W-:Y:S05]  /*5670*/  BSYNC B1 ;  /* 0x0000000000017941 */ /* 0x000fea0003800000 */
.L_x_18356:
        /* <DEDUP_REMOVED lines=20> */
.L_x_18361:
[----:B------:R-:W-:Y:S02]  /*57c0*/  IMAD.MOV.U32 R196, RZ, RZ, R188 ;  /* 0x000000ffffc47224 */ /* 0x000fe400078e00bc */
.L_x_18362:
[----:B------:R-:W-:Y:S05]  /*57d0*/  BSYNC B1 ;  /* 0x0000000000017941 */ /* 0x000fea0003800000 */
.L_x_18360:
        /* <DEDUP_REMOVED lines=16> */
.L_x_18366:
[----:B------:R-:W-:Y:S05]  /*58e0*/  BSYNC B2 ;  /* 0x0000000000027941 */ /* 0x000fea0003800000 */
.L_x_18365:
        /* <DEDUP_REMOVED lines=44> */
.L_x_18364:
[----:B------:R-:W-:Y:S05]  /*5bb0*/  BSYNC B1 ;  /* 0x0000000000017941 */ /* 0x000fea0003800000 */
.L_x_18363:
        /* <DEDUP_REMOVED lines=20> */
.L_x_18368:
[----:B------:R-:W-:Y:S02]  /*5d00*/  IMAD.MOV.U32 R196, RZ, RZ, R188 ;  /* 0x000000ffffc47224 */ /* 0x000fe400078e00bc */
.L_x_18369:
[----:B------:R-:W-:Y:S05]  /*5d10*/  BSYNC B1 ;  /* 0x0000000000017941 */ /* 0x000fea0003800000 */
.L_x_18367:
        /* <DEDUP_REMOVED lines=16> */
.L_x_18373:
[----:B------:R-:W-:Y:S05]  /*5e20*/  BSYNC B2 ;  /* 0x0000000000027941 */ /* 0x000fea0003800000 */
.L_x_18372:
        /* <DEDUP_REMOVED lines=44> */
.L_x_18371:
[----:B------:R-:W-:Y:S05]  /*60f0*/  BSYNC B1 ;  /* 0x0000000000017941 */ /* 0x000fea0003800000 */
.L_x_18370:
        /* <DEDUP_REMOVED lines=20> */
.L_x_18375:
[----:B------:R-:W-:Y:S02]  /*6240*/  IMAD.MOV.U32 R192, RZ, RZ, R188 ;  /* 0x000000ffffc07224 */ /* 0x000fe400078e00bc */
.L_x_18376:
[----:B------:R-:W-:Y:S05]  /*6250*/  BSYNC B1 ;  /* 0x0000000000017941 */ /* 0x000fea0003800000 */
.L_x_18374:
        /* <DEDUP_REMOVED lines=18> */
.L_x_18380:
[----:B------:R-:W-:Y:S05]  /*6380*/  BSYNC B2 ;  /* 0x0000000000027941 */ /* 0x000fea0003800000 */
.L_x_18379:
        /* <DEDUP_REMOVED lines=44> */
.L_x_18378:
[----:B------:R-:W-:Y:S05]  /*6650*/  BSYNC B1 ;  /* 0x0000000000017941 */ /* 0x000fea0003800000 */
.L_x_18377:
        /* <DEDUP_REMOVED lines=15> */
[----:B------:R-:W-:Y:S01]  /*6750*/  LOP3.LUT P6, RZ, R189, 0x4, RZ, 0xc0, !PT ;  /* 0x00000004bdff7812 */ /* 0x000fe200078cc0ff */
[----:B------:R-:W-:Y:S01]  /*6760*/  IMAD.WIDE.U32 R192, R193, 0x100, RZ ;  /* 0x00000100c1c07825 */ /* 0x000fe200078e00ff */
[----:B------:R-:W-:-:S02]  /*6770*/  FSETP.GTU.FTZ.AND P1, PT, R159, c[0x0][0x1e4], PT ;  /* 0x000079009f007a0b */ /* 0x000fc40003f3c000 */
[----:B------:R-:W-:Y:S02]  /*6780*/  SEL R199, RZ, 0x1, P3 ;  /* 0x00000001ffc77807 */ /* 0x000fe40001800000 */
[----:B------:R-:W-:Y:S02]  /*6790*/  SEL R159, RZ, 0x1000000, P1 ;  /* 0x01000000ff9f7807 */ /* 0x000fe40000800000 */
[----:B------:R-:W-:Y:S01]  /*67a0*/  FSEL R139, R194, RZ, !P1 ;  /* 0x000000ffc28b7208 */ /* 0x000fe20004800000 */
[----:B------:R-:W-:Y:S01]  /*67b0*/  IMAD.WIDE.U32 R194, R195, 0x1000000, RZ ;  /* 0x01000000c3c27825 */ /* 0x000fe200078e00ff */
[----:B------:R-:W-:Y:S02]  /*67c0*/  LOP3.LUT R198, R198, R159, R201, 0xfe, !PT ;  /* 0x0000009fc6c67212 */ /* 0x000fe400078efec9 */
[----:B------:R-:W-:Y:S01]  /*67d0*/  SEL R159, RZ, 0x1, P6 ;  /* 0x00000001ff9f7807 */ /* 0x000fe20003000000 */
[----:B------:R-:W-:Y:S01]  /*67e0*/  @P0 FADD.FTZ R139, R107, R139 ;  /* 0x0000008b6b8b0221 */ /* 0x000fe20000010000 */
[----:B------:R-:W-:-:S02]  /*67f0*/  LOP3.LUT R192, R192, R194, R196, 0xfe, !PT ;  /* 0x000000c2c0c07212 */ /* 0x000fc400078efec4 */
[----:B------:R-:W-:Y:S02]  /*6800*/  LEA R194, P0, R158, c[0x0][0x190], 0x3 ;  /* 0x000064009ec27a11 */ /* 0x000fe400078018ff */
[----:B------:R-:W-:Y:S01]  /*6810*/  LOP3.LUT R199, R195, R198, R199, 0xfe, !PT ;  /* 0x000000c6c3c77212 */ /* 0x000fe200078efec7 */
[----:B------:R0:W-:Y:S01]  /*6820*/  STG.E.128 [R190.64+0x10], R136 ;  /* 0x00001088be007986 */ /* 0x0001e2000c101d04 */
[----:B------:R-:W-:Y:S02]  /*6830*/  LOP3.LUT R192, R192, R159, RZ, 0xfc, !PT ;  /* 0x0000009fc0c07212 */ /* 0x000fe400078efcff */
[C---:B------:R-:W-:Y:S02]  /*6840*/  LEA.HI.X R195, R158.reuse, c[0x0][0x194], RZ, 0x3, P0 ;  /* 0x000065009ec37a11 */ /* 0x040fe400000f1cff */
[----:B------:R-:W-:Y:S02]  /*6850*/  LOP3.LUT R193, R193, R199, R197, 0xfe, !PT ;  /* 0x000000c7c1c17212 */ /* 0x000fe400078efec5 */
[----:B------:R-:W-:-:S03]  /*6860*/  IADD3 R158, R158, 0x20, RZ ;  /* 0x000000209e9e7810 */ /* 0x000fc60007ffe0ff */
[----:B------:R0:W-:Y:S04]  /*6870*/  STG.E.64 [R194.64], R192 ;  /* 0x000000c0c2007986 */ /* 0x0001e8000c101b04 */
.L_x_18324:
[----:B------:R-:W-:Y:S05]  /*6880*/  BSYNC B0 ;  /* 0x0000000000007941 */ /* 0x000fea0003800000 */
.L_x_18323:
        /* <DEDUP_REMOVED lines=24> */
.L_x_18384:
[----:B01----:R-:W-:Y:S02]  /*6a10*/  IMAD.MOV.U32 R192, RZ, RZ, R188 ;  /* 0x000000ffffc07224 */ /* 0x003fe400078e00bc */
.L_x_18385:
[----:B------:R-:W-:Y:S05]  /*6a20*/  BSYNC B1 ;  /* 0x0000000000017941 */ /* 0x000fea0003800000 */
.L_x_18383:
        /* <DEDUP_REMOVED lines=16> */
.L_x_18389:
[----:B------:R-:W-:Y:S05]  /*6b30*/  BSYNC B2 ;  /* 0x0000000000027941 */ /* 0x000fea0003800000 */
.L_x_18388:
        /* <DEDUP_REMOVED lines=42> */
[----:B------:R-:W-:Y:S01]  /*6de0*/  IMAD.MOV.U32 R186, RZ, RZ, R116 ;  /* 0x000000ffffba7224 */ /* 0x000fe200078e0074 */
[----:B------:R-:W-:Y:S02]  /*6df0*/  MOV R118, RZ ;  /* 0x000000ff00767202 */ /* 0x000fe40000000f00 */
.L_x_18387:
[----:B------:R-:W-:Y:S05]  /*6e00*/  BSYNC B1 ;  /* 0x0000000000017941 */ /* 0x000fea0003800000 */
.L_x_18386:
        /* <DEDUP_REMOVED lines=25> */
.L_x_18391:
[----:B------:R-:W-:Y:S02]  /*6fa0*/  MOV R194, R188 ;  /* 0x000000bc00c27202 */ /* 0x000fe40000000f00 */
.L_x_18392:
[----:B------:R-:W-:Y:S05]  /*6fb0*/  BSYNC B1 ;  /* 0x0000000000017941 */ /* 0x000fea0003800000 */
.L_x_18390:
        /* <DEDUP_REMOVED lines=16> */
.L_x_18396:
[----:B------:R-:W-:Y:S05]  /*70c0*/  BSYNC B2 ;  /* 0x0000000000027941 */ /* 0x000fea0003800000 */
.L_x_18395:
        /* <DEDUP_REMOVED lines=44> */
.L_x_18394:
[----:B------:R-:W-:Y:S05]  /*7390*/  BSYNC B1 ;  /* 0x0000000000017941 */ /* 0x000fea0003800000 */
.L_x_18393:
        /* <DEDUP_REMOVED lines=22> */
.L_x_18398:
[----:B------:R-:W-:Y:S02]  /*7500*/  MOV R194, R188 ;  /* 0x000000bc00c27202 */ /* 0x000fe40000000f00 */
.L_x_18399:
[----:B------:R-:W-:Y:S05]  /*7510*/  BSYNC B1 ;  /* 0x0000000000017941 */ /* 0x000fea0003800000 */
.L_x_18397:
        /* <DEDUP_REMOVED lines=16> */
.L_x_18403:
[----:B------:R-:W-:Y:S05]  /*7620*/  BSYNC B2 ;  /* 0x0000000000027941 */ /* 0x000fea0003800000 */
.L_x_18402:
        /* <DEDUP_REMOVED lines=44> */
.L_x_18401:
[----:B------:R-:W-:Y:S05]  /*78f0*/  BSYNC B1 ;  /* 0x0000000000017941 */ /* 0x000fea0003800000 */
.L_x_18400:
        /* <DEDUP_REMOVED lines=20> */
.L_x_18405:
[----:B------:R-:W-:Y:S02]  /*7a40*/  MOV R196, R188 ;  /* 0x000000bc00c47202 */ /* 0x000fe40000000f00 */
.L_x_18406:
[----:B------:R-:W-:Y:S05]  /*7a50*/  BSYNC B1 ;  /* 0x0000000000017941 */ /* 0x000fea0003800000 */
.L_x_18404:
        /* <DEDUP_REMOVED lines=16> */
.L_x_18410:
[----:B------:R-:W-:Y:S05]  /*7b60*/  BSYNC B2 ;  /* 0x0000000000027941 */ /* 0x000fea0003800000 */
.L_x_18409:
        /* <DEDUP_REMOVED lines=44> */
.L_x_18408:
[----:B------:R-:W-:Y:S05]  /*7e30*/  BSYNC B1 ;  /* 0x0000000000017941 */ /* 0x000fea0003800000 */
.L_x_18407:
        /* <DEDUP_REMOVED lines=20> */
.L_x_18412:
[----:B------:R-:W-:Y:S02]  /*7f80*/  MOV R194, R188 ;  /* 0x000000bc00c27202 */ /* 0x000fe40000000f00 */
.L_x_18413:
[----:B------:R-:W-:Y:S05]  /*7f90*/  BSYNC B1 ;  /* 0x0000000000017941 */ /* 0x000fea0003800000 */
.L_x_18411:
        /* <DEDUP_REMOVED lines=16> */
.L_x_18417:
[----:B------:R-:W-:Y:S05]  /*80a0*/  BSYNC B2 ;  /* 0x0000000000027941 */ /* 0x000fea0003800000 */
.L_x_18416:
        /* <DEDUP_REMOVED lines=44> */
.L_x_18415:
[----:B------:R-:W-:Y:S05]  /*8370*/  BSYNC B1 ;  /* 0x0000000000017941 */ /* 0x000fea0003800000 */
.L_x_18414:
        /* <DEDUP_REMOVED lines=20> */
.L_x_18419:
[----:B------:R-:W-:Y:S02]  /*84c0*/  MOV R196, R188 ;  /* 0x000000bc00c47202 */ /* 0x000fe40000000f00 */
.L_x_18420:
[----:B------:R-:W-:Y:S05]  /*84d0*/  BSYNC B1 ;  /* 0x0000000000017941 */ /* 0x000fea0003800000 */
.L_x_18418:
        /* <DEDUP_REMOVED lines=16> */
.L_x_18424:
[----:B------:R-:W-:Y:S05]  /*85e0*/  BSYNC B2 ;  /* 0x0000000000027941 */ /* 0x000fea0003800000 */
.L_x_18423:
        /* <DEDUP_REMOVED lines=44> */
.L_x_18422:
[----:B------:R-:W-:Y:S05]  /*88b0*/  BSYNC B1 ;  /* 0x0000000000017941 */ /* 0x000fea0003800000 */
.L_x_18421:
        /* <DEDUP_REMOVED lines=20> */
.L_x_18426:
[----:B------:R-:W-:Y:S02]  /*8a00*/  MOV R196, R188 ;  /* 0x000000bc00c47202 */ /* 0x000fe40000000f00 */
.L_x_18427:
[----:B------:R-:W-:Y:S05]  /*8a10*/  BSYNC B1 ;  /* 0x0000000000017941 */ /* 0x000fea0003800000 */
.L_x_18425:
        /* <DEDUP_REMOVED lines=16> */
.L_x_18431:
[----:B------:R-:W-:Y:S05]  /*8b20*/  BSYNC B2 ;  /* 0x0000000000027941 */ /* 0x000fea0003800000 */
.L_x_18430:
        /* <DEDUP_REMOVED lines=44> */
.L_x_18429:
[----:B------:R-:W-:Y:S05]  /*8df0*/  BSYNC B1 ;  /* 0x0000000000017941 */ /* 0x000fea0003800000 */
.L_x_18428:
        /* <DEDUP_REMOVED lines=20> */
.L_x_18433:
[----:B------:R-:W-:Y:S02]  /*8f40*/  MOV R192, R188 ;  /* 0x000000bc00c07202 */ /* 0x000fe40000000f00 */
.L_x_18434:
[----:B------:R-:W-:Y:S05]  /*8f50*/  BSYNC B1 ;  /* 0x0000000000017941 */ /* 0x000fea0003800000 */
.L_x_18432:
        /* <DEDUP_REMOVED lines=18> */
.L_x_18438:
[----:B------:R-:W-:Y:S05]  /*9080*/  BSYNC B2 ;  /* 0x0000000000027941 */ /* 0x000fea0003800000 */
.L_x_18437:
        /* <DEDUP_REMOVED lines=44> */
.L_x_18436:
[----:B------:R-:W-:Y:S05]  /*9350*/  BSYNC B1 ;  /* 0x0000000000017941 */ /* 0x000fea0003800000 */
.L_x_18435:
        /* <DEDUP_REMOVED lines=34> */
.L_x_18382:
[----:B------:R-:W-:Y:S05]  /*9580*/  BSYNC B0 ;  /* 0x0000000000007941 */ /* 0x000fea0003800000 */
.L_x_18381:
        /* <DEDUP_REMOVED lines=22> */
[----:B------:R-:W-:Y:S01]  /*96f0*/  MOV R192, R186 ;  /* 0x000000ba00c07202 */ /* 0x000fe20000000f00 */
[----:B------:R-:W-:Y:S05]  /*9700*/  BRA `(.L_x_18443) ;  /* 0x0000001000007947 */ /* 0x000fea0003800000 */
.L_x_18442:
[----:B01----:R-:W-:Y:S02]  /*9710*/  IMAD.MOV.U32 R192, RZ, RZ, R188 ;  /* 0x000000ffffc07224 */ /* 0x003fe400078e00bc */
.L_x_18443:
[----:B------:R-:W-:Y:S05]  /*9720*/  BSYNC B1 ;  /* 0x0000000000017941 */ /* 0x000fea0003800000 */
.L_x_18441:
        /* <DEDUP_REMOVED lines=16> */
.L_x_18447:
[----:B------:R-:W-:Y:S05]  /*9830*/  BSYNC B2 ;  /* 0x0000000000027941 */ /* 0x000fea0003800000 */
.L_x_18446:
        /* <DEDUP_REMOVED lines=44> */
.L_x_18445:
[----:B------:R-:W-:Y:S05]  /*9b00*/  BSYNC B1 ;  /* 0x0000000000017941 */ /* 0x000fea0003800000 */
.L_x_18444:
[----:B------:R-:W0:Y:S01]  /*9b10*/  I2F.U32 R120, R192 ;  /* 0x000000c000787306 */ /* 0x000e220000201000 */
[----:B------:R-:W-:Y:S01]  /*9b20*/  IMAD.MOV.U32 R159, RZ, RZ, 0x2f800000 ;  /* 0x2f800000ff9f7424 */ /* 0x000fe200078e00ff */
[----:B-----5:R-:W-:Y:S01]  /*9b30*/  PRMT R190, RZ, 0x5410, R144 ;  /* 0x00005410ffbe7816 */ /* 0x020fe20000000090 */
[----:B------:R-:W-:Y:S01]  /*9b40*/  BSSY B1, `(.L_x_18448) ;  /* 0x0000017000017945 */ /* 0x000fe20003800000 */
[----:B------:R-:W-:-:S02]  /*9b50*/  LOP3.LUT R189, R189, 0xfffffffb, RZ, 0xc0, !PT ;  /* 0xfffffffbbdbd7812 */ /* 0x000fc400078ec0ff */
[----:B------:R-:W-:Y:S01]  /*9b60*/  ISETP.NE.U32.AND P0, PT, RZ, c[0x0][0x180], PT ;  /* 0x00006000ff007a0c */ /* 0x000fe20003f05070 */
[----:B------:R-:W-:Y:S01]  /*9b70*/  FMUL.FTZ R190, R190, R157 ;  /* 0x0000009dbebe7220 */ /* 0x000fe20000410000 */
[----:B------:R-:W-:Y:S02]  /*9b80*/  IADD3 R123, R122, 0x1, RZ ;  /* 0x000000017a7b7810 */ /* 0x000fe40007ffe0ff */
        /* <DEDUP_REMOVED lines=17> */
.L_x_18449:
[----:B------:R-:W-:Y:S02]  /*9ca0*/  IMAD.MOV.U32 R194, RZ, RZ, R188 ;  /* 0x000000ffffc27224 */ /* 0x000fe400078e00bc */
.L_x_18450:
[----:B------:R-:W-:Y:S05]  /*9cb0*/  BSYNC B1 ;  /* 0x0000000000017941 */ /* 0x000fea0003800000 */
.L_x_18448:
        /* <DEDUP_REMOVED lines=16> */
.L_x_18454:
[----:B------:R-:W-:Y:S05]  /*9dc0*/  BSYNC B2 ;  /* 0x0000000000027941 */ /* 0x000fea0003800000 */
.L_x_18453:
        /* <DEDUP_REMOVED lines=44> */
.L_x_18452:
[----:B------:R-:W-:Y:S05]  /*a090*/  BSYNC B1 ;  /* 0x0000000000017941 */ /* 0x000fea0003800000 */
.L_x_18451:
        /* <DEDUP_REMOVED lines=22> */
.L_x_18456:
[----:B------:R-:W-:Y:S02]  /*a200*/  IMAD.MOV.U32 R194, RZ, RZ, R188 ;  /* 0x000000ffffc27224 */ /* 0x000fe400078e00bc */
.L_x_18457:
[----:B------:R-:W-:Y:S05]  /*a210*/  BSYNC B1 ;  /* 0x0000000000017941 */ /* 0x000fea0003800000 */
.L_x_18455:
        /* <DEDUP_REMOVED lines=16> */
.L_x_18461:
[----:B------:R-:W-:Y:S05]  /*a320*/  BSYNC B2 ;  /* 0x0000000000027941 */ /* 0x000fea0003800000 */
.L_x_18460:
        /* <DEDUP_REMOVED lines=44> */
.L_x_18459:
[----:B------:R-:W-:Y:S05]  /*a5f0*/  BSYNC B1 ;  /* 0x0000000000017941 */ /* 0x000fea0003800000 */
.L_x_18458:
        /* <DEDUP_REMOVED lines=20> */
.L_x_18463:
[----:B------:R-:W-:Y:S02]  /*a740*/  IMAD.MOV.U32 R196, RZ, RZ, R188 ;  /* 0x000000ffffc47224 */ /* 0x000fe400078e00bc */
.L_x_18464:
[----:B------:R-:W-:Y:S05]  /*a750*/  BSYNC B1 ;  /* 0x0000000000017941 */ /* 0x000fea0003800000 */
.L_x_18462:
        /* <DEDUP_REMOVED lines=16> */
.L_x_18468:
[----:B------:R-:W-:Y:S05]  /*a860*/  BSYNC B2 ;  /* 0x0000000000027941 */ /* 0x000fea0003800000 */
.L_x_18467:
        /* <DEDUP_REMOVED lines=44> */
.L_x_18466:
[----:B------:R-:W-:Y:S05]  /*ab30*/  BSYNC B1 ;  /* 0x0000000000017941 */ /* 0x000fea0003800000 */
.L_x_18465:
        /* <DEDUP_REMOVED lines=20> */
.L_x_18470:
[----:B------:R-:W-:Y:S02]  /*ac80*/  IMAD.MOV.U32 R194, RZ, RZ, R188 ;  /* 0x000000ffffc27224 */ /* 0x000fe400078e00bc */
.L_x_18471:
[----:B------:R-:W-:Y:S05]  /*ac90*/  BSYNC B1 ;  /* 0x0000000000017941 */ /* 0x000fea0003800000 */
.L_x_18469:
        /* <DEDUP_REMOVED lines=16> */
.L_x_18475:
[----:B------:R-:W-:Y:S05]  /*ada0*/  BSYNC B2 ;  /* 0x0000000000027941 */ /* 0x000fea0003800000 */
.L_x_18474:
        /* <DEDUP_REMOVED lines=44> */
.L_x_18473:
[----:B------:R-:W-:Y:S05]  /*b070*/  BSYNC B1 ;  /* 0x0000000000017941 */ /* 0x000fea0003800000 */
.L_x_18472:
        /* <DEDUP_REMOVED lines=20> */
.L_x_18477:
[----:B------:R-:W-:Y:S02]  /*b1c0*/  IMAD.MOV.U32 R196, RZ, RZ, R188 ;  /* 0x000000ffffc47224 */ /* 0x000fe400078e00bc */
.L_x_18478:
[----:B------:R-:W-:Y:S05]  /*b1d0*/  BSYNC B1 ;  /* 0x0000000000017941 */ /* 0x000fea0003800000 */
.L_x_18476:
        /* <DEDUP_REMOVED lines=16> */
.L_x_18482:
[----:B------:R-:W-:Y:S05]  /*b2e0*/  BSYNC B2 ;  /* 0x0000000000027941 */ /* 0x000fea0003800000 */
.L_x_18481:
        /* <DEDUP_REMOVED lines=44> */
.L_x_18480:
[----:B------:R-:W-:Y:S05]  /*b5b0*/  BSYNC B1 ;  /* 0x0000000000017941 */ /* 0x000fea0003800000 */
.L_x_18479:
        /* <DEDUP_REMOVED lines=20> */
.L_x_18484:
[----:B------:R-:W-:Y:S02]  /*b700*/  IMAD.MOV.U32 R196, RZ, RZ, R188 ;  /* 0x000000ffffc47224 */ /* 0x000fe400078e00bc */
.L_x_18485:
[----:B------:R-:W-:Y:S05]  /*b710*/  BSYNC B1 ;  /* 0x0000000000017941 */ /* 0x000fea0003800000 */
.L_x_18483:
        /* <DEDUP_REMOVED lines=16> */
.L_x_18489:
[----:B------:R-:W-:Y:S05]  /*b820*/  BSYNC B2 ;  /* 0x0000000000027941 */ /* 0x000fea0003800000 */
.L_x_18488:
        /* <DEDUP_REMOVED lines=44> */
.L_x_18487:
[----:B------:R-:W-:Y:S05]  /*baf0*/  BSYNC B1 ;  /* 0x0000000000017941 */ /* 0x000fea0003800000 */
.L_x_18486:
        /* <DEDUP_REMOVED lines=20> */
.L_x_18491:
[----:B------:R-:W-:Y:S02]  /*bc40*/  IMAD.MOV.U32 R192, RZ, RZ, R188 ;  /* 0x000000ffffc07224 */ /* 0x000fe400078e00bc */
.L_x_18492:
[----:B------:R-:W-:Y:S05]  /*bc50*/  BSYNC B1 ;  /* 0x0000000000017941 */ /* 0x000fea0003800000 */
.L_x_18490:
        /* <DEDUP_REMOVED lines=18> */
.L_x_18496:
[----:B------:R-:W-:Y:S05]  /*bd80*/  BSYNC B2 ;  /* 0x0000000000027941 */ /* 0x000fea0003800000 */
.L_x_18495:
        /* <DEDUP_REMOVED lines=44> */
.L_x_18494:
[----:B------:R-:W-:Y:S05]  /*c050*/  BSYNC B1 ;  /* 0x0000000000017941 */ /* 0x000fea0003800000 */
.L_x_18493:
        /* <DEDUP_REMOVED lines=34> */
.L_x_18440:
[----:B------:R-:W-:Y:S05]  /*c280*/  BSYNC B0 ;  /* 0x0000000000007941 */ /* 0x000fea0003800000 */
.L_x_18439:
        /* <DEDUP_REMOVED lines=24> */
.L_x_18500:
[----:B01----:R-:W-:Y:S02]  /*c410*/  IMAD.MOV.U32 R192, RZ, RZ, R188 ;  /* 0x000000ffffc07224 */ /* 0x003fe400078e00bc */
.L_x_18501:
[----:B------:R-:W-:Y:S05]  /*c420*/  BSYNC B1 ;  /* 0x0000000000017941 */ /* 0x000fea0003800000 */
.L_x_18499:
        /* <DEDUP_REMOVED lines=16> */
.L_x_18505:
[----:B------:R-:W-:Y:S05]  /*c530*/  BSYNC B2 ;  /* 0x0000000000027941 */ /* 0x000fea0003800000 */
.L_x_18504:
        /* <DEDUP_REMOVED lines=44> */
.L_x_18503:
[----:B------:R-:W-:Y:S05]  /*c800*/  BSYNC B1 ;  /* 0x0000000000017941 */ /* 0x000fea0003800000 */
.L_x_18502:
        /* <DEDUP_REMOVED lines=25> */
.L_x_18507:
[----:B------:R-:W-:Y:S02]  /*c9a0*/  IMAD.MOV.U32 R194, RZ, RZ, R188 ;  /* 0x000000ffffc27224 */ /* 0x000fe400078e00bc */
.L_x_18508:
[----:B------:R-:W-:Y:S05]  /*c9b0*/  BSYNC B1 ;  /* 0x0000000000017941 */ /* 0x000fea0003800000 */
.L_x_18506:
        /* <DEDUP_REMOVED lines=16> */
.L_x_18512:
[----:B------:R-:W-:Y:S05]  /*cac0*/  BSYNC B2 ;  /* 0x0000000000027941 */ /* 0x000fea0003800000 */
.L_x_18511:
        /* <DEDUP_REMOVED lines=44> */
.L_x_18510:
[----:B------:R-:W-:Y:S05]  /*cd90*/  BSYNC B1 ;  /* 0x0000000000017941 */ /* 0x000fea0003800000 */
.L_x_18509:
        /* <DEDUP_REMOVED lines=22> */
.L_x_18514:
[----:B------:R-:W-:Y:S02]  /*cf00*/  IMAD.MOV.U32 R194, RZ, RZ, R188 ;  /* 0x000000ffffc27224 */ /* 0x000fe400078e00bc */
.L_x_18515:
[----:B------:R-:W-:Y:S05]  /*cf10*/  BSYNC B1 ;  /* 0x0000000000017941 */ /* 0x000fea0003800000 */
.L_x_18513:
        /* <DEDUP_REMOVED lines=16> */
.L_x_18519:
[----:B------:R-:W-:Y:S05]  /*d020*/  BSYNC B2 ;  /* 0x0000000000027941 */ /* 0x000fea0003800000 */
.L_x_18518:
        /* <DEDUP_REMOVED lines=44> */
.L_x_18517:
[----:B------:R-:W-:Y:S05]  /*d2f0*/  BSYNC B1 ;  /* 0x0000000000017941 */ /* 0x000fea0003800000 */
.L_x_18516:
        /* <DEDUP_REMOVED lines=20> */
.L_x_18521:
[----:B------:R-:W-:Y:S02]  /*d440*/  IMAD.MOV.U32 R196, RZ, RZ, R188 ;  /* 0x000000ffffc47224 */ /* 0x000fe400078e00bc */
.L_x_18522:
[----:B------:R-:W-:Y:S05]  /*d450*/  BSYNC B1 ;  /* 0x0000000000017941 */ /* 0x000fea0003800000 */
.L_x_18520:
        /* <DEDUP_REMOVED lines=16> */
.L_x_18526:
[----:B------:R-:W-:Y:S05]  /*d560*/  BSYNC B2 ;  /* 0x0000000000027941 */ /* 0x000fea0003800000 */
.L_x_18525:
        /* <DEDUP_REMOVED lines=42> */
[----:B------:R-:W-:Y:S01]  /*d810*/  LOP3.LUT R182, R191, R192, R180, 0x96, !PT ;  /* 0x000000c0bfb67212 */ /* 0x000fe200078e96b4 */
[----:B------:R-:W-:Y:S02]  /*d820*/  IMAD.MOV.U32 R186, RZ, RZ, R190 ;  /* 0x000000ffffba7224 */ /* 0x000fe400078e00be */
.L_x_18524:
[----:B------:R-:W-:Y:S05]  /*d830*/  BSYNC B1 ;  /* 0x0000000000017941 */ /* 0x000fea0003800000 */
.L_x_18523:
        /* <DEDUP_REMOVED lines=20> */
.L_x_18528:
[----:B------:R-:W-:Y:S02]  /*d980*/  IMAD.MOV.U32 R194, RZ, RZ, R188 ;  /* 0x000000ffffc27224 */ /* 0x000fe400078e00bc */
.L_x_18529:
[----:B------:R-:W-:Y:S05]  /*d990*/  BSYNC B1 ;  /* 0x0000000000017941 */ /* 0x000fea0003800000 */
.L_x_18527:
        /* <DEDUP_REMOVED lines=16> */
.L_x_18533:
[----:B------:R-:W-:Y:S05]  /*daa0*/  BSYNC B2 ;  /* 0x0000000000027941 */ /* 0x000fea0003800000 */
.L_x_18532:
        /* <DEDUP_REMOVED lines=44> */
.L_x_18531:
[----:B------:R-:W-:Y:S05]  /*dd70*/  BSYNC B1 ;  /* 0x0000000000017941 */ /* 0x000fea0003800000 */
.L_x_18530:
        /* <DEDUP_REMOVED lines=20> */
.L_x_18535:
[----:B------:R-:W-:Y:S02]  /*dec0*/  IMAD.MOV.U32 R196, RZ, RZ, R188 ;  /* 0x000000ffffc47224 */ /* 0x000fe400078e00bc */
.L_x_18536:
[----:B------:R-:W-:Y:S05]  /*ded0*/  BSYNC B1 ;  /* 0x0000000000017941 */ /* 0x000fea0003800000 */
.L_x_18534:
        /* <DEDUP_REMOVED lines=16> */
.L_x_18540:
[----:B------:R-:W-:Y:S05]  /*dfe0*/  BSYNC B2 ;  /* 0x0000000000027941 */ /* 0x000fea0003800000 */
.L_x_18539:
        /* <DEDUP_REMOVED lines=44> */
.L_x_18538:
[----:B------:R-:W-:Y:S05]  /*e2b0*/  BSYNC B1 ;  /* 0x0000000000017941 */ /* 0x000fea0003800000 */
.L_x_18537:
        /* <DEDUP_REMOVED lines=20> */
.L_x_18542:
[----:B------:R-:W-:Y:S02]  /*e400*/  IMAD.MOV.U32 R196, RZ, RZ, R188 ;  /* 0x000000ffffc47224 */ /* 0x000fe400078e00bc */
.L_x_18543:
[----:B------:R-:W-:Y:S05]  /*e410*/  BSYNC B1 ;  /* 0x0000000000017941 */ /* 0x000fea0003800000 */
.L_x_18541:
        /* <DEDUP_REMOVED lines=16> */
.L_x_18547:
[----:B------:R-:W-:Y:S05]  /*e520*/  BSYNC B2 ;  /* 0x0000000000027941 */ /* 0x000fea0003800000 */
.L_x_18546:
        /* <DEDUP_REMOVED lines=44> */
.L_x_18545:
[----:B------:R-:W-:Y:S05]  /*e7f0*/  BSYNC B1 ;  /* 0x0000000000017941 */ /* 0x000fea0003800000 */
.L_x_18544:
        /* <DEDUP_REMOVED lines=20> */
.L_x_18549:
[----:B------:R-:W-:Y:S02]  /*e940*/  IMAD.MOV.U32 R192, RZ, RZ, R188 ;  /* 0x000000ffffc07224 */ /* 0x000fe400078e00bc */
.L_x_18550:
[----:B------:R-:W-:Y:S05]  /*e950*/  BSYNC B1 ;  /* 0x0000000000017941 */ /* 0x000fea0003800000 */
.L_x_18548:
        /* <DEDUP_REMOVED lines=18> */
.L_x_18554:
[----:B------:R-:W-:Y:S05]  /*ea80*/  BSYNC B2 ;  /* 0x0000000000027941 */ /* 0x000fea0003800000 */
.L_x_18553:
        /* <DEDUP_REMOVED lines=44> */
.L_x_18552:
[----:B------:R-:W-:Y:S05]  /*ed50*/  BSYNC B1 ;  /* 0x0000000000017941 */ /* 0x000fea0003800000 */
.L_x_18551:
        /* <DEDUP_REMOVED lines=34> */
.L_x_18498:
[----:B------:R-:W-:Y:S05]  /*ef80*/  BSYNC B0 ;  /* 0x0000000000007941 */ /* 0x000fea0003800000 */
.L_x_18497:
        /* <DEDUP_REMOVED lines=24> */
.L_x_18558:
[----:B01----:R-:W-:Y:S02]  /*f110*/  IMAD.MOV.U32 R192, RZ, RZ, R188 ;  /* 0x000000ffffc07224 */ /* 0x003fe400078e00bc */
.L_x_18559:
[----:B------:R-:W-:Y:S05]  /*f120*/  BSYNC B1 ;  /* 0x0000000000017941 */ /* 0x000fea0003800000 */
.L_x_18557:
        /* <DEDUP_REMOVED lines=16> */
.L_x_18563:
[----:B------:R-:W-:Y:S05]  /*f230*/  BSYNC B2 ;  /* 0x0000000000027941 */ /* 0x000fea0003800000 */
.L_x_18562:
        /* <DEDUP_REMOVED lines=44> */
.L_x_18561:
[----:B------:R-:W-:Y:S05]  /*f500*/  BSYNC B1 ;  /* 0x0000000000017941 */ /* 0x000fea0003800000 */
.L_x_18560:
        /* <DEDUP_REMOVED lines=25> */
.L_x_18565:
[----:B------:R-:W-:Y:S02]  /*f6a0*/  IMAD.MOV.U32 R194, RZ, RZ, R188 ;  /* 0x000000ffffc27224 */ /* 0x000fe400078e00bc */
.L_x_18566:
[----:B------:R-:W-:Y:S05]  /*f6b0*/  BSYNC B1 ;  /* 0x0000000000017941 */ /* 0x000fea0003800000 */
.L_x_18564:
        /* <DEDUP_REMOVED lines=16> */
.L_x_18570:
[----:B------:R-:W-:Y:S05]  /*f7c0*/  BSYNC B2 ;  /* 0x0000000000027941 */ /* 0x000fea0003800000 */
.L_x_18569:
        /* <DEDUP_REMOVED lines=44> */
.L_x_18568:
[----:B------:R-:W-:Y:S05]  /*fa90*/  BSYNC B1 ;  /* 0x0000000000017941 */ /* 0x000fea0003800000 */
.L_x_18567:
        /* <DEDUP_REMOVED lines=22> */
.L_x_18572:
[----:B------:R-:W-:Y:S02]  /*fc00*/  IMAD.MOV.U32 R194, RZ, RZ, R188 ;  /* 0x000000ffffc27224 */ /* 0x000fe400078e00bc */
.L_x_18573:
[----:B------:R-:W-:Y:S05]  /*fc10*/  BSYNC B1 ;  /* 0x0000000000017941 */ /* 0x000fea0003800000 */
.L_x_18571:
        /* <DEDUP_REMOVED lines=16> */
.L_x_18577:
[----:B------:R-:W-:Y:S05]  /*fd20*/  BSYNC B2 ;  /* 0x0000000000027941 */ /* 0x000fea0003800000 */
.L_x_18576:
        /* <DEDUP_REMOVED lines=44> */
.L_x_18575:
[----:B------:R-:W-:Y:S05]  /*fff0*/  BSYNC B1 ;  /* 0x0000000000017941 */ /* 0x000fea0003800000 */
.L_x_18574:
        /* <DEDUP_REMOVED lines=20> */
.L_x_18579:
[----:B------:R-:W-:Y:S02]  /*10140*/  IMAD.MOV.U32 R196, RZ, RZ, R188 ;  /* 0x000000ffffc47224 */ /* 0x000fe400078e00bc */
.L_x_18580:
[----:B------:R-:W-:Y:S05]  /*10150*/  BSYNC B1 ;  /* 0x0000000000017941 */ /* 0x000fea0003800000 */
.L_x_18578:
        /* <DEDUP_REMOVED lines=16> */
.L_x_18584:
[----:B------:R-:W-:Y:S05]  /*10260*/  BSYNC B2 ;  /* 0x0000000000027941 */ /* 0x000fea0003800000 */
.L_x_18583:
        /* <DEDUP_REMOVED lines=44> */
.L_x_18582:
[----:B------:R-:W-:Y:S05]  /*10530*/  BSYNC B1 ;  /* 0x0000000000017941 */ /* 0x000fea0003800000 */
.L_x_18581:
        /* <DEDUP_REMOVED lines=20> */
.L_x_18586:
[----:B------:R-:W-:Y:S02]  /*10680*/  IMAD.MOV.U32 R194, RZ, RZ, R188 ;  /* 0x000000ffffc27224 */ /* 0x000fe400078e00bc */
.L_x_18587:
[----:B------:R-:W-:Y:S05]  /*10690*/  BSYNC B1 ;  /* 0x0000000000017941 */ /* 0x000fea0003800000 */
.L_x_18585:
        /* <DEDUP_REMOVED lines=16> */
.L_x_18591:
[----:B------:R-:W-:Y:S05]  /*107a0*/  BSYNC B2 ;  /* 0x0000000000027941 */ /* 0x000fea0003800000 */
.L_x_18590:
        /* <DEDUP_REMOVED lines=44> */
.L_x_18589:
[----:B------:R-:W-:Y:S05]  /*10a70*/  BSYNC B1 ;  /* 0x0000000000017941 */ /* 0x000fea0003800000 */
.L_x_18588:
        /* <DEDUP_REMOVED lines=20> */
.L_x_18593:
[----:B------:R-:W-:Y:S02]  /*10bc0*/  IMAD.MOV.U32 R196, RZ, RZ, R188 ;  /* 0x000000ffffc47224 */ /* 0x000fe400078e00bc */
.L_x_18594:
[----:B------:R-:W-:Y:S05]  /*10bd0*/  BSYNC B1 ;  /* 0x0000000000017941 */ /* 0x000fea0003800000 */
.L_x_18592:
        /* <DEDUP_REMOVED lines=16> */
.L_x_18598:
[----:B------:R-:W-:Y:S05]  /*10ce0*/  BSYNC B2 ;  /* 0x0000000000027941 */ /* 0x000fea0003800000 */
.L_x_18597:
        /* <DEDUP_REMOVED lines=44> */
.L_x_18596:
[----:B------:R-:W-:Y:S05]  /*10fb0*/  BSYNC B1 ;  /* 0x0000000000017941 */ /* 0x000fea0003800000 */
.L_x_18595:
        /* <DEDUP_REMOVED lines=20> */
.L_x_18600:
[----:B------:R-:W-:Y:S02]  /*11100*/  IMAD.MOV.U32 R196, RZ, RZ, R188 ;  /* 0x000000ffffc47224 */ /* 0x000fe400078e00bc */
.L_x_18601:
[----:B------:R-:W-:Y:S05]  /*11110*/  BSYNC B1 ;  /* 0x0000000000017941 */ /* 0x000fea0003800000 */
.L_x_18599:
        /* <DEDUP_REMOVED lines=16> */
.L_x_18605:
[----:B------:R-:W-:Y:S05]  /*11220*/  BSYNC B2 ;  /* 0x0000000000027941 */ /* 0x000fea0003800000 */
.L_x_18604:
        /* <DEDUP_REMOVED lines=44> */
.L_x_18603:
[----:B------:R-:W-:Y:S05]  /*114f0*/  BSYNC B1 ;  /* 0x0000000000017941 */ /* 0x000fea0003800000 */
.L_x_18602:
        /* <DEDUP_REMOVED lines=20> */
.L_x_18607:
[----:B------:R-:W-:Y:S02]  /*11640*/  IMAD.MOV.U32 R192, RZ, RZ, R188 ;  /* 0x000000ffffc07224 */ /* 0x000fe400078e00bc */
.L_x_18608:
[----:B------:R-:W-:Y:S05]  /*11650*/  BSYNC B1 ;  /* 0x0000000000017941 */ /* 0x000fea0003800000 */
.L_x_18606:
        /* <DEDUP_REMOVED lines=18> */
.L_x_18612:
[----:B------:R-:W-:Y:S05]  /*11780*/  BSYNC B2 ;  /* 0x0000000000027941 */ /* 0x000fea0003800000 */
.L_x_18611:
        /* <DEDUP_REMOVED lines=44> */
.L_x_18610:
[----:B------:R-:W-:Y:S05]  /*11a50*/  BSYNC B1 ;  /* 0x0000000000017941 */ /* 0x000fea0003800000 */
.L_x_18609:
        /* <DEDUP_REMOVED lines=30> */
[----:B------:R-:W-:Y:S02]  /*11c40*/  LEA.HI.X R195, R158, c[0x0][0x194], RZ, 0x3, P0 ;  /* 0x000065009ec37a11 */ /* 0x000fe400000f1cff */
[----:B------:R-:W-:-:S05]  /*11c50*/  LOP3.LUT R193, R193, R159, R197, 0xfe, !PT ;  /* 0x0000009fc1c17212 */ /* 0x000fca00078efec5 */
[----:B------:R0:W-:Y:S02]  /*11c60*/  STG.E.64 [R194.64], R192 ;  /* 0x000000c0c2007986 */ /* 0x0001e4000c101b04 */
.L_x_18556:
[----:B------:R-:W-:Y:S05]  /*11c70*/  BSYNC B0 ;  /* 0x0000000000007941 */ /* 0x000fea0003800000 */
.L_x_18555:
[----:B------:R-:W-:Y:S01]  /*11c80*/  FADD.FTZ R158, RZ, R108 ;  /* 0x0000006cff9e7221 */ /* 0x000fe20000010000 */
        /* <DEDUP_REMOVED lines=57> */
.L_x_18629:
[----:B-12---:R-:W-:Y:S01]  /*12020*/  FADD.FTZ R157, R157, R156 ;  /* 0x0000009c9d9d7221 */ /* 0x006fe20000010000 */
        /* <DEDUP_REMOVED lines=117> */
.L_x_18630:
[----:B------:R-:W-:Y:S01]  /*12780*/  FMUL.FTZ R157, R156, R156 ;  /* 0x0000009c9c9d7220 */ /* 0x000fe20000410000 */
[----:B------:R-:W-:Y:S01]  /*12790*/  ISETP.NE.AND P0, PT, RZ, UR6, PT ;  /* 0x00000006ff007c0c */ /* 0x000fe2000bf05270 */
[----:B-1----:R-:W-:Y:S01]  /*127a0*/  FADD.FTZ R192, R192, R191 ;  /* 0x000000bfc0c07221 */ /* 0x002fe20000010000 */
[----:B------:R-:W-:Y:S01]  /*127b0*/  LOP3.LUT P1, RZ, R189, 0x8, RZ, 0xc0, !PT ;  /* 0x00000008bdff7812 */ /* 0x000fe2000782c0ff */
[----:B------:R-:W-:Y:S01]  /*127c0*/  BSSY B0, `(.L_x_18615) ;  /* 0x000002e000007945 */ /* 0x000fe20003800000 */
[----:B------:R-:W-:Y:S02]  /*127d0*/  FSEL R158, R157, RZ, P0 ;  /* 0x000000ff9d9e7208 */ /* 0x000fe40000000000 */
[----:B------:R-:W-:Y:S02]  /*127e0*/  MOV R157, c[0x0][0x1e0] ;  /* 0x00007800009d7a02 */ /* 0x000fe40000000f00 */
[----:B------:R-:W-:-:S03]  /*127f0*/  FSEL R190, R156, RZ, !P0 ;  /* 0x000000ff9cbe7208 */ /* 0x000fc60004000000 */
[----:B------:R-:W-:Y:S02]  /*12800*/  FFMA.FTZ R157, R192, R157, c[0x0][0x228] ;  /* 0x00008a00c09d7623 */ /* 0x000fe4000001009d */
[----:B------:R-:W-:Y:S02]  /*12810*/  @!P5 IMAD.MOV.U32 R192, RZ, RZ, 0x4 ;  /* 0x00000004ffc0d424 */ /* 0x000fe400078e00ff */
[----:B------:R-:W-:Y:S02]  /*12820*/  FADD.FTZ R157, R157, R158 ;  /* 0x0000009e9d9d7221 */ /* 0x000fe40000010000 */
[----:B------:R-:W-:Y:S02]  /*12830*/  @!P5 IMAD.MOV.U32 R158, RZ, RZ, 0x4 ;  /* 0x00000004ff9ed424 */ /* 0x000fe400078e00ff */
[----:B0-----:R-:W0:Y:S01]  /*12840*/  MUFU.RSQ R191, R157 ;  /* 0x0000009d00bf7308 */ /* 0x001e220000001400 */
[----:B------:R-:W-:-:S04]  /*12850*/  @!P5 IMAD.WIDE R192, R177, R192, c[0x0][0x1a8] ;  /* 0x00006a00b1c0d625 */ /* 0x000fc800078e02c0 */
[----:B------:R-:W-:-:S05]  /*12860*/  @!P5 IMAD.WIDE R158, R177, R158, c[0x0][0x1a0] ;  /* 0x00006800b19ed625 */ /* 0x000fca00078e029e */
[----:B------:R1:W-:Y:S04]  /*12870*/  @!P5 STG.E [R158.64], R156 ;  /* 0x0000009c9e00d986 */ /* 0x0003e8000c101904 */
[----:B0-----:R1:W-:Y:S01]  /*12880*/  @!P5 STG.E [R192.64], R191 ;  /* 0x000000bfc000d986 */ /* 0x0013e2000c101904 */
[----:B------:R-:W-:Y:S05]  /*12890*/  @!P1 BRA `(.L_x_18616) ;  /* 0x0000020000009947 */ /* 0x000fea0003800000 */
[--C-:B-1----:R-:W-:Y:S02]  /*128a0*/  FADD.FTZ R156, R108, -R190.reuse ;  /* 0x800000be6c9c7221 */ /* 0x102fe40000010000 */
        /* <DEDUP_REMOVED lines=15> */
[----:B-----5:R-:W-:Y:S02]  /*129a0*/  FFMA.FTZ R156, R12, R157, R4 ;  /* 0x0000009d0c9c7223 */ /* 0x020fe40000010004 */
[----:B------:R-:W-:Y:S02]  /*129b0*/  FFMA.FTZ R157, R13, R158, R5 ;  /* 0x0000009e0d9d7223 */ /* 0x000fe40000010005 */
[----:B------:R-:W-:Y:S02]  /*129c0*/  FFMA.FTZ R158, R16, R193, R8 ;  /* 0x000000c1109e7223 */ /* 0x000fe40000010008 */
        /* <DEDUP_REMOVED lines=13> */
.L_x_18616:
[----:B------:R-:W-:Y:S05]  /*12aa0*/  BSYNC B0 ;  /* 0x0000000000007941 */ /* 0x000fea0003800000 */
.L_x_18615:
        /* <DEDUP_REMOVED lines=35> */
.L_x_18618:
[----:B------:R-:W-:Y:S05]  /*12ce0*/  BSYNC B0 ;  /* 0x0000000000007941 */ /* 0x000fea0003800000 */
.L_x_18617:
        /* <DEDUP_REMOVED lines=35> */
.L_x_18620:
[----:B------:R-:W-:Y:S05]  /*12f20*/  BSYNC B0 ;  /* 0x0000000000007941 */ /* 0x000fea0003800000 */
.L_x_18619:
        /* <DEDUP_REMOVED lines=35> */
.L_x_18622:
[----:B------:R-:W-:Y:S05]  /*13160*/  BSYNC B0 ;  /* 0x0000000000007941 */ /* 0x000fea0003800000 */
.L_x_18621:
        /* <DEDUP_REMOVED lines=35> */
.L_x_18624:
[----:B------:R-:W-:Y:S05]  /*133a0*/  BSYNC B0 ;  /* 0x0000000000007941 */ /* 0x000fea0003800000 */
.L_x_18623:
        /* <DEDUP_REMOVED lines=34> */
.L_x_18626:
[----:B------:R-:W-:Y:S05]  /*135d0*/  BSYNC B0 ;  /* 0x0000000000007941 */ /* 0x000fea0003800000 */
.L_x_18625:
[----:B01----:R-:W-:-:S04]  /*135e0*/  IMAD.MOV.U32 R156, RZ, RZ, 0x4 ;  /* 0x00000004ff9c7424 */ /* 0x003fc800078e00ff */
[----:B------:R-:W-:-:S05]  /*135f0*/  IMAD R177, R156, c[0x0][0x160], R177 ;  /* 0x000058009cb17a24 */ /* 0x000fca00078e02b1 */
[----:B------:R-:W-:-:S13]  /*13600*/  ISETP.GE.AND P0, PT, R177, c[0x0][0x164], PT ;  /* 0x00005900b1007a0c */ /* 0x000fda0003f06270 */
[----:B-----5:R-:W-:Y:S01]  /*13610*/  @P0 CALL.REL.NOINC `(.L_x_18627) ;  /* 0x0000001000000944 */ /* 0x020fe20003c00000 */
[----:B------:R-:W-:Y:S05]  /*13620*/  BRA `(.L_x_18628) ;  /* 0xfffed78000007947 */ /* 0x000fea000383ffff */
.L_x_18627:
[----:B------:R-:W-:Y:S05]  /*13630*/  EXIT ;  /* 0x000000000000794d */ /* 0x000fea0003800000 */
.L_x_18613:
[----:B0-----:R-:W-:Y:S01]  /*13640*/  IMAD.MOV.U32 R192, RZ, RZ, 0x1 ;  /* 0x00000001ffc07424 */ /* 0x001fe200078e00ff */
[----:B------:R-:W-:Y:S01]  /*13650*/  MOV R193, 0xffffffff ;  /* 0xffffffff00c17802 */ /* 0x000fe20000000f00 */
[----:B------:R-:W-:Y:S01]  /*13660*/  IMAD.MOV.U32 R190, RZ, RZ, 0x1f ;  /* 0x0000001fffbe7424 */ /* 0x000fe200078e00ff */
[----:B------:R-:W-:Y:S02]  /*13670*/  MOV R158, 0x13690 ;  /* 0x00013690009e7802 */ /* 0x000fe40000000f00 */
[----:B-----5:R-:W-:Y:S05]  /*13680*/  CALL.REL.NOINC `($__internal_72_$__cuda_sm70_shflsync_bfly_p) ;  /* 0x000009c000007944 */ /* 0x020fea0003c00000 */
[----:B-1----:R-:W-:Y:S01]  /*13690*/  IMAD.MOV.U32 R156, RZ, RZ, R192 ;  /* 0x000000ffff9c7224 */ /* 0x002fe200078e00c0 */
[----:B0-----:R-:W-:Y:S05]  /*136a0*/  BRA `(.L_x_18629) ;  /* 0xffffe97000007947 */ /* 0x001fea000383ffff */
.L_x_18614:
[----:B0-----:R-:W-:Y:S01]  /*136b0*/  IMAD.MOV.U32 R192, RZ, RZ, 0x2 ;  /* 0x00000002ffc07424 */ /* 0x001fe200078e00ff */
[----:B------:R-:W-:Y:S01]  /*136c0*/  MOV R193, 0xffffffff ;  /* 0xffffffff00c17802 */ /* 0x000fe20000000f00 */
[----:B------:R-:W-:Y:S01]  /*136d0*/  IMAD.MOV.U32 R190, RZ, RZ, 0x1f ;  /* 0x0000001fffbe7424 */ /* 0x000fe200078e00ff */
[----:B------:R-:W-:Y:S02]  /*136e0*/  MOV R158, 0x13700 ;  /* 0x00013700009e7802 */ /* 0x000fe40000000f00 */
[----:B-----5:R-:W-:Y:S05]  /*136f0*/  CALL.REL.NOINC `($__internal_72_$__cuda_sm70_shflsync_bfly_p) ;  /* 0x0000095000007944 */ /* 0x020fea0003c00000 */
[----:B01----:R-:W-:Y:S01]  /*13700*/  FADD.FTZ R157, R157, R192 ;  /* 0x000000c09d9d7221 */ /* 0x003fe20000010000 */
[----:B------:R-:W-:Y:S01]  /*13710*/  MOV R158, 0x13760 ;  /* 0x00013760009e7802 */ /* 0x000fe20000000f00 */
[----:B------:R-:W-:Y:S02]  /*13720*/  IMAD.MOV.U32 R192, RZ, RZ, 0x4 ;  /* 0x00000004ffc07424 */ /* 0x000fe400078e00ff */
[----:B------:R-:W-:-:S02]  /*13730*/  IMAD.MOV.U32 R190, RZ, RZ, 0x1f ;  /* 0x0000001fffbe7424 */ /* 0x000fc400078e00ff */
[----:B------:R-:W-:Y:S02]  /*13740*/  IMAD.MOV.U32 R193, RZ, RZ, -0x1 ;  /* 0xffffffffffc17424 */ /* 0x000fe400078e00ff */
[----:B------:R-:W-:Y:S05]  /*13750*/  CALL.REL.NOINC `($__internal_72_$__cuda_sm70_shflsync_bfly_p) ;  /* 0x000008f000007944 */ /* 0x000fea0003c00000 */
[----:B01----:R-:W-:Y:S01]  /*13760*/  FADD.FTZ R157, R157, R192 ;  /* 0x000000c09d9d7221 */ /* 0x003fe20000010000 */
[----:B------:R-:W-:Y:S01]  /*13770*/  HFMA2.MMA R192, -RZ, RZ, 0, 4.76837158203125e-07 ;  /* 0x00000008ffc07435 */ /* 0x000fe200000001ff */
[----:B------:R-:W-:Y:S01]  /*13780*/  IMAD.MOV.U32 R190, RZ, RZ, 0x1f ;  /* 0x0000001fffbe7424 */ /* 0x000fe200078e00ff */
[----:B------:R-:W-:Y:S01]  /*13790*/  MOV R158, 0x137c0 ;  /* 0x000137c0009e7802 */ /* 0x000fe20000000f00 */
[----:B------:R-:W-:-:S03]  /*137a0*/  IMAD.MOV.U32 R193, RZ, RZ, -0x1 ;  /* 0xffffffffffc17424 */ /* 0x000fc600078e00ff */
[----:B------:R-:W-:Y:S05]  /*137b0*/  CALL.REL.NOINC `($__internal_72_$__cuda_sm70_shflsync_bfly_p) ;  /* 0x0000089000007944 */ /* 0x000fea0003c00000 */
[----:B01----:R-:W-:Y:S01]  /*137c0*/  FADD.FTZ R157, R157, R192 ;  /* 0x000000c09d9d7221 */ /* 0x003fe20000010000 */
[----:B------:R-:W-:Y:S01]  /*137d0*/  MOV R190, 0x1f ;  /* 0x0000001f00be7802 */ /* 0x000fe20000000f00 */
[----:B------:R-:W-:Y:S01]  /*137e0*/  IMAD.MOV.U32 R192, RZ, RZ, 0x10 ;  /* 0x00000010ffc07424 */ /* 0x000fe200078e00ff */
[----:B------:R-:W-:Y:S01]  /*137f0*/  MOV R158, 0x13820 ;  /* 0x00013820009e7802 */ /* 0x000fe20000000f00 */
[----:B------:R-:W-:Y:S02]  /*13800*/  IMAD.MOV.U32 R193, RZ, RZ, -0x1 ;  /* 0xffffffffffc17424 */ /* 0x000fe400078e00ff */
[----:B------:R-:W-:Y:S05]  /*13810*/  CALL.REL.NOINC `($__internal_72_$__cuda_sm70_shflsync_bfly_p) ;  /* 0x0000083000007944 */ /* 0x000fea0003c00000 */
        /* <DEDUP_REMOVED lines=24> */
[----:B------:R-:W-:Y:S01]  /*139a0*/  FSEL R157, R157, RZ, P6 ;  /* 0x000000ff9d9d7208 */ /* 0x000fe20003000000 */
[----:B------:R-:W-:-:S04]  /*139b0*/  IMAD.MOV.U32 R190, RZ, RZ, 0x1f ;  /* 0x0000001fffbe7424 */ /* 0x000fc800078e00ff */
        /* <DEDUP_REMOVED lines=78> */
[----:B------:R-:W-:Y:S05]  /*13ea0*/  CALL.REL.NOINC `($__internal_72_$__cuda_sm70_shflsync_bfly_p) ;  /* 0x000001a000007944 */ /* 0x000fea0003c00000 */
[----:B01----:R-:W-:Y:S01]  /*13eb0*/  FADD.FTZ R157, R157, R192 ;  /* 0x000000c09d9d7221 */ /* 0x003fe20000010000 */
[----:B------:R-:W-:Y:S01]  /*13ec0*/  MOV R158, 0x13f10 ;  /* 0x00013f10009e7802 */ /* 0x000fe20000000f00 */
[----:B------:R-:W-:Y:S02]  /*13ed0*/  IMAD.MOV.U32 R192, RZ, RZ, 0x2 ;  /* 0x00000002ffc07424 */ /* 0x000fe400078e00ff */
[----:B------:R-:W-:Y:S02]  /*13ee0*/  IMAD.MOV.U32 R190, RZ, RZ, 0x1f ;  /* 0x0000001fffbe7424 */ /* 0x000fe400078e00ff */
[----:B------:R-:W-:Y:S02]  /*13ef0*/  IMAD.MOV.U32 R193, RZ, RZ, -0x1 ;  /* 0xffffffffffc17424 */ /* 0x000fe400078e00ff */
[----:B------:R-:W-:Y:S05]  /*13f00*/  CALL.REL.NOINC `($__internal_72_$__cuda_sm70_shflsync_bfly_p) ;  /* 0x0000014000007944 */ /* 0x000fea0003c00000 */
[----:B01----:R-:W-:Y:S01]  /*13f10*/  FADD.FTZ R157, R157, R192 ;  /* 0x000000c09d9d7221 */ /* 0x003fe20000010000 */
[----:B------:R-:W-:Y:S01]  /*13f20*/  HFMA2.MMA R192, -RZ, RZ, 0, 2.384185791015625e-07 ;  /* 0x00000004ffc07435 */ /* 0x000fe200000001ff */
        /* <DEDUP_REMOVED lines=8> */
[----:B------:R-:W-:-:S02]  /*13fb0*/  IMAD.MOV.U32 R193, RZ, RZ, -0x1 ;  /* 0xffffffffffc17424 */ /* 0x000fc400078e00ff */
[----:B------:R-:W-:Y:S05]  /*13fc0*/  CALL.REL.NOINC `($__internal_72_$__cuda_sm70_shflsync_bfly_p) ;  /* 0x0000008000007944 */ /* 0x000fea0003c00000 */
[----:B-1----:R-:W-:Y:S01]  /*13fd0*/  FADD.FTZ R191, R157, R192 ;  /* 0x000000c09dbf7221 */ /* 0x002fe20000010000 */
[----:B0-----:R-:W-:Y:S01]  /*13fe0*/  MOV R193, 0xffffffff ;  /* 0xffffffff00c17802 */ /* 0x001fe20000000f00 */
[----:B------:R-:W-:Y:S01]  /*13ff0*/  IMAD.MOV.U32 R192, RZ, RZ, 0x10 ;  /* 0x00000010ffc07424 */ /* 0x000fe200078e00ff */
[----:B------:R-:W-:Y:S01]  /*14000*/  MOV R158, 0x14040 ;  /* 0x00014040009e7802 */ /* 0x000fe20000000f00 */
[----:B------:R-:W-:-:S02]  /*14010*/  IMAD.MOV.U32 R190, RZ, RZ, 0x1f ;  /* 0x0000001fffbe7424 */ /* 0x000fc400078e00ff */
[----:B------:R-:W-:Y:S02]  /*14020*/  IMAD.MOV.U32 R157, RZ, RZ, R191 ;  /* 0x000000ffff9d7224 */ /* 0x000fe400078e00bf */
[----:B------:R-:W-:Y:S05]  /*14030*/  CALL.REL.NOINC `($__internal_72_$__cuda_sm70_shflsync_bfly_p) ;  /* 0x0000001000007944 */ /* 0x000fea0003c00000 */
[----:B01----:R-:W-:Y:S05]  /*14040*/  BRA `(.L_x_18630) ;  /* 0xffffe73000007947 */ /* 0x003fea000383ffff */
        .weak           $__internal_72_$__cuda_sm70_shflsync_bfly_p
        .type           $__internal_72_$__cuda_sm70_shflsync_bfly_p,@function
        .size           $__internal_72_$__cuda_sm70_shflsync_bfly_p,(.L_x_43132 - $__internal_72_$__cuda_sm70_shflsync_bfly_p)
$__internal_72_$__cuda_sm70_shflsync_bfly_p:
[----:B------:R-:W-:Y:S01]  /*14050*/  IMAD.MOV.U32 R159, RZ, RZ, 0x0 ;  /* 0x00000000ff9f7424 */ /* 0x000fe200078e00ff */
[----:B------:R-:W-:Y:S04]  /*14060*/  WARPSYNC R193 ;  /* 0x000000c100007348 */ /* 0x000fe80003800000 */
[----:B------:R0:W1:Y:S01]  /*14070*/  SHFL.BFLY PT, R192, R157, R192, R190 ;  /* 0x0c0000c09dc07389 */ /* 0x00006200000e00be */
[----:B------:R-:W-:Y:S05]  /*14080*/  RET.REL.NODEC R158 `(_ZN10layer_norm13ln_fwd_kernelINS_13Kernel_traitsIf13__nv_bfloat16fS2_fjLj1536ELj1ELj4ELj1ELj16ENS_18Kernel_traits_baseILj1536EfS2_fS2_fjLj128EEEEELb1ELb0ELb0ELb0EEEvNS_9FwdParamsE) ;  /* 0xfffebf709e007950 */ /* 0x000fea0003c3ffff */
.L_x_18631:
        /* <DEDUP_REMOVED lines=15> */
.L_x_43132:


//--------------------- .text._ZN10layer_norm13ln_fwd_kernelINS_13Kernel_traitsIf13__nv_bfloat16fS2_fjLj1536ELj1ELj4ELj1ELj16ENS_18Kernel_traits_baseILj1536EfS2_fS2_fjLj128EEEEELb1ELb0ELb0ELb1EEEvNS_9FwdParamsE --------------------------
	.section	.text._ZN10layer_norm13ln_fwd_kernelINS_13Kernel_traitsIf13__nv_bfloat16fS2_fjLj1536ELj1ELj4ELj1ELj16ENS_18Kernel_traits_baseILj1536EfS2_fS2_fjLj128EEEEELb1ELb0ELb0ELb1EEEvNS_9FwdParamsE,"ax",@progbits
	.sectioninfo	@"SHI_REGISTERS=215"
	.align	128
        .global         _ZN10layer_norm13ln_fwd_kernelINS_13Kernel_traitsIf13__nv_bfloat16fS2_fjLj1536ELj1ELj4ELj1ELj16ENS_18Kernel_traits_baseILj1536EfS2_fS2_fjLj128EEEEELb1ELb0ELb0ELb1EEEvNS_9FwdParamsE
        .type           _ZN10layer_norm13ln_fwd_kernelINS_13Kernel_traitsIf13__nv_bfloat16fS2_fjLj1536ELj1ELj4ELj1ELj16ENS_18Kernel_traits_baseILj1536EfS2_fS2_fjLj128EEEEELb1ELb0ELb0ELb1EEEvNS_9FwdParamsE,@function
        .size           _ZN10layer_norm13ln_fwd_kernelINS_13Kernel_traitsIf13__nv_bfloat16fS2_fjLj1536ELj1ELj4ELj1ELj16ENS_18Kernel_traits_baseILj1536EfS2_fS2_fjLj128EEEEELb1ELb0ELb0ELb1EEEvNS_9FwdParamsE,(.L_x_43133 - _ZN10layer_norm13ln_fwd_kernelINS_13Kernel_traitsIf13__nv_bfloat16fS2_fjLj1536ELj1ELj4ELj1ELj16ENS_18Kernel_traits_baseILj1536EfS2_fS2_fjLj128EEEEELb1ELb0ELb0ELb1EEEvNS_9FwdParamsE)
        .other          _ZN10layer_norm13ln_fwd_kernelINS_13Kernel_traitsIf13__nv_bfloat16fS2_fjLj1536ELj1ELj4ELj1ELj16ENS_18Kernel_traits_baseILj1536EfS2_fS2_fjLj128EEEEELb1ELb0ELb0ELb1EEEvNS_9FwdParamsE,@"STO_CUDA_ENTRY STV_DEFAULT"
_ZN10layer_norm13ln_fwd_kernelINS_13Kernel_traitsIf13__nv_bfloat16fS2_fjLj1536ELj1ELj4ELj1ELj16ENS_18Kernel_traits_baseILj1536EfS2_fS2_fjLj128EEEEELb1ELb0ELb0ELb1EEEvNS_9FwdParamsE:
.text._ZN10layer_norm13ln_fwd_kernelINS_13Kernel_traitsIf13__nv_bfloat16fS2_fjLj1536ELj1ELj4ELj1ELj16ENS_18Kernel_traits_baseILj1536EfS2_fS2_fjLj128EEEEELb1ELb0ELb0ELb1EEEvNS_9FwdParamsE:
        /* <DEDUP_REMOVED lines=9> */
[----:B------:R-:W-:Y:S01]  /*0090*/  @P1 MOV R4, R183 ;  /* 0x000000b700041202 */ /* 0x000fe20000000f00 */
[----:B------:R-:W-:-:S05]  /*00a0*/  @P1 IMAD.MOV.U32 R5, RZ, RZ, R106 ;  /* 0x000000ffff051224 */ /* 0x000fca00078e006a */
[----:B------:R1:W5:Y:S01]  /*00b0*/  @P1 LDG.E.64 R104, [R4.64] ;  /* 0x0000000404681981 */ /* 0x000362000c1e1b00 */
[----:B------:R-:W-:Y:S01]  /*00c0*/  IMAD.MOV.U32 R2, RZ, RZ, c[0x0][0x230] ;  /* 0x00008c00ff027624 */ /* 0x000fe200078e00ff */
[----:B0-----:R-:W-:Y:S01]  /*00d0*/  SHF.L.U32 R0, R175, 0x5, RZ ;  /* 0x00000005af007819 */ /* 0x001fe200000006ff */
[----:B------:R-:W-:-:S03]  /*00e0*/  IMAD.MOV.U32 R3, RZ, RZ, c[0x0][0x234] ;  /* 0x00008d00ff037624 */ /* 0x000fc600078e00ff */
        /* <DEDUP_REMOVED lines=26> */
[----:B------:R-:W-:Y:S01]  /*0290*/  IMAD.X R5, RZ, RZ, c[0x0][0x21c], P2 ;  /* 0x00008700ff057624 */ /* 0x000fe200010e06ff */
        /* <DEDUP_REMOVED lines=21> */
[----:B------:R0:W5:Y:S03]  /*03f0*/  LDG.E.128 R48, [R100.64] ;  /* 0x0000000464307981 */ /* 0x000166000c1e1d00 */
[----:B------:R-:W-:Y:S01]  /*0400*/  @P1 IADD3.X R106, RZ, R105, RZ, P0, !PT ;  /* 0x00000069ff6a1210 */ /* 0x000fe200007fe4ff */
[----:B------:R-:W-:Y:S01]  /*0410*/  IMAD R175, R102, c[0x0][0x0], R175 ;  /* 0x0000000066af7a24 */ /* 0x000fe200078e02af */
[----:B------:R0:W5:Y:S02]  /*0420*/  LDG.E.128 R44, [R100.64+0x10] ;  /* 0x00001004642c7981 */ /* 0x000164000c1e1d00 */
        /* <DEDUP_REMOVED lines=9> */
[----:B------:R-:W-:-:S03]  /*04c0*/  IADD3 R0, R3, -0x4498517b, RZ ;  /* 0xbb67ae8503007810 */ /* 0x000fc60007ffe0ff */
[----:B------:R0:W5:Y:S01]  /*04d0*/  LDG.E.128 R28, [R100.64+0x810] ;  /* 0x00081004641c7981 */ /* 0x000162000c1e1d00 */
[----:B------:R-:W-:-:S03]  /*04e0*/  IMAD.WIDE.U32 R106, R106, -0x326172a9, RZ ;  /* 0xcd9e8d576a6a7825 */ /* 0x000fc600078e00ff */
[----:B------:R0:W5:Y:S01]  /*04f0*/  LDG.E.128 R24, [R100.64+0xc00] ;  /* 0x000c000464187981 */ /* 0x000162000c1e1d00 */
[----:B------:R-:W-:-:S03]  /*0500*/  IADD3 R156, R2, -0x61c88647, RZ ;  /* 0x9e3779b9029c7810 */ /* 0x000fc60007ffe0ff */
[----:B------:R0:W5:Y:S04]  /*0510*/  LDG.E.128 R20, [R100.64+0xc10] ;  /* 0x000c100464147981 */ /* 0x000168000c1e1d00 */
[----:B------:R0:W5:Y:S04]  /*0520*/  LDG.E.128 R16, [R100.64+0x1000] ;  /* 0x0010000464107981 */ /* 0x000168000c1e1d00 */
[----:B------:R0:W5:Y:S04]  /*0530*/  LDG.E.128 R12, [R100.64+0x1010] ;  /* 0x00101004640c7981 */ /* 0x000168000c1e1d00 */
[----:B------:R0:W5:Y:S04]  /*0540*/  LDG.E.128 R8, [R100.64+0x1400] ;  /* 0x0014000464087981 */ /* 0x000168000c1e1d00 */
[----:B------:R0:W5:Y:S01]  /*0550*/  LDG.E.128 R4, [R100.64+0x1410] ;  /* 0x0014100464047981 */ /* 0x000162000c1e1d00 */
[----:B------:R-:W-:Y:S01]  /*0560*/  IADD3 R157, R2, 0x3c6ef372, RZ ;  /* 0x3c6ef372029d7810 */ /* 0x000fe20007ffe0ff */
[----:B------:R-:W-:Y:S01]  /*0570*/  IMAD.MOV.U32 R179, RZ, RZ, RZ ;  /* 0x000000ffffb37224 */ /* 0x000fe200078e00ff */
[C---:B------:R-:W-:Y:S01]  /*0580*/  IADD3 R158, R3.reuse, 0x76cf5d0a, RZ ;  /* 0x76cf5d0a039e7810 */ /* 0x040fe20007ffe0ff */
[----:B------:R-:W-:Y:S01]  /*0590*/  ULDC.U8 UR6, c[0x0][0x1f0] ;  /* 0x00007c0000067ab9 */ /* 0x000fe20000000000 */
[----:B------:R-:W-:-:S02]  /*05a0*/  IADD3 R159, R3, 0x32370b8f, RZ ;  /* 0x32370b8f039f7810 */ /* 0x000fc40007ffe0ff */
[C---:B------:R-:W-:Y:S02]  /*05b0*/  IADD3 R160, R2.reuse, -0x255992d5, RZ ;  /* 0xdaa66d2b02a07810 */ /* 0x040fe40007ffe0ff */
[----:B------:R-:W-:Y:S01]  /*05c0*/  IADD3 R161, R2, 0x78dde6e4, RZ ;  /* 0x78dde6e402a17810 */ /* 0x000fe20007ffe0ff */
[----:B0-----:R-:W-:Y:S01]  /*05d0*/  IMAD.WIDE.U32 R100, R105, -0x2daee0ad, RZ ;  /* 0xd2511f5369647825 */ /* 0x001fe200078e00ff */
[C---:B------:R-:W-:Y:S02]  /*05e0*/  IADD3 R162, R3.reuse, -0x126145ec, RZ ;  /* 0xed9eba1403a27810 */ /* 0x040fe40007ffe0ff */
[----:B------:R-:W-:Y:S02]  /*05f0*/  IADD3 R163, R3, -0x56f99767, RZ ;  /* 0xa906689903a37810 */ /* 0x000fe40007ffe0ff */
[----:B------:R-:W-:Y:S02]  /*0600*/  LOP3.LUT R105, R101, R102, R0, 0x96, !PT ;  /* 0x0000006665697212 */ /* 0x000fe400078e9600 */
[----:B------:R-:W-:-:S02]  /*0610*/  LOP3.LUT R102, R107, R156, R104, 0x96, !PT ;  /* 0x0000009c6b667212 */ /* 0x000fc400078e9668 */
[C---:B------:R-:W-:Y:S01]  /*0620*/  IADD3 R164, R2.reuse, 0x1715609d, RZ ;  /* 0x1715609d02a47810 */ /* 0x040fe20007ffe0ff */
[----:B------:R-:W-:Y:S01]  /*0630*/  IMAD.WIDE.U32 R104, R105, -0x326172a9, RZ ;  /* 0xcd9e8d5769687825 */ /* 0x000fe200078e00ff */
[----:B------:R-:W-:Y:S02]  /*0640*/  IADD3 R165, R2, -0x4ab325aa, RZ ;  /* 0xb54cda5602a57810 */ /* 0x000fe40007ffe0ff */
[----:B------:R-:W-:Y:S01]  /*0650*/  IADD3 R166, R3, 0x646e171e, RZ ;  /* 0x646e171e03a67810 */ /* 0x000fe20007ffe0ff */
[----:B------:R-:W-:Y:S01]  /*0660*/  IMAD.WIDE.U32 R102, R102, -0x2daee0ad, RZ ;  /* 0xd2511f5366667825 */ /* 0x000fe200078e00ff */
[----:B------:R-:W-:Y:S02]  /*0670*/  LOP3.LUT R101, R105, R106, R157, 0x96, !PT ;  /* 0x0000006a69657212 */ /* 0x000fe400078e969d */
[----:B------:R-:W-:Y:S02]  /*0680*/  IADD3 R167, R3, 0x1fd5c5a3, RZ ;  /* 0x1fd5c5a303a77810 */ /* 0x000fe40007ffe0ff */
[----:B------:R-:W-:Y:S01]  /*0690*/  LOP3.LUT R106, R103, R100, R158, 0x96, !PT ;  /* 0x00000064676a7212 */ /* 0x000fe200078e969e */
[----:B------:R-:W-:Y:S01]  /*06a0*/  IMAD.WIDE.U32 R100, R101, -0x2daee0ad, RZ ;  /* 0xd2511f5365647825 */ /* 0x000fe200078e00ff */
[----:B------:R-:W-:-:S02]  /*06b0*/  IADD3 R168, R2, 0x5384540f, RZ ;  /* 0x5384540f02a87810 */ /* 0x000fc40007ffe0ff */
[----:B------:R-:W-:Y:S01]  /*06c0*/  IADD3 R169, R2, -0xe443238, RZ ;  /* 0xf1bbcdc802a97810 */ /* 0x000fe20007ffe0ff */
[----:B------:R-:W-:Y:S01]  /*06d0*/  IMAD.WIDE.U32 R106, R106, -0x326172a9, RZ ;  /* 0xcd9e8d576a6a7825 */ /* 0x000fe200078e00ff */
[----:B------:R-:W-:Y:S02]  /*06e0*/  LOP3.LUT R105, R101, R102, R159, 0x96, !PT ;  /* 0x0000006665697212 */ /* 0x000fe400078e969f */
[----:B------:R-:W-:Y:S02]  /*06f0*/  IADD3 R170, R3, -0x24c28bd8, RZ ;  /* 0xdb3d742803aa7810 */ /* 0x000fe40007ffe0ff */
[----:B------:R-:W-:Y:S01]  /*0700*/  LOP3.LUT R102, R107, R104, R160, 0x96, !PT ;  /* 0x000000686b667212 */ /* 0x000fe200078e96a0 */
[----:B------:R-:W-:Y:S01]  /*0710*/  IMAD.WIDE.U32 R104, R105, -0x326172a9, RZ ;  /* 0xcd9e8d5769687825 */ /* 0x000fe200078e00ff */
[----:B------:R-:W-:Y:S02]  /*0720*/  IADD3 R171, R3, -0x695add53, RZ ;  /* 0x96a522ad03ab7810 */ /* 0x000fe40007ffe0ff */
[----:B------:R-:W-:Y:S01]  /*0730*/  IADD3 R172, R2, -0x700cb87f, RZ ;  /* 0x8ff3478102ac7810 */ /* 0x000fe20007ffe0ff */
[----:B------:R-:W-:Y:S01]  /*0740*/  IMAD.WIDE.U32 R102, R102, -0x2daee0ad, RZ ;  /* 0xd2511f5366667825 */ /* 0x000fe200078e00ff */
[----:B------:R-:W-:-:S02]  /*0750*/  LOP3.LUT R101, R105, R106, R161, 0x96, !PT ;  /* 0x0000006a69657212 */ /* 0x000fc400078e96a1 */
[----:B------:R-:W-:Y:S02]  /*0760*/  LOP3.LUT R183, R183, 0x3, RZ, 0xc0, !PT ;  /* 0x00000003b7b77812 */ /* 0x000fe400078ec0ff */
        /* <DEDUP_REMOVED lines=13> */
[----:B------:R-:W-:-:S04]  /*0840*/  IMAD.HI.U32 R102, R103, -0x326172a9, RZ ;  /* 0xcd9e8d5767667827 */ /* 0x000fc800078e00ff */
[----:B------:R-:W-:Y:S01]  /*0850*/  IMAD.HI.U32 R101, R104, -0x2daee0ad, RZ ;  /* 0xd2511f5368657827 */ /* 0x000fe200078e00ff */
[----:B------:R-:W-:-:S04]  /*0860*/  LOP3.LUT R102, R102, R106, R169, 0x96, !PT ;  /* 0x0000006a66667212 */ /* 0x000fc800078e96a9 */
[----:B------:R-:W-:Y:S01]  /*0870*/  LOP3.LUT R180, R101, R100, R170, 0x96, !PT ;  /* 0x0000006465b47212 */ /* 0x000fe200078e96aa */
[----:B------:R-:W-:Y:S02]  /*0880*/  IMAD R101, R103, -0x326172a9, RZ ;  /* 0xcd9e8d5767657824 */ /* 0x000fe400078e02ff */
[----:B------:R-:W-:Y:S02]  /*0890*/  IMAD R100, R104, -0x2daee0ad, RZ ;  /* 0xd2511f5368647824 */ /* 0x000fe400078e02ff */
[----:B------:R-:W-:-:S04]  /*08a0*/  IMAD.HI.U32 R173, R102, -0x2daee0ad, RZ ;  /* 0xd2511f5366ad7827 */ /* 0x000fc800078e00ff */
[----:B------:R-:W-:Y:S01]  /*08b0*/  IMAD.HI.U32 R174, R180, -0x326172a9, RZ ;  /* 0xcd9e8d57b4ae7827 */ /* 0x000fe200078e00ff */
[----:B------:R-:W-:-:S03]  /*08c0*/  LOP3.LUT R173, R173, R100, R171, 0x96, !PT ;  /* 0x00000064adad7212 */ /* 0x000fc600078e96ab */
[----:B------:R-:W-:Y:S01]  /*08d0*/  IMAD R178, R102, -0x2daee0ad, RZ ;  /* 0xd2511f5366b27824 */ /* 0x000fe200078e02ff */
[----:B------:R-:W-:Y:S01]  /*08e0*/  LOP3.LUT R174, R174, R101, R172, 0x96, !PT ;  /* 0x00000065aeae7212 */ /* 0x000fe200078e96ac */
[----:B------:R-:W-:Y:S02]  /*08f0*/  IMAD R180, R180, -0x326172a9, RZ ;  /* 0xcd9e8d57b4b47824 */ /* 0x000fe400078e02ff */
.L_x_18971:
[----:B------:R-:W0:Y:S01]  /*0900*/  S2R R185, SR_TID.X ;  /* 0x0000000000b97919 */ /* 0x000e220000002100 */
[----:B------:R-:W-:Y:S01]  /*0910*/  ISETP.NE.U32.AND P0, PT, RZ, c[0x0][0x1c0], PT ;  /* 0x00007000ff007a0c */ /* 0x000fe20003f05070 */
[----:B------:R-:W-:Y:S01]  /*0920*/  IMAD R108, R181, c[0x0][0x168], RZ ;  /* 0x00005a00b56c7a24 */ /* 0x000fe200078e02ff */
[----:B------:R-:W-:Y:S01]  /*0930*/  ISETP.NE.U32.AND P1, PT, RZ, c[0x0][0x180], PT ;  /* 0x00006000ff007a0c */ /* 0x000fe20003f25070 */
[----:B------:R-:W-:Y:S01]  /*0940*/  HFMA2.MMA R149, -RZ, RZ, 0, 9.5367431640625e-07 ;  /* 0x00000010ff957435 */ /* 0x000fe200000001ff */
[----:B------:R-:W-:Y:S02]  /*0950*/  ISETP.NE.AND.EX P0, PT, RZ, c[0x0][0x1c4], PT, P0 ;  /* 0x00007100ff007a0c */ /* 0x000fe40003f05300 */
[----:B------:R-:W-:Y:S02]  /*0960*/  ISETP.NE.AND.EX P2, PT, RZ, c[0x0][0x184], PT, P1 ;  /* 0x00006100ff007a0c */ /* 0x000fe40003f45310 */
[----:B------:R-:W-:-:S02]  /*0970*/  SHF.R.S32.HI R109, RZ, 0x1f, R108 ;  /* 0x0000001fff6d7819 */ /* 0x000fc4000001146c */
[----:B------:R-:W-:Y:S02]  /*0980*/  LOP3.LUT R191, R191, 0xfffffff7, RZ, 0xc0, !PT ;  /* 0xfffffff7bfbf7812 */ /* 0x000fe400078ec0ff */
[----:B------:R-:W-:-:S05]  /*0990*/  LEA.HI R182, R109, R108, RZ, 0x3 ;  /* 0x0000006c6db67211 */ /* 0x000fca00078f18ff */
[----:B------:R-:W-:Y:S02]  /*09a0*/  @P0 IMAD.MOV.U32 R108, RZ, RZ, 0x2 ;  /* 0x00000002ff6c0424 */ /* 0x000fe400078e00ff */
        /* <DEDUP_REMOVED lines=8> */
[----:B------:R-:W-:Y:S01]  /*0a30*/  @P2 LOP3.LUT R191, R191, 0x8, RZ, 0xfc, !PT ;  /* 0x00000008bfbf2812 */ /* 0x000fe200078efcff */
        /* <DEDUP_REMOVED lines=16> */
.L_x_18633:
[----:B0-----:R-:W-:Y:S02]  /*0b40*/  IMAD.MOV.U32 R120, RZ, RZ, R180 ;  /* 0x000000ffff787224 */ /* 0x001fe400078e00b4 */
.L_x_18634:
[----:B------:R-:W-:Y:S05]  /*0b50*/  BSYNC B0 ;  /* 0x0000000000007941 */ /* 0x000fea0003800000 */
.L_x_18632:
        /* <DEDUP_REMOVED lines=16> */
.L_x_18638:
[----:B------:R-:W-:Y:S05]  /*0c60*/  BSYNC B1 ;  /* 0x0000000000017941 */ /* 0x000fea0003800000 */
.L_x_18637:
        /* <DEDUP_REMOVED lines=44> */
.L_x_18636:
[----:B------:R-:W-:Y:S05]  /*0f30*/  BSYNC B0 ;  /* 0x0000000000007941 */ /* 0x000fea0003800000 */
.L_x_18635:
[----:B------:R-:W0:Y:S01]  /*0f40*/  I2F.U32 R109, R120 ;  /* 0x00000078006d7306 */ /* 0x000e220000201000 */
[----:B------:R-:W-:Y:S01]  /*0f50*/  HFMA2.MMA R188, -RZ, RZ, 0.1171875, 0 ;  /* 0x2f800000ffbc7435 */ /* 0x000fe200000001ff */
[----:B------:R-:W-:Y:S01]  /*0f60*/  ISETP.NE.U32.AND P0, PT, RZ, c[0x0][0x180], PT ;  /* 0x00006000ff007a0c */ /* 0x000fe20003f05070 */
[----:B------:R-:W-:Y:S01]  /*0f70*/  BSSY B0, `(.L_x_18639) ;  /* 0x0000019000007945 */ /* 0x000fe20003800000 */
[----:B-----5:R-:W-:Y:S02]  /*0f80*/  PRMT R111, RZ, 0x5410, R112 ;  /* 0x00005410ff6f7816 */ /* 0x020fe40000000070 */
[----:B------:R-:W-:-:S02]  /*0f90*/  ISETP.NE.AND.EX P6, PT, RZ, c[0x0][0x184], PT, P0 ;  /* 0x00006100ff007a0c */ /* 0x000fc40003fc5300 */
[C---:B------:R-:W-:Y:S01]  /*0fa0*/  ISETP.NE.AND P0, PT, R116.reuse, 0x1, PT ;  /* 0x000000017400780c */ /* 0x040fe20003f05270 */
[----:B------:R-:W-:Y:S01]  /*0fb0*/  FMUL.FTZ R111, R111, R186 ;  /* 0x000000ba6f6f7220 */ /* 0x000fe20000410000 */
[----:B------:R-:W-:Y:S02]  /*0fc0*/  LOP3.LUT R191, R191, 0xfffffffb, RZ, 0xc0, !PT ;  /* 0xfffffffbbfbf7812 */ /* 0x000fe400078ec0ff */
[----:B------:R-:W-:Y:S01]  /*0fd0*/  IADD3 R110, R116, 0x1, RZ ;  /* 0x00000001746e7810 */ /* 0x000fe20007ffe0ff */
[----:B------:R-:W-:Y:S02]  /*0fe0*/  FMUL.FTZ R111, R111, c[0x0][0x1e8] ;  /* 0x00007a006f6f7a20 */ /* 0x000fe40000410000 */
[----:B0-----:R-:W-:-:S04]  /*0ff0*/  FFMA.FTZ R109, R109, R188, 1.1641532182693481445e-10 ;  /* 0x2f0000006d6d7423 */ /* 0x001fc800000100bc */
[----:B------:R-:W-:Y:S02]  /*1000*/  @P6 LOP3.LUT R191, R191, 0x4, RZ, 0xfc, !PT ;  /* 0x00000004bfbf6812 */ /* 0x000fe400078efcff */
[----:B------:R-:W-:Y:S02]  /*1010*/  FSETP.GTU.FTZ.AND P1, PT, R109, c[0x0][0x1e4], PT ;  /* 0x000079006d007a0b */ /* 0x000fe40003f3c000 */
[----:B------:R-:W-:Y:S02]  /*1020*/  LOP3.LUT R191, R191, 0xfffffffd, RZ, 0xc0, !PT ;  /* 0xfffffffdbfbf7812 */ /* 0x000fe400078ec0ff */
        /* <DEDUP_REMOVED lines=12> */
.L_x_18640:
[----:B------:R-:W-:Y:S02]  /*10f0*/  MOV R122, R180 ;  /* 0x000000b4007a7202 */ /* 0x000fe40000000f00 */
.L_x_18641:
[----:B------:R-:W-:Y:S05]  /*1100*/  BSYNC B0 ;  /* 0x0000000000007941 */ /* 0x000fea0003800000 */
.L_x_18639:
        /* <DEDUP_REMOVED lines=16> */
.L_x_18645:
[----:B------:R-:W-:Y:S05]  /*1210*/  BSYNC B1 ;  /* 0x0000000000017941 */ /* 0x000fea0003800000 */
.L_x_18644:
        /* <DEDUP_REMOVED lines=44> */
.L_x_18643:
[----:B------:R-:W-:Y:S05]  /*14e0*/  BSYNC B0 ;  /* 0x0000000000007941 */ /* 0x000fea0003800000 */
.L_x_18642:
        /* <DEDUP_REMOVED lines=20> */
.L_x_18647:
[----:B------:R-:W-:Y:S02]  /*1630*/  IMAD.MOV.U32 R112, RZ, RZ, R180 ;  /* 0x000000ffff707224 */ /* 0x000fe400078e00b4 */
.L_x_18648:
[----:B------:R-:W-:Y:S05]  /*1640*/  BSYNC B0 ;  /* 0x0000000000007941 */ /* 0x000fea0003800000 */
.L_x_18646:
        /* <DEDUP_REMOVED lines=16> */
.L_x_18652:
[----:B------:R-:W-:Y:S05]  /*1750*/  BSYNC B1 ;  /* 0x0000000000017941 */ /* 0x000fea0003800000 */
.L_x_18651:
        /* <DEDUP_REMOVED lines=44> */
.L_x_18650:
[----:B------:R-:W-:Y:S05]  /*1a20*/  BSYNC B0 ;  /* 0x0000000000007941 */ /* 0x000fea0003800000 */
.L_x_18649:
        /* <DEDUP_REMOVED lines=20> */
.L_x_18654:
[----:B------:R-:W-:Y:S02]  /*1b70*/  MOV R112, R180 ;  /* 0x000000b400707202 */ /* 0x000fe40000000f00 */
.L_x_18655:
[----:B------:R-:W-:Y:S05]  /*1b80*/  BSYNC B0 ;  /* 0x0000000000007941 */ /* 0x000fea0003800000 */
.L_x_18653:
        /* <DEDUP_REMOVED lines=16> */
.L_x_18659:
[----:B------:R-:W-:Y:S05]  /*1c90*/  BSYNC B1 ;  /* 0x0000000000017941 */ /* 0x000fea0003800000 */
.L_x_18658:
        /* <DEDUP_REMOVED lines=44> */
.L_x_18657:
[----:B------:R-:W-:Y:S05]  /*1f60*/  BSYNC B0 ;  /* 0x0000000000007941 */ /* 0x000fea0003800000 */
.L_x_18656:
        /* <DEDUP_REMOVED lines=20> */
.L_x_18661:
[----:B------:R-:W-:Y:S02]  /*20b0*/  IMAD.MOV.U32 R122, RZ, RZ, R180 ;  /* 0x000000ffff7a7224 */ /* 0x000fe400078e00b4 */
.L_x_18662:
[----:B------:R-:W-:Y:S05]  /*20c0*/  BSYNC B0 ;  /* 0x0000000000007941 */ /* 0x000fea0003800000 */
.L_x_18660:
        /* <DEDUP_REMOVED lines=16> */
.L_x_18666:
[----:B------:R-:W-:Y:S05]  /*21d0*/  BSYNC B1 ;  /* 0x0000000000017941 */ /* 0x000fea0003800000 */
.L_x_18665:
        /* <DEDUP_REMOVED lines=44> */
.L_x_18664:
[----:B------:R-:W-:Y:S05]  /*24a0*/  BSYNC B0 ;  /* 0x0000000000007941 */ /* 0x000fea0003800000 */
.L_x_18663:
        /* <DEDUP_REMOVED lines=20> */
.L_x_18668:
[----:B------:R-:W-:Y:S02]  /*25f0*/  IMAD.MOV.U32 R124, RZ, RZ, R180 ;  /* 0x000000ffff7c7224 */ /* 0x000fe400078e00b4 */
.L_x_18669:
[----:B------:R-:W-:Y:S05]  /*2600*/  BSYNC B0 ;  /* 0x0000000000007941 */ /* 0x000fea0003800000 */
.L_x_18667:
        /* <DEDUP_REMOVED lines=16> */
.L_x_18673:
[----:B------:R-:W-:Y:S05]  /*2710*/  BSYNC B1 ;  /* 0x0000000000017941 */ /* 0x000fea0003800000 */
.L_x_18672:
        /* <DEDUP_REMOVED lines=44> */
.L_x_18671:
[----:B------:R-:W-:Y:S05]  /*29e0*/  BSYNC B0 ;  /* 0x0000000000007941 */ /* 0x000fea0003800000 */
.L_x_18670:
        /* <DEDUP_REMOVED lines=20> */
.L_x_18675:
[----:B------:R-:W-:Y:S02]  /*2b30*/  MOV R124, R180 ;  /* 0x000000b4007c7202 */ /* 0x000fe40000000f00 */
.L_x_18676:
[----:B------:R-:W-:Y:S05]  /*2b40*/  BSYNC B0 ;  /* 0x0000000000007941 */ /* 0x000fea0003800000 */
.L_x_18674:
        /* <DEDUP_REMOVED lines=16> */
.L_x_18680:
[----:B------:R-:W-:Y:S05]  /*2c50*/  BSYNC B1 ;  /* 0x0000000000017941 */ /* 0x000fea0003800000 */
.L_x_18679:
        /* <DEDUP_REMOVED lines=44> */
.L_x_18678:
[----:B------:R-:W-:Y:S05]  /*2f20*/  BSYNC B0 ;  /* 0x0000000000007941 */ /* 0x000fea0003800000 */
.L_x_18677:
[----:B------:R-:W0:Y:S01]  /*2f30*/  I2F.U32 R119, R124 ;  /* 0x0000007c00777306 */ /* 0x000e220000201000 */
[----:B------:R-:W-:Y:S01]  /*2f40*/  PRMT R121, RZ, 0x5410, R115 ;  /* 0x00005410ff797816 */ /* 0x000fe20000000073 */
[----:B------:R-:W-:Y:S01]  /*2f50*/  BSSY B0, `(.L_x_18681) ;  /* 0x0000014000007945 */ /* 0x000fe20003800000 */
[----:B------:R-:W-:Y:S02]  /*2f60*/  LOP3.LUT P6, RZ, R191, 0x4, RZ, 0xc0, !PT ;  /* 0x00000004bfff7812 */ /* 0x000fe400078cc0ff */
        /* <DEDUP_REMOVED lines=17> */
.L_x_18682:
[----:B------:R-:W-:Y:S02]  /*3080*/  IMAD.MOV.U32 R124, RZ, RZ, R180 ;  /* 0x000000ffff7c7224 */ /* 0x000fe400078e00b4 */
.L_x_18683:
[----:B------:R-:W-:Y:S05]  /*3090*/  BSYNC B0 ;  /* 0x0000000000007941 */ /* 0x000fea0003800000 */
.L_x_18681:
        /* <DEDUP_REMOVED lines=18> */
.L_x_18687:
[----:B------:R-:W-:Y:S05]  /*31c0*/  BSYNC B1 ;  /* 0x0000000000017941 */ /* 0x000fea0003800000 */
.L_x_18686:
        /* <DEDUP_REMOVED lines=44> */
.L_x_18685:
[----:B------:R-:W-:Y:S05]  /*3490*/  BSYNC B0 ;  /* 0x0000000000007941 */ /* 0x000fea0003800000 */
.L_x_18684:
[----:B------:R-:W0:Y:S01]  /*34a0*/  I2F.U32 R117, R124 ;  /* 0x0000007c00757306 */ /* 0x000e220000201000 */
[----:B------:R-:W-:Y:S01]  /*34b0*/  SEL R116, RZ, 0x1, P2 ;  /* 0x00000001ff747807 */ /* 0x000fe20001000000 */
[----:B------:R-:W-:Y:S01]  /*34c0*/  HFMA2.MMA R189, -RZ, RZ, 0, 4.76837158203125e-07 ;  /* 0x00000008ffbd7435 */ /* 0x000fe200000001ff */
[----:B------:R-:W-:Y:S01]  /*34d0*/  SEL R118, RZ, 0x1, P1 ;  /* 0x00000001ff767807 */ /* 0x000fe20000800000 */
[----:B------:R-:W-:Y:S01]  /*34e0*/  IMAD.MOV.U32 R187, RZ, RZ, 0x20 ;  /* 0x00000020ffbb7424 */ /* 0x000fe200078e00ff */
[----:B------:R-:W-:Y:S02]  /*34f0*/  SEL R120, RZ, 0x1, P0 ;  /* 0x00000001ff787807 */ /* 0x000fe40000000000 */
[----:B------:R-:W-:Y:S01]  /*3500*/  PRMT R115, RZ, 0x7610, R115 ;  /* 0x00007610ff737816 */ /* 0x000fe20000000073 */
[----:B------:R-:W-:Y:S01]  /*3510*/  IMAD.WIDE.U32 R118, R118, 0x10000, RZ ;  /* 0x0001000076767825 */ /* 0x000fe200078e00ff */
[----:B------:R-:W-:-:S02]  /*3520*/  LOP3.LUT P6, RZ, R191, 0x4, RZ, 0xc0, !PT ;  /* 0x00000004bfff7812 */ /* 0x000fc400078cc0ff */
[----:B------:R-:W-:Y:S01]  /*3530*/  SEL R123, RZ, 0x10000, P5 ;  /* 0x00010000ff7b7807 */ /* 0x000fe20002800000 */
[----:B------:R-:W-:Y:S01]  /*3540*/  IMAD.WIDE.U32 R120, R120, 0x100, RZ ;  /* 0x0000010078787825 */ /* 0x000fe200078e00ff */
[----:B------:R-:W-:Y:S02]  /*3550*/  SEL R122, RZ, 0x100, P4 ;  /* 0x00000100ff7a7807 */ /* 0x000fe40002000000 */
[----:B------:R-:W-:Y:S01]  /*3560*/  LOP3.LUT P2, RZ, R191, 0x8, RZ, 0xc0, !PT ;  /* 0x00000008bfff7812 */ /* 0x000fe2000784c0ff */
[----:B0-----:R-:W-:Y:S01]  /*3570*/  FFMA.FTZ R117, R117, R188, 1.1641532182693481445e-10 ;  /* 0x2f00000075757423 */ /* 0x001fe200000100bc */
[----:B------:R-:W-:Y:S01]  /*3580*/  LOP3.LUT P1, RZ, R191, 0x2, RZ, 0xc0, !PT ;  /* 0x00000002bfff7812 */ /* 0x000fe2000782c0ff */
[----:B------:R-:W-:-:S03]  /*3590*/  FMUL.FTZ R115, R115, R186 ;  /* 0x000000ba73737220 */ /* 0x000fc60000410000 */
[----:B------:R-:W-:Y:S01]  /*35a0*/  FSETP.GTU.FTZ.AND P0, PT, R117, c[0x0][0x1e4], PT ;  /* 0x0000790075007a0b */ /* 0x000fe20003f1c000 */
[----:B------:R-:W-:Y:S01]  /*35b0*/  IMAD.WIDE.U32 R116, R116, 0x1000000, RZ ;  /* 0x0100000074747825 */ /* 0x000fe200078e00ff */
[----:B------:R-:W-:Y:S02]  /*35c0*/  SEL R129, RZ, 0x1, P1 ;  /* 0x00000001ff817807 */ /* 0x000fe40000800000 */
[----:B------:R-:W-:Y:S01]  /*35d0*/  SEL R124, RZ, 0x1000000, P0 ;  /* 0x01000000ff7c7807 */ /* 0x000fe20000000000 */
[----:B------:R-:W-:Y:S01]  /*35e0*/  FMUL.FTZ R115, R115, c[0x0][0x1e8] ;  /* 0x00007a0073737a20 */ /* 0x000fe20000410000 */
[----:B------:R-:W-:Y:S02]  /*35f0*/  LOP3.LUT R128, R120, R116, R118, 0xfe, !PT ;  /* 0x0000007478807212 */ /* 0x000fe400078efe76 */
[----:B------:R-:W-:Y:S02]  /*3600*/  LOP3.LUT R116, R122, R124, R123, 0xfe, !PT ;  /* 0x0000007c7a747212 */ /* 0x000fe400078efe7b */
[----:B------:R-:W-:-:S02]  /*3610*/  SEL R123, RZ, 0x1, P3 ;  /* 0x00000001ff7b7807 */ /* 0x000fc40001800000 */
[----:B------:R-:W-:Y:S02]  /*3620*/  FSEL R115, R115, RZ, !P0 ;  /* 0x000000ff73737208 */ /* 0x000fe40004000000 */
[----:B------:R-:W-:Y:S01]  /*3630*/  LOP3.LUT R123, R117, R116, R123, 0xfe, !PT ;  /* 0x00000074757b7212 */ /* 0x000fe200078efe7b */
[C---:B------:R-:W-:Y:S01]  /*3640*/  IMAD.WIDE.U32 R116, R182.reuse, R187, c[0x0][0x188] ;  /* 0x00006200b6747625 */ /* 0x040fe200078e00bb */
[----:B------:R-:W-:Y:S02]  /*3650*/  IADD3 R124, R182, 0x20, RZ ;  /* 0x00000020b67c7810 */ /* 0x000fe40007ffe0ff */
[----:B------:R-:W-:Y:S01]  /*3660*/  LOP3.LUT R128, R128, R129, RZ, 0xfc, !PT ;  /* 0x0000008180807212 */ /* 0x000fe200078efcff */
[----:B------:R-:W-:Y:S01]  /*3670*/  @P6 FADD.FTZ R115, R107, R115 ;  /* 0x000000736b736221 */ /* 0x000fe20000010000 */
[----:B------:R-:W-:Y:S01]  /*3680*/  LOP3.LUT R129, R121, R123, R119, 0xfe, !PT ;  /* 0x0000007b79817212 */ /* 0x000fe200078efe77 */
[----:B------:R-:W-:Y:S01]  /*3690*/  IMAD.WIDE.U32 R118, R182, R189, c[0x0][0x190] ;  /* 0x00006400b6767625 */ /* 0x000fe200078e00bd */
[----:B------:R0:W-:Y:S03]  /*36a0*/  STG.E.128 [R116.64], R108 ;  /* 0x0000006c74007986 */ /* 0x0001e6000c101d04 */
[C---:B------:R-:W-:Y:S01]  /*36b0*/  IMAD.WIDE.U32 R120, R124.reuse, R149, c[0x0][0x170] ;  /* 0x00005c007c787625 */ /* 0x040fe200078e0095 */
[----:B------:R0:W-:Y:S03]  /*36c0*/  STG.E.128 [R116.64+0x10], R112 ;  /* 0x0000107074007986 */ /* 0x0001e6000c101d04 */
[----:B------:R-:W-:Y:S01]  /*36d0*/  @P2 IMAD.WIDE.U32 R126, R124, R187, c[0x0][0x180] ;  /* 0x000060007c7e2625 */ /* 0x000fe200078e00bb */
        /* <DEDUP_REMOVED lines=16> */
.L_x_18689:
[----:B0-----:R-:W-:Y:S02]  /*37e0*/  IMAD.MOV.U32 R131, RZ, RZ, R180 ;  /* 0x000000ffff837224 */ /* 0x001fe400078e00b4 */
.L_x_18690:
[----:B------:R-:W-:Y:S05]  /*37f0*/  BSYNC B0 ;  /* 0x0000000000007941 */ /* 0x000fea0003800000 */
.L_x_18688:
        /* <DEDUP_REMOVED lines=16> */
.L_x_18694:
[----:B------:R-:W-:Y:S05]  /*3900*/  BSYNC B1 ;  /* 0x0000000000017941 */ /* 0x000fea0003800000 */
.L_x_18693:
        /* <DEDUP_REMOVED lines=44> */
.L_x_18692:
[----:B------:R-:W-:Y:S05]  /*3bd0*/  BSYNC B0 ;  /* 0x0000000000007941 */ /* 0x000fea0003800000 */
.L_x_18691:
[----:B------:R-:W0:Y:S01]  /*3be0*/  I2F.U32 R117, R131 ;  /* 0x0000008300757306 */ /* 0x000e220000201000 */
[----:B-----5:R-:W-:Y:S01]  /*3bf0*/  PRMT R119, RZ, 0x5410, R120 ;  /* 0x00005410ff777816 */ /* 0x020fe20000000078 */
[----:B------:R-:W-:Y:S01]  /*3c00*/  BSSY B0, `(.L_x_18695) ;  /* 0x0000015000007945 */ /* 0x000fe20003800000 */
[C---:B------:R-:W-:Y:S02]  /*3c10*/  ISETP.NE.AND P0, PT, R130.reuse, 0x1, PT ;  /* 0x000000018200780c */ /* 0x040fe40003f05270 */
[----:B------:R-:W-:Y:S01]  /*3c20*/  LOP3.LUT R191, R191, 0xfffffffd, RZ, 0xc0, !PT ;  /* 0xfffffffdbfbf7812 */ /* 0x000fe200078ec0ff */
[----:B------:R-:W-:Y:S01]  /*3c30*/  FMUL.FTZ R119, R119, R186 ;  /* 0x000000ba77777220 */ /* 0x000fe20000410000 */
[----:B------:R-:W-:-:S03]  /*3c40*/  IADD3 R118, R130, 0x1, RZ ;  /* 0x0000000182767810 */ /* 0x000fc60007ffe0ff */
[----:B------:R-:W-:Y:S02]  /*3c50*/  FMUL.FTZ R119, R119, c[0x0][0x1e8] ;  /* 0x00007a0077777a20 */ /* 0x000fe40000410000 */
[----:B0-----:R-:W-:-:S05]  /*3c60*/  FFMA.FTZ R117, R117, R188, 1.1641532182693481445e-10 ;  /* 0x2f00000075757423 */ /* 0x001fca00000100bc */
[----:B------:R-:W-:-:S04]  /*3c70*/  FSETP.GTU.FTZ.AND P1, PT, R117, c[0x0][0x1e4], PT ;  /* 0x0000790075007a0b */ /* 0x000fc80003f3c000 */
[----:B------:R-:W-:-:S05]  /*3c80*/  FSEL R116, R119, RZ, !P1 ;  /* 0x000000ff77747208 */ /* 0x000fca0004800000 */
        /* <DEDUP_REMOVED lines=11> */
.L_x_18696:
[----:B------:R-:W-:Y:S02]  /*3d40*/  IMAD.MOV.U32 R125, RZ, RZ, R180 ;  /* 0x000000ffff7d7224 */ /* 0x000fe400078e00b4 */
.L_x_18697:
[----:B------:R-:W-:Y:S05]  /*3d50*/  BSYNC B0 ;  /* 0x0000000000007941 */ /* 0x000fea0003800000 */
.L_x_18695:
        /* <DEDUP_REMOVED lines=16> */
.L_x_18701:
[----:B------:R-:W-:Y:S05]  /*3e60*/  BSYNC B1 ;  /* 0x0000000000017941 */ /* 0x000fea0003800000 */
.L_x_18700:
        /* <DEDUP_REMOVED lines=44> */
.L_x_18699:
[----:B------:R-:W-:Y:S05]  /*4130*/  BSYNC B0 ;  /* 0x0000000000007941 */ /* 0x000fea0003800000 */
.L_x_18698:
        /* <DEDUP_REMOVED lines=20> */
.L_x_18703:
[----:B------:R-:W-:Y:S02]  /*4280*/  MOV R120, R180 ;  /* 0x000000b400787202 */ /* 0x000fe40000000f00 */
.L_x_18704:
[----:B------:R-:W-:Y:S05]  /*4290*/  BSYNC B0 ;  /* 0x0000000000007941 */ /* 0x000fea0003800000 */
.L_x_18702:
        /* <DEDUP_REMOVED lines=16> */
.L_x_18708:
[----:B------:R-:W-:Y:S05]  /*43a0*/  BSYNC B1 ;  /* 0x0000000000017941 */ /* 0x000fea0003800000 */
.L_x_18707:
        /* <DEDUP_REMOVED lines=44> */
.L_x_18706:
[----:B------:R-:W-:Y:S05]  /*4670*/  BSYNC B0 ;  /* 0x0000000000007941 */ /* 0x000fea0003800000 */
.L_x_18705:
        /* <DEDUP_REMOVED lines=20> */
.L_x_18710:
[----:B------:R-:W-:Y:S02]  /*47c0*/  IMAD.MOV.U32 R120, RZ, RZ, R180 ;  /* 0x000000ffff787224 */ /* 0x000fe400078e00b4 */
.L_x_18711:
[----:B------:R-:W-:Y:S05]  /*47d0*/  BSYNC B0 ;  /* 0x0000000000007941 */ /* 0x000fea0003800000 */
.L_x_18709:
        /* <DEDUP_REMOVED lines=16> */
.L_x_18715:
[----:B------:R-:W-:Y:S05]  /*48e0*/  BSYNC B1 ;  /* 0x0000000000017941 */ /* 0x000fea0003800000 */
.L_x_18714:
        /* <DEDUP_REMOVED lines=44> */
.L_x_18713:
[----:B------:R-:W-:Y:S05]  /*4bb0*/  BSYNC B0 ;  /* 0x0000000000007941 */ /* 0x000fea0003800000 */
.L_x_18712:
        /* <DEDUP_REMOVED lines=20> */
.L_x_18717:
[----:B------:R-:W-:Y:S02]  /*4d00*/  IMAD.MOV.U32 R132, RZ, RZ, R180 ;  /* 0x000000ffff847224 */ /* 0x000fe400078e00b4 */
.L_x_18718:
[----:B------:R-:W-:Y:S05]  /*4d10*/  BSYNC B0 ;  /* 0x0000000000007941 */ /* 0x000fea0003800000 */
.L_x_18716:
        /* <DEDUP_REMOVED lines=16> */
.L_x_18722:
[----:B------:R-:W-:Y:S05]  /*4e20*/  BSYNC B1 ;  /* 0x0000000000017941 */ /* 0x000fea0003800000 */
.L_x_18721:
        /* <DEDUP_REMOVED lines=44> */
.L_x_18720:
[----:B------:R-:W-:Y:S05]  /*50f0*/  BSYNC B0 ;  /* 0x0000000000007941 */ /* 0x000fea0003800000 */
.L_x_18719:
        /* <DEDUP_REMOVED lines=20> */
.L_x_18724:
[----:B------:R-:W-:Y:S02]  /*5240*/  MOV R134, R180 ;  /* 0x000000b400867202 */ /* 0x000fe40000000f00 */
.L_x_18725:
[----:B------:R-:W-:Y:S05]  /*5250*/  BSYNC B0 ;  /* 0x0000000000007941 */ /* 0x000fea0003800000 */
.L_x_18723:
        /* <DEDUP_REMOVED lines=16> */
.L_x_18729:
[----:B------:R-:W-:Y:S05]  /*5360*/  BSYNC B1 ;  /* 0x0000000000017941 */ /* 0x000fea0003800000 */
.L_x_18728:
        /* <DEDUP_REMOVED lines=44> */
.L_x_18727:
[----:B------:R-:W-:Y:S05]  /*5630*/  BSYNC B0 ;  /* 0x0000000000007941 */ /* 0x000fea0003800000 */
.L_x_18726:
        /* <DEDUP_REMOVED lines=20> */
.L_x_18731:
[----:B------:R-:W-:Y:S02]  /*5780*/  IMAD.MOV.U32 R134, RZ, RZ, R180 ;  /* 0x000000ffff867224 */ /* 0x000fe400078e00b4 */
.L_x_18732:
[----:B------:R-:W-:Y:S05]  /*5790*/  BSYNC B0 ;  /* 0x0000000000007941 */ /* 0x000fea0003800000 */
.L_x_18730:
        /* <DEDUP_REMOVED lines=16> */
.L_x_18736:
[----:B------:R-:W-:Y:S05]  /*58a0*/  BSYNC B1 ;  /* 0x0000000000017941 */ /* 0x000fea0003800000 */
.L_x_18735:
        /* <DEDUP_REMOVED lines=44> */
.L_x_18734:
[----:B------:R-:W-:Y:S05]  /*5b70*/  BSYNC B0 ;  /* 0x0000000000007941 */ /* 0x000fea0003800000 */
.L_x_18733:
        /* <DEDUP_REMOVED lines=21> */
.L_x_18738:
[----:B------:R-:W-:Y:S02]  /*5cd0*/  IMAD.MOV.U32 R125, RZ, RZ, R180 ;  /* 0x000000ffff7d7224 */ /* 0x000fe400078e00b4 */
.L_x_18739:
[----:B------:R-:W-:Y:S05]  /*5ce0*/  BSYNC B0 ;  /* 0x0000000000007941 */ /* 0x000fea0003800000 */
.L_x_18737:
        /* <DEDUP_REMOVED lines=18> */
.L_x_18743:
[----:B------:R-:W-:Y:S05]  /*5e10*/  BSYNC B1 ;  /* 0x0000000000017941 */ /* 0x000fea0003800000 */
.L_x_18742:
        /* <DEDUP_REMOVED lines=44> */
.L_x_18741:
[----:B------:R-:W-:Y:S05]  /*60e0*/  BSYNC B0 ;  /* 0x0000000000007941 */ /* 0x000fea0003800000 */
.L_x_18740:
[----:B------:R-:W0:Y:S01]  /*60f0*/  I2F.U32 R125, R125 ;  /* 0x0000007d007d7306 */ /* 0x000e220000201000 */
[----:B------:R-:W-:Y:S02]  /*6100*/  PRMT R123, RZ, 0x7610, R123 ;  /* 0x00007610ff7b7816 */ /* 0x000fe4000000007b */
[----:B------:R-:W-:Y:S02]  /*6110*/  SEL R127, RZ, 0x1, P2 ;  /* 0x00000001ff7f7807 */ /* 0x000fe40001000000 */
[----:B------:R-:W-:Y:S01]  /*6120*/  SEL R128, RZ, 0x1, P1 ;  /* 0x00000001ff807807 */ /* 0x000fe20000800000 */
[----:B------:R-:W-:Y:S01]  /*6130*/  FMUL.FTZ R123, R123, R186 ;  /* 0x000000ba7b7b7220 */ /* 0x000fe20000410000 */
[----:B------:R-:W-:-:S02]  /*6140*/  SEL R130, RZ, 0x1, P0 ;  /* 0x00000001ff827807 */ /* 0x000fc40000000000 */
[C---:B------:R-:W-:Y:S01]  /*6150*/  LOP3.LUT P6, RZ, R191.reuse, 0x4, RZ, 0xc0, !PT ;  /* 0x00000004bfff7812 */ /* 0x040fe200078cc0ff */
[----:B------:R-:W-:Y:S01]  /*6160*/  IMAD.WIDE.U32 R128, R128, 0x10000, RZ ;  /* 0x0001000080807825 */ /* 0x000fe200078e00ff */
[----:B------:R-:W-:Y:S02]  /*6170*/  SEL R135, RZ, 0x10000, P5 ;  /* 0x00010000ff877807 */ /* 0x000fe40002800000 */
[----:B------:R-:W-:Y:S01]  /*6180*/  SEL R132, RZ, 0x100, P4 ;  /* 0x00000100ff847807 */ /* 0x000fe20002000000 */
[----:B------:R-:W-:Y:S01]  /*6190*/  IMAD.WIDE.U32 R130, R130, 0x100, RZ ;  /* 0x0000010082827825 */ /* 0x000fe200078e00ff */
[C---:B------:R-:W-:Y:S02]  /*61a0*/  LOP3.LUT P5, RZ, R191.reuse, 0x8, RZ, 0xc0, !PT ;  /* 0x00000008bfff7812 */ /* 0x040fe400078ac0ff */
[----:B------:R-:W-:Y:S01]  /*61b0*/  LOP3.LUT P4, RZ, R191, 0x2, RZ, 0xc0, !PT ;  /* 0x00000002bfff7812 */ /* 0x000fe2000788c0ff */
[----:B0-----:R-:W-:Y:S01]  /*61c0*/  FFMA.FTZ R126, R125, R188, 1.1641532182693481445e-10 ;  /* 0x2f0000007d7e7423 */ /* 0x001fe200000100bc */
[----:B------:R-:W-:Y:S01]  /*61d0*/  SEL R125, RZ, 0x1, P3 ;  /* 0x00000001ff7d7807 */ /* 0x000fe20001800000 */
[----:B------:R-:W-:Y:S01]  /*61e0*/  FMUL.FTZ R123, R123, c[0x0][0x1e8] ;  /* 0x00007a007b7b7a20 */ /* 0x000fe20000410000 */
[----:B------:R-:W-:-:S02]  /*61f0*/  SEL R137, RZ, 0x1, P4 ;  /* 0x00000001ff897807 */ /* 0x000fc40002000000 */
[----:B------:R-:W-:Y:S01]  /*6200*/  FSETP.GTU.FTZ.AND P2, PT, R126, c[0x0][0x1e4], PT ;  /* 0x000079007e007a0b */ /* 0x000fe20003f5c000 */
[----:B------:R-:W-:-:S03]  /*6210*/  IMAD.WIDE.U32 R126, R127, 0x1000000, RZ ;  /* 0x010000007f7e7825 */ /* 0x000fc600078e00ff */
[----:B------:R-:W-:Y:S02]  /*6220*/  SEL R134, RZ, 0x1000000, P2 ;  /* 0x01000000ff867807 */ /* 0x000fe40001000000 */
[----:B------:R-:W-:Y:S02]  /*6230*/  LOP3.LUT R136, R130, R126, R128, 0xfe, !PT ;  /* 0x0000007e82887212 */ /* 0x000fe400078efe80 */
[----:B------:R-:W-:Y:S02]  /*6240*/  LOP3.LUT R132, R132, R134, R135, 0xfe, !PT ;  /* 0x0000008684847212 */ /* 0x000fe400078efe87 */
[----:B------:R-:W-:Y:S02]  /*6250*/  FSEL R123, R123, RZ, !P2 ;  /* 0x000000ff7b7b7208 */ /* 0x000fe40005000000 */
[----:B------:R-:W-:Y:S01]  /*6260*/  LOP3.LUT R125, R127, R132, R125, 0xfe, !PT ;  /* 0x000000847f7d7212 */ /* 0x000fe200078efe7d */
[----:B------:R-:W-:Y:S01]  /*6270*/  IMAD.WIDE.U32 R126, R124, R187, c[0x0][0x188] ;  /* 0x000062007c7e7625 */ /* 0x000fe200078e00bb */
[----:B------:R-:W-:-:S02]  /*6280*/  IADD3 R132, R182, 0x40, RZ ;  /* 0x00000040b6847810 */ /* 0x000fc40007ffe0ff */
        /* <DEDUP_REMOVED lines=24> */
.L_x_18745:
[----:B0-----:R-:W-:Y:S02]  /*6410*/  MOV R139, R180 ;  /* 0x000000b4008b7202 */ /* 0x001fe40000000f00 */
.L_x_18746:
[----:B------:R-:W-:Y:S05]  /*6420*/  BSYNC B0 ;  /* 0x0000000000007941 */ /* 0x000fea0003800000 */
.L_x_18744:
        /* <DEDUP_REMOVED lines=16> */
.L_x_18750:
[----:B------:R-:W-:Y:S05]  /*6530*/  BSYNC B1 ;  /* 0x0000000000017941 */ /* 0x000fea0003800000 */
.L_x_18749:
        /* <DEDUP_REMOVED lines=44> */
.L_x_18748:
[----:B------:R-:W-:Y:S05]  /*6800*/  BSYNC B0 ;  /* 0x0000000000007941 */ /* 0x000fea0003800000 */
.L_x_18747:
        /* <DEDUP_REMOVED lines=22> */
.L_x_18752:
[----:B------:R-:W-:Y:S02]  /*6970*/  IMAD.MOV.U32 R133, RZ, RZ, R180 ;  /* 0x000000ffff857224 */ /* 0x000fe400078e00b4 */
.L_x_18753:
[----:B------:R-:W-:Y:S05]  /*6980*/  BSYNC B0 ;  /* 0x0000000000007941 */ /* 0x000fea0003800000 */
.L_x_18751:
        /* <DEDUP_REMOVED lines=16> */
.L_x_18757:
[----:B------:R-:W-:Y:S05]  /*6a90*/  BSYNC B1 ;  /* 0x0000000000017941 */ /* 0x000fea0003800000 */
.L_x_18756:
        /* <DEDUP_REMOVED lines=44> */
.L_x_18755:
[----:B------:R-:W-:Y:S05]  /*6d60*/  BSYNC B0 ;  /* 0x0000000000007941 */ /* 0x000fea0003800000 */
.L_x_18754:
        /* <DEDUP_REMOVED lines=20> */
.L_x_18759:
[----:B------:R-:W-:Y:S02]  /*6eb0*/  IMAD.MOV.U32 R128, RZ, RZ, R180 ;  /* 0x000000ffff807224 */ /* 0x000fe400078e00b4 */
.L_x_18760:
[----:B------:R-:W-:Y:S05]  /*6ec0*/  BSYNC B0 ;  /* 0x0000000000007941 */ /* 0x000fea0003800000 */
.L_x_18758:
        /* <DEDUP_REMOVED lines=16> */
.L_x_18764:
[----:B------:R-:W-:Y:S05]  /*6fd0*/  BSYNC B1 ;  /* 0x0000000000017941 */ /* 0x000fea0003800000 */
.L_x_18763:
        /* <DEDUP_REMOVED lines=44> */
.L_x_18762:
[----:B------:R-:W-:Y:S05]  /*72a0*/  BSYNC B0 ;  /* 0x0000000000007941 */ /* 0x000fea0003800000 */
.L_x_18761:
        /* <DEDUP_REMOVED lines=20> */
.L_x_18766:
[----:B------:R-:W-:Y:S02]  /*73f0*/  MOV R128, R180 ;  /* 0x000000b400807202 */ /* 0x000fe40000000f00 */
.L_x_18767:
[----:B------:R-:W-:Y:S05]  /*7400*/  BSYNC B0 ;  /* 0x0000000000007941 */ /* 0x000fea0003800000 */
.L_x_18765:
        /* <DEDUP_REMOVED lines=16> */
.L_x_18771:
[----:B------:R-:W-:Y:S05]  /*7510*/  BSYNC B1 ;  /* 0x0000000000017941 */ /* 0x000fea0003800000 */
.L_x_18770:
        /* <DEDUP_REMOVED lines=44> */
.L_x_18769:
[----:B------:R-:W-:Y:S05]  /*77e0*/  BSYNC B0 ;  /* 0x0000000000007941 */ /* 0x000fea0003800000 */
.L_x_18768:
        /* <DEDUP_REMOVED lines=20> */
.L_x_18773:
[----:B------:R-:W-:Y:S02]  /*7930*/  IMAD.MOV.U32 R140, RZ, RZ, R180 ;  /* 0x000000ffff8c7224 */ /* 0x000fe400078e00b4 */
.L_x_18774:
[----:B------:R-:W-:Y:S05]  /*7940*/  BSYNC B0 ;  /* 0x0000000000007941 */ /* 0x000fea0003800000 */
.L_x_18772:
        /* <DEDUP_REMOVED lines=16> */
.L_x_18778:
[----:B------:R-:W-:Y:S05]  /*7a50*/  BSYNC B1 ;  /* 0x0000000000017941 */ /* 0x000fea0003800000 */
.L_x_18777:
        /* <DEDUP_REMOVED lines=44> */
.L_x_18776:
[----:B------:R-:W-:Y:S05]  /*7d20*/  BSYNC B0 ;  /* 0x0000000000007941 */ /* 0x000fea0003800000 */
.L_x_18775:
        /* <DEDUP_REMOVED lines=20> */
.L_x_18780:
[----:B------:R-:W-:Y:S02]  /*7e70*/  IMAD.MOV.U32 R142, RZ, RZ, R180 ;  /* 0x000000ffff8e7224 */ /* 0x000fe400078e00b4 */
.L_x_18781:
[----:B------:R-:W-:Y:S05]  /*7e80*/  BSYNC B0 ;  /* 0x0000000000007941 */ /* 0x000fea0003800000 */
.L_x_18779:
        /* <DEDUP_REMOVED lines=16> */
.L_x_18785:
[----:B------:R-:W-:Y:S05]  /*7f90*/  BSYNC B1 ;  /* 0x0000000000017941 */ /* 0x000fea0003800000 */
.L_x_18784:
        /* <DEDUP_REMOVED lines=44> */
.L_x_18783:
[----:B------:R-:W-:Y:S05]  /*8260*/  BSYNC B0 ;  /* 0x0000000000007941 */ /* 0x000fea0003800000 */
.L_x_18782:
        /* <DEDUP_REMOVED lines=20> */
.L_x_18787:
[----:B------:R-:W-:Y:S02]  /*83b0*/  MOV R142, R180 ;  /* 0x000000b4008e7202 */ /* 0x000fe40000000f00 */
.L_x_18788:
[----:B------:R-:W-:Y:S05]  /*83c0*/  BSYNC B0 ;  /* 0x0000000000007941 */ /* 0x000fea0003800000 */
.L_x_18786:
        /* <DEDUP_REMOVED lines=16> */
.L_x_18792:
[----:B------:R-:W-:Y:S05]  /*84d0*/  BSYNC B1 ;  /* 0x0000000000017941 */ /* 0x000fea0003800000 */
.L_x_18791:
        /* <DEDUP_REMOVED lines=44> */
.L_x_18790:
[----:B------:R-:W-:Y:S05]  /*87a0*/  BSYNC B0 ;  /* 0x0000000000007941 */ /* 0x000fea0003800000 */
.L_x_18789:
        /* <DEDUP_REMOVED lines=21> */
.L_x_18794:
[----:B------:R-:W-:Y:S02]  /*8900*/  IMAD.MOV.U32 R133, RZ, RZ, R180 ;  /* 0x000000ffff857224 */ /* 0x000fe400078e00b4 */
.L_x_18795:
[----:B------:R-:W-:Y:S05]  /*8910*/  BSYNC B0 ;  /* 0x0000000000007941 */ /* 0x000fea0003800000 */
.L_x_18793:
        /* <DEDUP_REMOVED lines=18> */
.L_x_18799:
[----:B------:R-:W-:Y:S05]  /*8a40*/  BSYNC B1 ;  /* 0x0000000000017941 */ /* 0x000fea0003800000 */
.L_x_18798:
        /* <DEDUP_REMOVED lines=44> */
.L_x_18797:
[----:B------:R-:W-:Y:S05]  /*8d10*/  BSYNC B0 ;  /* 0x0000000000007941 */ /* 0x000fea0003800000 */
.L_x_18796:
        /* <DEDUP_REMOVED lines=50> */
.L_x_18801:
[----:B0-----:R-:W-:Y:S02]  /*9040*/  IMAD.MOV.U32 R147, RZ, RZ, R180 ;  /* 0x000000ffff937224 */ /* 0x001fe400078e00b4 */
.L_x_18802:
[----:B------:R-:W-:Y:S05]  /*9050*/  BSYNC B0 ;  /* 0x0000000000007941 */ /* 0x000fea0003800000 */
.L_x_18800:
        /* <DEDUP_REMOVED lines=16> */
.L_x_18806:
[----:B------:R-:W-:Y:S05]  /*9160*/  BSYNC B1 ;  /* 0x0000000000017941 */ /* 0x000fea0003800000 */
.L_x_18805:
        /* <DEDUP_REMOVED lines=44> */
.L_x_18804:
[----:B------:R-:W-:Y:S05]  /*9430*/  BSYNC B0 ;  /* 0x0000000000007941 */ /* 0x000fea0003800000 */
.L_x_18803:
        /* <DEDUP_REMOVED lines=22> */
.L_x_18808:
[----:B------:R-:W-:Y:S02]  /*95a0*/  MOV R141, R180 ;  /* 0x000000b4008d7202 */ /* 0x000fe40000000f00 */
.L_x_18809:
[----:B------:R-:W-:Y:S05]  /*95b0*/  BSYNC B0 ;  /* 0x0000000000007941 */ /* 0x000fea0003800000 */
.L_x_18807:
        /* <DEDUP_REMOVED lines=16> */
.L_x_18813:
[----:B------:R-:W-:Y:S05]  /*96c0*/  BSYNC B1 ;  /* 0x0000000000017941 */ /* 0x000fea0003800000 */
.L_x_18812:
        /* <DEDUP_REMOVED lines=44> */
.L_x_18811:
[----:B------:R-:W-:Y:S05]  /*9990*/  BSYNC B0 ;  /* 0x0000000000007941 */ /* 0x000fea0003800000 */
.L_x_18810:
        /* <DEDUP_REMOVED lines=20> */
.L_x_18815:
[----:B------:R-:W-:Y:S02]  /*9ae0*/  IMAD.MOV.U32 R136, RZ, RZ, R180 ;  /* 0x000000ffff887224 */ /* 0x000fe400078e00b4 */
.L_x_18816:
[----:B------:R-:W-:Y:S05]  /*9af0*/  BSYNC B0 ;  /* 0x0000000000007941 */ /* 0x000fea0003800000 */
.L_x_18814:
        /* <DEDUP_REMOVED lines=16> */
.L_x_18820:
[----:B------:R-:W-:Y:S05]  /*9c00*/  BSYNC B1 ;  /* 0x0000000000017941 */ /* 0x000fea0003800000 */
.L_x_18819:
        /* <DEDUP_REMOVED lines=44> */
.L_x_18818:
[----:B------:R-:W-:Y:S05]  /*9ed0*/  BSYNC B0 ;  /* 0x0000000000007941 */ /* 0x000fea0003800000 */
.L_x_18817:
        /* <DEDUP_REMOVED lines=20> */
.L_x_18822:
[----:B------:R-:W-:Y:S02]  /*a020*/  IMAD.MOV.U32 R136, RZ, RZ, R180 ;  /* 0x000000ffff887224 */ /* 0x000fe400078e00b4 */
.L_x_18823:
[----:B------:R-:W-:Y:S05]  /*a030*/  BSYNC B0 ;  /* 0x0000000000007941 */ /* 0x000fea0003800000 */
.L_x_18821:
        /* <DEDUP_REMOVED lines=16> */
.L_x_18827:
[----:B------:R-:W-:Y:S05]  /*a140*/  BSYNC B1 ;  /* 0x0000000000017941 */ /* 0x000fea0003800000 */
.L_x_18826:
        /* <DEDUP_REMOVED lines=44> */
.L_x_18825:
[----:B------:R-:W-:Y:S05]  /*a410*/  BSYNC B0 ;  /* 0x0000000000007941 */ /* 0x000fea0003800000 */
.L_x_18824:
        /* <DEDUP_REMOVED lines=20> */
.L_x_18829:
[----:B------:R-:W-:Y:S02]  /*a560*/  MOV R148, R180 ;  /* 0x000000b400947202 */ /* 0x000fe40000000f00 */
.L_x_18830:
[----:B------:R-:W-:Y:S05]  /*a570*/  BSYNC B0 ;  /* 0x0000000000007941 */ /* 0x000fea0003800000 */
.L_x_18828:
        /* <DEDUP_REMOVED lines=16> */
.L_x_18834:
[----:B------:R-:W-:Y:S05]  /*a680*/  BSYNC B1 ;  /* 0x0000000000017941 */ /* 0x000fea0003800000 */
.L_x_18833:
        /* <DEDUP_REMOVED lines=44> */
.L_x_18832:
[----:B------:R-:W-:Y:S05]  /*a950*/  BSYNC B0 ;  /* 0x0000000000007941 */ /* 0x000fea0003800000 */
.L_x_18831:
        /* <DEDUP_REMOVED lines=20> */
.L_x_18836:
[----:B------:R-:W-:Y:S02]  /*aaa0*/  IMAD.MOV.U32 R148, RZ, RZ, R180 ;  /* 0x000000ffff947224 */ /* 0x000fe400078e00b4 */
.L_x_18837:
[----:B------:R-:W-:Y:S05]  /*aab0*/  BSYNC B0 ;  /* 0x0000000000007941 */ /* 0x000fea0003800000 */
.L_x_18835:
        /* <DEDUP_REMOVED lines=16> */
.L_x_18841:
[----:B------:R-:W-:Y:S05]  /*abc0*/  BSYNC B1 ;  /* 0x0000000000017941 */ /* 0x000fea0003800000 */
.L_x_18840:
        /* <DEDUP_REMOVED lines=44> */
.L_x_18839:
[----:B------:R-:W-:Y:S05]  /*ae90*/  BSYNC B0 ;  /* 0x0000000000007941 */ /* 0x000fea0003800000 */
.L_x_18838:
        /* <DEDUP_REMOVED lines=20> */
.L_x_18843:
[----:B------:R-:W-:Y:S02]  /*afe0*/  IMAD.MOV.U32 R148, RZ, RZ, R180 ;  /* 0x000000ffff947224 */ /* 0x000fe400078e00b4 */
.L_x_18844:
[----:B------:R-:W-:Y:S05]  /*aff0*/  BSYNC B0 ;  /* 0x0000000000007941 */ /* 0x000fea0003800000 */
.L_x_18842:
        /* <DEDUP_REMOVED lines=16> */
.L_x_18848:
[----:B------:R-:W-:Y:S05]  /*b100*/  BSYNC B1 ;  /* 0x0000000000017941 */ /* 0x000fea0003800000 */
.L_x_18847:
        /* <DEDUP_REMOVED lines=44> */
.L_x_18846:
[----:B------:R-:W-:Y:S05]  /*b3d0*/  BSYNC B0 ;  /* 0x0000000000007941 */ /* 0x000fea0003800000 */
.L_x_18845:
        /* <DEDUP_REMOVED lines=21> */
.L_x_18850:
[----:B------:R-:W-:Y:S02]  /*b530*/  MOV R141, R180 ;  /* 0x000000b4008d7202 */ /* 0x000fe40000000f00 */
.L_x_18851:
[----:B------:R-:W-:Y:S05]  /*b540*/  BSYNC B0 ;  /* 0x0000000000007941 */ /* 0x000fea0003800000 */
.L_x_18849:
        /* <DEDUP_REMOVED lines=18> */
.L_x_18855:
[----:B------:R-:W-:Y:S05]  /*b670*/  BSYNC B1 ;  /* 0x0000000000017941 */ /* 0x000fea0003800000 */
.L_x_18854:
        /* <DEDUP_REMOVED lines=44> */
.L_x_18853:
[----:B------:R-:W-:Y:S05]  /*b940*/  BSYNC B0 ;  /* 0x0000000000007941 */ /* 0x000fea0003800000 */
.L_x_18852:
[----:B------:R-:W0:Y:S01]  /*b950*/  I2F.U32 R141, R141 ;  /* 0x0000008d008d7306 */ /* 0x000e220000201000 */
[----:B------:R-:W-:Y:S02]  /*b960*/  PRMT R139, RZ, 0x7610, R139 ;  /* 0x00007610ff8b7816 */ /* 0x000fe4000000008b */
[----:B------:R-:W-:Y:S02]  /*b970*/  SEL R143, RZ, 0x1, P2 ;  /* 0x00000001ff8f7807 */ /* 0x000fe40001000000 */
[----:B------:R-:W-:Y:S01]  /*b980*/  SEL R144, RZ, 0x1, P1 ;  /* 0x00000001ff907807 */ /* 0x000fe20000800000 */
[----:B------:R-:W-:Y:S01]  /*b990*/  FMUL.FTZ R139, R139, R186 ;  /* 0x000000ba8b8b7220 */ /* 0x000fe20000410000 */
[----:B------:R-:W-:Y:S02]  /*b9a0*/  SEL R146, RZ, 0x1, P0 ;  /* 0x00000001ff927807 */ /* 0x000fe40000000000 */
[----:B------:R-:W-:Y:S01]  /*b9b0*/  LOP3.LUT P6, RZ, R191, 0x4, RZ, 0xc0, !PT ;  /* 0x00000004bfff7812 */ /* 0x000fe200078cc0ff */
[----:B------:R-:W-:Y:S01]  /*b9c0*/  IMAD.WIDE.U32 R144, R144, 0x10000, RZ ;  /* 0x0001000090907825 */ /* 0x000fe200078e00ff */
[----:B------:R-:W-:-:S02]  /*b9d0*/  SEL R151, RZ, 0x10000, P5 ;  /* 0x00010000ff977807 */ /* 0x000fc40002800000 */
[----:B------:R-:W-:Y:S01]  /*b9e0*/  SEL R148, RZ, 0x100, P4 ;  /* 0x00000100ff947807 */ /* 0x000fe20002000000 */
[----:B------:R-:W-:Y:S01]  /*b9f0*/  IMAD.WIDE.U32 R146, R146, 0x100, RZ ;  /* 0x0000010092927825 */ /* 0x000fe200078e00ff */
[C---:B------:R-:W-:Y:S02]  /*ba00*/  LOP3.LUT P5, RZ, R191.reuse, 0x8, RZ, 0xc0, !PT ;  /* 0x00000008bfff7812 */ /* 0x040fe400078ac0ff */
[----:B------:R-:W-:Y:S01]  /*ba10*/  LOP3.LUT P4, RZ, R191, 0x2, RZ, 0xc0, !PT ;  /* 0x00000002bfff7812 */ /* 0x000fe2000788c0ff */
[----:B0-----:R-:W-:Y:S01]  /*ba20*/  FFMA.FTZ R142, R141, R188, 1.1641532182693481445e-10 ;  /* 0x2f0000008d8e7423 */ /* 0x001fe200000100bc */
[----:B------:R-:W-:Y:S01]  /*ba30*/  SEL R141, RZ, 0x1, P3 ;  /* 0x00000001ff8d7807 */ /* 0x000fe20001800000 */
[----:B------:R-:W-:Y:S01]  /*ba40*/  FMUL.FTZ R139, R139, c[0x0][0x1e8] ;  /* 0x00007a008b8b7a20 */ /* 0x000fe20000410000 */
[----:B------:R-:W-:Y:S02]  /*ba50*/  SEL R153, RZ, 0x1, P4 ;  /* 0x00000001ff997807 */ /* 0x000fe40002000000 */
        /* <DEDUP_REMOVED lines=33> */
.L_x_18857:
[----:B0-----:R-:W-:Y:S02]  /*bc70*/  IMAD.MOV.U32 R183, RZ, RZ, R180 ;  /* 0x000000ffffb77224 */ /* 0x001fe400078e00b4 */
.L_x_18858:
[----:B------:R-:W-:Y:S05]  /*bc80*/  BSYNC B0 ;  /* 0x0000000000007941 */ /* 0x000fea0003800000 */
.L_x_18856:
        /* <DEDUP_REMOVED lines=16> */
.L_x_18862:
[----:B------:R-:W-:Y:S05]  /*bd90*/  BSYNC B1 ;  /* 0x0000000000017941 */ /* 0x000fea0003800000 */
.L_x_18861:
        /* <DEDUP_REMOVED lines=44> */
.L_x_18860:
[----:B------:R-:W-:Y:S05]  /*c060*/  BSYNC B0 ;  /* 0x0000000000007941 */ /* 0x000fea0003800000 */
.L_x_18859:
[----:B------:R-:W0:Y:S01]  /*c070*/  I2F.U32 R141, R183 ;  /* 0x000000b7008d7306 */ /* 0x000e220000201000 */
[----:B-----5:R-:W-:Y:S01]  /*c080*/  PRMT R143, RZ, 0x5410, R144 ;  /* 0x00005410ff8f7816 */ /* 0x020fe20000000090 */
        /* <DEDUP_REMOVED lines=20> */
.L_x_18864:
[----:B------:R-:W-:Y:S02]  /*c1d0*/  IMAD.MOV.U32 R183, RZ, RZ, R180 ;  /* 0x000000ffffb77224 */ /* 0x000fe400078e00b4 */
.L_x_18865:
[----:B------:R-:W-:Y:S05]  /*c1e0*/  BSYNC B0 ;  /* 0x0000000000007941 */ /* 0x000fea0003800000 */
.L_x_18863:
        /* <DEDUP_REMOVED lines=16> */
.L_x_18869:
[----:B------:R-:W-:Y:S05]  /*c2f0*/  BSYNC B1 ;  /* 0x0000000000017941 */ /* 0x000fea0003800000 */
.L_x_18868:
        /* <DEDUP_REMOVED lines=44> */
.L_x_18867:
[----:B------:R-:W-:Y:S05]  /*c5c0*/  BSYNC B0 ;  /* 0x0000000000007941 */ /* 0x000fea0003800000 */
.L_x_18866:
        /* <DEDUP_REMOVED lines=20> */
.L_x_18871:
[----:B------:R-:W-:Y:S02]  /*c710*/  MOV R144, R180 ;  /* 0x000000b400907202 */ /* 0x000fe40000000f00 */
.L_x_18872:
[----:B------:R-:W-:Y:S05]  /*c720*/  BSYNC B0 ;  /* 0x0000000000007941 */ /* 0x000fea0003800000 */
.L_x_18870:
        /* <DEDUP_REMOVED lines=16> */
.L_x_18876:
[----:B------:R-:W-:Y:S05]  /*c830*/  BSYNC B1 ;  /* 0x0000000000017941 */ /* 0x000fea0003800000 */
.L_x_18875:
        /* <DEDUP_REMOVED lines=44> */
.L_x_18874:
[----:B------:R-:W-:Y:S05]  /*cb00*/  BSYNC B0 ;  /* 0x0000000000007941 */ /* 0x000fea0003800000 */
.L_x_18873:
        /* <DEDUP_REMOVED lines=20> */
.L_x_18878:
[----:B------:R-:W-:Y:S02]  /*cc50*/  IMAD.MOV.U32 R144, RZ, RZ, R180 ;  /* 0x000000ffff907224 */ /* 0x000fe400078e00b4 */
.L_x_18879:
[----:B------:R-:W-:Y:S05]  /*cc60*/  BSYNC B0 ;  /* 0x0000000000007941 */ /* 0x000fea0003800000 */
.L_x_18877:
        /* <DEDUP_REMOVED lines=16> */
.L_x_18883:
[----:B------:R-:W-:Y:S05]  /*cd70*/  BSYNC B1 ;  /* 0x0000000000017941 */ /* 0x000fea0003800000 */
.L_x_18882:
        /* <DEDUP_REMOVED lines=44> */
.L_x_18881:
[----:B------:R-:W-:Y:S05]  /*d040*/  BSYNC B0 ;  /* 0x0000000000007941 */ /* 0x000fea0003800000 */
.L_x_18880:
        /* <DEDUP_REMOVED lines=20> */
.L_x_18885:
[----:B------:R-:W-:Y:S02]  /*d190*/  IMAD.MOV.U32 R183, RZ, RZ, R180 ;  /* 0x000000ffffb77224 */ /* 0x000fe400078e00b4 */
.L_x_18886:
[----:B------:R-:W-:Y:S05]  /*d1a0*/  BSYNC B0 ;  /* 0x0000000000007941 */ /* 0x000fea0003800000 */
.L_x_18884:
        /* <DEDUP_REMOVED lines=16> */
.L_x_18890:
[----:B------:R-:W-:Y:S05]  /*d2b0*/  BSYNC B1 ;  /* 0x0000000000017941 */ /* 0x000fea0003800000 */
.L_x_18889:
        /* <DEDUP_REMOVED lines=44> */
.L_x_18888:
[----:B------:R-:W-:Y:S05]  /*d580*/  BSYNC B0 ;  /* 0x0000000000007941 */ /* 0x000fea0003800000 */
.L_x_18887:
        /* <DEDUP_REMOVED lines=20> */
.L_x_18892:
[----:B------:R-:W-:Y:S02]  /*d6d0*/  MOV R183, R180 ;  /* 0x000000b400b77202 */ /* 0x000fe40000000f00 */
.L_x_18893:
[----:B------:R-:W-:Y:S05]  /*d6e0*/  BSYNC B0 ;  /* 0x0000000000007941 */ /* 0x000fea0003800000 */
.L_x_18891:
        /* <DEDUP_REMOVED lines=16> */
.L_x_18897:
[----:B------:R-:W-:Y:S05]  /*d7f0*/  BSYNC B1 ;  /* 0x0000000000017941 */ /* 0x000fea0003800000 */
.L_x_18896:
        /* <DEDUP_REMOVED lines=44> */
.L_x_18895:
[----:B------:R-:W-:Y:S05]  /*dac0*/  BSYNC B0 ;  /* 0x0000000000007941 */ /* 0x000fea0003800000 */
.L_x_18894:
        /* <DEDUP_REMOVED lines=20> */
.L_x_18899:
[----:B------:R-:W-:Y:S02]  /*dc10*/  IMAD.MOV.U32 R183, RZ, RZ, R180 ;  /* 0x000000ffffb77224 */ /* 0x000fe400078e00b4 */
.L_x_18900:
[----:B------:R-:W-:Y:S05]  /*dc20*/  BSYNC B0 ;  /* 0x0000000000007941 */ /* 0x000fea0003800000 */
.L_x_18898:
        /* <DEDUP_REMOVED lines=16> */
.L_x_18904:
[----:B------:R-:W-:Y:S05]  /*dd30*/  BSYNC B1 ;  /* 0x0000000000017941 */ /* 0x000fea0003800000 */
.L_x_18903:
        /* <DEDUP_REMOVED lines=44> */
.L_x_18902:
[----:B------:R-:W-:Y:S05]  /*e000*/  BSYNC B0 ;  /* 0x0000000000007941 */ /* 0x000fea0003800000 */
.L_x_18901:
        /* <DEDUP_REMOVED lines=21> */
.L_x_18906:
[----:B------:R-:W-:Y:S02]  /*e160*/  IMAD.MOV.U32 R183, RZ, RZ, R180 ;  /* 0x000000ffffb77224 */ /* 0x000fe400078e00b4 */
.L_x_18907:
[----:B------:R-:W-:Y:S05]  /*e170*/  BSYNC B0 ;  /* 0x0000000000007941 */ /* 0x000fea0003800000 */
.L_x_18905:
        /* <DEDUP_REMOVED lines=18> */
.L_x_18911:
[----:B------:R-:W-:Y:S05]  /*e2a0*/  BSYNC B1 ;  /* 0x0000000000017941 */ /* 0x000fea0003800000 */
.L_x_18910:
        /* <DEDUP_REMOVED lines=44> */
.L_x_18909:
[----:B------:R-:W-:Y:S05]  /*e570*/  BSYNC B0 ;  /* 0x0000000000007941 */ /* 0x000fea0003800000 */
.L_x_18908:
[----:B------:R-:W0:Y:S01]  /*e580*/  I2F.U32 R151, R183 ;  /* 0x000000b700977306 */ /* 0x000e220000201000 */
[----:B------:R-:W-:Y:S02]  /*e590*/  PRMT R147, RZ, 0x7610, R147 ;  /* 0x00007610ff937816 */ /* 0x000fe40000000093 */
[----:B------:R-:W-:Y:S02]  /*e5a0*/  SEL R152, RZ, 0x1, P2 ;  /* 0x00000001ff987807 */ /* 0x000fe40001000000 */
[----:B------:R-:W-:Y:S01]  /*e5b0*/  SEL R150, RZ, 0x1, P1 ;  /* 0x00000001ff967807 */ /* 0x000fe20000800000 */
[----:B------:R-:W-:Y:S01]  /*e5c0*/  FMUL.FTZ R147, R147, R186 ;  /* 0x000000ba93937220 */ /* 0x000fe20000410000 */
[----:B------:R-:W-:Y:S01]  /*e5d0*/  SEL R154, RZ, 0x1, P0 ;  /* 0x00000001ff9a7807 */ /* 0x000fe20000000000 */
        /* <DEDUP_REMOVED lines=8> */
[----:B------:R-:W-:-:S03]  /*e660*/  FMUL.FTZ R147, R147, c[0x0][0x1e8] ;  /* 0x00007a0093937a20 */ /* 0x000fc60000410000 */
[----:B------:R-:W-:Y:S01]  /*e670*/  FSETP.GTU.FTZ.AND P2, PT, R151, c[0x0][0x1e4], PT ;  /* 0x0000790097007a0b */ /* 0x000fe20003f5c000 */
[----:B------:R-:W-:Y:S01]  /*e680*/  IMAD.WIDE.U32 R150, R150, 0x10000, RZ ;  /* 0x0001000096967825 */ /* 0x000fe200078e00ff */
[----:B------:R-:W-:Y:S02]  /*e690*/  SEL R197, RZ, 0x1, P4 ;  /* 0x00000001ffc57807 */ /* 0x000fe40002000000 */
[----:B------:R-:W-:Y:S02]  /*e6a0*/  SEL R192, RZ, 0x1000000, P2 ;  /* 0x01000000ffc07807 */ /* 0x000fe40001000000 */
[----:B------:R-:W-:Y:S02]  /*e6b0*/  LOP3.LUT R196, R154, R152, R150, 0xfe, !PT ;  /* 0x000000989ac47212 */ /* 0x000fe400078efe96 */
[----:B------:R-:W-:Y:S01]  /*e6c0*/  LOP3.LUT R183, R184, R192, R193, 0xfe, !PT ;  /* 0x000000c0b8b77212 */ /* 0x000fe200078efec1 */
[----:B------:R-:W-:Y:S01]  /*e6d0*/  IMAD.WIDE.U32 R192, R148, R187, c[0x0][0x188] ;  /* 0x0000620094c07625 */ /* 0x000fe200078e00bb */
[----:B------:R-:W-:-:S02]  /*e6e0*/  SEL R152, RZ, 0x1, P3 ;  /* 0x00000001ff987807 */ /* 0x000fc40001800000 */
[----:B------:R-:W-:Y:S02]  /*e6f0*/  FSEL R147, R147, RZ, !P2 ;  /* 0x000000ff93937208 */ /* 0x000fe40005000000 */
[----:B------:R-:W-:Y:S01]  /*e700*/  LOP3.LUT R153, R153, R183, R152, 0xfe, !PT ;  /* 0x000000b799997212 */ /* 0x000fe200078efe98 */
[----:B------:R0:W-:Y:S01]  /*e710*/  STG.E.128 [R192.64], R140 ;  /* 0x0000008cc0007986 */ /* 0x0001e2000c101d04 */
[----:B------:R-:W-:Y:S01]  /*e720*/  IADD3 R184, R182, 0xa0, RZ ;  /* 0x000000a0b6b87810 */ /* 0x000fe20007ffe0ff */
[----:B------:R-:W-:Y:S01]  /*e730*/  @P6 FADD.FTZ R147, R107, R147 ;  /* 0x000000936b936221 */ /* 0x000fe20000010000 */
[----:B------:R-:W-:Y:S02]  /*e740*/  LOP3.LUT R196, R196, R197, RZ, 0xfc, !PT ;  /* 0x000000c5c4c47212 */ /* 0x000fe400078efcff */
[----:B------:R-:W-:Y:S01]  /*e750*/  LOP3.LUT R197, R155, R153, R151, 0xfe, !PT ;  /* 0x000000999bc57212 */ /* 0x000fe200078efe97 */
[----:B------:R-:W-:Y:S01]  /*e760*/  IMAD.WIDE.U32 R150, R148, R189, c[0x0][0x190] ;  /* 0x0000640094967625 */ /* 0x000fe200078e00bd */
[----:B------:R0:W-:Y:S03]  /*e770*/  STG.E.128 [R192.64+0x10], R144 ;  /* 0x00001090c0007986 */ /* 0x0001e6000c101d04 */
[----:B------:R-:W-:Y:S01]  /*e780*/  IMAD.WIDE.U32 R152, R184, R149, c[0x0][0x170] ;  /* 0x00005c00b8987625 */ /* 0x000fe200078e0095 */
[----:B------:R0:W-:Y:S03]  /*e790*/  STG.E.64 [R150.64], R196 ;  /* 0x000000c496007986 */ /* 0x0001e6000c101b04 */
[----:B------:R-:W-:-:S02]  /*e7a0*/  @P5 IMAD.WIDE.U32 R194, R187, R184, c[0x0][0x180] ;  /* 0x00006000bbc25625 */ /* 0x000fc400078e00b8 */
[----:B------:R-:W5:Y:S04]  /*e7b0*/  LDG.E.128 R152, [R152.64] ;  /* 0x0000000498987981 */ /* 0x000f68000c1e1d00 */
        /* <DEDUP_REMOVED lines=14> */
.L_x_18913:
[----:B0-----:R-:W-:Y:S02]  /*e8a0*/  MOV R183, R180 ;  /* 0x000000b400b77202 */ /* 0x001fe40000000f00 */
.L_x_18914:
[----:B------:R-:W-:Y:S05]  /*e8b0*/  BSYNC B0 ;  /* 0x0000000000007941 */ /* 0x000fea0003800000 */
.L_x_18912:
        /* <DEDUP_REMOVED lines=16> */
.L_x_18918:
[----:B------:R-:W-:Y:S05]  /*e9c0*/  BSYNC B1 ;  /* 0x0000000000017941 */ /* 0x000fea0003800000 */
.L_x_18917:
        /* <DEDUP_REMOVED lines=44> */
.L_x_18916:
[----:B------:R-:W-:Y:S05]  /*ec90*/  BSYNC B0 ;  /* 0x0000000000007941 */ /* 0x000fea0003800000 */
.L_x_18915:
[----:B------:R0:W1:Y:S01]  /*eca0*/  I2F.U32 R151, R183 ;  /* 0x000000b700977306 */ /* 0x0000620000201000 */
[----:B------:R-:W-:Y:S01]  /*ecb0*/  ISETP.NE.AND P0, PT, R149, 0x1, PT ;  /* 0x000000019500780c */ /* 0x000fe20003f05270 */
[----:B------:R-:W-:Y:S01]  /*ecc0*/  BSSY B0, `(.L_x_18919) ;  /* 0x0000015000007945 */ /* 0x000fe20003800000 */
[----:B------:R-:W-:Y:S02]  /*ecd0*/  LOP3.LUT R191, R191, 0xfffffffd, RZ, 0xc0, !PT ;  /* 0xfffffffdbfbf7812 */ /* 0x000fe400078ec0ff */
[----:B------:R-:W-:Y:S02]  /*ece0*/  IADD3 R150, R149, 0x1, RZ ;  /* 0x0000000195967810 */ /* 0x000fe40007ffe0ff */
[----:B0----5:R-:W-:-:S05]  /*ecf0*/  PRMT R183, RZ, 0x5410, R152 ;  /* 0x00005410ffb77816 */ /* 0x021fca0000000098 */
[----:B------:R-:W-:Y:S02]  /*ed00*/  FMUL.FTZ R148, R183, R186 ;  /* 0x000000bab7947220 */ /* 0x000fe40000410000 */
[----:B-1----:R-:W-:Y:S02]  /*ed10*/  FFMA.FTZ R151, R151, R188, 1.1641532182693481445e-10 ;  /* 0x2f00000097977423 */ /* 0x002fe400000100bc */
[----:B------:R-:W-:-:S03]  /*ed20*/  FMUL.FTZ R148, R148, c[0x0][0x1e8] ;  /* 0x00007a0094947a20 */ /* 0x000fc60000410000 */
        /* <DEDUP_REMOVED lines=13> */
.L_x_18920:
[----:B------:R-:W-:Y:S02]  /*ee00*/  IMAD.MOV.U32 R183, RZ, RZ, R180 ;  /* 0x000000ffffb77224 */ /* 0x000fe400078e00b4 */
.L_x_18921:
[----:B------:R-:W-:Y:S05]  /*ee10*/  BSYNC B0 ;  /* 0x0000000000007941 */ /* 0x000fea0003800000 */
.L_x_18919:
        /* <DEDUP_REMOVED lines=16> */
.L_x_18925:
[----:B------:R-:W-:Y:S05]  /*ef20*/  BSYNC B1 ;  /* 0x0000000000017941 */ /* 0x000fea0003800000 */
.L_x_18924:
        /* <DEDUP_REMOVED lines=44> */
.L_x_18923:
[----:B------:R-:W-:Y:S05]  /*f1f0*/  BSYNC B0 ;  /* 0x0000000000007941 */ /* 0x000fea0003800000 */
.L_x_18922:
        /* <DEDUP_REMOVED lines=20> */
.L_x_18927:
[----:B------:R-:W-:Y:S02]  /*f340*/  IMAD.MOV.U32 R152, RZ, RZ, R180 ;  /* 0x000000ffff987224 */ /* 0x000fe400078e00b4 */
.L_x_18928:
[----:B------:R-:W-:Y:S05]  /*f350*/  BSYNC B0 ;  /* 0x0000000000007941 */ /* 0x000fea0003800000 */
.L_x_18926:
        /* <DEDUP_REMOVED lines=16> */
.L_x_18932:
[----:B------:R-:W-:Y:S05]  /*f460*/  BSYNC B1 ;  /* 0x0000000000017941 */ /* 0x000fea0003800000 */
.L_x_18931:
        /* <DEDUP_REMOVED lines=44> */
.L_x_18930:
[----:B------:R-:W-:Y:S05]  /*f730*/  BSYNC B0 ;  /* 0x0000000000007941 */ /* 0x000fea0003800000 */
.L_x_18929:
        /* <DEDUP_REMOVED lines=20> */
.L_x_18934:
[----:B------:R-:W-:Y:S02]  /*f880*/  MOV R152, R180 ;  /* 0x000000b400987202 */ /* 0x000fe40000000f00 */
.L_x_18935:
[----:B------:R-:W-:Y:S05]  /*f890*/  BSYNC B0 ;  /* 0x0000000000007941 */ /* 0x000fea0003800000 */
.L_x_18933:
        /* <DEDUP_REMOVED lines=16> */
.L_x_18939:
[----:B------:R-:W-:Y:S05]  /*f9a0*/  BSYNC B1 ;  /* 0x0000000000017941 */ /* 0x000fea0003800000 */
.L_x_18938:
        /* <DEDUP_REMOVED lines=9> */
[----:B------:R-:W-:Y:S01]  /*fa40*/  LOP3.LUT R173, R193, R173, R0, 0x96, !PT ;  /* 0x000000adc1ad7212 */ /* 0x000fe200078e9600 */
[----:B------:R-:W-:-:S03]  /*fa50*/  HFMA2.MMA R183, -RZ, RZ, 0, 0 ;  /* 0x00000000ffb77435 */ /* 0x000fc600000001ff */
        /* <DEDUP_REMOVED lines=33> */
.L_x_18937:
[----:B------:R-:W-:Y:S05]  /*fc70*/  BSYNC B0 ;  /* 0x0000000000007941 */ /* 0x000fea0003800000 */
.L_x_18936:
        /* <DEDUP_REMOVED lines=20> */
.L_x_18941:
[----:B------:R-:W-:Y:S02]  /*fdc0*/  IMAD.MOV.U32 R190, RZ, RZ, R180 ;  /* 0x000000ffffbe7224 */ /* 0x000fe400078e00b4 */
.L_x_18942:
[----:B------:R-:W-:Y:S05]  /*fdd0*/  BSYNC B0 ;  /* 0x0000000000007941 */ /* 0x000fea0003800000 */
.L_x_18940:
        /* <DEDUP_REMOVED lines=16> */
.L_x_18946:
[----:B------:R-:W-:Y:S05]  /*fee0*/  BSYNC B1 ;  /* 0x0000000000017941 */ /* 0x000fea0003800000 */
.L_x_18945:
        /* <DEDUP_REMOVED lines=44> */
.L_x_18944:
[----:B------:R-:W-:Y:S05]  /*101b0*/  BSYNC B0 ;  /* 0x0000000000007941 */ /* 0x000fea0003800000 */
.L_x_18943:
        /* <DEDUP_REMOVED lines=20> */
.L_x_18948:
[----:B------:R-:W-:Y:S02]  /*10300*/  IMAD.MOV.U32 R190, RZ, RZ, R180 ;  /* 0x000000ffffbe7224 */ /* 0x000fe400078e00b4 */
.L_x_18949:
[----:B------:R-:W-:Y:S05]  /*10310*/  BSYNC B0 ;  /* 0x0000000000007941 */ /* 0x000fea0003800000 */
.L_x_18947:
        /* <DEDUP_REMOVED lines=16> */
.L_x_18953:
[----:B------:R-:W-:Y:S05]  /*10420*/  BSYNC B1 ;  /* 0x0000000000017941 */ /* 0x000fea0003800000 */
.L_x_18952:
        /* <DEDUP_REMOVED lines=44> */
.L_x_18951:
[----:B------:R-:W-:Y:S05]  /*106f0*/  BSYNC B0 ;  /* 0x0000000000007941 */ /* 0x000fea0003800000 */
.L_x_18950:
        /* <DEDUP_REMOVED lines=20> */
.L_x_18955:
[----:B------:R-:W-:Y:S02]  /*10840*/  MOV R190, R180 ;  /* 0x000000b400be7202 */ /* 0x000fe40000000f00 */
.L_x_18956:
[----:B------:R-:W-:Y:S05]  /*10850*/  BSYNC B0 ;  /* 0x0000000000007941 */ /* 0x000fea0003800000 */
.L_x_18954:
        /* <DEDUP_REMOVED lines=16> */
.L_x_18960:
[----:B------:R-:W-:Y:S05]  /*10960*/  BSYNC B1 ;  /* 0x0000000000017941 */ /* 0x000fea0003800000 */
.L_x_18959:
        /* <DEDUP_REMOVED lines=44> */
.L_x_18958:
[----:B------:R-:W-:Y:S05]  /*10c30*/  BSYNC B0 ;  /* 0x0000000000007941 */ /* 0x000fea0003800000 */
.L_x_18957:
[----:B------:R-:W0:Y:S01]  /*10c40*/  I2F.U32 R183, R190 ;  /* 0x000000be00b77306 */ /* 0x000e220000201000 */
[----:B------:R-:W-:Y:S01]  /*10c50*/  PRMT R193, RZ, 0x5410, R155 ;  /* 0x00005410ffc17816 */ /* 0x000fe2000000009b */
[----:B------:R-:W-:Y:S01]  /*10c60*/  BSSY B0, `(.L_x_18961) ;  /* 0x0000014000007945 */ /* 0x000fe20003800000 */
[----:B------:R-:W-:-:S03]  /*10c70*/  LOP3.LUT P6, RZ, R191, 0x4, RZ, 0xc0, !PT ;  /* 0x00000004bfff7812 */ /* 0x000fc600078cc0ff */
        /* <DEDUP_REMOVED lines=17> */
.L_x_18962:
[----:B------:R-:W-:Y:S02]  /*10d90*/  IMAD.MOV.U32 R190, RZ, RZ, R180 ;  /* 0x000000ffffbe7224 */ /* 0x000fe400078e00b4 */
.L_x_18963:
[----:B------:R-:W-:Y:S05]  /*10da0*/  BSYNC B0 ;  /* 0x0000000000007941 */ /* 0x000fea0003800000 */
.L_x_18961:
        /* <DEDUP_REMOVED lines=18> */
.L_x_18967:
[----:B------:R-:W-:Y:S05]  /*10ed0*/  BSYNC B1 ;  /* 0x0000000000017941 */ /* 0x000fea0003800000 */
.L_x_18966:
        /* <DEDUP_REMOVED lines=44> */
.L_x_18965:
[----:B------:R-:W-:Y:S05]  /*111a0*/  BSYNC B0 ;  /* 0x0000000000007941 */ /* 0x000fea0003800000 */
.L_x_18964:
[----:B------:R-:W-:Y:S01]  /*111b0*/  FADD.FTZ R192, RZ, R108 ;  /* 0x0000006cffc07221 */ /* 0x000fe20000010000 */
[----:B------:R-:W-:Y:S02]  /*111c0*/  PRMT R155, RZ, 0x7610, R155 ;  /* 0x00007610ff9b7816 */ /* 0x000fe4000000009b */
[----:B------:R-:W-:Y:S01]  /*111d0*/  SEL R196, RZ, 0x1, P2 ;  /* 0x00000001ffc47807 */ /* 0x000fe20001000000 */
[----:B------:R-:W-:Y:S01]  /*111e0*/  FADD.FTZ R193, R109, R192 ;  /* 0x000000c06dc17221 */ /* 0x000fe20000010000 */
[----:B------:R-:W-:Y:S01]  /*111f0*/  SEL R194, RZ, 0x1, P0 ;  /* 0x00000001ffc27807 */ /* 0x000fe20000000000 */
[----:B------:R-:W-:Y:S01]  /*11200*/  FMUL.FTZ R155, R155, R186 ;  /* 0x000000ba9b9b7220 */ /* 0x000fe20000410000 */
[----:B------:R-:W-:Y:S01]  /*11210*/  LOP3.LUT P6, RZ, R191, 0x4, RZ, 0xc0, !PT ;  /* 0x00000004bfff7812 */ /* 0x000fe200078cc0ff */
[----:B------:R-:W-:Y:S01]  /*11220*/  FADD.FTZ R192, R110, R193 ;  /* 0x000000c16ec07221 */ /* 0x000fe20000010000 */
[----:B------:R-:W-:Y:S01]  /*11230*/  SEL R198, RZ, 0x10000, P5 ;  /* 0x00010000ffc67807 */ /* 0x000fe20002800000 */
[----:B------:R-:W-:Y:S01]  /*11240*/  IMAD.WIDE.U32 R196, R196, 0x1000000, RZ ;  /* 0x01000000c4c47825 */ /* 0x000fe200078e00ff */
[----:B------:R-:W-:-:S02]  /*11250*/  SEL R203, RZ, 0x100, P4 ;  /* 0x00000100ffcb7807 */ /* 0x000fc40002000000 */
[----:B------:R-:W-:Y:S01]  /*11260*/  LOP3.LUT P5, RZ, R191, 0x2, RZ, 0xc0, !PT ;  /* 0x00000002bfff7812 */ /* 0x000fe200078ac0ff */
[----:B------:R-:W-:Y:S02]  /*11270*/  FADD.FTZ R193, R111, R192 ;  /* 0x000000c06fc17221 */ /* 0x000fe40000010000 */
        /* <DEDUP_REMOVED lines=38> */
[----:B------:R-:W-:Y:S01]  /*114e0*/  FADD.FTZ R186, R144, R195 ;  /* 0x000000c390ba7221 */ /* 0x000fe20000010000 */
[----:B------:R-:W-:Y:S01]  /*114f0*/  ISETP.NE.AND P1, PT, R185, RZ, PT ;  /* 0x000000ffb900720c */ /* 0x000fe20003f25270 */
[----:B------:R-:W-:Y:S01]  /*11500*/  IMAD.WIDE.U32 R192, R192, 0x10000, RZ ;  /* 0x00010000c0c07825 */ /* 0x000fe200078e00ff */
[----:B------:R-:W-:-:S02]  /*11510*/  SEL R188, RZ, 0x1000000, P2 ;  /* 0x01000000ffbc7807 */ /* 0x000fc40001000000 */
[----:B------:R-:W-:Y:S01]  /*11520*/  FSEL R155, R155, RZ, !P2 ;  /* 0x000000ff9b9b7208 */ /* 0x000fe20005000000 */
[----:B------:R-:W-:Y:S01]  /*11530*/  FADD.FTZ R199, R145, R186 ;  /* 0x000000ba91c77221 */ /* 0x000fe20000010000 */
[----:B------:R-:W-:Y:S01]  /*11540*/  LOP3.LUT R203, R203, R188, R198, 0xfe, !PT ;  /* 0x000000bccbcb7212 */ /* 0x000fe200078efec6 */
[----:B------:R-:W-:-:S04]  /*11550*/  IMAD.WIDE.U32 R194, R194, 0x100, RZ ;  /* 0x00000100c2c27825 */ /* 0x000fc800078e00ff */
[----:B------:R-:W-:Y:S01]  /*11560*/  FADD.FTZ R186, R146, R199 ;  /* 0x000000c792ba7221 */ /* 0x000fe20000010000 */
[----:B------:R-:W-:Y:S01]  /*11570*/  LOP3.LUT R192, R194, R196, R192, 0xfe, !PT ;  /* 0x000000c4c2c07212 */ /* 0x000fe200078efec0 */
[----:B------:R-:W-:Y:S01]  /*11580*/  @P6 FADD.FTZ R155, R107, R155 ;  /* 0x0000009b6b9b6221 */ /* 0x000fe20000010000 */
[----:B------:R-:W-:Y:S01]  /*11590*/  SEL R196, RZ, 0x1, P3 ;  /* 0x00000001ffc47807 */ /* 0x000fe20001800000 */
[----:B------:R-:W-:Y:S01]  /*115a0*/  FADD.FTZ R199, R147, R186 ;  /* 0x000000ba93c77221 */ /* 0x000fe20000010000 */
[----:B------:R-:W-:Y:S01]  /*115b0*/  LOP3.LUT R192, R192, R201, RZ, 0xfc, !PT ;  /* 0x000000c9c0c07212 */ /* 0x000fe200078efcff */
[----:B------:R-:W-:-:S04]  /*115c0*/  IMAD.WIDE.U32 R186, R184, R187, c[0x0][0x188] ;  /* 0x00006200b8ba7625 */ /* 0x000fc800078e00bb */
[----:B------:R-:W-:Y:S01]  /*115d0*/  FADD.FTZ R188, R148, R199 ;  /* 0x000000c794bc7221 */ /* 0x000fe20000010000 */
[----:B------:R-:W-:Y:S01]  /*115e0*/  LOP3.LUT R199, R197, R203, R196, 0xfe, !PT ;  /* 0x000000cbc5c77212 */ /* 0x000fe200078efec4 */
[----:B------:R0:W-:Y:S02]  /*115f0*/  STG.E.128 [R186.64], R148 ;  /* 0x00000094ba007986 */ /* 0x0001e4000c101d04 */
[----:B------:R-:W-:Y:S01]  /*11600*/  FADD.FTZ R197, R149, R188 ;  /* 0x000000bc95c57221 */ /* 0x000fe20000010000 */
[----:B------:R-:W-:Y:S01]  /*11610*/  LOP3.LUT R193, R195, R199, R193, 0xfe, !PT ;  /* 0x000000c7c3c17212 */ /* 0x000fe200078efec1 */
[----:B------:R-:W-:Y:S01]  /*11620*/  IMAD.WIDE.U32 R188, R184, R189, c[0x0][0x190] ;  /* 0x00006400b8bc7625 */ /* 0x000fe200078e00bd */
[----:B------:R0:W-:Y:S03]  /*11630*/  STG.E.128 [R186.64+0x10], R152 ;  /* 0x00001098ba007986 */ /* 0x0001e6000c101d04 */
        /* <DEDUP_REMOVED lines=9> */
.L_x_18972:
        /* <DEDUP_REMOVED lines=116> */
.L_x_18973:
[----:B--2---:R-:W-:Y:S01]  /*11e10*/  FADD.FTZ R188, R190, R193 ;  /* 0x000000c1bebc7221 */ /* 0x004fe20000010000 */
[----:B------:R-:W-:Y:S01]  /*11e20*/  ISETP.NE.AND P0, PT, RZ, UR6, PT ;  /* 0x00000006ff007c0c */ /* 0x000fe2000bf05270 */
[C---:B------:R-:W-:Y:S01]  /*11e30*/  FMUL.FTZ R190, R185.reuse, R185 ;  /* 0x000000b9b9be7220 */ /* 0x040fe20000410000 */
[----:B------:R-:W-:Y:S01]  /*11e40*/  HFMA2.MMA R186, -RZ, RZ, 0, 2.384185791015625e-07 ;  /* 0x00000004ffba7435 */ /* 0x000fe200000001ff */
[----:B------:R-:W-:Y:S01]  /*11e50*/  IMAD.MOV.U32 R187, RZ, RZ, c[0x0][0x1e0] ;  /* 0x00007800ffbb7624 */ /* 0x000fe200078e00ff */
[----:B------:R-:W-:Y:S02]  /*11e60*/  FSEL R198, R185, RZ, !P0 ;  /* 0x000000ffb9c67208 */ /* 0x000fe40004000000 */
[----:B------:R-:W-:Y:S01]  /*11e70*/  FSEL R190, R190, RZ, P0 ;  /* 0x000000ffbebe7208 */ /* 0x000fe20000000000 */
[----:B------:R-:W-:Y:S02]  /*11e80*/  FFMA.FTZ R187, R188, R187, c[0x0][0x228] ;  /* 0x00008a00bcbb7623 */ /* 0x000fe400000100bb */
[----:B------:R-:W-:-:S02]  /*11e90*/  FADD.FTZ R212, R123, -R198 ;  /* 0x800000c67bd47221 */ /* 0x000fc40000010000 */
[----:B------:R-:W-:Y:S02]  /*11ea0*/  FADD.FTZ R187, R187, R190 ;  /* 0x000000bebbbb7221 */ /* 0x000fe40000010000 */
[--C-:B------:R-:W-:Y:S02]  /*11eb0*/  FADD.FTZ R200, R108, -R198.reuse ;  /* 0x800000c66cc87221 */ /* 0x100fe40000010000 */
[----:B------:R-:W2:Y:S01]  /*11ec0*/  MUFU.RSQ R123, R187 ;  /* 0x000000bb007b7308 */ /* 0x000ea20000001400 */
[----:B------:R-:W-:Y:S02]  /*11ed0*/  FADD.FTZ R202, R109, -R198 ;  /* 0x800000c66dca7221 */ /* 0x000fe40000010000 */
[----:B------:R-:W-:-:S04]  /*11ee0*/  @!P1 IMAD.WIDE R188, R181, R186, c[0x0][0x1a0] ;  /* 0x00006800b5bc9625 */ /* 0x000fc800078e02ba */
[----:B------:R-:W-:Y:S01]  /*11ef0*/  @!P1 IMAD.WIDE R108, R181, R186, c[0x0][0x1a8] ;  /* 0x00006a00b56c9625 */ /* 0x000fe200078e02ba */
[----:B------:R-:W-:Y:S03]  /*11f00*/  @!P1 STG.E [R188.64], R185 ;  /* 0x000000b9bc009986 */ /* 0x000fe6000c101904 */
[--C-:B------:R-:W-:Y:S02]  /*11f10*/  FADD.FTZ R204, R111, -R198.reuse ;  /* 0x800000c66fcc7221 */ /* 0x100fe40000010000 */
[--C-:B------:R-:W-:Y:S02]  /*11f20*/  FADD.FTZ R114, R114, -R198.reuse ;  /* 0x800000c672727221 */ /* 0x100fe40000010000 */
[----:B------:R-:W-:Y:S01]  /*11f30*/  FADD.FTZ R208, R113, -R198 ;  /* 0x800000c671d07221 */ /* 0x000fe20000010000 */
[----:B--2---:R2:W-:Y:S01]  /*11f40*/  @!P1 STG.E [R108.64], R123 ;  /* 0x0000007b6c009986 */ /* 0x0045e2000c101904 */
[----:B------:R-:W-:-:S02]  /*11f50*/  FMUL.FTZ R111, R123, R200 ;  /* 0x000000c87b6f7220 */ /* 0x000fc40000410000 */
[----:B------:R-:W-:Y:S02]  /*11f60*/  FMUL.FTZ R202, R123, R202 ;  /* 0x000000ca7bca7220 */ /* 0x000fe40000410000 */
[--C-:B------:R-:W-:Y:S02]  /*11f70*/  FADD.FTZ R117, R117, -R198.reuse ;  /* 0x800000c675757221 */ /* 0x100fe40000010000 */
[--C-:B------:R-:W-:Y:S02]  /*11f80*/  FADD.FTZ R118, R118, -R198.reuse ;  /* 0x800000c676767221 */ /* 0x100fe40000010000 */
[----:B------:R-:W-:Y:S02]  /*11f90*/  FFMA.FTZ R113, R49, R202, R97 ;  /* 0x000000ca31717223 */ /* 0x000fe40000010061 */
[----:B------:R-:W-:Y:S02]  /*11fa0*/  FADD.FTZ R206, R112, -R198 ;  /* 0x800000c670ce7221 */ /* 0x000fe40000010000 */
[----:B--2---:R-:W-:-:S02]  /*11fb0*/  FFMA.FTZ R108, R48, R111, R96 ;  /* 0x0000006f306c7223 */ /* 0x004fc40000010060 */
[--C-:B------:R-:W-:Y:S02]  /*11fc0*/  FADD.FTZ R119, R119, -R198.reuse ;  /* 0x800000c677777221 */ /* 0x100fe40000010000 */
[--C-:B------:R-:W-:Y:S01]  /*11fd0*/  FADD.FTZ R188, R145, -R198.reuse ;  /* 0x800000c691bc7221 */ /* 0x100fe20000010000 */
[----:B------:R-:W-:Y:S01]  /*11fe0*/  F2FP.BF16.PACK_AB R108, R113, R108 ;  /* 0x0000006c716c723e */ /* 0x000fe200000010ff */
[--C-:B------:R-:W-:Y:S02]  /*11ff0*/  FADD.FTZ R112, R116, -R198.reuse ;  /* 0x800000c674707221 */ /* 0x100fe40000010000 */
[--C-:B------:R-:W-:Y:S02]  /*12000*/  FADD.FTZ R120, R120, -R198.reuse ;  /* 0x800000c678787221 */ /* 0x100fe40000010000 */
[----:B------:R-:W-:Y:S02]  /*12010*/  FMUL.FTZ R145, R123, R114 ;  /* 0x000000727b917220 */ /* 0x000fe40000410000 */
[----:B------:R-:W-:-:S02]  /*12020*/  FADD.FTZ R121, R121, -R198 ;  /* 0x800000c679797221 */ /* 0x000fc40000010000 */
[C---:B------:R-:W-:Y:S02]  /*12030*/  FMUL.FTZ R114, R123.reuse, R117 ;  /* 0x000000757b727220 */ /* 0x040fe40000410000 */
[C---:B------:R-:W-:Y:S02]  /*12040*/  FMUL.FTZ R117, R123.reuse, R118 ;  /* 0x000000767b757220 */ /* 0x040fe40000410000 */
[C---:B------:R-:W-:Y:S02]  /*12050*/  FMUL.FTZ R118, R123.reuse, R119 ;  /* 0x000000777b767220 */ /* 0x040fe40000410000 */
[C---:B------:R-:W-:Y:S02]  /*12060*/  FMUL.FTZ R113, R123.reuse, R112 ;  /* 0x000000707b717220 */ /* 0x040fe40000410000 */
[C---:B------:R-:W-:Y:S02]  /*12070*/  FMUL.FTZ R119, R123.reuse, R120 ;  /* 0x000000787b777220 */ /* 0x040fe40000410000 */
[----:B------:R-:W-:Y:S01]  /*12080*/  FMUL.FTZ R120, R123, R121 ;  /* 0x000000797b787220 */ /* 0x000fe20000410000 */
[----:B------:R-:W-:Y:S01]  /*12090*/  IADD3 R121, R182, 0x20, RZ ;  /* 0x00000020b6797810 */ /* 0x000fe20007ffe0ff */
[----:B------:R-:W-:-:S02]  /*120a0*/  FFMA.FTZ R112, R40, R113, R88 ;  /* 0x0000007128707223 */ /* 0x000fc40000010058 */
[----:B------:R-:W-:Y:S02]  /*120b0*/  FFMA.FTZ R113, R42, R117, R90 ;  /* 0x000000752a717223 */ /* 0x000fe4000001005a */
[----:B------:R-:W-:Y:S02]  /*120c0*/  FFMA.FTZ R119, R36, R119, R84 ;  /* 0x0000007724777223 */ /* 0x000fe40000010054 */
[----:B------:R-:W-:Y:S02]  /*120d0*/  FFMA.FTZ R200, R37, R120, R85 ;  /* 0x0000007825c87223 */ /* 0x000fe40000010055 */
[----:B------:R-:W-:Y:S02]  /*120e0*/  FFMA.FTZ R118, R43, R118, R91 ;  /* 0x000000762b767223 */ /* 0x000fe4000001005b */
[--C-:B------:R-:W-:Y:S02]  /*120f0*/  FADD.FTZ R110, R110, -R198.reuse ;  /* 0x800000c66e6e7221 */ /* 0x100fe40000010000 */
[----:B------:R-:W-:Y:S01]  /*12100*/  IMAD.MOV.U32 R120, RZ, RZ, 0x10 ;  /* 0x00000010ff787424 */ /* 0x000fe200078e00ff */
[----:B------:R-:W-:Y:S01]  /*12110*/  F2FP.BF16.PACK_AB R113, R118, R113 ;  /* 0x000000717671723e */ /* 0x000fe200000010ff */
[----:B------:R-:W-:-:S02]  /*12120*/  FADD.FTZ R210, R115, -R198 ;  /* 0x800000c673d27221 */ /* 0x000fc40000010000 */
[--C-:B------:R-:W-:Y:S02]  /*12130*/  FADD.FTZ R124, R124, -R198.reuse ;  /* 0x800000c67c7c7221 */ /* 0x100fe40000010000 */
[--C-:B------:R-:W-:Y:S02]  /*12140*/  FADD.FTZ R116, R122, -R198.reuse ;  /* 0x800000c67a747221 */ /* 0x100fe40000010000 */
[--C-:B------:R-:W-:Y:S02]  /*12150*/  FADD.FTZ R125, R125, -R198.reuse ;  /* 0x800000c67d7d7221 */ /* 0x100fe40000010000 */
[----:B------:R-:W-:Y:S01]  /*12160*/  FFMA.FTZ R117, R41, R114, R89 ;  /* 0x0000007229757223 */ /* 0x000fe20000010059 */
[----:B------:R-:W-:Y:S01]  /*12170*/  F2FP.BF16.PACK_AB R114, R200, R119 ;  /* 0x00000077c872723e */ /* 0x000fe200000010ff */
[--C-:B------:R-:W-:Y:S02]  /*12180*/  FADD.FTZ R126, R126, -R198.reuse ;  /* 0x800000c67e7e7221 */ /* 0x100fe40000010000 */
[--C-:B------:R-:W-:Y:S01]  /*12190*/  FADD.FTZ R127, R127, -R198.reuse ;  /* 0x800000c67f7f7221 */ /* 0x100fe20000010000 */
[----:B------:R-:W-:Y:S01]  /*121a0*/  F2FP.BF16.PACK_AB R112, R117, R112 ;  /* 0x000000707570723e */ /* 0x000fe200000010ff */
[----:B------:R-:W-:-:S02]  /*121b0*/  FADD.FTZ R122, R143, -R198 ;  /* 0x800000c68f7a7221 */ /* 0x000fc40000010000 */
[----:B------:R-:W-:Y:S02]  /*121c0*/  FMUL.FTZ R115, R123, R110 ;  /* 0x0000006e7b737220 */ /* 0x000fe40000410000 */
[----:B------:R-:W-:-:S04]  /*121d0*/  IMAD.WIDE.U32 R118, R121, R120, c[0x0][0x208] ;  /* 0x0000820079767625 */ /* 0x000fc800078e0078 */
[--C-:B------:R-:W-:Y:S02]  /*121e0*/  FADD.FTZ R128, R128, -R198.reuse ;  /* 0x800000c680807221 */ /* 0x100fe40000010000 */
[----:B------:R-:W-:Y:S02]  /*121f0*/  FADD.FTZ R190, R147, -R198 ;  /* 0x800000c693be7221 */ /* 0x000fe40000010000 */
[C---:B------:R-:W-:Y:S02]  /*12200*/  FMUL.FTZ R204, R123.reuse, R204 ;  /* 0x000000cc7bcc7220 */ /* 0x040fe40000410000 */
[C---:B------:R-:W-:Y:S02]  /*12210*/  FMUL.FTZ R143, R123.reuse, R206 ;  /* 0x000000ce7b8f7220 */ /* 0x040fe40000410000 */
[C---:B------:R-:W-:Y:S02]  /*12220*/  FMUL.FTZ R208, R123.reuse, R208 ;  /* 0x000000d07bd07220 */ /* 0x040fe40000410000 */
[----:B------:R-:W-:-:S02]  /*12230*/  FMUL.FTZ R210, R123, R210 ;  /* 0x000000d27bd27220 */ /* 0x000fc40000410000 */
[----:B------:R-:W-:Y:S02]  /*12240*/  FMUL.FTZ R121, R123, R124 ;  /* 0x0000007c7b797220 */ /* 0x000fe40000410000 */
[--C-:B------:R-:W-:Y:S02]  /*12250*/  FADD.FTZ R129, R129, -R198.reuse ;  /* 0x800000c681817221 */ /* 0x100fe40000010000 */
[C---:B------:R-:W-:Y:S01]  /*12260*/  FMUL.FTZ R147, R123.reuse, R116 ;  /* 0x000000747b937220 */ /* 0x040fe20000410000 */
[C---:B------:R-:W-:Y:S01]  /*12270*/  LEA R116, P0, R182.reuse, c[0x0][0x208], 0x4 ;  /* 0x00008200b6747a11 */ /* 0x040fe200078020ff */
[C---:B------:R-:W-:Y:S02]  /*12280*/  FMUL.FTZ R212, R123.reuse, R212 ;  /* 0x000000d47bd47220 */ /* 0x040fe40000410000 */
[----:B------:R-:W-:Y:S01]  /*12290*/  FMUL.FTZ R124, R123, R125 ;  /* 0x0000007d7b7c7220 */ /* 0x000fe20000410000 */
[----:B------:R-:W-:Y:S01]  /*122a0*/  LEA.HI.X R117, R182, c[0x0][0x20c], RZ, 0x4, P0 ;  /* 0x00008300b6757a11 */ /* 0x000fe200000f24ff */
[----:B------:R-:W-:-:S02]  /*122b0*/  FADD.FTZ R130, R130, -R198 ;  /* 0x800000c682827221 */ /* 0x000fc40000010000 */
[----:B------:R-:W-:Y:S02]  /*122c0*/  FMUL.FTZ R125, R123, R126 ;  /* 0x0000007e7b7d7220 */ /* 0x000fe40000410000 */
[----:B------:R-:W-:Y:S02]  /*122d0*/  FADD.FTZ R131, R131, -R198 ;  /* 0x800000c683837221 */ /* 0x000fe40000010000 */
[----:B------:R-:W-:Y:S02]  /*122e0*/  FFMA.FTZ R109, R50, R115, R98 ;  /* 0x00000073326d7223 */ /* 0x000fe40000010062 */
[----:B------:R-:W-:Y:S02]  /*122f0*/  FMUL.FTZ R126, R123, R127 ;  /* 0x0000007f7b7e7220 */ /* 0x000fe40000410000 */
[----:B------:R-:W-:Y:S02]  /*12300*/  FADD.FTZ R132, R132, -R198 ;  /* 0x800000c684847221 */ /* 0x000fe40000010000 */
[----:B------:R-:W-:-:S02]  /*12310*/  FFMA.FTZ R110, R44, R143, R92 ;  /* 0x0000008f2c6e7223 */ /* 0x000fc4000001005c */
[----:B------:R-:W-:Y:S02]  /*12320*/  FFMA.FTZ R111, R46, R145, R94 ;  /* 0x000000912e6f7223 */ /* 0x000fe4000001005e */
[----:B------:R-:W-:Y:S02]  /*12330*/  FFMA.FTZ R210, R47, R210, R95 ;  /* 0x000000d22fd27223 */ /* 0x000fe4000001005f */
[----:B------:R-:W-:Y:S02]  /*12340*/  FFMA.FTZ R115, R45, R208, R93 ;  /* 0x000000d02d737223 */ /* 0x000fe4000001005d */
[----:B------:R-:W-:Y:S01]  /*12350*/  FFMA.FTZ R204, R51, R204, R99 ;  /* 0x000000cc33cc7223 */ /* 0x000fe20000010063 */
[----:B------:R-:W-:Y:S01]  /*12360*/  F2FP.BF16.PACK_AB R111, R210, R111 ;  /* 0x0000006fd26f723e */ /* 0x000fe200000010ff */
[----:B------:R-:W-:Y:S01]  /*12370*/  FMUL.FTZ R127, R123, R128 ;  /* 0x000000807b7f7220 */ /* 0x000fe20000410000 */
[----:B------:R-:W-:Y:S01]  /*12380*/  F2FP.BF16.PACK_AB R110, R115, R110 ;  /* 0x0000006e736e723e */ /* 0x000fe200000010ff */
[----:B------:R-:W-:Y:S01]  /*12390*/  FADD.FTZ R133, R133, -R198 ;  /* 0x800000c685857221 */ /* 0x000fe20000010000 */
[----:B------:R-:W-:Y:S01]  /*123a0*/  F2FP.BF16.PACK_AB R109, R204, R109 ;  /* 0x0000006dcc6d723e */ /* 0x000fe200000010ff */
[----:B------:R-:W-:-:S02]  /*123b0*/  FFMA.FTZ R147, R38, R147, R86 ;  /* 0x0000009326937223 */ /* 0x000fc40000010056 */
[----:B------:R-:W-:Y:S02]  /*123c0*/  FFMA.FTZ R212, R39, R212, R87 ;  /* 0x000000d427d47223 */ /* 0x000fe40000010057 */
[C---:B------:R-:W-:Y:S01]  /*123d0*/  FMUL.FTZ R128, R123.reuse, R129 ;  /* 0x000000817b807220 */ /* 0x040fe20000410000 */
[----:B------:R2:W-:Y:S01]  /*123e0*/  STG.E.128 [R116.64], R108 ;  /* 0x0000006c74007986 */ /* 0x0005e2000c101d04 */
[--C-:B------:R-:W-:Y:S01]  /*123f0*/  FADD.FTZ R134, R134, -R198.reuse ;  /* 0x800000c686867221 */ /* 0x100fe20000010000 */
[----:B------:R-:W-:Y:S01]  /*12400*/  F2FP.BF16.PACK_AB R115, R212, R147 ;  /* 0x00000093d473723e */ /* 0x000fe200000010ff */
[----:B------:R-:W-:Y:S02]  /*12410*/  FMUL.FTZ R129, R123, R130 ;  /* 0x000000827b817220 */ /* 0x000fe40000410000 */
[--C-:B------:R-:W-:Y:S02]  /*12420*/  FADD.FTZ R135, R135, -R198.reuse ;  /* 0x800000c687877221 */ /* 0x100fe40000010000 */
[----:B------:R-:W-:Y:S01]  /*12430*/  FMUL.FTZ R130, R123, R131 ;  /* 0x000000837b827220 */ /* 0x000fe20000410000 */
[----:B------:R3:W-:Y:S01]  /*12440*/  STG.E.128 [R118.64], R112 ;  /* 0x0000007076007986 */ /* 0x0007e2000c101d04 */
[----:B------:R-:W-:-:S02]  /*12450*/  FADD.FTZ R136, R136, -R198 ;  /* 0x800000c688887221 */ /* 0x000fc40000010000 */
[--C-:B------:R-:W-:Y:S02]  /*12460*/  FADD.FTZ R144, R144, -R198.reuse ;  /* 0x800000c690907221 */ /* 0x100fe40000010000 */
[----:B------:R-:W-:Y:S02]  /*12470*/  FMUL.FTZ R131, R123, R132 ;  /* 0x000000847b837220 */ /* 0x000fe40000410000 */
[--C-:B------:R-:W-:Y:S02]  /*12480*/  FADD.FTZ R137, R137, -R198.reuse ;  /* 0x800000c689897221 */ /* 0x100fe40000010000 */
[C---:B------:R-:W-:Y:S02]  /*12490*/  FMUL.FTZ R132, R123.reuse, R133 ;  /* 0x000000857b847220 */ /* 0x040fe40000410000 */
[----:B------:R-:W-:Y:S02]  /*124a0*/  FADD.FTZ R138, R138, -R198 ;  /* 0x800000c68a8a7221 */ /* 0x000fe40000010000 */
[----:B------:R-:W-:-:S02]  /*124b0*/  FMUL.FTZ R133, R123, R134 ;  /* 0x000000867b857220 */ /* 0x000fc40000410000 */
[----:B------:R-:W-:Y:S02]  /*124c0*/  FFMA.FTZ R121, R32, R121, R80 ;  /* 0x0000007920797223 */ /* 0x000fe40000010050 */
[----:B------:R-:W-:Y:S02]  /*124d0*/  FFMA.FTZ R124, R33, R124, R81 ;  /* 0x0000007c217c7223 */ /* 0x000fe40000010051 */
[--C-:B------:R-:W-:Y:S02]  /*124e0*/  FADD.FTZ R139, R139, -R198.reuse ;  /* 0x800000c68b8b7221 */ /* 0x100fe40000010000 */
[C---:B------:R-:W-:Y:S01]  /*124f0*/  FMUL.FTZ R134, R123.reuse, R135 ;  /* 0x000000877b867220 */ /* 0x040fe20000410000 */
[----:B--2---:R-:W-:Y:S01]  /*12500*/  F2FP.BF16.PACK_AB R108, R124, R121 ;  /* 0x000000797c6c723e */ /* 0x004fe200000010ff */
[----:B------:R-:W-:Y:S02]  /*12510*/  FADD.FTZ R140, R140, -R198 ;  /* 0x800000c68c8c7221 */ /* 0x000fe40000010000 */
[----:B------:R-:W-:-:S02]  /*12520*/  FMUL.FTZ R135, R123, R136 ;  /* 0x000000887b877220 */ /* 0x000fc40000410000 */
[C---:B------:R-:W-:Y:S02]  /*12530*/  FMUL.FTZ R143, R123.reuse, R144 ;  /* 0x000000907b8f7220 */ /* 0x040fe40000410000 */
[----:B------:R-:W-:Y:S02]  /*12540*/  FMUL.FTZ R188, R123, R188 ;  /* 0x000000bc7bbc7220 */ /* 0x000fe40000410000 */
[--C-:B------:R-:W-:Y:S02]  /*12550*/  FADD.FTZ R141, R141, -R198.reuse ;  /* 0x800000c68d8d7221 */ /* 0x100fe40000010000 */
[----:B------:R-:W-:Y:S02]  /*12560*/  FMUL.FTZ R136, R123, R137 ;  /* 0x000000897b887220 */ /* 0x000fe40000410000 */
[--C-:B------:R-:W-:Y:S02]  /*12570*/  FADD.FTZ R142, R142, -R198.reuse ;  /* 0x800000c68e8e7221 */ /* 0x100fe40000010000 */
[----:B------:R-:W-:-:S02]  /*12580*/  FADD.FTZ R146, R146, -R198 ;  /* 0x800000c692927221 */ /* 0x000fc40000010000 */
[--C-:B------:R-:W-:Y:S02]  /*12590*/  FADD.FTZ R148, R148, -R198.reuse ;  /* 0x800000c694947221 */ /* 0x100fe40000010000 */
[--C-:B------:R-:W-:Y:S02]  /*125a0*/  FADD.FTZ R192, R149, -R198.reuse ;  /* 0x800000c695c07221 */ /* 0x100fe40000010000 */
[--C-:B------:R-:W-:Y:S02]  /*125b0*/  FADD.FTZ R150, R150, -R198.reuse ;  /* 0x800000c696967221 */ /* 0x100fe40000010000 */
[--C-:B0-----:R-:W-:Y:S02]  /*125c0*/  FADD.FTZ R194, R151, -R198.reuse ;  /* 0x800000c697c27221 */ /* 0x101fe40000010000 */
[--C-:B------:R-:W-:Y:S02]  /*125d0*/  FADD.FTZ R152, R152, -R198.reuse ;  /* 0x800000c698987221 */ /* 0x100fe40000010000 */
[----:B------:R-:W-:-:S02]  /*125e0*/  FADD.FTZ R196, R153, -R198 ;  /* 0x800000c699c47221 */ /* 0x000fc40000010000 */
[----:B------:R-:W-:Y:S02]  /*125f0*/  FADD.FTZ R154, R154, -R198 ;  /* 0x800000c69a9a7221 */ /* 0x000fe40000010000 */
[----:B------:R-:W-:Y:S02]  /*12600*/  FMUL.FTZ R137, R123, R138 ;  /* 0x0000008a7b897220 */ /* 0x000fe40000410000 */
[----:B------:R-:W-:Y:S02]  /*12610*/  FFMA.FTZ R125, R34, R125, R82 ;  /* 0x0000007d227d7223 */ /* 0x000fe40000010052 */
[----:B------:R-:W-:Y:S02]  /*12620*/  FFMA.FTZ R126, R35, R126, R83 ;  /* 0x0000007e237e7223 */ /* 0x000fe40000010053 */
[----:B------:R-:W-:Y:S02]  /*12630*/  FADD.FTZ R198, R155, -R198 ;  /* 0x800000c69bc67221 */ /* 0x000fe40000010000 */
[----:B------:R-:W-:Y:S01]  /*12640*/  FMUL.FTZ R138, R123, R139 ;  /* 0x0000008b7b8a7220 */ /* 0x000fe20000410000 */
[----:B------:R-:W-:Y:S01]  /*12650*/  F2FP.BF16.PACK_AB R109, R126, R125 ;  /* 0x0000007d7e6d723e */ /* 0x000fe200000010ff */
[----:B------:R-:W-:Y:S01]  /*12660*/  FFMA.FTZ R127, R28, R127, R76 ;  /* 0x0000007f1c7f7223 */ /* 0x000fe2000001004c */
[----:B------:R-:W-:Y:S01]  /*12670*/  IADD3 R125, R182, 0x40, RZ ;  /* 0x00000040b67d7810 */ /* 0x000fe20007ffe0ff */
[----:B------:R-:W-:-:S02]  /*12680*/  FFMA.FTZ R128, R29, R128, R77 ;  /* 0x000000801d807223 */ /* 0x000fc4000001004d */
[----:B------:R-:W-:Y:S02]  /*12690*/  FMUL.FTZ R139, R123, R140 ;  /* 0x0000008c7b8b7220 */ /* 0x000fe40000410000 */
[----:B------:R-:W-:Y:S01]  /*126a0*/  FFMA.FTZ R129, R30, R129, R78 ;  /* 0x000000811e817223 */ /* 0x000fe2000001004e */
[----:B------:R-:W-:Y:S01]  /*126b0*/  F2FP.BF16.PACK_AB R110, R128, R127 ;  /* 0x0000007f806e723e */ /* 0x000fe200000010ff */
[----:B------:R-:W-:Y:S01]  /*126c0*/  FFMA.FTZ R130, R31, R130, R79 ;  /* 0x000000821f827223 */ /* 0x000fe2000001004f */
[----:B------:R-:W-:Y:S01]  /*126d0*/  IADD3 R127, R182, 0x60, RZ ;  /* 0x00000060b67f7810 */ /* 0x000fe20007ffe0ff */
[----:B---3--:R-:W-:Y:S02]  /*126e0*/  FFMA.FTZ R112, R24, R131, R72 ;  /* 0x0000008318707223 */ /* 0x008fe40000010048 */
[----:B------:R-:W-:Y:S01]  /*126f0*/  FFMA.FTZ R117, R25, R132, R73 ;  /* 0x0000008419757223 */ /* 0x000fe20000010049 */
[----:B------:R-:W-:Y:S01]  /*12700*/  F2FP.BF16.PACK_AB R111, R130, R129 ;  /* 0x00000081826f723e */ /* 0x000fe200000010ff */
[----:B------:R-:W-:Y:S01]  /*12710*/  FFMA.FTZ R118, R12, R143, R60 ;  /* 0x0000008f0c767223 */ /* 0x000fe2000001003c */
[----:B------:R-:W-:Y:S01]  /*12720*/  IADD3 R129, R182, 0x80, RZ ;  /* 0x00000080b6817810 */ /* 0x000fe20007ffe0ff */
[----:B------:R-:W-:Y:S01]  /*12730*/  FFMA.FTZ R121, R13, R188, R61 ;  /* 0x000000bc0d797223 */ /* 0x000fe2000001003d */
[----:B------:R-:W-:Y:S01]  /*12740*/  F2FP.BF16.PACK_AB R112, R117, R112 ;  /* 0x000000707570723e */ /* 0x000fe200000010ff */
[C---:B------:R-:W-:Y:S01]  /*12750*/  FMUL.FTZ R140, R123.reuse, R141 ;  /* 0x0000008d7b8c7220 */ /* 0x040fe20000410000 */
[C---:B------:R-:W-:Y:S01]  /*12760*/  LEA R130, P0, R184.reuse, c[0x0][0x208], 0x4 ;  /* 0x00008200b8827a11 */ /* 0x040fe200078020ff */
[----:B------:R-:W-:Y:S01]  /*12770*/  FMUL.FTZ R141, R123, R142 ;  /* 0x0000008e7b8d7220 */ /* 0x000fe20000410000 */
[----:B------:R-:W-:Y:S01]  /*12780*/  F2FP.BF16.PACK_AB R118, R121, R118 ;  /* 0x000000767976723e */ /* 0x000fe200000010ff */
[C---:B------:R-:W-:Y:S01]  /*12790*/  FMUL.FTZ R122, R123.reuse, R122 ;  /* 0x0000007a7b7a7220 */ /* 0x040fe20000410000 */
[----:B------:R-:W-:Y:S01]  /*127a0*/  LEA.HI.X R131, R184, c[0x0][0x20c], RZ, 0x4, P0 ;  /* 0x00008300b8837a11 */ /* 0x000fe200000f24ff */
        /* <DEDUP_REMOVED lines=39> */
[----:B------:R-:W-:-:S04]  /*12a20*/  IMAD.WIDE.U32 R124, R125, R120, c[0x0][0x208] ;  /* 0x000082007d7c7625 */ /* 0x000fc800078e0078 */
[-C--:B------:R-:W-:Y:S01]  /*12a30*/  IMAD.WIDE.U32 R126, R127, R120.reuse, c[0x0][0x208] ;  /* 0x000082007f7e7625 */ /* 0x080fe200078e0078 */
[----:B------:R0:W-:Y:S03]  /*12a40*/  STG.E.128 [R124.64], R108 ;  /* 0x0000006c7c007986 */ /* 0x0001e6000c101d04 */
[----:B------:R-:W-:Y:S01]  /*12a50*/  IMAD.WIDE.U32 R128, R129, R120, c[0x0][0x208] ;  /* 0x0000820081807625 */ /* 0x000fe200078e0078 */
[----:B------:R-:W-:Y:S01]  /*12a60*/  F2FP.BF16.PACK_AB R120, R192, R147 ;  /* 0x00000093c078723e */ /* 0x000fe200000010ff */
[----:B------:R0:W-:Y:S02]  /*12a70*/  STG.E.128 [R126.64], R112 ;  /* 0x000000707e007986 */ /* 0x0001e4000c101d04 */
[----:B------:R-:W-:Y:S02]  /*12a80*/  IMAD R181, R186, c[0x0][0x160], R181 ;  /* 0x00005800bab57a24 */ /* 0x000fe400078e02b5 */
[----:B------:R0:W-:Y:S03]  /*12a90*/  STG.E.128 [R128.64], R116 ;  /* 0x0000007480007986 */ /* 0x0001e6000c101d04 */
[----:B------:R-:W-:Y:S01]  /*12aa0*/  ISETP.GE.AND P0, PT, R181, c[0x0][0x164], PT ;  /* 0x00005900b5007a0c */ /* 0x000fe20003f06270 */
[----:B------:R0:W-:-:S12]  /*12ab0*/  STG.E.128 [R130.64], R120 ;  /* 0x0000007882007986 */ /* 0x0001d8000c101d04 */
[----:B01----:R-:W-:Y:S01]  /*12ac0*/  @P0 CALL.REL.NOINC `(.L_x_18970) ;  /* 0x0000001000000944 */ /* 0x003fe20003c00000 */
[----:B------:R-:W-:Y:S05]  /*12ad0*/  BRA `(.L_x_18971) ;  /* 0xfffede2000007947 */ /* 0x000fea000383ffff */
.L_x_18970:
[----:B------:R-:W-:Y:S05]  /*12ae0*/  EXIT ;  /* 0x000000000000794d */ /* 0x000fea0003800000 */
.L_x_18968:
[----:B0-----:R-:W-:Y:S01]  /*12af0*/  IMAD.MOV.U32 R193, RZ, RZ, R194 ;  /* 0x000000ffffc17224 */ /* 0x001fe200078e00c2 */
[----:B------:R-:W-:Y:S01]  /*12b00*/  MOV R190, 0x1 ;  /* 0x0000000100be7802 */ /* 0x000fe20000000f00 */
[----:B------:R-:W-:Y:S01]  /*12b10*/  IMAD.MOV.U32 R188, RZ, RZ, 0x1f ;  /* 0x0000001fffbc7424 */ /* 0x000fe200078e00ff */
[----:B------:R-:W-:Y:S01]  /*12b20*/  MOV R186, 0x12b50 ;  /* 0x00012b5000ba7802 */ /* 0x000fe20000000f00 */
[----:B------:R-:W-:Y:S02]  /*12b30*/  IMAD.MOV.U32 R189, RZ, RZ, -0x1 ;  /* 0xffffffffffbd7424 */ /* 0x000fe400078e00ff */
[----:B------:R-:W-:Y:S05]  /*12b40*/  CALL.REL.NOINC `($__internal_73_$__cuda_sm70_shflsync_bfly_p) ;  /* 0x0000099000007944 */ /* 0x000fea0003c00000 */
[----:B-1----:R-:W-:Y:S01]  /*12b50*/  MOV R185, R190 ;  /* 0x000000be00b97202 */ /* 0x002fe20000000f00 */
[----:B0-----:R-:W-:Y:S05]  /*12b60*/  BRA `(.L_x_18972) ;  /* 0xffffeb6000007947 */ /* 0x001fea000383ffff */
.L_x_18969:
[----:B------:R-:W-:Y:S01]  /*12b70*/  IMAD.MOV.U32 R190, RZ, RZ, 0x2 ;  /* 0x00000002ffbe7424 */ /* 0x000fe200078e00ff */
[----:B------:R-:W-:Y:S01]  /*12b80*/  MOV R189, 0xffffffff ;  /* 0xffffffff00bd7802 */ /* 0x000fe20000000f00 */
[----:B------:R-:W-:Y:S01]  /*12b90*/  IMAD.MOV.U32 R188, RZ, RZ, 0x1f ;  /* 0x0000001fffbc7424 */ /* 0x000fe200078e00ff */
[----:B------:R-:W-:Y:S02]  /*12ba0*/  MOV R186, 0x12bc0 ;  /* 0x00012bc000ba7802 */ /* 0x000fe40000000f00 */
[----:B0-----:R-:W-:Y:S05]  /*12bb0*/  CALL.REL.NOINC `($__internal_73_$__cuda_sm70_shflsync_bfly_p) ;  /* 0x0000092000007944 */ /* 0x001fea0003c00000 */
[----:B01----:R-:W-:Y:S01]  /*12bc0*/  FADD.FTZ R193, R193, R190 ;  /* 0x000000bec1c17221 */ /* 0x003fe20000010000 */
[----:B------:R-:W-:Y:S01]  /*12bd0*/  MOV R189, 0xffffffff ;  /* 0xffffffff00bd7802 */ /* 0x000fe20000000f00 */
[----:B------:R-:W-:Y:S01]  /*12be0*/  IMAD.MOV.U32 R190, RZ, RZ, 0x4 ;  /* 0x00000004ffbe7424 */ /* 0x000fe200078e00ff */
[----:B------:R-:W-:Y:S01]  /*12bf0*/  MOV R186, 0x12c20 ;  /* 0x00012c2000ba7802 */ /* 0x000fe20000000f00 */
[----:B------:R-:W-:-:S02]  /*12c00*/  IMAD.MOV.U32 R188, RZ, RZ, 0x1f ;  /* 0x0000001fffbc7424 */ /* 0x000fc400078e00ff */
[----:B------:R-:W-:Y:S05]  /*12c10*/  CALL.REL.NOINC `($__internal_73_$__cuda_sm70_shflsync_bfly_p) ;  /* 0x000008c000007944 */ /* 0x000fea0003c00000 */
        /* <DEDUP_REMOVED lines=110> */
[----:B------:R-:W-:Y:S01]  /*13300*/  FFMA.FTZ R186, R189, R189, R186 ;  /* 0x000000bdbdba7223 */ /* 0x000fe200000100ba */
[----:B------:R-:W-:-:S03]  /*13310*/  MOV R189, 0xffffffff ;  /* 0xffffffff00bd7802 */ /* 0x000fc60000000f00 */
[----:B------:R-:W-:Y:S01]  /*13320*/  FFMA.FTZ R193, R187, R187, R186 ;  /* 0x000000bbbbc17223 */ /* 0x000fe200000100ba */
[----:B------:R-:W-:Y:S02]  /*13330*/  MOV R186, 0x13350 ;  /* 0x0001335000ba7802 */ /* 0x000fe40000000f00 */
[----:B------:R-:W-:Y:S05]  /*13340*/  CALL.REL.NOINC `($__internal_73_$__cuda_sm70_shflsync_bfly_p) ;  /* 0x0000019000007944 */ /* 0x000fea0003c00000 */
[----:B01----:R-:W-:Y:S01]  /*13350*/  FADD.FTZ R193, R193, R190 ;  /* 0x000000bec1c17221 */ /* 0x003fe20000010000 */
[----:B------:R-:W-:Y:S01]  /*13360*/  MOV R189, 0xffffffff ;  /* 0xffffffff00bd7802 */ /* 0x000fe20000000f00 */
[----:B------:R-:W-:Y:S01]  /*13370*/  IMAD.MOV.U32 R190, RZ, RZ, 0x2 ;  /* 0x00000002ffbe7424 */ /* 0x000fe200078e00ff */
[----:B------:R-:W-:Y:S01]  /*13380*/  MOV R186, 0x133b0 ;  /* 0x000133b000ba7802 */ /* 0x000fe20000000f00 */
[----:B------:R-:W-:Y:S02]  /*13390*/  IMAD.MOV.U32 R188, RZ, RZ, 0x1f ;  /* 0x0000001fffbc7424 */ /* 0x000fe400078e00ff */
        /* <DEDUP_REMOVED lines=19> */
[----:B01----:R-:W-:Y:S05]  /*134d0*/  BRA `(.L_x_18973) ;  /* 0xffffe93000007947 */ /* 0x003fea000383ffff */
        .weak           $__internal_73_$__cuda_sm70_shflsync_bfly_p
        .type           $__internal_73_$__cuda_sm70_shflsync_bfly_p,@function
        .size           $__internal_73_$__cuda_sm70_shflsync_bfly_p,(.L_x_43133 - $__internal_73_$__cuda_sm70_shflsync_bfly_p)
$__internal_73_$__cuda_sm70_shflsync_bfly_p:
[----:B------:R-:W-:Y:S01]  /*134e0*/  IMAD.MOV.U32 R187, RZ, RZ, 0x0 ;  /* 0x00000000ffbb7424 */ /* 0x000fe200078e00ff */
[----:B------:R-:W-:Y:S04]  /*134f0*/  WARPSYNC R189 ;  /* 0x000000bd00007348 */ /* 0x000fe80003800000 */
[----:B------:R0:W1:Y:S01]  /*13500*/  SHFL.BFLY PT, R190, R193, R190, R188 ;  /* 0x0c0000bec1be7389 */ /* 0x00006200000e00bc */
[----:B------:R-:W-:Y:S05]  /*13510*/  RET.REL.NODEC R186 `(_ZN10layer_norm13ln_fwd_kernelINS_13Kernel_traitsIf13__nv_bfloat16fS2_fjLj1536ELj1ELj4ELj1ELj16ENS_18Kernel_traits_baseILj1536EfS2_fS2_fjLj128EEEEELb1ELb0ELb0ELb1EEEvNS_9FwdParamsE) ;  /* 0xfffecae0ba007950 */ /* 0x000fea0003c3ffff */
.L_x_18974:
        /* <DEDUP_REMOVED lines=14> */
.L_x_43133:


//--------------------- .text._ZN10layer_norm13ln_fwd_kernelINS_13Kernel_traitsIf13__nv_bfloat16fS2_fjLj1536ELj1ELj4ELj1ELj16ENS_18Kernel_traits_baseILj1536EfS2_fS2_fjLj128EEEEELb1ELb0ELb1ELb0EEEvNS_9FwdParamsE --------------------------
	.section	.text._ZN10layer_norm13ln_fwd_kernelINS_13Kernel_traitsIf13__nv_bfloat16fS2_fjLj1536ELj1ELj4ELj1ELj16ENS_18Kernel_traits_baseILj1536EfS2_fS2_fjLj128EEEEELb1ELb0ELb1ELb0EEEvNS_9FwdParamsE,"ax",@progbits
	.sectioninfo	@"SHI_REGISTERS=219"
	.align	128
        .global         _ZN10layer_norm13ln_fwd_kernelINS_13Kernel_traitsIf13__nv_bfloat16fS2_fjLj1536ELj1ELj4ELj1ELj16ENS_18Kernel_traits_baseILj1536EfS2_fS2_fjLj128EEEEELb1ELb0ELb1ELb0EEEvNS_9FwdParamsE
        .type           _ZN10layer_norm13ln_fwd_kernelINS_13Kernel_traitsIf13__nv_bfloat16fS2_fjLj1536ELj1ELj4ELj1ELj16ENS_18Kernel_traits_baseILj1536EfS2_fS2_fjLj128EEEEELb1ELb0ELb1ELb0EEEvNS_9FwdParamsE,@function
        .size           _ZN10layer_norm13ln_fwd_kernelINS_13Kernel_traitsIf13__nv_bfloat16fS2_fjLj1536ELj1ELj4ELj1ELj16ENS_18Kernel_traits_baseILj1536EfS2_fS2_fjLj128EEEEELb1ELb0ELb1ELb0EEEvNS_9FwdParamsE,(.L_x_43134 - _ZN10layer_norm13ln_fwd_kernelINS_13Kernel_traitsIf13__nv_bfloat16fS2_fjLj1536ELj1ELj4ELj1ELj16ENS_18Kernel_traits_baseILj1536EfS2_fS2_fjLj128EEEEELb1ELb0ELb1ELb0EEEvNS_9FwdParamsE)
        .other          _ZN10layer_norm13ln_fwd_kernelINS_13Kernel_traitsIf13__nv_bfloat16fS2_fjLj1536ELj1ELj4ELj1ELj16ENS_18Kernel_traits_baseILj1536EfS2_fS2_fjLj128EEEEELb1ELb0ELb1ELb0EEEvNS_9FwdParamsE,@"STO_CUDA_ENTRY STV_DEFAULT"
_ZN10layer_norm13ln_fwd_kernelINS_13Kernel_traitsIf13__nv_bfloat16fS2_fjLj1536ELj1ELj4ELj1ELj16ENS_18Kernel_traits_baseILj1536EfS2_fS2_fjLj128EEEEELb1ELb0ELb1ELb0EEEvNS_9FwdParamsE:
.text._ZN10layer_norm13ln_fwd_kernelINS_13Kernel_traitsIf13__nv_bfloat16fS2_fjLj1536ELj1ELj4ELj1ELj16ENS_18Kernel_traits_baseILj1536EfS2_fS2_fjLj128EEEEELb1ELb0ELb1ELb0EEEvNS_9FwdParamsE:
[----:B------:R-:W-:Y:S02]  /*0000*/  IMAD.MOV.U32 R1, RZ, RZ, c[0x0][0x28] ;  /* 0x00000a00ff017624 */ /* 0x000fe400078e00ff */
[----:B------:R-:W-:Y:S01]  /*0010*/  ULDC.U8 UR4, c[0x0][0x244] ;  /* 0x0000910000047ab9 */ /* 0x000fe20000000000 */
[----:B------:R-:W-:Y:S01]  /*0020*/  IMAD.MOV.U32 R185, RZ, RZ, c[0x0][0x238] ;  /* 0x00008e00ffb97624 */ /* 0x000fe200078e00ff */
[----:B------:R-:W-:Y:S01]  /*0030*/  ISETP.NE.AND P0, PT, RZ, UR4, PT ;  /* 0x00000004ff007c0c */ /* 0x000fe2000bf05270 */
[----:B------:R-:W-:Y:S01]  /*0040*/  IMAD.MOV.U32 R6, RZ, RZ, c[0x0][0x23c] ;  /* 0x00008f00ff067624 */ /* 0x000fe200078e00ff */
[----:B------:R-:W-:-:S11]  /*0050*/  ULDC.64 UR4, c[0x0][0x118] ;  /* 0x0000460000047ab9 */ /* 0x000fd60000000a00 */
[----:B------:R-:W-:Y:S02]  /*0060*/  @P0 IMAD.MOV.U32 R4, RZ, RZ, R185 ;  /* 0x000000ffff040224 */ /* 0x000fe400078e00b9 */
[----:B------:R-:W-:-:S05]  /*0070*/  @P0 IMAD.MOV.U32 R5, RZ, RZ, R6 ;  /* 0x000000ffff050224 */ /* 0x000fca00078e0006 */
[----:B------:R-:W2:Y:S01]  /*0080*/  @P0 LDG.E.64 R2, [R4.64] ;  /* 0x0000000404020981 */ /* 0x000ea2000c1e1b00 */
[----:B------:R-:W-:Y:S01]  /*0090*/  MOV R196, c[0x0][0x230] ;  /* 0x00008c0000c47a02 */ /* 0x000fe20000000f00 */
        /* <DEDUP_REMOVED lines=83> */
.L_x_18976:
[----:B------:R-:W-:Y:S05]  /*05d0*/  BSYNC B0 ;  /* 0x0000000000007941 */ /* 0x000fea0003800000 */
.L_x_18975:
        /* <DEDUP_REMOVED lines=17> */
.L_x_18978:
[----:B------:R-:W-:Y:S05]  /*06f0*/  BSYNC B0 ;  /* 0x0000000000007941 */ /* 0x000fea0003800000 */
.L_x_18977:
        /* <DEDUP_REMOVED lines=17> */
.L_x_18980:
[----:B------:R-:W-:Y:S05]  /*0810*/  BSYNC B0 ;  /* 0x0000000000007941 */ /* 0x000fea0003800000 */
.L_x_18979:
        /* <DEDUP_REMOVED lines=17> */
.L_x_18982:
[----:B------:R-:W-:Y:S05]  /*0930*/  BSYNC B0 ;  /* 0x0000000000007941 */ /* 0x000fea0003800000 */
.L_x_18981:
        /* <DEDUP_REMOVED lines=17> */
.L_x_18984:
[----:B------:R-:W-:Y:S05]  /*0a50*/  BSYNC B0 ;  /* 0x0000000000007941 */ /* 0x000fea0003800000 */
.L_x_18983:
[----:B------:R-:W-:Y:S01]  /*0a60*/  ISETP.GE.U32.AND P5, PT, R14, 0xc0, PT ;  /* 0x000000c00e00780c */ /* 0x000fe20003fa6070 */
[----:B------:R-:W-:Y:S01]  /*0a70*/  IMAD.WIDE.U32 R120, R120, -0x2daee0ad, RZ ;  /* 0xd2511f5378787825 */ /* 0x000fe200078e00ff */
[----:B0-----:R-:W-:Y:S01]  /*0a80*/  IADD3 R18, R196, 0x5384540f, RZ ;  /* 0x5384540fc4127810 */ /* 0x001fe20007ffe0ff */
[----:B------:R-:W-:Y:S02]  /*0a90*/  BSSY B0, `(.L_x_18985) ;  /* 0x0000014000007945 */ /* 0x000fe40003800000 */
[----:B------:R-:W-:Y:S01]  /*0aa0*/  IMAD.WIDE.U32 R122, R122, -0x326172a9, RZ ;  /* 0xcd9e8d577a7a7825 */ /* 0x000fe200078e00ff */
[----:B------:R-:W-:-:S03]  /*0ab0*/  LOP3.LUT R186, R121, R104, R17, 0x96, !PT ;  /* 0x0000006879ba7212 */ /* 0x000fc600078e9611 */
[----:B------:R-:W-:Y:S01]  /*0ac0*/  IMAD R19, R109, 0x4, R22 ;  /* 0x000000046d137824 */ /* 0x000fe200078e0216 */
[----:B------:R-:W-:-:S03]  /*0ad0*/  LOP3.LUT R124, R123, R106, R18, 0x96, !PT ;  /* 0x0000006a7b7c7212 */ /* 0x000fc600078e9612 */
[----:B------:R-:W-:Y:S05]  /*0ae0*/  @!P5 BRA `(.L_x_18986) ;  /* 0x000000e00000d947 */ /* 0x000fea0003800000 */
[----:B------:R-:W-:Y:S01]  /*0af0*/  ISETP.NE.U32.AND P0, PT, RZ, c[0x0][0x218], PT ;  /* 0x00008600ff007a0c */ /* 0x000fe20003f05070 */
[----:B------:R-:W-:Y:S01]  /*0b00*/  IMAD.MOV.U32 R21, RZ, RZ, 0x20 ;  /* 0x00000020ff157424 */ /* 0x000fe200078e00ff */
[----:B------:R-:W-:Y:S01]  /*0b10*/  CS2R R106, SRZ ;  /* 0x00000000006a7805 */ /* 0x000fe2000001ff00 */
[----:B------:R-:W-:Y:S01]  /*0b20*/  CS2R R104, SRZ ;  /* 0x0000000000687805 */ /* 0x000fe2000001ff00 */
[----:B------:R-:W-:Y:S01]  /*0b30*/  ISETP.NE.AND.EX P0, PT, RZ, c[0x0][0x21c], PT, P0 ;  /* 0x00008700ff007a0c */ /* 0x000fe20003f05300 */
[----:B------:R-:W-:Y:S01]  /*0b40*/  IMAD.WIDE.U32 R20, R108, R21, c[0x0][0x1b0] ;  /* 0x00006c006c147625 */ /* 0x000fe200078e0015 */
[----:B------:R-:W-:-:S04]  /*0b50*/  CS2R R110, SRZ ;  /* 0x00000000006e7805 */ /* 0x000fc8000001ff00 */
[----:B------:R0:W5:Y:S04]  /*0b60*/  LDG.E.128 R112, [R20.64] ;  /* 0x0000000414707981 */ /* 0x000168000c1e1d00 */
[----:B------:R0:W5:Y:S03]  /*0b70*/  LDG.E.128 R116, [R20.64+0x10] ;  /* 0x0000100414747981 */ /* 0x000166000c1e1d00 */
[----:B------:R-:W-:-:S04]  /*0b80*/  @P0 LEA R22, P1, R108, c[0x0][0x218], 0x5 ;  /* 0x000086006c160a11 */ /* 0x000fc800078228ff */
[----:B------:R-:W-:Y:S02]  /*0b90*/  @P0 LEA.HI.X R23, R108, c[0x0][0x21c], RZ, 0x5, P1 ;  /* 0x000087006c170a11 */ /* 0x000fe400008f2cff */
[----:B------:R-:W-:-:S03]  /*0ba0*/  CS2R R108, SRZ ;  /* 0x00000000006c7805 */ /* 0x000fc6000001ff00 */
[----:B------:R0:W5:Y:S04]  /*0bb0*/  @P0 LDG.E.128 R104, [R22.64] ;  /* 0x0000000416680981 */ /* 0x000168000c1e1d00 */
[----:B------:R0:W5:Y:S02]  /*0bc0*/  @P0 LDG.E.128 R108, [R22.64+0x10] ;  /* 0x00001004166c0981 */ /* 0x000164000c1e1d00 */
.L_x_18986:
[----:B------:R-:W-:Y:S05]  /*0bd0*/  BSYNC B0 ;  /* 0x0000000000007941 */ /* 0x000fea0003800000 */
.L_x_18985:
        /* <DEDUP_REMOVED lines=21> */
.L_x_19456:
[----:B------:R-:W-:-:S10]  /*0d30*/  HFMA2.MMA R204, -RZ, RZ, 0, 2.384185791015625e-07 ;  /* 0x00000004ffcc7435 */ /* 0x000fd400000001ff */
        /* <DEDUP_REMOVED lines=48> */
.L_x_18992:
[----:B------:R-:W-:Y:S02]  /*1040*/  IMAD.MOV.U32 R136, RZ, RZ, R190 ;  /* 0x000000ffff887224 */ /* 0x000fe400078e00be */
.L_x_18993:
[----:B------:R-:W-:Y:S05]  /*1050*/  BSYNC B2 ;  /* 0x0000000000027941 */ /* 0x000fea0003800000 */
.L_x_18991:
        /* <DEDUP_REMOVED lines=16> */
.L_x_18997:
[----:B------:R-:W-:Y:S05]  /*1160*/  BSYNC B3 ;  /* 0x0000000000037941 */ /* 0x000fea0003800000 */
.L_x_18996:
        /* <DEDUP_REMOVED lines=43> */
.L_x_18995:
[----:B------:R-:W-:Y:S05]  /*1420*/  BSYNC B2 ;  /* 0x0000000000027941 */ /* 0x000fea0003800000 */
.L_x_18994:
        /* <DEDUP_REMOVED lines=10> */
.L_x_18990:
[----:B0-----:R-:W-:Y:S05]  /*14d0*/  BSYNC B1 ;  /* 0x0000000000017941 */ /* 0x001fea0003800000 */
.L_x_18989:
        /* <DEDUP_REMOVED lines=18> */
.L_x_19001:
[----:B------:R-:W-:Y:S02]  /*1600*/  IMAD.MOV.U32 R204, RZ, RZ, R190 ;  /* 0x000000ffffcc7224 */ /* 0x000fe400078e00be */
.L_x_19002:
[----:B------:R-:W-:Y:S05]  /*1610*/  BSYNC B2 ;  /* 0x0000000000027941 */ /* 0x000fea0003800000 */
.L_x_19000:
        /* <DEDUP_REMOVED lines=16> */
.L_x_19006:
[----:B------:R-:W-:Y:S05]  /*1720*/  BSYNC B3 ;  /* 0x0000000000037941 */ /* 0x000fea0003800000 */
.L_x_19005:
        /* <DEDUP_REMOVED lines=43> */
.L_x_19004:
[----:B------:R-:W-:Y:S05]  /*19e0*/  BSYNC B2 ;  /* 0x0000000000027941 */ /* 0x000fea0003800000 */
.L_x_19003:
        /* <DEDUP_REMOVED lines=10> */
.L_x_18999:
[----:B------:R-:W-:Y:S05]  /*1a90*/  BSYNC B1 ;  /* 0x0000000000017941 */ /* 0x000fea0003800000 */
.L_x_18998:
        /* <DEDUP_REMOVED lines=18> */
.L_x_19010:
[----:B------:R-:W-:Y:S02]  /*1bc0*/  MOV R204, R190 ;  /* 0x000000be00cc7202 */ /* 0x000fe40000000f00 */
.L_x_19011:
[----:B------:R-:W-:Y:S05]  /*1bd0*/  BSYNC B2 ;  /* 0x0000000000027941 */ /* 0x000fea0003800000 */
.L_x_19009:
        /* <DEDUP_REMOVED lines=16> */
.L_x_19015:
[----:B------:R-:W-:Y:S05]  /*1ce0*/  BSYNC B3 ;  /* 0x0000000000037941 */ /* 0x000fea0003800000 */
.L_x_19014:
        /* <DEDUP_REMOVED lines=44> */
.L_x_19013:
[----:B------:R-:W-:Y:S05]  /*1fb0*/  BSYNC B2 ;  /* 0x0000000000027941 */ /* 0x000fea0003800000 */
.L_x_19012:
        /* <DEDUP_REMOVED lines=10> */
.L_x_19008:
[----:B------:R-:W-:Y:S05]  /*2060*/  BSYNC B1 ;  /* 0x0000000000017941 */ /* 0x000fea0003800000 */
.L_x_19007:
        /* <DEDUP_REMOVED lines=18> */
.L_x_19019:
[----:B------:R-:W-:Y:S02]  /*2190*/  MOV R204, R190 ;  /* 0x000000be00cc7202 */ /* 0x000fe40000000f00 */
.L_x_19020:
[----:B------:R-:W-:Y:S05]  /*21a0*/  BSYNC B2 ;  /* 0x0000000000027941 */ /* 0x000fea0003800000 */
.L_x_19018:
        /* <DEDUP_REMOVED lines=16> */
.L_x_19024:
[----:B------:R-:W-:Y:S05]  /*22b0*/  BSYNC B3 ;  /* 0x0000000000037941 */ /* 0x000fea0003800000 */
.L_x_19023:
        /* <DEDUP_REMOVED lines=44> */
.L_x_19022:
[----:B------:R-:W-:Y:S05]  /*2580*/  BSYNC B2 ;  /* 0x0000000000027941 */ /* 0x000fea0003800000 */
.L_x_19021:
        /* <DEDUP_REMOVED lines=10> */
.L_x_19017:
[----:B------:R-:W-:Y:S05]  /*2630*/  BSYNC B1 ;  /* 0x0000000000017941 */ /* 0x000fea0003800000 */
.L_x_19016:
        /* <DEDUP_REMOVED lines=18> */
.L_x_19028:
[----:B------:R-:W-:Y:S02]  /*2760*/  MOV R204, R190 ;  /* 0x000000be00cc7202 */ /* 0x000fe40000000f00 */
.L_x_19029:
[----:B------:R-:W-:Y:S05]  /*2770*/  BSYNC B2 ;  /* 0x0000000000027941 */ /* 0x000fea0003800000 */
.L_x_19027:
        /* <DEDUP_REMOVED lines=16> */
.L_x_19033:
[----:B------:R-:W-:Y:S05]  /*2880*/  BSYNC B3 ;  /* 0x0000000000037941 */ /* 0x000fea0003800000 */
.L_x_19032:
        /* <DEDUP_REMOVED lines=44> */
.L_x_19031:
[----:B------:R-:W-:Y:S05]  /*2b50*/  BSYNC B2 ;  /* 0x0000000000027941 */ /* 0x000fea0003800000 */
.L_x_19030:
        /* <DEDUP_REMOVED lines=10> */
.L_x_19026:
[----:B------:R-:W-:Y:S05]  /*2c00*/  BSYNC B1 ;  /* 0x0000000000017941 */ /* 0x000fea0003800000 */
.L_x_19025:
        /* <DEDUP_REMOVED lines=18> */
.L_x_19037:
[----:B------:R-:W-:Y:S02]  /*2d30*/  MOV R211, R190 ;  /* 0x000000be00d37202 */ /* 0x000fe40000000f00 */
.L_x_19038:
[----:B------:R-:W-:Y:S05]  /*2d40*/  BSYNC B2 ;  /* 0x0000000000027941 */ /* 0x000fea0003800000 */
.L_x_19036:
        /* <DEDUP_REMOVED lines=16> */
.L_x_19042:
[----:B------:R-:W-:Y:S05]  /*2e50*/  BSYNC B3 ;  /* 0x0000000000037941 */ /* 0x000fea0003800000 */
.L_x_19041:
        /* <DEDUP_REMOVED lines=44> */
.L_x_19040:
[----:B------:R-:W-:Y:S05]  /*3120*/  BSYNC B2 ;  /* 0x0000000000027941 */ /* 0x000fea0003800000 */
.L_x_19039:
        /* <DEDUP_REMOVED lines=10> */
.L_x_19035:
[----:B------:R-:W-:Y:S05]  /*31d0*/  BSYNC B1 ;  /* 0x0000000000017941 */ /* 0x000fea0003800000 */
.L_x_19034:
        /* <DEDUP_REMOVED lines=18> */
.L_x_19046:
[----:B------:R-:W-:Y:S02]  /*3300*/  MOV R211, R190 ;  /* 0x000000be00d37202 */ /* 0x000fe40000000f00 */
.L_x_19047:
[----:B------:R-:W-:Y:S05]  /*3310*/  BSYNC B2 ;  /* 0x0000000000027941 */ /* 0x000fea0003800000 */
.L_x_19045:
        /* <DEDUP_REMOVED lines=16> */
.L_x_19051:
[----:B------:R-:W-:Y:S05]  /*3420*/  BSYNC B3 ;  /* 0x0000000000037941 */ /* 0x000fea0003800000 */
.L_x_19050:
[----:B------:R-:W-:Y:S01]  /*3430*/  IMAD.HI.U32 R138, R0, -0x326172a9, RZ ;  /* 0xcd9e8d57008a7827 */ /* 0x000fe200078e00ff */
[----:B------:R-:W-:-:S03]  /*3440*/  LOP3.LUT R139, R139, R187, R197, 0x96, !PT ;  /* 0x000000bb8b8b7212 */ /* 0x000fc600078e96c5 */
        /* <DEDUP_REMOVED lines=40> */
[----:B------:R-:W-:Y:S01]  /*36d0*/  LOP3.LUT R184, R139, R184, R22, 0x96, !PT ;  /* 0x000000b88bb87212 */ /* 0x000fe200078e9616 */
[----:B------:R-:W-:Y:S02]  /*36e0*/  IMAD.MOV.U32 R188, RZ, RZ, R138 ;  /* 0x000000ffffbc7224 */ /* 0x000fe400078e008a */
.L_x_19049:
[----:B------:R-:W-:Y:S05]  /*36f0*/  BSYNC B2 ;  /* 0x0000000000027941 */ /* 0x000fea0003800000 */
.L_x_19048:
        /* <DEDUP_REMOVED lines=10> */
.L_x_19044:
[----:B------:R-:W-:Y:S05]  /*37a0*/  BSYNC B1 ;  /* 0x0000000000017941 */ /* 0x000fea0003800000 */
.L_x_19043:
        /* <DEDUP_REMOVED lines=18> */
.L_x_19055:
[----:B------:R-:W-:Y:S02]  /*38d0*/  MOV R211, R190 ;  /* 0x000000be00d37202 */ /* 0x000fe40000000f00 */
.L_x_19056:
[----:B------:R-:W-:Y:S05]  /*38e0*/  BSYNC B2 ;  /* 0x0000000000027941 */ /* 0x000fea0003800000 */
.L_x_19054:
        /* <DEDUP_REMOVED lines=16> */
.L_x_19060:
[----:B------:R-:W-:Y:S05]  /*39f0*/  BSYNC B3 ;  /* 0x0000000000037941 */ /* 0x000fea0003800000 */
.L_x_19059:
        /* <DEDUP_REMOVED lines=44> */
.L_x_19058:
[----:B------:R-:W-:Y:S05]  /*3cc0*/  BSYNC B2 ;  /* 0x0000000000027941 */ /* 0x000fea0003800000 */
.L_x_19057:
        /* <DEDUP_REMOVED lines=10> */
.L_x_19053:
[----:B------:R-:W-:Y:S05]  /*3d70*/  BSYNC B1 ;  /* 0x0000000000017941 */ /* 0x000fea0003800000 */
.L_x_19052:
        /* <DEDUP_REMOVED lines=26> */
.L_x_19062:
[----:B------:R-:W-:Y:S05]  /*3f20*/  BSYNC B1 ;  /* 0x0000000000017941 */ /* 0x000fea0003800000 */
.L_x_19061:
[----:B------:R-:W-:Y:S02]  /*3f30*/  IADD3 R210, R210, 0x20, RZ ;  /* 0x00000020d2d27810 */ /* 0x000fe40007ffe0ff */
[----:B------:R-:W-:Y:S02]  /*3f40*/  IADD3 R209, R209, 0x20, RZ ;  /* 0x00000020d1d17810 */ /* 0x000fe40007ffe0ff */
.L_x_18988:
[----:B-1----:R-:W-:Y:S05]  /*3f50*/  BSYNC B0 ;  /* 0x0000000000007941 */ /* 0x002fea0003800000 */
.L_x_18987:
        /* <DEDUP_REMOVED lines=31> */
.L_x_19068:
[----:B------:R-:W-:Y:S02]  /*4150*/  IMAD.MOV.U32 R144, RZ, RZ, R190 ;  /* 0x000000ffff907224 */ /* 0x000fe400078e00be */
.L_x_19069:
[----:B------:R-:W-:Y:S05]  /*4160*/  BSYNC B2 ;  /* 0x0000000000027941 */ /* 0x000fea0003800000 */
.L_x_19067:
        /* <DEDUP_REMOVED lines=16> */
.L_x_19073:
[----:B------:R-:W-:Y:S05]  /*4270*/  BSYNC B3 ;  /* 0x0000000000037941 */ /* 0x000fea0003800000 */
.L_x_19072:
        /* <DEDUP_REMOVED lines=8> */
[----:B0-----:R-:W-:Y:S01]  /*4300*/  LOP3.LUT R182, R147, R143, R4, 0x96, !PT ;  /* 0x0000008f93b67212 */ /* 0x001fe200078e9604 */
        /* <DEDUP_REMOVED lines=34> */
.L_x_19071:
[----:B------:R-:W-:Y:S05]  /*4530*/  BSYNC B2 ;  /* 0x0000000000027941 */ /* 0x000fea0003800000 */
.L_x_19070:
        /* <DEDUP_REMOVED lines=10> */
.L_x_19066:
[----:B-1----:R-:W-:Y:S05]  /*45e0*/  BSYNC B1 ;  /* 0x0000000000017941 */ /* 0x002fea0003800000 */
.L_x_19065:
        /* <DEDUP_REMOVED lines=18> */
.L_x_19077:
[----:B0-----:R-:W-:Y:S02]  /*4710*/  IMAD.MOV.U32 R204, RZ, RZ, R190 ;  /* 0x000000ffffcc7224 */ /* 0x001fe400078e00be */
.L_x_19078:
[----:B------:R-:W-:Y:S05]  /*4720*/  BSYNC B2 ;  /* 0x0000000000027941 */ /* 0x000fea0003800000 */
.L_x_19076:
        /* <DEDUP_REMOVED lines=16> */
.L_x_19082:
[----:B------:R-:W-:Y:S05]  /*4830*/  BSYNC B3 ;  /* 0x0000000000037941 */ /* 0x000fea0003800000 */
.L_x_19081:
        /* <DEDUP_REMOVED lines=43> */
.L_x_19080:
[----:B------:R-:W-:Y:S05]  /*4af0*/  BSYNC B2 ;  /* 0x0000000000027941 */ /* 0x000fea0003800000 */
.L_x_19079:
        /* <DEDUP_REMOVED lines=10> */
.L_x_19075:
[----:B------:R-:W-:Y:S05]  /*4ba0*/  BSYNC B1 ;  /* 0x0000000000017941 */ /* 0x000fea0003800000 */
.L_x_19074:
        /* <DEDUP_REMOVED lines=18> */
.L_x_19086:
[----:B0-----:R-:W-:Y:S02]  /*4cd0*/  IMAD.MOV.U32 R204, RZ, RZ, R190 ;  /* 0x000000ffffcc7224 */ /* 0x001fe400078e00be */
.L_x_19087:
[----:B------:R-:W-:Y:S05]  /*4ce0*/  BSYNC B2 ;  /* 0x0000000000027941 */ /* 0x000fea0003800000 */
.L_x_19085:
        /* <DEDUP_REMOVED lines=16> */
.L_x_19091:
[----:B------:R-:W-:Y:S05]  /*4df0*/  BSYNC B3 ;  /* 0x0000000000037941 */ /* 0x000fea0003800000 */
.L_x_19090:
        /* <DEDUP_REMOVED lines=44> */
.L_x_19089:
[----:B------:R-:W-:Y:S05]  /*50c0*/  BSYNC B2 ;  /* 0x0000000000027941 */ /* 0x000fea0003800000 */
.L_x_19088:
        /* <DEDUP_REMOVED lines=10> */
.L_x_19084:
[----:B------:R-:W-:Y:S05]  /*5170*/  BSYNC B1 ;  /* 0x0000000000017941 */ /* 0x000fea0003800000 */
.L_x_19083:
        /* <DEDUP_REMOVED lines=18> */
.L_x_19095:
[----:B0-----:R-:W-:Y:S02]  /*52a0*/  IMAD.MOV.U32 R204, RZ, RZ, R190 ;  /* 0x000000ffffcc7224 */ /* 0x001fe400078e00be */
.L_x_19096:
[----:B------:R-:W-:Y:S05]  /*52b0*/  BSYNC B2 ;  /* 0x0000000000027941 */ /* 0x000fea0003800000 */
.L_x_19094:
        /* <DEDUP_REMOVED lines=16> */
.L_x_19100:
[----:B------:R-:W-:Y:S05]  /*53c0*/  BSYNC B3 ;  /* 0x0000000000037941 */ /* 0x000fea0003800000 */
.L_x_19099:
        /* <DEDUP_REMOVED lines=44> */
.L_x_19098:
[----:B------:R-:W-:Y:S05]  /*5690*/  BSYNC B2 ;  /* 0x0000000000027941 */ /* 0x000fea0003800000 */
.L_x_19097:
        /* <DEDUP_REMOVED lines=10> */
.L_x_19093:
[----:B------:R-:W-:Y:S05]  /*5740*/  BSYNC B1 ;  /* 0x0000000000017941 */ /* 0x000fea0003800000 */
.L_x_19092:
        /* <DEDUP_REMOVED lines=18> */
.L_x_19104:
[----:B0-----:R-:W-:Y:S02]  /*5870*/  IMAD.MOV.U32 R204, RZ, RZ, R190 ;  /* 0x000000ffffcc7224 */ /* 0x001fe400078e00be */
.L_x_19105:
[----:B------:R-:W-:Y:S05]  /*5880*/  BSYNC B2 ;  /* 0x0000000000027941 */ /* 0x000fea0003800000 */
.L_x_19103:
        /* <DEDUP_REMOVED lines=16> */
.L_x_19109:
[----:B------:R-:W-:Y:S05]  /*5990*/  BSYNC B3 ;  /* 0x0000000000037941 */ /* 0x000fea0003800000 */
.L_x_19108:
        /* <DEDUP_REMOVED lines=44> */
.L_x_19107:
[----:B------:R-:W-:Y:S05]  /*5c60*/  BSYNC B2 ;  /* 0x0000000000027941 */ /* 0x000fea0003800000 */
.L_x_19106:
        /* <DEDUP_REMOVED lines=10> */
.L_x_19102:
[----:B------:R-:W-:Y:S05]  /*5d10*/  BSYNC B1 ;  /* 0x0000000000017941 */ /* 0x000fea0003800000 */
.L_x_19101:
        /* <DEDUP_REMOVED lines=18> */
.L_x_19113:
[----:B------:R-:W-:Y:S02]  /*5e40*/  IMAD.MOV.U32 R211, RZ, RZ, R190 ;  /* 0x000000ffffd37224 */ /* 0x000fe400078e00be */
.L_x_19114:
[----:B------:R-:W-:Y:S05]  /*5e50*/  BSYNC B2 ;  /* 0x0000000000027941 */ /* 0x000fea0003800000 */
.L_x_19112:
        /* <DEDUP_REMOVED lines=16> */
.L_x_19118:
[----:B------:R-:W-:Y:S05]  /*5f60*/  BSYNC B3 ;  /* 0x0000000000037941 */ /* 0x000fea0003800000 */
.L_x_19117:
[----:B------:R-:W-:Y:S01]  /*5f70*/  IMAD.HI.U32 R145, R0, -0x326172a9, RZ ;  /* 0xcd9e8d5700917827 */ /* 0x000fe200078e00ff */
[----:B------:R-:W-:-:S03]  /*5f80*/  LOP3.LUT R146, R146, R187, R197, 0x96, !PT ;  /* 0x000000bb92927212 */ /* 0x000fc600078e96c5 */
[----:B------:R-:W-:Y:S01]  /*5f90*/  IMAD R147, R0, -0x326172a9, RZ ;  /* 0xcd9e8d5700937824 */ /* 0x000fe200078e02ff */
[----:B------:R-:W-:Y:S01]  /*5fa0*/  LOP3.LUT R145, R145, R3, R196, 0x96, !PT ;  /* 0x0000000391917212 */ /* 0x000fe200078e96c4 */
[----:B------:R-:W-:-:S04]  /*5fb0*/  IMAD.WIDE.U32 R184, R146, -0x326172a9, RZ ;  /* 0xcd9e8d5792b87825 */ /* 0x000fc800078e00ff */
[----:B0-----:R-:W-:Y:S01]  /*5fc0*/  IMAD R183, R2, -0x2daee0ad, RZ ;  /* 0xd2511f5302b77824 */ /* 0x001fe200078e02ff */
        /* <DEDUP_REMOVED lines=38> */
.L_x_19116:
[----:B------:R-:W-:Y:S05]  /*6230*/  BSYNC B2 ;  /* 0x0000000000027941 */ /* 0x000fea0003800000 */
.L_x_19115:
        /* <DEDUP_REMOVED lines=10> */
.L_x_19111:
[----:B------:R-:W-:Y:S05]  /*62e0*/  BSYNC B1 ;  /* 0x0000000000017941 */ /* 0x000fea0003800000 */
.L_x_19110:
        /* <DEDUP_REMOVED lines=18> */
.L_x_19122:
[----:B------:R-:W-:Y:S02]  /*6410*/  IMAD.MOV.U32 R211, RZ, RZ, R190 ;  /* 0x000000ffffd37224 */ /* 0x000fe400078e00be */
.L_x_19123:
[----:B------:R-:W-:Y:S05]  /*6420*/  BSYNC B2 ;  /* 0x0000000000027941 */ /* 0x000fea0003800000 */
.L_x_19121:
        /* <DEDUP_REMOVED lines=16> */
.L_x_19127:
[----:B------:R-:W-:Y:S05]  /*6530*/  BSYNC B3 ;  /* 0x0000000000037941 */ /* 0x000fea0003800000 */
.L_x_19126:
        /* <DEDUP_REMOVED lines=44> */
.L_x_19125:
[----:B------:R-:W-:Y:S05]  /*6800*/  BSYNC B2 ;  /* 0x0000000000027941 */ /* 0x000fea0003800000 */
.L_x_19124:
        /* <DEDUP_REMOVED lines=10> */
.L_x_19120:
[----:B------:R-:W-:Y:S05]  /*68b0*/  BSYNC B1 ;  /* 0x0000000000017941 */ /* 0x000fea0003800000 */
.L_x_19119:
        /* <DEDUP_REMOVED lines=18> */
.L_x_19131:
[----:B------:R-:W-:Y:S02]  /*69e0*/  IMAD.MOV.U32 R211, RZ, RZ, R190 ;  /* 0x000000ffffd37224 */ /* 0x000fe400078e00be */
.L_x_19132:
[----:B------:R-:W-:Y:S05]  /*69f0*/  BSYNC B2 ;  /* 0x0000000000027941 */ /* 0x000fea0003800000 */
.L_x_19130:
        /* <DEDUP_REMOVED lines=16> */
.L_x_19136:
[----:B------:R-:W-:Y:S05]  /*6b00*/  BSYNC B3 ;  /* 0x0000000000037941 */ /* 0x000fea0003800000 */
.L_x_19135:
        /* <DEDUP_REMOVED lines=44> */
.L_x_19134:
[----:B------:R-:W-:Y:S05]  /*6dd0*/  BSYNC B2 ;  /* 0x0000000000027941 */ /* 0x000fea0003800000 */
.L_x_19133:
        /* <DEDUP_REMOVED lines=10> */
.L_x_19129:
[----:B------:R-:W-:Y:S05]  /*6e80*/  BSYNC B1 ;  /* 0x0000000000017941 */ /* 0x000fea0003800000 */
.L_x_19128:
        /* <DEDUP_REMOVED lines=26> */
.L_x_19138:
[----:B------:R-:W-:Y:S05]  /*7030*/  BSYNC B1 ;  /* 0x0000000000017941 */ /* 0x000fea0003800000 */
.L_x_19137:
[----:B------:R-:W-:Y:S02]  /*7040*/  IADD3 R210, R210, 0x20, RZ ;  /* 0x00000020d2d27810 */ /* 0x000fe40007ffe0ff */
[----:B------:R-:W-:Y:S02]  /*7050*/  IADD3 R209, R209, 0x20, RZ ;  /* 0x00000020d1d17810 */ /* 0x000fe40007ffe0ff */
.L_x_19064:
[----:B------:R-:W-:Y:S05]  /*7060*/  BSYNC B0 ;  /* 0x0000000000007941 */ /* 0x000fea0003800000 */
.L_x_19063:
        /* <DEDUP_REMOVED lines=31> */
.L_x_19144:
[----:B------:R-:W-:Y:S02]  /*7260*/  MOV R152, R190 ;  /* 0x000000be00987202 */ /* 0x000fe40000000f00 */
.L_x_19145:
[----:B------:R-:W-:Y:S05]  /*7270*/  BSYNC B2 ;  /* 0x0000000000027941 */ /* 0x000fea0003800000 */
.L_x_19143:
        /* <DEDUP_REMOVED lines=16> */
.L_x_19149:
[----:B------:R-:W-:Y:S05]  /*7380*/  BSYNC B3 ;  /* 0x0000000000037941 */ /* 0x000fea0003800000 */
.L_x_19148:
        /* <DEDUP_REMOVED lines=43> */
.L_x_19147:
[----:B------:R-:W-:Y:S05]  /*7640*/  BSYNC B2 ;  /* 0x0000000000027941 */ /* 0x000fea0003800000 */
.L_x_19146:
        /* <DEDUP_REMOVED lines=10> */
.L_x_19142:
[----:B-1----:R-:W-:Y:S05]  /*76f0*/  BSYNC B1 ;  /* 0x0000000000017941 */ /* 0x002fea0003800000 */
.L_x_19141:
        /* <DEDUP_REMOVED lines=18> */
.L_x_19153:
[----:B0-----:R-:W-:Y:S02]  /*7820*/  IMAD.MOV.U32 R204, RZ, RZ, R190 ;  /* 0x000000ffffcc7224 */ /* 0x001fe400078e00be */
.L_x_19154:
[----:B------:R-:W-:Y:S05]  /*7830*/  BSYNC B2 ;  /* 0x0000000000027941 */ /* 0x000fea0003800000 */
.L_x_19152:
        /* <DEDUP_REMOVED lines=16> */
.L_x_19158:
[----:B------:R-:W-:Y:S05]  /*7940*/  BSYNC B3 ;  /* 0x0000000000037941 */ /* 0x000fea0003800000 */
.L_x_19157:
        /* <DEDUP_REMOVED lines=43> */
.L_x_19156:
[----:B------:R-:W-:Y:S05]  /*7c00*/  BSYNC B2 ;  /* 0x0000000000027941 */ /* 0x000fea0003800000 */
.L_x_19155:
        /* <DEDUP_REMOVED lines=10> */
.L_x_19151:
[----:B------:R-:W-:Y:S05]  /*7cb0*/  BSYNC B1 ;  /* 0x0000000000017941 */ /* 0x000fea0003800000 */
.L_x_19150:
        /* <DEDUP_REMOVED lines=18> */
.L_x_19162:
[----:B0-----:R-:W-:Y:S02]  /*7de0*/  IMAD.MOV.U32 R204, RZ, RZ, R190 ;  /* 0x000000ffffcc7224 */ /* 0x001fe400078e00be */
.L_x_19163:
[----:B------:R-:W-:Y:S05]  /*7df0*/  BSYNC B2 ;  /* 0x0000000000027941 */ /* 0x000fea0003800000 */
.L_x_19161:
        /* <DEDUP_REMOVED lines=16> */
.L_x_19167:
[----:B------:R-:W-:Y:S05]  /*7f00*/  BSYNC B3 ;  /* 0x0000000000037941 */ /* 0x000fea0003800000 */
.L_x_19166:
        /* <DEDUP_REMOVED lines=44> */
.L_x_19165:
[----:B------:R-:W-:Y:S05]  /*81d0*/  BSYNC B2 ;  /* 0x0000000000027941 */ /* 0x000fea0003800000 */
.L_x_19164:
        /* <DEDUP_REMOVED lines=10> */
.L_x_19160:
[----:B------:R-:W-:Y:S05]  /*8280*/  BSYNC B1 ;  /* 0x0000000000017941 */ /* 0x000fea0003800000 */
.L_x_19159:
        /* <DEDUP_REMOVED lines=18> */
.L_x_19171:
[----:B0-----:R-:W-:Y:S02]  /*83b0*/  IMAD.MOV.U32 R204, RZ, RZ, R190 ;  /* 0x000000ffffcc7224 */ /* 0x001fe400078e00be */
.L_x_19172:
[----:B------:R-:W-:Y:S05]  /*83c0*/  BSYNC B2 ;  /* 0x0000000000027941 */ /* 0x000fea0003800000 */
.L_x_19170:
        /* <DEDUP_REMOVED lines=16> */
.L_x_19176:
[----:B------:R-:W-:Y:S05]  /*84d0*/  BSYNC B3 ;  /* 0x0000000000037941 */ /* 0x000fea0003800000 */
.L_x_19175:
        /* <DEDUP_REMOVED lines=44> */
.L_x_19174:
[----:B------:R-:W-:Y:S05]  /*87a0*/  BSYNC B2 ;  /* 0x0000000000027941 */ /* 0x000fea0003800000 */
.L_x_19173:
        /* <DEDUP_REMOVED lines=10> */
.L_x_19169:
[----:B------:R-:W-:Y:S05]  /*8850*/  BSYNC B1 ;  /* 0x0000000000017941 */ /* 0x000fea0003800000 */
.L_x_19168:
        /* <DEDUP_REMOVED lines=18> */
.L_x_19180:
[----:B0-----:R-:W-:Y:S02]  /*8980*/  IMAD.MOV.U32 R204, RZ, RZ, R190 ;  /* 0x000000ffffcc7224 */ /* 0x001fe400078e00be */
.L_x_19181:
[----:B------:R-:W-:Y:S05]  /*8990*/  BSYNC B2 ;  /* 0x0000000000027941 */ /* 0x000fea0003800000 */
.L_x_19179:
        /* <DEDUP_REMOVED lines=16> */
.L_x_19185:
[----:B------:R-:W-:Y:S05]  /*8aa0*/  BSYNC B3 ;  /* 0x0000000000037941 */ /* 0x000fea0003800000 */
.L_x_19184:
        /* <DEDUP_REMOVED lines=44> */
.L_x_19183:
[----:B------:R-:W-:Y:S05]  /*8d70*/  BSYNC B2 ;  /* 0x0000000000027941 */ /* 0x000fea0003800000 */
.L_x_19182:
        /* <DEDUP_REMOVED lines=10> */
.L_x_19178:
[----:B------:R-:W-:Y:S05]  /*8e20*/  BSYNC B1 ;  /* 0x0000000000017941 */ /* 0x000fea0003800000 */
.L_x_19177:
        /* <DEDUP_REMOVED lines=18> */
.L_x_19189:
[----:B------:R-:W-:Y:S02]  /*8f50*/  IMAD.MOV.U32 R211, RZ, RZ, R190 ;  /* 0x000000ffffd37224 */ /* 0x000fe400078e00be */
.L_x_19190:
[----:B------:R-:W-:Y:S05]  /*8f60*/  BSYNC B2 ;  /* 0x0000000000027941 */ /* 0x000fea0003800000 */
.L_x_19188:
        /* <DEDUP_REMOVED lines=16> */
.L_x_19194:
[----:B------:R-:W-:Y:S05]  /*9070*/  BSYNC B3 ;  /* 0x0000000000037941 */ /* 0x000fea0003800000 */
.L_x_19193:
        /* <DEDUP_REMOVED lines=44> */
.L_x_19192:
[----:B------:R-:W-:Y:S05]  /*9340*/  BSYNC B2 ;  /* 0x0000000000027941 */ /* 0x000fea0003800000 */
.L_x_19191:
        /* <DEDUP_REMOVED lines=9> */
[----:B------:R-:W-:Y:S02]  /*93e0*/  @P1 FADD.FTZ R153, R133, R153 ;  /* 0x0000009985991221 */ /* 0x000fe40000010000 */
.L_x_19187:
[----:B------:R-:W-:Y:S05]  /*93f0*/  BSYNC B1 ;  /* 0x0000000000017941 */ /* 0x000fea0003800000 */
.L_x_19186:
        /* <DEDUP_REMOVED lines=18> */
.L_x_19198:
[----:B------:R-:W-:Y:S02]  /*9520*/  MOV R211, R190 ;  /* 0x000000be00d37202 */ /* 0x000fe40000000f00 */
.L_x_19199:
[----:B------:R-:W-:Y:S05]  /*9530*/  BSYNC B2 ;  /* 0x0000000000027941 */ /* 0x000fea0003800000 */
.L_x_19197:
        /* <DEDUP_REMOVED lines=16> */
.L_x_19203:
[----:B------:R-:W-:Y:S05]  /*9640*/  BSYNC B3 ;  /* 0x0000000000037941 */ /* 0x000fea0003800000 */
.L_x_19202:
        /* <DEDUP_REMOVED lines=44> */
.L_x_19201:
[----:B------:R-:W-:Y:S05]  /*9910*/  BSYNC B2 ;  /* 0x0000000000027941 */ /* 0x000fea0003800000 */
.L_x_19200:
        /* <DEDUP_REMOVED lines=10> */
.L_x_19196:
[----:B------:R-:W-:Y:S05]  /*99c0*/  BSYNC B1 ;  /* 0x0000000000017941 */ /* 0x000fea0003800000 */
.L_x_19195:
        /* <DEDUP_REMOVED lines=18> */
.L_x_19207:
[----:B------:R-:W-:Y:S02]  /*9af0*/  IMAD.MOV.U32 R211, RZ, RZ, R190 ;  /* 0x000000ffffd37224 */ /* 0x000fe400078e00be */
.L_x_19208:
[----:B------:R-:W-:Y:S05]  /*9b00*/  BSYNC B2 ;  /* 0x0000000000027941 */ /* 0x000fea0003800000 */
.L_x_19206:
        /* <DEDUP_REMOVED lines=16> */
.L_x_19212:
[----:B------:R-:W-:Y:S05]  /*9c10*/  BSYNC B3 ;  /* 0x0000000000037941 */ /* 0x000fea0003800000 */
.L_x_19211:
        /* <DEDUP_REMOVED lines=44> */
.L_x_19210:
[----:B------:R-:W-:Y:S05]  /*9ee0*/  BSYNC B2 ;  /* 0x0000000000027941 */ /* 0x000fea0003800000 */
.L_x_19209:
        /* <DEDUP_REMOVED lines=10> */
.L_x_19205:
[----:B------:R-:W-:Y:S05]  /*9f90*/  BSYNC B1 ;  /* 0x0000000000017941 */ /* 0x000fea0003800000 */
.L_x_19204:
[----:B------:R-:W-:Y:S01]  /*9fa0*/  HFMA2.MMA R183, -RZ, RZ, 0, 1.9073486328125e-06 ;  /* 0x00000020ffb77435 */ /* 0x000fe200000001ff */
[----:B------:R-:W-:Y:S09]  /*9fb0*/  BSSY B1, `(.L_x_19213) ;  /* 0x0000019000017945 */ /* 0x000ff20003800000 */
        /* <DEDUP_REMOVED lines=24> */
.L_x_19214:
[----:B------:R-:W-:Y:S05]  /*a140*/  BSYNC B1 ;  /* 0x0000000000017941 */ /* 0x000fea0003800000 */
.L_x_19213:
[----:B------:R-:W-:Y:S02]  /*a150*/  IADD3 R210, R210, 0x20, RZ ;  /* 0x00000020d2d27810 */ /* 0x000fe40007ffe0ff */
[----:B------:R-:W-:Y:S02]  /*a160*/  IADD3 R209, R209, 0x20, RZ ;  /* 0x00000020d1d17810 */ /* 0x000fe40007ffe0ff */
.L_x_19140:
[----:B------:R-:W-:Y:S05]  /*a170*/  BSYNC B0 ;  /* 0x0000000000007941 */ /* 0x000fea0003800000 */
.L_x_19139:
        /* <DEDUP_REMOVED lines=31> */
.L_x_19220:
[----:B------:R-:W-:Y:S02]  /*a370*/  IMAD.MOV.U32 R160, RZ, RZ, R190 ;  /* 0x000000ffffa07224 */ /* 0x000fe400078e00be */
.L_x_19221:
[----:B------:R-:W-:Y:S05]  /*a380*/  BSYNC B2 ;  /* 0x0000000000027941 */ /* 0x000fea0003800000 */
.L_x_19219:
        /* <DEDUP_REMOVED lines=16> */
.L_x_19225:
[----:B------:R-:W-:Y:S05]  /*a490*/  BSYNC B3 ;  /* 0x0000000000037941 */ /* 0x000fea0003800000 */
.L_x_19224:
        /* <DEDUP_REMOVED lines=43> */
.L_x_19223:
[----:B------:R-:W-:Y:S05]  /*a750*/  BSYNC B2 ;  /* 0x0000000000027941 */ /* 0x000fea0003800000 */
.L_x_19222:
        /* <DEDUP_REMOVED lines=9> */
[----:B------:R-:W-:Y:S02]  /*a7f0*/  @P1 FADD.FTZ R156, R120, R156 ;  /* 0x0000009c789c1221 */ /* 0x000fe40000010000 */
.L_x_19218:
[----:B-1----:R-:W-:Y:S05]  /*a800*/  BSYNC B1 ;  /* 0x0000000000017941 */ /* 0x002fea0003800000 */
.L_x_19217:
        /* <DEDUP_REMOVED lines=18> */
.L_x_19229:
[----:B0-----:R-:W-:Y:S02]  /*a930*/  MOV R204, R190 ;  /* 0x000000be00cc7202 */ /* 0x001fe40000000f00 */
.L_x_19230:
[----:B------:R-:W-:Y:S05]  /*a940*/  BSYNC B2 ;  /* 0x0000000000027941 */ /* 0x000fea0003800000 */
.L_x_19228:
        /* <DEDUP_REMOVED lines=16> */
.L_x_19234:
[----:B------:R-:W-:Y:S05]  /*aa50*/  BSYNC B3 ;  /* 0x0000000000037941 */ /* 0x000fea0003800000 */
.L_x_19233:
        /* <DEDUP_REMOVED lines=43> */
.L_x_19232:
[----:B------:R-:W-:Y:S05]  /*ad10*/  BSYNC B2 ;  /* 0x0000000000027941 */ /* 0x000fea0003800000 */
.L_x_19231:
        /* <DEDUP_REMOVED lines=10> */
.L_x_19227:
[----:B------:R-:W-:Y:S05]  /*adc0*/  BSYNC B1 ;  /* 0x0000000000017941 */ /* 0x000fea0003800000 */
.L_x_19226:
        /* <DEDUP_REMOVED lines=18> */
.L_x_19238:
[----:B0-----:R-:W-:Y:S02]  /*aef0*/  IMAD.MOV.U32 R204, RZ, RZ, R190 ;  /* 0x000000ffffcc7224 */ /* 0x001fe400078e00be */
.L_x_19239:
[----:B------:R-:W-:Y:S05]  /*af00*/  BSYNC B2 ;  /* 0x0000000000027941 */ /* 0x000fea0003800000 */
.L_x_19237:
        /* <DEDUP_REMOVED lines=16> */
.L_x_19243:
[----:B------:R-:W-:Y:S05]  /*b010*/  BSYNC B3 ;  /* 0x0000000000037941 */ /* 0x000fea0003800000 */
.L_x_19242:
        /* <DEDUP_REMOVED lines=44> */
.L_x_19241:
[----:B------:R-:W-:Y:S05]  /*b2e0*/  BSYNC B2 ;  /* 0x0000000000027941 */ /* 0x000fea0003800000 */
.L_x_19240:
        /* <DEDUP_REMOVED lines=10> */
.L_x_19236:
[----:B------:R-:W-:Y:S05]  /*b390*/  BSYNC B1 ;  /* 0x0000000000017941 */ /* 0x000fea0003800000 */
.L_x_19235:
        /* <DEDUP_REMOVED lines=18> */
.L_x_19247:
[----:B0-----:R-:W-:Y:S02]  /*b4c0*/  IMAD.MOV.U32 R204, RZ, RZ, R190 ;  /* 0x000000ffffcc7224 */ /* 0x001fe400078e00be */
.L_x_19248:
[----:B------:R-:W-:Y:S05]  /*b4d0*/  BSYNC B2 ;  /* 0x0000000000027941 */ /* 0x000fea0003800000 */
.L_x_19246:
        /* <DEDUP_REMOVED lines=16> */
.L_x_19252:
[----:B------:R-:W-:Y:S05]  /*b5e0*/  BSYNC B3 ;  /* 0x0000000000037941 */ /* 0x000fea0003800000 */
.L_x_19251:
        /* <DEDUP_REMOVED lines=44> */
.L_x_19250:
[----:B------:R-:W-:Y:S05]  /*b8b0*/  BSYNC B2 ;  /* 0x0000000000027941 */ /* 0x000fea0003800000 */
.L_x_19249:
        /* <DEDUP_REMOVED lines=10> */
.L_x_19245:
[----:B------:R-:W-:Y:S05]  /*b960*/  BSYNC B1 ;  /* 0x0000000000017941 */ /* 0x000fea0003800000 */
.L_x_19244:
        /* <DEDUP_REMOVED lines=18> */
.L_x_19256:
[----:B0-----:R-:W-:Y:S02]  /*ba90*/  MOV R204, R190 ;  /* 0x000000be00cc7202 */ /* 0x001fe40000000f00 */
.L_x_19257:
[----:B------:R-:W-:Y:S05]  /*baa0*/  BSYNC B2 ;  /* 0x0000000000027941 */ /* 0x000fea0003800000 */
.L_x_19255:
        /* <DEDUP_REMOVED lines=16> */
.L_x_19261:
[----:B------:R-:W-:Y:S05]  /*bbb0*/  BSYNC B3 ;  /* 0x0000000000037941 */ /* 0x000fea0003800000 */
.L_x_19260:
        /* <DEDUP_REMOVED lines=44> */
.L_x_19259:
[----:B------:R-:W-:Y:S05]  /*be80*/  BSYNC B2 ;  /* 0x0000000000027941 */ /* 0x000fea0003800000 */
.L_x_19258:
        /* <DEDUP_REMOVED lines=10> */
.L_x_19254:
[----:B------:R-:W-:Y:S05]  /*bf30*/  BSYNC B1 ;  /* 0x0000000000017941 */ /* 0x000fea0003800000 */
.L_x_19253:
        /* <DEDUP_REMOVED lines=18> */
.L_x_19265:
[----:B------:R-:W-:Y:S02]  /*c060*/  IMAD.MOV.U32 R211, RZ, RZ, R190 ;  /* 0x000000ffffd37224 */ /* 0x000fe400078e00be */
.L_x_19266:
[----:B------:R-:W-:Y:S05]  /*c070*/  BSYNC B2 ;  /* 0x0000000000027941 */ /* 0x000fea0003800000 */
.L_x_19264:
        /* <DEDUP_REMOVED lines=16> */
.L_x_19270:
[----:B------:R-:W-:Y:S05]  /*c180*/  BSYNC B3 ;  /* 0x0000000000037941 */ /* 0x000fea0003800000 */
.L_x_19269:
        /* <DEDUP_REMOVED lines=44> */
.L_x_19268:
[----:B------:R-:W-:Y:S05]  /*c450*/  BSYNC B2 ;  /* 0x0000000000027941 */ /* 0x000fea0003800000 */
.L_x_19267:
        /* <DEDUP_REMOVED lines=10> */
.L_x_19263:
[----:B------:R-:W-:Y:S05]  /*c500*/  BSYNC B1 ;  /* 0x0000000000017941 */ /* 0x000fea0003800000 */
.L_x_19262:
        /* <DEDUP_REMOVED lines=18> */
.L_x_19274:
[----:B------:R-:W-:Y:S02]  /*c630*/  IMAD.MOV.U32 R211, RZ, RZ, R190 ;  /* 0x000000ffffd37224 */ /* 0x000fe400078e00be */
.L_x_19275:
[----:B------:R-:W-:Y:S05]  /*c640*/  BSYNC B2 ;  /* 0x0000000000027941 */ /* 0x000fea0003800000 */
.L_x_19273:
        /* <DEDUP_REMOVED lines=16> */
.L_x_19279:
[----:B------:R-:W-:Y:S05]  /*c750*/  BSYNC B3 ;  /* 0x0000000000037941 */ /* 0x000fea0003800000 */
.L_x_19278:
        /* <DEDUP_REMOVED lines=44> */
.L_x_19277:
[----:B------:R-:W-:Y:S05]  /*ca20*/  BSYNC B2 ;  /* 0x0000000000027941 */ /* 0x000fea0003800000 */
.L_x_19276:
        /* <DEDUP_REMOVED lines=10> */
.L_x_19272:
[----:B------:R-:W-:Y:S05]  /*cad0*/  BSYNC B1 ;  /* 0x0000000000017941 */ /* 0x000fea0003800000 */
.L_x_19271:
        /* <DEDUP_REMOVED lines=18> */
.L_x_19283:
[----:B------:R-:W-:Y:S02]  /*cc00*/  IMAD.MOV.U32 R211, RZ, RZ, R190 ;  /* 0x000000ffffd37224 */ /* 0x000fe400078e00be */
.L_x_19284:
[----:B------:R-:W-:Y:S05]  /*cc10*/  BSYNC B2 ;  /* 0x0000000000027941 */ /* 0x000fea0003800000 */
.L_x_19282:
        /* <DEDUP_REMOVED lines=16> */
.L_x_19288:
[----:B------:R-:W-:Y:S05]  /*cd20*/  BSYNC B3 ;  /* 0x0000000000037941 */ /* 0x000fea0003800000 */
.L_x_19287:
        /* <DEDUP_REMOVED lines=44> */
.L_x_19286:
[----:B------:R-:W-:Y:S05]  /*cff0*/  BSYNC B2 ;  /* 0x0000000000027941 */ /* 0x000fea0003800000 */
.L_x_19285:
        /* <DEDUP_REMOVED lines=10> */
.L_x_19281:
[----:B------:R-:W-:Y:S05]  /*d0a0*/  BSYNC B1 ;  /* 0x0000000000017941 */ /* 0x000fea0003800000 */
.L_x_19280:
        /* <DEDUP_REMOVED lines=26> */
.L_x_19290:
[----:B------:R-:W-:Y:S05]  /*d250*/  BSYNC B1 ;  /* 0x0000000000017941 */ /* 0x000fea0003800000 */
.L_x_19289:
[----:B------:R-:W-:Y:S02]  /*d260*/  IADD3 R210, R210, 0x20, RZ ;  /* 0x00000020d2d27810 */ /* 0x000fe40007ffe0ff */
[----:B------:R-:W-:Y:S02]  /*d270*/  IADD3 R209, R209, 0x20, RZ ;  /* 0x00000020d1d17810 */ /* 0x000fe40007ffe0ff */
.L_x_19216:
[----:B------:R-:W-:Y:S05]  /*d280*/  BSYNC B0 ;  /* 0x0000000000007941 */ /* 0x000fea0003800000 */
.L_x_19215:
        /* <DEDUP_REMOVED lines=31> */
.L_x_19296:
[----:B------:R-:W-:Y:S02]  /*d480*/  IMAD.MOV.U32 R168, RZ, RZ, R190 ;  /* 0x000000ffffa87224 */ /* 0x000fe400078e00be */
.L_x_19297:
[----:B------:R-:W-:Y:S05]  /*d490*/  BSYNC B2 ;  /* 0x0000000000027941 */ /* 0x000fea0003800000 */
.L_x_19295:
        /* <DEDUP_REMOVED lines=16> */
.L_x_19301:
[----:B------:R-:W-:Y:S05]  /*d5a0*/  BSYNC B3 ;  /* 0x0000000000037941 */ /* 0x000fea0003800000 */
.L_x_19300:
        /* <DEDUP_REMOVED lines=43> */
.L_x_19299:
[----:B------:R-:W-:Y:S05]  /*d860*/  BSYNC B2 ;  /* 0x0000000000027941 */ /* 0x000fea0003800000 */
.L_x_19298:
        /* <DEDUP_REMOVED lines=10> */
.L_x_19294:
[----:B-1----:R-:W-:Y:S05]  /*d910*/  BSYNC B1 ;  /* 0x0000000000017941 */ /* 0x002fea0003800000 */
.L_x_19293:
        /* <DEDUP_REMOVED lines=18> */
.L_x_19305:
[----:B0-----:R-:W-:Y:S02]  /*da40*/  IMAD.MOV.U32 R204, RZ, RZ, R190 ;  /* 0x000000ffffcc7224 */ /* 0x001fe400078e00be */
.L_x_19306:
[----:B------:R-:W-:Y:S05]  /*da50*/  BSYNC B2 ;  /* 0x0000000000027941 */ /* 0x000fea0003800000 */
.L_x_19304:
        /* <DEDUP_REMOVED lines=16> */
.L_x_19310:
[----:B------:R-:W-:Y:S05]  /*db60*/  BSYNC B3 ;  /* 0x0000000000037941 */ /* 0x000fea0003800000 */
.L_x_19309:
        /* <DEDUP_REMOVED lines=43> */
.L_x_19308:
[----:B------:R-:W-:Y:S05]  /*de20*/  BSYNC B2 ;  /* 0x0000000000027941 */ /* 0x000fea0003800000 */
.L_x_19307:
        /* <DEDUP_REMOVED lines=10> */
.L_x_19303:
[----:B------:R-:W-:Y:S05]  /*ded0*/  BSYNC B1 ;  /* 0x0000000000017941 */ /* 0x000fea0003800000 */
.L_x_19302:
        /* <DEDUP_REMOVED lines=18> */
.L_x_19314:
[----:B0-----:R-:W-:Y:S02]  /*e000*/  MOV R204, R190 ;  /* 0x000000be00cc7202 */ /* 0x001fe40000000f00 */
.L_x_19315:
[----:B------:R-:W-:Y:S05]  /*e010*/  BSYNC B2 ;  /* 0x0000000000027941 */ /* 0x000fea0003800000 */
.L_x_19313:
        /* <DEDUP_REMOVED lines=16> */
.L_x_19319:
[----:B------:R-:W-:Y:S05]  /*e120*/  BSYNC B3 ;  /* 0x0000000000037941 */ /* 0x000fea0003800000 */
.L_x_19318:
        /* <DEDUP_REMOVED lines=44> */
.L_x_19317:
[----:B------:R-:W-:Y:S05]  /*e3f0*/  BSYNC B2 ;  /* 0x0000000000027941 */ /* 0x000fea0003800000 */
.L_x_19316:
        /* <DEDUP_REMOVED lines=10> */
.L_x_19312:
[----:B------:R-:W-:Y:S05]  /*e4a0*/  BSYNC B1 ;  /* 0x0000000000017941 */ /* 0x000fea0003800000 */
.L_x_19311:
        /* <DEDUP_REMOVED lines=18> */
.L_x_19323:
[----:B0-----:R-:W-:Y:S02]  /*e5d0*/  IMAD.MOV.U32 R204, RZ, RZ, R190 ;  /* 0x000000ffffcc7224 */ /* 0x001fe400078e00be */
.L_x_19324:
[----:B------:R-:W-:Y:S05]  /*e5e0*/  BSYNC B2 ;  /* 0x0000000000027941 */ /* 0x000fea0003800000 */
.L_x_19322:
        /* <DEDUP_REMOVED lines=16> */
.L_x_19328:
[----:B------:R-:W-:Y:S05]  /*e6f0*/  BSYNC B3 ;  /* 0x0000000000037941 */ /* 0x000fea0003800000 */
.L_x_19327:
        /* <DEDUP_REMOVED lines=44> */
.L_x_19326:
[----:B------:R-:W-:Y:S05]  /*e9c0*/  BSYNC B2 ;  /* 0x0000000000027941 */ /* 0x000fea0003800000 */
.L_x_19325:
        /* <DEDUP_REMOVED lines=10> */
.L_x_19321:
[----:B------:R-:W-:Y:S05]  /*ea70*/  BSYNC B1 ;  /* 0x0000000000017941 */ /* 0x000fea0003800000 */
.L_x_19320:
        /* <DEDUP_REMOVED lines=18> */
.L_x_19332:
[----:B0-----:R-:W-:Y:S02]  /*eba0*/  IMAD.MOV.U32 R204, RZ, RZ, R190 ;  /* 0x000000ffffcc7224 */ /* 0x001fe400078e00be */
.L_x_19333:
[----:B------:R-:W-:Y:S05]  /*ebb0*/  BSYNC B2 ;  /* 0x0000000000027941 */ /* 0x000fea0003800000 */
.L_x_19331:
        /* <DEDUP_REMOVED lines=16> */
.L_x_19337:
[----:B------:R-:W-:Y:S05]  /*ecc0*/  BSYNC B3 ;  /* 0x0000000000037941 */ /* 0x000fea0003800000 */
.L_x_19336:
        /* <DEDUP_REMOVED lines=44> */
.L_x_19335:
[----:B------:R-:W-:Y:S05]  /*ef90*/  BSYNC B2 ;  /* 0x0000000000027941 */ /* 0x000fea0003800000 */
.L_x_19334:
        /* <DEDUP_REMOVED lines=10> */
.L_x_19330:
[----:B------:R-:W-:Y:S05]  /*f040*/  BSYNC B1 ;  /* 0x0000000000017941 */ /* 0x000fea0003800000 */
.L_x_19329:
        /* <DEDUP_REMOVED lines=18> */
.L_x_19341:
[----:B------:R-:W-:Y:S02]  /*f170*/  IMAD.MOV.U32 R211, RZ, RZ, R190 ;  /* 0x000000ffffd37224 */ /* 0x000fe400078e00be */
.L_x_19342:
[----:B------:R-:W-:Y:S05]  /*f180*/  BSYNC B2 ;  /* 0x0000000000027941 */ /* 0x000fea0003800000 */
.L_x_19340:
        /* <DEDUP_REMOVED lines=16> */
.L_x_19346:
[----:B------:R-:W-:Y:S05]  /*f290*/  BSYNC B3 ;  /* 0x0000000000037941 */ /* 0x000fea0003800000 */
.L_x_19345:
        /* <DEDUP_REMOVED lines=44> */
.L_x_19344:
[----:B------:R-:W-:Y:S05]  /*f560*/  BSYNC B2 ;  /* 0x0000000000027941 */ /* 0x000fea0003800000 */
.L_x_19343:
        /* <DEDUP_REMOVED lines=10> */
.L_x_19339:
[----:B------:R-:W-:Y:S05]  /*f610*/  BSYNC B1 ;  /* 0x0000000000017941 */ /* 0x000fea0003800000 */
.L_x_19338:
        /* <DEDUP_REMOVED lines=18> */
.L_x_19350:
[----:B------:R-:W-:Y:S02]  /*f740*/  IMAD.MOV.U32 R211, RZ, RZ, R190 ;  /* 0x000000ffffd37224 */ /* 0x000fe400078e00be */
.L_x_19351:
[----:B------:R-:W-:Y:S05]  /*f750*/  BSYNC B2 ;  /* 0x0000000000027941 */ /* 0x000fea0003800000 */
.L_x_19349:
        /* <DEDUP_REMOVED lines=16> */
.L_x_19355:
[----:B------:R-:W-:Y:S05]  /*f860*/  BSYNC B3 ;  /* 0x0000000000037941 */ /* 0x000fea0003800000 */
.L_x_19354:
        /* <DEDUP_REMOVED lines=44> */
.L_x_19353:
[----:B------:R-:W-:Y:S05]  /*fb30*/  BSYNC B2 ;  /* 0x0000000000027941 */ /* 0x000fea0003800000 */
.L_x_19352:
        /* <DEDUP_REMOVED lines=10> */
.L_x_19348:
[----:B------:R-:W-:Y:S05]  /*fbe0*/  BSYNC B1 ;  /* 0x0000000000017941 */ /* 0x000fea0003800000 */
.L_x_19347:
        /* <DEDUP_REMOVED lines=18> */
.L_x_19359:
[----:B------:R-:W-:Y:S02]  /*fd10*/  MOV R211, R190 ;  /* 0x000000be00d37202 */ /* 0x000fe40000000f00 */
.L_x_19360:
[----:B------:R-:W-:Y:S05]  /*fd20*/  BSYNC B2 ;  /* 0x0000000000027941 */ /* 0x000fea0003800000 */
.L_x_19358:
        /* <DEDUP_REMOVED lines=16> */
.L_x_19364:
[----:B------:R-:W-:Y:S05]  /*fe30*/  BSYNC B3 ;  /* 0x0000000000037941 */ /* 0x000fea0003800000 */
.L_x_19363:
        /* <DEDUP_REMOVED lines=44> */
.L_x_19362:
[----:B------:R-:W-:Y:S05]  /*10100*/  BSYNC B2 ;  /* 0x0000000000027941 */ /* 0x000fea0003800000 */
.L_x_19361:
        /* <DEDUP_REMOVED lines=10> */
.L_x_19357:
[----:B------:R-:W-:Y:S05]  /*101b0*/  BSYNC B1 ;  /* 0x0000000000017941 */ /* 0x000fea0003800000 */
.L_x_19356:
        /* <DEDUP_REMOVED lines=8> */
[----:B------:R-:W-:Y:S01]  /*10240*/  HFMA2.MMA R214, -RZ, RZ, 0, 4.76837158203125e-07 ;  /* 0x00000008ffd67435 */ /* 0x000fe200000001ff */
        /* <DEDUP_REMOVED lines=17> */
.L_x_19366:
[----:B------:R-:W-:Y:S05]  /*10360*/  BSYNC B1 ;  /* 0x0000000000017941 */ /* 0x000fea0003800000 */
.L_x_19365:
[----:B------:R-:W-:Y:S02]  /*10370*/  IADD3 R210, R210, 0x20, RZ ;  /* 0x00000020d2d27810 */ /* 0x000fe40007ffe0ff */
[----:B------:R-:W-:Y:S02]  /*10380*/  IADD3 R209, R209, 0x20, RZ ;  /* 0x00000020d1d17810 */ /* 0x000fe40007ffe0ff */
.L_x_19292:
[----:B------:R-:W-:Y:S05]  /*10390*/  BSYNC B0 ;  /* 0x0000000000007941 */ /* 0x000fea0003800000 */
.L_x_19291:
        /* <DEDUP_REMOVED lines=30> */
.L_x_19372:
[----:B------:R-:W-:Y:S02]  /*10580*/  IMAD.MOV.U32 R176, RZ, RZ, R190 ;  /* 0x000000ffffb07224 */ /* 0x000fe400078e00be */
.L_x_19373:
[----:B------:R-:W-:Y:S05]  /*10590*/  BSYNC B2 ;  /* 0x0000000000027941 */ /* 0x000fea0003800000 */
.L_x_19371:
        /* <DEDUP_REMOVED lines=16> */
.L_x_19377:
[----:B------:R-:W-:Y:S05]  /*106a0*/  BSYNC B3 ;  /* 0x0000000000037941 */ /* 0x000fea0003800000 */
.L_x_19376:
        /* <DEDUP_REMOVED lines=43> */
.L_x_19375:
[----:B------:R-:W-:Y:S05]  /*10960*/  BSYNC B2 ;  /* 0x0000000000027941 */ /* 0x000fea0003800000 */
.L_x_19374:
        /* <DEDUP_REMOVED lines=10> */
.L_x_19370:
[----:B-1----:R-:W-:Y:S05]  /*10a10*/  BSYNC B1 ;  /* 0x0000000000017941 */ /* 0x002fea0003800000 */
.L_x_19369:
        /* <DEDUP_REMOVED lines=18> */
.L_x_19381:
[----:B------:R-:W-:Y:S02]  /*10b40*/  IMAD.MOV.U32 R178, RZ, RZ, R190 ;  /* 0x000000ffffb27224 */ /* 0x000fe400078e00be */
.L_x_19382:
[----:B------:R-:W-:Y:S05]  /*10b50*/  BSYNC B2 ;  /* 0x0000000000027941 */ /* 0x000fea0003800000 */
.L_x_19380:
        /* <DEDUP_REMOVED lines=16> */
.L_x_19386:
[----:B------:R-:W-:Y:S05]  /*10c60*/  BSYNC B3 ;  /* 0x0000000000037941 */ /* 0x000fea0003800000 */
.L_x_19385:
[----:B------:R-:W-:Y:S01]  /*10c70*/  IMAD.HI.U32 R173, R0, -0x326172a9, RZ ;  /* 0xcd9e8d5700ad7827 */ /* 0x000fe200078e00ff */
[----:B------:R-:W-:-:S03]  /*10c80*/  LOP3.LUT R174, R174, R187, R197, 0x96, !PT ;  /* 0x000000bbaeae7212 */ /* 0x000fc600078e96c5 */
[----:B------:R-:W-:Y:S01]  /*10c90*/  IMAD R176, R0, -0x326172a9, RZ ;  /* 0xcd9e8d5700b07824 */ /* 0x000fe200078e02ff */
[----:B------:R-:W-:Y:S01]  /*10ca0*/  LOP3.LUT R173, R173, R3, R196, 0x96, !PT ;  /* 0x00000003adad7212 */ /* 0x000fe200078e96c4 */
[----:B------:R-:W-:-:S04]  /*10cb0*/  IMAD.WIDE.U32 R174, R174, -0x326172a9, RZ ;  /* 0xcd9e8d57aeae7825 */ /* 0x000fc800078e00ff */
[----:B------:R-:W-:Y:S01]  /*10cc0*/  IMAD R177, R2, -0x2daee0ad, RZ ;  /* 0xd2511f5302b17824 */ /* 0x000fe200078e02ff */
[----:B------:R-:W-:Y:S01]  /*10cd0*/  LOP3.LUT R176, R175, R176, R5, 0x96, !PT ;  /* 0x000000b0afb07212 */ /* 0x000fe200078e9605 */
[----:B0-----:R-:W-:-:S05]  /*10ce0*/  IMAD.WIDE.U32 R182, R173, -0x2daee0ad, RZ ;  /* 0xd2511f53adb67825 */ /* 0x001fca00078e00ff */
        /* <DEDUP_REMOVED lines=35> */
.L_x_19384:
[----:B------:R-:W-:Y:S05]  /*10f20*/  BSYNC B2 ;  /* 0x0000000000027941 */ /* 0x000fea0003800000 */
.L_x_19383:
        /* <DEDUP_REMOVED lines=10> */
.L_x_19379:
[----:B------:R-:W-:Y:S05]  /*10fd0*/  BSYNC B1 ;  /* 0x0000000000017941 */ /* 0x000fea0003800000 */
.L_x_19378:
        /* <DEDUP_REMOVED lines=18> */
.L_x_19390:
[----:B------:R-:W-:Y:S02]  /*11100*/  IMAD.MOV.U32 R178, RZ, RZ, R190 ;  /* 0x000000ffffb27224 */ /* 0x000fe400078e00be */
.L_x_19391:
[----:B------:R-:W-:Y:S05]  /*11110*/  BSYNC B2 ;  /* 0x0000000000027941 */ /* 0x000fea0003800000 */
.L_x_19389:
        /* <DEDUP_REMOVED lines=16> */
.L_x_19395:
[----:B------:R-:W-:Y:S05]  /*11220*/  BSYNC B3 ;  /* 0x0000000000037941 */ /* 0x000fea0003800000 */
.L_x_19394:
[----:B------:R-:W-:Y:S01]  /*11230*/  IMAD.HI.U32 R174, R0, -0x326172a9, RZ ;  /* 0xcd9e8d5700ae7827 */ /* 0x000fe200078e00ff */
[----:B------:R-:W-:-:S03]  /*11240*/  LOP3.LUT R175, R175, R187, R197, 0x96, !PT ;  /* 0x000000bbafaf7212 */ /* 0x000fc600078e96c5 */
[----:B------:R-:W-:Y:S01]  /*11250*/  IMAD R176, R0, -0x326172a9, RZ ;  /* 0xcd9e8d5700b07824 */ /* 0x000fe200078e02ff */
[----:B0-----:R-:W-:Y:S01]  /*11260*/  LOP3.LUT R182, R174, R3, R196, 0x96, !PT ;  /* 0x00000003aeb67212 */ /* 0x001fe200078e96c4 */
        /* <DEDUP_REMOVED lines=40> */
.L_x_19393:
[----:B------:R-:W-:Y:S05]  /*114f0*/  BSYNC B2 ;  /* 0x0000000000027941 */ /* 0x000fea0003800000 */
.L_x_19392:
        /* <DEDUP_REMOVED lines=10> */
.L_x_19388:
[----:B------:R-:W-:Y:S05]  /*115a0*/  BSYNC B1 ;  /* 0x0000000000017941 */ /* 0x000fea0003800000 */
.L_x_19387:
        /* <DEDUP_REMOVED lines=18> */
.L_x_19399:
[----:B------:R-:W-:Y:S02]  /*116d0*/  IMAD.MOV.U32 R180, RZ, RZ, R190 ;  /* 0x000000ffffb47224 */ /* 0x000fe400078e00be */
.L_x_19400:
[----:B------:R-:W-:Y:S05]  /*116e0*/  BSYNC B2 ;  /* 0x0000000000027941 */ /* 0x000fea0003800000 */
.L_x_19398:
        /* <DEDUP_REMOVED lines=16> */
.L_x_19404:
[----:B------:R-:W-:Y:S05]  /*117f0*/  BSYNC B3 ;  /* 0x0000000000037941 */ /* 0x000fea0003800000 */
.L_x_19403:
[----:B------:R-:W-:Y:S01]  /*11800*/  IMAD.HI.U32 R175, R0, -0x326172a9, RZ ;  /* 0xcd9e8d5700af7827 */ /* 0x000fe200078e00ff */
[----:B------:R-:W-:-:S03]  /*11810*/  LOP3.LUT R176, R176, R187, R197, 0x96, !PT ;  /* 0x000000bbb0b07212 */ /* 0x000fc600078e96c5 */
[----:B0-----:R-:W-:Y:S01]  /*11820*/  IMAD R182, R0, -0x326172a9, RZ ;  /* 0xcd9e8d5700b67824 */ /* 0x001fe200078e02ff */
        /* <DEDUP_REMOVED lines=41> */
.L_x_19402:
[----:B------:R-:W-:Y:S05]  /*11ac0*/  BSYNC B2 ;  /* 0x0000000000027941 */ /* 0x000fea0003800000 */
.L_x_19401:
        /* <DEDUP_REMOVED lines=10> */
.L_x_19397:
[----:B------:R-:W-:Y:S05]  /*11b70*/  BSYNC B1 ;  /* 0x0000000000017941 */ /* 0x000fea0003800000 */
.L_x_19396:
        /* <DEDUP_REMOVED lines=18> */
.L_x_19408:
[----:B------:R-:W-:Y:S02]  /*11ca0*/  IMAD.MOV.U32 R180, RZ, RZ, R190 ;  /* 0x000000ffffb47224 */ /* 0x000fe400078e00be */
.L_x_19409:
[----:B------:R-:W-:Y:S05]  /*11cb0*/  BSYNC B2 ;  /* 0x0000000000027941 */ /* 0x000fea0003800000 */
.L_x_19407:
        /* <DEDUP_REMOVED lines=16> */
.L_x_19413:
[----:B------:R-:W-:Y:S05]  /*11dc0*/  BSYNC B3 ;  /* 0x0000000000037941 */ /* 0x000fea0003800000 */
.L_x_19412:
        /* <DEDUP_REMOVED lines=44> */
.L_x_19411:
[----:B------:R-:W-:Y:S05]  /*12090*/  BSYNC B2 ;  /* 0x0000000000027941 */ /* 0x000fea0003800000 */
.L_x_19410:
[----:B------:R-:W1:Y:S01]  /*120a0*/  I2F.U32 R176, R180 ;  /* 0x000000b400b07306 */ /* 0x000e620000201000 */
[----:B------:R-:W-:Y:S01]  /*120b0*/  HFMA2.MMA R177, -RZ, RZ, 0.1171875, 0 ;  /* 0x2f800000ffb17435 */ /* 0x000fe200000001ff */
[----:B------:R-:W-:-:S05]  /*120c0*/  PRMT R179, RZ, 0x5410, R130 ;  /* 0x00005410ffb37816 */ /* 0x000fca0000000082 */
[----:B------:R-:W-:-:S04]  /*120d0*/  FMUL.FTZ R179, R179, c[0x0][0x1ec] ;  /* 0x00007b00b3b37a20 */ /* 0x000fc80000410000 */
[----:B------:R-:W-:Y:S02]  /*120e0*/  FMUL.FTZ R179, R179, c[0x0][0x1e8] ;  /* 0x00007a00b3b37a20 */ /* 0x000fe40000410000 */
[----:B-1----:R-:W-:-:S05]  /*120f0*/  FFMA.FTZ R176, R176, R177, 1.1641532182693481445e-10 ;  /* 0x2f000000b0b07423 */ /* 0x002fca00000100b1 */
[----:B------:R-:W-:-:S04]  /*12100*/  FSETP.GTU.FTZ.AND P3, PT, R176, c[0x0][0x1e4], PT ;  /* 0x00007900b0007a0b */ /* 0x000fc80003f7c000 */
[----:B------:R-:W-:Y:S02]  /*12110*/  FSEL R176, R179, RZ, !P3 ;  /* 0x000000ffb3b07208 */ /* 0x000fe40005800000 */
[----:B------:R-:W-:-:S03]  /*12120*/  SEL R194, RZ, 0x1, P3 ;  /* 0x00000001ffc27807 */ /* 0x000fc60001800000 */
[----:B------:R-:W-:Y:S02]  /*12130*/  @P1 FADD.FTZ R176, R132, R176 ;  /* 0x000000b084b01221 */ /* 0x000fe40000010000 */
.L_x_19406:
[----:B------:R-:W-:Y:S05]  /*12140*/  BSYNC B1 ;  /* 0x0000000000017941 */ /* 0x000fea0003800000 */
.L_x_19405:
        /* <DEDUP_REMOVED lines=18> */
.L_x_19417:
[----:B------:R-:W-:Y:S02]  /*12270*/  MOV R180, R190 ;  /* 0x000000be00b47202 */ /* 0x000fe40000000f00 */
.L_x_19418:
[----:B------:R-:W-:Y:S05]  /*12280*/  BSYNC B2 ;  /* 0x0000000000027941 */ /* 0x000fea0003800000 */
.L_x_19416:
        /* <DEDUP_REMOVED lines=16> */
.L_x_19422:
[----:B------:R-:W-:Y:S05]  /*12390*/  BSYNC B3 ;  /* 0x0000000000037941 */ /* 0x000fea0003800000 */
.L_x_19421:
        /* <DEDUP_REMOVED lines=44> */
.L_x_19420:
[----:B------:R-:W-:Y:S05]  /*12660*/  BSYNC B2 ;  /* 0x0000000000027941 */ /* 0x000fea0003800000 */
.L_x_19419:
[----:B------:R1:W2:Y:S01]  /*12670*/  I2F.U32 R177, R180 ;  /* 0x000000b400b17306 */ /* 0x0002a20000201000 */
[----:B------:R-:W-:Y:S01]  /*12680*/  IMAD.MOV.U32 R178, RZ, RZ, 0x2f800000 ;  /* 0x2f800000ffb27424 */ /* 0x000fe200078e00ff */
[----:B-1----:R-:W-:-:S03]  /*12690*/  PRMT R180, RZ, 0x7610, R130 ;  /* 0x00007610ffb47816 */ /* 0x002fc60000000082 */
[----:B--2---:R-:W-:Y:S02]  /*126a0*/  FFMA.FTZ R177, R177, R178, 1.1641532182693481445e-10 ;  /* 0x2f000000b1b17423 */ /* 0x004fe400000100b2 */
[----:B------:R-:W-:-:S03]  /*126b0*/  FMUL.FTZ R178, R180, c[0x0][0x1ec] ;  /* 0x00007b00b4b27a20 */ /* 0x000fc60000410000 */
[----:B------:R-:W-:Y:S01]  /*126c0*/  FSETP.GTU.FTZ.AND P3, PT, R177, c[0x0][0x1e4], PT ;  /* 0x00007900b1007a0b */ /* 0x000fe20003f7c000 */
[----:B------:R-:W-:-:S03]  /*126d0*/  FMUL.FTZ R178, R178, c[0x0][0x1e8] ;  /* 0x00007a00b2b27a20 */ /* 0x000fc60000410000 */
[----:B------:R-:W-:Y:S02]  /*126e0*/  SEL R195, RZ, 0x1, P3 ;  /* 0x00000001ffc37807 */ /* 0x000fe40001800000 */
[----:B------:R-:W-:-:S05]  /*126f0*/  FSEL R177, R178, RZ, !P3 ;  /* 0x000000ffb2b17208 */ /* 0x000fca0005800000 */
[----:B------:R-:W-:Y:S02]  /*12700*/  @P1 FADD.FTZ R177, R133, R177 ;  /* 0x000000b185b11221 */ /* 0x000fe40000010000 */
.L_x_19415:
[----:B------:R-:W-:Y:S05]  /*12710*/  BSYNC B1 ;  /* 0x0000000000017941 */ /* 0x000fea0003800000 */
.L_x_19414:
        /* <DEDUP_REMOVED lines=18> */
.L_x_19426:
[----:B------:R-:W-:Y:S02]  /*12840*/  IMAD.MOV.U32 R180, RZ, RZ, R190 ;  /* 0x000000ffffb47224 */ /* 0x000fe400078e00be */
.L_x_19427:
[----:B------:R-:W-:Y:S05]  /*12850*/  BSYNC B2 ;  /* 0x0000000000027941 */ /* 0x000fea0003800000 */
.L_x_19425:
        /* <DEDUP_REMOVED lines=16> */
.L_x_19431:
[----:B------:R-:W-:Y:S05]  /*12960*/  BSYNC B3 ;  /* 0x0000000000037941 */ /* 0x000fea0003800000 */
.L_x_19430:
        /* <DEDUP_REMOVED lines=44> */
.L_x_19429:
[----:B------:R-:W-:Y:S05]  /*12c30*/  BSYNC B2 ;  /* 0x0000000000027941 */ /* 0x000fea0003800000 */
.L_x_19428:
[----:B------:R0:W1:Y:S01]  /*12c40*/  I2F.U32 R178, R180 ;  /* 0x000000b400b27306 */ /* 0x0000620000201000 */
[----:B------:R-:W-:Y:S01]  /*12c50*/  IMAD.MOV.U32 R179, RZ, RZ, 0x2f800000 ;  /* 0x2f800000ffb37424 */ /* 0x000fe200078e00ff */
[----:B0-----:R-:W-:-:S03]  /*12c60*/  PRMT R180, RZ, 0x5410, R131 ;  /* 0x00005410ffb47816 */ /* 0x001fc60000000083 */
[----:B-1----:R-:W-:Y:S02]  /*12c70*/  FFMA.FTZ R178, R178, R179, 1.1641532182693481445e-10 ;  /* 0x2f000000b2b27423 */ /* 0x002fe400000100b3 */
[----:B------:R-:W-:-:S03]  /*12c80*/  FMUL.FTZ R179, R180, c[0x0][0x1ec] ;  /* 0x00007b00b4b37a20 */ /* 0x000fc60000410000 */
[----:B------:R-:W-:Y:S01]  /*12c90*/  FSETP.GTU.FTZ.AND P3, PT, R178, c[0x0][0x1e4], PT ;  /* 0x00007900b2007a0b */ /* 0x000fe20003f7c000 */
[----:B------:R-:W-:-:S03]  /*12ca0*/  FMUL.FTZ R179, R179, c[0x0][0x1e8] ;  /* 0x00007a00b3b37a20 */ /* 0x000fc60000410000 */
[----:B------:R-:W-:Y:S02]  /*12cb0*/  SEL R198, RZ, 0x1, P3 ;  /* 0x00000001ffc67807 */ /* 0x000fe40001800000 */
[----:B------:R-:W-:-:S05]  /*12cc0*/  FSEL R178, R179, RZ, !P3 ;  /* 0x000000ffb3b27208 */ /* 0x000fca0005800000 */
[----:B------:R-:W-:Y:S02]  /*12cd0*/  @P1 FADD.FTZ R178, R134, R178 ;  /* 0x000000b286b21221 */ /* 0x000fe40000010000 */
.L_x_19424:
[----:B------:R-:W-:Y:S05]  /*12ce0*/  BSYNC B1 ;  /* 0x0000000000017941 */ /* 0x000fea0003800000 */
.L_x_19423:
        /* <DEDUP_REMOVED lines=18> */
.L_x_19435:
[----:B------:R-:W-:Y:S02]  /*12e10*/  IMAD.MOV.U32 R180, RZ, RZ, R190 ;  /* 0x000000ffffb47224 */ /* 0x000fe400078e00be */
.L_x_19436:
[----:B------:R-:W-:Y:S05]  /*12e20*/  BSYNC B2 ;  /* 0x0000000000027941 */ /* 0x000fea0003800000 */
.L_x_19434:
        /* <DEDUP_REMOVED lines=16> */
.L_x_19440:
[----:B------:R-:W-:Y:S05]  /*12f30*/  BSYNC B3 ;  /* 0x0000000000037941 */ /* 0x000fea0003800000 */
.L_x_19439:
        /* <DEDUP_REMOVED lines=44> */
.L_x_19438:
[----:B------:R-:W-:Y:S05]  /*13200*/  BSYNC B2 ;  /* 0x0000000000027941 */ /* 0x000fea0003800000 */
.L_x_19437:
        /* <DEDUP_REMOVED lines=10> */
.L_x_19433:
[----:B------:R-:W-:Y:S05]  /*132b0*/  BSYNC B1 ;  /* 0x0000000000017941 */ /* 0x000fea0003800000 */
.L_x_19432:
[----:B------:R-:W-:-:S04]  /*132c0*/  IMAD.MOV.U32 R211, RZ, RZ, 0x20 ;  /* 0x00000020ffd37424 */ /* 0x000fc800078e00ff */
[----:B------:R-:W-:-:S05]  /*132d0*/  IMAD.WIDE.U32 R210, R210, R211, c[0x0][0x188] ;  /* 0x00006200d2d27625 */ /* 0x000fca00078e00d3 */
[----:B------:R0:W-:Y:S04]  /*132e0*/  STG.E.128 [R210.64], R172 ;  /* 0x000000acd2007986 */ /* 0x0001e8000c101d04 */
[----:B------:R0:W-:Y:S01]  /*132f0*/  STG.E.128 [R210.64+0x10], R176 ;  /* 0x000010b0d2007986 */ /* 0x0001e2000c101d04 */
[----:B------:R-:W-:Y:S05]  /*13300*/  @!P0 BRA `(.L_x_19368) ;  /* 0x0000014000008947 */ /* 0x000fea0003800000 */
[----:B------:R-:W-:Y:S01]  /*13310*/  IMAD.U32 R182, R198, 0x10000, RZ ;  /* 0x00010000c6b67824 */ /* 0x000fe200078e00ff */
        /* <DEDUP_REMOVED lines=19> */
.L_x_19368:
[----:B------:R-:W-:Y:S05]  /*13450*/  BSYNC B0 ;  /* 0x0000000000007941 */ /* 0x000fea0003800000 */
.L_x_19367:
[----:B------:R-:W-:Y:S01]  /*13460*/  FADD.FTZ R180, RZ, R124 ;  /* 0x0000007cffb47221 */ /* 0x000fe20000010000 */
[C---:B------:R-:W-:Y:S02]  /*13470*/  ISETP.GT.U32.AND P4, PT, R14.reuse, 0x3f, PT ;  /* 0x0000003f0e00780c */ /* 0x040fe40003f84070 */
[C---:B------:R-:W-:Y:S01]  /*13480*/  ISETP.GT.U32.AND P3, PT, R14.reuse, 0x5f, PT ;  /* 0x0000005f0e00780c */ /* 0x040fe20003f64070 */
[----:B0-----:R-:W-:Y:S01]  /*13490*/  FADD.FTZ R183, R125, R180 ;  /* 0x000000b47db77221 */ /* 0x001fe20000010000 */
        /* <DEDUP_REMOVED lines=56> */
.L_x_19457:
        /* <DEDUP_REMOVED lines=117> */
.L_x_19458:
        /* <DEDUP_REMOVED lines=59> */
.L_x_19446:
[----:B------:R-:W-:Y:S05]  /*14320*/  BSYNC B1 ;  /* 0x0000000000017941 */ /* 0x000fea0003800000 */
.L_x_19445:
        /* <DEDUP_REMOVED lines=35> */
.L_x_19448:
[----:B------:R-:W-:Y:S05]  /*14560*/  BSYNC B1 ;  /* 0x0000000000017941 */ /* 0x000fea0003800000 */
.L_x_19447:
        /* <DEDUP_REMOVED lines=35> */
.L_x_19450:
[----:B------:R-:W-:Y:S05]  /*147a0*/  BSYNC B1 ;  /* 0x0000000000017941 */ /* 0x000fea0003800000 */
.L_x_19449:
        /* <DEDUP_REMOVED lines=35> */
.L_x_19452:
[----:B------:R-:W-:Y:S05]  /*149e0*/  BSYNC B1 ;  /* 0x0000000000017941 */ /* 0x000fea0003800000 */
.L_x_19451:
        /* <DEDUP_REMOVED lines=35> */
.L_x_19454:
[----:B------:R-:W-:Y:S05]  /*14c20*/  BSYNC B1 ;  /* 0x0000000000017941 */ /* 0x000fea0003800000 */
.L_x_19453:
        /* <DEDUP_REMOVED lines=29> */
[----:B------:R-:W-:Y:S01]  /*14e00*/  IMAD.WIDE.U32 R206, R206, R209, c[0x0][0x208] ;  /* 0x00008200cece7625 */ /* 0x000fe200078e00d1 */
[----:B------:R-:W-:-:S05]  /*14e10*/  F2FP.BF16.PACK_AB R180, R205, R180 ;  /* 0x000000b4cdb4723e */ /* 0x000fca00000010ff */
[----:B------:R0:W-:Y:S02]  /*14e20*/  STG.E.128 [R206.64], R180 ;  /* 0x000000b4ce007986 */ /* 0x0001e4000c101d04 */
.L_x_19444:
[----:B0-----:R-:W-:Y:S05]  /*14e30*/  BSYNC B0 ;  /* 0x0000000000007941 */ /* 0x001fea0003800000 */
.L_x_19443:
[----:B------:R-:W-:-:S04]  /*14e40*/  IMAD.MOV.U32 R180, RZ, RZ, c[0x0][0x160] ;  /* 0x00005800ffb47624 */ /* 0x000fc800078e00ff */
[----:B------:R-:W-:-:S05]  /*14e50*/  IMAD R19, R180, 0x4, R19 ;  /* 0x00000004b4137824 */ /* 0x000fca00078e0213 */
[----:B------:R-:W-:-:S13]  /*14e60*/  ISETP.GE.AND P0, PT, R19, c[0x0][0x164], PT ;  /* 0x0000590013007a0c */ /* 0x000fda0003f06270 */
[----:B------:R-:W-:Y:S01]  /*14e70*/  @P0 CALL.REL.NOINC `(.L_x_19455) ;  /* 0x0000001000000944 */ /* 0x000fe20003c00000 */
[----:B------:R-:W-:Y:S05]  /*14e80*/  BRA `(.L_x_19456) ;  /* 0xfffebea000007947 */ /* 0x000fea000383ffff */
.L_x_19455:
[----:B------:R-:W-:Y:S05]  /*14e90*/  EXIT ;  /* 0x000000000000794d */ /* 0x000fea0003800000 */
.L_x_19441:
[----:B------:R-:W-:Y:S01]  /*14ea0*/  IMAD.MOV.U32 R180, RZ, RZ, R205 ;  /* 0x000000ffffb47224 */ /* 0x000fe200078e00cd */
[----:B------:R-:W-:Y:S01]  /*14eb0*/  MOV R209, 0x1 ;  /* 0x0000000100d17802 */ /* 0x000fe20000000f00 */
[----:B------:R-:W-:Y:S01]  /*14ec0*/  IMAD.MOV.U32 R204, RZ, RZ, 0x1f ;  /* 0x0000001fffcc7424 */ /* 0x000fe200078e00ff */
[----:B------:R-:W-:Y:S01]  /*14ed0*/  MOV R182, 0x14f00 ;  /* 0x00014f0000b67802 */ /* 0x000fe20000000f00 */
[----:B------:R-:W-:Y:S02]  /*14ee0*/  IMAD.MOV.U32 R211, RZ, RZ, -0x1 ;  /* 0xffffffffffd37424 */ /* 0x000fe400078e00ff */
[----:B-----5:R-:W-:Y:S05]  /*14ef0*/  CALL.REL.NOINC `($__internal_74_$__cuda_sm70_shflsync_bfly_p) ;  /* 0x000009c000007944 */ /* 0x020fea0003c00000 */
[----:B01----:R-:W-:Y:S01]  /*14f00*/  IMAD.MOV.U32 R180, RZ, RZ, R209 ;  /* 0x000000ffffb47224 */ /* 0x003fe200078e00d1 */
[----:B------:R-:W-:Y:S05]  /*14f10*/  BRA `(.L_x_19457) ;  /* 0xffffe90000007947 */ /* 0x000fea000383ffff */
.L_x_19442:
[----:B------:R-:W-:Y:S01]  /*14f20*/  HFMA2.MMA R209, -RZ, RZ, 0, 1.1920928955078125e-07 ;  /* 0x00000002ffd17435 */ /* 0x000fe200000001ff */
[----:B------:R-:W-:Y:S01]  /*14f30*/  IMAD.MOV.U32 R180, RZ, RZ, R206 ;  /* 0x000000ffffb47224 */ /* 0x000fe200078e00ce */
[----:B------:R-:W-:Y:S01]  /*14f40*/  MOV R182, 0x14f80 ;  /* 0x00014f8000b67802 */ /* 0x000fe20000000f00 */
[----:B------:R-:W-:Y:S02]  /*14f50*/  IMAD.MOV.U32 R204, RZ, RZ, 0x1f ;  /* 0x0000001fffcc7424 */ /* 0x000fe400078e00ff */
[----:B------:R-:W-:-:S02]  /*14f60*/  IMAD.MOV.U32 R211, RZ, RZ, -0x1 ;  /* 0xffffffffffd37424 */ /* 0x000fc400078e00ff */
[----:B0----5:R-:W-:Y:S05]  /*14f70*/  CALL.REL.NOINC `($__internal_74_$__cuda_sm70_shflsync_bfly_p) ;  /* 0x0000094000007944 */ /* 0x021fea0003c00000 */
[----:B01----:R-:W-:Y:S01]  /*14f80*/  FADD.FTZ R180, R206, R209 ;  /* 0x000000d1ceb47221 */ /* 0x003fe20000010000 */
[----:B------:R-:W-:Y:S01]  /*14f90*/  MOV R211, 0xffffffff ;  /* 0xffffffff00d37802 */ /* 0x000fe20000000f00 */
[----:B------:R-:W-:Y:S01]  /*14fa0*/  IMAD.MOV.U32 R209, RZ, RZ, 0x4 ;  /* 0x00000004ffd17424 */ /* 0x000fe200078e00ff */
[----:B------:R-:W-:Y:S01]  /*14fb0*/  MOV R182, 0x14fe0 ;  /* 0x00014fe000b67802 */ /* 0x000fe20000000f00 */
[----:B------:R-:W-:-:S02]  /*14fc0*/  IMAD.MOV.U32 R204, RZ, RZ, 0x1f ;  /* 0x0000001fffcc7424 */ /* 0x000fc400078e00ff */
[----:B------:R-:W-:Y:S05]  /*14fd0*/  CALL.REL.NOINC `($__internal_74_$__cuda_sm70_shflsync_bfly_p) ;  /* 0x000008e000007944 */ /* 0x000fea0003c00000 */
[----:B01----:R-:W-:Y:S01]  /*14fe0*/  FADD.FTZ R180, R180, R209 ;  /* 0x000000d1b4b47221 */ /* 0x003fe20000010000 */
[----:B------:R-:W-:Y:S01]  /*14ff0*/  MOV R182, 0x15040 ;  /* 0x0001504000b67802 */ /* 0x000fe20000000f00 */
[----:B------:R-:W-:-:S02]  /*15000*/  IMAD.MOV.U32 R209, RZ, RZ, 0x8 ;  /* 0x00000008ffd17424 */ /* 0x000fc400078e00ff */
[----:B------:R-:W-:Y:S02]  /*15010*/  IMAD.MOV.U32 R204, RZ, RZ, 0x1f ;  /* 0x0000001fffcc7424 */ /* 0x000fe400078e00ff */
[----:B------:R-:W-:Y:S02]  /*15020*/  IMAD.MOV.U32 R211, RZ, RZ, -0x1 ;  /* 0xffffffffffd37424 */ /* 0x000fe400078e00ff */
[----:B------:R-:W-:Y:S05]  /*15030*/  CALL.REL.NOINC `($__internal_74_$__cuda_sm70_shflsync_bfly_p) ;  /* 0x0000088000007944 */ /* 0x000fea0003c00000 */
[----:B0-----:R-:W-:Y:S01]  /*15040*/  HFMA2.MMA R204, -RZ, RZ, 0, 1.847743988037109375e-06 ;  /* 0x0000001fffcc7435 */ /* 0x001fe200000001ff */
[----:B-1----:R-:W-:Y:S01]  /*15050*/  FADD.FTZ R180, R180, R209 ;  /* 0x000000d1b4b47221 */ /* 0x002fe20000010000 */
[----:B------:R-:W-:Y:S01]  /*15060*/  MOV R182, 0x150a0 ;  /* 0x000150a000b67802 */ /* 0x000fe20000000f00 */
[----:B------:R-:W-:Y:S02]  /*15070*/  IMAD.MOV.U32 R209, RZ, RZ, 0x10 ;  /* 0x00000010ffd17424 */ /* 0x000fe400078e00ff */
[----:B------:R-:W-:Y:S02]  /*15080*/  IMAD.MOV.U32 R211, RZ, RZ, -0x1 ;  /* 0xffffffffffd37424 */ /* 0x000fe400078e00ff */
[----:B------:R-:W-:Y:S05]  /*15090*/  CALL.REL.NOINC `($__internal_74_$__cuda_sm70_shflsync_bfly_p) ;  /* 0x0000082000007944 */ /* 0x000fea0003c00000 */
[----:B-1----:R-:W-:Y:S02]  /*150a0*/  FADD.FTZ R207, R180, R209 ;  /* 0x000000d1b4cf7221 */ /* 0x002fe40000010000 */
[----:B------:R-:W-:Y:S02]  /*150b0*/  IMAD.MOV.U32 R209, RZ, RZ, 0x1 ;  /* 0x00000001ffd17424 */ /* 0x000fe400078e00ff */
[----:B------:R-:W-:-:S02]  /*150c0*/  FMUL.FTZ R207, R207, c[0x0][0x1e0] ;  /* 0x00007800cfcf7a20 */ /* 0x000fc40000410000 */
[----:B0-----:R-:W-:Y:S02]  /*150d0*/  IMAD.MOV.U32 R211, RZ, RZ, -0x1 ;  /* 0xffffffffffd37424 */ /* 0x001fe400078e00ff */
        /* <DEDUP_REMOVED lines=99> */
[----:B------:R-:W-:Y:S05]  /*15710*/  CALL.REL.NOINC `($__internal_74_$__cuda_sm70_shflsync_bfly_p) ;  /* 0x000001a000007944 */ /* 0x000fea0003c00000 */
[----:B01----:R-:W-:Y:S01]  /*15720*/  FADD.FTZ R180, R180, R209 ;  /* 0x000000d1b4b47221 */ /* 0x003fe20000010000 */
[----:B------:R-:W-:Y:S01]  /*15730*/  MOV R209, 0x2 ;  /* 0x0000000200d17802 */ /* 0x000fe20000000f00 */
[----:B------:R-:W-:Y:S01]  /*15740*/  IMAD.MOV.U32 R204, RZ, RZ, 0x1f ;  /* 0x0000001fffcc7424 */ /* 0x000fe200078e00ff */
[----:B------:R-:W-:Y:S01]  /*15750*/  MOV R182, 0x15780 ;  /* 0x0001578000b67802 */ /* 0x000fe20000000f00 */
[----:B------:R-:W-:Y:S02]  /*15760*/  IMAD.MOV.U32 R211, RZ, RZ, -0x1 ;  /* 0xffffffffffd37424 */ /* 0x000fe400078e00ff */
[----:B------:R-:W-:Y:S05]  /*15770*/  CALL.REL.NOINC `($__internal_74_$__cuda_sm70_shflsync_bfly_p) ;  /* 0x0000014000007944 */ /* 0x000fea0003c00000 */
[----:B01----:R-:W-:Y:S01]  /*15780*/  FADD.FTZ R180, R180, R209 ;  /* 0x000000d1b4b47221 */ /* 0x003fe20000010000 */
[----:B------:R-:W-:Y:S01]  /*15790*/  MOV R211, 0xffffffff ;  /* 0xffffffff00d37802 */ /* 0x000fe20000000f00 */
[----:B------:R-:W-:Y:S01]  /*157a0*/  IMAD.MOV.U32 R209, RZ, RZ, 0x4 ;  /* 0x00000004ffd17424 */ /* 0x000fe200078e00ff */
[----:B------:R-:W-:Y:S01]  /*157b0*/  MOV R182, 0x157e0 ;  /* 0x000157e000b67802 */ /* 0x000fe20000000f00 */
[----:B------:R-:W-:Y:S02]  /*157c0*/  IMAD.MOV.U32 R204, RZ, RZ, 0x1f ;  /* 0x0000001fffcc7424 */ /* 0x000fe400078e00ff */
[----:B------:R-:W-:Y:S05]  /*157d0*/  CALL.REL.NOINC `($__internal_74_$__cuda_sm70_shflsync_bfly_p) ;  /* 0x000000e000007944 */ /* 0x000fea0003c00000 */
[----:B01----:R-:W-:Y:S01]  /*157e0*/  FADD.FTZ R180, R180, R209 ;  /* 0x000000d1b4b47221 */ /* 0x003fe20000010000 */
[----:B------:R-:W-:Y:S01]  /*157f0*/  MOV R182, 0x15840 ;  /* 0x0001584000b67802 */ /* 0x000fe20000000f00 */
[----:B------:R-:W-:-:S02]  /*15800*/  IMAD.MOV.U32 R209, RZ, RZ, 0x8 ;  /* 0x00000008ffd17424 */ /* 0x000fc400078e00ff */
[----:B------:R-:W-:Y:S02]  /*15810*/  IMAD.MOV.U32 R204, RZ, RZ, 0x1f ;  /* 0x0000001fffcc7424 */ /* 0x000fe400078e00ff */
[----:B------:R-:W-:Y:S02]  /*15820*/  IMAD.MOV.U32 R211, RZ, RZ, -0x1 ;  /* 0xffffffffffd37424 */ /* 0x000fe400078e00ff */
[----:B------:R-:W-:Y:S05]  /*15830*/  CALL.REL.NOINC `($__internal_74_$__cuda_sm70_shflsync_bfly_p) ;  /* 0x0000008000007944 */ /* 0x000fea0003c00000 */
[----:B-1----:R-:W-:Y:S01]  /*15840*/  FADD.FTZ R206, R180, R209 ;  /* 0x000000d1b4ce7221 */ /* 0x002fe20000010000 */
[----:B0-----:R-:W-:Y:S01]  /*15850*/  HFMA2.MMA R204, -RZ, RZ, 0, 1.847743988037109375e-06 ;  /* 0x0000001fffcc7435 */ /* 0x001fe200000001ff */
[----:B------:R-:W-:Y:S01]  /*15860*/  IMAD.MOV.U32 R209, RZ, RZ, 0x10 ;  /* 0x00000010ffd17424 */ /* 0x000fe200078e00ff */
[----:B------:R-:W-:Y:S01]  /*15870*/  MOV R182, 0x158b0 ;  /* 0x000158b000b67802 */ /* 0x000fe20000000f00 */
[----:B------:R-:W-:Y:S02]  /*15880*/  IMAD.MOV.U32 R211, RZ, RZ, -0x1 ;  /* 0xffffffffffd37424 */ /* 0x000fe400078e00ff */
[----:B------:R-:W-:Y:S02]  /*15890*/  IMAD.MOV.U32 R180, RZ, RZ, R206 ;  /* 0x000000ffffb47224 */ /* 0x000fe400078e00ce */
[----:B------:R-:W-:Y:S05]  /*158a0*/  CALL.REL.NOINC `($__internal_74_$__cuda_sm70_shflsync_bfly_p) ;  /* 0x0000001000007944 */ /* 0x000fea0003c00000 */
[----:B01----:R-:W-:Y:S05]  /*158b0*/  BRA `(.L_x_19458) ;  /* 0xffffe6b000007947 */ /* 0x003fea000383ffff */
        .weak           $__internal_74_$__cuda_sm70_shflsync_bfly_p
        .type           $__internal_74_$__cuda_sm70_shflsync_bfly_p,@function
        .size           $__internal_74_$__cuda_sm70_shflsync_bfly_p,(.L_x_43134 - $__internal_74_$__cuda_sm70_shflsync_bfly_p)
$__internal_74_$__cuda_sm70_shflsync_bfly_p:
[----:B------:R-:W-:Y:S01]  /*158c0*/  IMAD.MOV.U32 R183, RZ, RZ, 0x0 ;  /* 0x00000000ffb77424 */ /* 0x000fe200078e00ff */
[----:B------:R-:W-:Y:S04]  /*158d0*/  WARPSYNC R211 ;  /* 0x000000d300007348 */ /* 0x000fe80003800000 */
[----:B------:R0:W1:Y:S01]  /*158e0*/  SHFL.BFLY PT, R209, R180, R209, R204 ;  /* 0x0c0000d1b4d17389 */ /* 0x00006200000e00cc */
[----:B------:R-:W-:Y:S05]  /*158f0*/  RET.REL.NODEC R182 `(_ZN10layer_norm13ln_fwd_kernelINS_13Kernel_traitsIf13__nv_bfloat16fS2_fjLj1536ELj1ELj4ELj1ELj16ENS_18Kernel_traits_baseILj1536EfS2_fS2_fjLj128EEEEELb1ELb0ELb1ELb0EEEvNS_9FwdParamsE) ;  /* 0xfffea700b6007950 */ /* 0x000fea0003c3ffff */
.L_x_19459:
        /* <DEDUP_REMOVED lines=16> */
.L_x_43134:


//--------------------- .text._ZN10layer_norm13ln_fwd_kernelINS_13Kernel_traitsIf13__nv_bfloat16fS2_fjLj1536ELj1ELj4ELj1ELj16ENS_18Kernel_traits_baseILj1536EfS2_fS2_fjLj128EEEEELb1ELb0ELb1ELb1EEEvNS_9FwdParamsE --------------------------
	.section	.text._ZN10layer_norm13ln_fwd_kernelINS_13Kernel_traitsIf13__nv_bfloat16fS2_fjLj1536ELj1ELj4ELj1ELj16ENS_18Kernel_traits_baseILj1536EfS2_fS2_fjLj128EEEEELb1ELb0ELb1ELb1EEEvNS_9FwdParamsE,"ax",@progbits
	.sectioninfo	@"SHI_REGISTERS=250"
	.align	128
        .global         _ZN10layer_norm13ln_fwd_kernelINS_13Kernel_traitsIf13__nv_bfloat16fS2_fjLj1536ELj1ELj4ELj1ELj16ENS_18Kernel_traits_baseILj1536EfS2_fS2_fjLj128EEEEELb1ELb0ELb1ELb1EEEvNS_9FwdParamsE
        .type           _ZN10layer_norm13ln_fwd_kernelINS_13Kernel_traitsIf13__nv_bfloat16fS2_fjLj1536ELj1ELj4ELj1ELj16ENS_18Kernel_traits_baseILj1536EfS2_fS2_fjLj128EEEEELb1ELb0ELb1ELb1EEEvNS_9FwdParamsE,@function
        .size           _ZN10layer_norm13ln_fwd_kernelINS_13Kernel_traitsIf13__nv_bfloat16fS2_fjLj1536ELj1ELj4ELj1ELj16ENS_18Kernel_traits_baseILj1536EfS2_fS2_fjLj128EEEEELb1ELb0ELb1ELb1EEEvNS_9FwdParamsE,(.L_x_43135 - _ZN10layer_norm13ln_fwd_kernelINS_13Kernel_traitsIf13__nv_bfloat16fS2_fjLj1536ELj1ELj4ELj1ELj16ENS_18Kernel_traits_baseILj1536EfS2_fS2_fjLj128EEEEELb1ELb0ELb1ELb1EEEvNS_9FwdParamsE)
        .other          _ZN10layer_norm13ln_fwd_kernelINS_13Kernel_traitsIf13__nv_bfloat16fS2_fjLj1536ELj1ELj4ELj1ELj16ENS_18Kernel_traits_baseILj1536EfS2_fS2_fjLj128EEEEELb1ELb0ELb1ELb1EEEvNS_9FwdParamsE,@"STO_CUDA_ENTRY STV_DEFAULT"
_ZN10layer_norm13ln_fwd_kernelINS_13Kernel_traitsIf13__nv_bfloat16fS2_fjLj1536ELj1ELj4ELj1ELj16ENS_18Kernel_traits_baseILj1536EfS2_fS2_fjLj128EEEEELb1ELb0ELb1ELb1EEEvNS_9FwdParamsE:
.text._ZN10layer_norm13ln_fwd_kernelINS_13Kernel_traitsIf13__nv_bfloat16fS2_fjLj1536ELj1ELj4ELj1ELj16ENS_18Kernel_traits_baseILj1536EfS2_fS2_fjLj128EEEEELb1ELb0ELb1ELb1EEEvNS_9FwdParamsE:
        /* <DEDUP_REMOVED lines=144> */
.L_x_19909:
        /* <DEDUP_REMOVED lines=10> */
[----:B------:R-:W-:Y:S02]  /*09a0*/  @P0 MOV R118, 0x20 ;  /* 0x0000002000760802 */ /* 0x000fe40000000f00 */
[----:B0-----:R-:W-:-:S04]  /*09b0*/  LOP3.LUT R114, R195, 0x1f, RZ, 0xc0, !PT ;  /* 0x0000001fc3727812 */ /* 0x001fc800078ec0ff */
[----:B------:R-:W-:-:S05]  /*09c0*/  LEA.HI.SX32 R153, R115, R114, 0x1d ;  /* 0x0000007273997211 */ /* 0x000fca00078feaff */
[----:B------:R-:W-:-:S05]  /*09d0*/  @P0 IMAD.WIDE.U32 R118, R153, R118, c[0x0][0x180] ;  /* 0x0000600099760625 */ /* 0x000fca00078e0076 */
[----:B------:R-:W3:Y:S04]  /*09e0*/  @P0 LDG.E.128 R100, [R118.64] ;  /* 0x0000000476640981 */ /* 0x000ee8000c1e1d00 */
[----:B-----5:R0:W5:Y:S01]  /*09f0*/  @P0 LDG.E.128 R104, [R118.64+0x10] ;  /* 0x0000100476680981 */ /* 0x020162000c1e1d00 */
[----:B--2---:R-:W-:-:S13]  /*0a00*/  ISETP.GE.AND P2, PT, R112, 0x1, PT ;  /* 0x000000017000780c */ /* 0x004fda0003f46270 */
[----:B------:R-:W-:Y:S01]  /*0a10*/  @P2 IADD3 R116, R112, -0x1, RZ ;  /* 0xffffffff70742810 */ /* 0x000fe20007ffe0ff */
[----:B------:R-:W-:-:S04]  /*0a20*/  @P2 IMAD.MOV.U32 R121, RZ, RZ, 0x10 ;  /* 0x00000010ff792424 */ /* 0x000fc800078e00ff */
        /* <DEDUP_REMOVED lines=28> */
.L_x_19463:
[----:B------:R-:W-:Y:S02]  /*0bf0*/  IMAD.MOV.U32 R121, RZ, RZ, R184 ;  /* 0x000000ffff797224 */ /* 0x000fe400078e00b8 */
.L_x_19464:
[----:B------:R-:W-:Y:S05]  /*0c00*/  BSYNC B1 ;  /* 0x0000000000017941 */ /* 0x000fea0003800000 */
.L_x_19462:
        /* <DEDUP_REMOVED lines=16> */
.L_x_19468:
[----:B------:R-:W-:Y:S05]  /*0d10*/  BSYNC B2 ;  /* 0x0000000000027941 */ /* 0x000fea0003800000 */
.L_x_19467:
        /* <DEDUP_REMOVED lines=44> */
.L_x_19466:
[----:B------:R-:W-:Y:S05]  /*0fe0*/  BSYNC B1 ;  /* 0x0000000000017941 */ /* 0x000fea0003800000 */
.L_x_19465:
        /* <DEDUP_REMOVED lines=10> */
.L_x_19461:
[----:B0-----:R-:W-:Y:S05]  /*1090*/  BSYNC B0 ;  /* 0x0000000000007941 */ /* 0x001fea0003800000 */
.L_x_19460:
        /* <DEDUP_REMOVED lines=18> */
.L_x_19472:
[----:B------:R-:W-:Y:S02]  /*11c0*/  IMAD.MOV.U32 R122, RZ, RZ, R184 ;  /* 0x000000ffff7a7224 */ /* 0x000fe400078e00b8 */
.L_x_19473:
[----:B------:R-:W-:Y:S05]  /*11d0*/  BSYNC B1 ;  /* 0x0000000000017941 */ /* 0x000fea0003800000 */
.L_x_19471:
        /* <DEDUP_REMOVED lines=16> */
.L_x_19477:
[----:B------:R-:W-:Y:S05]  /*12e0*/  BSYNC B2 ;  /* 0x0000000000027941 */ /* 0x000fea0003800000 */
.L_x_19476:
        /* <DEDUP_REMOVED lines=44> */
.L_x_19475:
[----:B------:R-:W-:Y:S05]  /*15b0*/  BSYNC B1 ;  /* 0x0000000000017941 */ /* 0x000fea0003800000 */
.L_x_19474:
        /* <DEDUP_REMOVED lines=10> */
.L_x_19470:
[----:B------:R-:W-:Y:S05]  /*1660*/  BSYNC B0 ;  /* 0x0000000000007941 */ /* 0x000fea0003800000 */
.L_x_19469:
        /* <DEDUP_REMOVED lines=18> */
.L_x_19481:
[----:B------:R-:W-:Y:S02]  /*1790*/  IMAD.MOV.U32 R122, RZ, RZ, R184 ;  /* 0x000000ffff7a7224 */ /* 0x000fe400078e00b8 */
.L_x_19482:
[----:B------:R-:W-:Y:S05]  /*17a0*/  BSYNC B1 ;  /* 0x0000000000017941 */ /* 0x000fea0003800000 */
.L_x_19480:
        /* <DEDUP_REMOVED lines=16> */
.L_x_19486:
[----:B------:R-:W-:Y:S05]  /*18b0*/  BSYNC B2 ;  /* 0x0000000000027941 */ /* 0x000fea0003800000 */
.L_x_19485:
        /* <DEDUP_REMOVED lines=44> */
.L_x_19484:
[----:B------:R-:W-:Y:S05]  /*1b80*/  BSYNC B1 ;  /* 0x0000000000017941 */ /* 0x000fea0003800000 */
.L_x_19483:
        /* <DEDUP_REMOVED lines=10> */
.L_x_19479:
[----:B------:R-:W-:Y:S05]  /*1c30*/  BSYNC B0 ;  /* 0x0000000000007941 */ /* 0x000fea0003800000 */
.L_x_19478:
        /* <DEDUP_REMOVED lines=18> */
.L_x_19490:
[----:B------:R-:W-:Y:S02]  /*1d60*/  IMAD.MOV.U32 R124, RZ, RZ, R184 ;  /* 0x000000ffff7c7224 */ /* 0x000fe400078e00b8 */
.L_x_19491:
[----:B------:R-:W-:Y:S05]  /*1d70*/  BSYNC B1 ;  /* 0x0000000000017941 */ /* 0x000fea0003800000 */
.L_x_19489:
        /* <DEDUP_REMOVED lines=16> */
.L_x_19495:
[----:B------:R-:W-:Y:S05]  /*1e80*/  BSYNC B2 ;  /* 0x0000000000027941 */ /* 0x000fea0003800000 */
.L_x_19494:
        /* <DEDUP_REMOVED lines=44> */
.L_x_19493:
[----:B------:R-:W-:Y:S05]  /*2150*/  BSYNC B1 ;  /* 0x0000000000017941 */ /* 0x000fea0003800000 */
.L_x_19492:
        /* <DEDUP_REMOVED lines=10> */
.L_x_19488:
[----:B------:R-:W-:Y:S05]  /*2200*/  BSYNC B0 ;  /* 0x0000000000007941 */ /* 0x000fea0003800000 */
.L_x_19487:
        /* <DEDUP_REMOVED lines=18> */
.L_x_19499:
[----:B------:R-:W-:Y:S02]  /*2330*/  MOV R124, R184 ;  /* 0x000000b8007c7202 */ /* 0x000fe40000000f00 */
.L_x_19500:
[----:B------:R-:W-:Y:S05]  /*2340*/  BSYNC B1 ;  /* 0x0000000000017941 */ /* 0x000fea0003800000 */
.L_x_19498:
        /* <DEDUP_REMOVED lines=16> */
.L_x_19504:
[----:B------:R-:W-:Y:S05]  /*2450*/  BSYNC B2 ;  /* 0x0000000000027941 */ /* 0x000fea0003800000 */
.L_x_19503:
        /* <DEDUP_REMOVED lines=44> */
.L_x_19502:
[----:B------:R-:W-:Y:S05]  /*2720*/  BSYNC B1 ;  /* 0x0000000000017941 */ /* 0x000fea0003800000 */
.L_x_19501:
        /* <DEDUP_REMOVED lines=10> */
.L_x_19497:
[----:B------:R-:W-:Y:S05]  /*27d0*/  BSYNC B0 ;  /* 0x0000000000007941 */ /* 0x000fea0003800000 */
.L_x_19496:
        /* <DEDUP_REMOVED lines=18> */
.L_x_19508:
[----:B------:R-:W-:Y:S02]  /*2900*/  IMAD.MOV.U32 R126, RZ, RZ, R184 ;  /* 0x000000ffff7e7224 */ /* 0x000fe400078e00b8 */
.L_x_19509:
[----:B------:R-:W-:Y:S05]  /*2910*/  BSYNC B1 ;  /* 0x0000000000017941 */ /* 0x000fea0003800000 */
.L_x_19507:
        /* <DEDUP_REMOVED lines=16> */
.L_x_19513:
[----:B------:R-:W-:Y:S05]  /*2a20*/  BSYNC B2 ;  /* 0x0000000000027941 */ /* 0x000fea0003800000 */
.L_x_19512:
        /* <DEDUP_REMOVED lines=44> */
.L_x_19511:
[----:B------:R-:W-:Y:S05]  /*2cf0*/  BSYNC B1 ;  /* 0x0000000000017941 */ /* 0x000fea0003800000 */
.L_x_19510:
        /* <DEDUP_REMOVED lines=10> */
.L_x_19506:
[----:B------:R-:W-:Y:S05]  /*2da0*/  BSYNC B0 ;  /* 0x0000000000007941 */ /* 0x000fea0003800000 */
.L_x_19505:
        /* <DEDUP_REMOVED lines=18> */
.L_x_19517:
[----:B------:R-:W-:Y:S02]  /*2ed0*/  IMAD.MOV.U32 R126, RZ, RZ, R184 ;  /* 0x000000ffff7e7224 */ /* 0x000fe400078e00b8 */
.L_x_19518:
[----:B------:R-:W-:Y:S05]  /*2ee0*/  BSYNC B1 ;  /* 0x0000000000017941 */ /* 0x000fea0003800000 */
.L_x_19516:
        /* <DEDUP_REMOVED lines=16> */
.L_x_19522:
[----:B------:R-:W-:Y:S05]  /*2ff0*/  BSYNC B2 ;  /* 0x0000000000027941 */ /* 0x000fea0003800000 */
.L_x_19521:
        /* <DEDUP_REMOVED lines=44> */
.L_x_19520:
[----:B------:R-:W-:Y:S05]  /*32c0*/  BSYNC B1 ;  /* 0x0000000000017941 */ /* 0x000fea0003800000 */
.L_x_19519:
        /* <DEDUP_REMOVED lines=10> */
.L_x_19515:
[----:B------:R-:W-:Y:S05]  /*3370*/  BSYNC B0 ;  /* 0x0000000000007941 */ /* 0x000fea0003800000 */
.L_x_19514:
        /* <DEDUP_REMOVED lines=18> */
.L_x_19526:
[----:B------:R-:W-:Y:S02]  /*34a0*/  IMAD.MOV.U32 R128, RZ, RZ, R184 ;  /* 0x000000ffff807224 */ /* 0x000fe400078e00b8 */
.L_x_19527:
[----:B------:R-:W-:Y:S05]  /*34b0*/  BSYNC B1 ;  /* 0x0000000000017941 */ /* 0x000fea0003800000 */
.L_x_19525:
        /* <DEDUP_REMOVED lines=16> */
.L_x_19531:
[----:B------:R-:W-:Y:S05]  /*35c0*/  BSYNC B2 ;  /* 0x0000000000027941 */ /* 0x000fea0003800000 */
.L_x_19530:
        /* <DEDUP_REMOVED lines=44> */
.L_x_19529:
[----:B------:R-:W-:Y:S05]  /*3890*/  BSYNC B1 ;  /* 0x0000000000017941 */ /* 0x000fea0003800000 */
.L_x_19528:
        /* <DEDUP_REMOVED lines=10> */
.L_x_19524:
[----:B------:R-:W-:Y:S05]  /*3940*/  BSYNC B0 ;  /* 0x0000000000007941 */ /* 0x000fea0003800000 */
.L_x_19523:
[----:B------:R-:W-:Y:S01]  /*3950*/  IMAD.MOV.U32 R198, RZ, RZ, 0x20 ;  /* 0x00000020ffc67424 */ /* 0x000fe200078e00ff */
[C---:B------:R-:W-:Y:S01]  /*3960*/  IADD3 R129, R153.reuse, 0x20, RZ ;  /* 0x0000002099817810 */ /* 0x040fe20007ffe0ff */
[----:B------:R-:W-:Y:S01]  /*3970*/  BSSY B0, `(.L_x_19532) ;  /* 0x000001c000007945 */ /* 0x000fe20003800000 */
[----:B------:R-:W-:Y:S01]  /*3980*/  IADD3 R128, R152, 0x20, RZ ;  /* 0x0000002098807810 */ /* 0x000fe20007ffe0ff */
[----:B------:R-:W-:Y:S01]  /*3990*/  IMAD.WIDE.U32 R120, R153, R198, c[0x0][0x188] ;  /* 0x0000620099787625 */ /* 0x000fe200078e00c6 */
[----:B------:R-:W-:-:S03]  /*39a0*/  @P2 MOV R137, 0x10 ;  /* 0x0000001000892802 */ /* 0x000fc60000000f00 */
[----:B------:R-:W-:Y:S01]  /*39b0*/  @P0 IMAD.WIDE.U32 R126, R129, R198, c[0x0][0x180] ;  /* 0x00006000817e0625 */ /* 0x000fe200078e00c6 */
        /* <DEDUP_REMOVED lines=23> */
.L_x_19533:
[----:B------:R-:W-:Y:S05]  /*3b30*/  BSYNC B0 ;  /* 0x0000000000007941 */ /* 0x000fea0003800000 */
.L_x_19532:
        /* <DEDUP_REMOVED lines=22> */
.L_x_19537:
[----:B------:R-:W-:Y:S02]  /*3ca0*/  IMAD.MOV.U32 R131, RZ, RZ, R184 ;  /* 0x000000ffff837224 */ /* 0x000fe400078e00b8 */
.L_x_19538:
[----:B------:R-:W-:Y:S05]  /*3cb0*/  BSYNC B1 ;  /* 0x0000000000017941 */ /* 0x000fea0003800000 */
.L_x_19536:
        /* <DEDUP_REMOVED lines=16> */
.L_x_19542:
[----:B------:R-:W-:Y:S05]  /*3dc0*/  BSYNC B2 ;  /* 0x0000000000027941 */ /* 0x000fea0003800000 */
.L_x_19541:
        /* <DEDUP_REMOVED lines=44> */
.L_x_19540:
[----:B------:R-:W-:Y:S05]  /*4090*/  BSYNC B1 ;  /* 0x0000000000017941 */ /* 0x000fea0003800000 */
.L_x_19539:
        /* <DEDUP_REMOVED lines=10> */
.L_x_19535:
[----:B0-----:R-:W-:Y:S05]  /*4140*/  BSYNC B0 ;  /* 0x0000000000007941 */ /* 0x001fea0003800000 */
.L_x_19534:
        /* <DEDUP_REMOVED lines=18> */
.L_x_19546:
[----:B------:R-:W-:Y:S02]  /*4270*/  IMAD.MOV.U32 R132, RZ, RZ, R184 ;  /* 0x000000ffff847224 */ /* 0x000fe400078e00b8 */
.L_x_19547:
[----:B------:R-:W-:Y:S05]  /*4280*/  BSYNC B1 ;  /* 0x0000000000017941 */ /* 0x000fea0003800000 */
.L_x_19545:
        /* <DEDUP_REMOVED lines=16> */
.L_x_19551:
[----:B------:R-:W-:Y:S05]  /*4390*/  BSYNC B2 ;  /* 0x0000000000027941 */ /* 0x000fea0003800000 */
.L_x_19550:
        /* <DEDUP_REMOVED lines=44> */
.L_x_19549:
[----:B------:R-:W-:Y:S05]  /*4660*/  BSYNC B1 ;  /* 0x0000000000017941 */ /* 0x000fea0003800000 */
.L_x_19548:
        /* <DEDUP_REMOVED lines=10> */
.L_x_19544:
[----:B------:R-:W-:Y:S05]  /*4710*/  BSYNC B0 ;  /* 0x0000000000007941 */ /* 0x000fea0003800000 */
.L_x_19543:
        /* <DEDUP_REMOVED lines=18> */
.L_x_19555:
[----:B------:R-:W-:Y:S02]  /*4840*/  IMAD.MOV.U32 R132, RZ, RZ, R184 ;  /* 0x000000ffff847224 */ /* 0x000fe400078e00b8 */
.L_x_19556:
[----:B------:R-:W-:Y:S05]  /*4850*/  BSYNC B1 ;  /* 0x0000000000017941 */ /* 0x000fea0003800000 */
.L_x_19554:
        /* <DEDUP_REMOVED lines=16> */
.L_x_19560:
[----:B------:R-:W-:Y:S05]  /*4960*/  BSYNC B2 ;  /* 0x0000000000027941 */ /* 0x000fea0003800000 */
.L_x_19559:
        /* <DEDUP_REMOVED lines=44> */
.L_x_19558:
[----:B------:R-:W-:Y:S05]  /*4c30*/  BSYNC B1 ;  /* 0x0000000000017941 */ /* 0x000fea0003800000 */
.L_x_19557:
        /* <DEDUP_REMOVED lines=10> */
.L_x_19553:
[----:B------:R-:W-:Y:S05]  /*4ce0*/  BSYNC B0 ;  /* 0x0000000000007941 */ /* 0x000fea0003800000 */
.L_x_19552:
        /* <DEDUP_REMOVED lines=18> */
.L_x_19564:
[----:B------:R-:W-:Y:S02]  /*4e10*/  IMAD.MOV.U32 R134, RZ, RZ, R184 ;  /* 0x000000ffff867224 */ /* 0x000fe400078e00b8 */
.L_x_19565:
[----:B------:R-:W-:Y:S05]  /*4e20*/  BSYNC B1 ;  /* 0x0000000000017941 */ /* 0x000fea0003800000 */
.L_x_19563:
        /* <DEDUP_REMOVED lines=16> */
.L_x_19569:
[----:B------:R-:W-:Y:S05]  /*4f30*/  BSYNC B2 ;  /* 0x0000000000027941 */ /* 0x000fea0003800000 */
.L_x_19568:
        /* <DEDUP_REMOVED lines=44> */
.L_x_19567:
[----:B------:R-:W-:Y:S05]  /*5200*/  BSYNC B1 ;  /* 0x0000000000017941 */ /* 0x000fea0003800000 */
.L_x_19566:
        /* <DEDUP_REMOVED lines=10> */
.L_x_19562:
[----:B------:R-:W-:Y:S05]  /*52b0*/  BSYNC B0 ;  /* 0x0000000000007941 */ /* 0x000fea0003800000 */
.L_x_19561:
        /* <DEDUP_REMOVED lines=18> */
.L_x_19573:
[----:B------:R-:W-:Y:S02]  /*53e0*/  IMAD.MOV.U32 R134, RZ, RZ, R184 ;  /* 0x000000ffff867224 */ /* 0x000fe400078e00b8 */
.L_x_19574:
[----:B------:R-:W-:Y:S05]  /*53f0*/  BSYNC B1 ;  /* 0x0000000000017941 */ /* 0x000fea0003800000 */
.L_x_19572:
        /* <DEDUP_REMOVED lines=16> */
.L_x_19578:
[----:B------:R-:W-:Y:S05]  /*5500*/  BSYNC B2 ;  /* 0x0000000000027941 */ /* 0x000fea0003800000 */
.L_x_19577:
        /* <DEDUP_REMOVED lines=44> */
.L_x_19576:
[----:B------:R-:W-:Y:S05]  /*57d0*/  BSYNC B1 ;  /* 0x0000000000017941 */ /* 0x000fea0003800000 */
.L_x_19575:
        /* <DEDUP_REMOVED lines=10> */
.L_x_19571:
[----:B------:R-:W-:Y:S05]  /*5880*/  BSYNC B0 ;  /* 0x0000000000007941 */ /* 0x000fea0003800000 */
.L_x_19570:
        /* <DEDUP_REMOVED lines=18> */
.L_x_19582:
[----:B------:R-:W-:Y:S02]  /*59b0*/  IMAD.MOV.U32 R136, RZ, RZ, R184 ;  /* 0x000000ffff887224 */ /* 0x000fe400078e00b8 */
.L_x_19583:
[----:B------:R-:W-:Y:S05]  /*59c0*/  BSYNC B1 ;  /* 0x0000000000017941 */ /* 0x000fea0003800000 */
.L_x_19581:
        /* <DEDUP_REMOVED lines=16> */
.L_x_19587:
[----:B------:R-:W-:Y:S05]  /*5ad0*/  BSYNC B2 ;  /* 0x0000000000027941 */ /* 0x000fea0003800000 */
.L_x_19586:
        /* <DEDUP_REMOVED lines=44> */
.L_x_19585:
[----:B------:R-:W-:Y:S05]  /*5da0*/  BSYNC B1 ;  /* 0x0000000000017941 */ /* 0x000fea0003800000 */
.L_x_19584:
        /* <DEDUP_REMOVED lines=10> */
.L_x_19580:
[----:B------:R-:W-:Y:S05]  /*5e50*/  BSYNC B0 ;  /* 0x0000000000007941 */ /* 0x000fea0003800000 */
.L_x_19579:
        /* <DEDUP_REMOVED lines=18> */
.L_x_19591:
[----:B------:R-:W-:Y:S02]  /*5f80*/  IMAD.MOV.U32 R136, RZ, RZ, R184 ;  /* 0x000000ffff887224 */ /* 0x000fe400078e00b8 */
.L_x_19592:
[----:B------:R-:W-:Y:S05]  /*5f90*/  BSYNC B1 ;  /* 0x0000000000017941 */ /* 0x000fea0003800000 */
.L_x_19590:
        /* <DEDUP_REMOVED lines=16> */
.L_x_19596:
[----:B------:R-:W-:Y:S05]  /*60a0*/  BSYNC B2 ;  /* 0x0000000000027941 */ /* 0x000fea0003800000 */
.L_x_19595:
        /* <DEDUP_REMOVED lines=44> */
.L_x_19594:
[----:B------:R-:W-:Y:S05]  /*6370*/  BSYNC B1 ;  /* 0x0000000000017941 */ /* 0x000fea0003800000 */
.L_x_19593:
        /* <DEDUP_REMOVED lines=10> */
.L_x_19589:
[----:B------:R-:W-:Y:S05]  /*6420*/  BSYNC B0 ;  /* 0x0000000000007941 */ /* 0x000fea0003800000 */
.L_x_19588:
        /* <DEDUP_REMOVED lines=18> */
.L_x_19600:
[----:B------:R-:W-:Y:S02]  /*6550*/  IMAD.MOV.U32 R138, RZ, RZ, R184 ;  /* 0x000000ffff8a7224 */ /* 0x000fe400078e00b8 */
.L_x_19601:
[----:B------:R-:W-:Y:S05]  /*6560*/  BSYNC B1 ;  /* 0x0000000000017941 */ /* 0x000fea0003800000 */
.L_x_19599:
        /* <DEDUP_REMOVED lines=16> */
.L_x_19605:
[----:B------:R-:W-:Y:S05]  /*6670*/  BSYNC B2 ;  /* 0x0000000000027941 */ /* 0x000fea0003800000 */
.L_x_19604:
        /* <DEDUP_REMOVED lines=44> */
.L_x_19603:
[----:B------:R-:W-:Y:S05]  /*6940*/  BSYNC B1 ;  /* 0x0000000000017941 */ /* 0x000fea0003800000 */
.L_x_19602:
        /* <DEDUP_REMOVED lines=10> */
.L_x_19598:
[----:B------:R-:W-:Y:S05]  /*69f0*/  BSYNC B0 ;  /* 0x0000000000007941 */ /* 0x000fea0003800000 */
.L_x_19597:
        /* <DEDUP_REMOVED lines=29> */
.L_x_19607:
[----:B------:R-:W-:Y:S05]  /*6bd0*/  BSYNC B0 ;  /* 0x0000000000007941 */ /* 0x000fea0003800000 */
.L_x_19606:
        /* <DEDUP_REMOVED lines=22> */
.L_x_19611:
[----:B------:R-:W-:Y:S02]  /*6d40*/  MOV R138, R184 ;  /* 0x000000b8008a7202 */ /* 0x000fe40000000f00 */
.L_x_19612:
[----:B------:R-:W-:Y:S05]  /*6d50*/  BSYNC B1 ;  /* 0x0000000000017941 */ /* 0x000fea0003800000 */
.L_x_19610:
        /* <DEDUP_REMOVED lines=16> */
.L_x_19616:
[----:B------:R-:W-:Y:S05]  /*6e60*/  BSYNC B2 ;  /* 0x0000000000027941 */ /* 0x000fea0003800000 */
.L_x_19615:
        /* <DEDUP_REMOVED lines=44> */
.L_x_19614:
[----:B------:R-:W-:Y:S05]  /*7130*/  BSYNC B1 ;  /* 0x0000000000017941 */ /* 0x000fea0003800000 */
.L_x_19613:
        /* <DEDUP_REMOVED lines=10> */
.L_x_19609:
[----:B0-----:R-:W-:Y:S05]  /*71e0*/  BSYNC B0 ;  /* 0x0000000000007941 */ /* 0x001fea0003800000 */
.L_x_19608:
        /* <DEDUP_REMOVED lines=18> */
.L_x_19620:
[----:B------:R-:W-:Y:S02]  /*7310*/  MOV R140, R184 ;  /* 0x000000b8008c7202 */ /* 0x000fe40000000f00 */
.L_x_19621:
[----:B------:R-:W-:Y:S05]  /*7320*/  BSYNC B1 ;  /* 0x0000000000017941 */ /* 0x000fea0003800000 */
.L_x_19619:
        /* <DEDUP_REMOVED lines=16> */
.L_x_19625:
[----:B------:R-:W-:Y:S05]  /*7430*/  BSYNC B2 ;  /* 0x0000000000027941 */ /* 0x000fea0003800000 */
.L_x_19624:
        /* <DEDUP_REMOVED lines=44> */
.L_x_19623:
[----:B------:R-:W-:Y:S05]  /*7700*/  BSYNC B1 ;  /* 0x0000000000017941 */ /* 0x000fea0003800000 */
.L_x_19622:
        /* <DEDUP_REMOVED lines=10> */
.L_x_19618:
[----:B------:R-:W-:Y:S05]  /*77b0*/  BSYNC B0 ;  /* 0x0000000000007941 */ /* 0x000fea0003800000 */
.L_x_19617:
        /* <DEDUP_REMOVED lines=18> */
.L_x_19629:
[----:B------:R-:W-:Y:S02]  /*78e0*/  MOV R140, R184 ;  /* 0x000000b8008c7202 */ /* 0x000fe40000000f00 */
.L_x_19630:
[----:B------:R-:W-:Y:S05]  /*78f0*/  BSYNC B1 ;  /* 0x0000000000017941 */ /* 0x000fea0003800000 */
.L_x_19628:
        /* <DEDUP_REMOVED lines=16> */
.L_x_19634:
[----:B------:R-:W-:Y:S05]  /*7a00*/  BSYNC B2 ;  /* 0x0000000000027941 */ /* 0x000fea0003800000 */
.L_x_19633:
        /* <DEDUP_REMOVED lines=44> */
.L_x_19632:
[----:B------:R-:W-:Y:S05]  /*7cd0*/  BSYNC B1 ;  /* 0x0000000000017941 */ /* 0x000fea0003800000 */
.L_x_19631:
        /* <DEDUP_REMOVED lines=10> */
.L_x_19627:
[----:B------:R-:W-:Y:S05]  /*7d80*/  BSYNC B0 ;  /* 0x0000000000007941 */ /* 0x000fea0003800000 */
.L_x_19626:
        /* <DEDUP_REMOVED lines=18> */
.L_x_19638:
[----:B------:R-:W-:Y:S02]  /*7eb0*/  MOV R142, R184 ;  /* 0x000000b8008e7202 */ /* 0x000fe40000000f00 */
.L_x_19639:
[----:B------:R-:W-:Y:S05]  /*7ec0*/  BSYNC B1 ;  /* 0x0000000000017941 */ /* 0x000fea0003800000 */
.L_x_19637:
        /* <DEDUP_REMOVED lines=16> */
.L_x_19643:
[----:B------:R-:W-:Y:S05]  /*7fd0*/  BSYNC B2 ;  /* 0x0000000000027941 */ /* 0x000fea0003800000 */
.L_x_19642:
        /* <DEDUP_REMOVED lines=44> */
.L_x_19641:
[----:B------:R-:W-:Y:S05]  /*82a0*/  BSYNC B1 ;  /* 0x0000000000017941 */ /* 0x000fea0003800000 */
.L_x_19640:
        /* <DEDUP_REMOVED lines=10> */
.L_x_19636:
[----:B------:R-:W-:Y:S05]  /*8350*/  BSYNC B0 ;  /* 0x0000000000007941 */ /* 0x000fea0003800000 */
.L_x_19635:
        /* <DEDUP_REMOVED lines=18> */
.L_x_19647:
[----:B------:R-:W-:Y:S02]  /*8480*/  MOV R142, R184 ;  /* 0x000000b8008e7202 */ /* 0x000fe40000000f00 */
.L_x_19648:
[----:B------:R-:W-:Y:S05]  /*8490*/  BSYNC B1 ;  /* 0x0000000000017941 */ /* 0x000fea0003800000 */
.L_x_19646:
        /* <DEDUP_REMOVED lines=16> */
.L_x_19652:
[----:B------:R-:W-:Y:S05]  /*85a0*/  BSYNC B2 ;  /* 0x0000000000027941 */ /* 0x000fea0003800000 */
.L_x_19651:
        /* <DEDUP_REMOVED lines=44> */
.L_x_19650:
[----:B------:R-:W-:Y:S05]  /*8870*/  BSYNC B1 ;  /* 0x0000000000017941 */ /* 0x000fea0003800000 */
.L_x_19649:
        /* <DEDUP_REMOVED lines=10> */
.L_x_19645:
[----:B------:R-:W-:Y:S05]  /*8920*/  BSYNC B0 ;  /* 0x0000000000007941 */ /* 0x000fea0003800000 */
.L_x_19644:
        /* <DEDUP_REMOVED lines=18> */
.L_x_19656:
[----:B------:R-:W-:Y:S02]  /*8a50*/  MOV R144, R184 ;  /* 0x000000b800907202 */ /* 0x000fe40000000f00 */
.L_x_19657:
[----:B------:R-:W-:Y:S05]  /*8a60*/  BSYNC B1 ;  /* 0x0000000000017941 */ /* 0x000fea0003800000 */
.L_x_19655:
        /* <DEDUP_REMOVED lines=16> */
.L_x_19661:
[----:B------:R-:W-:Y:S05]  /*8b70*/  BSYNC B2 ;  /* 0x0000000000027941 */ /* 0x000fea0003800000 */
.L_x_19660:
        /* <DEDUP_REMOVED lines=44> */
.L_x_19659:
[----:B------:R-:W-:Y:S05]  /*8e40*/  BSYNC B1 ;  /* 0x0000000000017941 */ /* 0x000fea0003800000 */
.L_x_19658:
        /* <DEDUP_REMOVED lines=10> */
.L_x_19654:
[----:B------:R-:W-:Y:S05]  /*8ef0*/  BSYNC B0 ;  /* 0x0000000000007941 */ /* 0x000fea0003800000 */
.L_x_19653:
        /* <DEDUP_REMOVED lines=18> */
.L_x_19665:
[----:B------:R-:W-:Y:S02]  /*9020*/  MOV R144, R184 ;  /* 0x000000b800907202 */ /* 0x000fe40000000f00 */
.L_x_19666:
[----:B------:R-:W-:Y:S05]  /*9030*/  BSYNC B1 ;  /* 0x0000000000017941 */ /* 0x000fea0003800000 */
.L_x_19664:
        /* <DEDUP_REMOVED lines=16> */
.L_x_19670:
[----:B------:R-:W-:Y:S05]  /*9140*/  BSYNC B2 ;  /* 0x0000000000027941 */ /* 0x000fea0003800000 */
.L_x_19669:
        /* <DEDUP_REMOVED lines=44> */
.L_x_19668:
[----:B------:R-:W-:Y:S05]  /*9410*/  BSYNC B1 ;  /* 0x0000000000017941 */ /* 0x000fea0003800000 */
.L_x_19667:
        /* <DEDUP_REMOVED lines=10> */
.L_x_19663:
[----:B------:R-:W-:Y:S05]  /*94c0*/  BSYNC B0 ;  /* 0x0000000000007941 */ /* 0x000fea0003800000 */
.L_x_19662:
        /* <DEDUP_REMOVED lines=18> */
.L_x_19674:
[----:B------:R-:W-:Y:S02]  /*95f0*/  MOV R146, R184 ;  /* 0x000000b800927202 */ /* 0x000fe40000000f00 */
.L_x_19675:
[----:B------:R-:W-:Y:S05]  /*9600*/  BSYNC B1 ;  /* 0x0000000000017941 */ /* 0x000fea0003800000 */
.L_x_19673:
        /* <DEDUP_REMOVED lines=16> */
.L_x_19679:
[----:B------:R-:W-:Y:S05]  /*9710*/  BSYNC B2 ;  /* 0x0000000000027941 */ /* 0x000fea0003800000 */
.L_x_19678:
        /* <DEDUP_REMOVED lines=44> */
.L_x_19677:
[----:B------:R-:W-:Y:S05]  /*99e0*/  BSYNC B1 ;  /* 0x0000000000017941 */ /* 0x000fea0003800000 */
.L_x_19676:
        /* <DEDUP_REMOVED lines=10> */
.L_x_19672:
[----:B------:R-:W-:Y:S05]  /*9a90*/  BSYNC B0 ;  /* 0x0000000000007941 */ /* 0x000fea0003800000 */
.L_x_19671:
[-C--:B------:R-:W-:Y:S01]  /*9aa0*/  IMAD.WIDE.U32 R140, R137, R198.reuse, c[0x0][0x188] ;  /* 0x00006200898c7625 */ /* 0x080fe200078e00c6 */
[----:B------:R-:W-:Y:S01]  /*9ab0*/  IADD3 R145, R153, 0x60, RZ ;  /* 0x0000006099917810 */ /* 0x000fe20007ffe0ff */
[----:B------:R-:W-:Y:S01]  /*9ac0*/  BSSY B0, `(.L_x_19680) ;  /* 0x000001b000007945 */ /* 0x000fe20003800000 */
[----:B------:R-:W-:Y:S02]  /*9ad0*/  IADD3 R144, R152, 0x60, RZ ;  /* 0x0000006098907810 */ /* 0x000fe40007ffe0ff */
[----:B------:R0:W-:Y:S01]  /*9ae0*/  STG.E.128 [R140.64], R128 ;  /* 0x000000808c007986 */ /* 0x0001e2000c101d04 */
[----:B------:R-:W-:Y:S01]  /*9af0*/  @P2 MOV R155, 0x10 ;  /* 0x00000010009b2802 */ /* 0x000fe20000000f00 */
[----:B------:R-:W-:Y:S02]  /*9b00*/  @P0 IMAD.WIDE.U32 R138, R145, R198, c[0x0][0x180] ;  /* 0x00006000918a0625 */ /* 0x000fe400078e00c6 */
[----:B------:R0:W-:Y:S01]  /*9b10*/  STG.E.128 [R140.64+0x10], R132 ;  /* 0x000010848c007986 */ /* 0x0001e2000c101d04 */
[----:B------:R-:W-:Y:S05]  /*9b20*/  @!P2 BRA `(.L_x_19681) ;  /* 0x000001400000a947 */ /* 0x000fea0003800000 */
[----:B0-----:R-:W-:Y:S01]  /*9b30*/  IMAD.U32 R140, R192, 0x10000, RZ ;  /* 0x00010000c08c7824 */ /* 0x001fe200078e00ff */
[----:B------:R-:W-:Y:S01]  /*9b40*/  LOP3.LUT R137, R193, 0xffff, RZ, 0xc0, !PT ;  /* 0x0000ffffc1897812 */ /* 0x000fe200078ec0ff */
[----:B------:R-:W-:Y:S01]  /*9b50*/  IMAD.MOV.U32 R151, RZ, RZ, 0x8 ;  /* 0x00000008ff977424 */ /* 0x000fe200078e00ff */
[----:B------:R-:W-:-:S02]  /*9b60*/  PRMT R142, R191, 0x7104, RZ ;  /* 0x00007104bf8e7816 */ /* 0x000fc400000000ff */
[----:B------:R-:W-:Y:S02]  /*9b70*/  LOP3.LUT R140, R140, 0xff0000, RZ, 0xc0, !PT ;  /* 0x00ff00008c8c7812 */ /* 0x000fe400078ec0ff */
        /* <DEDUP_REMOVED lines=15> */
.L_x_19681:
[----:B------:R-:W-:Y:S05]  /*9c70*/  BSYNC B0 ;  /* 0x0000000000007941 */ /* 0x000fea0003800000 */
.L_x_19680:
        /* <DEDUP_REMOVED lines=22> */
.L_x_19685:
[----:B------:R-:W-:Y:S02]  /*9de0*/  IMAD.MOV.U32 R146, RZ, RZ, R184 ;  /* 0x000000ffff927224 */ /* 0x000fe400078e00b8 */
.L_x_19686:
[----:B------:R-:W-:Y:S05]  /*9df0*/  BSYNC B1 ;  /* 0x0000000000017941 */ /* 0x000fea0003800000 */
.L_x_19684:
        /* <DEDUP_REMOVED lines=16> */
.L_x_19690:
[----:B------:R-:W-:Y:S05]  /*9f00*/  BSYNC B2 ;  /* 0x0000000000027941 */ /* 0x000fea0003800000 */
.L_x_19689:
        /* <DEDUP_REMOVED lines=44> */
.L_x_19688:
[----:B------:R-:W-:Y:S05]  /*a1d0*/  BSYNC B1 ;  /* 0x0000000000017941 */ /* 0x000fea0003800000 */
.L_x_19687:
        /* <DEDUP_REMOVED lines=10> */
.L_x_19683:
[----:B0-----:R-:W-:Y:S05]  /*a280*/  BSYNC B0 ;  /* 0x0000000000007941 */ /* 0x001fea0003800000 */
.L_x_19682:
        /* <DEDUP_REMOVED lines=18> */
.L_x_19694:
[----:B------:R-:W-:Y:S02]  /*a3b0*/  IMAD.MOV.U32 R148, RZ, RZ, R184 ;  /* 0x000000ffff947224 */ /* 0x000fe400078e00b8 */
.L_x_19695:
[----:B------:R-:W-:Y:S05]  /*a3c0*/  BSYNC B1 ;  /* 0x0000000000017941 */ /* 0x000fea0003800000 */
.L_x_19693:
        /* <DEDUP_REMOVED lines=16> */
.L_x_19699:
[----:B------:R-:W-:Y:S05]  /*a4d0*/  BSYNC B2 ;  /* 0x0000000000027941 */ /* 0x000fea0003800000 */
.L_x_19698:
        /* <DEDUP_REMOVED lines=44> */
.L_x_19697:
[----:B------:R-:W-:Y:S05]  /*a7a0*/  BSYNC B1 ;  /* 0x0000000000017941 */ /* 0x000fea0003800000 */
.L_x_19696:
        /* <DEDUP_REMOVED lines=10> */
.L_x_19692:
[----:B------:R-:W-:Y:S05]  /*a850*/  BSYNC B0 ;  /* 0x0000000000007941 */ /* 0x000fea0003800000 */
.L_x_19691:
        /* <DEDUP_REMOVED lines=18> */
.L_x_19703:
[----:B------:R-:W-:Y:S02]  /*a980*/  IMAD.MOV.U32 R148, RZ, RZ, R184 ;  /* 0x000000ffff947224 */ /* 0x000fe400078e00b8 */
.L_x_19704:
[----:B------:R-:W-:Y:S05]  /*a990*/  BSYNC B1 ;  /* 0x0000000000017941 */ /* 0x000fea0003800000 */
.L_x_19702:
        /* <DEDUP_REMOVED lines=16> */
.L_x_19708:
[----:B------:R-:W-:Y:S05]  /*aaa0*/  BSYNC B2 ;  /* 0x0000000000027941 */ /* 0x000fea0003800000 */
.L_x_19707:
        /* <DEDUP_REMOVED lines=44> */
.L_x_19706:
[----:B------:R-:W-:Y:S05]  /*ad70*/  BSYNC B1 ;  /* 0x0000000000017941 */ /* 0x000fea0003800000 */
.L_x_19705:
        /* <DEDUP_REMOVED lines=10> */
.L_x_19701:
[----:B------:R-:W-:Y:S05]  /*ae20*/  BSYNC B0 ;  /* 0x0000000000007941 */ /* 0x000fea0003800000 */
.L_x_19700:
        /* <DEDUP_REMOVED lines=18> */
.L_x_19712:
[----:B------:R-:W-:Y:S02]  /*af50*/  IMAD.MOV.U32 R150, RZ, RZ, R184 ;  /* 0x000000ffff967224 */ /* 0x000fe400078e00b8 */
.L_x_19713:
[----:B------:R-:W-:Y:S05]  /*af60*/  BSYNC B1 ;  /* 0x0000000000017941 */ /* 0x000fea0003800000 */
.L_x_19711:
        /* <DEDUP_REMOVED lines=16> */
.L_x_19717:
[----:B------:R-:W-:Y:S05]  /*b070*/  BSYNC B2 ;  /* 0x0000000000027941 */ /* 0x000fea0003800000 */
.L_x_19716:
        /* <DEDUP_REMOVED lines=44> */
.L_x_19715:
[----:B------:R-:W-:Y:S05]  /*b340*/  BSYNC B1 ;  /* 0x0000000000017941 */ /* 0x000fea0003800000 */
.L_x_19714:
        /* <DEDUP_REMOVED lines=10> */
.L_x_19710:
[----:B------:R-:W-:Y:S05]  /*b3f0*/  BSYNC B0 ;  /* 0x0000000000007941 */ /* 0x000fea0003800000 */
.L_x_19709:
        /* <DEDUP_REMOVED lines=18> */
.L_x_19721:
[----:B------:R-:W-:Y:S02]  /*b520*/  IMAD.MOV.U32 R150, RZ, RZ, R184 ;  /* 0x000000ffff967224 */ /* 0x000fe400078e00b8 */
.L_x_19722:
[----:B------:R-:W-:Y:S05]  /*b530*/  BSYNC B1 ;  /* 0x0000000000017941 */ /* 0x000fea0003800000 */
.L_x_19720:
        /* <DEDUP_REMOVED lines=16> */
.L_x_19726:
[----:B------:R-:W-:Y:S05]  /*b640*/  BSYNC B2 ;  /* 0x0000000000027941 */ /* 0x000fea0003800000 */
.L_x_19725:
        /* <DEDUP_REMOVED lines=44> */
.L_x_19724:
[----:B------:R-:W-:Y:S05]  /*b910*/  BSYNC B1 ;  /* 0x0000000000017941 */ /* 0x000fea0003800000 */
.L_x_19723:
        /* <DEDUP_REMOVED lines=10> */
.L_x_19719:
[----:B------:R-:W-:Y:S05]  /*b9c0*/  BSYNC B0 ;  /* 0x0000000000007941 */ /* 0x000fea0003800000 */
.L_x_19718:
        /* <DEDUP_REMOVED lines=18> */
.L_x_19730:
[----:B------:R-:W-:Y:S02]  /*baf0*/  IMAD.MOV.U32 R154, RZ, RZ, R184 ;  /* 0x000000ffff9a7224 */ /* 0x000fe400078e00b8 */
.L_x_19731:
[----:B------:R-:W-:Y:S05]  /*bb00*/  BSYNC B1 ;  /* 0x0000000000017941 */ /* 0x000fea0003800000 */
.L_x_19729:
        /* <DEDUP_REMOVED lines=16> */
.L_x_19735:
[----:B------:R-:W-:Y:S05]  /*bc10*/  BSYNC B2 ;  /* 0x0000000000027941 */ /* 0x000fea0003800000 */
.L_x_19734:
        /* <DEDUP_REMOVED lines=44> */
.L_x_19733:
[----:B------:R-:W-:Y:S05]  /*bee0*/  BSYNC B1 ;  /* 0x0000000000017941 */ /* 0x000fea0003800000 */
.L_x_19732:
        /* <DEDUP_REMOVED lines=10> */
.L_x_19728:
[----:B------:R-:W-:Y:S05]  /*bf90*/  BSYNC B0 ;  /* 0x0000000000007941 */ /* 0x000fea0003800000 */
.L_x_19727:
        /* <DEDUP_REMOVED lines=18> */
.L_x_19739:
[----:B------:R-:W-:Y:S02]  /*c0c0*/  IMAD.MOV.U32 R154, RZ, RZ, R184 ;  /* 0x000000ffff9a7224 */ /* 0x000fe400078e00b8 */
.L_x_19740:
[----:B------:R-:W-:Y:S05]  /*c0d0*/  BSYNC B1 ;  /* 0x0000000000017941 */ /* 0x000fea0003800000 */
.L_x_19738:
        /* <DEDUP_REMOVED lines=16> */
.L_x_19744:
[----:B------:R-:W-:Y:S05]  /*c1e0*/  BSYNC B2 ;  /* 0x0000000000027941 */ /* 0x000fea0003800000 */
.L_x_19743:
        /* <DEDUP_REMOVED lines=44> */
.L_x_19742:
[----:B------:R-:W-:Y:S05]  /*c4b0*/  BSYNC B1 ;  /* 0x0000000000017941 */ /* 0x000fea0003800000 */
.L_x_19741:
        /* <DEDUP_REMOVED lines=10> */
.L_x_19737:
[----:B------:R-:W-:Y:S05]  /*c560*/  BSYNC B0 ;  /* 0x0000000000007941 */ /* 0x000fea0003800000 */
.L_x_19736:
        /* <DEDUP_REMOVED lines=18> */
.L_x_19748:
[----:B------:R-:W-:Y:S02]  /*c690*/  IMAD.MOV.U32 R156, RZ, RZ, R184 ;  /* 0x000000ffff9c7224 */ /* 0x000fe400078e00b8 */
.L_x_19749:
[----:B------:R-:W-:Y:S05]  /*c6a0*/  BSYNC B1 ;  /* 0x0000000000017941 */ /* 0x000fea0003800000 */
.L_x_19747:
        /* <DEDUP_REMOVED lines=16> */
.L_x_19753:
[----:B------:R-:W-:Y:S05]  /*c7b0*/  BSYNC B2 ;  /* 0x0000000000027941 */ /* 0x000fea0003800000 */
.L_x_19752:
        /* <DEDUP_REMOVED lines=44> */
.L_x_19751:
[----:B------:R-:W-:Y:S05]  /*ca80*/  BSYNC B1 ;  /* 0x0000000000017941 */ /* 0x000fea0003800000 */
.L_x_19750:
        /* <DEDUP_REMOVED lines=10> */
.L_x_19746:
[----:B------:R-:W-:Y:S05]  /*cb30*/  BSYNC B0 ;  /* 0x0000000000007941 */ /* 0x000fea0003800000 */
.L_x_19745:
        /* <DEDUP_REMOVED lines=24> */
[----:B------:R-:W-:Y:S02]  /*ccc0*/  LOP3.LUT R159, R156, R148, R150, 0xfe, !PT ;  /* 0x000000949c9f7212 */ /* 0x000fe400078efe96 */
[----:B------:R-:W-:Y:S01]  /*ccd0*/  LOP3.LUT R149, R145, R157, RZ, 0xfc, !PT ;  /* 0x0000009d91957212 */ /* 0x000fe200078efcff */
[----:B------:R-:W-:Y:S01]  /*cce0*/  IMAD.WIDE.U32 R144, R144, R199, c[0x0][0x190] ;  /* 0x0000640090907625 */ /* 0x000fe200078e00c7 */
[----:B------:R-:W-:-:S05]  /*ccf0*/  LOP3.LUT R148, R159, 0xff, R186, 0xf8, !PT ;  /* 0x000000ff9f947812 */ /* 0x000fca00078ef8ba */
[----:B------:R0:W-:Y:S02]  /*cd00*/  STG.E.64 [R144.64], R148 ;  /* 0x0000009490007986 */ /* 0x0001e4000c101b04 */
.L_x_19755:
[----:B------:R-:W-:Y:S05]  /*cd10*/  BSYNC B0 ;  /* 0x0000000000007941 */ /* 0x000fea0003800000 */
.L_x_19754:
        /* <DEDUP_REMOVED lines=22> */
.L_x_19759:
[----:B------:R-:W-:Y:S02]  /*ce80*/  IMAD.MOV.U32 R156, RZ, RZ, R184 ;  /* 0x000000ffff9c7224 */ /* 0x000fe400078e00b8 */
.L_x_19760:
[----:B------:R-:W-:Y:S05]  /*ce90*/  BSYNC B1 ;  /* 0x0000000000017941 */ /* 0x000fea0003800000 */
.L_x_19758:
        /* <DEDUP_REMOVED lines=16> */
.L_x_19764:
[----:B------:R-:W-:Y:S05]  /*cfa0*/  BSYNC B2 ;  /* 0x0000000000027941 */ /* 0x000fea0003800000 */
.L_x_19763:
        /* <DEDUP_REMOVED lines=44> */
.L_x_19762:
[----:B------:R-:W-:Y:S05]  /*d270*/  BSYNC B1 ;  /* 0x0000000000017941 */ /* 0x000fea0003800000 */
.L_x_19761:
        /* <DEDUP_REMOVED lines=10> */
.L_x_19757:
[----:B0-----:R-:W-:Y:S05]  /*d320*/  BSYNC B0 ;  /* 0x0000000000007941 */ /* 0x001fea0003800000 */
.L_x_19756:
        /* <DEDUP_REMOVED lines=18> */
.L_x_19768:
[----:B------:R-:W-:Y:S02]  /*d450*/  IMAD.MOV.U32 R158, RZ, RZ, R184 ;  /* 0x000000ffff9e7224 */ /* 0x000fe400078e00b8 */
.L_x_19769:
[----:B------:R-:W-:Y:S05]  /*d460*/  BSYNC B1 ;  /* 0x0000000000017941 */ /* 0x000fea0003800000 */
.L_x_19767:
        /* <DEDUP_REMOVED lines=16> */
.L_x_19773:
[----:B------:R-:W-:Y:S05]  /*d570*/  BSYNC B2 ;  /* 0x0000000000027941 */ /* 0x000fea0003800000 */
.L_x_19772:
        /* <DEDUP_REMOVED lines=44> */
.L_x_19771:
[----:B------:R-:W-:Y:S05]  /*d840*/  BSYNC B1 ;  /* 0x0000000000017941 */ /* 0x000fea0003800000 */
.L_x_19770:
        /* <DEDUP_REMOVED lines=10> */
.L_x_19766:
[----:B------:R-:W-:Y:S05]  /*d8f0*/  BSYNC B0 ;  /* 0x0000000000007941 */ /* 0x000fea0003800000 */
.L_x_19765:
        /* <DEDUP_REMOVED lines=18> */
.L_x_19777:
[----:B------:R-:W-:Y:S02]  /*da20*/  IMAD.MOV.U32 R158, RZ, RZ, R184 ;  /* 0x000000ffff9e7224 */ /* 0x000fe400078e00b8 */
.L_x_19778:
[----:B------:R-:W-:Y:S05]  /*da30*/  BSYNC B1 ;  /* 0x0000000000017941 */ /* 0x000fea0003800000 */
.L_x_19776:
        /* <DEDUP_REMOVED lines=16> */
.L_x_19782:
[----:B------:R-:W-:Y:S05]  /*db40*/  BSYNC B2 ;  /* 0x0000000000027941 */ /* 0x000fea0003800000 */
.L_x_19781:
        /* <DEDUP_REMOVED lines=44> */
.L_x_19780:
[----:B------:R-:W-:Y:S05]  /*de10*/  BSYNC B1 ;  /* 0x0000000000017941 */ /* 0x000fea0003800000 */
.L_x_19779:
        /* <DEDUP_REMOVED lines=10> */
.L_x_19775:
[----:B------:R-:W-:Y:S05]  /*dec0*/  BSYNC B0 ;  /* 0x0000000000007941 */ /* 0x000fea0003800000 */
.L_x_19774:
        /* <DEDUP_REMOVED lines=18> */
.L_x_19786:
[----:B------:R-:W-:Y:S02]  /*dff0*/  IMAD.MOV.U32 R194, RZ, RZ, R184 ;  /* 0x000000ffffc27224 */ /* 0x000fe400078e00b8 */
.L_x_19787:
[----:B------:R-:W-:Y:S05]  /*e000*/  BSYNC B1 ;  /* 0x0000000000017941 */ /* 0x000fea0003800000 */
.L_x_19785:
        /* <DEDUP_REMOVED lines=16> */
.L_x_19791:
[----:B------:R-:W-:Y:S05]  /*e110*/  BSYNC B2 ;  /* 0x0000000000027941 */ /* 0x000fea0003800000 */
.L_x_19790:
        /* <DEDUP_REMOVED lines=44> */
.L_x_19789:
[----:B------:R-:W-:Y:S05]  /*e3e0*/  BSYNC B1 ;  /* 0x0000000000017941 */ /* 0x000fea0003800000 */
.L_x_19788:
        /* <DEDUP_REMOVED lines=10> */
.L_x_19784:
[----:B------:R-:W-:Y:S05]  /*e490*/  BSYNC B0 ;  /* 0x0000000000007941 */ /* 0x000fea0003800000 */
.L_x_19783:
        /* <DEDUP_REMOVED lines=18> */
.L_x_19795:
[----:B------:R-:W-:Y:S02]  /*e5c0*/  IMAD.MOV.U32 R194, RZ, RZ, R184 ;  /* 0x000000ffffc27224 */ /* 0x000fe400078e00b8 */
.L_x_19796:
[----:B------:R-:W-:Y:S05]  /*e5d0*/  BSYNC B1 ;  /* 0x0000000000017941 */ /* 0x000fea0003800000 */
.L_x_19794:
        /* <DEDUP_REMOVED lines=16> */
.L_x_19800:
[----:B------:R-:W-:Y:S05]  /*e6e0*/  BSYNC B2 ;  /* 0x0000000000027941 */ /* 0x000fea0003800000 */
.L_x_19799:
        /* <DEDUP_REMOVED lines=44> */
.L_x_19798:
[----:B------:R-:W-:Y:S05]  /*e9b0*/  BSYNC B1 ;  /* 0x0000000000017941 */ /* 0x000fea0003800000 */
.L_x_19797:
        /* <DEDUP_REMOVED lines=10> */
.L_x_19793:
[----:B------:R-:W-:Y:S05]  /*ea60*/  BSYNC B0 ;  /* 0x0000000000007941 */ /* 0x000fea0003800000 */
.L_x_19792:
        /* <DEDUP_REMOVED lines=18> */
.L_x_19804:
[----:B------:R-:W-:Y:S02]  /*eb90*/  IMAD.MOV.U32 R194, RZ, RZ, R184 ;  /* 0x000000ffffc27224 */ /* 0x000fe400078e00b8 */
.L_x_19805:
[----:B------:R-:W-:Y:S05]  /*eba0*/  BSYNC B1 ;  /* 0x0000000000017941 */ /* 0x000fea0003800000 */
.L_x_19803:
        /* <DEDUP_REMOVED lines=16> */
.L_x_19809:
[----:B------:R-:W-:Y:S05]  /*ecb0*/  BSYNC B2 ;  /* 0x0000000000027941 */ /* 0x000fea0003800000 */
.L_x_19808:
        /* <DEDUP_REMOVED lines=44> */
.L_x_19807:
[----:B------:R-:W-:Y:S05]  /*ef80*/  BSYNC B1 ;  /* 0x0000000000017941 */ /* 0x000fea0003800000 */
.L_x_19806:
        /* <DEDUP_REMOVED lines=10> */
.L_x_19802:
[----:B------:R-:W-:Y:S05]  /*f030*/  BSYNC B0 ;  /* 0x0000000000007941 */ /* 0x000fea0003800000 */
.L_x_19801:
        /* <DEDUP_REMOVED lines=18> */
.L_x_19813:
[----:B------:R-:W-:Y:S02]  /*f160*/  IMAD.MOV.U32 R194, RZ, RZ, R184 ;  /* 0x000000ffffc27224 */ /* 0x000fe400078e00b8 */
.L_x_19814:
[----:B------:R-:W-:Y:S05]  /*f170*/  BSYNC B1 ;  /* 0x0000000000017941 */ /* 0x000fea0003800000 */
.L_x_19812:
        /* <DEDUP_REMOVED lines=16> */
.L_x_19818:
[----:B------:R-:W-:Y:S05]  /*f280*/  BSYNC B2 ;  /* 0x0000000000027941 */ /* 0x000fea0003800000 */
.L_x_19817:
        /* <DEDUP_REMOVED lines=44> */
.L_x_19816:
[----:B------:R-:W-:Y:S05]  /*f550*/  BSYNC B1 ;  /* 0x0000000000017941 */ /* 0x000fea0003800000 */
.L_x_19815:
        /* <DEDUP_REMOVED lines=10> */
.L_x_19811:
[----:B------:R-:W-:Y:S05]  /*f600*/  BSYNC B0 ;  /* 0x0000000000007941 */ /* 0x000fea0003800000 */
.L_x_19810:
        /* <DEDUP_REMOVED lines=18> */
.L_x_19822:
[----:B------:R-:W-:Y:S02]  /*f730*/  IMAD.MOV.U32 R156, RZ, RZ, R184 ;  /* 0x000000ffff9c7224 */ /* 0x000fe400078e00b8 */
.L_x_19823:
[----:B------:R-:W-:Y:S05]  /*f740*/  BSYNC B1 ;  /* 0x0000000000017941 */ /* 0x000fea0003800000 */
.L_x_19821:
        /* <DEDUP_REMOVED lines=16> */
.L_x_19827:
[----:B------:R-:W-:Y:S05]  /*f850*/  BSYNC B2 ;  /* 0x0000000000027941 */ /* 0x000fea0003800000 */
.L_x_19826:
        /* <DEDUP_REMOVED lines=44> */
.L_x_19825:
[----:B------:R-:W-:Y:S05]  /*fb20*/  BSYNC B1 ;  /* 0x0000000000017941 */ /* 0x000fea0003800000 */
.L_x_19824:
[----:B------:R0:W1:Y:S01]  /*fb30*/  I2F.U32 R151, R156 ;  /* 0x0000009c00977306 */ /* 0x0000620000201000 */
[----:B------:R-:W-:Y:S01]  /*fb40*/  IMAD.MOV.U32 R158, RZ, RZ, 0x2f800000 ;  /* 0x2f800000ff9e7424 */ /* 0x000fe200078e00ff */
[----:B0-----:R-:W-:-:S05]  /*fb50*/  PRMT R156, RZ, 0x7610, R111 ;  /* 0x00007610ff9c7816 */ /* 0x001fca000000006f */
[----:B------:R-:W-:Y:S02]  /*fb60*/  FMUL.FTZ R157, R156, c[0x0][0x1ec] ;  /* 0x00007b009c9d7a20 */ /* 0x000fe40000410000 */
[----:B-1----:R-:W-:Y:S02]  /*fb70*/  FFMA.FTZ R151, R151, R158, 1.1641532182693481445e-10 ;  /* 0x2f00000097977423 */ /* 0x002fe4000001009e */
[----:B------:R-:W-:-:S03]  /*fb80*/  FMUL.FTZ R157, R157, c[0x0][0x1e8] ;  /* 0x00007a009d9d7a20 */ /* 0x000fc60000410000 */
[----:B------:R-:W-:-:S04]  /*fb90*/  FSETP.GTU.FTZ.AND P1, PT, R151, c[0x0][0x1e4], PT ;  /* 0x0000790097007a0b */ /* 0x000fc80003f3c000 */
[----:B------:R-:W-:Y:S02]  /*fba0*/  FSEL R151, R157, RZ, !P1 ;  /* 0x000000ff9d977208 */ /* 0x000fe40004800000 */
[----:B------:R-:W-:-:S03]  /*fbb0*/  SEL R193, RZ, 0x1, P1 ;  /* 0x00000001ffc17807 */ /* 0x000fc60000800000 */
[----:B------:R-:W-:Y:S02]  /*fbc0*/  @P0 FADD.FTZ R151, R107, R151 ;  /* 0x000000976b970221 */ /* 0x000fe40000010000 */
.L_x_19820:
[----:B------:R-:W-:Y:S05]  /*fbd0*/  BSYNC B0 ;  /* 0x0000000000007941 */ /* 0x000fea0003800000 */
.L_x_19819:
        /* <DEDUP_REMOVED lines=9> */
[----:B------:R-:W-:Y:S01]  /*fc70*/  IMAD.U32 R153, R192, 0x10000, RZ ;  /* 0x00010000c0997824 */ /* 0x000fe200078e00ff */
[----:B------:R-:W-:Y:S02]  /*fc80*/  LOP3.LUT R152, R193, 0xffff, RZ, 0xc0, !PT ;  /* 0x0000ffffc1987812 */ /* 0x000fe400078ec0ff */
[----:B------:R-:W-:Y:S02]  /*fc90*/  PRMT R155, R191, 0x7104, RZ ;  /* 0x00007104bf9b7816 */ /* 0x000fe400000000ff */
[----:B------:R-:W-:Y:S02]  /*fca0*/  LOP3.LUT R153, R153, 0xff0000, RZ, 0xc0, !PT ;  /* 0x00ff000099997812 */ /* 0x000fe400078ec0ff */
[----:B0-----:R-:W-:Y:S02]  /*fcb0*/  LOP3.LUT R158, R189, 0xff, RZ, 0xc0, !PT ;  /* 0x000000ffbd9e7812 */ /* 0x001fe400078ec0ff */
[----:B------:R-:W-:-:S02]  /*fcc0*/  PRMT R152, R153, 0x4210, R152 ;  /* 0x0000421099987816 */ /* 0x000fc40000000098 */
[----:B------:R-:W-:Y:S02]  /*fcd0*/  LOP3.LUT R202, R188, 0xff, RZ, 0xc0, !PT ;  /* 0x000000ffbcca7812 */ /* 0x000fe400078ec0ff */
[----:B------:R-:W-:Y:S02]  /*fce0*/  LOP3.LUT R159, R187, 0xff, RZ, 0xc0, !PT ;  /* 0x000000ffbb9f7812 */ /* 0x000fe400078ec0ff */
[----:B------:R-:W-:Y:S01]  /*fcf0*/  LOP3.LUT R155, R152, 0xff00, R155, 0xf8, !PT ;  /* 0x0000ff00989b7812 */ /* 0x000fe200078ef89b */
[----:B------:R-:W-:Y:S01]  /*fd00*/  IMAD.WIDE.U32 R152, R158, 0x1000000, RZ ;  /* 0x010000009e987825 */ /* 0x000fe200078e00ff */
[----:B------:R-:W-:Y:S02]  /*fd10*/  MOV R207, 0x8 ;  /* 0x0000000800cf7802 */ /* 0x000fe40000000f00 */
        /* <DEDUP_REMOVED lines=9> */
.L_x_19829:
[----:B------:R-:W-:Y:S05]  /*fdb0*/  BSYNC B0 ;  /* 0x0000000000007941 */ /* 0x000fea0003800000 */
.L_x_19828:
        /* <DEDUP_REMOVED lines=22> */
.L_x_19833:
[----:B------:R-:W-:Y:S02]  /*ff20*/  IMAD.MOV.U32 R200, RZ, RZ, R184 ;  /* 0x000000ffffc87224 */ /* 0x000fe400078e00b8 */
.L_x_19834:
[----:B------:R-:W-:Y:S05]  /*ff30*/  BSYNC B1 ;  /* 0x0000000000017941 */ /* 0x000fea0003800000 */
.L_x_19832:
        /* <DEDUP_REMOVED lines=16> */
.L_x_19838:
[----:B------:R-:W-:Y:S05]  /*10040*/  BSYNC B2 ;  /* 0x0000000000027941 */ /* 0x000fea0003800000 */
.L_x_19837:
        /* <DEDUP_REMOVED lines=44> */
.L_x_19836:
[----:B------:R-:W-:Y:S05]  /*10310*/  BSYNC B1 ;  /* 0x0000000000017941 */ /* 0x000fea0003800000 */
.L_x_19835:
        /* <DEDUP_REMOVED lines=10> */
.L_x_19831:
[----:B0-----:R-:W-:Y:S05]  /*103c0*/  BSYNC B0 ;  /* 0x0000000000007941 */ /* 0x001fea0003800000 */
.L_x_19830:
        /* <DEDUP_REMOVED lines=18> */
.L_x_19842:
[----:B------:R-:W-:Y:S02]  /*104f0*/  IMAD.MOV.U32 R154, RZ, RZ, R184 ;  /* 0x000000ffff9a7224 */ /* 0x000fe400078e00b8 */
.L_x_19843:
[----:B------:R-:W-:Y:S05]  /*10500*/  BSYNC B1 ;  /* 0x0000000000017941 */ /* 0x000fea0003800000 */
.L_x_19841:
        /* <DEDUP_REMOVED lines=16> */
.L_x_19847:
[----:B------:R-:W-:Y:S05]  /*10610*/  BSYNC B2 ;  /* 0x0000000000027941 */ /* 0x000fea0003800000 */
.L_x_19846:
        /* <DEDUP_REMOVED lines=44> */
.L_x_19845:
[----:B------:R-:W-:Y:S05]  /*108e0*/  BSYNC B1 ;  /* 0x0000000000017941 */ /* 0x000fea0003800000 */
.L_x_19844:
[----:B------:R0:W1:Y:S01]  /*108f0*/  I2F.U32 R153, R154 ;  /* 0x0000009a00997306 */ /* 0x0000620000201000 */
[----:B------:R-:W-:Y:S01]  /*10900*/  HFMA2.MMA R158, -RZ, RZ, 0.1171875, 0 ;  /* 0x2f800000ff9e7435 */ /* 0x000fe200000001ff */
[----:B0----5:R-:W-:-:S05]  /*10910*/  PRMT R154, RZ, 0x7610, R108 ;  /* 0x00007610ff9a7816 */ /* 0x021fca000000006c */
[----:B------:R-:W-:-:S04]  /*10920*/  FMUL.FTZ R155, R154, c[0x0][0x1ec] ;  /* 0x00007b009a9b7a20 */ /* 0x000fc80000410000 */
[----:B-1----:R-:W-:Y:S02]  /*10930*/  FFMA.FTZ R153, R153, R158, 1.1641532182693481445e-10 ;  /* 0x2f00000099997423 */ /* 0x002fe4000001009e */
[----:B------:R-:W-:-:S03]  /*10940*/  FMUL.FTZ R155, R155, c[0x0][0x1e8] ;  /* 0x00007a009b9b7a20 */ /* 0x000fc60000410000 */
[----:B------:R-:W-:-:S04]  /*10950*/  FSETP.GTU.FTZ.AND P1, PT, R153, c[0x0][0x1e4], PT ;  /* 0x0000790099007a0b */ /* 0x000fc80003f3c000 */
[----:B------:R-:W-:Y:S02]  /*10960*/  FSEL R153, R155, RZ, !P1 ;  /* 0x000000ff9b997208 */ /* 0x000fe40004800000 */
[----:B------:R-:W-:-:S03]  /*10970*/  SEL R187, RZ, 0x1, P1 ;  /* 0x00000001ffbb7807 */ /* 0x000fc60000800000 */
[----:B------:R-:W-:Y:S02]  /*10980*/  @P0 FADD.FTZ R153, R101, R153 ;  /* 0x0000009965990221 */ /* 0x000fe40000010000 */
.L_x_19840:
[----:B------:R-:W-:Y:S05]  /*10990*/  BSYNC B0 ;  /* 0x0000000000007941 */ /* 0x000fea0003800000 */
.L_x_19839:
        /* <DEDUP_REMOVED lines=18> */
.L_x_19851:
[----:B------:R-:W-:Y:S02]  /*10ac0*/  IMAD.MOV.U32 R155, RZ, RZ, R184 ;  /* 0x000000ffff9b7224 */ /* 0x000fe400078e00b8 */
.L_x_19852:
[----:B------:R-:W-:Y:S05]  /*10ad0*/  BSYNC B1 ;  /* 0x0000000000017941 */ /* 0x000fea0003800000 */
.L_x_19850:
        /* <DEDUP_REMOVED lines=16> */
.L_x_19856:
[----:B------:R-:W-:Y:S05]  /*10be0*/  BSYNC B2 ;  /* 0x0000000000027941 */ /* 0x000fea0003800000 */
.L_x_19855:
        /* <DEDUP_REMOVED lines=44> */
.L_x_19854:
[----:B------:R-:W-:Y:S05]  /*10eb0*/  BSYNC B1 ;  /* 0x0000000000017941 */ /* 0x000fea0003800000 */
.L_x_19853:
        /* <DEDUP_REMOVED lines=10> */
.L_x_19849:
[----:B------:R-:W-:Y:S05]  /*10f60*/  BSYNC B0 ;  /* 0x0000000000007941 */ /* 0x000fea0003800000 */
.L_x_19848:
        /* <DEDUP_REMOVED lines=18> */
.L_x_19860:
[----:B------:R-:W-:Y:S02]  /*11090*/  IMAD.MOV.U32 R156, RZ, RZ, R184 ;  /* 0x000000ffff9c7224 */ /* 0x000fe400078e00b8 */
.L_x_19861:
[----:B------:R-:W-:Y:S05]  /*110a0*/  BSYNC B1 ;  /* 0x0000000000017941 */ /* 0x000fea0003800000 */
.L_x_19859:
        /* <DEDUP_REMOVED lines=16> */
.L_x_19865:
[----:B------:R-:W-:Y:S05]  /*111b0*/  BSYNC B2 ;  /* 0x0000000000027941 */ /* 0x000fea0003800000 */
.L_x_19864:
        /* <DEDUP_REMOVED lines=44> */
.L_x_19863:
[----:B------:R-:W-:Y:S05]  /*11480*/  BSYNC B1 ;  /* 0x0000000000017941 */ /* 0x000fea0003800000 */
.L_x_19862:
        /* <DEDUP_REMOVED lines=10> */
.L_x_19858:
[----:B------:R-:W-:Y:S05]  /*11530*/  BSYNC B0 ;  /* 0x0000000000007941 */ /* 0x000fea0003800000 */
.L_x_19857:
        /* <DEDUP_REMOVED lines=18> */
.L_x_19869:
[----:B------:R-:W-:Y:S02]  /*11660*/  IMAD.MOV.U32 R157, RZ, RZ, R184 ;  /* 0x000000ffff9d7224 */ /* 0x000fe400078e00b8 */
.L_x_19870:
[----:B------:R-:W-:Y:S05]  /*11670*/  BSYNC B1 ;  /* 0x0000000000017941 */ /* 0x000fea0003800000 */
.L_x_19868:
        /* <DEDUP_REMOVED lines=16> */
.L_x_19874:
[----:B------:R-:W-:Y:S05]  /*11780*/  BSYNC B2 ;  /* 0x0000000000027941 */ /* 0x000fea0003800000 */
.L_x_19873:
        /* <DEDUP_REMOVED lines=44> */
.L_x_19872:
[----:B------:R-:W-:Y:S05]  /*11a50*/  BSYNC B1 ;  /* 0x0000000000017941 */ /* 0x000fea0003800000 */
.L_x_19871:
[----:B------:R0:W1:Y:S01]  /*11a60*/  I2F.U32 R156, R157 ;  /* 0x0000009d009c7306 */ /* 0x0000620000201000 */
[----:B------:R-:W-:Y:S01]  /*11a70*/  HFMA2.MMA R203, -RZ, RZ, 0.1171875, 0 ;  /* 0x2f800000ffcb7435 */ /* 0x000fe200000001ff */
[----:B0-----:R-:W-:-:S05]  /*11a80*/  PRMT R157, RZ, 0x5410, R110 ;  /* 0x00005410ff9d7816 */ /* 0x001fca000000006e */
[----:B------:R-:W-:-:S04]  /*11a90*/  FMUL.FTZ R158, R157, c[0x0][0x1ec] ;  /* 0x00007b009d9e7a20 */ /* 0x000fc80000410000 */
[----:B-1----:R-:W-:Y:S02]  /*11aa0*/  FFMA.FTZ R156, R156, R203, 1.1641532182693481445e-10 ;  /* 0x2f0000009c9c7423 */ /* 0x002fe400000100cb */
[----:B------:R-:W-:-:S03]  /*11ab0*/  FMUL.FTZ R158, R158, c[0x0][0x1e8] ;  /* 0x00007a009e9e7a20 */ /* 0x000fc60000410000 */
[----:B------:R-:W-:-:S04]  /*11ac0*/  FSETP.GTU.FTZ.AND P1, PT, R156, c[0x0][0x1e4], PT ;  /* 0x000079009c007a0b */ /* 0x000fc80003f3c000 */
[----:B------:R-:W-:Y:S02]  /*11ad0*/  FSEL R156, R158, RZ, !P1 ;  /* 0x000000ff9e9c7208 */ /* 0x000fe40004800000 */
[----:B------:R-:W-:-:S03]  /*11ae0*/  SEL R190, RZ, 0x1, P1 ;  /* 0x00000001ffbe7807 */ /* 0x000fc60000800000 */
[----:B------:R-:W-:Y:S02]  /*11af0*/  @P0 FADD.FTZ R156, R104, R156 ;  /* 0x0000009c689c0221 */ /* 0x000fe40000010000 */
.L_x_19867:
[----:B------:R-:W-:Y:S05]  /*11b00*/  BSYNC B0 ;  /* 0x0000000000007941 */ /* 0x000fea0003800000 */
.L_x_19866:
        /* <DEDUP_REMOVED lines=18> */
.L_x_19878:
[----:B------:R-:W-:Y:S02]  /*11c30*/  IMAD.MOV.U32 R158, RZ, RZ, R184 ;  /* 0x000000ffff9e7224 */ /* 0x000fe400078e00b8 */
.L_x_19879:
[----:B------:R-:W-:Y:S05]  /*11c40*/  BSYNC B1 ;  /* 0x0000000000017941 */ /* 0x000fea0003800000 */
.L_x_19877:
        /* <DEDUP_REMOVED lines=16> */
.L_x_19883:
[----:B------:R-:W-:Y:S05]  /*11d50*/  BSYNC B2 ;  /* 0x0000000000027941 */ /* 0x000fea0003800000 */
.L_x_19882:
        /* <DEDUP_REMOVED lines=44> */
.L_x_19881:
[----:B------:R-:W-:Y:S05]  /*12020*/  BSYNC B1 ;  /* 0x0000000000017941 */ /* 0x000fea0003800000 */
.L_x_19880:
        /* <DEDUP_REMOVED lines=10> */
.L_x_19876:
[----:B------:R-:W-:Y:S05]  /*120d0*/  BSYNC B0 ;  /* 0x0000000000007941 */ /* 0x000fea0003800000 */
.L_x_19875:
        /* <DEDUP_REMOVED lines=18> */
.L_x_19887:
[----:B------:R-:W-:Y:S02]  /*12200*/  IMAD.MOV.U32 R159, RZ, RZ, R184 ;  /* 0x000000ffff9f7224 */ /* 0x000fe400078e00b8 */
.L_x_19888:
[----:B------:R-:W-:Y:S05]  /*12210*/  BSYNC B1 ;  /* 0x0000000000017941 */ /* 0x000fea0003800000 */
.L_x_19886:
        /* <DEDUP_REMOVED lines=16> */
.L_x_19892:
[----:B------:R-:W-:Y:S05]  /*12320*/  BSYNC B2 ;  /* 0x0000000000027941 */ /* 0x000fea0003800000 */
.L_x_19891:
        /* <DEDUP_REMOVED lines=44> */
.L_x_19890:
[----:B------:R-:W-:Y:S05]  /*125f0*/  BSYNC B1 ;  /* 0x0000000000017941 */ /* 0x000fea0003800000 */
.L_x_19889:
[----:B------:R0:W1:Y:S01]  /*12600*/  I2F.U32 R158, R159 ;  /* 0x0000009f009e7306 */ /* 0x0000620000201000 */
[----:B------:R-:W-:Y:S01]  /*12610*/  HFMA2.MMA R203, -RZ, RZ, 0.1171875, 0 ;  /* 0x2f800000ffcb7435 */ /* 0x000fe200000001ff */
[----:B0-----:R-:W-:-:S05]  /*12620*/  PRMT R159, RZ, 0x5410, R111 ;  /* 0x00005410ff9f7816 */ /* 0x001fca000000006f */
[----:B------:R-:W-:-:S04]  /*12630*/  FMUL.FTZ R192, R159, c[0x0][0x1ec] ;  /* 0x00007b009fc07a20 */ /* 0x000fc80000410000 */
[----:B-1----:R-:W-:-:S05]  /*12640*/  FFMA.FTZ R158, R158, R203, 1.1641532182693481445e-10 ;  /* 0x2f0000009e9e7423 */ /* 0x002fca00000100cb */
[----:B------:R-:W-:Y:S01]  /*12650*/  FSETP.GTU.FTZ.AND P1, PT, R158, c[0x0][0x1e4], PT ;  /* 0x000079009e007a0b */ /* 0x000fe20003f3c000 */
[----:B------:R-:W-:-:S03]  /*12660*/  FMUL.FTZ R158, R192, c[0x0][0x1e8] ;  /* 0x00007a00c09e7a20 */ /* 0x000fc60000410000 */
[----:B------:R-:W-:Y:S02]  /*12670*/  SEL R192, RZ, 0x1, P1 ;  /* 0x00000001ffc07807 */ /* 0x000fe40000800000 */
[----:B------:R-:W-:-:S05]  /*12680*/  FSEL R158, R158, RZ, !P1 ;  /* 0x000000ff9e9e7208 */ /* 0x000fca0004800000 */
[----:B------:R-:W-:Y:S02]  /*12690*/  @P0 FADD.FTZ R158, R106, R158 ;  /* 0x0000009e6a9e0221 */ /* 0x000fe40000010000 */
.L_x_19885:
[----:B------:R-:W-:Y:S05]  /*126a0*/  BSYNC B0 ;  /* 0x0000000000007941 */ /* 0x000fea0003800000 */
.L_x_19884:
        /* <DEDUP_REMOVED lines=18> */
.L_x_19896:
[----:B------:R-:W-:Y:S02]  /*127d0*/  IMAD.MOV.U32 R200, RZ, RZ, R184 ;  /* 0x000000ffffc87224 */ /* 0x000fe400078e00b8 */
.L_x_19897:
[----:B------:R-:W-:Y:S05]  /*127e0*/  BSYNC B1 ;  /* 0x0000000000017941 */ /* 0x000fea0003800000 */
.L_x_19895:
        /* <DEDUP_REMOVED lines=16> */
.L_x_19901:
[----:B------:R-:W-:Y:S05]  /*128f0*/  BSYNC B2 ;  /* 0x0000000000027941 */ /* 0x000fea0003800000 */
.L_x_19900:
        /* <DEDUP_REMOVED lines=44> */
.L_x_19899:
[----:B------:R-:W-:Y:S05]  /*12bc0*/  BSYNC B1 ;  /* 0x0000000000017941 */ /* 0x000fea0003800000 */
.L_x_19898:
[----:B------:R-:W0:Y:S01]  /*12bd0*/  I2F.U32 R159, R200 ;  /* 0x000000c8009f7306 */ /* 0x000e220000201000 */
[----:B------:R-:W-:Y:S01]  /*12be0*/  HFMA2.MMA R202, -RZ, RZ, 0.1171875, 0 ;  /* 0x2f800000ffca7435 */ /* 0x000fe200000001ff */
[----:B------:R-:W-:-:S05]  /*12bf0*/  PRMT R193, RZ, 0x7610, R111 ;  /* 0x00007610ffc17816 */ /* 0x000fca000000006f */
[----:B------:R-:W-:-:S04]  /*12c00*/  FMUL.FTZ R193, R193, c[0x0][0x1ec] ;  /* 0x00007b00c1c17a20 */ /* 0x000fc80000410000 */
[----:B0-----:R-:W-:-:S05]  /*12c10*/  FFMA.FTZ R159, R159, R202, 1.1641532182693481445e-10 ;  /* 0x2f0000009f9f7423 */ /* 0x001fca00000100ca */
[----:B------:R-:W-:Y:S01]  /*12c20*/  FSETP.GTU.FTZ.AND P1, PT, R159, c[0x0][0x1e4], PT ;  /* 0x000079009f007a0b */ /* 0x000fe20003f3c000 */
[----:B------:R-:W-:-:S03]  /*12c30*/  FMUL.FTZ R159, R193, c[0x0][0x1e8] ;  /* 0x00007a00c19f7a20 */ /* 0x000fc60000410000 */
[----:B------:R-:W-:Y:S02]  /*12c40*/  SEL R193, RZ, 0x1, P1 ;  /* 0x00000001ffc17807 */ /* 0x000fe40000800000 */
[----:B------:R-:W-:-:S05]  /*12c50*/  FSEL R159, R159, RZ, !P1 ;  /* 0x000000ff9f9f7208 */ /* 0x000fca0004800000 */
[----:B------:R-:W-:Y:S02]  /*12c60*/  @P0 FADD.FTZ R159, R107, R159 ;  /* 0x0000009f6b9f0221 */ /* 0x000fe40000010000 */
.L_x_19894:
[----:B------:R-:W-:Y:S05]  /*12c70*/  BSYNC B0 ;  /* 0x0000000000007941 */ /* 0x000fea0003800000 */
.L_x_19893:
[----:B------:R-:W-:Y:S01]  /*12c80*/  FADD.FTZ R200, RZ, R112 ;  /* 0x00000070ffc87221 */ /* 0x000fe20000010000 */
[----:B------:R-:W-:Y:S01]  /*12c90*/  BSSY B0, `(.L_x_19902) ;  /* 0x0000048000007945 */ /* 0x000fe20003800000 */
[----:B------:R-:W-:Y:S02]  /*12ca0*/  LOP3.LUT P0, RZ, R195, 0x1f, RZ, 0xc0, !PT ;  /* 0x0000001fc3ff7812 */ /* 0x000fe4000780c0ff */
        /* <DEDUP_REMOVED lines=70> */
.L_x_19903:
[----:B------:R-:W-:Y:S05]  /*13110*/  BSYNC B0 ;  /* 0x0000000000007941 */ /* 0x000fea0003800000 */
.L_x_19902:
[----:B------:R-:W-:Y:S01]  /*13120*/  FADD.FTZ R204, R206, R159 ;  /* 0x0000009fcecc7221 */ /* 0x000fe20000010000 */
[----:B------:R-:W-:Y:S05]  /*13130*/  BRA.DIV ~URZ, `(.L_x_19904) ;  /* 0x000014e27f007947 */ /* 0x000fea000b800000 */
[----:B0-----:R0:W1:Y:S02]  /*13140*/  SHFL.BFLY PT, R198, R204, 0x1, 0x1f ;  /* 0x0c201f00ccc67f89 */ /* 0x00106400000e0000 */
.L_x_19910:
        /* <DEDUP_REMOVED lines=116> */
.L_x_19911:
[----:B------:R-:W-:Y:S01]  /*13890*/  FMUL.FTZ R198, R199, R199 ;  /* 0x000000c7c7c67220 */ /* 0x000fe20000410000 */
[----:B------:R-:W-:Y:S01]  /*138a0*/  ISETP.NE.AND P1, PT, RZ, UR6, PT ;  /* 0x00000006ff007c0c */ /* 0x000fe2000bf25270 */
[----:B------:R-:W-:Y:S01]  /*138b0*/  IMAD.MOV.U32 R200, RZ, RZ, c[0x0][0x1e0] ;  /* 0x00007800ffc87624 */ /* 0x000fe200078e00ff */
[----:B------:R-:W-:Y:S01]  /*138c0*/  @!P0 LEA R202, P3, R0, c[0x0][0x1a8], 0x2 ;  /* 0x00006a0000ca8a11 */ /* 0x000fe200078610ff */
[----:B-1----:R-:W-:Y:S01]  /*138d0*/  FADD.FTZ R205, R205, R204 ;  /* 0x000000cccdcd7221 */ /* 0x002fe20000010000 */
[----:B------:R-:W-:Y:S01]  /*138e0*/  FSEL R201, R198, RZ, P1 ;  /* 0x000000ffc6c97208 */ /* 0x000fe20000800000 */
[----:B------:R-:W-:Y:S01]  /*138f0*/  BSSY B0, `(.L_x_19906) ;  /* 0x00000cc000007945 */ /* 0x000fe20003800000 */
[C---:B------:R-:W-:Y:S01]  /*13900*/  @!P0 LEA.HI.X R203, R0.reuse, c[0x0][0x1ac], R197, 0x2, P3 ;  /* 0x00006b0000cb8a11 */ /* 0x040fe200018f14c5 */
[----:B------:R-:W-:Y:S01]  /*13910*/  FFMA.FTZ R198, R205, R200, c[0x0][0x228] ;  /* 0x00008a00cdc67623 */ /* 0x000fe200000100c8 */
[----:B------:R-:W-:-:S03]  /*13920*/  @!P0 LEA R200, P2, R0, c[0x0][0x1a0], 0x2 ;  /* 0x0000680000c88a11 */ /* 0x000fc600078410ff */
[----:B------:R-:W-:Y:S01]  /*13930*/  FADD.FTZ R198, R198, R201 ;  /* 0x000000c9c6c67221 */ /* 0x000fe20000010000 */
[----:B------:R-:W-:-:S05]  /*13940*/  @!P0 LEA.HI.X R201, R0, c[0x0][0x1a4], R197, 0x2, P2 ;  /* 0x0000690000c98a11 */ /* 0x000fca00010f14c5 */
[----:B------:R-:W1:Y:S01]  /*13950*/  MUFU.RSQ R198, R198 ;  /* 0x000000c600c67308 */ /* 0x000e620000001400 */
[----:B------:R2:W-:Y:S04]  /*13960*/  @!P0 STG.E [R200.64], R199 ;  /* 0x000000c7c8008986 */ /* 0x0005e8000c101904 */
[----:B-1----:R2:W-:Y:S01]  /*13970*/  @!P0 STG.E [R202.64], R198 ;  /* 0x000000c6ca008986 */ /* 0x0025e2000c101904 */
[----:B------:R-:W-:-:S13]  /*13980*/  ISETP.GE.AND P0, PT, R196, 0x1, PT ;  /* 0x00000001c400780c */ /* 0x000fda0003f06270 */
[----:B------:R-:W-:Y:S05]  /*13990*/  @!P0 BRA `(.L_x_19907) ;  /* 0x00000c1000008947 */ /* 0x000fea0003800000 */
[----:B--2---:R-:W-:Y:S02]  /*139a0*/  IADD3 R196, R196, -0x1, RZ ;  /* 0xffffffffc4c47810 */ /* 0x004fe40007ffe0ff */
[----:B------:R-:W-:-:S03]  /*139b0*/  FSEL R200, R199, RZ, !P1 ;  /* 0x000000ffc7c87208 */ /* 0x000fc60004800000 */
[----:B------:R-:W-:Y:S02]  /*139c0*/  IMAD R196, R196, c[0x0][0x168], RZ ;  /* 0x00005a00c4c47a24 */ /* 0x000fe400078e02ff */
[C---:B------:R-:W-:Y:S02]  /*139d0*/  FADD.FTZ R235, -R200.reuse, R112 ;  /* 0x00000070c8eb7221 */ /* 0x040fe40000010100 */
[C---:B------:R-:W-:Y:S01]  /*139e0*/  FADD.FTZ R237, -R200.reuse, R113 ;  /* 0x00000071c8ed7221 */ /* 0x040fe20000010100 */
[----:B------:R-:W-:Y:S01]  /*139f0*/  SHF.R.S32.HI R113, RZ, 0x1f, R196 ;  /* 0x0000001fff717819 */ /* 0x000fe200000114c4 */
[C---:B------:R-:W-:Y:S02]  /*13a00*/  FADD.FTZ R239, -R200.reuse, R114 ;  /* 0x00000072c8ef7221 */ /* 0x040fe40000010100 */
[C---:B------:R-:W-:Y:S01]  /*13a10*/  FADD.FTZ R115, -R200.reuse, R115 ;  /* 0x00000073c8737221 */ /* 0x040fe20000010100 */
[----:B------:R-:W-:Y:S01]  /*13a20*/  LEA.HI R113, R113, R196, RZ, 0x3 ;  /* 0x000000c471717211 */ /* 0x000fe200078f18ff */
[----:B------:R-:W-:-:S02]  /*13a30*/  FADD.FTZ R241, -R200, R116 ;  /* 0x00000074c8f17221 */ /* 0x000fc40000010100 */
[C---:B------:R-:W-:Y:S02]  /*13a40*/  FADD.FTZ R243, -R200.reuse, R117 ;  /* 0x00000075c8f37221 */ /* 0x040fe40000010100 */
[C---:B------:R-:W-:Y:S02]  /*13a50*/  FADD.FTZ R245, -R200.reuse, R118 ;  /* 0x00000076c8f57221 */ /* 0x040fe40000010100 */
[----:B------:R-:W-:Y:S02]  /*13a60*/  FADD.FTZ R247, -R200, R119 ;  /* 0x00000077c8f77221 */ /* 0x000fe40000010100 */
[C---:B------:R-:W-:Y:S02]  /*13a70*/  FMUL.FTZ R235, R198.reuse, R235 ;  /* 0x000000ebc6eb7220 */ /* 0x040fe40000410000 */
[----:B------:R-:W-:Y:S02]  /*13a80*/  FMUL.FTZ R114, R198, R237 ;  /* 0x000000edc6727220 */ /* 0x000fe40000410000 */
[----:B------:R-:W-:-:S02]  /*13a90*/  FADD.FTZ R117, -R200, R120 ;  /* 0x00000078c8757221 */ /* 0x000fc40000010100 */
[----:B------:R-:W-:Y:S01]  /*13aa0*/  FADD.FTZ R119, -R200, R122 ;  /* 0x0000007ac8777221 */ /* 0x000fe20000010100 */
[----:B------:R-:W-:Y:S01]  /*13ab0*/  LOP3.LUT R122, R195, 0x1f, RZ, 0xc0, !PT ;  /* 0x0000001fc37a7812 */ /* 0x000fe200078ec0ff */
[C---:B------:R-:W-:Y:S02]  /*13ac0*/  FMUL.FTZ R239, R198.reuse, R239 ;  /* 0x000000efc6ef7220 */ /* 0x040fe40000410000 */
[C---:B------:R-:W-:Y:S02]  /*13ad0*/  FMUL.FTZ R116, R198.reuse, R115 ;  /* 0x00000073c6747220 */ /* 0x040fe40000410000 */
[C---:B------:R-:W-:Y:S02]  /*13ae0*/  FMUL.FTZ R241, R198.reuse, R241 ;  /* 0x000000f1c6f17220 */ /* 0x040fe40000410000 */
[C---:B------:R-:W-:Y:S02]  /*13af0*/  FMUL.FTZ R118, R198.reuse, R243 ;  /* 0x000000f3c6767220 */ /* 0x040fe40000410000 */
[----:B------:R-:W-:-:S02]  /*13b00*/  FMUL.FTZ R245, R198, R245 ;  /* 0x000000f5c6f57220 */ /* 0x000fc40000410000 */
[----:B------:R-:W-:Y:S02]  /*13b10*/  FMUL.FTZ R120, R198, R247 ;  /* 0x000000f7c6787220 */ /* 0x000fe40000410000 */
[C---:B------:R-:W-:Y:S02]  /*13b20*/  FADD.FTZ R197, -R200.reuse, R124 ;  /* 0x0000007cc8c57221 */ /* 0x040fe40000010100 */
[----:B------:R-:W-:Y:S02]  /*13b30*/  FADD.FTZ R125, -R200, R125 ;  /* 0x0000007dc87d7221 */ /* 0x000fe40000010100 */
[----:B------:R-:W-:Y:S02]  /*13b40*/  FFMA.FTZ R112, R48, R235, R96 ;  /* 0x000000eb30707223 */ /* 0x000fe40000010060 */
[----:B------:R-:W-:Y:S02]  /*13b50*/  FFMA.FTZ R195, R49, R114, R97 ;  /* 0x0000007231c37223 */ /* 0x000fe40000010061 */
[C---:B------:R-:W-:Y:S01]  /*13b60*/  FADD.FTZ R205, -R200.reuse, R132 ;  /* 0x00000084c8cd7221 */ /* 0x040fe20000010100 */
[----:B------:R-:W-:Y:S01]  /*13b70*/  MOV R132, 0x10 ;  /* 0x0000001000847802 */ /* 0x000fe20000000f00 */
[----:B------:R-:W-:Y:S01]  /*13b80*/  FADD.FTZ R217, -R200, R143 ;  /* 0x0000008fc8d97221 */ /* 0x000fe20000010100 */
[----:B------:R-:W-:Y:S01]  /*13b90*/  LEA.HI.SX32 R143, R113, R122, 0x1d ;  /* 0x0000007a718f7211 */ /* 0x000fe200078feaff */
[----:B------:R-:W-:Y:S01]  /*13ba0*/  FFMA.FTZ R239, R50, R239, R98 ;  /* 0x000000ef32ef7223 */ /* 0x000fe20000010062 */
[----:B------:R-:W-:Y:S01]  /*13bb0*/  F2FP.BF16.PACK_AB R112, R195, R112 ;  /* 0x00000070c370723e */ /* 0x000fe200000010ff */
[----:B------:R-:W-:-:S02]  /*13bc0*/  FFMA.FTZ R116, R51, R116, R99 ;  /* 0x0000007433747223 */ /* 0x000fc40000010063 */
[C---:B------:R-:W-:Y:S02]  /*13bd0*/  FADD.FTZ R199, -R200.reuse, R126 ;  /* 0x0000007ec8c77221 */ /* 0x040fe40000010100 */
[----:B------:R-:W-:Y:S01]  /*13be0*/  FADD.FTZ R127, -R200, R127 ;  /* 0x0000007fc87f7221 */ /* 0x000fe20000010100 */
[----:B------:R-:W-:Y:S01]  /*13bf0*/  F2FP.BF16.PACK_AB R113, R116, R239 ;  /* 0x000000ef7471723e */ /* 0x000fe200000010ff */
[----:B------:R-:W-:Y:S02]  /*13c00*/  FFMA.FTZ R241, R44, R241, R92 ;  /* 0x000000f12cf17223 */ /* 0x000fe4000001005c */
[----:B------:R-:W-:Y:S02]  /*13c10*/  FFMA.FTZ R115, R46, R245, R94 ;  /* 0x000000f52e737223 */ /* 0x000fe4000001005e */
[----:B------:R-:W-:Y:S02]  /*13c20*/  FFMA.FTZ R120, R47, R120, R95 ;  /* 0x000000782f787223 */ /* 0x000fe4000001005f */
[----:B------:R-:W-:-:S02]  /*13c30*/  FFMA.FTZ R118, R45, R118, R93 ;  /* 0x000000762d767223 */ /* 0x000fc4000001005d */
[----:B------:R-:W-:Y:S01]  /*13c40*/  FMUL.FTZ R197, R198, R197 ;  /* 0x000000c5c6c57220 */ /* 0x000fe20000410000 */
[----:B------:R-:W-:Y:S01]  /*13c50*/  F2FP.BF16.PACK_AB R115, R120, R115 ;  /* 0x000000737873723e */ /* 0x000fe200000010ff */
[----:B------:R-:W-:Y:S01]  /*13c60*/  FMUL.FTZ R122, R198, R125 ;  /* 0x0000007dc67a7220 */ /* 0x000fe20000410000 */
[----:B------:R-:W-:Y:S01]  /*13c70*/  F2FP.BF16.PACK_AB R114, R118, R241 ;  /* 0x000000f17672723e */ /* 0x000fe200000010ff */
[C---:B------:R-:W-:Y:S02]  /*13c80*/  FADD.FTZ R121, -R200.reuse, R121 ;  /* 0x00000079c8797221 */ /* 0x040fe40000010100 */
[C---:B------:R-:W-:Y:S02]  /*13c90*/  FADD.FTZ R123, -R200.reuse, R123 ;  /* 0x0000007bc87b7221 */ /* 0x040fe40000010100 */
[C---:B------:R-:W-:Y:S02]  /*13ca0*/  FADD.FTZ R201, -R200.reuse, R128 ;  /* 0x00000080c8c97221 */ /* 0x040fe40000010100 */
[----:B------:R-:W-:-:S02]  /*13cb0*/  FADD.FTZ R129, -R200, R129 ;  /* 0x00000081c8817221 */ /* 0x000fc40000010100 */
[C---:B------:R-:W-:Y:S02]  /*13cc0*/  FADD.FTZ R213, -R200.reuse, R140 ;  /* 0x0000008cc8d57221 */ /* 0x040fe40000010100 */
[----:B------:R-:W-:Y:S02]  /*13cd0*/  FADD.FTZ R141, -R200, R141 ;  /* 0x0000008dc88d7221 */ /* 0x000fe40000010100 */
[C---:B------:R-:W-:Y:S02]  /*13ce0*/  FMUL.FTZ R195, R198.reuse, R117 ;  /* 0x00000075c6c37220 */ /* 0x040fe40000410000 */
[C---:B------:R-:W-:Y:S02]  /*13cf0*/  FMUL.FTZ R199, R198.reuse, R199 ;  /* 0x000000c7c6c77220 */ /* 0x040fe40000410000 */
[----:B------:R-:W-:Y:S02]  /*13d00*/  FMUL.FTZ R126, R198, R127 ;  /* 0x0000007fc67e7220 */ /* 0x000fe40000410000 */
[----:B------:R-:W-:-:S02]  /*13d10*/  FADD.FTZ R231, -R200, R155 ;  /* 0x0000009bc8e77221 */ /* 0x000fc40000010100 */
[----:B------:R-:W-:-:S04]  /*13d20*/  IMAD.WIDE.U32 R116, R143, R132, c[0x0][0x208] ;  /* 0x000082008f747625 */ /* 0x000fc800078e0084 */
[C---:B------:R-:W-:Y:S01]  /*13d30*/  FADD.FTZ R223, -R200.reuse, R148 ;  /* 0x00000094c8df7221 */ /* 0x040fe20000010100 */
[----:B------:R1:W-:Y:S01]  /*13d40*/  STG.E.128 [R116.64], R112 ;  /* 0x0000007074007986 */ /* 0x0003e2000c101d04 */
[C---:B------:R-:W-:Y:S02]  /*13d50*/  FADD.FTZ R149, -R200.reuse, R149 ;  /* 0x00000095c8957221 */ /* 0x040fe40000010100 */
[C---:B------:R-:W-:Y:S02]  /*13d60*/  FADD.FTZ R155, -R200.reuse, R156 ;  /* 0x0000009cc89b7221 */ /* 0x040fe40000010100 */
[----:B------:R-:W-:Y:S02]  /*13d70*/  FADD.FTZ R157, -R200, R157 ;  /* 0x0000009dc89d7221 */ /* 0x000fe40000010100 */
[----:B------:R-:W-:Y:S02]  /*13d80*/  FFMA.FTZ R197, R36, R197, R84 ;  /* 0x000000c524c57223 */ /* 0x000fe40000010054 */
[----:B------:R-:W-:-:S02]  /*13d90*/  FFMA.FTZ R122, R37, R122, R85 ;  /* 0x0000007a257a7223 */ /* 0x000fc40000010055 */
[C---:B------:R-:W-:Y:S02]  /*13da0*/  FADD.FTZ R203, -R200.reuse, R130 ;  /* 0x00000082c8cb7221 */ /* 0x040fe40000010100 */
[C---:B------:R-:W-:Y:S02]  /*13db0*/  FADD.FTZ R131, -R200.reuse, R131 ;  /* 0x00000083c8837221 */ /* 0x040fe40000010100 */
[----:B------:R-:W-:Y:S02]  /*13dc0*/  FADD.FTZ R221, -R200, R144 ;  /* 0x00000090c8dd7221 */ /* 0x000fe40000010100 */
[----:B------:R-:W-:Y:S01]  /*13dd0*/  FMUL.FTZ R118, R198, R121 ;  /* 0x00000079c6767220 */ /* 0x000fe20000410000 */
[----:B-1----:R-:W-:Y:S01]  /*13de0*/  F2FP.BF16.PACK_AB R114, R122, R197 ;  /* 0x000000c57a72723e */ /* 0x002fe200000010ff */
[C---:B------:R-:W-:Y:S02]  /*13df0*/  FMUL.FTZ R119, R198.reuse, R119 ;  /* 0x00000077c6777220 */ /* 0x040fe40000410000 */
[----:B------:R-:W-:-:S02]  /*13e00*/  FMUL.FTZ R120, R198, R123 ;  /* 0x0000007bc6787220 */ /* 0x000fc40000410000 */
[C---:B------:R-:W-:Y:S02]  /*13e10*/  FMUL.FTZ R201, R198.reuse, R201 ;  /* 0x000000c9c6c97220 */ /* 0x040fe40000410000 */
[C---:B------:R-:W-:Y:S02]  /*13e20*/  FMUL.FTZ R130, R198.reuse, R129 ;  /* 0x00000081c6827220 */ /* 0x040fe40000410000 */
[C---:B------:R-:W-:Y:S02]  /*13e30*/  FMUL.FTZ R213, R198.reuse, R213 ;  /* 0x000000d5c6d57220 */ /* 0x040fe40000410000 */
[----:B------:R-:W-:Y:S01]  /*13e40*/  FMUL.FTZ R144, R198, R141 ;  /* 0x0000008dc6907220 */ /* 0x000fe20000410000 */
[----:B------:R-:W-:Y:S01]  /*13e50*/  IADD3 R141, R143, 0x80, RZ ;  /* 0x000000808f8d7810 */ /* 0x000fe20007ffe0ff */
[----:B------:R-:W-:Y:S02]  /*13e60*/  FFMA.FTZ R199, R38, R199, R86 ;  /* 0x000000c726c77223 */ /* 0x000fe40000010056 */
[----:B------:R-:W-:-:S02]  /*13e70*/  FFMA.FTZ R126, R39, R126, R87 ;  /* 0x0000007e277e7223 */ /* 0x000fc40000010057 */
[C---:B------:R-:W-:Y:S02]  /*13e80*/  FADD.FTZ R133, -R200.reuse, R133 ;  /* 0x00000085c8857221 */ /* 0x040fe40000010100 */
[----:B------:R-:W-:Y:S01]  /*13e90*/  FADD.FTZ R207, -R200, R134 ;  /* 0x00000086c8cf7221 */ /* 0x000fe20000010100 */
[----:B------:R-:W-:Y:S01]  /*13ea0*/  F2FP.BF16.PACK_AB R115, R126, R199 ;  /* 0x000000c77e73723e */ /* 0x000fe200000010ff */
        /* <DEDUP_REMOVED lines=20> */
[----:B------:R-:W-:Y:S02]  /*13ff0*/  FMUL.FTZ R134, R198, R131 ;  /* 0x00000083c6867220 */ /* 0x000fe40000410000 */
[----:B------:R-:W-:-:S02]  /*14000*/  FFMA.FTZ R195, R40, R195, R88 ;  /* 0x000000c328c37223 */ /* 0x000fc40000010058 */
[----:B------:R-:W-:Y:S02]  /*14010*/  FFMA.FTZ R118, R41, R118, R89 ;  /* 0x0000007629767223 */ /* 0x000fe40000010059 */
[----:B------:R-:W-:Y:S02]  /*14020*/  FADD.FTZ R159, -R200, R159 ;  /* 0x0000009fc89f7221 */ /* 0x000fe40000010100 */
        /* <DEDUP_REMOVED lines=9> */
[C---:B------:R-:W-:Y:S02]  /*140c0*/  FMUL.FTZ R205, R198.reuse, R205 ;  /* 0x000000cdc6cd7220 */ /* 0x040fe40000410000 */
[C---:B------:R-:W-:Y:S01]  /*140d0*/  FMUL.FTZ R136, R198.reuse, R133 ;  /* 0x00000085c6887220 */ /* 0x040fe20000410000 */
[----:B------:R-:W-:Y:S01]  /*140e0*/  F2FP.BF16.PACK_AB R122, R125, R122 ;  /* 0x0000007a7d7a723e */ /* 0x000fe200000010ff */
[C---:B------:R-:W-:Y:S02]  /*140f0*/  FMUL.FTZ R207, R198.reuse, R207 ;  /* 0x000000cfc6cf7220 */ /* 0x040fe40000410000 */
[C---:B------:R-:W-:Y:S01]  /*14100*/  FMUL.FTZ R138, R198.reuse, R135 ;  /* 0x00000087c68a7220 */ /* 0x040fe20000410000 */
[----:B------:R-:W-:Y:S01]  /*14110*/  IADD3 R135, R143, 0x20, RZ ;  /* 0x000000208f877810 */ /* 0x000fe20007ffe0ff */
[----:B------:R-:W-:-:S02]  /*14120*/  FMUL.FTZ R209, R198, R209 ;  /* 0x000000d1c6d17220 */ /* 0x000fc40000410000 */
[C---:B------:R-:W-:Y:S01]  /*14130*/  FMUL.FTZ R140, R198.reuse, R137 ;  /* 0x00000089c68c7220 */ /* 0x040fe20000410000 */
[C---:B------:R-:W-:Y:S01]  /*14140*/  IADD3 R137, R143.reuse, 0x40, RZ ;  /* 0x000000408f897810 */ /* 0x040fe20007ffe0ff */
[C---:B------:R-:W-:Y:S02]  /*14150*/  FMUL.FTZ R211, R198.reuse, R211 ;  /* 0x000000d3c6d37220 */ /* 0x040fe40000410000 */
[C---:B------:R-:W-:Y:S01]  /*14160*/  FMUL.FTZ R142, R198.reuse, R139 ;  /* 0x0000008bc68e7220 */ /* 0x040fe20000410000 */
[----:B------:R-:W-:Y:S01]  /*14170*/  IADD3 R139, R143, 0x60, RZ ;  /* 0x000000608f8b7810 */ /* 0x000fe20007ffe0ff */
[C---:B------:R-:W-:Y:S02]  /*14180*/  FMUL.FTZ R215, R198.reuse, R215 ;  /* 0x000000d7c6d77220 */ /* 0x040fe40000410000 */
        /* <DEDUP_REMOVED lines=9> */
[C---:B------:R-:W-:Y:S01]  /*14220*/  FMUL.FTZ R219, R198.reuse, R219 ;  /* 0x000000dbc6db7220 */ /* 0x040fe20000410000 */
        /* <DEDUP_REMOVED lines=56> */
.L_x_19907:
[----:B--2---:R-:W-:Y:S05]  /*145b0*/  BSYNC B0 ;  /* 0x0000000000007941 */ /* 0x004fea0003800000 */
.L_x_19906:
[----:B-1----:R-:W-:-:S04]  /*145c0*/  IMAD.MOV.U32 R113, RZ, RZ, c[0x0][0x160] ;  /* 0x00005800ff717624 */ /* 0x002fc800078e00ff */
[----:B------:R-:W-:-:S05]  /*145d0*/  IMAD R0, R113, 0x4, R0 ;  /* 0x0000000471007824 */ /* 0x000fca00078e0200 */
[----:B------:R-:W-:-:S13]  /*145e0*/  ISETP.GE.AND P0, PT, R0, c[0x0][0x164], PT ;  /* 0x0000590000007a0c */ /* 0x000fda0003f06270 */
[----:B0-----:R-:W-:Y:S01]  /*145f0*/  @P0 CALL.REL.NOINC `(.L_x_19908) ;  /* 0x0000001000000944 */ /* 0x001fe20003c00000 */
[----:B------:R-:W-:Y:S05]  /*14600*/  BRA `(.L_x_19909) ;  /* 0xfffec2f000007947 */ /* 0x000fea000383ffff */
.L_x_19908:
[----:B------:R-:W-:Y:S05]  /*14610*/  EXIT ;  /* 0x000000000000794d */ /* 0x000fea0003800000 */
.L_x_19904:
[----:B0-----:R-:W-:Y:S01]  /*14620*/  HFMA2.MMA R198, -RZ, RZ, 0, 1.847743988037109375e-06 ;  /* 0x0000001fffc67435 */ /* 0x001fe200000001ff */
[----:B------:R-:W-:Y:S01]  /*14630*/  IMAD.MOV.U32 R203, RZ, RZ, 0x1 ;  /* 0x00000001ffcb7424 */ /* 0x000fe200078e00ff */
[----:B------:R-:W-:Y:S01]  /*14640*/  MOV R200, 0x14670 ;  /* 0x0001467000c87802 */ /* 0x000fe20000000f00 */
[----:B------:R-:W-:-:S03]  /*14650*/  IMAD.MOV.U32 R205, RZ, RZ, -0x1 ;  /* 0xffffffffffcd7424 */ /* 0x000fc600078e00ff */
[----:B------:R-:W-:Y:S05]  /*14660*/  CALL.REL.NOINC `($__internal_75_$__cuda_sm70_shflsync_bfly_p) ;  /* 0x0000099000007944 */ /* 0x000fea0003c00000 */
[----:B01----:R-:W-:Y:S05]  /*14670*/  BRA `(.L_x_19910) ;  /* 0xffffead000007947 */ /* 0x003fea000383ffff */
.L_x_19905:
[----:B------:R-:W-:Y:S01]  /*14680*/  IMAD.MOV.U32 R203, RZ, RZ, 0x2 ;  /* 0x00000002ffcb7424 */ /* 0x000fe200078e00ff */
[----:B------:R-:W-:Y:S01]  /*14690*/  MOV R205, 0xffffffff ;  /* 0xffffffff00cd7802 */ /* 0x000fe20000000f00 */
[----:B------:R-:W-:Y:S01]  /*146a0*/  IMAD.MOV.U32 R198, RZ, RZ, 0x1f ;  /* 0x0000001fffc67424 */ /* 0x000fe200078e00ff */
[----:B------:R-:W-:Y:S02]  /*146b0*/  MOV R200, 0x146d0 ;  /* 0x000146d000c87802 */ /* 0x000fe40000000f00 */
[----:B------:R-:W-:Y:S05]  /*146c0*/  CALL.REL.NOINC `($__internal_75_$__cuda_sm70_shflsync_bfly_p) ;  /* 0x0000093000007944 */ /* 0x000fea0003c00000 */
[----:B01----:R-:W-:Y:S01]  /*146d0*/  FADD.FTZ R204, R204, R198 ;  /* 0x000000c6cccc7221 */ /* 0x003fe20000010000 */
[----:B------:R-:W-:Y:S01]  /*146e0*/  MOV R200, 0x14730 ;  /* 0x0001473000c87802 */ /* 0x000fe20000000f00 */
[----:B------:R-:W-:Y:S02]  /*146f0*/  IMAD.MOV.U32 R203, RZ, RZ, 0x4 ;  /* 0x00000004ffcb7424 */ /* 0x000fe400078e00ff */
[----:B------:R-:W-:-:S02]  /*14700*/  IMAD.MOV.U32 R198, RZ, RZ, 0x1f ;  /* 0x0000001fffc67424 */ /* 0x000fc400078e00ff */
[----:B------:R-:W-:Y:S02]  /*14710*/  IMAD.MOV.U32 R205, RZ, RZ, -0x1 ;  /* 0xffffffffffcd7424 */ /* 0x000fe400078e00ff */
[----:B------:R-:W-:Y:S05]  /*14720*/  CALL.REL.NOINC `($__internal_75_$__cuda_sm70_shflsync_bfly_p) ;  /* 0x000008d000007944 */ /* 0x000fea0003c00000 */
[----:B0-----:R-:W-:Y:S01]  /*14730*/  HFMA2.MMA R203, -RZ, RZ, 0, 4.76837158203125e-07 ;  /* 0x00000008ffcb7435 */ /* 0x001fe200000001ff */
[----:B-1----:R-:W-:Y:S01]  /*14740*/  FADD.FTZ R204, R204, R198 ;  /* 0x000000c6cccc7221 */ /* 0x002fe20000010000 */
[----:B------:R-:W-:Y:S01]  /*14750*/  MOV R200, 0x14790 ;  /* 0x0001479000c87802 */ /* 0x000fe20000000f00 */
[----:B------:R-:W-:Y:S02]  /*14760*/  IMAD.MOV.U32 R198, RZ, RZ, 0x1f ;  /* 0x0000001fffc67424 */ /* 0x000fe400078e00ff */
[----:B------:R-:W-:Y:S02]  /*14770*/  IMAD.MOV.U32 R205, RZ, RZ, -0x1 ;  /* 0xffffffffffcd7424 */ /* 0x000fe400078e00ff */
[----:B------:R-:W-:Y:S05]  /*14780*/  CALL.REL.NOINC `($__internal_75_$__cuda_sm70_shflsync_bfly_p) ;  /* 0x0000087000007944 */ /* 0x000fea0003c00000 */
[----:B01----:R-:W-:Y:S01]  /*14790*/  FADD.FTZ R204, R204, R198 ;  /* 0x000000c6cccc7221 */ /* 0x003fe20000010000 */
[----:B------:R-:W-:Y:S01]  /*147a0*/  MOV R198, 0x1f ;  /* 0x0000001f00c67802 */ /* 0x000fe20000000f00 */
[----:B------:R-:W-:Y:S01]  /*147b0*/  IMAD.MOV.U32 R203, RZ, RZ, 0x10 ;  /* 0x00000010ffcb7424 */ /* 0x000fe200078e00ff */
[----:B------:R-:W-:Y:S01]  /*147c0*/  MOV R200, 0x147f0 ;  /* 0x000147f000c87802 */ /* 0x000fe20000000f00 */
[----:B------:R-:W-:Y:S02]  /*147d0*/  IMAD.MOV.U32 R205, RZ, RZ, -0x1 ;  /* 0xffffffffffcd7424 */ /* 0x000fe400078e00ff */
[----:B------:R-:W-:Y:S05]  /*147e0*/  CALL.REL.NOINC `($__internal_75_$__cuda_sm70_shflsync_bfly_p) ;  /* 0x0000081000007944 */ /* 0x000fea0003c00000 */
[----:B-1----:R-:W-:Y:S01]  /*147f0*/  FADD.FTZ R198, R204, R198 ;  /* 0x000000c6ccc67221 */ /* 0x002fe20000010000 */
[----:B0-----:R-:W-:-:S02]  /*14800*/  MOV R205, 0xffffffff ;  /* 0xffffffff00cd7802 */ /* 0x001fc40000000f00 */
[----:B------:R-:W-:Y:S01]  /*14810*/  MOV R200, 0x14e60 ;  /* 0x00014e6000c87802 */ /* 0x000fe20000000f00 */
        /* <DEDUP_REMOVED lines=96> */
[----:B------:R-:W-:-:S02]  /*14e20*/  IMAD.MOV.U32 R203, RZ, RZ, 0x1 ;  /* 0x00000001ffcb7424 */ /* 0x000fc400078e00ff */
[----:B------:R-:W-:Y:S02]  /*14e30*/  FFMA.FTZ R204, R201, R201, R198 ;  /* 0x000000c9c9cc7223 */ /* 0x000fe400000100c6 */
[----:B------:R-:W-:Y:S02]  /*14e40*/  IMAD.MOV.U32 R198, RZ, RZ, 0x1f ;  /* 0x0000001fffc67424 */ /* 0x000fe400078e00ff */
[----:B------:R-:W-:Y:S05]  /*14e50*/  CALL.REL.NOINC `($__internal_75_$__cuda_sm70_shflsync_bfly_p) ;  /* 0x000001a000007944 */ /* 0x000fea0003c00000 */
[----:B01----:R-:W-:Y:S01]  /*14e60*/  FADD.FTZ R204, R204, R198 ;  /* 0x000000c6cccc7221 */ /* 0x003fe20000010000 */
[----:B------:R-:W-:Y:S01]  /*14e70*/  MOV R200, 0x14ec0 ;  /* 0x00014ec000c87802 */ /* 0x000fe20000000f00 */
[----:B------:R-:W-:Y:S02]  /*14e80*/  IMAD.MOV.U32 R203, RZ, RZ, 0x2 ;  /* 0x00000002ffcb7424 */ /* 0x000fe400078e00ff */
[----:B------:R-:W-:Y:S02]  /*14e90*/  IMAD.MOV.U32 R198, RZ, RZ, 0x1f ;  /* 0x0000001fffc67424 */ /* 0x000fe400078e00ff */
[----:B------:R-:W-:Y:S02]  /*14ea0*/  IMAD.MOV.U32 R205, RZ, RZ, -0x1 ;  /* 0xffffffffffcd7424 */ /* 0x000fe400078e00ff */
[----:B------:R-:W-:Y:S05]  /*14eb0*/  CALL.REL.NOINC `($__internal_75_$__cuda_sm70_shflsync_bfly_p) ;  /* 0x0000014000007944 */ /* 0x000fea0003c00000 */
[----:B0-----:R-:W-:Y:S01]  /*14ec0*/  HFMA2.MMA R203, -RZ, RZ, 0, 2.384185791015625e-07 ;  /* 0x00000004ffcb7435 */ /* 0x001fe200000001ff */
[----:B-1----:R-:W-:Y:S01]  /*14ed0*/  FADD.FTZ R204, R204, R198 ;  /* 0x000000c6cccc7221 */ /* 0x002fe20000010000 */
[----:B------:R-:W-:Y:S01]  /*14ee0*/  MOV R200, 0x14f20 ;  /* 0x00014f2000c87802 */ /* 0x000fe20000000f00 */
[----:B------:R-:W-:-:S02]  /*14ef0*/  IMAD.MOV.U32 R198, RZ, RZ, 0x1f ;  /* 0x0000001fffc67424 */ /* 0x000fc400078e00ff */
        /* <DEDUP_REMOVED lines=8> */
[----:B01----:R-:W-:Y:S01]  /*14f80*/  FADD.FTZ R204, R204, R198 ;  /* 0x000000c6cccc7221 */ /* 0x003fe20000010000 */
[----:B------:R-:W-:Y:S01]  /*14f90*/  MOV R205, 0xffffffff ;  /* 0xffffffff00cd7802 */ /* 0x000fe20000000f00 */
[----:B------:R-:W-:Y:S01]  /*14fa0*/  IMAD.MOV.U32 R203, RZ, RZ, 0x10 ;  /* 0x00000010ffcb7424 */ /* 0x000fe200078e00ff */
[----:B------:R-:W-:Y:S01]  /*14fb0*/  MOV R200, 0x14fe0 ;  /* 0x00014fe000c87802 */ /* 0x000fe20000000f00 */
[----:B------:R-:W-:Y:S02]  /*14fc0*/  IMAD.MOV.U32 R198, RZ, RZ, 0x1f ;  /* 0x0000001fffc67424 */ /* 0x000fe400078e00ff */
[----:B------:R-:W-:Y:S05]  /*14fd0*/  CALL.REL.NOINC `($__internal_75_$__cuda_sm70_shflsync_bfly_p) ;  /* 0x0000002000007944 */ /* 0x000fea0003c00000 */
[----:B01----:R-:W-:Y:S01]  /*14fe0*/  IMAD.MOV.U32 R205, RZ, RZ, R198 ;  /* 0x000000ffffcd7224 */ /* 0x003fe200078e00c6 */
[----:B------:R-:W-:Y:S05]  /*14ff0*/  BRA `(.L_x_19911) ;  /* 0xffffe89000007947 */ /* 0x000fea000383ffff */
        .weak           $__internal_75_$__cuda_sm70_shflsync_bfly_p
        .type           $__internal_75_$__cuda_sm70_shflsync_bfly_p,@function
        .size           $__internal_75_$__cuda_sm70_shflsync_bfly_p,(.L_x_43135 - $__internal_75_$__cuda_sm70_shflsync_bfly_p)
$__internal_75_$__cuda_sm70_shflsync_bfly_p:
[----:B------:R-:W-:Y:S01]  /*15000*/  IMAD.MOV.U32 R201, RZ, RZ, 0x0 ;  /* 0x00000000ffc97424 */ /* 0x000fe200078e00ff */
[----:B------:R-:W-:Y:S04]  /*15010*/  WARPSYNC R205 ;  /* 0x000000cd00007348 */ /* 0x000fe80003800000 */
[----:B------:R0:W1:Y:S01]  /*15020*/  SHFL.BFLY PT, R198, R204, R203, R198 ;  /* 0x0c0000cbccc67389 */ /* 0x00006200000e00c6 */
[----:B------:R-:W-:Y:S05]  /*15030*/  RET.REL.NODEC R200 `(_ZN10layer_norm13ln_fwd_kernelINS_13Kernel_traitsIf13__nv_bfloat16fS2_fjLj1536ELj1ELj4ELj1ELj16ENS_18Kernel_traits_baseILj1536EfS2_fS2_fjLj128EEEEELb1ELb0ELb1ELb1EEEvNS_9FwdParamsE) ;  /* 0xfffeafc0c8007950 */ /* 0x000fea0003c3ffff */
.L_x_19912:
        /* <DEDUP_REMOVED lines=12> */
.L_x_43135:


//--------------------- .text._ZN10layer_norm13ln_fwd_kernelINS_13Kernel_traitsIf13__nv_bfloat16fS2_fjLj1536ELj1ELj4ELj1ELj16ENS_18Kernel_traits_baseILj1536EfS2_fS2_fjLj128EEEEELb1ELb1ELb0ELb0EEEvNS_9FwdParamsE --------------------------
	.section	.text._ZN10layer_norm13ln_fwd_kernelINS_13Kernel_traitsIf13__nv_bfloat16fS2_fjLj1536ELj1ELj4ELj1ELj16ENS_18Kernel_traits_baseILj1536EfS2_fS2_fjLj128EEEEELb1ELb1ELb0ELb0EEEvNS_9FwdParamsE,"ax",@progbits
	.sectioninfo	@"SHI_REGISTERS=233"
	.align	128
        .global         _ZN10layer_norm13ln_fwd_kernelINS_13Kernel_traitsIf13__nv_bfloat16fS2_fjLj1536ELj1ELj4ELj1ELj16ENS_18Kernel_traits_baseILj1536EfS2_fS2_fjLj128EEEEELb1ELb1ELb0ELb0EEEvNS_9FwdParamsE
        .type           _ZN10layer_norm13ln_fwd_kernelINS_13Kernel_traitsIf13__nv_bfloat16fS2_fjLj1536ELj1ELj4ELj1ELj16ENS_18Kernel_traits_baseILj1536EfS2_fS2_fjLj128EEEEELb1ELb1ELb0ELb0EEEvNS_9FwdParamsE,@function
        .size           _ZN10layer_norm13ln_fwd_kernelINS_13Kernel_traitsIf13__nv_bfloat16fS2_fjLj1536ELj1ELj4ELj1ELj16ENS_18Kernel_traits_baseILj1536EfS2_fS2_fjLj128EEEEELb1ELb1ELb0ELb0EEEvNS_9FwdParamsE,(.L_x_43136 - _ZN10layer_norm13ln_fwd_kernelINS_13Kernel_traitsIf13__nv_bfloat16fS2_fjLj1536ELj1ELj4ELj1ELj16ENS_18Kernel_traits_baseILj1536EfS2_fS2_fjLj128EEEEELb1ELb1ELb0ELb0EEEvNS_9FwdParamsE)
        .other          _ZN10layer_norm13ln_fwd_kernelINS_13Kernel_traitsIf13__nv_bfloat16fS2_fjLj1536ELj1ELj4ELj1ELj16ENS_18Kernel_traits_baseILj1536EfS2_fS2_fjLj128EEEEELb1ELb1ELb0ELb0EEEvNS_9FwdParamsE,@"STO_CUDA_ENTRY STV_DEFAULT"
_ZN10layer_norm13ln_fwd_kernelINS_13Kernel_traitsIf13__nv_bfloat16fS2_fjLj1536ELj1ELj4ELj1ELj16ENS_18Kernel_traits_baseILj1536EfS2_fS2_fjLj128EEEEELb1ELb1ELb0ELb0EEEvNS_9FwdParamsE:
.text._ZN10layer_norm13ln_fwd_kernelINS_13Kernel_traitsIf13__nv_bfloat16fS2_fjLj1536ELj1ELj4ELj1ELj16ENS_18Kernel_traits_baseILj1536EfS2_fS2_fjLj128EEEEELb1ELb1ELb0ELb0EEEvNS_9FwdParamsE:
[----:B------:R-:W-:Y:S02]  /*0000*/  IMAD.MOV.U32 R1, RZ, RZ, c[0x0][0x28] ;  /* 0x00000a00ff017624 */ /* 0x000fe400078e00ff */
[----:B------:R-:W-:Y:S02]  /*0010*/  ULDC.U8 UR4, c[0x0][0x244] ;  /* 0x0000910000047ab9 */ /* 0x000fe40000000000 */
[----:B------:R-:W-:Y:S01]  /*0020*/  ISETP.NE.AND P0, PT, RZ, UR4, PT ;  /* 0x00000004ff007c0c */ /* 0x000fe2000bf05270 */
[----:B------:R-:W-:Y:S02]  /*0030*/  ULDC.64 UR4, c[0x0][0x230] ;  /* 0x00008c0000047ab9 */ /* 0x000fe40000000a00 */
[----:B------:R-:W-:Y:S01]  /*0040*/  IMAD.U32 R2, RZ, RZ, UR4 ;  /* 0x00000004ff027e24 */ /* 0x000fe2000f8e00ff */
[----:B------:R-:W-:Y:S01]  /*0050*/  ULDC.64 UR6, c[0x0][0x118] ;  /* 0x0000460000067ab9 */ /* 0x000fe20000000a00 */
[----:B------:R-:W-:Y:S02]  /*0060*/  IMAD.U32 R3, RZ, RZ, UR5 ;  /* 0x00000005ff037e24 */ /* 0x000fe4000f8e00ff */
[----:B------:R-:W-:Y:S01]  /*0070*/  IMAD.MOV.U32 R0, RZ, RZ, c[0x0][0x238] ;  /* 0x00008e00ff007624 */ /* 0x000fe200078e00ff */
[----:B------:R-:W-:-:S05]  /*0080*/  MOV R9, c[0x0][0x23c] ;  /* 0x00008f0000097a02 */ /* 0x000fca0000000f00 */
[----:B------:R-:W2:Y:S01]  /*0090*/  @P0 LDG.E.64 R2, [R2.64] ;  /* 0x0000000602020981 */ /* 0x000ea2000c1e1b00 */
        /* <DEDUP_REMOVED lines=101> */
.L_x_19914:
[----:B------:R-:W-:Y:S05]  /*06f0*/  BSYNC B0 ;  /* 0x0000000000007941 */ /* 0x000fea0003800000 */
.L_x_19913:
        /* <DEDUP_REMOVED lines=21> */
.L_x_19916:
[----:B------:R-:W-:Y:S05]  /*0850*/  BSYNC B0 ;  /* 0x0000000000007941 */ /* 0x000fea0003800000 */
.L_x_19915:
        /* <DEDUP_REMOVED lines=21> */
.L_x_19918:
[----:B------:R-:W-:Y:S05]  /*09b0*/  BSYNC B0 ;  /* 0x0000000000007941 */ /* 0x000fea0003800000 */
.L_x_19917:
        /* <DEDUP_REMOVED lines=21> */
.L_x_19920:
[----:B------:R-:W-:Y:S05]  /*0b10*/  BSYNC B0 ;  /* 0x0000000000007941 */ /* 0x000fea0003800000 */
.L_x_19919:
        /* <DEDUP_REMOVED lines=21> */
.L_x_19922:
[----:B------:R-:W-:Y:S05]  /*0c70*/  BSYNC B0 ;  /* 0x0000000000007941 */ /* 0x000fea0003800000 */
.L_x_19921:
        /* <DEDUP_REMOVED lines=17> */
[----:B0-----:R-:W-:-:S11]  /*0d90*/  MOV R3, 0x20 ;  /* 0x0000002000037802 */ /* 0x001fd60000000f00 */
        /* <DEDUP_REMOVED lines=11> */
.L_x_19924:
[----:B------:R-:W-:Y:S05]  /*0e50*/  BSYNC B0 ;  /* 0x0000000000007941 */ /* 0x000fea0003800000 */
.L_x_19923:
[----:B------:R-:W-:Y:S02]  /*0e60*/  ISETP.GE.AND P0, PT, R212, c[0x0][0x164], PT ;  /* 0x00005900d4007a0c */ /* 0x000fe40003f06270 */
[----:B------:R-:W-:-:S02]  /*0e70*/  LOP3.LUT R159, R159, UR23, R154, 0x96, !PT ;  /* 0x000000179f9f7c12 */ /* 0x000fc4000f8e969a */
[----:B------:R-:W-:-:S09]  /*0e80*/  LOP3.LUT R157, R157, UR24, R152, 0x96, !PT ;  /* 0x000000189d9d7c12 */ /* 0x000fd2000f8e9698 */
[----:B------:R-:W-:Y:S05]  /*0e90*/  @P0 EXIT ;  /* 0x000000000000094d */ /* 0x000fea0003800000 */
[----:B0-----:R-:W-:Y:S01]  /*0ea0*/  IMAD R3, R156, -0x2daee0ad, RZ ;  /* 0xd2511f539c037824 */ /* 0x001fe200078e02ff */
[----:B------:R-:W-:Y:S01]  /*0eb0*/  BSSY B0, `(.L_x_19925) ;  /* 0x0001287000007945 */ /* 0x000fe20003800000 */
[----:B------:R-:W-:Y:S01]  /*0ec0*/  IMAD.HI.U32 R2, R159, -0x2daee0ad, RZ ;  /* 0xd2511f539f027827 */ /* 0x000fe200078e00ff */
        /* <DEDUP_REMOVED lines=9> */
.L_x_20289:
        /* <DEDUP_REMOVED lines=38> */
.L_x_19929:
[----:B0-----:R-:W-:Y:S02]  /*11c0*/  IMAD.MOV.U32 R161, RZ, RZ, R210 ;  /* 0x000000ffffa17224 */ /* 0x001fe400078e00d2 */
.L_x_19930:
[----:B------:R-:W-:Y:S05]  /*11d0*/  BSYNC B2 ;  /* 0x0000000000027941 */ /* 0x000fea0003800000 */
.L_x_19928:
        /* <DEDUP_REMOVED lines=16> */
.L_x_19934:
[----:B------:R-:W-:Y:S05]  /*12e0*/  BSYNC B3 ;  /* 0x0000000000037941 */ /* 0x000fea0003800000 */
.L_x_19933:
        /* <DEDUP_REMOVED lines=43> */
.L_x_19932:
[----:B------:R-:W-:Y:S05]  /*15a0*/  BSYNC B2 ;  /* 0x0000000000027941 */ /* 0x000fea0003800000 */
.L_x_19931:
[----:B------:R0:W1:Y:S01]  /*15b0*/  I2F.U32 R160, R161 ;  /* 0x000000a100a07306 */ /* 0x0000620000201000 */
[----:B------:R-:W-:Y:S01]  /*15c0*/  MOV R195, 0x2f800000 ;  /* 0x2f80000000c37802 */ /* 0x000fe20000000f00 */
[----:B------:R-:W-:Y:S01]  /*15d0*/  BSSY B2, `(.L_x_19935) ;  /* 0x0000019000027945 */ /* 0x000fe20003800000 */
[----:B------:R-:W-:Y:S02]  /*15e0*/  LOP3.LUT R217, R217, 0xfffffffb, RZ, 0xc0, !PT ;  /* 0xfffffffbd9d97812 */ /* 0x000fe400078ec0ff */
[----:B------:R-:W-:Y:S02]  /*15f0*/  ISETP.NE.U32.AND P0, PT, RZ, c[0x0][0x180], PT ;  /* 0x00006000ff007a0c */ /* 0x000fe40003f05070 */
[----:B------:R-:W-:Y:S02]  /*1600*/  IADD3 R192, R163, 0x1, RZ ;  /* 0x00000001a3c07810 */ /* 0x000fe40007ffe0ff */
[----:B0----5:R-:W-:-:S02]  /*1610*/  PRMT R161, RZ, 0x5410, R4 ;  /* 0x00005410ffa17816 */ /* 0x021fc40000000004 */
[----:B------:R-:W-:-:S03]  /*1620*/  ISETP.NE.AND.EX P0, PT, RZ, c[0x0][0x184], PT, P0 ;  /* 0x00006100ff007a0c */ /* 0x000fc60003f05300 */
[----:B------:R-:W-:Y:S02]  /*1630*/  FMUL.FTZ R162, R161, R218 ;  /* 0x000000daa1a27220 */ /* 0x000fe40000410000 */
[----:B-1----:R-:W-:Y:S02]  /*1640*/  FFMA.FTZ R160, R160, R195, 1.1641532182693481445e-10 ;  /* 0x2f000000a0a07423 */ /* 0x002fe400000100c3 */
[----:B------:R-:W-:-:S03]  /*1650*/  FMUL.FTZ R162, R162, c[0x0][0x1e8] ;  /* 0x00007a00a2a27a20 */ /* 0x000fc60000410000 */
        /* <DEDUP_REMOVED lines=15> */
.L_x_19936:
[----:B------:R-:W-:Y:S02]  /*1750*/  IMAD.MOV.U32 R162, RZ, RZ, R210 ;  /* 0x000000ffffa27224 */ /* 0x000fe400078e00d2 */
.L_x_19937:
[----:B------:R-:W-:Y:S05]  /*1760*/  BSYNC B2 ;  /* 0x0000000000027941 */ /* 0x000fea0003800000 */
.L_x_19935:
        /* <DEDUP_REMOVED lines=16> */
.L_x_19941:
[----:B------:R-:W-:Y:S05]  /*1870*/  BSYNC B3 ;  /* 0x0000000000037941 */ /* 0x000fea0003800000 */
.L_x_19940:
        /* <DEDUP_REMOVED lines=43> */
.L_x_19939:
[----:B------:R-:W-:Y:S05]  /*1b30*/  BSYNC B2 ;  /* 0x0000000000027941 */ /* 0x000fea0003800000 */
.L_x_19938:
        /* <DEDUP_REMOVED lines=23> */
.L_x_19943:
[----:B------:R-:W-:Y:S02]  /*1cb0*/  IMAD.MOV.U32 R4, RZ, RZ, R210 ;  /* 0x000000ffff047224 */ /* 0x000fe400078e00d2 */
.L_x_19944:
[----:B------:R-:W-:Y:S05]  /*1cc0*/  BSYNC B2 ;  /* 0x0000000000027941 */ /* 0x000fea0003800000 */
.L_x_19942:
        /* <DEDUP_REMOVED lines=16> */
.L_x_19948:
[----:B------:R-:W-:Y:S05]  /*1dd0*/  BSYNC B3 ;  /* 0x0000000000037941 */ /* 0x000fea0003800000 */
.L_x_19947:
        /* <DEDUP_REMOVED lines=44> */
.L_x_19946:
[----:B------:R-:W-:Y:S05]  /*20a0*/  BSYNC B2 ;  /* 0x0000000000027941 */ /* 0x000fea0003800000 */
.L_x_19945:
        /* <DEDUP_REMOVED lines=21> */
.L_x_19950:
[----:B------:R-:W-:Y:S02]  /*2200*/  IMAD.MOV.U32 R4, RZ, RZ, R210 ;  /* 0x000000ffff047224 */ /* 0x000fe400078e00d2 */
.L_x_19951:
[----:B------:R-:W-:Y:S05]  /*2210*/  BSYNC B2 ;  /* 0x0000000000027941 */ /* 0x000fea0003800000 */
.L_x_19949:
        /* <DEDUP_REMOVED lines=16> */
.L_x_19955:
[----:B------:R-:W-:Y:S05]  /*2320*/  BSYNC B3 ;  /* 0x0000000000037941 */ /* 0x000fea0003800000 */
.L_x_19954:
        /* <DEDUP_REMOVED lines=43> */
.L_x_19953:
[----:B------:R-:W-:Y:S05]  /*25e0*/  BSYNC B2 ;  /* 0x0000000000027941 */ /* 0x000fea0003800000 */
.L_x_19952:
        /* <DEDUP_REMOVED lines=21> */
.L_x_19957:
[----:B------:R-:W-:Y:S02]  /*2740*/  IMAD.MOV.U32 R4, RZ, RZ, R210 ;  /* 0x000000ffff047224 */ /* 0x000fe400078e00d2 */
.L_x_19958:
[----:B------:R-:W-:Y:S05]  /*2750*/  BSYNC B2 ;  /* 0x0000000000027941 */ /* 0x000fea0003800000 */
.L_x_19956:
        /* <DEDUP_REMOVED lines=16> */
.L_x_19962:
[----:B------:R-:W-:Y:S05]  /*2860*/  BSYNC B3 ;  /* 0x0000000000037941 */ /* 0x000fea0003800000 */
.L_x_19961:
        /* <DEDUP_REMOVED lines=43> */
.L_x_19960:
[----:B------:R-:W-:Y:S05]  /*2b20*/  BSYNC B2 ;  /* 0x0000000000027941 */ /* 0x000fea0003800000 */
.L_x_19959:
        /* <DEDUP_REMOVED lines=21> */
.L_x_19964:
[----:B------:R-:W-:Y:S02]  /*2c80*/  IMAD.MOV.U32 R4, RZ, RZ, R210 ;  /* 0x000000ffff047224 */ /* 0x000fe400078e00d2 */
.L_x_19965:
[----:B------:R-:W-:Y:S05]  /*2c90*/  BSYNC B2 ;  /* 0x0000000000027941 */ /* 0x000fea0003800000 */
.L_x_19963:
        /* <DEDUP_REMOVED lines=16> */
.L_x_19969:
[----:B------:R-:W-:Y:S05]  /*2da0*/  BSYNC B3 ;  /* 0x0000000000037941 */ /* 0x000fea0003800000 */
.L_x_19968:
[C---:B------:R-:W-:Y:S01]  /*2db0*/  IMAD.HI.U32 R3, R216.reuse, -0x326172a9, RZ ;  /* 0xcd9e8d57d8037827 */ /* 0x040fe200078e00ff */
        /* <DEDUP_REMOVED lines=41> */
.L_x_19967:
[----:B------:R-:W-:Y:S05]  /*3050*/  BSYNC B2 ;  /* 0x0000000000027941 */ /* 0x000fea0003800000 */
.L_x_19966:
        /* <DEDUP_REMOVED lines=21> */
.L_x_19971:
[----:B------:R-:W-:Y:S02]  /*31b0*/  IMAD.MOV.U32 R4, RZ, RZ, R210 ;  /* 0x000000ffff047224 */ /* 0x000fe400078e00d2 */
.L_x_19972:
[----:B------:R-:W-:Y:S05]  /*31c0*/  BSYNC B2 ;  /* 0x0000000000027941 */ /* 0x000fea0003800000 */
.L_x_19970:
        /* <DEDUP_REMOVED lines=16> */
.L_x_19976:
[----:B------:R-:W-:Y:S05]  /*32d0*/  BSYNC B3 ;  /* 0x0000000000037941 */ /* 0x000fea0003800000 */
.L_x_19975:
        /* <DEDUP_REMOVED lines=42> */
.L_x_19974:
[----:B------:R-:W-:Y:S05]  /*3580*/  BSYNC B2 ;  /* 0x0000000000027941 */ /* 0x000fea0003800000 */
.L_x_19973:
        /* <DEDUP_REMOVED lines=21> */
.L_x_19978:
[----:B------:R-:W-:Y:S02]  /*36e0*/  IMAD.MOV.U32 R4, RZ, RZ, R210 ;  /* 0x000000ffff047224 */ /* 0x000fe400078e00d2 */
.L_x_19979:
[----:B------:R-:W-:Y:S05]  /*36f0*/  BSYNC B2 ;  /* 0x0000000000027941 */ /* 0x000fea0003800000 */
.L_x_19977:
        /* <DEDUP_REMOVED lines=18> */
.L_x_19983:
[----:B------:R-:W-:Y:S05]  /*3820*/  BSYNC B3 ;  /* 0x0000000000037941 */ /* 0x000fea0003800000 */
.L_x_19982:
        /* <DEDUP_REMOVED lines=42> */
.L_x_19981:
[----:B------:R-:W-:Y:S05]  /*3ad0*/  BSYNC B2 ;  /* 0x0000000000027941 */ /* 0x000fea0003800000 */
.L_x_19980:
[----:B------:R-:W0:Y:S01]  /*3ae0*/  I2F.U32 R4, R4 ;  /* 0x0000000400047306 */ /* 0x000e220000201000 */
[----:B------:R-:W-:Y:S02]  /*3af0*/  PRMT R7, RZ, 0x7610, R7 ;  /* 0x00007610ff077816 */ /* 0x000fe40000000007 */
[----:B------:R-:W-:Y:S02]  /*3b00*/  SEL R220, RZ, 0x1, P1 ;  /* 0x00000001ffdc7807 */ /* 0x000fe40000800000 */
[C---:B------:R-:W-:Y:S01]  /*3b10*/  LEA R222, P1, R0.reuse, c[0x0][0x188], 0x5 ;  /* 0x0000620000de7a11 */ /* 0x040fe200078228ff */
[----:B------:R-:W-:Y:S01]  /*3b20*/  FMUL.FTZ R7, R7, R218 ;  /* 0x000000da07077220 */ /* 0x000fe20000410000 */
[----:B------:R-:W-:Y:S02]  /*3b30*/  SEL R225, RZ, 0x10000, P5 ;  /* 0x00010000ffe17807 */ /* 0x000fe40002800000 */
[----:B------:R-:W-:Y:S01]  /*3b40*/  LEA.HI.X R223, R0, c[0x0][0x18c], RZ, 0x5, P1 ;  /* 0x0000630000df7a11 */ /* 0x000fe200008f2cff */
[----:B------:R-:W-:Y:S01]  /*3b50*/  FMUL.FTZ R7, R7, c[0x0][0x1e8] ;  /* 0x00007a0007077a20 */ /* 0x000fe20000410000 */
[----:B------:R-:W-:-:S02]  /*3b60*/  LOP3.LUT P5, RZ, R217, 0x2, RZ, 0xc0, !PT ;  /* 0x00000002d9ff7812 */ /* 0x000fc400078ac0ff */
[----:B------:R-:W-:Y:S01]  /*3b70*/  SEL R5, RZ, 0x1, P2 ;  /* 0x00000001ff057807 */ /* 0x000fe20001000000 */
[----:B------:R1:W-:Y:S01]  /*3b80*/  STG.E.128 [R222.64], R160 ;  /* 0x000000a0de007986 */ /* 0x0003e2000c101d06 */
[----:B------:R-:W-:Y:S01]  /*3b90*/  SEL R221, RZ, 0x1, P5 ;  /* 0x00000001ffdd7807 */ /* 0x000fe20002800000 */
[----:B0-----:R-:W-:Y:S01]  /*3ba0*/  FFMA.FTZ R195, R4, R195, 1.1641532182693481445e-10 ;  /* 0x2f00000004c37423 */ /* 0x001fe200000100c3 */
[----:B------:R-:W-:Y:S02]  /*3bb0*/  SEL R224, RZ, 0x100, P4 ;  /* 0x00000100ffe07807 */ /* 0x000fe40002000000 */
[----:B------:R-:W-:Y:S02]  /*3bc0*/  LOP3.LUT P6, RZ, R217, 0x4, RZ, 0xc0, !PT ;  /* 0x00000004d9ff7812 */ /* 0x000fe400078cc0ff */
[----:B------:R-:W-:Y:S02]  /*3bd0*/  FSETP.GTU.FTZ.AND P1, PT, R195, c[0x0][0x1e4], PT ;  /* 0x00007900c3007a0b */ /* 0x000fe40003f3c000 */
[----:B------:R-:W-:-:S02]  /*3be0*/  SEL R227, RZ, 0x1, P3 ;  /* 0x00000001ffe37807 */ /* 0x000fc40001800000 */
[----:B------:R-:W-:Y:S02]  /*3bf0*/  FSEL R6, R7, RZ, !P1 ;  /* 0x000000ff07067208 */ /* 0x000fe40004800000 */
[----:B------:R-:W-:-:S03]  /*3c00*/  SEL R226, RZ, 0x1000000, P1 ;  /* 0x01000000ffe27807 */ /* 0x000fc60000800000 */
[----:B------:R-:W-:Y:S01]  /*3c10*/  FMUL.FTZ R195, R131, R6 ;  /* 0x0000000683c37220 */ /* 0x000fe20000410000 */
[----:B------:R-:W-:Y:S01]  /*3c20*/  LOP3.LUT R224, R224, R226, R225, 0xfe, !PT ;  /* 0x000000e2e0e07212 */ /* 0x000fe200078efee1 */
[----:B------:R-:W-:Y:S01]  /*3c30*/  IMAD.WIDE.U32 R6, R5, 0x1000000, RZ ;  /* 0x0100000005067825 */ /* 0x000fe200078e00ff */
[----:B------:R-:W-:-:S03]  /*3c40*/  SEL R225, RZ, 0x1, P6 ;  /* 0x00000001ffe17807 */ /* 0x000fc60003000000 */
[----:B------:R-:W-:Y:S01]  /*3c50*/  IMAD.WIDE.U32 R4, R220, 0x10000, RZ ;  /* 0x00010000dc047825 */ /* 0x000fe200078e00ff */
[----:B------:R-:W-:-:S03]  /*3c60*/  LOP3.LUT R227, R7, R224, R227, 0xfe, !PT ;  /* 0x000000e007e37212 */ /* 0x000fc600078efee3 */
[----:B------:R-:W-:-:S04]  /*3c70*/  IMAD.WIDE.U32 R220, R221, 0x100, RZ ;  /* 0x00000100dddc7825 */ /* 0x000fc800078e00ff */
[----:B------:R-:W-:Y:S01]  /*3c80*/  @P0 FADD.FTZ R195, R159, R195 ;  /* 0x000000c39fc30221 */ /* 0x000fe20000010000 */
[----:B------:R-:W-:Y:S02]  /*3c90*/  LOP3.LUT R4, R220, R6, R4, 0xfe, !PT ;  /* 0x00000006dc047212 */ /* 0x000fe400078efe04 */
[----:B------:R-:W-:Y:S02]  /*3ca0*/  LEA R6, P0, R0, c[0x0][0x190], 0x3 ;  /* 0x0000640000067a11 */ /* 0x000fe400078018ff */
[----:B------:R-:W-:Y:S01]  /*3cb0*/  LOP3.LUT R4, R4, R225, RZ, 0xfc, !PT ;  /* 0x000000e104047212 */ /* 0x000fe200078efcff */
[----:B------:R1:W-:Y:S01]  /*3cc0*/  STG.E.128 [R222.64+0x10], R192 ;  /* 0x000010c0de007986 */ /* 0x0003e2000c101d06 */
[C---:B------:R-:W-:Y:S02]  /*3cd0*/  LEA.HI.X R7, R0.reuse, c[0x0][0x194], RZ, 0x3, P0 ;  /* 0x0000650000077a11 */ /* 0x040fe400000f1cff */
[----:B------:R-:W-:Y:S02]  /*3ce0*/  LOP3.LUT R5, R221, R227, R5, 0xfe, !PT ;  /* 0x000000e3dd057212 */ /* 0x000fe400078efe05 */
[----:B------:R-:W-:-:S03]  /*3cf0*/  IADD3 R220, R0, 0x20, RZ ;  /* 0x0000002000dc7810 */ /* 0x000fc60007ffe0ff */
[----:B------:R1:W-:Y:S04]  /*3d00*/  STG.E.64 [R6.64], R4 ;  /* 0x0000000406007986 */ /* 0x0003e8000c101b06 */
.L_x_19927:
[----:B------:R-:W-:Y:S05]  /*3d10*/  BSYNC B1 ;  /* 0x0000000000017941 */ /* 0x000fea0003800000 */
.L_x_19926:
[----:B------:R-:W-:Y:S01]  /*3d20*/  LOP3.LUT P0, RZ, R217, 0x100, RZ, 0xc0, !PT ;  /* 0x00000100d9ff7812 */ /* 0x000fe2000780c0ff */
[----:B------:R-:W-:-:S12]  /*3d30*/  BSSY B1, `(.L_x_19984) ;  /* 0x00002cc000017945 */ /* 0x000fd80003800000 */
[----:B------:R-:W-:Y:S05]  /*3d40*/  @!P0 BRA `(.L_x_19985) ;  /* 0x00002ca000008947 */ /* 0x000fea0003800000 */
[----:B-1----:R-:W-:Y:S01]  /*3d50*/  IMAD.MOV.U32 R5, RZ, RZ, 0x10 ;  /* 0x00000010ff057424 */ /* 0x002fe200078e00ff */
        /* <DEDUP_REMOVED lines=20> */
.L_x_19987:
[----:B0-----:R-:W-:Y:S02]  /*3ea0*/  IMAD.MOV.U32 R165, RZ, RZ, R210 ;  /* 0x000000ffffa57224 */ /* 0x001fe400078e00d2 */
.L_x_19988:
[----:B------:R-:W-:Y:S05]  /*3eb0*/  BSYNC B2 ;  /* 0x0000000000027941 */ /* 0x000fea0003800000 */
.L_x_19986:
        /* <DEDUP_REMOVED lines=16> */
.L_x_19992:
[----:B------:R-:W-:Y:S05]  /*3fc0*/  BSYNC B3 ;  /* 0x0000000000037941 */ /* 0x000fea0003800000 */
.L_x_19991:
        /* <DEDUP_REMOVED lines=41> */
[----:B------:R-:W-:Y:S01]  /*4260*/  IMAD.MOV.U32 R167, RZ, RZ, RZ ;  /* 0x000000ffffa77224 */ /* 0x000fe200078e00ff */
[----:B------:R-:W-:Y:S02]  /*4270*/  MOV R208, R166 ;  /* 0x000000a600d07202 */ /* 0x000fe40000000f00 */
.L_x_19990:
[----:B------:R-:W-:Y:S05]  /*4280*/  BSYNC B2 ;  /* 0x0000000000027941 */ /* 0x000fea0003800000 */
.L_x_19989:
[----:B------:R0:W1:Y:S01]  /*4290*/  I2F.U32 R164, R165 ;  /* 0x000000a500a47306 */ /* 0x0000620000201000 */
[----:B------:R-:W-:Y:S01]  /*42a0*/  IMAD.MOV.U32 R199, RZ, RZ, 0x2f800000 ;  /* 0x2f800000ffc77424 */ /* 0x000fe200078e00ff */
[----:B------:R-:W-:Y:S01]  /*42b0*/  LOP3.LUT R217, R217, 0xfffffffb, RZ, 0xc0, !PT ;  /* 0xfffffffbd9d97812 */ /* 0x000fe200078ec0ff */
[----:B------:R-:W-:Y:S01]  /*42c0*/  BSSY B2, `(.L_x_19993) ;  /* 0x0000018000027945 */ /* 0x000fe20003800000 */
[----:B------:R-:W-:Y:S02]  /*42d0*/  ISETP.NE.U32.AND P0, PT, RZ, c[0x0][0x180], PT ;  /* 0x00006000ff007a0c */ /* 0x000fe40003f05070 */
[----:B------:R-:W-:Y:S02]  /*42e0*/  IADD3 R196, R167, 0x1, RZ ;  /* 0x00000001a7c47810 */ /* 0x000fe40007ffe0ff */
[----:B------:R-:W-:-:S02]  /*42f0*/  ISETP.NE.AND.EX P0, PT, RZ, c[0x0][0x184], PT, P0 ;  /* 0x00006100ff007a0c */ /* 0x000fc40003f05300 */
[----:B0----5:R-:W-:-:S05]  /*4300*/  PRMT R165, RZ, 0x5410, R4 ;  /* 0x00005410ffa57816 */ /* 0x021fca0000000004 */
        /* <DEDUP_REMOVED lines=18> */
.L_x_19994:
[----:B------:R-:W-:Y:S02]  /*4430*/  IMAD.MOV.U32 R166, RZ, RZ, R210 ;  /* 0x000000ffffa67224 */ /* 0x000fe400078e00d2 */
.L_x_19995:
[----:B------:R-:W-:Y:S05]  /*4440*/  BSYNC B2 ;  /* 0x0000000000027941 */ /* 0x000fea0003800000 */
.L_x_19993:
        /* <DEDUP_REMOVED lines=16> */
.L_x_19999:
[----:B------:R-:W-:Y:S05]  /*4550*/  BSYNC B3 ;  /* 0x0000000000037941 */ /* 0x000fea0003800000 */
.L_x_19998:
        /* <DEDUP_REMOVED lines=43> */
.L_x_19997:
[----:B------:R-:W-:Y:S05]  /*4810*/  BSYNC B2 ;  /* 0x0000000000027941 */ /* 0x000fea0003800000 */
.L_x_19996:
        /* <DEDUP_REMOVED lines=23> */
.L_x_20001:
[----:B------:R-:W-:Y:S02]  /*4990*/  MOV R4, R210 ;  /* 0x000000d200047202 */ /* 0x000fe40000000f00 */
.L_x_20002:
[----:B------:R-:W-:Y:S05]  /*49a0*/  BSYNC B2 ;  /* 0x0000000000027941 */ /* 0x000fea0003800000 */
.L_x_20000:
        /* <DEDUP_REMOVED lines=16> */
.L_x_20006:
[----:B------:R-:W-:Y:S05]  /*4ab0*/  BSYNC B3 ;  /* 0x0000000000037941 */ /* 0x000fea0003800000 */
.L_x_20005:
        /* <DEDUP_REMOVED lines=44> */
.L_x_20004:
[----:B------:R-:W-:Y:S05]  /*4d80*/  BSYNC B2 ;  /* 0x0000000000027941 */ /* 0x000fea0003800000 */
.L_x_20003:
        /* <DEDUP_REMOVED lines=21> */
.L_x_20008:
[----:B------:R-:W-:Y:S02]  /*4ee0*/  MOV R4, R210 ;  /* 0x000000d200047202 */ /* 0x000fe40000000f00 */
.L_x_20009:
[----:B------:R-:W-:Y:S05]  /*4ef0*/  BSYNC B2 ;  /* 0x0000000000027941 */ /* 0x000fea0003800000 */
.L_x_20007:
        /* <DEDUP_REMOVED lines=16> */
.L_x_20013:
[----:B------:R-:W-:Y:S05]  /*5000*/  BSYNC B3 ;  /* 0x0000000000037941 */ /* 0x000fea0003800000 */
.L_x_20012:
        /* <DEDUP_REMOVED lines=43> */
.L_x_20011:
[----:B------:R-:W-:Y:S05]  /*52c0*/  BSYNC B2 ;  /* 0x0000000000027941 */ /* 0x000fea0003800000 */
.L_x_20010:
        /* <DEDUP_REMOVED lines=21> */
.L_x_20015:
[----:B------:R-:W-:Y:S02]  /*5420*/  IMAD.MOV.U32 R4, RZ, RZ, R210 ;  /* 0x000000ffff047224 */ /* 0x000fe400078e00d2 */
.L_x_20016:
[----:B------:R-:W-:Y:S05]  /*5430*/  BSYNC B2 ;  /* 0x0000000000027941 */ /* 0x000fea0003800000 */
.L_x_20014:
        /* <DEDUP_REMOVED lines=16> */
.L_x_20020:
[----:B------:R-:W-:Y:S05]  /*5540*/  BSYNC B3 ;  /* 0x0000000000037941 */ /* 0x000fea0003800000 */
.L_x_20019:
        /* <DEDUP_REMOVED lines=43> */
.L_x_20018:
[----:B------:R-:W-:Y:S05]  /*5800*/  BSYNC B2 ;  /* 0x0000000000027941 */ /* 0x000fea0003800000 */
.L_x_20017:
        /* <DEDUP_REMOVED lines=21> */
.L_x_20022:
[----:B------:R-:W-:Y:S02]  /*5960*/  IMAD.MOV.U32 R4, RZ, RZ, R210 ;  /* 0x000000ffff047224 */ /* 0x000fe400078e00d2 */
.L_x_20023:
[----:B------:R-:W-:Y:S05]  /*5970*/  BSYNC B2 ;  /* 0x0000000000027941 */ /* 0x000fea0003800000 */
.L_x_20021:
        /* <DEDUP_REMOVED lines=16> */
.L_x_20027:
[----:B------:R-:W-:Y:S05]  /*5a80*/  BSYNC B3 ;  /* 0x0000000000037941 */ /* 0x000fea0003800000 */
.L_x_20026:
        /* <DEDUP_REMOVED lines=42> */
.L_x_20025:
[----:B------:R-:W-:Y:S05]  /*5d30*/  BSYNC B2 ;  /* 0x0000000000027941 */ /* 0x000fea0003800000 */
.L_x_20024:
        /* <DEDUP_REMOVED lines=21> */
.L_x_20029:
[----:B------:R-:W-:Y:S02]  /*5e90*/  IMAD.MOV.U32 R4, RZ, RZ, R210 ;  /* 0x000000ffff047224 */ /* 0x000fe400078e00d2 */
.L_x_20030:
[----:B------:R-:W-:Y:S05]  /*5ea0*/  BSYNC B2 ;  /* 0x0000000000027941 */ /* 0x000fea0003800000 */
.L_x_20028:
        /* <DEDUP_REMOVED lines=16> */
.L_x_20034:
[----:B------:R-:W-:Y:S05]  /*5fb0*/  BSYNC B3 ;  /* 0x0000000000037941 */ /* 0x000fea0003800000 */
.L_x_20033:
        /* <DEDUP_REMOVED lines=42> */
.L_x_20032:
[----:B------:R-:W-:Y:S05]  /*6260*/  BSYNC B2 ;  /* 0x0000000000027941 */ /* 0x000fea0003800000 */
.L_x_20031:
        /* <DEDUP_REMOVED lines=21> */
.L_x_20036:
[----:B------:R-:W-:Y:S02]  /*63c0*/  IMAD.MOV.U32 R4, RZ, RZ, R210 ;  /* 0x000000ffff047224 */ /* 0x000fe400078e00d2 */
.L_x_20037:
[----:B------:R-:W-:Y:S05]  /*63d0*/  BSYNC B2 ;  /* 0x0000000000027941 */ /* 0x000fea0003800000 */
.L_x_20035:
        /* <DEDUP_REMOVED lines=18> */
.L_x_20041:
[----:B------:R-:W-:Y:S05]  /*6500*/  BSYNC B3 ;  /* 0x0000000000037941 */ /* 0x000fea0003800000 */
.L_x_20040:
        /* <DEDUP_REMOVED lines=42> */
.L_x_20039:
[----:B------:R-:W-:Y:S05]  /*67b0*/  BSYNC B2 ;  /* 0x0000000000027941 */ /* 0x000fea0003800000 */
.L_x_20038:
        /* <DEDUP_REMOVED lines=13> */
[----:B------:R-:W-:Y:S01]  /*6890*/  SEL R226, RZ, 0x100, P4 ;  /* 0x00000100ffe27807 */ /* 0x000fe20002000000 */
[----:B------:R-:W-:Y:S01]  /*68a0*/  IMAD.WIDE.U32 R224, R224, 0x1000000, RZ ;  /* 0x01000000e0e07825 */ /* 0x000fe200078e00ff */
[----:B------:R-:W-:Y:S02]  /*68b0*/  LOP3.LUT P6, RZ, R217, 0x4, RZ, 0xc0, !PT ;  /* 0x00000004d9ff7812 */ /* 0x000fe400078cc0ff */
[----:B------:R-:W-:Y:S01]  /*68c0*/  FSETP.GTU.FTZ.AND P1, PT, R199, c[0x0][0x1e4], PT ;  /* 0x00007900c7007a0b */ /* 0x000fe20003f3c000 */
[----:B------:R-:W-:Y:S01]  /*68d0*/  IMAD.WIDE.U32 R4, R5, 0x10000, RZ ;  /* 0x0001000005047825 */ /* 0x000fe200078e00ff */
[----:B------:R-:W-:-:S02]  /*68e0*/  SEL R227, RZ, 0x1, P3 ;  /* 0x00000001ffe37807 */ /* 0x000fc40001800000 */
[----:B------:R-:W-:Y:S02]  /*68f0*/  FSEL R6, R7, RZ, !P1 ;  /* 0x000000ff07067208 */ /* 0x000fe40004800000 */
[----:B------:R-:W-:-:S03]  /*6900*/  SEL R228, RZ, 0x1000000, P1 ;  /* 0x01000000ffe47807 */ /* 0x000fc60000800000 */
[----:B------:R-:W-:Y:S01]  /*6910*/  FMUL.FTZ R199, R107, R6 ;  /* 0x000000066bc77220 */ /* 0x000fe20000410000 */
[----:B------:R-:W-:Y:S01]  /*6920*/  LOP3.LUT R226, R226, R228, R229, 0xfe, !PT ;  /* 0x000000e4e2e27212 */ /* 0x000fe200078efee5 */
[----:B------:R-:W-:Y:S01]  /*6930*/  IMAD.WIDE.U32 R6, R221, 0x100, RZ ;  /* 0x00000100dd067825 */ /* 0x000fe200078e00ff */
[----:B------:R-:W-:Y:S02]  /*6940*/  SEL R221, RZ, 0x1, P6 ;  /* 0x00000001ffdd7807 */ /* 0x000fe40003000000 */
[----:B------:R-:W-:Y:S01]  /*6950*/  LOP3.LUT R227, R225, R226, R227, 0xfe, !PT ;  /* 0x000000e2e1e37212 */ /* 0x000fe200078efee3 */
[----:B------:R-:W-:Y:S01]  /*6960*/  @P0 FADD.FTZ R199, R159, R199 ;  /* 0x000000c79fc70221 */ /* 0x000fe20000010000 */
[----:B------:R-:W-:Y:S02]  /*6970*/  LOP3.LUT R4, R6, R224, R4, 0xfe, !PT ;  /* 0x000000e006047212 */ /* 0x000fe400078efe04 */
[----:B------:R-:W-:Y:S02]  /*6980*/  LEA R224, P0, R220, c[0x0][0x190], 0x3 ;  /* 0x00006400dce07a11 */ /* 0x000fe400078018ff */
[----:B------:R-:W-:Y:S01]  /*6990*/  LOP3.LUT R4, R4, R221, RZ, 0xfc, !PT ;  /* 0x000000dd04047212 */ /* 0x000fe200078efcff */
[----:B------:R1:W-:Y:S01]  /*69a0*/  STG.E.128 [R222.64+0x10], R196 ;  /* 0x000010c4de007986 */ /* 0x0003e2000c101d06 */
[----:B------:R-:W-:-:S02]  /*69b0*/  LEA.HI.X R225, R220, c[0x0][0x194], RZ, 0x3, P0 ;  /* 0x00006500dce17a11 */ /* 0x000fc400000f1cff */
[----:B------:R-:W-:Y:S02]  /*69c0*/  LOP3.LUT R5, R7, R227, R5, 0xfe, !PT ;  /* 0x000000e307057212 */ /* 0x000fe400078efe05 */
[----:B------:R-:W-:-:S03]  /*69d0*/  IADD3 R220, R220, 0x20, RZ ;  /* 0x00000020dcdc7810 */ /* 0x000fc60007ffe0ff */
[----:B------:R1:W-:Y:S04]  /*69e0*/  STG.E.64 [R224.64], R4 ;  /* 0x00000004e0007986 */ /* 0x0003e8000c101b06 */
.L_x_19985:
[----:B------:R-:W-:Y:S05]  /*69f0*/  BSYNC B1 ;  /* 0x0000000000017941 */ /* 0x000fea0003800000 */
.L_x_19984:
[----:B------:R-:W-:Y:S01]  /*6a00*/  LOP3.LUT P0, RZ, R217, 0x80, RZ, 0xc0, !PT ;  /* 0x00000080d9ff7812 */ /* 0x000fe2000780c0ff */
[----:B------:R-:W-:-:S12]  /*6a10*/  BSSY B1, `(.L_x_20042) ;  /* 0x00002cc000017945 */ /* 0x000fd80003800000 */
[----:B------:R-:W-:Y:S05]  /*6a20*/  @!P0 BRA `(.L_x_20043) ;  /* 0x00002ca000008947 */ /* 0x000fea0003800000 */
[----:B-1----:R-:W-:Y:S02]  /*6a30*/  MOV R5, 0x10 ;  /* 0x0000001000057802 */ /* 0x002fe40000000f00 */
        /* <DEDUP_REMOVED lines=20> */
.L_x_20045:
[----:B0-----:R-:W-:Y:S02]  /*6b80*/  MOV R169, R210 ;  /* 0x000000d200a97202 */ /* 0x001fe40000000f00 */
.L_x_20046:
[----:B------:R-:W-:Y:S05]  /*6b90*/  BSYNC B2 ;  /* 0x0000000000027941 */ /* 0x000fea0003800000 */
.L_x_20044:
        /* <DEDUP_REMOVED lines=16> */
.L_x_20050:
[----:B------:R-:W-:Y:S05]  /*6ca0*/  BSYNC B3 ;  /* 0x0000000000037941 */ /* 0x000fea0003800000 */
.L_x_20049:
        /* <DEDUP_REMOVED lines=43> */
.L_x_20048:
[----:B------:R-:W-:Y:S05]  /*6f60*/  BSYNC B2 ;  /* 0x0000000000027941 */ /* 0x000fea0003800000 */
.L_x_20047:
        /* <DEDUP_REMOVED lines=26> */
.L_x_20052:
[----:B------:R-:W-:Y:S02]  /*7110*/  IMAD.MOV.U32 R170, RZ, RZ, R210 ;  /* 0x000000ffffaa7224 */ /* 0x000fe400078e00d2 */
.L_x_20053:
[----:B------:R-:W-:Y:S05]  /*7120*/  BSYNC B2 ;  /* 0x0000000000027941 */ /* 0x000fea0003800000 */
.L_x_20051:
        /* <DEDUP_REMOVED lines=16> */
.L_x_20057:
[----:B------:R-:W-:Y:S05]  /*7230*/  BSYNC B3 ;  /* 0x0000000000037941 */ /* 0x000fea0003800000 */
.L_x_20056:
        /* <DEDUP_REMOVED lines=43> */
.L_x_20055:
[----:B------:R-:W-:Y:S05]  /*74f0*/  BSYNC B2 ;  /* 0x0000000000027941 */ /* 0x000fea0003800000 */
.L_x_20054:
        /* <DEDUP_REMOVED lines=23> */
.L_x_20059:
[----:B------:R-:W-:Y:S02]  /*7670*/  IMAD.MOV.U32 R4, RZ, RZ, R210 ;  /* 0x000000ffff047224 */ /* 0x000fe400078e00d2 */
.L_x_20060:
[----:B------:R-:W-:Y:S05]  /*7680*/  BSYNC B2 ;  /* 0x0000000000027941 */ /* 0x000fea0003800000 */
.L_x_20058:
        /* <DEDUP_REMOVED lines=16> */
.L_x_20064:
[----:B------:R-:W-:Y:S05]  /*7790*/  BSYNC B3 ;  /* 0x0000000000037941 */ /* 0x000fea0003800000 */
.L_x_20063:
        /* <DEDUP_REMOVED lines=44> */
.L_x_20062:
[----:B------:R-:W-:Y:S05]  /*7a60*/  BSYNC B2 ;  /* 0x0000000000027941 */ /* 0x000fea0003800000 */
.L_x_20061:
        /* <DEDUP_REMOVED lines=21> */
.L_x_20066:
[----:B------:R-:W-:Y:S02]  /*7bc0*/  IMAD.MOV.U32 R4, RZ, RZ, R210 ;  /* 0x000000ffff047224 */ /* 0x000fe400078e00d2 */
.L_x_20067:
[----:B------:R-:W-:Y:S05]  /*7bd0*/  BSYNC B2 ;  /* 0x0000000000027941 */ /* 0x000fea0003800000 */
.L_x_20065:
        /* <DEDUP_REMOVED lines=16> */
.L_x_20071:
[----:B------:R-:W-:Y:S05]  /*7ce0*/  BSYNC B3 ;  /* 0x0000000000037941 */ /* 0x000fea0003800000 */
.L_x_20070:
        /* <DEDUP_REMOVED lines=43> */
.L_x_20069:
[----:B------:R-:W-:Y:S05]  /*7fa0*/  BSYNC B2 ;  /* 0x0000000000027941 */ /* 0x000fea0003800000 */
.L_x_20068:
        /* <DEDUP_REMOVED lines=21> */
.L_x_20073:
[----:B------:R-:W-:Y:S02]  /*8100*/  IMAD.MOV.U32 R4, RZ, RZ, R210 ;  /* 0x000000ffff047224 */ /* 0x000fe400078e00d2 */
.L_x_20074:
[----:B------:R-:W-:Y:S05]  /*8110*/  BSYNC B2 ;  /* 0x0000000000027941 */ /* 0x000fea0003800000 */
.L_x_20072:
        /* <DEDUP_REMOVED lines=16> */
.L_x_20078:
[----:B------:R-:W-:Y:S05]  /*8220*/  BSYNC B3 ;  /* 0x0000000000037941 */ /* 0x000fea0003800000 */
.L_x_20077:
        /* <DEDUP_REMOVED lines=43> */
.L_x_20076:
[----:B------:R-:W-:Y:S05]  /*84e0*/  BSYNC B2 ;  /* 0x0000000000027941 */ /* 0x000fea0003800000 */
.L_x_20075:
        /* <DEDUP_REMOVED lines=21> */
.L_x_20080:
[----:B------:R-:W-:Y:S02]  /*8640*/  IMAD.MOV.U32 R4, RZ, RZ, R210 ;  /* 0x000000ffff047224 */ /* 0x000fe400078e00d2 */
.L_x_20081:
[----:B------:R-:W-:Y:S05]  /*8650*/  BSYNC B2 ;  /* 0x0000000000027941 */ /* 0x000fea0003800000 */
.L_x_20079:
        /* <DEDUP_REMOVED lines=16> */
.L_x_20085:
[----:B------:R-:W-:Y:S05]  /*8760*/  BSYNC B3 ;  /* 0x0000000000037941 */ /* 0x000fea0003800000 */
.L_x_20084:
        /* <DEDUP_REMOVED lines=42> */
.L_x_20083:
[----:B------:R-:W-:Y:S05]  /*8a10*/  BSYNC B2 ;  /* 0x0000000000027941 */ /* 0x000fea0003800000 */
.L_x_20082:
        /* <DEDUP_REMOVED lines=21> */
.L_x_20087:
[----:B------:R-:W-:Y:S02]  /*8b70*/  IMAD.MOV.U32 R4, RZ, RZ, R210 ;  /* 0x000000ffff047224 */ /* 0x000fe400078e00d2 */
.L_x_20088:
[----:B------:R-:W-:Y:S05]  /*8b80*/  BSYNC B2 ;  /* 0x0000000000027941 */ /* 0x000fea0003800000 */
.L_x_20086:
        /* <DEDUP_REMOVED lines=16> */
.L_x_20092:
[----:B------:R-:W-:Y:S05]  /*8c90*/  BSYNC B3 ;  /* 0x0000000000037941 */ /* 0x000fea0003800000 */
.L_x_20091:
        /* <DEDUP_REMOVED lines=42> */
.L_x_20090:
[----:B------:R-:W-:Y:S05]  /*8f40*/  BSYNC B2 ;  /* 0x0000000000027941 */ /* 0x000fea0003800000 */
.L_x_20089:
        /* <DEDUP_REMOVED lines=21> */
.L_x_20094:
[----:B------:R-:W-:Y:S02]  /*90a0*/  IMAD.MOV.U32 R4, RZ, RZ, R210 ;  /* 0x000000ffff047224 */ /* 0x000fe400078e00d2 */
.L_x_20095:
[----:B------:R-:W-:Y:S05]  /*90b0*/  BSYNC B2 ;  /* 0x0000000000027941 */ /* 0x000fea0003800000 */
.L_x_20093:
        /* <DEDUP_REMOVED lines=18> */
.L_x_20099:
[----:B------:R-:W-:Y:S05]  /*91e0*/  BSYNC B3 ;  /* 0x0000000000037941 */ /* 0x000fea0003800000 */
.L_x_20098:
        /* <DEDUP_REMOVED lines=42> */
.L_x_20097:
[----:B------:R-:W-:Y:S05]  /*9490*/  BSYNC B2 ;  /* 0x0000000000027941 */ /* 0x000fea0003800000 */
.L_x_20096:
        /* <DEDUP_REMOVED lines=35> */
.L_x_20043:
[----:B------:R-:W-:Y:S05]  /*96d0*/  BSYNC B1 ;  /* 0x0000000000017941 */ /* 0x000fea0003800000 */
.L_x_20042:
[----:B------:R-:W-:Y:S01]  /*96e0*/  LOP3.LUT P0, RZ, R217, 0x40, RZ, 0xc0, !PT ;  /* 0x00000040d9ff7812 */ /* 0x000fe2000780c0ff */
[----:B------:R-:W-:-:S12]  /*96f0*/  BSSY B1, `(.L_x_20100) ;  /* 0x00002cc000017945 */ /* 0x000fd80003800000 */
[----:B------:R-:W-:Y:S05]  /*9700*/  @!P0 BRA `(.L_x_20101) ;  /* 0x00002ca000008947 */ /* 0x000fea0003800000 */
[----:B-1----:R-:W-:Y:S01]  /*9710*/  HFMA2.MMA R5, -RZ, RZ, 0, 9.5367431640625e-07 ;  /* 0x00000010ff057435 */ /* 0x002fe200000001ff */
        /* <DEDUP_REMOVED lines=20> */
.L_x_20103:
[----:B0-----:R-:W-:Y:S02]  /*9860*/  MOV R173, R210 ;  /* 0x000000d200ad7202 */ /* 0x001fe40000000f00 */
.L_x_20104:
[----:B------:R-:W-:Y:S05]  /*9870*/  BSYNC B2 ;  /* 0x0000000000027941 */ /* 0x000fea0003800000 */
.L_x_20102:
        /* <DEDUP_REMOVED lines=16> */
.L_x_20108:
[----:B------:R-:W-:Y:S05]  /*9980*/  BSYNC B3 ;  /* 0x0000000000037941 */ /* 0x000fea0003800000 */
.L_x_20107:
        /* <DEDUP_REMOVED lines=43> */
.L_x_20106:
[----:B------:R-:W-:Y:S05]  /*9c40*/  BSYNC B2 ;  /* 0x0000000000027941 */ /* 0x000fea0003800000 */
.L_x_20105:
        /* <DEDUP_REMOVED lines=26> */
.L_x_20110:
[----:B------:R-:W-:Y:S02]  /*9df0*/  IMAD.MOV.U32 R174, RZ, RZ, R210 ;  /* 0x000000ffffae7224 */ /* 0x000fe400078e00d2 */
.L_x_20111:
[----:B------:R-:W-:Y:S05]  /*9e00*/  BSYNC B2 ;  /* 0x0000000000027941 */ /* 0x000fea0003800000 */
.L_x_20109:
        /* <DEDUP_REMOVED lines=16> */
.L_x_20115:
[----:B------:R-:W-:Y:S05]  /*9f10*/  BSYNC B3 ;  /* 0x0000000000037941 */ /* 0x000fea0003800000 */
.L_x_20114:
        /* <DEDUP_REMOVED lines=43> */
.L_x_20113:
[----:B------:R-:W-:Y:S05]  /*a1d0*/  BSYNC B2 ;  /* 0x0000000000027941 */ /* 0x000fea0003800000 */
.L_x_20112:
        /* <DEDUP_REMOVED lines=23> */
.L_x_20117:
[----:B------:R-:W-:Y:S02]  /*a350*/  IMAD.MOV.U32 R4, RZ, RZ, R210 ;  /* 0x000000ffff047224 */ /* 0x000fe400078e00d2 */
.L_x_20118:
[----:B------:R-:W-:Y:S05]  /*a360*/  BSYNC B2 ;  /* 0x0000000000027941 */ /* 0x000fea0003800000 */
.L_x_20116:
        /* <DEDUP_REMOVED lines=16> */
.L_x_20122:
[----:B------:R-:W-:Y:S05]  /*a470*/  BSYNC B3 ;  /* 0x0000000000037941 */ /* 0x000fea0003800000 */
.L_x_20121:
        /* <DEDUP_REMOVED lines=44> */
.L_x_20120:
[----:B------:R-:W-:Y:S05]  /*a740*/  BSYNC B2 ;  /* 0x0000000000027941 */ /* 0x000fea0003800000 */
.L_x_20119:
        /* <DEDUP_REMOVED lines=21> */
.L_x_20124:
[----:B------:R-:W-:Y:S02]  /*a8a0*/  IMAD.MOV.U32 R4, RZ, RZ, R210 ;  /* 0x000000ffff047224 */ /* 0x000fe400078e00d2 */
.L_x_20125:
[----:B------:R-:W-:Y:S05]  /*a8b0*/  BSYNC B2 ;  /* 0x0000000000027941 */ /* 0x000fea0003800000 */
.L_x_20123:
        /* <DEDUP_REMOVED lines=16> */
.L_x_20129:
[----:B------:R-:W-:Y:S05]  /*a9c0*/  BSYNC B3 ;  /* 0x0000000000037941 */ /* 0x000fea0003800000 */
.L_x_20128:
        /* <DEDUP_REMOVED lines=43> */
.L_x_20127:
[----:B------:R-:W-:Y:S05]  /*ac80*/  BSYNC B2 ;  /* 0x0000000000027941 */ /* 0x000fea0003800000 */
.L_x_20126:
        /* <DEDUP_REMOVED lines=21> */
.L_x_20131:
[----:B------:R-:W-:Y:S02]  /*ade0*/  IMAD.MOV.U32 R4, RZ, RZ, R210 ;  /* 0x000000ffff047224 */ /* 0x000fe400078e00d2 */
.L_x_20132:
[----:B------:R-:W-:Y:S05]  /*adf0*/  BSYNC B2 ;  /* 0x0000000000027941 */ /* 0x000fea0003800000 */
.L_x_20130:
        /* <DEDUP_REMOVED lines=16> */
.L_x_20136:
[----:B------:R-:W-:Y:S05]  /*af00*/  BSYNC B3 ;  /* 0x0000000000037941 */ /* 0x000fea0003800000 */
.L_x_20135:
        /* <DEDUP_REMOVED lines=43> */
.L_x_20134:
[----:B------:R-:W-:Y:S05]  /*b1c0*/  BSYNC B2 ;  /* 0x0000000000027941 */ /* 0x000fea0003800000 */
.L_x_20133:
        /* <DEDUP_REMOVED lines=21> */
.L_x_20138:
[----:B------:R-:W-:Y:S02]  /*b320*/  IMAD.MOV.U32 R4, RZ, RZ, R210 ;  /* 0x000000ffff047224 */ /* 0x000fe400078e00d2 */
.L_x_20139:
[----:B------:R-:W-:Y:S05]  /*b330*/  BSYNC B2 ;  /* 0x0000000000027941 */ /* 0x000fea0003800000 */
.L_x_20137:
        /* <DEDUP_REMOVED lines=16> */
.L_x_20143:
[----:B------:R-:W-:Y:S05]  /*b440*/  BSYNC B3 ;  /* 0x0000000000037941 */ /* 0x000fea0003800000 */
.L_x_20142:
        /* <DEDUP_REMOVED lines=42> */
.L_x_20141:
[----:B------:R-:W-:Y:S05]  /*b6f0*/  BSYNC B2 ;  /* 0x0000000000027941 */ /* 0x000fea0003800000 */
.L_x_20140:
        /* <DEDUP_REMOVED lines=21> */
.L_x_20145:
[----:B------:R-:W-:Y:S02]  /*b850*/  IMAD.MOV.U32 R4, RZ, RZ, R210 ;  /* 0x000000ffff047224 */ /* 0x000fe400078e00d2 */
.L_x_20146:
[----:B------:R-:W-:Y:S05]  /*b860*/  BSYNC B2 ;  /* 0x0000000000027941 */ /* 0x000fea0003800000 */
.L_x_20144:
        /* <DEDUP_REMOVED lines=16> */
.L_x_20150:
[----:B------:R-:W-:Y:S05]  /*b970*/  BSYNC B3 ;  /* 0x0000000000037941 */ /* 0x000fea0003800000 */
.L_x_20149:
        /* <DEDUP_REMOVED lines=42> */
.L_x_20148:
[----:B------:R-:W-:Y:S05]  /*bc20*/  BSYNC B2 ;  /* 0x0000000000027941 */ /* 0x000fea0003800000 */
.L_x_20147:
        /* <DEDUP_REMOVED lines=21> */
.L_x_20152:
[----:B------:R-:W-:Y:S02]  /*bd80*/  IMAD.MOV.U32 R4, RZ, RZ, R210 ;  /* 0x000000ffff047224 */ /* 0x000fe400078e00d2 */
.L_x_20153:
[----:B------:R-:W-:Y:S05]  /*bd90*/  BSYNC B2 ;  /* 0x0000000000027941 */ /* 0x000fea0003800000 */
.L_x_20151:
        /* <DEDUP_REMOVED lines=18> */
.L_x_20157:
[----:B------:R-:W-:Y:S05]  /*bec0*/  BSYNC B3 ;  /* 0x0000000000037941 */ /* 0x000fea0003800000 */
.L_x_20156:
        /* <DEDUP_REMOVED lines=42> */
.L_x_20155:
[----:B------:R-:W-:Y:S05]  /*c170*/  BSYNC B2 ;  /* 0x0000000000027941 */ /* 0x000fea0003800000 */
.L_x_20154:
        /* <DEDUP_REMOVED lines=35> */
.L_x_20101:
[----:B------:R-:W-:Y:S05]  /*c3b0*/  BSYNC B1 ;  /* 0x0000000000017941 */ /* 0x000fea0003800000 */
.L_x_20100:
        /* <DEDUP_REMOVED lines=24> */
.L_x_20161:
[----:B0-----:R-:W-:Y:S02]  /*c540*/  MOV R177, R210 ;  /* 0x000000d200b17202 */ /* 0x001fe40000000f00 */
.L_x_20162:
[----:B------:R-:W-:Y:S05]  /*c550*/  BSYNC B2 ;  /* 0x0000000000027941 */ /* 0x000fea0003800000 */
.L_x_20160:
        /* <DEDUP_REMOVED lines=16> */
.L_x_20166:
[----:B------:R-:W-:Y:S05]  /*c660*/  BSYNC B3 ;  /* 0x0000000000037941 */ /* 0x000fea0003800000 */
.L_x_20165:
        /* <DEDUP_REMOVED lines=43> */
.L_x_20164:
[----:B------:R-:W-:Y:S05]  /*c920*/  BSYNC B2 ;  /* 0x0000000000027941 */ /* 0x000fea0003800000 */
.L_x_20163:
        /* <DEDUP_REMOVED lines=26> */
.L_x_20168:
[----:B------:R-:W-:Y:S02]  /*cad0*/  IMAD.MOV.U32 R178, RZ, RZ, R210 ;  /* 0x000000ffffb27224 */ /* 0x000fe400078e00d2 */
.L_x_20169:
[----:B------:R-:W-:Y:S05]  /*cae0*/  BSYNC B2 ;  /* 0x0000000000027941 */ /* 0x000fea0003800000 */
.L_x_20167:
        /* <DEDUP_REMOVED lines=16> */
.L_x_20173:
[----:B------:R-:W-:Y:S05]  /*cbf0*/  BSYNC B3 ;  /* 0x0000000000037941 */ /* 0x000fea0003800000 */
.L_x_20172:
        /* <DEDUP_REMOVED lines=43> */
.L_x_20171:
[----:B------:R-:W-:Y:S05]  /*ceb0*/  BSYNC B2 ;  /* 0x0000000000027941 */ /* 0x000fea0003800000 */
.L_x_20170:
        /* <DEDUP_REMOVED lines=23> */
.L_x_20175:
[----:B------:R-:W-:Y:S02]  /*d030*/  IMAD.MOV.U32 R4, RZ, RZ, R210 ;  /* 0x000000ffff047224 */ /* 0x000fe400078e00d2 */
.L_x_20176:
[----:B------:R-:W-:Y:S05]  /*d040*/  BSYNC B2 ;  /* 0x0000000000027941 */ /* 0x000fea0003800000 */
.L_x_20174:
        /* <DEDUP_REMOVED lines=16> */
.L_x_20180:
[----:B------:R-:W-:Y:S05]  /*d150*/  BSYNC B3 ;  /* 0x0000000000037941 */ /* 0x000fea0003800000 */
.L_x_20179:
        /* <DEDUP_REMOVED lines=44> */
.L_x_20178:
[----:B------:R-:W-:Y:S05]  /*d420*/  BSYNC B2 ;  /* 0x0000000000027941 */ /* 0x000fea0003800000 */
.L_x_20177:
        /* <DEDUP_REMOVED lines=21> */
.L_x_20182:
[----:B------:R-:W-:Y:S02]  /*d580*/  IMAD.MOV.U32 R4, RZ, RZ, R210 ;  /* 0x000000ffff047224 */ /* 0x000fe400078e00d2 */
.L_x_20183:
[----:B------:R-:W-:Y:S05]  /*d590*/  BSYNC B2 ;  /* 0x0000000000027941 */ /* 0x000fea0003800000 */
.L_x_20181:
        /* <DEDUP_REMOVED lines=16> */
.L_x_20187:
[----:B------:R-:W-:Y:S05]  /*d6a0*/  BSYNC B3 ;  /* 0x0000000000037941 */ /* 0x000fea0003800000 */
.L_x_20186:
        /* <DEDUP_REMOVED lines=43> */
.L_x_20185:
[----:B------:R-:W-:Y:S05]  /*d960*/  BSYNC B2 ;  /* 0x0000000000027941 */ /* 0x000fea0003800000 */
.L_x_20184:
        /* <DEDUP_REMOVED lines=21> */
.L_x_20189:
[----:B------:R-:W-:Y:S02]  /*dac0*/  IMAD.MOV.U32 R4, RZ, RZ, R210 ;  /* 0x000000ffff047224 */ /* 0x000fe400078e00d2 */
.L_x_20190:
[----:B------:R-:W-:Y:S05]  /*dad0*/  BSYNC B2 ;  /* 0x0000000000027941 */ /* 0x000fea0003800000 */
.L_x_20188:
        /* <DEDUP_REMOVED lines=16> */
.L_x_20194:
[----:B------:R-:W-:Y:S05]  /*dbe0*/  BSYNC B3 ;  /* 0x0000000000037941 */ /* 0x000fea0003800000 */
.L_x_20193:
        /* <DEDUP_REMOVED lines=43> */
.L_x_20192:
[----:B------:R-:W-:Y:S05]  /*dea0*/  BSYNC B2 ;  /* 0x0000000000027941 */ /* 0x000fea0003800000 */
.L_x_20191:
        /* <DEDUP_REMOVED lines=21> */
.L_x_20196:
[----:B------:R-:W-:Y:S02]  /*e000*/  IMAD.MOV.U32 R4, RZ, RZ, R210 ;  /* 0x000000ffff047224 */ /* 0x000fe400078e00d2 */
.L_x_20197:
[----:B------:R-:W-:Y:S05]  /*e010*/  BSYNC B2 ;  /* 0x0000000000027941 */ /* 0x000fea0003800000 */
.L_x_20195:
        /* <DEDUP_REMOVED lines=16> */
.L_x_20201:
[----:B------:R-:W-:Y:S05]  /*e120*/  BSYNC B3 ;  /* 0x0000000000037941 */ /* 0x000fea0003800000 */
.L_x_20200:
        /* <DEDUP_REMOVED lines=42> */
.L_x_20199:
[----:B------:R-:W-:Y:S05]  /*e3d0*/  BSYNC B2 ;  /* 0x0000000000027941 */ /* 0x000fea0003800000 */
.L_x_20198:
        /* <DEDUP_REMOVED lines=21> */
.L_x_20203:
[----:B------:R-:W-:Y:S02]  /*e530*/  IMAD.MOV.U32 R4, RZ, RZ, R210 ;  /* 0x000000ffff047224 */ /* 0x000fe400078e00d2 */
.L_x_20204:
[----:B------:R-:W-:Y:S05]  /*e540*/  BSYNC B2 ;  /* 0x0000000000027941 */ /* 0x000fea0003800000 */
.L_x_20202:
        /* <DEDUP_REMOVED lines=16> */
.L_x_20208:
[----:B------:R-:W-:Y:S05]  /*e650*/  BSYNC B3 ;  /* 0x0000000000037941 */ /* 0x000fea0003800000 */
.L_x_20207:
        /* <DEDUP_REMOVED lines=42> */
.L_x_20206:
[----:B------:R-:W-:Y:S05]  /*e900*/  BSYNC B2 ;  /* 0x0000000000027941 */ /* 0x000fea0003800000 */
.L_x_20205:
        /* <DEDUP_REMOVED lines=21> */
.L_x_20210:
[----:B------:R-:W-:Y:S02]  /*ea60*/  IMAD.MOV.U32 R4, RZ, RZ, R210 ;  /* 0x000000ffff047224 */ /* 0x000fe400078e00d2 */
.L_x_20211:
[----:B------:R-:W-:Y:S05]  /*ea70*/  BSYNC B2 ;  /* 0x0000000000027941 */ /* 0x000fea0003800000 */
.L_x_20209:
        /* <DEDUP_REMOVED lines=18> */
.L_x_20215:
[----:B------:R-:W-:Y:S05]  /*eba0*/  BSYNC B3 ;  /* 0x0000000000037941 */ /* 0x000fea0003800000 */
.L_x_20214:
        /* <DEDUP_REMOVED lines=42> */
.L_x_20213:
[----:B------:R-:W-:Y:S05]  /*ee50*/  BSYNC B2 ;  /* 0x0000000000027941 */ /* 0x000fea0003800000 */
.L_x_20212:
        /* <DEDUP_REMOVED lines=35> */
.L_x_20159:
[----:B------:R-:W-:Y:S05]  /*f090*/  BSYNC B1 ;  /* 0x0000000000017941 */ /* 0x000fea0003800000 */
.L_x_20158:
        /* <DEDUP_REMOVED lines=24> */
.L_x_20219:
[----:B0-----:R-:W-:Y:S02]  /*f220*/  MOV R185, R210 ;  /* 0x000000d200b97202 */ /* 0x001fe40000000f00 */
.L_x_20220:
[----:B------:R-:W-:Y:S05]  /*f230*/  BSYNC B2 ;  /* 0x0000000000027941 */ /* 0x000fea0003800000 */
.L_x_20218:
        /* <DEDUP_REMOVED lines=16> */
.L_x_20224:
[----:B------:R-:W-:Y:S05]  /*f340*/  BSYNC B3 ;  /* 0x0000000000037941 */ /* 0x000fea0003800000 */
.L_x_20223:
        /* <DEDUP_REMOVED lines=43> */
.L_x_20222:
[----:B------:R-:W-:Y:S05]  /*f600*/  BSYNC B2 ;  /* 0x0000000000027941 */ /* 0x000fea0003800000 */
.L_x_20221:
        /* <DEDUP_REMOVED lines=26> */
.L_x_20226:
[----:B------:R-:W-:Y:S02]  /*f7b0*/  IMAD.MOV.U32 R186, RZ, RZ, R210 ;  /* 0x000000ffffba7224 */ /* 0x000fe400078e00d2 */
.L_x_20227:
[----:B------:R-:W-:Y:S05]  /*f7c0*/  BSYNC B2 ;  /* 0x0000000000027941 */ /* 0x000fea0003800000 */
.L_x_20225:
        /* <DEDUP_REMOVED lines=16> */
.L_x_20231:
[----:B------:R-:W-:Y:S05]  /*f8d0*/  BSYNC B3 ;  /* 0x0000000000037941 */ /* 0x000fea0003800000 */
.L_x_20230:
        /* <DEDUP_REMOVED lines=43> */
.L_x_20229:
[----:B------:R-:W-:Y:S05]  /*fb90*/  BSYNC B2 ;  /* 0x0000000000027941 */ /* 0x000fea0003800000 */
.L_x_20228:
        /* <DEDUP_REMOVED lines=23> */
.L_x_20233:
[----:B------:R-:W-:Y:S02]  /*fd10*/  IMAD.MOV.U32 R4, RZ, RZ, R210 ;  /* 0x000000ffff047224 */ /* 0x000fe400078e00d2 */
.L_x_20234:
[----:B------:R-:W-:Y:S05]  /*fd20*/  BSYNC B2 ;  /* 0x0000000000027941 */ /* 0x000fea0003800000 */
.L_x_20232:
        /* <DEDUP_REMOVED lines=16> */
.L_x_20238:
[----:B------:R-:W-:Y:S05]  /*fe30*/  BSYNC B3 ;  /* 0x0000000000037941 */ /* 0x000fea0003800000 */
.L_x_20237:
        /* <DEDUP_REMOVED lines=44> */
.L_x_20236:
[----:B------:R-:W-:Y:S05]  /*10100*/  BSYNC B2 ;  /* 0x0000000000027941 */ /* 0x000fea0003800000 */
.L_x_20235:
        /* <DEDUP_REMOVED lines=21> */
.L_x_20240:
[----:B------:R-:W-:Y:S02]  /*10260*/  IMAD.MOV.U32 R4, RZ, RZ, R210 ;  /* 0x000000ffff047224 */ /* 0x000fe400078e00d2 */
.L_x_20241:
[----:B------:R-:W-:Y:S05]  /*10270*/  BSYNC B2 ;  /* 0x0000000000027941 */ /* 0x000fea0003800000 */
.L_x_20239:
        /* <DEDUP_REMOVED lines=16> */
.L_x_20245:
[----:B------:R-:W-:Y:S05]  /*10380*/  BSYNC B3 ;  /* 0x0000000000037941 */ /* 0x000fea0003800000 */
.L_x_20244:
        /* <DEDUP_REMOVED lines=43> */
.L_x_20243:
[----:B------:R-:W-:Y:S05]  /*10640*/  BSYNC B2 ;  /* 0x0000000000027941 */ /* 0x000fea0003800000 */
.L_x_20242:
        /* <DEDUP_REMOVED lines=21> */
.L_x_20247:
[----:B------:R-:W-:Y:S02]  /*107a0*/  IMAD.MOV.U32 R4, RZ, RZ, R210 ;  /* 0x000000ffff047224 */ /* 0x000fe400078e00d2 */
.L_x_20248:
[----:B------:R-:W-:Y:S05]  /*107b0*/  BSYNC B2 ;  /* 0x0000000000027941 */ /* 0x000fea0003800000 */
.L_x_20246:
        /* <DEDUP_REMOVED lines=16> */
.L_x_20252:
[----:B------:R-:W-:Y:S05]  /*108c0*/  BSYNC B3 ;  /* 0x0000000000037941 */ /* 0x000fea0003800000 */
.L_x_20251:
        /* <DEDUP_REMOVED lines=43> */
.L_x_20250:
[----:B------:R-:W-:Y:S05]  /*10b80*/  BSYNC B2 ;  /* 0x0000000000027941 */ /* 0x000fea0003800000 */
.L_x_20249:
        /* <DEDUP_REMOVED lines=21> */
.L_x_20254:
[----:B------:R-:W-:Y:S02]  /*10ce0*/  IMAD.MOV.U32 R4, RZ, RZ, R210 ;  /* 0x000000ffff047224 */ /* 0x000fe400078e00d2 */
.L_x_20255:
[----:B------:R-:W-:Y:S05]  /*10cf0*/  BSYNC B2 ;  /* 0x0000000000027941 */ /* 0x000fea0003800000 */
.L_x_20253:
        /* <DEDUP_REMOVED lines=16> */
.L_x_20259:
[----:B------:R-:W-:Y:S05]  /*10e00*/  BSYNC B3 ;  /* 0x0000000000037941 */ /* 0x000fea0003800000 */
.L_x_20258:
        /* <DEDUP_REMOVED lines=42> */
.L_x_20257:
[----:B------:R-:W-:Y:S05]  /*110b0*/  BSYNC B2 ;  /* 0x0000000000027941 */ /* 0x000fea0003800000 */
.L_x_20256:
        /* <DEDUP_REMOVED lines=21> */
.L_x_20261:
[----:B------:R-:W-:Y:S02]  /*11210*/  IMAD.MOV.U32 R4, RZ, RZ, R210 ;  /* 0x000000ffff047224 */ /* 0x000fe400078e00d2 */
.L_x_20262:
[----:B------:R-:W-:Y:S05]  /*11220*/  BSYNC B2 ;  /* 0x0000000000027941 */ /* 0x000fea0003800000 */
.L_x_20260:
        /* <DEDUP_REMOVED lines=16> */
.L_x_20266:
[----:B------:R-:W-:Y:S05]  /*11330*/  BSYNC B3 ;  /* 0x0000000000037941 */ /* 0x000fea0003800000 */
.L_x_20265:
        /* <DEDUP_REMOVED lines=42> */
.L_x_20264:
[----:B------:R-:W-:Y:S05]  /*115e0*/  BSYNC B2 ;  /* 0x0000000000027941 */ /* 0x000fea0003800000 */
.L_x_20263:
        /* <DEDUP_REMOVED lines=21> */
.L_x_20268:
[----:B------:R-:W-:Y:S02]  /*11740*/  IMAD.MOV.U32 R4, RZ, RZ, R210 ;  /* 0x000000ffff047224 */ /* 0x000fe400078e00d2 */
.L_x_20269:
[----:B------:R-:W-:Y:S05]  /*11750*/  BSYNC B2 ;  /* 0x0000000000027941 */ /* 0x000fea0003800000 */
.L_x_20267:
        /* <DEDUP_REMOVED lines=18> */
.L_x_20273:
[----:B------:R-:W-:Y:S05]  /*11880*/  BSYNC B3 ;  /* 0x0000000000037941 */ /* 0x000fea0003800000 */
.L_x_20272:
        /* <DEDUP_REMOVED lines=42> */
.L_x_20271:
[----:B------:R-:W-:Y:S05]  /*11b30*/  BSYNC B2 ;  /* 0x0000000000027941 */ /* 0x000fea0003800000 */
.L_x_20270:
        /* <DEDUP_REMOVED lines=14> */
[----:B------:R-:W-:Y:S01]  /*11c20*/  LOP3.LUT P6, RZ, R217, 0x4, RZ, 0xc0, !PT ;  /* 0x00000004d9ff7812 */ /* 0x000fe200078cc0ff */
[----:B------:R-:W-:Y:S01]  /*11c30*/  IMAD.WIDE.U32 R224, R224, 0x100, RZ ;  /* 0x00000100e0e07825 */ /* 0x000fe200078e00ff */
[----:B------:R-:W-:Y:S02]  /*11c40*/  FSETP.GTU.FTZ.AND P1, PT, R191, c[0x0][0x1e4], PT ;  /* 0x00007900bf007a0b */ /* 0x000fe40003f3c000 */
[----:B------:R-:W-:-:S02]  /*11c50*/  SEL R227, RZ, 0x1, P3 ;  /* 0x00000001ffe37807 */ /* 0x000fc40001800000 */
[----:B------:R-:W-:Y:S02]  /*11c60*/  FSEL R6, R7, RZ, !P1 ;  /* 0x000000ff07067208 */ /* 0x000fe40004800000 */
[----:B------:R-:W-:-:S03]  /*11c70*/  SEL R218, RZ, 0x1000000, P1 ;  /* 0x01000000ffda7807 */ /* 0x000fc60000800000 */
[----:B------:R-:W-:Y:S01]  /*11c80*/  FMUL.FTZ R191, R11, R6 ;  /* 0x000000060bbf7220 */ /* 0x000fe20000410000 */
[----:B------:R-:W-:Y:S01]  /*11c90*/  LOP3.LUT R218, R226, R218, R229, 0xfe, !PT ;  /* 0x000000dae2da7212 */ /* 0x000fe200078efee5 */
[----:B------:R-:W-:-:S04]  /*11ca0*/  IMAD.WIDE.U32 R6, R5, 0x1000000, RZ ;  /* 0x0100000005067825 */ /* 0x000fc800078e00ff */
        /* <DEDUP_REMOVED lines=9> */
[----:B------:R-:W-:-:S05]  /*11d40*/  LOP3.LUT R5, R225, R227, R5, 0xfe, !PT ;  /* 0x000000e3e1057212 */ /* 0x000fca00078efe05 */
[----:B------:R1:W-:Y:S02]  /*11d50*/  STG.E.64 [R6.64], R4 ;  /* 0x0000000406007986 */ /* 0x0003e4000c101b06 */
.L_x_20217:
[----:B------:R-:W-:Y:S05]  /*11d60*/  BSYNC B1 ;  /* 0x0000000000017941 */ /* 0x000fea0003800000 */
.L_x_20216:
[----:B-1----:R-:W-:Y:S01]  /*11d70*/  FADD.FTZ R4, RZ, R160 ;  /* 0x000000a0ff047221 */ /* 0x002fe20000010000 */
        /* <DEDUP_REMOVED lines=57> */
.L_x_20290:
[----:B01----:R-:W-:Y:S01]  /*12110*/  FADD.FTZ R5, R5, R4 ;  /* 0x0000000405057221 */ /* 0x003fe20000010000 */
[----:B------:R-:W-:Y:S05]  /*12120*/  BRA.DIV ~URZ, `(.L_x_20275) ;  /* 0x000016827f007947 */ /* 0x000fea000b800000 */
[----:B------:R-:W0:Y:S01]  /*12130*/  SHFL.BFLY PT, R4, R5, 0x2, 0x1f ;  /* 0x0c401f0005047f89 */ /* 0x000e2200000e0000 */
[----:B------:R-:W-:Y:S01]  /*12140*/  LOP3.LUT P6, RZ, R217, 0x8, RZ, 0xc0, !PT ;  /* 0x00000008d9ff7812 */ /* 0x000fe200078cc0ff */
        /* <DEDUP_REMOVED lines=114> */
.L_x_20291:
[----:B------:R-:W-:Y:S01]  /*12870*/  FMUL.FTZ R5, R4, R4 ;  /* 0x0000000404057220 */ /* 0x000fe20000410000 */
[----:B------:R-:W-:Y:S01]  /*12880*/  ISETP.NE.AND P0, PT, RZ, UR8, PT ;  /* 0x00000008ff007c0c */ /* 0x000fe2000bf05270 */
[----:B-1----:R-:W-:Y:S01]  /*12890*/  FADD.FTZ R220, R220, R219 ;  /* 0x000000dbdcdc7221 */ /* 0x002fe20000010000 */
[----:B------:R-:W-:Y:S01]  /*128a0*/  LOP3.LUT P1, RZ, R217, 0x8, RZ, 0xc0, !PT ;  /* 0x00000008d9ff7812 */ /* 0x000fe2000782c0ff */
[----:B------:R-:W-:Y:S01]  /*128b0*/  @!P5 IMAD.MOV.U32 R7, RZ, RZ, 0x4 ;  /* 0x00000004ff07d424 */ /* 0x000fe200078e00ff */
[----:B------:R-:W-:Y:S01]  /*128c0*/  FSEL R6, R5, RZ, P0 ;  /* 0x000000ff05067208 */ /* 0x000fe20000000000 */
[----:B------:R-:W-:Y:S01]  /*128d0*/  @!P5 IMAD.MOV.U32 R221, RZ, RZ, 0x4 ;  /* 0x00000004ffddd424 */ /* 0x000fe200078e00ff */
[----:B------:R-:W-:Y:S01]  /*128e0*/  MOV R5, c[0x0][0x1e0] ;  /* 0x0000780000057a02 */ /* 0x000fe20000000f00 */
[----:B------:R-:W-:Y:S01]  /*128f0*/  BSSY B1, `(.L_x_20276) ;  /* 0x000002a000017945 */ /* 0x000fe20003800000 */
[----:B------:R-:W-:-:S03]  /*12900*/  FSEL R218, R4, RZ, !P0 ;  /* 0x000000ff04da7208 */ /* 0x000fc60004000000 */
[----:B------:R-:W-:Y:S02]  /*12910*/  FFMA.FTZ R5, R220, R5, c[0x0][0x228] ;  /* 0x00008a00dc057623 */ /* 0x000fe40000010005 */
[----:B------:R-:W-:-:S04]  /*12920*/  @!P5 IMAD.WIDE R220, R212, R221, c[0x0][0x1a8] ;  /* 0x00006a00d4dcd625 */ /* 0x000fc800078e02dd */
[----:B------:R-:W-:Y:S02]  /*12930*/  FADD.FTZ R5, R5, R6 ;  /* 0x0000000605057221 */ /* 0x000fe40000010000 */
[----:B------:R-:W-:Y:S02]  /*12940*/  @!P5 IMAD.WIDE R6, R212, R7, c[0x0][0x1a0] ;  /* 0x00006800d406d625 */ /* 0x000fe400078e0207 */
[----:B0-----:R-:W0:Y:S03]  /*12950*/  MUFU.RSQ R219, R5 ;  /* 0x0000000500db7308 */ /* 0x001e260000001400 */
[----:B------:R1:W-:Y:S04]  /*12960*/  @!P5 STG.E [R6.64], R4 ;  /* 0x000000040600d986 */ /* 0x0003e8000c101906 */
[----:B0-----:R1:W-:Y:S01]  /*12970*/  @!P5 STG.E [R220.64], R219 ;  /* 0x000000dbdc00d986 */ /* 0x0013e2000c101906 */
[----:B------:R-:W-:Y:S05]  /*12980*/  @!P1 BRA `(.L_x_20277) ;  /* 0x0000020000009947 */ /* 0x000fea0003800000 */
        /* <DEDUP_REMOVED lines=16> */
[----:B-----5:R-:W-:Y:S02]  /*12a90*/  FFMA.FTZ R4, R140, R5, R148 ;  /* 0x000000058c047223 */ /* 0x020fe40000010094 */
[----:B------:R-:W-:Y:S02]  /*12aa0*/  FFMA.FTZ R5, R141, R6, R149 ;  /* 0x000000068d057223 */ /* 0x000fe40000010095 */
        /* <DEDUP_REMOVED lines=14> */
.L_x_20277:
[----:B------:R-:W-:Y:S05]  /*12b90*/  BSYNC B1 ;  /* 0x0000000000017941 */ /* 0x000fea0003800000 */
.L_x_20276:
[----:B------:R-:W-:Y:S01]  /*12ba0*/  LOP3.LUT P0, RZ, R217, 0x100, RZ, 0xc0, !PT ;  /* 0x00000100d9ff7812 */ /* 0x000fe2000780c0ff */
        /* <DEDUP_REMOVED lines=34> */
.L_x_20279:
[----:B------:R-:W-:Y:S05]  /*12dd0*/  BSYNC B1 ;  /* 0x0000000000017941 */ /* 0x000fea0003800000 */
.L_x_20278:
        /* <DEDUP_REMOVED lines=35> */
.L_x_20281:
[----:B------:R-:W-:Y:S05]  /*13010*/  BSYNC B1 ;  /* 0x0000000000017941 */ /* 0x000fea0003800000 */
.L_x_20280:
        /* <DEDUP_REMOVED lines=35> */
.L_x_20283:
[----:B------:R-:W-:Y:S05]  /*13250*/  BSYNC B1 ;  /* 0x0000000000017941 */ /* 0x000fea0003800000 */
.L_x_20282:
        /* <DEDUP_REMOVED lines=35> */
.L_x_20285:
[----:B------:R-:W-:Y:S05]  /*13490*/  BSYNC B1 ;  /* 0x0000000000017941 */ /* 0x000fea0003800000 */
.L_x_20284:
        /* <DEDUP_REMOVED lines=34> */
.L_x_20287:
[----:B------:R-:W-:Y:S05]  /*136c0*/  BSYNC B1 ;  /* 0x0000000000017941 */ /* 0x000fea0003800000 */
.L_x_20286:
[----:B0-----:R-:W-:-:S04]  /*136d0*/  IMAD.MOV.U32 R5, RZ, RZ, 0x4 ;  /* 0x00000004ff057424 */ /* 0x001fc800078e00ff */
[----:B------:R-:W-:-:S05]  /*136e0*/  IMAD R212, R5, c[0x0][0x160], R212 ;  /* 0x0000580005d47a24 */ /* 0x000fca00078e02d4 */
[----:B------:R-:W-:-:S13]  /*136f0*/  ISETP.GE.AND P0, PT, R212, c[0x0][0x164], PT ;  /* 0x00005900d4007a0c */ /* 0x000fda0003f06270 */
[----:B-1---5:R-:W-:Y:S01]  /*13700*/  @P0 CALL.REL.NOINC `(.L_x_20288) ;  /* 0x0000001000000944 */ /* 0x022fe20003c00000 */
[----:B------:R-:W-:Y:S05]  /*13710*/  BRA `(.L_x_20289) ;  /* 0xfffed84000007947 */ /* 0x000fea000383ffff */
.L_x_20288:
[----:B------:R-:W-:Y:S05]  /*13720*/  BSYNC B0 ;  /* 0x0000000000007941 */ /* 0x000fea0003800000 */
.L_x_19925:
[----:B------:R-:W-:Y:S05]  /*13730*/  EXIT ;  /* 0x000000000000794d */ /* 0x000fea0003800000 */
.L_x_20274:
[----:B------:R-:W-:Y:S01]  /*13740*/  IMAD.MOV.U32 R220, RZ, RZ, 0x1 ;  /* 0x00000001ffdc7424 */ /* 0x000fe200078e00ff */
[----:B------:R-:W-:Y:S01]  /*13750*/  MOV R221, 0xffffffff ;  /* 0xffffffff00dd7802 */ /* 0x000fe20000000f00 */
[----:B------:R-:W-:Y:S01]  /*13760*/  IMAD.MOV.U32 R218, RZ, RZ, 0x1f ;  /* 0x0000001fffda7424 */ /* 0x000fe200078e00ff */
[----:B------:R-:W-:Y:S02]  /*13770*/  MOV R6, 0x13790 ;  /* 0x0001379000067802 */ /* 0x000fe40000000f00 */
[----:B-----5:R-:W-:Y:S05]  /*13780*/  CALL.REL.NOINC `($__internal_76_$__cuda_sm70_shflsync_bfly_p) ;  /* 0x000009c000007944 */ /* 0x020fea0003c00000 */
[----:B-1----:R-:W-:Y:S01]  /*13790*/  IMAD.MOV.U32 R4, RZ, RZ, R220 ;  /* 0x000000ffff047224 */ /* 0x002fe200078e00dc */
[----:B0-----:R-:W-:Y:S05]  /*137a0*/  BRA `(.L_x_20290) ;  /* 0xffffe96000007947 */ /* 0x001fea000383ffff */
.L_x_20275:
[----:B------:R-:W-:Y:S01]  /*137b0*/  IMAD.MOV.U32 R220, RZ, RZ, 0x2 ;  /* 0x00000002ffdc7424 */ /* 0x000fe200078e00ff */
[----:B------:R-:W-:Y:S01]  /*137c0*/  MOV R221, 0xffffffff ;  /* 0xffffffff00dd7802 */ /* 0x000fe20000000f00 */
[----:B------:R-:W-:Y:S01]  /*137d0*/  IMAD.MOV.U32 R218, RZ, RZ, 0x1f ;  /* 0x0000001fffda7424 */ /* 0x000fe200078e00ff */
[----:B------:R-:W-:Y:S02]  /*137e0*/  MOV R6, 0x13800 ;  /* 0x0001380000067802 */ /* 0x000fe40000000f00 */
[----:B-----5:R-:W-:Y:S05]  /*137f0*/  CALL.REL.NOINC `($__internal_76_$__cuda_sm70_shflsync_bfly_p) ;  /* 0x0000095000007944 */ /* 0x020fea0003c00000 */
[----:B01----:R-:W-:Y:S01]  /*13800*/  FADD.FTZ R5, R5, R220 ;  /* 0x000000dc05057221 */ /* 0x003fe20000010000 */
[----:B------:R-:W-:Y:S01]  /*13810*/  MOV R6, 0x13860 ;  /* 0x0001386000067802 */ /* 0x000fe20000000f00 */
[----:B------:R-:W-:Y:S02]  /*13820*/  IMAD.MOV.U32 R220, RZ, RZ, 0x4 ;  /* 0x00000004ffdc7424 */ /* 0x000fe400078e00ff */
[----:B------:R-:W-:-:S02]  /*13830*/  IMAD.MOV.U32 R218, RZ, RZ, 0x1f ;  /* 0x0000001fffda7424 */ /* 0x000fc400078e00ff */
[----:B------:R-:W-:Y:S02]  /*13840*/  IMAD.MOV.U32 R221, RZ, RZ, -0x1 ;  /* 0xffffffffffdd7424 */ /* 0x000fe400078e00ff */
[----:B------:R-:W-:Y:S05]  /*13850*/  CALL.REL.NOINC `($__internal_76_$__cuda_sm70_shflsync_bfly_p) ;  /* 0x000008f000007944 */ /* 0x000fea0003c00000 */
[----:B01----:R-:W-:Y:S01]  /*13860*/  FADD.FTZ R5, R5, R220 ;  /* 0x000000dc05057221 */ /* 0x003fe20000010000 */
[----:B------:R-:W-:Y:S01]  /*13870*/  HFMA2.MMA R220, -RZ, RZ, 0, 4.76837158203125e-07 ;  /* 0x00000008ffdc7435 */ /* 0x000fe200000001ff */
[----:B------:R-:W-:Y:S01]  /*13880*/  IMAD.MOV.U32 R218, RZ, RZ, 0x1f ;  /* 0x0000001fffda7424 */ /* 0x000fe200078e00ff */
[----:B------:R-:W-:Y:S01]  /*13890*/  MOV R6, 0x138c0 ;  /* 0x000138c000067802 */ /* 0x000fe20000000f00 */
[----:B------:R-:W-:-:S03]  /*138a0*/  IMAD.MOV.U32 R221, RZ, RZ, -0x1 ;  /* 0xffffffffffdd7424 */ /* 0x000fc600078e00ff */
[----:B------:R-:W-:Y:S05]  /*138b0*/  CALL.REL.NOINC `($__internal_76_$__cuda_sm70_shflsync_bfly_p) ;  /* 0x0000089000007944 */ /* 0x000fea0003c00000 */
[----:B01----:R-:W-:Y:S01]  /*138c0*/  FADD.FTZ R5, R5, R220 ;  /* 0x000000dc05057221 */ /* 0x003fe20000010000 */
[----:B------:R-:W-:Y:S01]  /*138d0*/  MOV R218, 0x1f ;  /* 0x0000001f00da7802 */ /* 0x000fe20000000f00 */
[----:B------:R-:W-:Y:S01]  /*138e0*/  IMAD.MOV.U32 R220, RZ, RZ, 0x10 ;  /* 0x00000010ffdc7424 */ /* 0x000fe200078e00ff */
[----:B------:R-:W-:Y:S01]  /*138f0*/  MOV R6, 0x13920 ;  /* 0x0001392000067802 */ /* 0x000fe20000000f00 */
[----:B------:R-:W-:Y:S02]  /*13900*/  IMAD.MOV.U32 R221, RZ, RZ, -0x1 ;  /* 0xffffffffffdd7424 */ /* 0x000fe400078e00ff */
[----:B------:R-:W-:Y:S05]  /*13910*/  CALL.REL.NOINC `($__internal_76_$__cuda_sm70_shflsync_bfly_p) ;  /* 0x0000083000007944 */ /* 0x000fea0003c00000 */
        /* <DEDUP_REMOVED lines=104> */
[----:B------:R-:W-:Y:S05]  /*13fa0*/  CALL.REL.NOINC `($__internal_76_$__cuda_sm70_shflsync_bfly_p) ;  /* 0x000001a000007944 */ /* 0x000fea0003c00000 */
[----:B01----:R-:W-:Y:S01]  /*13fb0*/  FADD.FTZ R5, R5, R220 ;  /* 0x000000dc05057221 */ /* 0x003fe20000010000 */
[----:B------:R-:W-:Y:S01]  /*13fc0*/  MOV R6, 0x14010 ;  /* 0x0001401000067802 */ /* 0x000fe20000000f00 */
[----:B------:R-:W-:Y:S02]  /*13fd0*/  IMAD.MOV.U32 R220, RZ, RZ, 0x2 ;  /* 0x00000002ffdc7424 */ /* 0x000fe400078e00ff */
[----:B------:R-:W-:Y:S02]  /*13fe0*/  IMAD.MOV.U32 R218, RZ, RZ, 0x1f ;  /* 0x0000001fffda7424 */ /* 0x000fe400078e00ff */
[----:B------:R-:W-:Y:S02]  /*13ff0*/  IMAD.MOV.U32 R221, RZ, RZ, -0x1 ;  /* 0xffffffffffdd7424 */ /* 0x000fe400078e00ff */
[----:B------:R-:W-:Y:S05]  /*14000*/  CALL.REL.NOINC `($__internal_76_$__cuda_sm70_shflsync_bfly_p) ;  /* 0x0000014000007944 */ /* 0x000fea0003c00000 */
[----:B01----:R-:W-:Y:S01]  /*14010*/  FADD.FTZ R5, R5, R220 ;  /* 0x000000dc05057221 */ /* 0x003fe20000010000 */
[----:B------:R-:W-:Y:S01]  /*14020*/  HFMA2.MMA R220, -RZ, RZ, 0, 2.384185791015625e-07 ;  /* 0x00000004ffdc7435 */ /* 0x000fe200000001ff */
        /* <DEDUP_REMOVED lines=8> */
[----:B------:R-:W-:-:S02]  /*140b0*/  IMAD.MOV.U32 R221, RZ, RZ, -0x1 ;  /* 0xffffffffffdd7424 */ /* 0x000fc400078e00ff */
[----:B------:R-:W-:Y:S05]  /*140c0*/  CALL.REL.NOINC `($__internal_76_$__cuda_sm70_shflsync_bfly_p) ;  /* 0x0000008000007944 */ /* 0x000fea0003c00000 */
[----:B-1----:R-:W-:Y:S01]  /*140d0*/  FADD.FTZ R219, R5, R220 ;  /* 0x000000dc05db7221 */ /* 0x002fe20000010000 */
[----:B0-----:R-:W-:Y:S01]  /*140e0*/  MOV R221, 0xffffffff ;  /* 0xffffffff00dd7802 */ /* 0x001fe20000000f00 */
[----:B------:R-:W-:Y:S01]  /*140f0*/  IMAD.MOV.U32 R220, RZ, RZ, 0x10 ;  /* 0x00000010ffdc7424 */ /* 0x000fe200078e00ff */
[----:B------:R-:W-:Y:S01]  /*14100*/  MOV R6, 0x14140 ;  /* 0x0001414000067802 */ /* 0x000fe20000000f00 */
[----:B------:R-:W-:-:S02]  /*14110*/  IMAD.MOV.U32 R218, RZ, RZ, 0x1f ;  /* 0x0000001fffda7424 */ /* 0x000fc400078e00ff */
[----:B------:R-:W-:Y:S02]  /*14120*/  IMAD.MOV.U32 R5, RZ, RZ, R219 ;  /* 0x000000ffff057224 */ /* 0x000fe400078e00db */
[----:B------:R-:W-:Y:S05]  /*14130*/  CALL.REL.NOINC `($__internal_76_$__cuda_sm70_shflsync_bfly_p) ;  /* 0x0000001000007944 */ /* 0x000fea0003c00000 */
[----:B01----:R-:W-:Y:S05]  /*14140*/  BRA `(.L_x_20291) ;  /* 0xffffe72000007947 */ /* 0x003fea000383ffff */
        .weak           $__internal_76_$__cuda_sm70_shflsync_bfly_p
        .type           $__internal_76_$__cuda_sm70_shflsync_bfly_p,@function
        .size           $__internal_76_$__cuda_sm70_shflsync_bfly_p,(.L_x_43136 - $__internal_76_$__cuda_sm70_shflsync_bfly_p)
$__internal_76_$__cuda_sm70_shflsync_bfly_p:
[----:B------:R-:W-:Y:S01]  /*14150*/  IMAD.MOV.U32 R7, RZ, RZ, 0x0 ;  /* 0x00000000ff077424 */ /* 0x000fe200078e00ff */
[----:B------:R-:W-:Y:S04]  /*14160*/  WARPSYNC R221 ;  /* 0x000000dd00007348 */ /* 0x000fe80003800000 */
[----:B------:R0:W1:Y:S01]  /*14170*/  SHFL.BFLY PT, R220, R5, R220, R218 ;  /* 0x0c0000dc05dc7389 */ /* 0x00006200000e00da */
[----:B------:R-:W-:Y:S05]  /*14180*/  RET.REL.NODEC R6 `(_ZN10layer_norm13ln_fwd_kernelINS_13Kernel_traitsIf13__nv_bfloat16fS2_fjLj1536ELj1ELj4ELj1ELj16ENS_18Kernel_traits_baseILj1536EfS2_fS2_fjLj128EEEEELb1ELb1ELb0ELb0EEEvNS_9FwdParamsE) ;  /* 0xfffebe7006007950 */ /* 0x000fea0003c3ffff */
.L_x_20292:
        /* <DEDUP_REMOVED lines=15> */
.L_x_43136:


//--------------------- .text._ZN10layer_norm13ln_fwd_kernelINS_13Kernel_traitsIf13__nv_bfloat16fS2_fjLj1536ELj1ELj4ELj1ELj16ENS_18Kernel_traits_baseILj1536EfS2_fS2_fjLj128EEEEELb1ELb1ELb0ELb1EEEvNS_9FwdParamsE --------------------------
	.section	.text._ZN10layer_norm13ln_fwd_kernelINS_13Kernel_traitsIf13__nv_bfloat16fS2_fjLj1536ELj1ELj4ELj1ELj16ENS_18Kernel_traits_baseILj1536EfS2_fS2_fjLj128EEEEELb1ELb1ELb0ELb1EEEvNS_9FwdParamsE,"ax",@progbits
	.sectioninfo	@"SHI_REGISTERS=244"
	.align	128
        .global         _ZN10layer_norm13ln_fwd_kernelINS_13Kernel_traitsIf13__nv_bfloat16fS2_fjLj1536ELj1ELj4ELj1ELj16ENS_18Kernel_traits_baseILj1536EfS2_fS2_fjLj128EEEEELb1ELb1ELb0ELb1EEEvNS_9FwdParamsE
        .type           _ZN10layer_norm13ln_fwd_kernelINS_13Kernel_traitsIf13__nv_bfloat16fS2_fjLj1536ELj1ELj4ELj1ELj16ENS_18Kernel_traits_baseILj1536EfS2_fS2_fjLj128EEEEELb1ELb1ELb0ELb1EEEvNS_9FwdParamsE,@function
        .size           _ZN10layer_norm13ln_fwd_kernelINS_13Kernel_traitsIf13__nv_bfloat16fS2_fjLj1536ELj1ELj4ELj1ELj16ENS_18Kernel_traits_baseILj1536EfS2_fS2_fjLj128EEEEELb1ELb1ELb0ELb1EEEvNS_9FwdParamsE,(.L_x_43137 - _ZN10layer_norm13ln_fwd_kernelINS_13Kernel_traitsIf13__nv_bfloat16fS2_fjLj1536ELj1ELj4ELj1ELj16ENS_18Kernel_traits_baseILj1536EfS2_fS2_fjLj128EEEEELb1ELb1ELb0ELb1EEEvNS_9FwdParamsE)
        .other          _ZN10layer_norm13ln_fwd_kernelINS_13Kernel_traitsIf13__nv_bfloat16fS2_fjLj1536ELj1ELj4ELj1ELj16ENS_18Kernel_traits_baseILj1536EfS2_fS2_fjLj128EEEEELb1ELb1ELb0ELb1EEEvNS_9FwdParamsE,@"STO_CUDA_ENTRY STV_DEFAULT"
_ZN10layer_norm13ln_fwd_kernelINS_13Kernel_traitsIf13__nv_bfloat16fS2_fjLj1536ELj1ELj4ELj1ELj16ENS_18Kernel_traits_baseILj1536EfS2_fS2_fjLj128EEEEELb1ELb1ELb0ELb1EEEvNS_9FwdParamsE:
.text._ZN10layer_norm13ln_fwd_kernelINS_13Kernel_traitsIf13__nv_bfloat16fS2_fjLj1536ELj1ELj4ELj1ELj16ENS_18Kernel_traits_baseILj1536EfS2_fS2_fjLj128EEEEELb1ELb1ELb0ELb1EEEvNS_9FwdParamsE:
[----:B------:R-:W-:Y:S02]  /*0000*/  IMAD.MOV.U32 R1, RZ, RZ, c[0x0][0x28] ;  /* 0x00000a00ff017624 */ /* 0x000fe400078e00ff */
[----:B------:R-:W-:Y:S01]  /*0010*/  ULDC.U8 UR4, c[0x0][0x244] ;  /* 0x0000910000047ab9 */ /* 0x000fe20000000000 */
[----:B------:R-:W-:Y:S01]  /*0020*/  IMAD.MOV.U32 R213, RZ, RZ, c[0x0][0x238] ;  /* 0x00008e00ffd57624 */ /* 0x000fe200078e00ff */
[----:B------:R-:W-:Y:S01]  /*0030*/  ISETP.NE.AND P0, PT, RZ, UR4, PT ;  /* 0x00000004ff007c0c */ /* 0x000fe2000bf05270 */
[----:B------:R-:W-:Y:S02]  /*0040*/  ULDC.64 UR4, c[0x0][0x230] ;  /* 0x00008c0000047ab9 */ /* 0x000fe40000000a00 */
[----:B------:R-:W-:Y:S01]  /*0050*/  IMAD.U32 R2, RZ, RZ, UR4 ;  /* 0x00000004ff027e24 */ /* 0x000fe2000f8e00ff */
[----:B------:R-:W-:Y:S01]  /*0060*/  MOV R3, UR5 ;  /* 0x0000000500037c02 */ /* 0x000fe20008000f00 */
[----:B------:R-:W-:Y:S01]  /*0070*/  IMAD.MOV.U32 R206, RZ, RZ, c[0x0][0x23c] ;  /* 0x00008f00ffce7624 */ /* 0x000fe200078e00ff */
[----:B------:R-:W-:-:S07]  /*0080*/  ULDC.64 UR6, c[0x0][0x118] ;  /* 0x0000460000067ab9 */ /* 0x000fce0000000a00 */
[----:B------:R-:W2:Y:S01]  /*0090*/  @P0 LDG.E.64 R2, [R2.64] ;  /* 0x0000000602020981 */ /* 0x000ea2000c1e1b00 */
[----:B------:R-:W-:Y:S01]  /*00a0*/  @P0 MOV R8, R213 ;  /* 0x000000d500080202 */ /* 0x000fe20000000f00 */
        /* <DEDUP_REMOVED lines=29> */
[----:B-1----:R-:W-:-:S03]  /*0280*/  IMAD R204, R11, c[0x0][0x0], R10 ;  /* 0x000000000bcc7a24 */ /* 0x002fc600078e020a */
[----:B------:R-:W-:Y:S01]  /*0290*/  LEA R209, R11, R209, 0x2 ;  /* 0x000000d10bd17211 */ /* 0x000fe200078e10ff */
[----:B------:R-:W-:Y:S01]  /*02a0*/  IMAD.WIDE.U32 R6, R204, -0x326172a9, RZ ;  /* 0xcd9e8d57cc067825 */ /* 0x000fe200078e00ff */
[----:B--2---:R-:W0:Y:S01]  /*02b0*/  @P0 R2UR UR4, R2 ;  /* 0x00000000020403c2 */ /* 0x004e2200000e0000 */
[----:B---3--:R-:W-:-:S07]  /*02c0*/  @P0 IADD3 R213, P1, R4, c[0x0][0x240], RZ ;  /* 0x0000900004d50a10 */ /* 0x008fce0007f3e0ff */
[----:B------:R1:W2:Y:S01]  /*02d0*/  @P0 R2UR UR5, R3 ;  /* 0x00000000030503c2 */ /* 0x0002a200000e0000 */
[----:B------:R-:W-:Y:S01]  /*02e0*/  @P0 IMAD.X R206, RZ, RZ, R5, P1 ;  /* 0x000000ffffce0224 */ /* 0x000fe200008e0605 */
[----:B------:R-:W-:-:S04]  /*02f0*/  ISETP.NE.U32.AND P0, PT, RZ, c[0x0][0x218], PT ;  /* 0x00008600ff007a0c */ /* 0x000fc80003f05070 */
[--C-:B------:R-:W-:Y:S02]  /*0300*/  SHF.R.U64 R205, R213, 0x2, R206.reuse ;  /* 0x00000002d5cd7819 */ /* 0x100fe400000012ce */
[----:B------:R-:W-:Y:S02]  /*0310*/  SHF.R.U32.HI R206, RZ, 0x2, R206 ;  /* 0x00000002ffce7819 */ /* 0x000fe400000116ce */
[----:B------:R-:W-:Y:S01]  /*0320*/  ISETP.NE.AND.EX P0, PT, RZ, c[0x0][0x21c], PT, P0 ;  /* 0x00008700ff007a0c */ /* 0x000fe20003f05300 */
        /* <DEDUP_REMOVED lines=8> */
[----:B------:R-:W-:Y:S01]  /*03b0*/  IMAD.SHL.U32 R0, R10, 0x20, RZ ;  /* 0x000000200a007824 */ /* 0x000fe200078e00ff */
        /* <DEDUP_REMOVED lines=42> */
[----:B------:R-:W-:Y:S02]  /*0660*/  LOP3.LUT R208, R3, UR24, R2, 0x96, !PT ;  /* 0x0000001803d07c12 */ /* 0x000fe4000f8e9602 */
        /* <DEDUP_REMOVED lines=33> */
[----:B0-----:R1:W5:Y:S01]  /*0880*/  LDG.E.128 R4, [R148.64+0x1410] ;  /* 0x0014100694047981 */ /* 0x001362000c1e1d00 */
[----:B------:R-:W-:-:S02]  /*0890*/  UIADD3 UR25, UR4, -0x700cb87f, URZ ;  /* 0x8ff3478104197890 */ /* 0x000fc4000fffe03f */
[----:B------:R-:W-:Y:S01]  /*08a0*/  UIADD3 UR26, UR5, -0x695add53, URZ ;  /* 0x96a522ad051a7890 */ /* 0x000fe2000fffe03f */
        /* <DEDUP_REMOVED lines=13> */
[----:B------:R-:W-:Y:S01]  /*0980*/  LOP3.LUT R213, R213, 0x3, RZ, 0xc0, !PT ;  /* 0x00000003d5d57812 */ /* 0x000fe200078ec0ff */
[----:B------:R-:W-:-:S02]  /*0990*/  IMAD.MOV.U32 R207, RZ, RZ, RZ ;  /* 0x000000ffffcf7224 */ /* 0x000fc400078e00ff */
[----:B0-----:R-:W-:Y:S02]  /*09a0*/  IMAD R3, R150, -0x2daee0ad, RZ ;  /* 0xd2511f5396037824 */ /* 0x001fe400078e02ff */
[----:B------:R-:W-:Y:S02]  /*09b0*/  IMAD R2, R151, -0x326172a9, RZ ;  /* 0xcd9e8d5797027824 */ /* 0x000fe400078e02ff */
[----:B------:R-:W-:-:S04]  /*09c0*/  IMAD.HI.U32 R151, R208, -0x326172a9, RZ ;  /* 0xcd9e8d57d0977827 */ /* 0x000fc800078e00ff */
[----:B------:R-:W-:Y:S01]  /*09d0*/  IMAD.HI.U32 R150, R210, -0x2daee0ad, RZ ;  /* 0xd2511f53d2967827 */ /* 0x000fe200078e00ff */
[----:B------:R-:W-:-:S03]  /*09e0*/  LOP3.LUT R2, R151, UR25, R2, 0x96, !PT ;  /* 0x0000001997027c12 */ /* 0x000fc6000f8e9602 */
[----:B------:R-:W-:Y:S01]  /*09f0*/  IMAD R208, R208, -0x326172a9, RZ ;  /* 0xcd9e8d57d0d07824 */ /* 0x000fe200078e02ff */
[----:B------:R-:W-:Y:S01]  /*0a00*/  LOP3.LUT R3, R150, UR26, R3, 0x96, !PT ;  /* 0x0000001a96037c12 */ /* 0x000fe2000f8e9603 */
[----:B------:R-:W-:Y:S01]  /*0a10*/  IMAD R210, R210, -0x2daee0ad, RZ ;  /* 0xd2511f53d2d27824 */ /* 0x000fe200078e02ff */
[----:B-1----:R-:W-:Y:S02]  /*0a20*/  ULDC.U8 UR8, c[0x0][0x1f0] ;  /* 0x00007c0000087ab9 */ /* 0x002fe40000000000 */
.L_x_20633:
[----:B------:R-:W-:Y:S01]  /*0a30*/  ISETP.NE.U32.AND P0, PT, RZ, c[0x0][0x1c0], PT ;  /* 0x00007000ff007a0c */ /* 0x000fe20003f05070 */
[----:B------:R-:W-:Y:S01]  /*0a40*/  IMAD R156, R209, c[0x0][0x168], RZ ;  /* 0x00005a00d19c7a24 */ /* 0x000fe200078e02ff */
[----:B------:R-:W-:Y:S01]  /*0a50*/  ISETP.NE.U32.AND P1, PT, RZ, c[0x0][0x180], PT ;  /* 0x00006000ff007a0c */ /* 0x000fe20003f25070 */
[----:B------:R-:W-:Y:S01]  /*0a60*/  IMAD.MOV.U32 R196, RZ, RZ, 0x10 ;  /* 0x00000010ffc47424 */ /* 0x000fe200078e00ff */
[----:B------:R-:W-:Y:S02]  /*0a70*/  ISETP.NE.AND.EX P0, PT, RZ, c[0x0][0x1c4], PT, P0 ;  /* 0x00007100ff007a0c */ /* 0x000fe40003f05300 */
[----:B------:R-:W-:Y:S02]  /*0a80*/  ISETP.NE.AND.EX P2, PT, RZ, c[0x0][0x184], PT, P1 ;  /* 0x00006100ff007a0c */ /* 0x000fe40003f45310 */
[----:B------:R-:W-:-:S02]  /*0a90*/  SHF.R.S32.HI R157, RZ, 0x1f, R156 ;  /* 0x0000001fff9d7819 */ /* 0x000fc4000001149c */
[----:B------:R-:W-:Y:S02]  /*0aa0*/  LOP3.LUT R218, R218, 0xfffffff7, RZ, 0xc0, !PT ;  /* 0xfffffff7dada7812 */ /* 0x000fe400078ec0ff */
[----:B------:R-:W-:-:S04]  /*0ab0*/  LEA.HI R157, R157, R156, RZ, 0x3 ;  /* 0x0000009c9d9d7211 */ /* 0x000fc800078f18ff */
[----:B------:R-:W-:Y:S02]  /*0ac0*/  LEA.HI.SX32 R211, R157, R0, 0x1d ;  /* 0x000000009dd37211 */ /* 0x000fe400078feaff */
[----:B------:R-:W-:Y:S01]  /*0ad0*/  @P0 MOV R156, 0x2 ;  /* 0x00000002009c0802 */ /* 0x000fe20000000f00 */
[----:B------:R-:W-:Y:S01]  /*0ae0*/  @P2 IMAD.MOV.U32 R158, RZ, RZ, 0x20 ;  /* 0x00000020ff9e2424 */ /* 0x000fe200078e00ff */
[----:B------:R-:W-:Y:S01]  /*0af0*/  ISETP.NE.AND P1, PT, R213, 0x1, PT ;  /* 0x00000001d500780c */ /* 0x000fe20003f25270 */
[----:B------:R-:W-:Y:S01]  /*0b00*/  HFMA2.MMA R215, -RZ, RZ, 1.875, 0 ;  /* 0x3f800000ffd77435 */ /* 0x000fe200000001ff */
[----:B------:R-:W-:Y:S01]  /*0b10*/  BSSY B1, `(.L_x_20294) ;  /* 0x0000015000017945 */ /* 0x000fe20003800000 */
[----:B------:R-:W-:Y:S01]  /*0b20*/  @P0 IMAD.WIDE R156, R209, R156, c[0x0][0x1c0] ;  /* 0x00007000d19c0625 */ /* 0x000fe200078e029c */
[----:B------:R-:W-:-:S03]  /*0b30*/  @P2 LOP3.LUT R218, R218, 0x8, RZ, 0xfc, !PT ;  /* 0x00000008dada2812 */ /* 0x000fc600078efcff */
[C---:B------:R-:W-:Y:S02]  /*0b40*/  IMAD.WIDE.U32 R160, R211.reuse, R196, c[0x0][0x170] ;  /* 0x00005c00d3a07625 */ /* 0x040fe400078e00c4 */
[----:B------:R-:W2:Y:S02]  /*0b50*/  @P0 LDG.E.U16 R156, [R156.64] ;  /* 0x000000069c9c0981 */ /* 0x000ea4000c1e1500 */
        /* <DEDUP_REMOVED lines=15> */
.L_x_20295:
[----:B0-----:R-:W-:Y:S02]  /*0c50*/  IMAD.MOV.U32 R168, RZ, RZ, R208 ;  /* 0x000000ffffa87224 */ /* 0x001fe400078e00d0 */
.L_x_20296:
[----:B------:R-:W-:Y:S05]  /*0c60*/  BSYNC B1 ;  /* 0x0000000000017941 */ /* 0x000fea0003800000 */
.L_x_20294:
        /* <DEDUP_REMOVED lines=16> */
.L_x_20300:
[----:B------:R-:W-:Y:S05]  /*0d70*/  BSYNC B2 ;  /* 0x0000000000027941 */ /* 0x000fea0003800000 */
.L_x_20299:
        /* <DEDUP_REMOVED lines=44> */
.L_x_20298:
[----:B------:R-:W-:Y:S05]  /*1040*/  BSYNC B1 ;  /* 0x0000000000017941 */ /* 0x000fea0003800000 */
.L_x_20297:
[----:B------:R-:W0:Y:S01]  /*1050*/  I2F.U32 R157, R168 ;  /* 0x000000a8009d7306 */ /* 0x000e220000201000 */
[----:B-----5:R-:W-:Y:S01]  /*1060*/  PRMT R156, RZ, 0x5410, R160 ;  /* 0x00005410ff9c7816 */ /* 0x020fe200000000a0 */
[----:B------:R-:W-:Y:S01]  /*1070*/  IMAD.MOV.U32 R214, RZ, RZ, 0x2f800000 ;  /* 0x2f800000ffd67424 */ /* 0x000fe200078e00ff */
[----:B------:R-:W-:Y:S01]  /*1080*/  ISETP.NE.U32.AND P0, PT, RZ, c[0x0][0x180], PT ;  /* 0x00006000ff007a0c */ /* 0x000fe20003f05070 */
[----:B------:R-:W-:Y:S01]  /*1090*/  BSSY B1, `(.L_x_20301) ;  /* 0x0000018000017945 */ /* 0x000fe20003800000 */
[----:B------:R-:W-:Y:S01]  /*10a0*/  LOP3.LUT R218, R218, 0xfffffffb, RZ, 0xc0, !PT ;  /* 0xfffffffbdada7812 */ /* 0x000fe200078ec0ff */
[----:B------:R-:W-:Y:S01]  /*10b0*/  FMUL.FTZ R156, R156, R215 ;  /* 0x000000d79c9c7220 */ /* 0x000fe20000410000 */
[----:B------:R-:W-:-:S02]  /*10c0*/  ISETP.NE.AND.EX P6, PT, RZ, c[0x0][0x184], PT, P0 ;  /* 0x00006100ff007a0c */ /* 0x000fc40003fc5300 */
[----:B------:R-:W-:Y:S01]  /*10d0*/  ISETP.NE.AND P0, PT, R164, 0x1, PT ;  /* 0x00000001a400780c */ /* 0x000fe20003f05270 */
[----:B------:R-:W-:Y:S01]  /*10e0*/  FMUL.FTZ R156, R156, c[0x0][0x1e8] ;  /* 0x00007a009c9c7a20 */ /* 0x000fe20000410000 */
[----:B------:R-:W-:Y:S01]  /*10f0*/  IADD3 R158, R164, 0x1, RZ ;  /* 0x00000001a49e7810 */ /* 0x000fe20007ffe0ff */
[----:B0-----:R-:W-:-:S08]  /*1100*/  FFMA.FTZ R157, R157, R214, 1.1641532182693481445e-10 ;  /* 0x2f0000009d9d7423 */ /* 0x001fd000000100d6 */
[----:B------:R-:W-:Y:S02]  /*1110*/  @P6 LOP3.LUT R218, R218, 0x4, RZ, 0xfc, !PT ;  /* 0x00000004dada6812 */ /* 0x000fe400078efcff */
[----:B------:R-:W-:-:S04]  /*1120*/  FSETP.GTU.FTZ.AND P1, PT, R157, c[0x0][0x1e4], PT ;  /* 0x000079009d007a0b */ /* 0x000fc80003f3c000 */
[----:B------:R-:W-:Y:S02]  /*1130*/  FSEL R157, R156, RZ, !P1 ;  /* 0x000000ff9c9d7208 */ /* 0x000fe40004800000 */
[----:B------:R-:W-:-:S03]  /*1140*/  P2R R170, PR, RZ, 0x2 ;  /* 0x00000002ffaa7803 */ /* 0x000fc60000000000 */
        /* <DEDUP_REMOVED lines=11> */
.L_x_20302:
[----:B------:R-:W-:Y:S02]  /*1200*/  MOV R171, R208 ;  /* 0x000000d000ab7202 */ /* 0x000fe40000000f00 */
.L_x_20303:
[----:B------:R-:W-:Y:S05]  /*1210*/  BSYNC B1 ;  /* 0x0000000000017941 */ /* 0x000fea0003800000 */
.L_x_20301:
        /* <DEDUP_REMOVED lines=16> */
.L_x_20307:
[----:B------:R-:W-:Y:S05]  /*1320*/  BSYNC B2 ;  /* 0x0000000000027941 */ /* 0x000fea0003800000 */
.L_x_20306:
        /* <DEDUP_REMOVED lines=44> */
.L_x_20305:
[----:B------:R-:W-:Y:S05]  /*15f0*/  BSYNC B1 ;  /* 0x0000000000017941 */ /* 0x000fea0003800000 */
.L_x_20304:
        /* <DEDUP_REMOVED lines=21> */
.L_x_20309:
[----:B------:R-:W-:Y:S02]  /*1750*/  IMAD.MOV.U32 R160, RZ, RZ, R208 ;  /* 0x000000ffffa07224 */ /* 0x000fe400078e00d0 */
.L_x_20310:
[----:B------:R-:W-:Y:S05]  /*1760*/  BSYNC B1 ;  /* 0x0000000000017941 */ /* 0x000fea0003800000 */
.L_x_20308:
        /* <DEDUP_REMOVED lines=16> */
.L_x_20314:
[----:B------:R-:W-:Y:S05]  /*1870*/  BSYNC B2 ;  /* 0x0000000000027941 */ /* 0x000fea0003800000 */
.L_x_20313:
        /* <DEDUP_REMOVED lines=44> */
.L_x_20312:
[----:B------:R-:W-:Y:S05]  /*1b40*/  BSYNC B1 ;  /* 0x0000000000017941 */ /* 0x000fea0003800000 */
.L_x_20311:
        /* <DEDUP_REMOVED lines=21> */
.L_x_20316:
[----:B------:R-:W-:Y:S02]  /*1ca0*/  IMAD.MOV.U32 R160, RZ, RZ, R208 ;  /* 0x000000ffffa07224 */ /* 0x000fe400078e00d0 */
.L_x_20317:
[----:B------:R-:W-:Y:S05]  /*1cb0*/  BSYNC B1 ;  /* 0x0000000000017941 */ /* 0x000fea0003800000 */
.L_x_20315:
        /* <DEDUP_REMOVED lines=16> */
.L_x_20321:
[----:B------:R-:W-:Y:S05]  /*1dc0*/  BSYNC B2 ;  /* 0x0000000000027941 */ /* 0x000fea0003800000 */
.L_x_20320:
        /* <DEDUP_REMOVED lines=44> */
.L_x_20319:
[----:B------:R-:W-:Y:S05]  /*2090*/  BSYNC B1 ;  /* 0x0000000000017941 */ /* 0x000fea0003800000 */
.L_x_20318:
        /* <DEDUP_REMOVED lines=21> */
.L_x_20323:
[----:B------:R-:W-:Y:S02]  /*21f0*/  MOV R171, R208 ;  /* 0x000000d000ab7202 */ /* 0x000fe40000000f00 */
.L_x_20324:
[----:B------:R-:W-:Y:S05]  /*2200*/  BSYNC B1 ;  /* 0x0000000000017941 */ /* 0x000fea0003800000 */
.L_x_20322:
        /* <DEDUP_REMOVED lines=16> */
.L_x_20328:
[----:B------:R-:W-:Y:S05]  /*2310*/  BSYNC B2 ;  /* 0x0000000000027941 */ /* 0x000fea0003800000 */
.L_x_20327:
        /* <DEDUP_REMOVED lines=44> */
.L_x_20326:
[----:B------:R-:W-:Y:S05]  /*25e0*/  BSYNC B1 ;  /* 0x0000000000017941 */ /* 0x000fea0003800000 */
.L_x_20325:
        /* <DEDUP_REMOVED lines=21> */
.L_x_20330:
[----:B------:R-:W-:Y:S02]  /*2740*/  IMAD.MOV.U32 R171, RZ, RZ, R208 ;  /* 0x000000ffffab7224 */ /* 0x000fe400078e00d0 */
.L_x_20331:
[----:B------:R-:W-:Y:S05]  /*2750*/  BSYNC B1 ;  /* 0x0000000000017941 */ /* 0x000fea0003800000 */
.L_x_20329:
        /* <DEDUP_REMOVED lines=16> */
.L_x_20335:
[----:B------:R-:W-:Y:S05]  /*2860*/  BSYNC B2 ;  /* 0x0000000000027941 */ /* 0x000fea0003800000 */
.L_x_20334:
        /* <DEDUP_REMOVED lines=44> */
.L_x_20333:
[----:B------:R-:W-:Y:S05]  /*2b30*/  BSYNC B1 ;  /* 0x0000000000017941 */ /* 0x000fea0003800000 */
.L_x_20332:
        /* <DEDUP_REMOVED lines=21> */
.L_x_20337:
[----:B------:R-:W-:Y:S02]  /*2c90*/  IMAD.MOV.U32 R171, RZ, RZ, R208 ;  /* 0x000000ffffab7224 */ /* 0x000fe400078e00d0 */
.L_x_20338:
[----:B------:R-:W-:Y:S05]  /*2ca0*/  BSYNC B1 ;  /* 0x0000000000017941 */ /* 0x000fea0003800000 */
.L_x_20336:
        /* <DEDUP_REMOVED lines=16> */
.L_x_20342:
[----:B------:R-:W-:Y:S05]  /*2db0*/  BSYNC B2 ;  /* 0x0000000000027941 */ /* 0x000fea0003800000 */
.L_x_20341:
        /* <DEDUP_REMOVED lines=44> */
.L_x_20340:
[----:B------:R-:W-:Y:S05]  /*3080*/  BSYNC B1 ;  /* 0x0000000000017941 */ /* 0x000fea0003800000 */
.L_x_20339:
        /* <DEDUP_REMOVED lines=22> */
.L_x_20344:
[----:B------:R-:W-:Y:S02]  /*31f0*/  MOV R171, R208 ;  /* 0x000000d000ab7202 */ /* 0x000fe40000000f00 */
.L_x_20345:
[----:B------:R-:W-:Y:S05]  /*3200*/  BSYNC B1 ;  /* 0x0000000000017941 */ /* 0x000fea0003800000 */
.L_x_20343:
        /* <DEDUP_REMOVED lines=18> */
.L_x_20349:
[----:B------:R-:W-:Y:S05]  /*3330*/  BSYNC B2 ;  /* 0x0000000000027941 */ /* 0x000fea0003800000 */
.L_x_20348:
        /* <DEDUP_REMOVED lines=42> */
[----:B------:R-:W-:Y:S01]  /*35e0*/  LOP3.LUT R3, R165, UR26, R166, 0x96, !PT ;  /* 0x0000001aa5037c12 */ /* 0x000fe2000f8e96a6 */
[----:B------:R-:W-:Y:S02]  /*35f0*/  IMAD.MOV.U32 R210, RZ, RZ, R164 ;  /* 0x000000ffffd27224 */ /* 0x000fe400078e00a4 */
.L_x_20347:
[----:B------:R-:W-:Y:S05]  /*3600*/  BSYNC B1 ;  /* 0x0000000000017941 */ /* 0x000fea0003800000 */
.L_x_20346:
[----:B------:R-:W0:Y:S01]  /*3610*/  I2F.U32 R165, R171 ;  /* 0x000000ab00a57306 */ /* 0x000e220000201000 */
[----:B------:R-:W-:Y:S01]  /*3620*/  PRMT R164, RZ, 0x7610, R163 ;  /* 0x00007610ffa47816 */ /* 0x000fe200000000a3 */
[----:B------:R-:W-:Y:S01]  /*3630*/  IMAD.MOV.U32 R217, RZ, RZ, 0x20 ;  /* 0x00000020ffd97424 */ /* 0x000fe200078e00ff */
[----:B------:R-:W-:Y:S01]  /*3640*/  SEL R166, RZ, 0x1, P2 ;  /* 0x00000001ffa67807 */ /* 0x000fe20001000000 */
[----:B------:R-:W-:Y:S01]  /*3650*/  IMAD.MOV.U32 R216, RZ, RZ, 0x8 ;  /* 0x00000008ffd87424 */ /* 0x000fe200078e00ff */
[----:B------:R-:W-:Y:S01]  /*3660*/  SEL R167, RZ, 0x1, P1 ;  /* 0x00000001ffa77807 */ /* 0x000fe20000800000 */
[----:B------:R-:W-:Y:S01]  /*3670*/  FMUL.FTZ R163, R164, R215 ;  /* 0x000000d7a4a37220 */ /* 0x000fe20000410000 */
[----:B------:R-:W-:-:S02]  /*3680*/  SEL R168, RZ, 0x1, P0 ;  /* 0x00000001ffa87807 */ /* 0x000fc40000000000 */
[----:B------:R-:W-:Y:S01]  /*3690*/  SEL R172, RZ, 0x100, P4 ;  /* 0x00000100ffac7807 */ /* 0x000fe20002000000 */
[----:B------:R-:W-:Y:S01]  /*36a0*/  FMUL.FTZ R163, R163, c[0x0][0x1e8] ;  /* 0x00007a00a3a37a20 */ /* 0x000fe20000410000 */
[----:B------:R-:W-:Y:S01]  /*36b0*/  LOP3.LUT P6, RZ, R218, 0x4, RZ, 0xc0, !PT ;  /* 0x00000004daff7812 */ /* 0x000fe200078cc0ff */
[----:B------:R-:W-:Y:S01]  /*36c0*/  IMAD.WIDE.U32 R168, R168, 0x100, RZ ;  /* 0x00000100a8a87825 */ /* 0x000fe200078e00ff */
[----:B------:R-:W-:Y:S02]  /*36d0*/  ISETP.NE.AND P4, PT, R170, RZ, PT ;  /* 0x000000ffaa00720c */ /* 0x000fe40003f85270 */
[----:B------:R-:W-:Y:S01]  /*36e0*/  SEL R175, RZ, 0x10000, P5 ;  /* 0x00010000ffaf7807 */ /* 0x000fe20002800000 */
[----:B0-----:R-:W-:Y:S01]  /*36f0*/  FFMA.FTZ R165, R165, R214, 1.1641532182693481445e-10 ;  /* 0x2f000000a5a57423 */ /* 0x001fe200000100d6 */
[----:B------:R-:W-:Y:S02]  /*3700*/  LOP3.LUT P5, RZ, R218, 0x8, RZ, 0xc0, !PT ;  /* 0x00000008daff7812 */ /* 0x000fe400078ac0ff */
[----:B------:R-:W-:-:S02]  /*3710*/  SEL R171, RZ, 0x1, P3 ;  /* 0x00000001ffab7807 */ /* 0x000fc40001800000 */
[----:B------:R-:W-:Y:S01]  /*3720*/  FSETP.GTU.FTZ.AND P1, PT, R165, c[0x0][0x1e4], PT ;  /* 0x00007900a5007a0b */ /* 0x000fe20003f3c000 */
[----:B------:R-:W-:Y:S01]  /*3730*/  IMAD.WIDE.U32 R164, R166, 0x1000000, RZ ;  /* 0x01000000a6a47825 */ /* 0x000fe200078e00ff */
[----:B------:R-:W-:Y:S02]  /*3740*/  SEL R177, RZ, 0x1, P4 ;  /* 0x00000001ffb17807 */ /* 0x000fe40002000000 */
[----:B------:R-:W-:Y:S01]  /*3750*/  SEL R170, RZ, 0x1000000, P1 ;  /* 0x01000000ffaa7807 */ /* 0x000fe20000800000 */
[----:B------:R-:W-:-:S03]  /*3760*/  IMAD.WIDE.U32 R166, R167, 0x10000, RZ ;  /* 0x00010000a7a67825 */ /* 0x000fc600078e00ff */
[----:B------:R-:W-:Y:S02]  /*3770*/  LOP3.LUT R170, R172, R170, R175, 0xfe, !PT ;  /* 0x000000aaacaa7212 */ /* 0x000fe400078efeaf */
[----:B------:R-:W-:Y:S02]  /*3780*/  LOP3.LUT R176, R168, R164, R166, 0xfe, !PT ;  /* 0x000000a4a8b07212 */ /* 0x000fe400078efea6 */
[----:B------:R-:W-:Y:S02]  /*3790*/  FSEL R164, R163, RZ, !P1 ;  /* 0x000000ffa3a47208 */ /* 0x000fe40004800000 */
[----:B------:R-:W-:Y:S02]  /*37a0*/  LOP3.LUT R171, R165, R170, R171, 0xfe, !PT ;  /* 0x000000aaa5ab7212 */ /* 0x000fe400078efeab */
[----:B------:R-:W-:Y:S01]  /*37b0*/  IADD3 R172, R211, 0x20, RZ ;  /* 0x00000020d3ac7810 */ /* 0x000fe20007ffe0ff */
[----:B------:R-:W-:Y:S01]  /*37c0*/  FMUL.FTZ R163, R47, R164 ;  /* 0x000000a42fa37220 */ /* 0x000fe20000410000 */
[----:B------:R-:W-:Y:S01]  /*37d0*/  LOP3.LUT R176, R176, R177, RZ, 0xfc, !PT ;  /* 0x000000b1b0b07212 */ /* 0x000fe200078efcff */
[----:B------:R-:W-:Y:S01]  /*37e0*/  IMAD.WIDE.U32 R164, R211, R217, c[0x0][0x188] ;  /* 0x00006200d3a47625 */ /* 0x000fe200078e00d9 */
[----:B------:R-:W-:-:S03]  /*37f0*/  LOP3.LUT R177, R169, R171, R167, 0xfe, !PT ;  /* 0x000000aba9b17212 */ /* 0x000fc600078efea7 */
[----:B------:R-:W-:Y:S01]  /*3800*/  @P6 FADD.FTZ R163, R155, R163 ;  /* 0x000000a39ba36221 */ /* 0x000fe20000010000 */
[----:B------:R0:W-:Y:S01]  /*3810*/  STG.E.128 [R164.64], R156 ;  /* 0x0000009ca4007986 */ /* 0x0001e2000c101d06 */
[----:B------:R-:W-:-:S03]  /*3820*/  IMAD.WIDE.U32 R166, R211, R216, c[0x0][0x190] ;  /* 0x00006400d3a67625 */ /* 0x000fc600078e00d8 */
[----:B------:R0:W-:Y:S01]  /*3830*/  STG.E.128 [R164.64+0x10], R160 ;  /* 0x000010a0a4007986 */ /* 0x0001e2000c101d06 */
[----:B------:R-:W-:-:S03]  /*3840*/  IMAD.WIDE.U32 R168, R172, R196, c[0x0][0x170] ;  /* 0x00005c00aca87625 */ /* 0x000fc600078e00c4 */
[----:B------:R0:W-:Y:S01]  /*3850*/  STG.E.64 [R166.64], R176 ;  /* 0x000000b0a6007986 */ /* 0x0001e2000c101b06 */
[----:B------:R-:W-:-:S03]  /*3860*/  @P5 IMAD.WIDE.U32 R174, R172, R217, c[0x0][0x180] ;  /* 0x00006000acae5625 */ /* 0x000fc600078e00d9 */
        /* <DEDUP_REMOVED lines=15> */
.L_x_20351:
[----:B0-----:R-:W-:Y:S02]  /*3960*/  MOV R179, R208 ;  /* 0x000000d000b37202 */ /* 0x001fe40000000f00 */
.L_x_20352:
[----:B------:R-:W-:Y:S05]  /*3970*/  BSYNC B1 ;  /* 0x0000000000017941 */ /* 0x000fea0003800000 */
.L_x_20350:
        /* <DEDUP_REMOVED lines=16> */
.L_x_20356:
[----:B------:R-:W-:Y:S05]  /*3a80*/  BSYNC B2 ;  /* 0x0000000000027941 */ /* 0x000fea0003800000 */
.L_x_20355:
        /* <DEDUP_REMOVED lines=44> */
.L_x_20354:
[----:B------:R-:W-:Y:S05]  /*3d50*/  BSYNC B1 ;  /* 0x0000000000017941 */ /* 0x000fea0003800000 */
.L_x_20353:
        /* <DEDUP_REMOVED lines=23> */
.L_x_20358:
[----:B------:R-:W-:Y:S02]  /*3ed0*/  IMAD.MOV.U32 R173, RZ, RZ, R208 ;  /* 0x000000ffffad7224 */ /* 0x000fe400078e00d0 */
.L_x_20359:
[----:B------:R-:W-:Y:S05]  /*3ee0*/  BSYNC B1 ;  /* 0x0000000000017941 */ /* 0x000fea0003800000 */
.L_x_20357:
        /* <DEDUP_REMOVED lines=16> */
.L_x_20363:
[----:B------:R-:W-:Y:S05]  /*3ff0*/  BSYNC B2 ;  /* 0x0000000000027941 */ /* 0x000fea0003800000 */
.L_x_20362:
        /* <DEDUP_REMOVED lines=44> */
.L_x_20361:
[----:B------:R-:W-:Y:S05]  /*42c0*/  BSYNC B1 ;  /* 0x0000000000017941 */ /* 0x000fea0003800000 */
.L_x_20360:
        /* <DEDUP_REMOVED lines=21> */
.L_x_20365:
[----:B------:R-:W-:Y:S02]  /*4420*/  IMAD.MOV.U32 R168, RZ, RZ, R208 ;  /* 0x000000ffffa87224 */ /* 0x000fe400078e00d0 */
.L_x_20366:
[----:B------:R-:W-:Y:S05]  /*4430*/  BSYNC B1 ;  /* 0x0000000000017941 */ /* 0x000fea0003800000 */
.L_x_20364:
        /* <DEDUP_REMOVED lines=16> */
.L_x_20370:
[----:B------:R-:W-:Y:S05]  /*4540*/  BSYNC B2 ;  /* 0x0000000000027941 */ /* 0x000fea0003800000 */
.L_x_20369:
        /* <DEDUP_REMOVED lines=44> */
.L_x_20368:
[----:B------:R-:W-:Y:S05]  /*4810*/  BSYNC B1 ;  /* 0x0000000000017941 */ /* 0x000fea0003800000 */
.L_x_20367:
        /* <DEDUP_REMOVED lines=21> */
.L_x_20372:
[----:B------:R-:W-:Y:S02]  /*4970*/  MOV R168, R208 ;  /* 0x000000d000a87202 */ /* 0x000fe40000000f00 */
.L_x_20373:
[----:B------:R-:W-:Y:S05]  /*4980*/  BSYNC B1 ;  /* 0x0000000000017941 */ /* 0x000fea0003800000 */
.L_x_20371:
        /* <DEDUP_REMOVED lines=16> */
.L_x_20377:
[----:B------:R-:W-:Y:S05]  /*4a90*/  BSYNC B2 ;  /* 0x0000000000027941 */ /* 0x000fea0003800000 */
.L_x_20376:
        /* <DEDUP_REMOVED lines=44> */
.L_x_20375:
[----:B------:R-:W-:Y:S05]  /*4d60*/  BSYNC B1 ;  /* 0x0000000000017941 */ /* 0x000fea0003800000 */
.L_x_20374:
        /* <DEDUP_REMOVED lines=21> */
.L_x_20379:
[----:B------:R-:W-:Y:S02]  /*4ec0*/  IMAD.MOV.U32 R180, RZ, RZ, R208 ;  /* 0x000000ffffb47224 */ /* 0x000fe400078e00d0 */
.L_x_20380:
[----:B------:R-:W-:Y:S05]  /*4ed0*/  BSYNC B1 ;  /* 0x0000000000017941 */ /* 0x000fea0003800000 */
.L_x_20378:
        /* <DEDUP_REMOVED lines=16> */
.L_x_20384:
[----:B------:R-:W-:Y:S05]  /*4fe0*/  BSYNC B2 ;  /* 0x0000000000027941 */ /* 0x000fea0003800000 */
.L_x_20383:
        /* <DEDUP_REMOVED lines=44> */
.L_x_20382:
[----:B------:R-:W-:Y:S05]  /*52b0*/  BSYNC B1 ;  /* 0x0000000000017941 */ /* 0x000fea0003800000 */
.L_x_20381:
        /* <DEDUP_REMOVED lines=21> */
.L_x_20386:
[----:B------:R-:W-:Y:S02]  /*5410*/  IMAD.MOV.U32 R182, RZ, RZ, R208 ;  /* 0x000000ffffb67224 */ /* 0x000fe400078e00d0 */
.L_x_20387:
[----:B------:R-:W-:Y:S05]  /*5420*/  BSYNC B1 ;  /* 0x0000000000017941 */ /* 0x000fea0003800000 */
.L_x_20385:
        /* <DEDUP_REMOVED lines=16> */
.L_x_20391:
[----:B------:R-:W-:Y:S05]  /*5530*/  BSYNC B2 ;  /* 0x0000000000027941 */ /* 0x000fea0003800000 */
.L_x_20390:
        /* <DEDUP_REMOVED lines=44> */
.L_x_20389:
[----:B------:R-:W-:Y:S05]  /*5800*/  BSYNC B1 ;  /* 0x0000000000017941 */ /* 0x000fea0003800000 */
.L_x_20388:
        /* <DEDUP_REMOVED lines=21> */
.L_x_20393:
[----:B------:R-:W-:Y:S02]  /*5960*/  MOV R182, R208 ;  /* 0x000000d000b67202 */ /* 0x000fe40000000f00 */
.L_x_20394:
[----:B------:R-:W-:Y:S05]  /*5970*/  BSYNC B1 ;  /* 0x0000000000017941 */ /* 0x000fea0003800000 */
.L_x_20392:
        /* <DEDUP_REMOVED lines=16> */
.L_x_20398:
[----:B------:R-:W-:Y:S05]  /*5a80*/  BSYNC B2 ;  /* 0x0000000000027941 */ /* 0x000fea0003800000 */
.L_x_20397:
        /* <DEDUP_REMOVED lines=44> */
.L_x_20396:
[----:B------:R-:W-:Y:S05]  /*5d50*/  BSYNC B1 ;  /* 0x0000000000017941 */ /* 0x000fea0003800000 */
.L_x_20395:
        /* <DEDUP_REMOVED lines=22> */
.L_x_20400:
[----:B------:R-:W-:Y:S02]  /*5ec0*/  IMAD.MOV.U32 R173, RZ, RZ, R208 ;  /* 0x000000ffffad7224 */ /* 0x000fe400078e00d0 */
.L_x_20401:
[----:B------:R-:W-:Y:S05]  /*5ed0*/  BSYNC B1 ;  /* 0x0000000000017941 */ /* 0x000fea0003800000 */
.L_x_20399:
        /* <DEDUP_REMOVED lines=18> */
.L_x_20405:
[----:B------:R-:W-:Y:S05]  /*6000*/  BSYNC B2 ;  /* 0x0000000000027941 */ /* 0x000fea0003800000 */
.L_x_20404:
        /* <DEDUP_REMOVED lines=44> */
.L_x_20403:
[----:B------:R-:W-:Y:S05]  /*62d0*/  BSYNC B1 ;  /* 0x0000000000017941 */ /* 0x000fea0003800000 */
.L_x_20402:
        /* <DEDUP_REMOVED lines=9> */
[----:B------:R-:W-:Y:S01]  /*6370*/  LOP3.LUT P5, RZ, R218, 0x8, RZ, 0xc0, !PT ;  /* 0x00000008daff7812 */ /* 0x000fe200078ac0ff */
[----:B------:R-:W-:Y:S01]  /*6380*/  IMAD.WIDE.U32 R178, R178, 0x100, RZ ;  /* 0x00000100b2b27825 */ /* 0x000fe200078e00ff */
[----:B------:R-:W-:-:S03]  /*6390*/  LOP3.LUT P2, RZ, R218, 0x2, RZ, 0xc0, !PT ;  /* 0x00000002daff7812 */ /* 0x000fc6000784c0ff */
        /* <DEDUP_REMOVED lines=8> */
[----:B------:R-:W-:Y:S02]  /*6420*/  FSEL R174, R171, RZ, !P0 ;  /* 0x000000ffabae7208 */ /* 0x000fe40004000000 */
[----:B------:R-:W-:Y:S02]  /*6430*/  LOP3.LUT R176, R173, R182, R180, 0xfe, !PT ;  /* 0x000000b6adb07212 */ /* 0x000fe400078efeb4 */
[----:B------:R-:W-:Y:S01]  /*6440*/  SEL R173, RZ, 0x1, P3 ;  /* 0x00000001ffad7807 */ /* 0x000fe20001800000 */
[----:B------:R-:W-:Y:S01]  /*6450*/  FMUL.FTZ R171, R39, R174 ;  /* 0x000000ae27ab7220 */ /* 0x000fe20000410000 */
[----:B------:R-:W-:-:S02]  /*6460*/  IADD3 R180, R211, 0x40, RZ ;  /* 0x00000040d3b47810 */ /* 0x000fc40007ffe0ff */
[----:B------:R-:W-:Y:S01]  /*6470*/  LOP3.LUT R173, R175, R176, R173, 0xfe, !PT ;  /* 0x000000b0afad7212 */ /* 0x000fe200078efead */
[----:B------:R-:W-:Y:S01]  /*6480*/  IMAD.WIDE.U32 R174, R172, R217, c[0x0][0x188] ;  /* 0x00006200acae7625 */ /* 0x000fe200078e00d9 */
[----:B------:R-:W-:Y:S02]  /*6490*/  LOP3.LUT R184, R184, R185, RZ, 0xfc, !PT ;  /* 0x000000b9b8b87212 */ /* 0x000fe400078efcff */
[----:B------:R-:W-:Y:S01]  /*64a0*/  LOP3.LUT R185, R179, R173, R177, 0xfe, !PT ;  /* 0x000000adb3b97212 */ /* 0x000fe200078efeb1 */
        /* <DEDUP_REMOVED lines=22> */
.L_x_20407:
[----:B0-----:R-:W-:Y:S02]  /*6610*/  IMAD.MOV.U32 R187, RZ, RZ, R208 ;  /* 0x000000ffffbb7224 */ /* 0x001fe400078e00d0 */
.L_x_20408:
[----:B------:R-:W-:Y:S05]  /*6620*/  BSYNC B1 ;  /* 0x0000000000017941 */ /* 0x000fea0003800000 */
.L_x_20406:
        /* <DEDUP_REMOVED lines=16> */
.L_x_20412:
[----:B------:R-:W-:Y:S05]  /*6730*/  BSYNC B2 ;  /* 0x0000000000027941 */ /* 0x000fea0003800000 */
.L_x_20411:
        /* <DEDUP_REMOVED lines=44> */
.L_x_20410:
[----:B------:R-:W-:Y:S05]  /*6a00*/  BSYNC B1 ;  /* 0x0000000000017941 */ /* 0x000fea0003800000 */
.L_x_20409:
        /* <DEDUP_REMOVED lines=23> */
.L_x_20414:
[----:B------:R-:W-:Y:S02]  /*6b80*/  MOV R174, R208 ;  /* 0x000000d000ae7202 */ /* 0x000fe40000000f00 */
.L_x_20415:
[----:B------:R-:W-:Y:S05]  /*6b90*/  BSYNC B1 ;  /* 0x0000000000017941 */ /* 0x000fea0003800000 */
.L_x_20413:
        /* <DEDUP_REMOVED lines=16> */
.L_x_20419:
[----:B------:R-:W-:Y:S05]  /*6ca0*/  BSYNC B2 ;  /* 0x0000000000027941 */ /* 0x000fea0003800000 */
.L_x_20418:
        /* <DEDUP_REMOVED lines=44> */
.L_x_20417:
[----:B------:R-:W-:Y:S05]  /*6f70*/  BSYNC B1 ;  /* 0x0000000000017941 */ /* 0x000fea0003800000 */
.L_x_20416:
        /* <DEDUP_REMOVED lines=21> */
.L_x_20421:
[----:B------:R-:W-:Y:S02]  /*70d0*/  IMAD.MOV.U32 R175, RZ, RZ, R208 ;  /* 0x000000ffffaf7224 */ /* 0x000fe400078e00d0 */
.L_x_20422:
[----:B------:R-:W-:Y:S05]  /*70e0*/  BSYNC B1 ;  /* 0x0000000000017941 */ /* 0x000fea0003800000 */
.L_x_20420:
        /* <DEDUP_REMOVED lines=16> */
.L_x_20426:
[----:B------:R-:W-:Y:S05]  /*71f0*/  BSYNC B2 ;  /* 0x0000000000027941 */ /* 0x000fea0003800000 */
.L_x_20425:
        /* <DEDUP_REMOVED lines=44> */
.L_x_20424:
[----:B------:R-:W-:Y:S05]  /*74c0*/  BSYNC B1 ;  /* 0x0000000000017941 */ /* 0x000fea0003800000 */
.L_x_20423:
        /* <DEDUP_REMOVED lines=21> */
.L_x_20428:
[----:B------:R-:W-:Y:S02]  /*7620*/  IMAD.MOV.U32 R176, RZ, RZ, R208 ;  /* 0x000000ffffb07224 */ /* 0x000fe400078e00d0 */
.L_x_20429:
[----:B------:R-:W-:Y:S05]  /*7630*/  BSYNC B1 ;  /* 0x0000000000017941 */ /* 0x000fea0003800000 */
.L_x_20427:
        /* <DEDUP_REMOVED lines=16> */
.L_x_20433:
[----:B------:R-:W-:Y:S05]  /*7740*/  BSYNC B2 ;  /* 0x0000000000027941 */ /* 0x000fea0003800000 */
.L_x_20432:
        /* <DEDUP_REMOVED lines=44> */
.L_x_20431:
[----:B------:R-:W-:Y:S05]  /*7a10*/  BSYNC B1 ;  /* 0x0000000000017941 */ /* 0x000fea0003800000 */
.L_x_20430:
        /* <DEDUP_REMOVED lines=21> */
.L_x_20435:
[----:B------:R-:W-:Y:S02]  /*7b70*/  MOV R177, R208 ;  /* 0x000000d000b17202 */ /* 0x000fe40000000f00 */
.L_x_20436:
[----:B------:R-:W-:Y:S05]  /*7b80*/  BSYNC B1 ;  /* 0x0000000000017941 */ /* 0x000fea0003800000 */
.L_x_20434:
        /* <DEDUP_REMOVED lines=16> */
.L_x_20440:
[----:B------:R-:W-:Y:S05]  /*7c90*/  BSYNC B2 ;  /* 0x0000000000027941 */ /* 0x000fea0003800000 */
.L_x_20439:
        /* <DEDUP_REMOVED lines=44> */
.L_x_20438:
[----:B------:R-:W-:Y:S05]  /*7f60*/  BSYNC B1 ;  /* 0x0000000000017941 */ /* 0x000fea0003800000 */
.L_x_20437:
        /* <DEDUP_REMOVED lines=21> */
.L_x_20442:
[----:B------:R-:W-:Y:S02]  /*80c0*/  IMAD.MOV.U32 R181, RZ, RZ, R208 ;  /* 0x000000ffffb57224 */ /* 0x000fe400078e00d0 */
.L_x_20443:
[----:B------:R-:W-:Y:S05]  /*80d0*/  BSYNC B1 ;  /* 0x0000000000017941 */ /* 0x000fea0003800000 */
.L_x_20441:
        /* <DEDUP_REMOVED lines=16> */
.L_x_20447:
[----:B------:R-:W-:Y:S05]  /*81e0*/  BSYNC B2 ;  /* 0x0000000000027941 */ /* 0x000fea0003800000 */
.L_x_20446:
        /* <DEDUP_REMOVED lines=44> */
.L_x_20445:
[----:B------:R-:W-:Y:S05]  /*84b0*/  BSYNC B1 ;  /* 0x0000000000017941 */ /* 0x000fea0003800000 */
.L_x_20444:
        /* <DEDUP_REMOVED lines=21> */
.L_x_20449:
[----:B------:R-:W-:Y:S02]  /*8610*/  IMAD.MOV.U32 R181, RZ, RZ, R208 ;  /* 0x000000ffffb57224 */ /* 0x000fe400078e00d0 */
.L_x_20450:
[----:B------:R-:W-:Y:S05]  /*8620*/  BSYNC B1 ;  /* 0x0000000000017941 */ /* 0x000fea0003800000 */
.L_x_20448:
        /* <DEDUP_REMOVED lines=16> */
.L_x_20454:
[----:B------:R-:W-:Y:S05]  /*8730*/  BSYNC B2 ;  /* 0x0000000000027941 */ /* 0x000fea0003800000 */
.L_x_20453:
        /* <DEDUP_REMOVED lines=44> */
.L_x_20452:
[----:B------:R-:W-:Y:S05]  /*8a00*/  BSYNC B1 ;  /* 0x0000000000017941 */ /* 0x000fea0003800000 */
.L_x_20451:
        /* <DEDUP_REMOVED lines=22> */
.L_x_20456:
[----:B------:R-:W-:Y:S02]  /*8b70*/  MOV R181, R208 ;  /* 0x000000d000b57202 */ /* 0x000fe40000000f00 */
.L_x_20457:
[----:B------:R-:W-:Y:S05]  /*8b80*/  BSYNC B1 ;  /* 0x0000000000017941 */ /* 0x000fea0003800000 */
.L_x_20455:
        /* <DEDUP_REMOVED lines=18> */
.L_x_20461:
[----:B------:R-:W-:Y:S05]  /*8cb0*/  BSYNC B2 ;  /* 0x0000000000027941 */ /* 0x000fea0003800000 */
.L_x_20460:
        /* <DEDUP_REMOVED lines=44> */
.L_x_20459:
[----:B------:R-:W-:Y:S05]  /*8f80*/  BSYNC B1 ;  /* 0x0000000000017941 */ /* 0x000fea0003800000 */
.L_x_20458:
        /* <DEDUP_REMOVED lines=51> */
.L_x_20463:
[----:B0-----:R-:W-:Y:S02]  /*92c0*/  IMAD.MOV.U32 R181, RZ, RZ, R208 ;  /* 0x000000ffffb57224 */ /* 0x001fe400078e00d0 */
.L_x_20464:
[----:B------:R-:W-:Y:S05]  /*92d0*/  BSYNC B1 ;  /* 0x0000000000017941 */ /* 0x000fea0003800000 */
.L_x_20462:
        /* <DEDUP_REMOVED lines=16> */
.L_x_20468:
[----:B------:R-:W-:Y:S05]  /*93e0*/  BSYNC B2 ;  /* 0x0000000000027941 */ /* 0x000fea0003800000 */
.L_x_20467:
        /* <DEDUP_REMOVED lines=44> */
.L_x_20466:
[----:B------:R-:W-:Y:S05]  /*96b0*/  BSYNC B1 ;  /* 0x0000000000017941 */ /* 0x000fea0003800000 */
.L_x_20465:
        /* <DEDUP_REMOVED lines=23> */
.L_x_20470:
[----:B------:R-:W-:Y:S02]  /*9830*/  IMAD.MOV.U32 R182, RZ, RZ, R208 ;  /* 0x000000ffffb67224 */ /* 0x000fe400078e00d0 */
.L_x_20471:
[----:B------:R-:W-:Y:S05]  /*9840*/  BSYNC B1 ;  /* 0x0000000000017941 */ /* 0x000fea0003800000 */
.L_x_20469:
        /* <DEDUP_REMOVED lines=16> */
.L_x_20475:
[----:B------:R-:W-:Y:S05]  /*9950*/  BSYNC B2 ;  /* 0x0000000000027941 */ /* 0x000fea0003800000 */
.L_x_20474:
        /* <DEDUP_REMOVED lines=44> */
.L_x_20473:
[----:B------:R-:W-:Y:S05]  /*9c20*/  BSYNC B1 ;  /* 0x0000000000017941 */ /* 0x000fea0003800000 */
.L_x_20472:
        /* <DEDUP_REMOVED lines=21> */
.L_x_20477:
[----:B------:R-:W-:Y:S02]  /*9d80*/  MOV R183, R208 ;  /* 0x000000d000b77202 */ /* 0x000fe40000000f00 */
.L_x_20478:
[----:B------:R-:W-:Y:S05]  /*9d90*/  BSYNC B1 ;  /* 0x0000000000017941 */ /* 0x000fea0003800000 */
.L_x_20476:
        /* <DEDUP_REMOVED lines=16> */
.L_x_20482:
[----:B------:R-:W-:Y:S05]  /*9ea0*/  BSYNC B2 ;  /* 0x0000000000027941 */ /* 0x000fea0003800000 */
.L_x_20481:
        /* <DEDUP_REMOVED lines=44> */
.L_x_20480:
[----:B------:R-:W-:Y:S05]  /*a170*/  BSYNC B1 ;  /* 0x0000000000017941 */ /* 0x000fea0003800000 */
.L_x_20479:
        /* <DEDUP_REMOVED lines=21> */
.L_x_20484:
[----:B------:R-:W-:Y:S02]  /*a2d0*/  IMAD.MOV.U32 R184, RZ, RZ, R208 ;  /* 0x000000ffffb87224 */ /* 0x000fe400078e00d0 */
.L_x_20485:
[----:B------:R-:W-:Y:S05]  /*a2e0*/  BSYNC B1 ;  /* 0x0000000000017941 */ /* 0x000fea0003800000 */
.L_x_20483:
        /* <DEDUP_REMOVED lines=16> */
.L_x_20489:
[----:B------:R-:W-:Y:S05]  /*a3f0*/  BSYNC B2 ;  /* 0x0000000000027941 */ /* 0x000fea0003800000 */
.L_x_20488:
        /* <DEDUP_REMOVED lines=44> */
.L_x_20487:
[----:B------:R-:W-:Y:S05]  /*a6c0*/  BSYNC B1 ;  /* 0x0000000000017941 */ /* 0x000fea0003800000 */
.L_x_20486:
        /* <DEDUP_REMOVED lines=21> */
.L_x_20491:
[----:B------:R-:W-:Y:S02]  /*a820*/  IMAD.MOV.U32 R185, RZ, RZ, R208 ;  /* 0x000000ffffb97224 */ /* 0x000fe400078e00d0 */
.L_x_20492:
[----:B------:R-:W-:Y:S05]  /*a830*/  BSYNC B1 ;  /* 0x0000000000017941 */ /* 0x000fea0003800000 */
.L_x_20490:
        /* <DEDUP_REMOVED lines=16> */
.L_x_20496:
[----:B------:R-:W-:Y:S05]  /*a940*/  BSYNC B2 ;  /* 0x0000000000027941 */ /* 0x000fea0003800000 */
.L_x_20495:
        /* <DEDUP_REMOVED lines=44> */
.L_x_20494:
[----:B------:R-:W-:Y:S05]  /*ac10*/  BSYNC B1 ;  /* 0x0000000000017941 */ /* 0x000fea0003800000 */
.L_x_20493:
        /* <DEDUP_REMOVED lines=21> */
.L_x_20498:
[----:B------:R-:W-:Y:S02]  /*ad70*/  MOV R189, R208 ;  /* 0x000000d000bd7202 */ /* 0x000fe40000000f00 */
.L_x_20499:
[----:B------:R-:W-:Y:S05]  /*ad80*/  BSYNC B1 ;  /* 0x0000000000017941 */ /* 0x000fea0003800000 */
.L_x_20497:
        /* <DEDUP_REMOVED lines=16> */
.L_x_20503:
[----:B------:R-:W-:Y:S05]  /*ae90*/  BSYNC B2 ;  /* 0x0000000000027941 */ /* 0x000fea0003800000 */
.L_x_20502:
        /* <DEDUP_REMOVED lines=44> */
.L_x_20501:
[----:B------:R-:W-:Y:S05]  /*b160*/  BSYNC B1 ;  /* 0x0000000000017941 */ /* 0x000fea0003800000 */
.L_x_20500:
        /* <DEDUP_REMOVED lines=21> */
.L_x_20505:
[----:B------:R-:W-:Y:S02]  /*b2c0*/  IMAD.MOV.U32 R189, RZ, RZ, R208 ;  /* 0x000000ffffbd7224 */ /* 0x000fe400078e00d0 */
.L_x_20506:
[----:B------:R-:W-:Y:S05]  /*b2d0*/  BSYNC B1 ;  /* 0x0000000000017941 */ /* 0x000fea0003800000 */
.L_x_20504:
        /* <DEDUP_REMOVED lines=16> */
.L_x_20510:
[----:B------:R-:W-:Y:S05]  /*b3e0*/  BSYNC B2 ;  /* 0x0000000000027941 */ /* 0x000fea0003800000 */
.L_x_20509:
        /* <DEDUP_REMOVED lines=44> */
.L_x_20508:
[----:B------:R-:W-:Y:S05]  /*b6b0*/  BSYNC B1 ;  /* 0x0000000000017941 */ /* 0x000fea0003800000 */
.L_x_20507:
        /* <DEDUP_REMOVED lines=22> */
.L_x_20512:
[----:B------:R-:W-:Y:S02]  /*b820*/  IMAD.MOV.U32 R189, RZ, RZ, R208 ;  /* 0x000000ffffbd7224 */ /* 0x000fe400078e00d0 */
.L_x_20513:
[----:B------:R-:W-:Y:S05]  /*b830*/  BSYNC B1 ;  /* 0x0000000000017941 */ /* 0x000fea0003800000 */
.L_x_20511:
        /* <DEDUP_REMOVED lines=18> */
.L_x_20517:
[----:B------:R-:W-:Y:S05]  /*b960*/  BSYNC B2 ;  /* 0x0000000000027941 */ /* 0x000fea0003800000 */
.L_x_20516:
        /* <DEDUP_REMOVED lines=44> */
.L_x_20515:
[----:B------:R-:W-:Y:S05]  /*bc30*/  BSYNC B1 ;  /* 0x0000000000017941 */ /* 0x000fea0003800000 */
.L_x_20514:
        /* <DEDUP_REMOVED lines=21> */
[----:B------:R-:W-:Y:S01]  /*bd90*/  LOP3.LUT R194, R189, R197, R198, 0xfe, !PT ;  /* 0x000000c5bdc27212 */ /* 0x000fe200078efec6 */
[C---:B------:R-:W-:Y:S01]  /*bda0*/  IMAD.WIDE.U32 R198, R188.reuse, R217, c[0x0][0x188] ;  /* 0x00006200bcc67625 */ /* 0x040fe200078e00d9 */
[----:B------:R-:W-:Y:S02]  /*bdb0*/  SEL R189, RZ, 0x1, P3 ;  /* 0x00000001ffbd7807 */ /* 0x000fe40001800000 */
[----:B------:R-:W-:Y:S01]  /*bdc0*/  IADD3 R197, R211, 0x80, RZ ;  /* 0x00000080d3c57810 */ /* 0x000fe20007ffe0ff */
        /* <DEDUP_REMOVED lines=26> */
.L_x_20519:
[----:B0-----:R-:W-:Y:S02]  /*bf70*/  MOV R189, R208 ;  /* 0x000000d000bd7202 */ /* 0x001fe40000000f00 */
.L_x_20520:
[----:B------:R-:W-:Y:S05]  /*bf80*/  BSYNC B1 ;  /* 0x0000000000017941 */ /* 0x000fea0003800000 */
.L_x_20518:
        /* <DEDUP_REMOVED lines=16> */
.L_x_20524:
[----:B------:R-:W-:Y:S05]  /*c090*/  BSYNC B2 ;  /* 0x0000000000027941 */ /* 0x000fea0003800000 */
.L_x_20523:
        /* <DEDUP_REMOVED lines=44> */
.L_x_20522:
[----:B------:R-:W-:Y:S05]  /*c360*/  BSYNC B1 ;  /* 0x0000000000017941 */ /* 0x000fea0003800000 */
.L_x_20521:
        /* <DEDUP_REMOVED lines=23> */
.L_x_20526:
[----:B------:R-:W-:Y:S02]  /*c4e0*/  IMAD.MOV.U32 R190, RZ, RZ, R208 ;  /* 0x000000ffffbe7224 */ /* 0x000fe400078e00d0 */
.L_x_20527:
[----:B------:R-:W-:Y:S05]  /*c4f0*/  BSYNC B1 ;  /* 0x0000000000017941 */ /* 0x000fea0003800000 */
.L_x_20525:
        /* <DEDUP_REMOVED lines=16> */
.L_x_20531:
[----:B------:R-:W-:Y:S05]  /*c600*/  BSYNC B2 ;  /* 0x0000000000027941 */ /* 0x000fea0003800000 */
.L_x_20530:
        /* <DEDUP_REMOVED lines=44> */
.L_x_20529:
[----:B------:R-:W-:Y:S05]  /*c8d0*/  BSYNC B1 ;  /* 0x0000000000017941 */ /* 0x000fea0003800000 */
.L_x_20528:
        /* <DEDUP_REMOVED lines=21> */
.L_x_20533:
[----:B------:R-:W-:Y:S02]  /*ca30*/  IMAD.MOV.U32 R191, RZ, RZ, R208 ;  /* 0x000000ffffbf7224 */ /* 0x000fe400078e00d0 */
.L_x_20534:
[----:B------:R-:W-:Y:S05]  /*ca40*/  BSYNC B1 ;  /* 0x0000000000017941 */ /* 0x000fea0003800000 */
.L_x_20532:
        /* <DEDUP_REMOVED lines=16> */
.L_x_20538:
[----:B------:R-:W-:Y:S05]  /*cb50*/  BSYNC B2 ;  /* 0x0000000000027941 */ /* 0x000fea0003800000 */
.L_x_20537:
        /* <DEDUP_REMOVED lines=44> */
.L_x_20536:
[----:B------:R-:W-:Y:S05]  /*ce20*/  BSYNC B1 ;  /* 0x0000000000017941 */ /* 0x000fea0003800000 */
.L_x_20535:
        /* <DEDUP_REMOVED lines=21> */
.L_x_20540:
[----:B------:R-:W-:Y:S02]  /*cf80*/  IMAD.MOV.U32 R192, RZ, RZ, R208 ;  /* 0x000000ffffc07224 */ /* 0x000fe400078e00d0 */
.L_x_20541:
[----:B------:R-:W-:Y:S05]  /*cf90*/  BSYNC B1 ;  /* 0x0000000000017941 */ /* 0x000fea0003800000 */
.L_x_20539:
        /* <DEDUP_REMOVED lines=16> */
.L_x_20545:
[----:B------:R-:W-:Y:S05]  /*d0a0*/  BSYNC B2 ;  /* 0x0000000000027941 */ /* 0x000fea0003800000 */
.L_x_20544:
        /* <DEDUP_REMOVED lines=44> */
.L_x_20543:
[----:B------:R-:W-:Y:S05]  /*d370*/  BSYNC B1 ;  /* 0x0000000000017941 */ /* 0x000fea0003800000 */
.L_x_20542:
        /* <DEDUP_REMOVED lines=21> */
.L_x_20547:
[----:B------:R-:W-:Y:S02]  /*d4d0*/  IMAD.MOV.U32 R193, RZ, RZ, R208 ;  /* 0x000000ffffc17224 */ /* 0x000fe400078e00d0 */
.L_x_20548:
[----:B------:R-:W-:Y:S05]  /*d4e0*/  BSYNC B1 ;  /* 0x0000000000017941 */ /* 0x000fea0003800000 */
.L_x_20546:
        /* <DEDUP_REMOVED lines=16> */
.L_x_20552:
[----:B------:R-:W-:Y:S05]  /*d5f0*/  BSYNC B2 ;  /* 0x0000000000027941 */ /* 0x000fea0003800000 */
.L_x_20551:
        /* <DEDUP_REMOVED lines=44> */
.L_x_20550:
[----:B------:R-:W-:Y:S05]  /*d8c0*/  BSYNC B1 ;  /* 0x0000000000017941 */ /* 0x000fea0003800000 */
.L_x_20549:
        /* <DEDUP_REMOVED lines=21> */
.L_x_20554:
[----:B------:R-:W-:Y:S02]  /*da20*/  IMAD.MOV.U32 R198, RZ, RZ, R208 ;  /* 0x000000ffffc67224 */ /* 0x000fe400078e00d0 */
.L_x_20555:
[----:B------:R-:W-:Y:S05]  /*da30*/  BSYNC B1 ;  /* 0x0000000000017941 */ /* 0x000fea0003800000 */
.L_x_20553:
        /* <DEDUP_REMOVED lines=16> */
.L_x_20559:
[----:B------:R-:W-:Y:S05]  /*db40*/  BSYNC B2 ;  /* 0x0000000000027941 */ /* 0x000fea0003800000 */
.L_x_20558:
        /* <DEDUP_REMOVED lines=44> */
.L_x_20557:
[----:B------:R-:W-:Y:S05]  /*de10*/  BSYNC B1 ;  /* 0x0000000000017941 */ /* 0x000fea0003800000 */
.L_x_20556:
        /* <DEDUP_REMOVED lines=21> */
.L_x_20561:
[----:B------:R-:W-:Y:S02]  /*df70*/  IMAD.MOV.U32 R198, RZ, RZ, R208 ;  /* 0x000000ffffc67224 */ /* 0x000fe400078e00d0 */
.L_x_20562:
[----:B------:R-:W-:Y:S05]  /*df80*/  BSYNC B1 ;  /* 0x0000000000017941 */ /* 0x000fea0003800000 */
.L_x_20560:
        /* <DEDUP_REMOVED lines=16> */
.L_x_20566:
[----:B------:R-:W-:Y:S05]  /*e090*/  BSYNC B2 ;  /* 0x0000000000027941 */ /* 0x000fea0003800000 */
.L_x_20565:
        /* <DEDUP_REMOVED lines=44> */
.L_x_20564:
[----:B------:R-:W-:Y:S05]  /*e360*/  BSYNC B1 ;  /* 0x0000000000017941 */ /* 0x000fea0003800000 */
.L_x_20563:
        /* <DEDUP_REMOVED lines=22> */
.L_x_20568:
[----:B------:R-:W-:Y:S02]  /*e4d0*/  IMAD.MOV.U32 R212, RZ, RZ, R208 ;  /* 0x000000ffffd47224 */ /* 0x000fe400078e00d0 */
.L_x_20569:
[----:B------:R-:W-:Y:S05]  /*e4e0*/  BSYNC B1 ;  /* 0x0000000000017941 */ /* 0x000fea0003800000 */
.L_x_20567:
        /* <DEDUP_REMOVED lines=18> */
.L_x_20573:
[----:B------:R-:W-:Y:S05]  /*e610*/  BSYNC B2 ;  /* 0x0000000000027941 */ /* 0x000fea0003800000 */
.L_x_20572:
        /* <DEDUP_REMOVED lines=44> */
.L_x_20571:
[----:B------:R-:W-:Y:S05]  /*e8e0*/  BSYNC B1 ;  /* 0x0000000000017941 */ /* 0x000fea0003800000 */
.L_x_20570:
[----:B------:R-:W0:Y:S01]  /*e8f0*/  I2F.U32 R199, R212 ;  /* 0x000000d400c77306 */ /* 0x000e220000201000 */
[----:B------:R-:W-:Y:S02]  /*e900*/  PRMT R198, RZ, 0x7610, R195 ;  /* 0x00007610ffc67816 */ /* 0x000fe400000000c3 */
[----:B------:R-:W-:Y:S02]  /*e910*/  SEL R200, RZ, 0x1, P1 ;  /* 0x00000001ffc87807 */ /* 0x000fe40000800000 */
[----:B------:R-:W-:Y:S01]  /*e920*/  SEL R202, RZ, 0x1, P2 ;  /* 0x00000001ffca7807 */ /* 0x000fe20001000000 */
[----:B------:R-:W-:Y:S01]  /*e930*/  FMUL.FTZ R195, R198, R215 ;  /* 0x000000d7c6c37220 */ /* 0x000fe20000410000 */
[----:B------:R-:W-:-:S02]  /*e940*/  SEL R201, RZ, 0x1, P0 ;  /* 0x00000001ffc97807 */ /* 0x000fc40000000000 */
[----:B------:R-:W-:Y:S01]  /*e950*/  LOP3.LUT P6, RZ, R218, 0x4, RZ, 0xc0, !PT ;  /* 0x00000004daff7812 */ /* 0x000fe200078cc0ff */
[----:B------:R-:W-:Y:S01]  /*e960*/  IMAD.WIDE.U32 R202, R202, 0x1000000, RZ ;  /* 0x01000000caca7825 */ /* 0x000fe200078e00ff */
[----:B------:R-:W-:Y:S02]  /*e970*/  SEL R220, RZ, 0x10000, P5 ;  /* 0x00010000ffdc7807 */ /* 0x000fe40002800000 */
[----:B------:R-:W-:Y:S01]  /*e980*/  SEL R219, RZ, 0x100, P4 ;  /* 0x00000100ffdb7807 */ /* 0x000fe20002000000 */
[----:B------:R-:W-:Y:S01]  /*e990*/  FMUL.FTZ R195, R195, c[0x0][0x1e8] ;  /* 0x00007a00c3c37a20 */ /* 0x000fe20000410000 */
[C---:B------:R-:W-:Y:S01]  /*e9a0*/  LOP3.LUT P5, RZ, R218.reuse, 0x8, RZ, 0xc0, !PT ;  /* 0x00000008daff7812 */ /* 0x040fe200078ac0ff */
[----:B0-----:R-:W-:Y:S01]  /*e9b0*/  FFMA.FTZ R199, R199, R214, 1.1641532182693481445e-10 ;  /* 0x2f000000c7c77423 */ /* 0x001fe200000100d6 */
[----:B------:R-:W-:-:S04]  /*e9c0*/  LOP3.LUT P2, RZ, R218, 0x2, RZ, 0xc0, !PT ;  /* 0x00000002daff7812 */ /* 0x000fc8000784c0ff */
[----:B------:R-:W-:Y:S01]  /*e9d0*/  FSETP.GTU.FTZ.AND P0, PT, R199, c[0x0][0x1e4], PT ;  /* 0x00007900c7007a0b */ /* 0x000fe20003f1c000 */
[----:B------:R-:W-:Y:S01]  /*e9e0*/  IMAD.WIDE.U32 R198, R200, 0x10000, RZ ;  /* 0x00010000c8c67825 */ /* 0x000fe200078e00ff */
[----:B------:R-:W-:Y:S02]  /*e9f0*/  SEL R225, RZ, 0x1, P2 ;  /* 0x00000001ffe17807 */ /* 0x000fe40001000000 */
[----:B------:R-:W-:Y:S01]  /*ea00*/  SEL R212, RZ, 0x1000000, P0 ;  /* 0x01000000ffd47807 */ /* 0x000fe20000000000 */
[----:B------:R-:W-:-:S03]  /*ea10*/  IMAD.WIDE.U32 R200, R201, 0x100, RZ ;  /* 0x00000100c9c87825 */ /* 0x000fc600078e00ff */
[----:B------:R-:W-:Y:S01]  /*ea20*/  LOP3.LUT R219, R219, R212, R220, 0xfe, !PT ;  /* 0x000000d4dbdb7212 */ /* 0x000fe200078efedc */
[----:B------:R-:W-:Y:S01]  /*ea30*/  IMAD.WIDE.U32 R220, R197, R217, c[0x0][0x188] ;  /* 0x00006200c5dc7625 */ /* 0x000fe200078e00d9 */
[----:B------:R-:W-:Y:S02]  /*ea40*/  LOP3.LUT R224, R200, R202, R198, 0xfe, !PT ;  /* 0x000000cac8e07212 */ /* 0x000fe400078efec6 */
[----:B------:R-:W-:Y:S02]  /*ea50*/  FSEL R198, R195, RZ, !P0 ;  /* 0x000000ffc3c67208 */ /* 0x000fe40004000000 */
[----:B------:R-:W-:Y:S01]  /*ea60*/  SEL R202, RZ, 0x1, P3 ;  /* 0x00000001ffca7807 */ /* 0x000fe20001800000 */
[----:B------:R0:W-:Y:S01]  /*ea70*/  STG.E.128 [R220.64], R188 ;  /* 0x000000bcdc007986 */ /* 0x0001e2000c101d06 */
[----:B------:R-:W-:Y:S01]  /*ea80*/  IADD3 R212, R211, 0xa0, RZ ;  /* 0x000000a0d3d47810 */ /* 0x000fe20007ffe0ff */
[----:B------:R-:W-:Y:S01]  /*ea90*/  FMUL.FTZ R195, R15, R198 ;  /* 0x000000c60fc37220 */ /* 0x000fe20000410000 */
[----:B------:R-:W-:-:S02]  /*eaa0*/  LOP3.LUT R203, R203, R219, R202, 0xfe, !PT ;  /* 0x000000dbcbcb7212 */ /* 0x000fc400078efeca */
[----:B------:R-:W-:Y:S01]  /*eab0*/  LOP3.LUT R224, R224, R225, RZ, 0xfc, !PT ;  /* 0x000000e1e0e07212 */ /* 0x000fe200078efcff */
[----:B------:R-:W-:Y:S01]  /*eac0*/  @P6 FADD.FTZ R195, R155, R195 ;  /* 0x000000c39bc36221 */ /* 0x000fe20000010000 */
[----:B------:R-:W-:Y:S01]  /*ead0*/  LOP3.LUT R225, R201, R203, R199, 0xfe, !PT ;  /* 0x000000cbc9e17212 */ /* 0x000fe200078efec7 */
        /* <DEDUP_REMOVED lines=18> */
[----:B------:R-:W-:Y:S01]  /*ec00*/  MOV R197, R210 ;  /* 0x000000d200c57202 */ /* 0x000fe20000000f00 */
[----:B------:R-:W-:Y:S05]  /*ec10*/  BRA `(.L_x_20576) ;  /* 0x0000001000007947 */ /* 0x000fea0003800000 */
.L_x_20575:
[----:B0-----:R-:W-:Y:S02]  /*ec20*/  IMAD.MOV.U32 R197, RZ, RZ, R208 ;  /* 0x000000ffffc57224 */ /* 0x001fe400078e00d0 */
.L_x_20576:
[----:B------:R-:W-:Y:S05]  /*ec30*/  BSYNC B1 ;  /* 0x0000000000017941 */ /* 0x000fea0003800000 */
.L_x_20574:
        /* <DEDUP_REMOVED lines=16> */
.L_x_20580:
[----:B------:R-:W-:Y:S05]  /*ed40*/  BSYNC B2 ;  /* 0x0000000000027941 */ /* 0x000fea0003800000 */
.L_x_20579:
        /* <DEDUP_REMOVED lines=44> */
.L_x_20578:
[----:B------:R-:W-:Y:S05]  /*f010*/  BSYNC B1 ;  /* 0x0000000000017941 */ /* 0x000fea0003800000 */
.L_x_20577:
        /* <DEDUP_REMOVED lines=23> */
.L_x_20582:
[----:B------:R-:W-:Y:S02]  /*f190*/  IMAD.MOV.U32 R198, RZ, RZ, R208 ;  /* 0x000000ffffc67224 */ /* 0x000fe400078e00d0 */
.L_x_20583:
[----:B------:R-:W-:Y:S05]  /*f1a0*/  BSYNC B1 ;  /* 0x0000000000017941 */ /* 0x000fea0003800000 */
.L_x_20581:
        /* <DEDUP_REMOVED lines=16> */
.L_x_20587:
[----:B------:R-:W-:Y:S05]  /*f2b0*/  BSYNC B2 ;  /* 0x0000000000027941 */ /* 0x000fea0003800000 */
.L_x_20586:
        /* <DEDUP_REMOVED lines=44> */
.L_x_20585:
[----:B------:R-:W-:Y:S05]  /*f580*/  BSYNC B1 ;  /* 0x0000000000017941 */ /* 0x000fea0003800000 */
.L_x_20584:
        /* <DEDUP_REMOVED lines=21> */
.L_x_20589:
[----:B------:R-:W-:Y:S02]  /*f6e0*/  IMAD.MOV.U32 R199, RZ, RZ, R208 ;  /* 0x000000ffffc77224 */ /* 0x000fe400078e00d0 */
.L_x_20590:
[----:B------:R-:W-:Y:S05]  /*f6f0*/  BSYNC B1 ;  /* 0x0000000000017941 */ /* 0x000fea0003800000 */
.L_x_20588:
        /* <DEDUP_REMOVED lines=16> */
.L_x_20594:
[----:B------:R-:W-:Y:S05]  /*f800*/  BSYNC B2 ;  /* 0x0000000000027941 */ /* 0x000fea0003800000 */
.L_x_20593:
        /* <DEDUP_REMOVED lines=44> */
.L_x_20592:
[----:B------:R-:W-:Y:S05]  /*fad0*/  BSYNC B1 ;  /* 0x0000000000017941 */ /* 0x000fea0003800000 */
.L_x_20591:
        /* <DEDUP_REMOVED lines=21> */
.L_x_20596:
[----:B------:R-:W-:Y:S02]  /*fc30*/  IMAD.MOV.U32 R200, RZ, RZ, R208 ;  /* 0x000000ffffc87224 */ /* 0x000fe400078e00d0 */
.L_x_20597:
[----:B------:R-:W-:Y:S05]  /*fc40*/  BSYNC B1 ;  /* 0x0000000000017941 */ /* 0x000fea0003800000 */
.L_x_20595:
        /* <DEDUP_REMOVED lines=16> */
.L_x_20601:
[----:B------:R-:W-:Y:S05]  /*fd50*/  BSYNC B2 ;  /* 0x0000000000027941 */ /* 0x000fea0003800000 */
.L_x_20600:
        /* <DEDUP_REMOVED lines=44> */
.L_x_20599:
[----:B------:R-:W-:Y:S05]  /*10020*/  BSYNC B1 ;  /* 0x0000000000017941 */ /* 0x000fea0003800000 */
.L_x_20598:
        /* <DEDUP_REMOVED lines=21> */
.L_x_20603:
[----:B------:R-:W-:Y:S02]  /*10180*/  IMAD.MOV.U32 R201, RZ, RZ, R208 ;  /* 0x000000ffffc97224 */ /* 0x000fe400078e00d0 */
.L_x_20604:
[----:B------:R-:W-:Y:S05]  /*10190*/  BSYNC B1 ;  /* 0x0000000000017941 */ /* 0x000fea0003800000 */
.L_x_20602:
        /* <DEDUP_REMOVED lines=16> */
.L_x_20608:
[----:B------:R-:W-:Y:S05]  /*102a0*/  BSYNC B2 ;  /* 0x0000000000027941 */ /* 0x000fea0003800000 */
.L_x_20607:
        /* <DEDUP_REMOVED lines=44> */
.L_x_20606:
[----:B------:R-:W-:Y:S05]  /*10570*/  BSYNC B1 ;  /* 0x0000000000017941 */ /* 0x000fea0003800000 */
.L_x_20605:
        /* <DEDUP_REMOVED lines=21> */
.L_x_20610:
[----:B------:R-:W-:Y:S02]  /*106d0*/  IMAD.MOV.U32 R213, RZ, RZ, R208 ;  /* 0x000000ffffd57224 */ /* 0x000fe400078e00d0 */
.L_x_20611:
[----:B------:R-:W-:Y:S05]  /*106e0*/  BSYNC B1 ;  /* 0x0000000000017941 */ /* 0x000fea0003800000 */
.L_x_20609:
        /* <DEDUP_REMOVED lines=16> */
.L_x_20615:
[----:B------:R-:W-:Y:S05]  /*107f0*/  BSYNC B2 ;  /* 0x0000000000027941 */ /* 0x000fea0003800000 */
.L_x_20614:
        /* <DEDUP_REMOVED lines=44> */
.L_x_20613:
[----:B------:R-:W-:Y:S05]  /*10ac0*/  BSYNC B1 ;  /* 0x0000000000017941 */ /* 0x000fea0003800000 */
.L_x_20612:
        /* <DEDUP_REMOVED lines=21> */
.L_x_20617:
[----:B------:R-:W-:Y:S02]  /*10c20*/  IMAD.MOV.U32 R219, RZ, RZ, R208 ;  /* 0x000000ffffdb7224 */ /* 0x000fe400078e00d0 */
.L_x_20618:
[----:B------:R-:W-:Y:S05]  /*10c30*/  BSYNC B1 ;  /* 0x0000000000017941 */ /* 0x000fea0003800000 */
.L_x_20616:
        /* <DEDUP_REMOVED lines=16> */
.L_x_20622:
[----:B------:R-:W-:Y:S05]  /*10d40*/  BSYNC B2 ;  /* 0x0000000000027941 */ /* 0x000fea0003800000 */
.L_x_20621:
        /* <DEDUP_REMOVED lines=44> */
.L_x_20620:
[----:B------:R-:W-:Y:S05]  /*11010*/  BSYNC B1 ;  /* 0x0000000000017941 */ /* 0x000fea0003800000 */
.L_x_20619:
        /* <DEDUP_REMOVED lines=22> */
.L_x_20624:
[----:B------:R-:W-:Y:S02]  /*11180*/  IMAD.MOV.U32 R219, RZ, RZ, R208 ;  /* 0x000000ffffdb7224 */ /* 0x000fe400078e00d0 */
.L_x_20625:
[----:B------:R-:W-:Y:S05]  /*11190*/  BSYNC B1 ;  /* 0x0000000000017941 */ /* 0x000fea0003800000 */
.L_x_20623:
        /* <DEDUP_REMOVED lines=18> */
.L_x_20629:
[----:B------:R-:W-:Y:S05]  /*112c0*/  BSYNC B2 ;  /* 0x0000000000027941 */ /* 0x000fea0003800000 */
.L_x_20628:
        /* <DEDUP_REMOVED lines=44> */
.L_x_20627:
[----:B------:R-:W-:Y:S05]  /*11590*/  BSYNC B1 ;  /* 0x0000000000017941 */ /* 0x000fea0003800000 */
.L_x_20626:
[----:B------:R-:W-:Y:S01]  /*115a0*/  FADD.FTZ R222, RZ, R156 ;  /* 0x0000009cffde7221 */ /* 0x000fe20000010000 */
[----:B------:R-:W0:Y:S01]  /*115b0*/  I2F.U32 R219, R219 ;  /* 0x000000db00db7306 */ /* 0x000e220000201000 */
[----:B------:R-:W-:Y:S02]  /*115c0*/  LOP3.LUT P6, RZ, R218, 0x4, RZ, 0xc0, !PT ;  /* 0x00000004daff7812 */ /* 0x000fe400078cc0ff */
[----:B------:R-:W-:Y:S01]  /*115d0*/  FADD.FTZ R221, R157, R222 ;  /* 0x000000de9ddd7221 */ /* 0x000fe20000010000 */
[----:B------:R-:W-:Y:S02]  /*115e0*/  SEL R220, RZ, 0x10000, P5 ;  /* 0x00010000ffdc7807 */ /* 0x000fe40002800000 */
[----:B------:R-:W-:Y:S01]  /*115f0*/  SEL R227, RZ, 0x100, P4 ;  /* 0x00000100ffe37807 */ /* 0x000fe20002000000 */
[----:B------:R-:W-:Y:S01]  /*11600*/  FADD.FTZ R222, R158, R221 ;  /* 0x000000dd9ede7221 */ /* 0x000fe20000010000 */
[----:B------:R-:W-:-:S03]  /*11610*/  LOP3.LUT P5, RZ, R218, 0x2, RZ, 0xc0, !PT ;  /* 0x00000002daff7812 */ /* 0x000fc600078ac0ff */
[----:B------:R-:W-:-:S04]  /*11620*/  FADD.FTZ R221, R159, R222 ;  /* 0x000000de9fdd7221 */ /* 0x000fc80000010000 */
[----:B------:R-:W-:Y:S02]  /*11630*/  FADD.FTZ R222, R160, R221 ;  /* 0x000000dda0de7221 */ /* 0x000fe40000010000 */
[----:B0-----:R-:W-:Y:S02]  /*11640*/  FFMA.FTZ R214, R219, R214, 1.1641532182693481445e-10 ;  /* 0x2f000000dbd67423 */ /* 0x001fe400000100d6 */
        /* <DEDUP_REMOVED lines=30> */
[----:B------:R-:W-:Y:S01]  /*11830*/  FADD.FTZ R224, R190, R221 ;  /* 0x000000ddbee07221 */ /* 0x000fe20000010000 */
[----:B------:R-:W-:Y:S01]  /*11840*/  SEL R221, RZ, 0x1, P5 ;  /* 0x00000001ffdd7807 */ /* 0x000fe20002800000 */
[----:B------:R-:W-:Y:S01]  /*11850*/  FMUL.FTZ R203, R222, R215 ;  /* 0x000000d7decb7220 */ /* 0x000fe20000410000 */
[----:B------:R-:W-:Y:S01]  /*11860*/  SEL R215, RZ, 0x1, P2 ;  /* 0x00000001ffd77807 */ /* 0x000fe20001000000 */
[----:B------:R-:W-:Y:S01]  /*11870*/  FADD.FTZ R219, R191, R224 ;  /* 0x000000e0bfdb7221 */ /* 0x000fe20000010000 */
[----:B------:R-:W-:Y:S01]  /*11880*/  SEL R222, RZ, 0x1, P1 ;  /* 0x00000001ffde7807 */ /* 0x000fe20000800000 */
[----:B------:R-:W-:Y:S01]  /*11890*/  FMUL.FTZ R203, R203, c[0x0][0x1e8] ;  /* 0x00007a00cbcb7a20 */ /* 0x000fe20000410000 */
[----:B------:R-:W-:Y:S01]  /*118a0*/  SEL R224, RZ, 0x1, P0 ;  /* 0x00000001ffe07807 */ /* 0x000fe20000000000 */
[----:B------:R-:W-:Y:S01]  /*118b0*/  FADD.FTZ R226, R192, R219 ;  /* 0x000000dbc0e27221 */ /* 0x000fe20000010000 */
[----:B------:R-:W-:Y:S01]  /*118c0*/  FSETP.GTU.FTZ.AND P2, PT, R214, c[0x0][0x1e4], PT ;  /* 0x00007900d6007a0b */ /* 0x000fe20003f5c000 */
[----:B------:R-:W-:Y:S01]  /*118d0*/  IMAD.WIDE.U32 R214, R215, 0x1000000, RZ ;  /* 0x01000000d7d67825 */ /* 0x000fe200078e00ff */
[----:B------:R-:W-:-:S02]  /*118e0*/  ISETP.NE.AND P1, PT, R0, RZ, PT ;  /* 0x000000ff0000720c */ /* 0x000fc40003f25270 */
[----:B------:R-:W-:Y:S01]  /*118f0*/  SEL R228, RZ, 0x1000000, P2 ;  /* 0x01000000ffe47807 */ /* 0x000fe20001000000 */
[----:B------:R-:W-:-:S03]  /*11900*/  IMAD.WIDE.U32 R222, R222, 0x10000, RZ ;  /* 0x00010000dede7825 */ /* 0x000fc600078e00ff */
[----:B------:R-:W-:Y:S01]  /*11910*/  LOP3.LUT R220, R227, R228, R220, 0xfe, !PT ;  /* 0x000000e4e3dc7212 */ /* 0x000fe200078efedc */
[----:B------:R-:W-:Y:S01]  /*11920*/  IMAD.WIDE.U32 R224, R224, 0x100, RZ ;  /* 0x00000100e0e07825 */ /* 0x000fe200078e00ff */
[----:B------:R-:W-:-:S03]  /*11930*/  SEL R227, RZ, 0x1, P3 ;  /* 0x00000001ffe37807 */ /* 0x000fc60001800000 */
[----:B------:R-:W-:Y:S01]  /*11940*/  FADD.FTZ R219, R193, R226 ;  /* 0x000000e2c1db7221 */ /* 0x000fe20000010000 */
[----:B------:R-:W-:Y:S02]  /*11950*/  LOP3.LUT R214, R224, R214, R222, 0xfe, !PT ;  /* 0x000000d6e0d67212 */ /* 0x000fe400078efede */
[----:B------:R-:W-:Y:S01]  /*11960*/  FSEL R222, R203, RZ, !P2 ;  /* 0x000000ffcbde7208 */ /* 0x000fe20005000000 */
[----:B------:R-:W-:Y:S01]  /*11970*/  FADD.FTZ R226, R194, R219 ;  /* 0x000000dbc2e27221 */ /* 0x000fe20000010000 */
[----:B------:R-:W-:Y:S02]  /*11980*/  LOP3.LUT R215, R215, R220, R227, 0xfe, !PT ;  /* 0x000000dcd7d77212 */ /* 0x000fe400078efee3 */
[----:B------:R-:W-:Y:S01]  /*11990*/  LOP3.LUT R214, R214, R221, RZ, 0xfc, !PT ;  /* 0x000000ddd6d67212 */ /* 0x000fe200078efcff */
[----:B------:R-:W-:Y:S01]  /*119a0*/  FADD.FTZ R219, R195, R226 ;  /* 0x000000e2c3db7221 */ /* 0x000fe20000010000 */
[----:B------:R-:W-:Y:S01]  /*119b0*/  LOP3.LUT R215, R225, R215, R223, 0xfe, !PT ;  /* 0x000000d7e1d77212 */ /* 0x000fe200078efedf */
[----:B------:R-:W-:-:S02]  /*119c0*/  FMUL.FTZ R203, R7, R222 ;  /* 0x000000de07cb7220 */ /* 0x000fc40000410000 */
[----:B------:R-:W-:Y:S02]  /*119d0*/  FADD.FTZ R222, R196, R219 ;  /* 0x000000dbc4de7221 */ /* 0x000fe40000010000 */
[----:B------:R-:W-:-:S04]  /*119e0*/  IMAD.WIDE.U32 R220, R212, R217, c[0x0][0x188] ;  /* 0x00006200d4dc7625 */ /* 0x000fc800078e00d9 */
[----:B------:R-:W-:Y:S01]  /*119f0*/  @P6 FADD.FTZ R203, R155, R203 ;  /* 0x000000cb9bcb6221 */ /* 0x000fe20000010000 */
        /* <DEDUP_REMOVED lines=13> */
.L_x_20634:
        /* <DEDUP_REMOVED lines=116> */
.L_x_20635:
[----:B------:R-:W-:Y:S01]  /*12210*/  FMUL.FTZ R215, R220, R220 ;  /* 0x000000dcdcd77220 */ /* 0x000fe20000410000 */
[----:B------:R-:W-:Y:S01]  /*12220*/  MOV R216, c[0x0][0x1e0] ;  /* 0x0000780000d87a02 */ /* 0x000fe20000000f00 */
[----:B01----:R-:W-:Y:S01]  /*12230*/  FADD.FTZ R219, R222, R219 ;  /* 0x000000dbdedb7221 */ /* 0x003fe20000010000 */
[----:B------:R-:W-:Y:S01]  /*12240*/  ISETP.NE.AND P0, PT, RZ, UR8, PT ;  /* 0x00000008ff007c0c */ /* 0x000fe2000bf05270 */
[----:B------:R-:W-:Y:S02]  /*12250*/  IMAD.MOV.U32 R214, RZ, RZ, 0x4 ;  /* 0x00000004ffd67424 */ /* 0x000fe400078e00ff */
[----:B------:R-:W-:Y:S01]  /*12260*/  FFMA.FTZ R216, R219, R216, c[0x0][0x228] ;  /* 0x00008a00dbd87623 */ /* 0x000fe200000100d8 */
[----:B------:R-:W-:Y:S01]  /*12270*/  FSEL R217, R215, RZ, P0 ;  /* 0x000000ffd7d97208 */ /* 0x000fe20000000000 */
[----:B------:R-:W-:Y:S01]  /*12280*/  @!P1 IMAD.WIDE R222, R209, R214, c[0x0][0x1a0] ;  /* 0x00006800d1de9625 */ /* 0x000fe200078e02d6 */
[----:B------:R-:W-:-:S03]  /*12290*/  FSEL R215, R220, RZ, !P0 ;  /* 0x000000ffdcd77208 */ /* 0x000fc60004000000 */
[----:B------:R-:W-:Y:S01]  /*122a0*/  FADD.FTZ R224, R216, R217 ;  /* 0x000000d9d8e07221 */ /* 0x000fe20000010000 */
[----:B------:R0:W-:Y:S01]  /*122b0*/  @!P1 STG.E [R222.64], R220 ;  /* 0x000000dcde009986 */ /* 0x0001e2000c101906 */
[--C-:B------:R-:W-:Y:S02]  /*122c0*/  FADD.FTZ R221, R170, -R215.reuse ;  /* 0x800000d7aadd7221 */ /* 0x100fe40000010000 */
[----:B------:R-:W1:Y:S01]  /*122d0*/  MUFU.RSQ R170, R224 ;  /* 0x000000e000aa7308 */ /* 0x000e620000001400 */
[--C-:B------:R-:W-:Y:S02]  /*122e0*/  FADD.FTZ R217, R157, -R215.reuse ;  /* 0x800000d79dd97221 */ /* 0x100fe40000010000 */
[--C-:B------:R-:W-:Y:S02]  /*122f0*/  FADD.FTZ R158, R158, -R215.reuse ;  /* 0x800000d79e9e7221 */ /* 0x100fe40000010000 */
[--C-:B------:R-:W-:Y:S02]  /*12300*/  FADD.FTZ R159, R159, -R215.reuse ;  /* 0x800000d79f9f7221 */ /* 0x100fe40000010000 */
[----:B------:R-:W-:-:S02]  /*12310*/  FADD.FTZ R219, R161, -R215 ;  /* 0x800000d7a1db7221 */ /* 0x000fc40000010000 */
[--C-:B------:R-:W-:Y:S02]  /*12320*/  FADD.FTZ R216, R156, -R215.reuse ;  /* 0x800000d79cd87221 */ /* 0x100fe40000010000 */
[--C-:B------:R-:W-:Y:S02]  /*12330*/  FADD.FTZ R160, R160, -R215.reuse ;  /* 0x800000d7a0a07221 */ /* 0x100fe40000010000 */
[--C-:B------:R-:W-:Y:S02]  /*12340*/  FADD.FTZ R161, R168, -R215.reuse ;  /* 0x800000d7a8a17221 */ /* 0x100fe40000010000 */
[--C-:B0-----:R-:W-:Y:S02]  /*12350*/  FADD.FTZ R223, R171, -R215.reuse ;  /* 0x800000d7abdf7221 */ /* 0x101fe40000010000 */
[----:B-1----:R-:W-:Y:S02]  /*12360*/  FMUL.FTZ R168, R170, R217 ;  /* 0x000000d9aaa87220 */ /* 0x002fe40000410000 */
[----:B------:R-:W-:-:S02]  /*12370*/  FADD.FTZ R235, R197, -R215 ;  /* 0x800000d7c5eb7221 */ /* 0x000fc40000010000 */
[----:B------:R-:W-:-:S04]  /*12380*/  @!P1 IMAD.WIDE R156, R209, R214, c[0x0][0x1a8] ;  /* 0x00006a00d19c9625 */ /* 0x000fc800078e02d6 */
[--C-:B------:R-:W-:Y:S01]  /*12390*/  FADD.FTZ R241, R201, -R215.reuse ;  /* 0x800000d7c9f17221 */ /* 0x100fe20000010000 */
[----:B------:R0:W-:Y:S01]  /*123a0*/  @!P1 STG.E [R156.64], R170 ;  /* 0x000000aa9c009986 */ /* 0x0001e2000c101906 */
        /* <DEDUP_REMOVED lines=37> */
[----:B------:R-:W-:Y:S02]  /*12600*/  FADD.FTZ R203, R203, -R215 ;  /* 0x800000d7cbcb7221 */ /* 0x000fe40000010000 */
[C---:B------:R-:W-:Y:S02]  /*12610*/  FMUL.FTZ R158, R170.reuse, R159 ;  /* 0x0000009faa9e7220 */ /* 0x040fe40000410000 */
[C---:B------:R-:W-:Y:S02]  /*12620*/  FMUL.FTZ R215, R170.reuse, R216 ;  /* 0x000000d8aad77220 */ /* 0x040fe40000410000 */
[----:B------:R-:W-:-:S02]  /*12630*/  FMUL.FTZ R159, R170, R160 ;  /* 0x000000a0aa9f7220 */ /* 0x000fc40000410000 */
[C---:B------:R-:W-:Y:S02]  /*12640*/  FMUL.FTZ R160, R170.reuse, R219 ;  /* 0x000000dbaaa07220 */ /* 0x040fe40000410000 */
[----:B------:R-:W-:Y:S02]  /*12650*/  FMUL.FTZ R219, R170, R162 ;  /* 0x000000a2aadb7220 */ /* 0x000fe40000410000 */
[----:B0-----:R-:W-:Y:S02]  /*12660*/  FFMA.FTZ R156, R96, R215, R144 ;  /* 0x000000d7609c7223 */ /* 0x001fe40000010090 */
[----:B------:R-:W-:Y:S02]  /*12670*/  FFMA.FTZ R162, R92, R159, R140 ;  /* 0x0000009f5ca27223 */ /* 0x000fe4000001008c */
[----:B------:R-:W-:Y:S02]  /*12680*/  FFMA.FTZ R215, R93, R160, R141 ;  /* 0x000000a05dd77223 */ /* 0x000fe4000001008d */
[----:B------:R-:W-:-:S02]  /*12690*/  FMUL.FTZ R184, R170, R163 ;  /* 0x000000a3aab87220 */ /* 0x000fc40000410000 */
[----:B------:R-:W-:Y:S01]  /*126a0*/  FFMA.FTZ R160, R99, R158, R147 ;  /* 0x0000009e63a07223 */ /* 0x000fe20000010093 */
[----:B------:R-:W-:Y:S01]  /*126b0*/  F2FP.BF16.PACK_AB R158, R215, R162 ;  /* 0x000000a2d79e723e */ /* 0x000fe200000010ff */
[----:B------:R-:W-:Y:S02]  /*126c0*/  FFMA.FTZ R159, R94, R219, R142 ;  /* 0x000000db5e9f7223 */ /* 0x000fe4000001008e */
[----:B------:R-:W-:Y:S02]  /*126d0*/  FFMA.FTZ R184, R95, R184, R143 ;  /* 0x000000b85fb87223 */ /* 0x000fe4000001008f */
[C---:B------:R-:W-:Y:S02]  /*126e0*/  FMUL.FTZ R215, R170.reuse, R164 ;  /* 0x000000a4aad77220 */ /* 0x040fe40000410000 */
[----:B------:R-:W-:Y:S01]  /*126f0*/  FMUL.FTZ R162, R170, R165 ;  /* 0x000000a5aaa27220 */ /* 0x000fe20000410000 */
[----:B------:R-:W-:Y:S01]  /*12700*/  F2FP.BF16.PACK_AB R159, R184, R159 ;  /* 0x0000009fb89f723e */ /* 0x000fe200000010ff */
        /* <DEDUP_REMOVED lines=8> */
[----:B------:R-:W-:Y:S01]  /*12790*/  FFMA.FTZ R163, R97, R168, R145 ;  /* 0x000000a861a37223 */ /* 0x000fe20000010091 */
[----:B------:R-:W-:Y:S01]  /*127a0*/  LEA R168, P0, R211, c[0x0][0x208], 0x4 ;  /* 0x00008200d3a87a11 */ /* 0x000fe200078020ff */
[----:B------:R-:W-:Y:S01]  /*127b0*/  FFMA.FTZ R167, R84, R167, R132 ;  /* 0x000000a754a77223 */ /* 0x000fe20000010084 */
[----:B------:R-:W-:Y:S01]  /*127c0*/  F2FP.BF16.PACK_AB R157, R160, R157 ;  /* 0x0000009da09d723e */ /* 0x000fe200000010ff */
[----:B------:R-:W-:Y:S01]  /*127d0*/  FFMA.FTZ R166, R85, R166, R133 ;  /* 0x000000a655a67223 */ /* 0x000fe20000010085 */
[----:B------:R-:W-:Y:S01]  /*127e0*/  F2FP.BF16.PACK_AB R156, R163, R156 ;  /* 0x0000009ca39c723e */ /* 0x000fe200000010ff */
[----:B------:R-:W-:Y:S01]  /*127f0*/  FFMA.FTZ R221, R86, R221, R134 ;  /* 0x000000dd56dd7223 */ /* 0x000fe20000010086 */
[----:B------:R-:W-:Y:S01]  /*12800*/  LEA.HI.X R169, R211, c[0x0][0x20c], RZ, 0x4, P0 ;  /* 0x00008300d3a97a11 */ /* 0x000fe200000f24ff */
[----:B------:R-:W-:-:S02]  /*12810*/  FFMA.FTZ R186, R87, R186, R135 ;  /* 0x000000ba57ba7223 */ /* 0x000fc40000010087 */
[----:B------:R-:W-:Y:S02]  /*12820*/  FFMA.FTZ R161, R90, R165, R138 ;  /* 0x000000a55aa17223 */ /* 0x000fe4000001008a */
[----:B------:R-:W-:Y:S01]  /*12830*/  FFMA.FTZ R160, R88, R215, R136 ;  /* 0x000000d758a07223 */ /* 0x000fe20000010088 */
[----:B------:R-:W-:Y:S01]  /*12840*/  IADD3 R215, R211, 0x20, RZ ;  /* 0x00000020d3d77810 */ /* 0x000fe20007ffe0ff */
[----:B------:R-:W-:Y:S01]  /*12850*/  FFMA.FTZ R164, R91, R164, R139 ;  /* 0x000000a45ba47223 */ /* 0x000fe2000001008b */
[----:B------:R-:W-:Y:S01]  /*12860*/  F2FP.BF16.PACK_AB R163, R186, R221 ;  /* 0x000000ddbaa3723e */ /* 0x000fe200000010ff */
[----:B------:R-:W-:Y:S01]  /*12870*/  FFMA.FTZ R165, R89, R162, R137 ;  /* 0x000000a259a57223 */ /* 0x000fe20000010089 */
[----:B------:R-:W-:Y:S01]  /*12880*/  F2FP.BF16.PACK_AB R162, R166, R167 ;  /* 0x000000a7a6a2723e */ /* 0x000fe200000010ff */
[----:B------:R-:W-:Y:S01]  /*12890*/  FMUL.FTZ R166, R170, R173 ;  /* 0x000000adaaa67220 */ /* 0x000fe20000410000 */
[----:B------:R-:W-:Y:S01]  /*128a0*/  F2FP.BF16.PACK_AB R161, R164, R161 ;  /* 0x000000a1a4a1723e */ /* 0x000fe200000010ff */
[C---:B------:R-:W-:Y:S01]  /*128b0*/  FMUL.FTZ R173, R170.reuse, R174 ;  /* 0x000000aeaaad7220 */ /* 0x040fe20000410000 */
[----:B------:R-:W-:Y:S01]  /*128c0*/  F2FP.BF16.PACK_AB R160, R165, R160 ;  /* 0x000000a0a5a0723e */ /* 0x000fe200000010ff */
[----:B------:R-:W-:Y:S01]  /*128d0*/  FMUL.FTZ R186, R170, R175 ;  /* 0x000000afaaba7220 */ /* 0x000fe20000410000 */
[----:B------:R0:W-:Y:S01]  /*128e0*/  STG.E.128 [R168.64], R156 ;  /* 0x0000009ca8007986 */ /* 0x0001e2000c101d06 */
[----:B------:R-:W-:-:S04]  /*128f0*/  IMAD.WIDE.U32 R164, R215, R184, c[0x0][0x208] ;  /* 0x00008200d7a47625 */ /* 0x000fc800078e00b8 */
[C---:B------:R-:W-:Y:S01]  /*12900*/  FMUL.FTZ R167, R170.reuse, R172 ;  /* 0x000000acaaa77220 */ /* 0x040fe20000410000 */
[----:B------:R1:W-:Y:S01]  /*12910*/  STG.E.128 [R164.64], R160 ;  /* 0x000000a0a4007986 */ /* 0x0003e2000c101d06 */
[C---:B------:R-:W-:Y:S02]  /*12920*/  FMUL.FTZ R190, R170.reuse, R179 ;  /* 0x000000b3aabe7220 */ /* 0x040fe40000410000 */
[C---:B------:R-:W-:Y:S02]  /*12930*/  FMUL.FTZ R179, R170.reuse, R180 ;  /* 0x000000b4aab37220 */ /* 0x040fe40000410000 */
[----:B------:R-:W-:Y:S02]  /*12940*/  FMUL.FTZ R192, R170, R181 ;  /* 0x000000b5aac07220 */ /* 0x000fe40000410000 */
[----:B------:R-:W-:Y:S02]  /*12950*/  FFMA.FTZ R173, R82, R173, R130 ;  /* 0x000000ad52ad7223 */ /* 0x000fe40000010082 */
[----:B------:R-:W-:-:S02]  /*12960*/  FFMA.FTZ R186, R83, R186, R131 ;  /* 0x000000ba53ba7223 */ /* 0x000fc40000010083 */
[C---:B------:R-:W-:Y:S02]  /*12970*/  FMUL.FTZ R239, R170.reuse, R239 ;  /* 0x000000efaaef7220 */ /* 0x040fe40000410000 */
[----:B------:R-:W-:Y:S01]  /*12980*/  FMUL.FTZ R180, R170, R241 ;  /* 0x000000f1aab47220 */ /* 0x000fe20000410000 */
[----:B0-----:R-:W-:Y:S01]  /*12990*/  F2FP.BF16.PACK_AB R157, R186, R173 ;  /* 0x000000adba9d723e */ /* 0x001fe200000010ff */
[----:B------:R-:W-:Y:S02]  /*129a0*/  FFMA.FTZ R167, R80, R167, R128 ;  /* 0x000000a750a77223 */ /* 0x000fe40000010080 */
[----:B------:R-:W-:Y:S02]  /*129b0*/  FFMA.FTZ R166, R81, R166, R129 ;  /* 0x000000a651a67223 */ /* 0x000fe40000010081 */
[C---:B------:R-:W-:Y:S02]  /*129c0*/  FMUL.FTZ R175, R170.reuse, R176 ;  /* 0x000000b0aaaf7220 */ /* 0x040fe40000410000 */
[----:B------:R-:W-:Y:S01]  /*129d0*/  FMUL.FTZ R188, R170, R177 ;  /* 0x000000b1aabc7220 */ /* 0x000fe20000410000 */
[----:B------:R-:W-:Y:S01]  /*129e0*/  F2FP.BF16.PACK_AB R156, R166, R167 ;  /* 0x000000a7a69c723e */ /* 0x000fe200000010ff */
[----:B------:R-:W-:-:S02]  /*129f0*/  FMUL.FTZ R177, R170, R178 ;  /* 0x000000b2aab17220 */ /* 0x000fc40000410000 */
[C---:B------:R-:W-:Y:S02]  /*12a00*/  FMUL.FTZ R181, R170.reuse, R182 ;  /* 0x000000b6aab57220 */ /* 0x040fe40000410000 */
[C---:B------:R-:W-:Y:S02]  /*12a10*/  FMUL.FTZ R231, R170.reuse, R231 ;  /* 0x000000e7aae77220 */ /* 0x040fe40000410000 */
[----:B------:R-:W-:Y:S02]  /*12a20*/  FMUL.FTZ R198, R170, R193 ;  /* 0x000000c1aac67220 */ /* 0x000fe40000410000 */
[----:B-1----:R-:W-:Y:S02]  /*12a30*/  FFMA.FTZ R160, R72, R179, R120 ;  /* 0x000000b348a07223 */ /* 0x002fe40000010078 */
[----:B------:R-:W-:Y:S02]  /*12a40*/  FFMA.FTZ R165, R73, R192, R121 ;  /* 0x000000c049a57223 */ /* 0x000fe40000010079 */
[----:B------:R-:W-:-:S02]  /*12a50*/  FMUL.FTZ R182, R170, R183 ;  /* 0x000000b7aab67220 */ /* 0x000fc40000410000 */
[C---:B------:R-:W-:Y:S01]  /*12a60*/  FMUL.FTZ R171, R170.reuse, R171 ;  /* 0x000000abaaab7220 */ /* 0x040fe20000410000 */
[----:B------:R-:W-:Y:S01]  /*12a70*/  F2FP.BF16.PACK_AB R160, R165, R160 ;  /* 0x000000a0a5a0723e */ /* 0x000fe200000010ff */
[C---:B------:R-:W-:Y:S01]  /*12a80*/  FMUL.FTZ R194, R170.reuse, R185 ;  /* 0x000000b9aac27220 */ /* 0x040fe20000410000 */
[----:B------:R-:W-:Y:S01]  /*12a90*/  IADD3 R185, R211, 0x80, RZ ;  /* 0x00000080d3b97810 */ /* 0x000fe20007ffe0ff */
        /* <DEDUP_REMOVED lines=31> */
[----:B------:R-:W-:Y:S01]  /*12c90*/  LEA R176, P0, R212, c[0x0][0x208], 0x4 ;  /* 0x00008200d4b07a11 */ /* 0x000fe200078020ff */
        /* <DEDUP_REMOVED lines=34> */
[----:B0-----:R-:W-:Y:S01]  /*12ec0*/  @P0 CALL.REL.NOINC `(.L_x_20632) ;  /* 0x0000001000000944 */ /* 0x001fe20003c00000 */
[----:B------:R-:W-:Y:S05]  /*12ed0*/  BRA `(.L_x_20633) ;  /* 0xfffedb5000007947 */ /* 0x000fea000383ffff */
.L_x_20632:
[----:B------:R-:W-:Y:S05]  /*12ee0*/  BSYNC B0 ;  /* 0x0000000000007941 */ /* 0x000fea0003800000 */
.L_x_20293:
[----:B------:R-:W-:Y:S05]  /*12ef0*/  EXIT ;  /* 0x000000000000794d */ /* 0x000fea0003800000 */
.L_x_20630:
[----:B0-----:R-:W-:Y:S01]  /*12f00*/  IMAD.MOV.U32 R222, RZ, RZ, 0x1 ;  /* 0x00000001ffde7424 */ /* 0x001fe200078e00ff */
[----:B------:R-:W-:Y:S01]  /*12f10*/  MOV R216, 0x1f ;  /* 0x0000001f00d87802 */ /* 0x000fe20000000f00 */
[----:B------:R-:W-:Y:S01]  /*12f20*/  IMAD.MOV.U32 R217, RZ, RZ, -0x1 ;  /* 0xffffffffffd97424 */ /* 0x000fe200078e00ff */
[----:B------:R-:W-:Y:S02]  /*12f30*/  MOV R214, 0x12f50 ;  /* 0x00012f5000d67802 */ /* 0x000fe40000000f00 */
[----:B------:R-:W-:Y:S05]  /*12f40*/  CALL.REL.NOINC `($__internal_77_$__cuda_sm70_shflsync_bfly_p) ;  /* 0x0000099000007944 */ /* 0x000fea0003c00000 */
[----:B-1----:R-:W-:Y:S01]  /*12f50*/  MOV R214, R222 ;  /* 0x000000de00d67202 */ /* 0x002fe20000000f00 */
[----:B0-----:R-:W-:Y:S05]  /*12f60*/  BRA `(.L_x_20634) ;  /* 0xffffeb6000007947 */ /* 0x001fea000383ffff */
.L_x_20631:
[----:B------:R-:W-:Y:S01]  /*12f70*/  HFMA2.MMA R216, -RZ, RZ, 0, 1.847743988037109375e-06 ;  /* 0x0000001fffd87435 */ /* 0x000fe200000001ff */
[----:B------:R-:W-:Y:S01]  /*12f80*/  IMAD.MOV.U32 R222, RZ, RZ, 0x2 ;  /* 0x00000002ffde7424 */ /* 0x000fe200078e00ff */
[----:B------:R-:W-:Y:S01]  /*12f90*/  MOV R214, 0x12fc0 ;  /* 0x00012fc000d67802 */ /* 0x000fe20000000f00 */
[----:B------:R-:W-:-:S03]  /*12fa0*/  IMAD.MOV.U32 R217, RZ, RZ, -0x1 ;  /* 0xffffffffffd97424 */ /* 0x000fc600078e00ff */
[----:B------:R-:W-:Y:S05]  /*12fb0*/  CALL.REL.NOINC `($__internal_77_$__cuda_sm70_shflsync_bfly_p) ;  /* 0x0000092000007944 */ /* 0x000fea0003c00000 */
[----:B01----:R-:W-:Y:S01]  /*12fc0*/  FADD.FTZ R219, R219, R222 ;  /* 0x000000dedbdb7221 */ /* 0x003fe20000010000 */
[----:B------:R-:W-:Y:S01]  /*12fd0*/  MOV R222, 0x4 ;  /* 0x0000000400de7802 */ /* 0x000fe20000000f00 */
[----:B------:R-:W-:Y:S01]  /*12fe0*/  IMAD.MOV.U32 R216, RZ, RZ, 0x1f ;  /* 0x0000001fffd87424 */ /* 0x000fe200078e00ff */
[----:B------:R-:W-:-:S02]  /*12ff0*/  MOV R217, 0xffffffff ;  /* 0xffffffff00d97802 */ /* 0x000fc40000000f00 */
[----:B------:R-:W-:Y:S02]  /*13000*/  MOV R214, 0x13020 ;  /* 0x0001302000d67802 */ /* 0x000fe40000000f00 */
[----:B------:R-:W-:Y:S05]  /*13010*/  CALL.REL.NOINC `($__internal_77_$__cuda_sm70_shflsync_bfly_p) ;  /* 0x000008c000007944 */ /* 0x000fea0003c00000 */
[----:B0-----:R-:W-:Y:S01]  /*13020*/  HFMA2.MMA R216, -RZ, RZ, 0, 1.847743988037109375e-06 ;  /* 0x0000001fffd87435 */ /* 0x001fe200000001ff */
[----:B-1----:R-:W-:Y:S01]  /*13030*/  FADD.FTZ R219, R219, R222 ;  /* 0x000000dedbdb7221 */ /* 0x002fe20000010000 */
[----:B------:R-:W-:Y:S01]  /*13040*/  MOV R214, 0x13080 ;  /* 0x0001308000d67802 */ /* 0x000fe20000000f00 */
[----:B------:R-:W-:Y:S02]  /*13050*/  IMAD.MOV.U32 R222, RZ, RZ, 0x8 ;  /* 0x00000008ffde7424 */ /* 0x000fe400078e00ff */
[----:B------:R-:W-:Y:S02]  /*13060*/  IMAD.MOV.U32 R217, RZ, RZ, -0x1 ;  /* 0xffffffffffd97424 */ /* 0x000fe400078e00ff */
[----:B------:R-:W-:Y:S05]  /*13070*/  CALL.REL.NOINC `($__internal_77_$__cuda_sm70_shflsync_bfly_p) ;  /* 0x0000086000007944 */ /* 0x000fea0003c00000 */
[----:B01----:R-:W-:Y:S01]  /*13080*/  FADD.FTZ R219, R219, R222 ;  /* 0x000000dedbdb7221 */ /* 0x003fe20000010000 */
[----:B------:R-:W-:Y:S01]  /*13090*/  MOV R222, 0x10 ;  /* 0x0000001000de7802 */ /* 0x000fe20000000f00 */
[----:B------:R-:W-:Y:S01]  /*130a0*/  IMAD.MOV.U32 R216, RZ, RZ, 0x1f ;  /* 0x0000001fffd87424 */ /* 0x000fe200078e00ff */
[----:B------:R-:W-:Y:S02]  /*130b0*/  MOV R217, 0xffffffff ;  /* 0xffffffff00d97802 */ /* 0x000fe40000000f00 */
[----:B------:R-:W-:-:S02]  /*130c0*/  MOV R214, 0x130e0 ;  /* 0x000130e000d67802 */ /* 0x000fc40000000f00 */
[----:B------:R-:W-:Y:S05]  /*130d0*/  CALL.REL.NOINC `($__internal_77_$__cuda_sm70_shflsync_bfly_p) ;  /* 0x0000080000007944 */ /* 0x000fea0003c00000 */
[----:B-1----:R-:W-:Y:S01]  /*130e0*/  FADD.FTZ R220, R219, R222 ;  /* 0x000000dedbdc7221 */ /* 0x002fe20000010000 */
[----:B0-----:R-:W-:Y:S01]  /*130f0*/  HFMA2.MMA R216, -RZ, RZ, 0, 1.847743988037109375e-06 ;  /* 0x0000001fffd87435 */ /* 0x001fe200000001ff */
[----:B------:R-:W-:-:S02]  /*13100*/  IMAD.MOV.U32 R222, RZ, RZ, 0x1 ;  /* 0x00000001ffde7424 */ /* 0x000fc400078e00ff */
        /* <DEDUP_REMOVED lines=96> */
[----:B------:R-:W-:-:S02]  /*13710*/  IMAD.MOV.U32 R217, RZ, RZ, -0x1 ;  /* 0xffffffffffd97424 */ /* 0x000fc400078e00ff */
[----:B------:R-:W-:Y:S01]  /*13720*/  FFMA.FTZ R219, R215, R215, R214 ;  /* 0x000000d7d7db7223 */ /* 0x000fe200000100d6 */
[----:B------:R-:W-:Y:S02]  /*13730*/  MOV R214, 0x13750 ;  /* 0x0001375000d67802 */ /* 0x000fe40000000f00 */
[----:B------:R-:W-:Y:S05]  /*13740*/  CALL.REL.NOINC `($__internal_77_$__cuda_sm70_shflsync_bfly_p) ;  /* 0x0000019000007944 */ /* 0x000fea0003c00000 */
[----:B01----:R-:W-:Y:S01]  /*13750*/  FADD.FTZ R219, R219, R222 ;  /* 0x000000dedbdb7221 */ /* 0x003fe20000010000 */
[----:B------:R-:W-:Y:S01]  /*13760*/  MOV R222, 0x2 ;  /* 0x0000000200de7802 */ /* 0x000fe20000000f00 */
[----:B------:R-:W-:Y:S01]  /*13770*/  IMAD.MOV.U32 R216, RZ, RZ, 0x1f ;  /* 0x0000001fffd87424 */ /* 0x000fe200078e00ff */
[----:B------:R-:W-:Y:S02]  /*13780*/  MOV R217, 0xffffffff ;  /* 0xffffffff00d97802 */ /* 0x000fe40000000f00 */
[----:B------:R-:W-:Y:S02]  /*13790*/  MOV R214, 0x137b0 ;  /* 0x000137b000d67802 */ /* 0x000fe40000000f00 */
[----:B------:R-:W-:Y:S05]  /*137a0*/  CALL.REL.NOINC `($__internal_77_$__cuda_sm70_shflsync_bfly_p) ;  /* 0x0000013000007944 */ /* 0x000fea0003c00000 */
[----:B0-----:R-:W-:Y:S01]  /*137b0*/  HFMA2.MMA R216, -RZ, RZ, 0, 1.847743988037109375e-06 ;  /* 0x0000001fffd87435 */ /* 0x001fe200000001ff */
[----:B-1----:R-:W-:Y:S01]  /*137c0*/  FADD.FTZ R219, R219, R222 ;  /* 0x000000dedbdb7221 */ /* 0x002fe20000010000 */
[----:B------:R-:W-:Y:S01]  /*137d0*/  MOV R214, 0x13810 ;  /* 0x0001381000d67802 */ /* 0x000fe20000000f00 */
[----:B------:R-:W-:Y:S02]  /*137e0*/  IMAD.MOV.U32 R222, RZ, RZ, 0x4 ;  /* 0x00000004ffde7424 */ /* 0x000fe400078e00ff */
[----:B------:R-:W-:-:S02]  /*137f0*/  IMAD.MOV.U32 R217, RZ, RZ, -0x1 ;  /* 0xffffffffffd97424 */ /* 0x000fc400078e00ff */
        /* <DEDUP_REMOVED lines=13> */
[----:B01----:R-:W-:Y:S05]  /*138d0*/  BRA `(.L_x_20635) ;  /* 0xffffe93000007947 */ /* 0x003fea000383ffff */
        .weak           $__internal_77_$__cuda_sm70_shflsync_bfly_p
        .type           $__internal_77_$__cuda_sm70_shflsync_bfly_p,@function
        .size           $__internal_77_$__cuda_sm70_shflsync_bfly_p,(.L_x_43137 - $__internal_77_$__cuda_sm70_shflsync_bfly_p)
$__internal_77_$__cuda_sm70_shflsync_bfly_p:
[----:B------:R-:W-:Y:S01]  /*138e0*/  MOV R215, 0x0 ;  /* 0x0000000000d77802 */ /* 0x000fe20000000f00 */
[----:B------:R-:W-:Y:S04]  /*138f0*/  WARPSYNC R217 ;  /* 0x000000d900007348 */ /* 0x000fe80003800000 */
[----:B------:R0:W1:Y:S01]  /*13900*/  SHFL.BFLY PT, R222, R219, R222, R216 ;  /* 0x0c0000dedbde7389 */ /* 0x00006200000e00d8 */
[----:B------:R-:W-:Y:S05]  /*13910*/  RET.REL.NODEC R214 `(_ZN10layer_norm13ln_fwd_kernelINS_13Kernel_traitsIf13__nv_bfloat16fS2_fjLj1536ELj1ELj4ELj1ELj16ENS_18Kernel_traits_baseILj1536EfS2_fS2_fjLj128EEEEELb1ELb1ELb0ELb1EEEvNS_9FwdParamsE) ;  /* 0xfffec6e0d6007950 */ /* 0x000fea0003c3ffff */
.L_x_20636:
        /* <DEDUP_REMOVED lines=14> */
.L_x_43137:


//--------------------- .text._ZN10layer_norm13ln_fwd_kernelINS_13Kernel_traitsIf13__nv_bfloat16fS2_fjLj1536ELj1ELj4ELj1ELj16ENS_18Kernel_traits_baseILj1536EfS2_fS2_fjLj128EEEEELb1ELb1ELb1ELb0EEEvNS_9FwdParamsE --------------------------
	.section	.text._ZN10layer_norm13ln_fwd_kernelINS_13Kernel_traitsIf13__nv_bfloat16fS2_fjLj1536ELj1ELj4ELj1ELj16ENS_18Kernel_traits_baseILj1536EfS2_fS2_fjLj128EEEEELb1ELb1ELb1ELb0EEEvNS_9FwdParamsE,"ax",@progbits
	.sectioninfo	@"SHI_REGISTERS=244"
	.align	128
        .global         _ZN10layer_norm13ln_fwd_kernelINS_13Kernel_traitsIf13__nv_bfloat16fS2_fjLj1536ELj1ELj4ELj1ELj16ENS_18Kernel_traits_baseILj1536EfS2_fS2_fjLj128EEEEELb1ELb1ELb1ELb0EEEvNS_9FwdParamsE
        .type           _ZN10layer_norm13ln_fwd_kernelINS_13Kernel_traitsIf13__nv_bfloat16fS2_fjLj1536ELj1ELj4ELj1ELj16ENS_18Kernel_traits_baseILj1536EfS2_fS2_fjLj128EEEEELb1ELb1ELb1ELb0EEEvNS_9FwdParamsE,@function
        .size           _ZN10layer_norm13ln_fwd_kernelINS_13Kernel_traitsIf13__nv_bfloat16fS2_fjLj1536ELj1ELj4ELj1ELj16ENS_18Kernel_traits_baseILj1536EfS2_fS2_fjLj128EEEEELb1ELb1ELb1ELb0EEEvNS_9FwdParamsE,(.L_x_43138 - _ZN10layer_norm13ln_fwd_kernelINS_13Kernel_traitsIf13__nv_bfloat16fS2_fjLj1536ELj1ELj4ELj1ELj16ENS_18Kernel_traits_baseILj1536EfS2_fS2_fjLj128EEEEELb1ELb1ELb1ELb0EEEvNS_9FwdParamsE)
        .other          _ZN10layer_norm13ln_fwd_kernelINS_13Kernel_traitsIf13__nv_bfloat16fS2_fjLj1536ELj1ELj4ELj1ELj16ENS_18Kernel_traits_baseILj1536EfS2_fS2_fjLj128EEEEELb1ELb1ELb1ELb0EEEvNS_9FwdParamsE,@"STO_CUDA_ENTRY STV_DEFAULT"
_ZN10layer_norm13ln_fwd_kernelINS_13Kernel_traitsIf13__nv_bfloat16fS2_fjLj1536ELj1ELj4ELj1ELj16ENS_18Kernel_traits_baseILj1536EfS2_fS2_fjLj128EEEEELb1ELb1ELb1ELb0EEEvNS_9FwdParamsE:
.text._ZN10layer_norm13ln_fwd_kernelINS_13Kernel_traitsIf13__nv_bfloat16fS2_fjLj1536ELj1ELj4ELj1ELj16ENS_18Kernel_traits_baseILj1536EfS2_fS2_fjLj128EEEEELb1ELb1ELb1ELb0EEEvNS_9FwdParamsE:
        /* <DEDUP_REMOVED lines=29> */
[----:B------:R-:W-:Y:S01]  /*01d0*/  LOP3.LUT R9, R136, 0x1f, RZ, 0xc0, !PT ;  /* 0x0000001f88097812 */ /* 0x000fe200078ec0ff */
[----:B--2---:R-:W-:Y:S01]  /*01e0*/  UIADD3 UR10, UR5, -0x4498517b, URZ ;  /* 0xbb67ae85050a7890 */ /* 0x004fe2000fffe03f */
[----:B------:R-:W-:Y:S01]  /*01f0*/  LOP3.LUT R12, R7, UR5, RZ, 0x3c, !PT ;  /* 0x00000005070c7c12 */ /* 0x000fe2000f8e3cff */
[----:B------:R-:W-:-:S02]  /*0200*/  UIADD3 UR12, UR5, 0x76cf5d0a, URZ ;  /* 0x76cf5d0a050c7890 */ /* 0x000fc4000fffe03f */
[----:B------:R-:W-:Y:S02]  /*0210*/  UIADD3 UR14, UR5, 0x32370b8f, URZ ;  /* 0x32370b8f050e7890 */ /* 0x000fe4000fffe03f */
        /* <DEDUP_REMOVED lines=19> */
[----:B------:R-:W-:Y:S01]  /*0350*/  IMAD.MOV.U32 R5, RZ, RZ, c[0x0][0x168] ;  /* 0x00005a00ff057624 */ /* 0x000fe200078e00ff */
[----:B------:R-:W-:Y:S01]  /*0360*/  LOP3.LUT R6, R13, UR13, R10, 0x96, !PT ;  /* 0x0000000d0d067c12 */ /* 0x000fe2000f8e960a */
[----:B------:R-:W-:Y:S01]  /*0370*/  IMAD.WIDE.U32 R10, R11, -0x326172a9, RZ ;  /* 0xcd9e8d570b0a7825 */ /* 0x000fe200078e00ff */
[----:B------:R-:W-:-:S02]  /*0380*/  UIADD3 UR24, UR5, -0x24c28bd8, URZ ;  /* 0xdb3d742805187890 */ /* 0x000fc4000fffe03f */
[----:B------:R-:W-:Y:S01]  /*0390*/  SHF.R.S32.HI R5, RZ, 0x1f, R5 ;  /* 0x0000001fff057819 */ /* 0x000fe20000011405 */
[----:B------:R-:W-:Y:S01]  /*03a0*/  IMAD.WIDE.U32 R6, R6, -0x2daee0ad, RZ ;  /* 0xd2511f5306067825 */ /* 0x000fe200078e00ff */
[----:B------:R-:W-:-:S04]  /*03b0*/  LOP3.LUT R12, R11, UR15, R12, 0x96, !PT ;  /* 0x0000000f0b0c7c12 */ /* 0x000fc8000f8e960c */
[----:B------:R-:W-:Y:S01]  /*03c0*/  LOP3.LUT R14, R7, UR16, R4, 0x96, !PT ;  /* 0x00000010070e7c12 */ /* 0x000fe2000f8e9604 */
[----:B------:R-:W-:Y:S01]  /*03d0*/  IMAD.WIDE.U32 R12, R12, -0x2daee0ad, RZ ;  /* 0xd2511f530c0c7825 */ /* 0x000fe200078e00ff */
[----:B------:R-:W-:Y:S02]  /*03e0*/  LEA.HI R4, R5, c[0x0][0x168], RZ, 0x3 ;  /* 0x00005a0005047a11 */ /* 0x000fe400078f18ff */
[----:B------:R-:W-:Y:S01]  /*03f0*/  LOP3.LUT R5, R9, 0x1f, RZ, 0x3c, !PT ;  /* 0x0000001f09057812 */ /* 0x000fe200078e3cff */
[----:B------:R-:W-:Y:S01]  /*0400*/  IMAD.WIDE.U32 R14, R14, -0x326172a9, RZ ;  /* 0xcd9e8d570e0e7825 */ /* 0x000fe200078e00ff */
[----:B------:R-:W-:Y:S02]  /*0410*/  LOP3.LUT R11, R13, UR18, R6, 0x96, !PT ;  /* 0x000000120d0b7c12 */ /* 0x000fe4000f8e9606 */
[----:B------:R-:W-:Y:S02]  /*0420*/  LEA.HI.SX32 R4, R4, R5, 0x1d ;  /* 0x0000000504047211 */ /* 0x000fe400078feaff */
[----:B------:R-:W-:Y:S01]  /*0430*/  LOP3.LUT R6, R15, UR17, R10, 0x96, !PT ;  /* 0x000000110f067c12 */ /* 0x000fe2000f8e960a */
[----:B------:R-:W-:Y:S01]  /*0440*/  IMAD.WIDE.U32 R10, R11, -0x326172a9, RZ ;  /* 0xcd9e8d570b0a7825 */ /* 0x000fe200078e00ff */
[----:B------:R-:W-:-:S02]  /*0450*/  ISETP.GE.U32.AND P5, PT, R4, 0x40, PT ;  /* 0x000000400400780c */ /* 0x000fc40003fa6070 */
[----:B------:R-:W-:Y:S01]  /*0460*/  ISETP.GE.U32.AND P4, PT, R4, 0x60, PT ;  /* 0x000000600400780c */ /* 0x000fe20003f86070 */
[----:B------:R-:W-:Y:S01]  /*0470*/  IMAD.WIDE.U32 R6, R6, -0x2daee0ad, RZ ;  /* 0xd2511f5306067825 */ /* 0x000fe200078e00ff */
[C---:B------:R-:W-:Y:S02]  /*0480*/  ISETP.GE.U32.AND P3, PT, R4.reuse, 0x80, PT ;  /* 0x000000800400780c */ /* 0x040fe40003f66070 */
[C---:B------:R-:W-:Y:S02]  /*0490*/  LOP3.LUT P6, RZ, R4.reuse, 0xffffffe0, RZ, 0xc0, !PT ;  /* 0xffffffe004ff7812 */ /* 0x040fe400078cc0ff */
[----:B------:R-:W-:Y:S02]  /*04a0*/  ISETP.GE.U32.AND P2, PT, R4, 0xa0, PT ;  /* 0x000000a00400780c */ /* 0x000fe40003f46070 */
[----:B------:R-:W-:Y:S02]  /*04b0*/  LOP3.LUT R14, R11, UR19, R14, 0x96, !PT ;  /* 0x000000130b0e7c12 */ /* 0x000fe4000f8e960e */
[----:B------:R-:W-:-:S02]  /*04c0*/  LOP3.LUT R160, R7, UR20, R12, 0x96, !PT ;  /* 0x0000001407a07c12 */ /* 0x000fc4000f8e960c */
[----:B------:R-:W-:Y:S01]  /*04d0*/  @P5 LOP3.LUT R228, R228, 0x10, RZ, 0xfc, !PT ;  /* 0x00000010e4e45812 */ /* 0x000fe200078efcff */
[----:B------:R-:W-:-:S03]  /*04e0*/  IMAD.WIDE.U32 R14, R14, -0x2daee0ad, RZ ;  /* 0xd2511f530e0e7825 */ /* 0x000fc600078e00ff */
[----:B------:R-:W-:Y:S01]  /*04f0*/  LOP3.LUT R228, R228, 0xfffffff7, RZ, 0xc0, !PT ;  /* 0xfffffff7e4e47812 */ /* 0x000fe200078ec0ff */
[----:B------:R-:W-:Y:S01]  /*0500*/  IMAD.WIDE.U32 R160, R160, -0x326172a9, RZ ;  /* 0xcd9e8d57a0a07825 */ /* 0x000fe200078e00ff */
        /* <DEDUP_REMOVED lines=27> */
.L_x_20638:
[----:B------:R-:W-:Y:S05]  /*06c0*/  BSYNC B0 ;  /* 0x0000000000007941 */ /* 0x000fea0003800000 */
.L_x_20637:
        /* <DEDUP_REMOVED lines=21> */
.L_x_20640:
[----:B------:R-:W-:Y:S05]  /*0820*/  BSYNC B0 ;  /* 0x0000000000007941 */ /* 0x000fea0003800000 */
.L_x_20639:
        /* <DEDUP_REMOVED lines=21> */
.L_x_20642:
[----:B------:R-:W-:Y:S05]  /*0980*/  BSYNC B0 ;  /* 0x0000000000007941 */ /* 0x000fea0003800000 */
.L_x_20641:
        /* <DEDUP_REMOVED lines=21> */
.L_x_20644:
[----:B------:R-:W-:Y:S05]  /*0ae0*/  BSYNC B0 ;  /* 0x0000000000007941 */ /* 0x000fea0003800000 */
.L_x_20643:
        /* <DEDUP_REMOVED lines=21> */
.L_x_20646:
[----:B------:R-:W-:Y:S05]  /*0c40*/  BSYNC B0 ;  /* 0x0000000000007941 */ /* 0x000fea0003800000 */
.L_x_20645:
        /* <DEDUP_REMOVED lines=27> */
.L_x_20648:
[----:B------:R-:W-:Y:S05]  /*0e00*/  BSYNC B0 ;  /* 0x0000000000007941 */ /* 0x000fea0003800000 */
.L_x_20647:
[----:B------:R-:W-:Y:S02]  /*0e10*/  ISETP.GE.AND P0, PT, R5, c[0x0][0x164], PT ;  /* 0x0000590005007a0c */ /* 0x000fe40003f06270 */
[----:B------:R-:W-:-:S02]  /*0e20*/  LOP3.LUT R165, R165, UR23, R160, 0x96, !PT ;  /* 0x00000017a5a57c12 */ /* 0x000fc4000f8e96a0 */
[----:B------:R-:W-:-:S09]  /*0e30*/  LOP3.LUT R163, R163, UR24, R14, 0x96, !PT ;  /* 0x00000018a3a37c12 */ /* 0x000fd2000f8e960e */
[----:B------:R-:W-:Y:S05]  /*0e40*/  @P0 EXIT ;  /* 0x000000000000094d */ /* 0x000fea0003800000 */
[----:B0-----:R-:W-:Y:S01]  /*0e50*/  IMAD R6, R164, -0x326172a9, RZ ;  /* 0xcd9e8d57a4067824 */ /* 0x001fe200078e02ff */
[----:B------:R-:W-:Y:S01]  /*0e60*/  BSSY B0, `(.L_x_20649) ;  /* 0x000145e000007945 */ /* 0x000fe20003800000 */
[----:B------:R-:W-:Y:S01]  /*0e70*/  IMAD.HI.U32 R7, R163, -0x326172a9, RZ ;  /* 0xcd9e8d57a3077827 */ /* 0x000fe200078e00ff */
[----:B------:R-:W-:-:S03]  /*0e80*/  ULDC.U8 UR8, c[0x0][0x1f0] ;  /* 0x00007c0000087ab9 */ /* 0x000fc60000000000 */
[----:B------:R-:W-:Y:S01]  /*0e90*/  IMAD R9, R162, -0x2daee0ad, RZ ;  /* 0xd2511f53a2097824 */ /* 0x000fe200078e02ff */
[----:B------:R-:W-:Y:S01]  /*0ea0*/  LOP3.LUT R6, R7, UR25, R6, 0x96, !PT ;  /* 0x0000001907067c12 */ /* 0x000fe2000f8e9606 */
[----:B------:R-:W-:Y:S01]  /*0eb0*/  IMAD.HI.U32 R10, R165, -0x2daee0ad, RZ ;  /* 0xd2511f53a50a7827 */ /* 0x000fe200078e00ff */
[----:B------:R-:W-:-:S03]  /*0ec0*/  LOP3.LUT R7, R8, 0x3, RZ, 0xc0, !PT ;  /* 0x0000000308077812 */ /* 0x000fc600078ec0ff */
[----:B------:R-:W-:Y:S01]  /*0ed0*/  IMAD R12, R165, -0x2daee0ad, RZ ;  /* 0xd2511f53a50c7824 */ /* 0x000fe200078e02ff */
[----:B------:R-:W-:Y:S01]  /*0ee0*/  LOP3.LUT R8, R10, UR26, R9, 0x96, !PT ;  /* 0x0000001a0a087c12 */ /* 0x000fe2000f8e9609 */
[----:B------:R-:W-:Y:S01]  /*0ef0*/  IMAD R10, R163, -0x326172a9, RZ ;  /* 0xcd9e8d57a30a7824 */ /* 0x000fe200078e02ff */
[----:B------:R-:W-:Y:S02]  /*0f00*/  MOV R9, RZ ;  /* 0x000000ff00097202 */ /* 0x000fe40000000f00 */
.L_x_21119:
        /* <DEDUP_REMOVED lines=49> */
.L_x_20655:
[----:B------:R-:W-:Y:S02]  /*1220*/  IMAD.MOV.U32 R165, RZ, RZ, R10 ;  /* 0x000000ffffa57224 */ /* 0x000fe400078e000a */
.L_x_20656:
[----:B------:R-:W-:Y:S05]  /*1230*/  BSYNC B3 ;  /* 0x0000000000037941 */ /* 0x000fea0003800000 */
.L_x_20654:
        /* <DEDUP_REMOVED lines=16> */
.L_x_20660:
[----:B------:R-:W-:Y:S05]  /*1340*/  BSYNC B4 ;  /* 0x0000000000047941 */ /* 0x000fea0003800000 */
.L_x_20659:
        /* <DEDUP_REMOVED lines=43> */
.L_x_20658:
[----:B------:R-:W-:Y:S05]  /*1600*/  BSYNC B3 ;  /* 0x0000000000037941 */ /* 0x000fea0003800000 */
.L_x_20657:
        /* <DEDUP_REMOVED lines=11> */
.L_x_20653:
[----:B0-----:R-:W-:Y:S05]  /*16c0*/  BSYNC B2 ;  /* 0x0000000000027941 */ /* 0x001fea0003800000 */
.L_x_20652:
        /* <DEDUP_REMOVED lines=18> */
.L_x_20664:
[----:B------:R-:W-:Y:S02]  /*17f0*/  MOV R178, R10 ;  /* 0x0000000a00b27202 */ /* 0x000fe40000000f00 */
.L_x_20665:
[----:B------:R-:W-:Y:S05]  /*1800*/  BSYNC B3 ;  /* 0x0000000000037941 */ /* 0x000fea0003800000 */
.L_x_20663:
        /* <DEDUP_REMOVED lines=16> */
.L_x_20669:
[----:B------:R-:W-:Y:S05]  /*1910*/  BSYNC B4 ;  /* 0x0000000000047941 */ /* 0x000fea0003800000 */
.L_x_20668:
        /* <DEDUP_REMOVED lines=44> */
.L_x_20667:
[----:B------:R-:W-:Y:S05]  /*1be0*/  BSYNC B3 ;  /* 0x0000000000037941 */ /* 0x000fea0003800000 */
.L_x_20666:
        /* <DEDUP_REMOVED lines=11> */
.L_x_20662:
[----:B------:R-:W-:Y:S05]  /*1ca0*/  BSYNC B2 ;  /* 0x0000000000027941 */ /* 0x000fea0003800000 */
.L_x_20661:
        /* <DEDUP_REMOVED lines=18> */
.L_x_20673:
[----:B------:R-:W-:Y:S02]  /*1dd0*/  IMAD.MOV.U32 R220, RZ, RZ, R10 ;  /* 0x000000ffffdc7224 */ /* 0x000fe400078e000a */
.L_x_20674:
[----:B------:R-:W-:Y:S05]  /*1de0*/  BSYNC B3 ;  /* 0x0000000000037941 */ /* 0x000fea0003800000 */
.L_x_20672:
        /* <DEDUP_REMOVED lines=16> */
.L_x_20678:
[----:B------:R-:W-:Y:S05]  /*1ef0*/  BSYNC B4 ;  /* 0x0000000000047941 */ /* 0x000fea0003800000 */
.L_x_20677:
        /* <DEDUP_REMOVED lines=44> */
.L_x_20676:
[----:B------:R-:W-:Y:S05]  /*21c0*/  BSYNC B3 ;  /* 0x0000000000037941 */ /* 0x000fea0003800000 */
.L_x_20675:
        /* <DEDUP_REMOVED lines=11> */
.L_x_20671:
[----:B------:R-:W-:Y:S05]  /*2280*/  BSYNC B2 ;  /* 0x0000000000027941 */ /* 0x000fea0003800000 */
.L_x_20670:
        /* <DEDUP_REMOVED lines=18> */
.L_x_20682:
[----:B------:R-:W-:Y:S02]  /*23b0*/  IMAD.MOV.U32 R230, RZ, RZ, R10 ;  /* 0x000000ffffe67224 */ /* 0x000fe400078e000a */
.L_x_20683:
[----:B------:R-:W-:Y:S05]  /*23c0*/  BSYNC B3 ;  /* 0x0000000000037941 */ /* 0x000fea0003800000 */
.L_x_20681:
        /* <DEDUP_REMOVED lines=16> */
.L_x_20687:
[----:B------:R-:W-:Y:S05]  /*24d0*/  BSYNC B4 ;  /* 0x0000000000047941 */ /* 0x000fea0003800000 */
.L_x_20686:
        /* <DEDUP_REMOVED lines=44> */
.L_x_20685:
[----:B------:R-:W-:Y:S05]  /*27a0*/  BSYNC B3 ;  /* 0x0000000000037941 */ /* 0x000fea0003800000 */
.L_x_20684:
        /* <DEDUP_REMOVED lines=11> */
.L_x_20680:
[----:B------:R-:W-:Y:S05]  /*2860*/  BSYNC B2 ;  /* 0x0000000000027941 */ /* 0x000fea0003800000 */
.L_x_20679:
        /* <DEDUP_REMOVED lines=18> */
.L_x_20691:
[----:B------:R-:W-:Y:S02]  /*2990*/  IMAD.MOV.U32 R230, RZ, RZ, R10 ;  /* 0x000000ffffe67224 */ /* 0x000fe400078e000a */
.L_x_20692:
[----:B------:R-:W-:Y:S05]  /*29a0*/  BSYNC B3 ;  /* 0x0000000000037941 */ /* 0x000fea0003800000 */
.L_x_20690:
        /* <DEDUP_REMOVED lines=16> */
.L_x_20696:
[----:B------:R-:W-:Y:S05]  /*2ab0*/  BSYNC B4 ;  /* 0x0000000000047941 */ /* 0x000fea0003800000 */
.L_x_20695:
        /* <DEDUP_REMOVED lines=44> */
.L_x_20694:
[----:B------:R-:W-:Y:S05]  /*2d80*/  BSYNC B3 ;  /* 0x0000000000037941 */ /* 0x000fea0003800000 */
.L_x_20693:
        /* <DEDUP_REMOVED lines=11> */
.L_x_20689:
[----:B------:R-:W-:Y:S05]  /*2e40*/  BSYNC B2 ;  /* 0x0000000000027941 */ /* 0x000fea0003800000 */
.L_x_20688:
        /* <DEDUP_REMOVED lines=18> */
.L_x_20700:
[----:B------:R-:W-:Y:S02]  /*2f70*/  IMAD.MOV.U32 R230, RZ, RZ, R10 ;  /* 0x000000ffffe67224 */ /* 0x000fe400078e000a */
.L_x_20701:
[----:B------:R-:W-:Y:S05]  /*2f80*/  BSYNC B3 ;  /* 0x0000000000037941 */ /* 0x000fea0003800000 */
.L_x_20699:
        /* <DEDUP_REMOVED lines=16> */
.L_x_20705:
[----:B------:R-:W-:Y:S05]  /*3090*/  BSYNC B4 ;  /* 0x0000000000047941 */ /* 0x000fea0003800000 */
.L_x_20704:
        /* <DEDUP_REMOVED lines=44> */
.L_x_20703:
[----:B------:R-:W-:Y:S05]  /*3360*/  BSYNC B3 ;  /* 0x0000000000037941 */ /* 0x000fea0003800000 */
.L_x_20702:
        /* <DEDUP_REMOVED lines=11> */
.L_x_20698:
[----:B------:R-:W-:Y:S05]  /*3420*/  BSYNC B2 ;  /* 0x0000000000027941 */ /* 0x000fea0003800000 */
.L_x_20697:
        /* <DEDUP_REMOVED lines=18> */
.L_x_20709:
[----:B------:R-:W-:Y:S02]  /*3550*/  MOV R230, R10 ;  /* 0x0000000a00e67202 */ /* 0x000fe40000000f00 */
.L_x_20710:
[----:B------:R-:W-:Y:S05]  /*3560*/  BSYNC B3 ;  /* 0x0000000000037941 */ /* 0x000fea0003800000 */
.L_x_20708:
        /* <DEDUP_REMOVED lines=16> */
.L_x_20714:
[----:B------:R-:W-:Y:S05]  /*3670*/  BSYNC B4 ;  /* 0x0000000000047941 */ /* 0x000fea0003800000 */
.L_x_20713:
        /* <DEDUP_REMOVED lines=44> */
.L_x_20712:
[----:B------:R-:W-:Y:S05]  /*3940*/  BSYNC B3 ;  /* 0x0000000000037941 */ /* 0x000fea0003800000 */
.L_x_20711:
        /* <DEDUP_REMOVED lines=11> */
.L_x_20707:
[----:B------:R-:W-:Y:S05]  /*3a00*/  BSYNC B2 ;  /* 0x0000000000027941 */ /* 0x000fea0003800000 */
.L_x_20706:
        /* <DEDUP_REMOVED lines=18> */
.L_x_20718:
[----:B------:R-:W-:Y:S02]  /*3b30*/  IMAD.MOV.U32 R227, RZ, RZ, R10 ;  /* 0x000000ffffe37224 */ /* 0x000fe400078e000a */
.L_x_20719:
[----:B------:R-:W-:Y:S05]  /*3b40*/  BSYNC B3 ;  /* 0x0000000000037941 */ /* 0x000fea0003800000 */
.L_x_20717:
        /* <DEDUP_REMOVED lines=16> */
.L_x_20723:
[----:B------:R-:W-:Y:S05]  /*3c50*/  BSYNC B4 ;  /* 0x0000000000047941 */ /* 0x000fea0003800000 */
.L_x_20722:
        /* <DEDUP_REMOVED lines=44> */
.L_x_20721:
[----:B------:R-:W-:Y:S05]  /*3f20*/  BSYNC B3 ;  /* 0x0000000000037941 */ /* 0x000fea0003800000 */
.L_x_20720:
        /* <DEDUP_REMOVED lines=12> */
.L_x_20716:
[----:B------:R-:W-:Y:S05]  /*3ff0*/  BSYNC B2 ;  /* 0x0000000000027941 */ /* 0x000fea0003800000 */
.L_x_20715:
        /* <DEDUP_REMOVED lines=26> */
.L_x_20725:
[----:B------:R-:W-:Y:S05]  /*41a0*/  BSYNC B2 ;  /* 0x0000000000027941 */ /* 0x000fea0003800000 */
.L_x_20724:
[----:B------:R-:W-:Y:S02]  /*41b0*/  IADD3 R235, R235, 0x20, RZ ;  /* 0x00000020ebeb7810 */ /* 0x000fe40007ffe0ff */
[----:B------:R-:W-:Y:S02]  /*41c0*/  IADD3 R234, R234, 0x20, RZ ;  /* 0x00000020eaea7810 */ /* 0x000fe40007ffe0ff */
.L_x_20651:
[----:B-1----:R-:W-:Y:S05]  /*41d0*/  BSYNC B1 ;  /* 0x0000000000017941 */ /* 0x002fea0003800000 */
.L_x_20650:
        /* <DEDUP_REMOVED lines=31> */
.L_x_20731:
[----:B------:R-:W-:Y:S02]  /*43d0*/  IMAD.MOV.U32 R181, RZ, RZ, R10 ;  /* 0x000000ffffb57224 */ /* 0x000fe400078e000a */
.L_x_20732:
[----:B------:R-:W-:Y:S05]  /*43e0*/  BSYNC B3 ;  /* 0x0000000000037941 */ /* 0x000fea0003800000 */
.L_x_20730:
        /* <DEDUP_REMOVED lines=16> */
.L_x_20736:
[----:B------:R-:W-:Y:S05]  /*44f0*/  BSYNC B4 ;  /* 0x0000000000047941 */ /* 0x000fea0003800000 */
.L_x_20735:
        /* <DEDUP_REMOVED lines=43> */
.L_x_20734:
[----:B------:R-:W-:Y:S05]  /*47b0*/  BSYNC B3 ;  /* 0x0000000000037941 */ /* 0x000fea0003800000 */
.L_x_20733:
        /* <DEDUP_REMOVED lines=11> */
.L_x_20729:
[----:B-1----:R-:W-:Y:S05]  /*4870*/  BSYNC B2 ;  /* 0x0000000000027941 */ /* 0x002fea0003800000 */
.L_x_20728:
        /* <DEDUP_REMOVED lines=18> */
.L_x_20740:
[----:B------:R-:W-:Y:S02]  /*49a0*/  MOV R186, R10 ;  /* 0x0000000a00ba7202 */ /* 0x000fe40000000f00 */
.L_x_20741:
[----:B------:R-:W-:Y:S05]  /*49b0*/  BSYNC B3 ;  /* 0x0000000000037941 */ /* 0x000fea0003800000 */
.L_x_20739:
        /* <DEDUP_REMOVED lines=16> */
.L_x_20745:
[----:B------:R-:W-:Y:S05]  /*4ac0*/  BSYNC B4 ;  /* 0x0000000000047941 */ /* 0x000fea0003800000 */
.L_x_20744:
        /* <DEDUP_REMOVED lines=44> */
.L_x_20743:
[----:B------:R-:W-:Y:S05]  /*4d90*/  BSYNC B3 ;  /* 0x0000000000037941 */ /* 0x000fea0003800000 */
.L_x_20742:
        /* <DEDUP_REMOVED lines=11> */
.L_x_20738:
[----:B------:R-:W-:Y:S05]  /*4e50*/  BSYNC B2 ;  /* 0x0000000000027941 */ /* 0x000fea0003800000 */
.L_x_20737:
        /* <DEDUP_REMOVED lines=18> */
.L_x_20749:
[----:B0-----:R-:W-:Y:S02]  /*4f80*/  IMAD.MOV.U32 R220, RZ, RZ, R10 ;  /* 0x000000ffffdc7224 */ /* 0x001fe400078e000a */
.L_x_20750:
[----:B------:R-:W-:Y:S05]  /*4f90*/  BSYNC B3 ;  /* 0x0000000000037941 */ /* 0x000fea0003800000 */
.L_x_20748:
        /* <DEDUP_REMOVED lines=16> */
.L_x_20754:
[----:B------:R-:W-:Y:S05]  /*50a0*/  BSYNC B4 ;  /* 0x0000000000047941 */ /* 0x000fea0003800000 */
.L_x_20753:
        /* <DEDUP_REMOVED lines=44> */
.L_x_20752:
[----:B------:R-:W-:Y:S05]  /*5370*/  BSYNC B3 ;  /* 0x0000000000037941 */ /* 0x000fea0003800000 */
.L_x_20751:
        /* <DEDUP_REMOVED lines=11> */
.L_x_20747:
[----:B------:R-:W-:Y:S05]  /*5430*/  BSYNC B2 ;  /* 0x0000000000027941 */ /* 0x000fea0003800000 */
.L_x_20746:
        /* <DEDUP_REMOVED lines=18> */
.L_x_20758:
[----:B------:R-:W-:Y:S02]  /*5560*/  IMAD.MOV.U32 R230, RZ, RZ, R10 ;  /* 0x000000ffffe67224 */ /* 0x000fe400078e000a */
.L_x_20759:
[----:B------:R-:W-:Y:S05]  /*5570*/  BSYNC B3 ;  /* 0x0000000000037941 */ /* 0x000fea0003800000 */
.L_x_20757:
        /* <DEDUP_REMOVED lines=16> */
.L_x_20763:
[----:B------:R-:W-:Y:S05]  /*5680*/  BSYNC B4 ;  /* 0x0000000000047941 */ /* 0x000fea0003800000 */
.L_x_20762:
        /* <DEDUP_REMOVED lines=11> */
[----:B0-----:R-:W-:-:S05]  /*5740*/  IMAD.WIDE.U32 R220, R183, -0x326172a9, RZ ;  /* 0xcd9e8d57b7dc7825 */ /* 0x001fca00078e00ff */
        /* <DEDUP_REMOVED lines=32> */
.L_x_20761:
[----:B------:R-:W-:Y:S05]  /*5950*/  BSYNC B3 ;  /* 0x0000000000037941 */ /* 0x000fea0003800000 */
.L_x_20760:
        /* <DEDUP_REMOVED lines=11> */
.L_x_20756:
[----:B------:R-:W-:Y:S05]  /*5a10*/  BSYNC B2 ;  /* 0x0000000000027941 */ /* 0x000fea0003800000 */
.L_x_20755:
        /* <DEDUP_REMOVED lines=18> */
.L_x_20767:
[----:B------:R-:W-:Y:S02]  /*5b40*/  IMAD.MOV.U32 R230, RZ, RZ, R10 ;  /* 0x000000ffffe67224 */ /* 0x000fe400078e000a */
.L_x_20768:
[----:B------:R-:W-:Y:S05]  /*5b50*/  BSYNC B3 ;  /* 0x0000000000037941 */ /* 0x000fea0003800000 */
.L_x_20766:
        /* <DEDUP_REMOVED lines=16> */
.L_x_20772:
[----:B------:R-:W-:Y:S05]  /*5c60*/  BSYNC B4 ;  /* 0x0000000000047941 */ /* 0x000fea0003800000 */
.L_x_20771:
[----:B------:R-:W-:Y:S01]  /*5c70*/  IMAD.HI.U32 R6, R0, -0x326172a9, RZ ;  /* 0xcd9e8d5700067827 */ /* 0x000fe200078e00ff */
[----:B------:R-:W-:-:S03]  /*5c80*/  LOP3.LUT R7, R8, UR5, R9, 0x96, !PT ;  /* 0x0000000508077c12 */ /* 0x000fc6000f8e9609 */
[----:B------:R-:W-:Y:S01]  /*5c90*/  IMAD R185, R0, -0x326172a9, RZ ;  /* 0xcd9e8d5700b97824 */ /* 0x000fe200078e02ff */
[----:B------:R-:W-:Y:S01]  /*5ca0*/  LOP3.LUT R186, R6, UR4, R3, 0x96, !PT ;  /* 0x0000000406ba7c12 */ /* 0x000fe2000f8e9603 */
[----:B------:R-:W-:-:S04]  /*5cb0*/  IMAD.WIDE.U32 R6, R7, -0x326172a9, RZ ;  /* 0xcd9e8d5707067825 */ /* 0x000fc800078e00ff */
[----:B0-----:R-:W-:Y:S01]  /*5cc0*/  IMAD R221, R2, -0x2daee0ad, RZ ;  /* 0xd2511f5302dd7824 */ /* 0x001fe200078e02ff */
        /* <DEDUP_REMOVED lines=38> */
.L_x_20770:
[----:B------:R-:W-:Y:S05]  /*5f30*/  BSYNC B3 ;  /* 0x0000000000037941 */ /* 0x000fea0003800000 */
.L_x_20769:
        /* <DEDUP_REMOVED lines=11> */
.L_x_20765:
[----:B------:R-:W-:Y:S05]  /*5ff0*/  BSYNC B2 ;  /* 0x0000000000027941 */ /* 0x000fea0003800000 */
.L_x_20764:
        /* <DEDUP_REMOVED lines=18> */
.L_x_20776:
[----:B------:R-:W-:Y:S02]  /*6120*/  IMAD.MOV.U32 R230, RZ, RZ, R10 ;  /* 0x000000ffffe67224 */ /* 0x000fe400078e000a */
.L_x_20777:
[----:B------:R-:W-:Y:S05]  /*6130*/  BSYNC B3 ;  /* 0x0000000000037941 */ /* 0x000fea0003800000 */
.L_x_20775:
        /* <DEDUP_REMOVED lines=16> */
.L_x_20781:
[----:B------:R-:W-:Y:S05]  /*6240*/  BSYNC B4 ;  /* 0x0000000000047941 */ /* 0x000fea0003800000 */
.L_x_20780:
[----:B------:R-:W-:Y:S01]  /*6250*/  IMAD.HI.U32 R6, R0, -0x326172a9, RZ ;  /* 0xcd9e8d5700067827 */ /* 0x000fe200078e00ff */
[----:B------:R-:W-:-:S03]  /*6260*/  LOP3.LUT R8, R8, UR5, R9, 0x96, !PT ;  /* 0x0000000508087c12 */ /* 0x000fc6000f8e9609 */
[----:B------:R-:W-:Y:S01]  /*6270*/  IMAD R7, R0, -0x326172a9, RZ ;  /* 0xcd9e8d5700077824 */ /* 0x000fe200078e02ff */
[----:B------:R-:W-:Y:S01]  /*6280*/  LOP3.LUT R6, R6, UR4, R3, 0x96, !PT ;  /* 0x0000000406067c12 */ /* 0x000fe2000f8e9603 */
[----:B------:R-:W-:-:S04]  /*6290*/  IMAD.WIDE.U32 R186, R8, -0x326172a9, RZ ;  /* 0xcd9e8d5708ba7825 */ /* 0x000fc800078e00ff */
[----:B------:R-:W-:Y:S01]  /*62a0*/  IMAD R185, R2, -0x2daee0ad, RZ ;  /* 0xd2511f5302b97824 */ /* 0x000fe200078e02ff */
[----:B------:R-:W-:Y:S01]  /*62b0*/  LOP3.LUT R7, R187, UR9, R7, 0x96, !PT ;  /* 0x00000009bb077c12 */ /* 0x000fe2000f8e9607 */
[----:B0-----:R-:W-:-:S04]  /*62c0*/  IMAD.WIDE.U32 R222, R6, -0x2daee0ad, RZ ;  /* 0xd2511f5306de7825 */ /* 0x001fc800078e00ff */
        /* <DEDUP_REMOVED lines=36> */
.L_x_20779:
[----:B------:R-:W-:Y:S05]  /*6510*/  BSYNC B3 ;  /* 0x0000000000037941 */ /* 0x000fea0003800000 */
.L_x_20778:
[----:B------:R-:W1:Y:S01]  /*6520*/  I2F.U32 R185, R230 ;  /* 0x000000e600b97306 */ /* 0x000e620000201000 */
[----:B------:R-:W-:Y:S01]  /*6530*/  HFMA2.MMA R186, -RZ, RZ, 0.1171875, 0 ;  /* 0x2f800000ffba7435 */ /* 0x000fe200000001ff */
[----:B------:R-:W-:-:S05]  /*6540*/  PRMT R187, RZ, 0x7610, R170 ;  /* 0x00007610ffbb7816 */ /* 0x000fca00000000aa */
[----:B------:R-:W-:-:S04]  /*6550*/  FMUL.FTZ R187, R187, c[0x0][0x1ec] ;  /* 0x00007b00bbbb7a20 */ /* 0x000fc80000410000 */
[----:B-1----:R-:W-:Y:S02]  /*6560*/  FFMA.FTZ R185, R185, R186, 1.1641532182693481445e-10 ;  /* 0x2f000000b9b97423 */ /* 0x002fe400000100ba */
[----:B------:R-:W-:-:S03]  /*6570*/  FMUL.FTZ R186, R187, c[0x0][0x1e8] ;  /* 0x00007a00bbba7a20 */ /* 0x000fc60000410000 */
[----:B------:R-:W-:-:S04]  /*6580*/  FSETP.GTU.FTZ.AND P3, PT, R185, c[0x0][0x1e4], PT ;  /* 0x00007900b9007a0b */ /* 0x000fc80003f7c000 */
[----:B------:R-:W-:Y:S02]  /*6590*/  FSEL R186, R186, RZ, !P3 ;  /* 0x000000ffbaba7208 */ /* 0x000fe40005800000 */
[----:B------:R-:W-:-:S03]  /*65a0*/  SEL R225, RZ, 0x1, P3 ;  /* 0x00000001ffe17807 */ /* 0x000fc60001800000 */
[----:B------:R-:W-:-:S04]  /*65b0*/  FMUL.FTZ R185, R57, R186 ;  /* 0x000000ba39b97220 */ /* 0x000fc80000410000 */
[----:B------:R-:W-:Y:S02]  /*65c0*/  @P1 FADD.FTZ R185, R173, R185 ;  /* 0x000000b9adb91221 */ /* 0x000fe40000010000 */
.L_x_20774:
[----:B------:R-:W-:Y:S05]  /*65d0*/  BSYNC B2 ;  /* 0x0000000000027941 */ /* 0x000fea0003800000 */
.L_x_20773:
        /* <DEDUP_REMOVED lines=18> */
.L_x_20785:
[----:B------:R-:W-:Y:S02]  /*6700*/  MOV R230, R10 ;  /* 0x0000000a00e67202 */ /* 0x000fe40000000f00 */
.L_x_20786:
[----:B------:R-:W-:Y:S05]  /*6710*/  BSYNC B3 ;  /* 0x0000000000037941 */ /* 0x000fea0003800000 */
.L_x_20784:
        /* <DEDUP_REMOVED lines=16> */
.L_x_20790:
[----:B------:R-:W-:Y:S05]  /*6820*/  BSYNC B4 ;  /* 0x0000000000047941 */ /* 0x000fea0003800000 */
.L_x_20789:
        /* <DEDUP_REMOVED lines=44> */
.L_x_20788:
[----:B------:R-:W-:Y:S05]  /*6af0*/  BSYNC B3 ;  /* 0x0000000000037941 */ /* 0x000fea0003800000 */
.L_x_20787:
        /* <DEDUP_REMOVED lines=11> */
.L_x_20783:
[----:B------:R-:W-:Y:S05]  /*6bb0*/  BSYNC B2 ;  /* 0x0000000000027941 */ /* 0x000fea0003800000 */
.L_x_20782:
        /* <DEDUP_REMOVED lines=18> */
.L_x_20794:
[----:B------:R-:W-:Y:S02]  /*6ce0*/  IMAD.MOV.U32 R227, RZ, RZ, R10 ;  /* 0x000000ffffe37224 */ /* 0x000fe400078e000a */
.L_x_20795:
[----:B------:R-:W-:Y:S05]  /*6cf0*/  BSYNC B3 ;  /* 0x0000000000037941 */ /* 0x000fea0003800000 */
.L_x_20793:
        /* <DEDUP_REMOVED lines=16> */
.L_x_20799:
[----:B------:R-:W-:Y:S05]  /*6e00*/  BSYNC B4 ;  /* 0x0000000000047941 */ /* 0x000fea0003800000 */
.L_x_20798:
        /* <DEDUP_REMOVED lines=44> */
.L_x_20797:
[----:B------:R-:W-:Y:S05]  /*70d0*/  BSYNC B3 ;  /* 0x0000000000037941 */ /* 0x000fea0003800000 */
.L_x_20796:
        /* <DEDUP_REMOVED lines=12> */
.L_x_20792:
[----:B------:R-:W-:Y:S05]  /*71a0*/  BSYNC B2 ;  /* 0x0000000000027941 */ /* 0x000fea0003800000 */
.L_x_20791:
        /* <DEDUP_REMOVED lines=18> */
[----:B------:R-:W-:-:S05]  /*72d0*/  IMAD.WIDE.U32 R220, R220, 0x10000, RZ ;  /* 0x00010000dcdc7825 */ /* 0x000fca00078e00ff */
[----:B------:R-:W-:Y:S01]  /*72e0*/  LOP3.LUT R237, R221, R237, R231, 0xfe, !PT ;  /* 0x000000eddded7212 */ /* 0x000fe200078efee7 */
[----:B------:R-:W-:Y:S01]  /*72f0*/  IMAD.MOV.U32 R221, RZ, RZ, 0x8 ;  /* 0x00000008ffdd7424 */ /* 0x000fe200078e00ff */
[----:B------:R-:W-:Y:S02]  /*7300*/  LOP3.LUT R220, R222, R230, R220, 0xfe, !PT ;  /* 0x000000e6dedc7212 */ /* 0x000fe400078efedc */
[----:B------:R-:W-:Y:S02]  /*7310*/  LOP3.LUT R223, R237, R223, RZ, 0xfc, !PT ;  /* 0x000000dfeddf7212 */ /* 0x000fe400078efcff */
[----:B------:R-:W-:Y:S01]  /*7320*/  LOP3.LUT R222, R220, 0xff, R11, 0xf8, !PT ;  /* 0x000000ffdcde7812 */ /* 0x000fe200078ef80b */
[----:B------:R-:W-:-:S05]  /*7330*/  IMAD.WIDE.U32 R220, R234, R221, c[0x0][0x190] ;  /* 0x00006400eadc7625 */ /* 0x000fca00078e00dd */
[----:B------:R0:W-:Y:S02]  /*7340*/  STG.E.64 [R220.64], R222 ;  /* 0x000000dedc007986 */ /* 0x0001e4000c101b06 */
.L_x_20801:
[----:B------:R-:W-:Y:S05]  /*7350*/  BSYNC B2 ;  /* 0x0000000000027941 */ /* 0x000fea0003800000 */
.L_x_20800:
[----:B------:R-:W-:Y:S02]  /*7360*/  IADD3 R235, R235, 0x20, RZ ;  /* 0x00000020ebeb7810 */ /* 0x000fe40007ffe0ff */
[----:B------:R-:W-:Y:S02]  /*7370*/  IADD3 R234, R234, 0x20, RZ ;  /* 0x00000020eaea7810 */ /* 0x000fe40007ffe0ff */
.L_x_20727:
[----:B------:R-:W-:Y:S05]  /*7380*/  BSYNC B1 ;  /* 0x0000000000017941 */ /* 0x000fea0003800000 */
.L_x_20726:
        /* <DEDUP_REMOVED lines=31> */
.L_x_20807:
[----:B------:R-:W-:Y:S02]  /*7580*/  IMAD.MOV.U32 R189, RZ, RZ, R10 ;  /* 0x000000ffffbd7224 */ /* 0x000fe400078e000a */
.L_x_20808:
[----:B------:R-:W-:Y:S05]  /*7590*/  BSYNC B3 ;  /* 0x0000000000037941 */ /* 0x000fea0003800000 */
.L_x_20806:
        /* <DEDUP_REMOVED lines=16> */
.L_x_20812:
[----:B------:R-:W-:Y:S05]  /*76a0*/  BSYNC B4 ;  /* 0x0000000000047941 */ /* 0x000fea0003800000 */
.L_x_20811:
        /* <DEDUP_REMOVED lines=43> */
.L_x_20810:
[----:B------:R-:W-:Y:S05]  /*7960*/  BSYNC B3 ;  /* 0x0000000000037941 */ /* 0x000fea0003800000 */
.L_x_20809:
        /* <DEDUP_REMOVED lines=11> */
.L_x_20805:
[----:B-1----:R-:W-:Y:S05]  /*7a20*/  BSYNC B2 ;  /* 0x0000000000027941 */ /* 0x002fea0003800000 */
.L_x_20804:
        /* <DEDUP_REMOVED lines=18> */
.L_x_20816:
[----:B------:R-:W-:Y:S02]  /*7b50*/  MOV R194, R10 ;  /* 0x0000000a00c27202 */ /* 0x000fe40000000f00 */
.L_x_20817:
[----:B------:R-:W-:Y:S05]  /*7b60*/  BSYNC B3 ;  /* 0x0000000000037941 */ /* 0x000fea0003800000 */
.L_x_20815:
        /* <DEDUP_REMOVED lines=16> */
.L_x_20821:
[----:B------:R-:W-:Y:S05]  /*7c70*/  BSYNC B4 ;  /* 0x0000000000047941 */ /* 0x000fea0003800000 */
.L_x_20820:
        /* <DEDUP_REMOVED lines=44> */
.L_x_20819:
[----:B------:R-:W-:Y:S05]  /*7f40*/  BSYNC B3 ;  /* 0x0000000000037941 */ /* 0x000fea0003800000 */
.L_x_20818:
        /* <DEDUP_REMOVED lines=11> */
.L_x_20814:
[----:B------:R-:W-:Y:S05]  /*8000*/  BSYNC B2 ;  /* 0x0000000000027941 */ /* 0x000fea0003800000 */
.L_x_20813:
        /* <DEDUP_REMOVED lines=18> */
.L_x_20825:
[----:B0-----:R-:W-:Y:S02]  /*8130*/  IMAD.MOV.U32 R220, RZ, RZ, R10 ;  /* 0x000000ffffdc7224 */ /* 0x001fe400078e000a */
.L_x_20826:
[----:B------:R-:W-:Y:S05]  /*8140*/  BSYNC B3 ;  /* 0x0000000000037941 */ /* 0x000fea0003800000 */
.L_x_20824:
        /* <DEDUP_REMOVED lines=16> */
.L_x_20830:
[----:B------:R-:W-:Y:S05]  /*8250*/  BSYNC B4 ;  /* 0x0000000000047941 */ /* 0x000fea0003800000 */
.L_x_20829:
        /* <DEDUP_REMOVED lines=44> */
.L_x_20828:
[----:B------:R-:W-:Y:S05]  /*8520*/  BSYNC B3 ;  /* 0x0000000000037941 */ /* 0x000fea0003800000 */
.L_x_20827:
        /* <DEDUP_REMOVED lines=11> */
.L_x_20823:
[----:B------:R-:W-:Y:S05]  /*85e0*/  BSYNC B2 ;  /* 0x0000000000027941 */ /* 0x000fea0003800000 */
.L_x_20822:
        /* <DEDUP_REMOVED lines=18> */
.L_x_20834:
[----:B------:R-:W-:Y:S02]  /*8710*/  IMAD.MOV.U32 R230, RZ, RZ, R10 ;  /* 0x000000ffffe67224 */ /* 0x000fe400078e000a */
.L_x_20835:
[----:B------:R-:W-:Y:S05]  /*8720*/  BSYNC B3 ;  /* 0x0000000000037941 */ /* 0x000fea0003800000 */
.L_x_20833:
        /* <DEDUP_REMOVED lines=16> */
.L_x_20839:
[----:B------:R-:W-:Y:S05]  /*8830*/  BSYNC B4 ;  /* 0x0000000000047941 */ /* 0x000fea0003800000 */
.L_x_20838:
        /* <DEDUP_REMOVED lines=44> */
.L_x_20837:
[----:B------:R-:W-:Y:S05]  /*8b00*/  BSYNC B3 ;  /* 0x0000000000037941 */ /* 0x000fea0003800000 */
.L_x_20836:
        /* <DEDUP_REMOVED lines=11> */
.L_x_20832:
[----:B------:R-:W-:Y:S05]  /*8bc0*/  BSYNC B2 ;  /* 0x0000000000027941 */ /* 0x000fea0003800000 */
.L_x_20831:
        /* <DEDUP_REMOVED lines=18> */
.L_x_20843:
[----:B------:R-:W-:Y:S02]  /*8cf0*/  IMAD.MOV.U32 R230, RZ, RZ, R10 ;  /* 0x000000ffffe67224 */ /* 0x000fe400078e000a */
.L_x_20844:
[----:B------:R-:W-:Y:S05]  /*8d00*/  BSYNC B3 ;  /* 0x0000000000037941 */ /* 0x000fea0003800000 */
.L_x_20842:
        /* <DEDUP_REMOVED lines=16> */
.L_x_20848:
[----:B------:R-:W-:Y:S05]  /*8e10*/  BSYNC B4 ;  /* 0x0000000000047941 */ /* 0x000fea0003800000 */
.L_x_20847:
        /* <DEDUP_REMOVED lines=44> */
.L_x_20846:
[----:B------:R-:W-:Y:S05]  /*90e0*/  BSYNC B3 ;  /* 0x0000000000037941 */ /* 0x000fea0003800000 */
.L_x_20845:
        /* <DEDUP_REMOVED lines=11> */
.L_x_20841:
[----:B------:R-:W-:Y:S05]  /*91a0*/  BSYNC B2 ;  /* 0x0000000000027941 */ /* 0x000fea0003800000 */
.L_x_20840:
        /* <DEDUP_REMOVED lines=18> */
.L_x_20852:
[----:B------:R-:W-:Y:S02]  /*92d0*/  IMAD.MOV.U32 R230, RZ, RZ, R10 ;  /* 0x000000ffffe67224 */ /* 0x000fe400078e000a */
.L_x_20853:
[----:B------:R-:W-:Y:S05]  /*92e0*/  BSYNC B3 ;  /* 0x0000000000037941 */ /* 0x000fea0003800000 */
.L_x_20851:
        /* <DEDUP_REMOVED lines=16> */
.L_x_20857:
[----:B------:R-:W-:Y:S05]  /*93f0*/  BSYNC B4 ;  /* 0x0000000000047941 */ /* 0x000fea0003800000 */
.L_x_20856:
        /* <DEDUP_REMOVED lines=44> */
.L_x_20855:
[----:B------:R-:W-:Y:S05]  /*96c0*/  BSYNC B3 ;  /* 0x0000000000037941 */ /* 0x000fea0003800000 */
.L_x_20854:
        /* <DEDUP_REMOVED lines=11> */
.L_x_20850:
[----:B------:R-:W-:Y:S05]  /*9780*/  BSYNC B2 ;  /* 0x0000000000027941 */ /* 0x000fea0003800000 */
.L_x_20849:
        /* <DEDUP_REMOVED lines=18> */
.L_x_20861:
[----:B------:R-:W-:Y:S02]  /*98b0*/  MOV R230, R10 ;  /* 0x0000000a00e67202 */ /* 0x000fe40000000f00 */
.L_x_20862:
[----:B------:R-:W-:Y:S05]  /*98c0*/  BSYNC B3 ;  /* 0x0000000000037941 */ /* 0x000fea0003800000 */
.L_x_20860:
        /* <DEDUP_REMOVED lines=16> */
.L_x_20866:
[----:B------:R-:W-:Y:S05]  /*99d0*/  BSYNC B4 ;  /* 0x0000000000047941 */ /* 0x000fea0003800000 */
.L_x_20865:
        /* <DEDUP_REMOVED lines=44> */
.L_x_20864:
[----:B------:R-:W-:Y:S05]  /*9ca0*/  BSYNC B3 ;  /* 0x0000000000037941 */ /* 0x000fea0003800000 */
.L_x_20863:
        /* <DEDUP_REMOVED lines=11> */
.L_x_20859:
[----:B------:R-:W-:Y:S05]  /*9d60*/  BSYNC B2 ;  /* 0x0000000000027941 */ /* 0x000fea0003800000 */
.L_x_20858:
        /* <DEDUP_REMOVED lines=18> */
.L_x_20870:
[----:B------:R-:W-:Y:S02]  /*9e90*/  IMAD.MOV.U32 R227, RZ, RZ, R10 ;  /* 0x000000ffffe37224 */ /* 0x000fe400078e000a */
.L_x_20871:
[----:B------:R-:W-:Y:S05]  /*9ea0*/  BSYNC B3 ;  /* 0x0000000000037941 */ /* 0x000fea0003800000 */
.L_x_20869:
        /* <DEDUP_REMOVED lines=16> */
.L_x_20875:
[----:B------:R-:W-:Y:S05]  /*9fb0*/  BSYNC B4 ;  /* 0x0000000000047941 */ /* 0x000fea0003800000 */
.L_x_20874:
        /* <DEDUP_REMOVED lines=44> */
.L_x_20873:
[----:B------:R-:W-:Y:S05]  /*a280*/  BSYNC B3 ;  /* 0x0000000000037941 */ /* 0x000fea0003800000 */
.L_x_20872:
        /* <DEDUP_REMOVED lines=12> */
.L_x_20868:
[----:B------:R-:W-:Y:S05]  /*a350*/  BSYNC B2 ;  /* 0x0000000000027941 */ /* 0x000fea0003800000 */
.L_x_20867:
        /* <DEDUP_REMOVED lines=12> */
[----:B------:R-:W-:Y:S02]  /*a420*/  LOP3.LUT R221, R15, 0xff, RZ, 0xc0, !PT ;  /* 0x000000ff0fdd7812 */ /* 0x000fe400078ec0ff */
[----:B------:R-:W-:Y:S02]  /*a430*/  LOP3.LUT R223, R220, 0xff00, R223, 0xf8, !PT ;  /* 0x0000ff00dcdf7812 */ /* 0x000fe400078ef8df */
[----:B------:R-:W-:Y:S01]  /*a440*/  LOP3.LUT R230, R13, 0xff, RZ, 0xc0, !PT ;  /* 0x000000ff0de67812 */ /* 0x000fe200078ec0ff */
[----:B------:R-:W-:Y:S01]  /*a450*/  IMAD.WIDE.U32 R220, R221, 0x1000000, RZ ;  /* 0x01000000dddc7825 */ /* 0x000fe200078e00ff */
[----:B------:R-:W-:-:S03]  /*a460*/  LOP3.LUT R237, R223, 0xff, R224, 0xf8, !PT ;  /* 0x000000ffdfed7812 */ /* 0x000fc600078ef8e0 */
        /* <DEDUP_REMOVED lines=9> */
.L_x_20877:
[----:B------:R-:W-:Y:S05]  /*a500*/  BSYNC B2 ;  /* 0x0000000000027941 */ /* 0x000fea0003800000 */
.L_x_20876:
[----:B------:R-:W-:Y:S02]  /*a510*/  IADD3 R235, R235, 0x20, RZ ;  /* 0x00000020ebeb7810 */ /* 0x000fe40007ffe0ff */
[----:B------:R-:W-:Y:S02]  /*a520*/  IADD3 R234, R234, 0x20, RZ ;  /* 0x00000020eaea7810 */ /* 0x000fe40007ffe0ff */
.L_x_20803:
[----:B------:R-:W-:Y:S05]  /*a530*/  BSYNC B1 ;  /* 0x0000000000017941 */ /* 0x000fea0003800000 */
.L_x_20802:
        /* <DEDUP_REMOVED lines=31> */
.L_x_20883:
[----:B------:R-:W-:Y:S02]  /*a730*/  IMAD.MOV.U32 R197, RZ, RZ, R10 ;  /* 0x000000ffffc57224 */ /* 0x000fe400078e000a */
.L_x_20884:
[----:B------:R-:W-:Y:S05]  /*a740*/  BSYNC B3 ;  /* 0x0000000000037941 */ /* 0x000fea0003800000 */
.L_x_20882:
        /* <DEDUP_REMOVED lines=16> */
.L_x_20888:
[----:B------:R-:W-:Y:S05]  /*a850*/  BSYNC B4 ;  /* 0x0000000000047941 */ /* 0x000fea0003800000 */
.L_x_20887:
        /* <DEDUP_REMOVED lines=43> */
.L_x_20886:
[----:B------:R-:W-:Y:S05]  /*ab10*/  BSYNC B3 ;  /* 0x0000000000037941 */ /* 0x000fea0003800000 */
.L_x_20885:
        /* <DEDUP_REMOVED lines=11> */
.L_x_20881:
[----:B-1----:R-:W-:Y:S05]  /*abd0*/  BSYNC B2 ;  /* 0x0000000000027941 */ /* 0x002fea0003800000 */
.L_x_20880:
        /* <DEDUP_REMOVED lines=18> */
.L_x_20892:
[----:B------:R-:W-:Y:S02]  /*ad00*/  MOV R202, R10 ;  /* 0x0000000a00ca7202 */ /* 0x000fe40000000f00 */
.L_x_20893:
[----:B------:R-:W-:Y:S05]  /*ad10*/  BSYNC B3 ;  /* 0x0000000000037941 */ /* 0x000fea0003800000 */
.L_x_20891:
        /* <DEDUP_REMOVED lines=16> */
.L_x_20897:
[----:B------:R-:W-:Y:S05]  /*ae20*/  BSYNC B4 ;  /* 0x0000000000047941 */ /* 0x000fea0003800000 */
.L_x_20896:
        /* <DEDUP_REMOVED lines=44> */
.L_x_20895:
[----:B------:R-:W-:Y:S05]  /*b0f0*/  BSYNC B3 ;  /* 0x0000000000037941 */ /* 0x000fea0003800000 */
.L_x_20894:
        /* <DEDUP_REMOVED lines=11> */
.L_x_20890:
[----:B------:R-:W-:Y:S05]  /*b1b0*/  BSYNC B2 ;  /* 0x0000000000027941 */ /* 0x000fea0003800000 */
.L_x_20889:
        /* <DEDUP_REMOVED lines=18> */
.L_x_20901:
[----:B0-----:R-:W-:Y:S02]  /*b2e0*/  IMAD.MOV.U32 R220, RZ, RZ, R10 ;  /* 0x000000ffffdc7224 */ /* 0x001fe400078e000a */
.L_x_20902:
[----:B------:R-:W-:Y:S05]  /*b2f0*/  BSYNC B3 ;  /* 0x0000000000037941 */ /* 0x000fea0003800000 */
.L_x_20900:
        /* <DEDUP_REMOVED lines=16> */
.L_x_20906:
[----:B------:R-:W-:Y:S05]  /*b400*/  BSYNC B4 ;  /* 0x0000000000047941 */ /* 0x000fea0003800000 */
.L_x_20905:
        /* <DEDUP_REMOVED lines=44> */
.L_x_20904:
[----:B------:R-:W-:Y:S05]  /*b6d0*/  BSYNC B3 ;  /* 0x0000000000037941 */ /* 0x000fea0003800000 */
.L_x_20903:
        /* <DEDUP_REMOVED lines=11> */
.L_x_20899:
[----:B------:R-:W-:Y:S05]  /*b790*/  BSYNC B2 ;  /* 0x0000000000027941 */ /* 0x000fea0003800000 */
.L_x_20898:
        /* <DEDUP_REMOVED lines=18> */
.L_x_20910:
[----:B0-----:R-:W-:Y:S02]  /*b8c0*/  MOV R230, R10 ;  /* 0x0000000a00e67202 */ /* 0x001fe40000000f00 */
.L_x_20911:
[----:B------:R-:W-:Y:S05]  /*b8d0*/  BSYNC B3 ;  /* 0x0000000000037941 */ /* 0x000fea0003800000 */
.L_x_20909:
        /* <DEDUP_REMOVED lines=16> */
.L_x_20915:
[----:B------:R-:W-:Y:S05]  /*b9e0*/  BSYNC B4 ;  /* 0x0000000000047941 */ /* 0x000fea0003800000 */
.L_x_20914:
        /* <DEDUP_REMOVED lines=44> */
.L_x_20913:
[----:B------:R-:W-:Y:S05]  /*bcb0*/  BSYNC B3 ;  /* 0x0000000000037941 */ /* 0x000fea0003800000 */
.L_x_20912:
        /* <DEDUP_REMOVED lines=11> */
.L_x_20908:
[----:B------:R-:W-:Y:S05]  /*bd70*/  BSYNC B2 ;  /* 0x0000000000027941 */ /* 0x000fea0003800000 */
.L_x_20907:
        /* <DEDUP_REMOVED lines=18> */
.L_x_20919:
[----:B0-----:R-:W-:Y:S02]  /*bea0*/  MOV R230, R10 ;  /* 0x0000000a00e67202 */ /* 0x001fe40000000f00 */
.L_x_20920:
[----:B------:R-:W-:Y:S05]  /*beb0*/  BSYNC B3 ;  /* 0x0000000000037941 */ /* 0x000fea0003800000 */
.L_x_20918:
        /* <DEDUP_REMOVED lines=16> */
.L_x_20924:
[----:B------:R-:W-:Y:S05]  /*bfc0*/  BSYNC B4 ;  /* 0x0000000000047941 */ /* 0x000fea0003800000 */
.L_x_20923:
        /* <DEDUP_REMOVED lines=44> */
.L_x_20922:
[----:B------:R-:W-:Y:S05]  /*c290*/  BSYNC B3 ;  /* 0x0000000000037941 */ /* 0x000fea0003800000 */
.L_x_20921:
        /* <DEDUP_REMOVED lines=11> */
.L_x_20917:
[----:B------:R-:W-:Y:S05]  /*c350*/  BSYNC B2 ;  /* 0x0000000000027941 */ /* 0x000fea0003800000 */
.L_x_20916:
        /* <DEDUP_REMOVED lines=18> */
.L_x_20928:
[----:B0-----:R-:W-:Y:S02]  /*c480*/  MOV R230, R10 ;  /* 0x0000000a00e67202 */ /* 0x001fe40000000f00 */
.L_x_20929:
[----:B------:R-:W-:Y:S05]  /*c490*/  BSYNC B3 ;  /* 0x0000000000037941 */ /* 0x000fea0003800000 */
.L_x_20927:
        /* <DEDUP_REMOVED lines=16> */
.L_x_20933:
[----:B------:R-:W-:Y:S05]  /*c5a0*/  BSYNC B4 ;  /* 0x0000000000047941 */ /* 0x000fea0003800000 */
.L_x_20932:
        /* <DEDUP_REMOVED lines=44> */
.L_x_20931:
[----:B------:R-:W-:Y:S05]  /*c870*/  BSYNC B3 ;  /* 0x0000000000037941 */ /* 0x000fea0003800000 */
.L_x_20930:
        /* <DEDUP_REMOVED lines=11> */
.L_x_20926:
[----:B------:R-:W-:Y:S05]  /*c930*/  BSYNC B2 ;  /* 0x0000000000027941 */ /* 0x000fea0003800000 */
.L_x_20925:
        /* <DEDUP_REMOVED lines=18> */
.L_x_20937:
[----:B------:R-:W-:Y:S02]  /*ca60*/  MOV R230, R10 ;  /* 0x0000000a00e67202 */ /* 0x000fe40000000f00 */
.L_x_20938:
[----:B------:R-:W-:Y:S05]  /*ca70*/  BSYNC B3 ;  /* 0x0000000000037941 */ /* 0x000fea0003800000 */
.L_x_20936:
        /* <DEDUP_REMOVED lines=16> */
.L_x_20942:
[----:B------:R-:W-:Y:S05]  /*cb80*/  BSYNC B4 ;  /* 0x0000000000047941 */ /* 0x000fea0003800000 */
.L_x_20941:
        /* <DEDUP_REMOVED lines=44> */
.L_x_20940:
[----:B------:R-:W-:Y:S05]  /*ce50*/  BSYNC B3 ;  /* 0x0000000000037941 */ /* 0x000fea0003800000 */
.L_x_20939:
        /* <DEDUP_REMOVED lines=11> */
.L_x_20935:
[----:B------:R-:W-:Y:S05]  /*cf10*/  BSYNC B2 ;  /* 0x0000000000027941 */ /* 0x000fea0003800000 */
.L_x_20934:
        /* <DEDUP_REMOVED lines=18> */
.L_x_20946:
[----:B------:R-:W-:Y:S02]  /*d040*/  MOV R227, R10 ;  /* 0x0000000a00e37202 */ /* 0x000fe40000000f00 */
.L_x_20947:
[----:B------:R-:W-:Y:S05]  /*d050*/  BSYNC B3 ;  /* 0x0000000000037941 */ /* 0x000fea0003800000 */
.L_x_20945:
        /* <DEDUP_REMOVED lines=16> */
.L_x_20951:
[----:B------:R-:W-:Y:S05]  /*d160*/  BSYNC B4 ;  /* 0x0000000000047941 */ /* 0x000fea0003800000 */
.L_x_20950:
        /* <DEDUP_REMOVED lines=44> */
.L_x_20949:
[----:B------:R-:W-:Y:S05]  /*d430*/  BSYNC B3 ;  /* 0x0000000000037941 */ /* 0x000fea0003800000 */
.L_x_20948:
        /* <DEDUP_REMOVED lines=12> */
.L_x_20944:
[----:B------:R-:W-:Y:S05]  /*d500*/  BSYNC B2 ;  /* 0x0000000000027941 */ /* 0x000fea0003800000 */
.L_x_20943:
        /* <DEDUP_REMOVED lines=26> */
.L_x_20953:
[----:B------:R-:W-:Y:S05]  /*d6b0*/  BSYNC B2 ;  /* 0x0000000000027941 */ /* 0x000fea0003800000 */
.L_x_20952:
[----:B------:R-:W-:Y:S02]  /*d6c0*/  IADD3 R235, R235, 0x20, RZ ;  /* 0x00000020ebeb7810 */ /* 0x000fe40007ffe0ff */
[----:B------:R-:W-:Y:S02]  /*d6d0*/  IADD3 R234, R234, 0x20, RZ ;  /* 0x00000020eaea7810 */ /* 0x000fe40007ffe0ff */
.L_x_20879:
[----:B------:R-:W-:Y:S05]  /*d6e0*/  BSYNC B1 ;  /* 0x0000000000017941 */ /* 0x000fea0003800000 */
.L_x_20878:
        /* <DEDUP_REMOVED lines=31> */
.L_x_20959:
[----:B------:R-:W-:Y:S02]  /*d8e0*/  IMAD.MOV.U32 R205, RZ, RZ, R10 ;  /* 0x000000ffffcd7224 */ /* 0x000fe400078e000a */
.L_x_20960:
[----:B------:R-:W-:Y:S05]  /*d8f0*/  BSYNC B3 ;  /* 0x0000000000037941 */ /* 0x000fea0003800000 */
.L_x_20958:
        /* <DEDUP_REMOVED lines=16> */
.L_x_20964:
[----:B------:R-:W-:Y:S05]  /*da00*/  BSYNC B4 ;  /* 0x0000000000047941 */ /* 0x000fea0003800000 */
.L_x_20963:
        /* <DEDUP_REMOVED lines=43> */
.L_x_20962:
[----:B------:R-:W-:Y:S05]  /*dcc0*/  BSYNC B3 ;  /* 0x0000000000037941 */ /* 0x000fea0003800000 */
.L_x_20961:
        /* <DEDUP_REMOVED lines=11> */
.L_x_20957:
[----:B-1----:R-:W-:Y:S05]  /*dd80*/  BSYNC B2 ;  /* 0x0000000000027941 */ /* 0x002fea0003800000 */
.L_x_20956:
        /* <DEDUP_REMOVED lines=18> */
.L_x_20968:
[----:B------:R-:W-:Y:S02]  /*deb0*/  MOV R210, R10 ;  /* 0x0000000a00d27202 */ /* 0x000fe40000000f00 */
.L_x_20969:
[----:B------:R-:W-:Y:S05]  /*dec0*/  BSYNC B3 ;  /* 0x0000000000037941 */ /* 0x000fea0003800000 */
.L_x_20967:
        /* <DEDUP_REMOVED lines=16> */
.L_x_20973:
[----:B------:R-:W-:Y:S05]  /*dfd0*/  BSYNC B4 ;  /* 0x0000000000047941 */ /* 0x000fea0003800000 */
.L_x_20972:
        /* <DEDUP_REMOVED lines=42> */
[----:B------:R-:W-:Y:S01]  /*e280*/  LOP3.LUT R8, R207, UR26, R12, 0x96, !PT ;  /* 0x0000001acf087c12 */ /* 0x000fe2000f8e960c */
[----:B------:R-:W-:Y:S02]  /*e290*/  IMAD.MOV.U32 R12, RZ, RZ, R206 ;  /* 0x000000ffff0c7224 */ /* 0x000fe400078e00ce */
.L_x_20971:
[----:B------:R-:W-:Y:S05]  /*e2a0*/  BSYNC B3 ;  /* 0x0000000000037941 */ /* 0x000fea0003800000 */
.L_x_20970:
        /* <DEDUP_REMOVED lines=11> */
.L_x_20966:
[----:B------:R-:W-:Y:S05]  /*e360*/  BSYNC B2 ;  /* 0x0000000000027941 */ /* 0x000fea0003800000 */
.L_x_20965:
        /* <DEDUP_REMOVED lines=18> */
.L_x_20977:
[----:B0-----:R-:W-:Y:S02]  /*e490*/  MOV R220, R10 ;  /* 0x0000000a00dc7202 */ /* 0x001fe40000000f00 */
.L_x_20978:
[----:B------:R-:W-:Y:S05]  /*e4a0*/  BSYNC B3 ;  /* 0x0000000000037941 */ /* 0x000fea0003800000 */
.L_x_20976:
        /* <DEDUP_REMOVED lines=16> */
.L_x_20982:
[----:B------:R-:W-:Y:S05]  /*e5b0*/  BSYNC B4 ;  /* 0x0000000000047941 */ /* 0x000fea0003800000 */
.L_x_20981:
        /* <DEDUP_REMOVED lines=44> */
.L_x_20980:
[----:B------:R-:W-:Y:S05]  /*e880*/  BSYNC B3 ;  /* 0x0000000000037941 */ /* 0x000fea0003800000 */
.L_x_20979:
        /* <DEDUP_REMOVED lines=11> */
.L_x_20975:
[----:B------:R-:W-:Y:S05]  /*e940*/  BSYNC B2 ;  /* 0x0000000000027941 */ /* 0x000fea0003800000 */
.L_x_20974:
        /* <DEDUP_REMOVED lines=18> */
.L_x_20986:
[----:B0-----:R-:W-:Y:S02]  /*ea70*/  MOV R230, R10 ;  /* 0x0000000a00e67202 */ /* 0x001fe40000000f00 */
.L_x_20987:
[----:B------:R-:W-:Y:S05]  /*ea80*/  BSYNC B3 ;  /* 0x0000000000037941 */ /* 0x000fea0003800000 */
.L_x_20985:
        /* <DEDUP_REMOVED lines=16> */
.L_x_20991:
[----:B------:R-:W-:Y:S05]  /*eb90*/  BSYNC B4 ;  /* 0x0000000000047941 */ /* 0x000fea0003800000 */
.L_x_20990:
        /* <DEDUP_REMOVED lines=44> */
.L_x_20989:
[----:B------:R-:W-:Y:S05]  /*ee60*/  BSYNC B3 ;  /* 0x0000000000037941 */ /* 0x000fea0003800000 */
.L_x_20988:
        /* <DEDUP_REMOVED lines=11> */
.L_x_20984:
[----:B------:R-:W-:Y:S05]  /*ef20*/  BSYNC B2 ;  /* 0x0000000000027941 */ /* 0x000fea0003800000 */
.L_x_20983:
        /* <DEDUP_REMOVED lines=18> */
.L_x_20995:
[----:B0-----:R-:W-:Y:S02]  /*f050*/  MOV R230, R10 ;  /* 0x0000000a00e67202 */ /* 0x001fe40000000f00 */
.L_x_20996:
[----:B------:R-:W-:Y:S05]  /*f060*/  BSYNC B3 ;  /* 0x0000000000037941 */ /* 0x000fea0003800000 */
.L_x_20994:
        /* <DEDUP_REMOVED lines=16> */
.L_x_21000:
[----:B------:R-:W-:Y:S05]  /*f170*/  BSYNC B4 ;  /* 0x0000000000047941 */ /* 0x000fea0003800000 */
.L_x_20999:
        /* <DEDUP_REMOVED lines=44> */
.L_x_20998:
[----:B------:R-:W-:Y:S05]  /*f440*/  BSYNC B3 ;  /* 0x0000000000037941 */ /* 0x000fea0003800000 */
.L_x_20997:
        /* <DEDUP_REMOVED lines=11> */
.L_x_20993:
[----:B------:R-:W-:Y:S05]  /*f500*/  BSYNC B2 ;  /* 0x0000000000027941 */ /* 0x000fea0003800000 */
.L_x_20992:
        /* <DEDUP_REMOVED lines=18> */
.L_x_21004:
[----:B0-----:R-:W-:Y:S02]  /*f630*/  MOV R230, R10 ;  /* 0x0000000a00e67202 */ /* 0x001fe40000000f00 */
.L_x_21005:
[----:B------:R-:W-:Y:S05]  /*f640*/  BSYNC B3 ;  /* 0x0000000000037941 */ /* 0x000fea0003800000 */
.L_x_21003:
        /* <DEDUP_REMOVED lines=16> */
.L_x_21009:
[----:B------:R-:W-:Y:S05]  /*f750*/  BSYNC B4 ;  /* 0x0000000000047941 */ /* 0x000fea0003800000 */
.L_x_21008:
        /* <DEDUP_REMOVED lines=44> */
.L_x_21007:
[----:B------:R-:W-:Y:S05]  /*fa20*/  BSYNC B3 ;  /* 0x0000000000037941 */ /* 0x000fea0003800000 */
.L_x_21006:
        /* <DEDUP_REMOVED lines=11> */
.L_x_21002:
[----:B------:R-:W-:Y:S05]  /*fae0*/  BSYNC B2 ;  /* 0x0000000000027941 */ /* 0x000fea0003800000 */
.L_x_21001:
        /* <DEDUP_REMOVED lines=18> */
.L_x_21013:
[----:B------:R-:W-:Y:S02]  /*fc10*/  MOV R230, R10 ;  /* 0x0000000a00e67202 */ /* 0x000fe40000000f00 */
.L_x_21014:
[----:B------:R-:W-:Y:S05]  /*fc20*/  BSYNC B3 ;  /* 0x0000000000037941 */ /* 0x000fea0003800000 */
.L_x_21012:
        /* <DEDUP_REMOVED lines=16> */
.L_x_21018:
[----:B------:R-:W-:Y:S05]  /*fd30*/  BSYNC B4 ;  /* 0x0000000000047941 */ /* 0x000fea0003800000 */
.L_x_21017:
        /* <DEDUP_REMOVED lines=44> */
.L_x_21016:
[----:B------:R-:W-:Y:S05]  /*10000*/  BSYNC B3 ;  /* 0x0000000000037941 */ /* 0x000fea0003800000 */
.L_x_21015:
        /* <DEDUP_REMOVED lines=11> */
.L_x_21011:
[----:B------:R-:W-:Y:S05]  /*100c0*/  BSYNC B2 ;  /* 0x0000000000027941 */ /* 0x000fea0003800000 */
.L_x_21010:
        /* <DEDUP_REMOVED lines=18> */
.L_x_21022:
[----:B------:R-:W-:Y:S02]  /*101f0*/  MOV R227, R10 ;  /* 0x0000000a00e37202 */ /* 0x000fe40000000f00 */
.L_x_21023:
[----:B------:R-:W-:Y:S05]  /*10200*/  BSYNC B3 ;  /* 0x0000000000037941 */ /* 0x000fea0003800000 */
.L_x_21021:
        /* <DEDUP_REMOVED lines=16> */
.L_x_21027:
[----:B------:R-:W-:Y:S05]  /*10310*/  BSYNC B4 ;  /* 0x0000000000047941 */ /* 0x000fea0003800000 */
.L_x_21026:
        /* <DEDUP_REMOVED lines=44> */
.L_x_21025:
[----:B------:R-:W-:Y:S05]  /*105e0*/  BSYNC B3 ;  /* 0x0000000000037941 */ /* 0x000fea0003800000 */
.L_x_21024:
        /* <DEDUP_REMOVED lines=12> */
.L_x_21020:
[----:B------:R-:W-:Y:S05]  /*106b0*/  BSYNC B2 ;  /* 0x0000000000027941 */ /* 0x000fea0003800000 */
.L_x_21019:
        /* <DEDUP_REMOVED lines=26> */
.L_x_21029:
[----:B------:R-:W-:Y:S05]  /*10860*/  BSYNC B2 ;  /* 0x0000000000027941 */ /* 0x000fea0003800000 */
.L_x_21028:
[----:B------:R-:W-:Y:S02]  /*10870*/  IADD3 R235, R235, 0x20, RZ ;  /* 0x00000020ebeb7810 */ /* 0x000fe40007ffe0ff */
[----:B------:R-:W-:Y:S02]  /*10880*/  IADD3 R234, R234, 0x20, RZ ;  /* 0x00000020eaea7810 */ /* 0x000fe40007ffe0ff */
.L_x_20955:
[----:B------:R-:W-:Y:S05]  /*10890*/  BSYNC B1 ;  /* 0x0000000000017941 */ /* 0x000fea0003800000 */
.L_x_20954:
[----:B------:R-:W-:Y:S01]  /*108a0*/  BSSY B1, `(.L_x_21030) ;  /* 0x0000315000017945 */ /* 0x000fe20003800000 */
        /* <DEDUP_REMOVED lines=29> */
.L_x_21035:
[----:B------:R-:W-:Y:S02]  /*10a80*/  IMAD.MOV.U32 R213, RZ, RZ, R10 ;  /* 0x000000ffffd57224 */ /* 0x000fe400078e000a */
.L_x_21036:
[----:B------:R-:W-:Y:S05]  /*10a90*/  BSYNC B3 ;  /* 0x0000000000037941 */ /* 0x000fea0003800000 */
.L_x_21034:
        /* <DEDUP_REMOVED lines=16> */
.L_x_21040:
[----:B------:R-:W-:Y:S05]  /*10ba0*/  BSYNC B4 ;  /* 0x0000000000047941 */ /* 0x000fea0003800000 */
.L_x_21039:
        /* <DEDUP_REMOVED lines=43> */
.L_x_21038:
[----:B------:R-:W-:Y:S05]  /*10e60*/  BSYNC B3 ;  /* 0x0000000000037941 */ /* 0x000fea0003800000 */
.L_x_21037:
        /* <DEDUP_REMOVED lines=11> */
.L_x_21033:
[----:B-1----:R-:W-:Y:S05]  /*10f20*/  BSYNC B2 ;  /* 0x0000000000027941 */ /* 0x002fea0003800000 */
.L_x_21032:
        /* <DEDUP_REMOVED lines=18> */
.L_x_21044:
[----:B------:R-:W-:Y:S02]  /*11050*/  MOV R7, R10 ;  /* 0x0000000a00077202 */ /* 0x000fe40000000f00 */
.L_x_21045:
[----:B------:R-:W-:Y:S05]  /*11060*/  BSYNC B3 ;  /* 0x0000000000037941 */ /* 0x000fea0003800000 */
.L_x_21043:
        /* <DEDUP_REMOVED lines=16> */
.L_x_21049:
[----:B------:R-:W-:Y:S05]  /*11170*/  BSYNC B4 ;  /* 0x0000000000047941 */ /* 0x000fea0003800000 */
.L_x_21048:
        /* <DEDUP_REMOVED lines=28> */
[----:B0-----:R-:W-:Y:S01]  /*11340*/  LOP3.LUT R220, R219, UR19, R12, 0x96, !PT ;  /* 0x00000013dbdc7c12 */ /* 0x001fe2000f8e960c */
        /* <DEDUP_REMOVED lines=13> */
[----:B------:R-:W-:Y:S02]  /*11420*/  IMAD.MOV.U32 R12, RZ, RZ, R214 ;  /* 0x000000ffff0c7224 */ /* 0x000fe400078e00d6 */
[----:B------:R-:W-:Y:S02]  /*11430*/  IMAD.MOV.U32 R215, RZ, RZ, RZ ;  /* 0x000000ffffd77224 */ /* 0x000fe400078e00ff */
.L_x_21047:
[----:B------:R-:W-:Y:S05]  /*11440*/  BSYNC B3 ;  /* 0x0000000000037941 */ /* 0x000fea0003800000 */
.L_x_21046:
        /* <DEDUP_REMOVED lines=11> */
.L_x_21042:
[----:B------:R-:W-:Y:S05]  /*11500*/  BSYNC B2 ;  /* 0x0000000000027941 */ /* 0x000fea0003800000 */
.L_x_21041:
        /* <DEDUP_REMOVED lines=18> */
.L_x_21053:
[----:B------:R-:W-:Y:S02]  /*11630*/  MOV R7, R10 ;  /* 0x0000000a00077202 */ /* 0x000fe40000000f00 */
.L_x_21054:
[----:B------:R-:W-:Y:S05]  /*11640*/  BSYNC B3 ;  /* 0x0000000000037941 */ /* 0x000fea0003800000 */
.L_x_21052:
        /* <DEDUP_REMOVED lines=16> */
.L_x_21058:
[----:B------:R-:W-:Y:S05]  /*11750*/  BSYNC B4 ;  /* 0x0000000000047941 */ /* 0x000fea0003800000 */
.L_x_21057:
        /* <DEDUP_REMOVED lines=44> */
.L_x_21056:
[----:B------:R-:W-:Y:S05]  /*11a20*/  BSYNC B3 ;  /* 0x0000000000037941 */ /* 0x000fea0003800000 */
.L_x_21055:
        /* <DEDUP_REMOVED lines=11> */
.L_x_21051:
[----:B------:R-:W-:Y:S05]  /*11ae0*/  BSYNC B2 ;  /* 0x0000000000027941 */ /* 0x000fea0003800000 */
.L_x_21050:
        /* <DEDUP_REMOVED lines=18> */
.L_x_21062:
[----:B0-----:R-:W-:Y:S02]  /*11c10*/  MOV R222, R10 ;  /* 0x0000000a00de7202 */ /* 0x001fe40000000f00 */
.L_x_21063:
[----:B------:R-:W-:Y:S05]  /*11c20*/  BSYNC B3 ;  /* 0x0000000000037941 */ /* 0x000fea0003800000 */
.L_x_21061:
        /* <DEDUP_REMOVED lines=16> */
.L_x_21067:
[----:B------:R-:W-:Y:S05]  /*11d30*/  BSYNC B4 ;  /* 0x0000000000047941 */ /* 0x000fea0003800000 */
.L_x_21066:
        /* <DEDUP_REMOVED lines=44> */
.L_x_21065:
[----:B------:R-:W-:Y:S05]  /*12000*/  BSYNC B3 ;  /* 0x0000000000037941 */ /* 0x000fea0003800000 */
.L_x_21064:
        /* <DEDUP_REMOVED lines=11> */
.L_x_21060:
[----:B------:R-:W-:Y:S05]  /*120c0*/  BSYNC B2 ;  /* 0x0000000000027941 */ /* 0x000fea0003800000 */
.L_x_21059:
        /* <DEDUP_REMOVED lines=18> */
.L_x_21071:
[----:B0-----:R-:W-:Y:S02]  /*121f0*/  MOV R222, R10 ;  /* 0x0000000a00de7202 */ /* 0x001fe40000000f00 */
.L_x_21072:
[----:B------:R-:W-:Y:S05]  /*12200*/  BSYNC B3 ;  /* 0x0000000000037941 */ /* 0x000fea0003800000 */
.L_x_21070:
        /* <DEDUP_REMOVED lines=16> */
.L_x_21076:
[----:B------:R-:W-:Y:S05]  /*12310*/  BSYNC B4 ;  /* 0x0000000000047941 */ /* 0x000fea0003800000 */
.L_x_21075:
        /* <DEDUP_REMOVED lines=44> */
.L_x_21074:
[----:B------:R-:W-:Y:S05]  /*125e0*/  BSYNC B3 ;  /* 0x0000000000037941 */ /* 0x000fea0003800000 */
.L_x_21073:
        /* <DEDUP_REMOVED lines=11> */
.L_x_21069:
[----:B------:R-:W-:Y:S05]  /*126a0*/  BSYNC B2 ;  /* 0x0000000000027941 */ /* 0x000fea0003800000 */
.L_x_21068:
        /* <DEDUP_REMOVED lines=18> */
.L_x_21080:
[----:B------:R-:W-:Y:S02]  /*127d0*/  MOV R229, R10 ;  /* 0x0000000a00e57202 */ /* 0x000fe40000000f00 */
.L_x_21081:
[----:B------:R-:W-:Y:S05]  /*127e0*/  BSYNC B3 ;  /* 0x0000000000037941 */ /* 0x000fea0003800000 */
.L_x_21079:
        /* <DEDUP_REMOVED lines=16> */
.L_x_21085:
[----:B------:R-:W-:Y:S05]  /*128f0*/  BSYNC B4 ;  /* 0x0000000000047941 */ /* 0x000fea0003800000 */
.L_x_21084:
[----:B------:R-:W-:Y:S01]  /*12900*/  IMAD.HI.U32 R6, R0, -0x326172a9, RZ ;  /* 0xcd9e8d5700067827 */ /* 0x000fe200078e00ff */
[----:B------:R-:W-:-:S03]  /*12910*/  LOP3.LUT R7, R8, UR5, R9, 0x96, !PT ;  /* 0x0000000508077c12 */ /* 0x000fc6000f8e9609 */
[----:B------:R-:W-:Y:S01]  /*12920*/  IMAD R217, R0, -0x326172a9, RZ ;  /* 0xcd9e8d5700d97824 */ /* 0x000fe200078e02ff */
[----:B0-----:R-:W-:Y:S01]  /*12930*/  LOP3.LUT R220, R6, UR4, R3, 0x96, !PT ;  /* 0x0000000406dc7c12 */ /* 0x001fe2000f8e9603 */
        /* <DEDUP_REMOVED lines=40> */
.L_x_21083:
[----:B------:R-:W-:Y:S05]  /*12bc0*/  BSYNC B3 ;  /* 0x0000000000037941 */ /* 0x000fea0003800000 */
.L_x_21082:
        /* <DEDUP_REMOVED lines=11> */
.L_x_21078:
[----:B------:R-:W-:Y:S05]  /*12c80*/  BSYNC B2 ;  /* 0x0000000000027941 */ /* 0x000fea0003800000 */
.L_x_21077:
        /* <DEDUP_REMOVED lines=18> */
.L_x_21089:
[----:B------:R-:W-:Y:S02]  /*12db0*/  MOV R229, R10 ;  /* 0x0000000a00e57202 */ /* 0x000fe40000000f00 */
.L_x_21090:
[----:B------:R-:W-:Y:S05]  /*12dc0*/  BSYNC B3 ;  /* 0x0000000000037941 */ /* 0x000fea0003800000 */
.L_x_21088:
        /* <DEDUP_REMOVED lines=16> */
.L_x_21094:
[----:B------:R-:W-:Y:S05]  /*12ed0*/  BSYNC B4 ;  /* 0x0000000000047941 */ /* 0x000fea0003800000 */
.L_x_21093:
        /* <DEDUP_REMOVED lines=44> */
.L_x_21092:
[----:B------:R-:W-:Y:S05]  /*131a0*/  BSYNC B3 ;  /* 0x0000000000037941 */ /* 0x000fea0003800000 */
.L_x_21091:
        /* <DEDUP_REMOVED lines=11> */
.L_x_21087:
[----:B------:R-:W-:Y:S05]  /*13260*/  BSYNC B2 ;  /* 0x0000000000027941 */ /* 0x000fea0003800000 */
.L_x_21086:
        /* <DEDUP_REMOVED lines=18> */
.L_x_21098:
[----:B------:R-:W-:Y:S02]  /*13390*/  MOV R227, R10 ;  /* 0x0000000a00e37202 */ /* 0x000fe40000000f00 */
.L_x_21099:
[----:B------:R-:W-:Y:S05]  /*133a0*/  BSYNC B3 ;  /* 0x0000000000037941 */ /* 0x000fea0003800000 */
.L_x_21097:
        /* <DEDUP_REMOVED lines=16> */
.L_x_21103:
[----:B------:R-:W-:Y:S05]  /*134b0*/  BSYNC B4 ;  /* 0x0000000000047941 */ /* 0x000fea0003800000 */
.L_x_21102:
        /* <DEDUP_REMOVED lines=44> */
.L_x_21101:
[----:B------:R-:W-:Y:S05]  /*13780*/  BSYNC B3 ;  /* 0x0000000000037941 */ /* 0x000fea0003800000 */
.L_x_21100:
        /* <DEDUP_REMOVED lines=12> */
.L_x_21096:
[----:B------:R-:W-:Y:S05]  /*13850*/  BSYNC B2 ;  /* 0x0000000000027941 */ /* 0x000fea0003800000 */
.L_x_21095:
        /* <DEDUP_REMOVED lines=25> */
.L_x_21031:
[----:B------:R-:W-:Y:S05]  /*139f0*/  BSYNC B1 ;  /* 0x0000000000017941 */ /* 0x000fea0003800000 */
.L_x_21030:
        /* <DEDUP_REMOVED lines=61> */
.L_x_21120:
        /* <DEDUP_REMOVED lines=117> */
.L_x_21121:
        /* <DEDUP_REMOVED lines=27> */
[--C-:B------:R-:W-:Y:S01]  /*146d0*/  FADD.FTZ R221, R164, -R232.reuse ;  /* 0x800000e8a4dd7221 */ /* 0x100fe20000010000 */
[----:B------:R-:W-:Y:S01]  /*146e0*/  MOV R238, 0x10 ;  /* 0x0000001000ee7802 */ /* 0x000fe20000000f00 */
        /* <DEDUP_REMOVED lines=26> */
[C---:B------:R-:W-:Y:S01]  /*14890*/  IMAD.WIDE.U32 R230, R229.reuse, R238, c[0x0][0x208] ;  /* 0x00008200e5e67625 */ /* 0x040fe200078e00ee */
[----:B------:R-:W-:Y:S02]  /*148a0*/  IADD3 R229, R229, 0x20, RZ ;  /* 0x00000020e5e57810 */ /* 0x000fe40007ffe0ff */
[----:B------:R-:W-:-:S05]  /*148b0*/  F2FP.BF16.PACK_AB R223, R236, R223 ;  /* 0x000000dfecdf723e */ /* 0x000fca00000010ff */
[----:B------:R0:W-:Y:S02]  /*148c0*/  STG.E.128 [R230.64], R220 ;  /* 0x000000dce6007986 */ /* 0x0001e4000c101d06 */
.L_x_21109:
[----:B------:R-:W-:Y:S05]  /*148d0*/  BSYNC B2 ;  /* 0x0000000000027941 */ /* 0x000fea0003800000 */
.L_x_21108:
        /* <DEDUP_REMOVED lines=35> */
.L_x_21111:
[----:B------:R-:W-:Y:S05]  /*14b10*/  BSYNC B2 ;  /* 0x0000000000027941 */ /* 0x000fea0003800000 */
.L_x_21110:
        /* <DEDUP_REMOVED lines=35> */
.L_x_21113:
[----:B------:R-:W-:Y:S05]  /*14d50*/  BSYNC B2 ;  /* 0x0000000000027941 */ /* 0x000fea0003800000 */
.L_x_21112:
        /* <DEDUP_REMOVED lines=35> */
.L_x_21115:
[----:B------:R-:W-:Y:S05]  /*14f90*/  BSYNC B2 ;  /* 0x0000000000027941 */ /* 0x000fea0003800000 */
.L_x_21114:
[----:B------:R-:W-:Y:S01]  /*14fa0*/  LOP3.LUT P0, RZ, R228, 0x2, RZ, 0xc0, !PT ;  /* 0x00000002e4ff7812 */ /* 0x000fe2000780c0ff */
[----:B------:R-:W-:-:S12]  /*14fb0*/  BSSY B2, `(.L_x_21116) ;  /* 0x0000022000027945 */ /* 0x000fd80003800000 */
[----:B------:R-:W-:Y:S05]  /*14fc0*/  @!P0 BRA `(.L_x_21117) ;  /* 0x0000020000008947 */ /* 0x000fea0003800000 */
[--C-:B0-----:R-:W-:Y:S01]  /*14fd0*/  FADD.FTZ R221, R204, -R232.reuse ;  /* 0x800000e8ccdd7221 */ /* 0x101fe20000010000 */
[----:B------:R-:W-:Y:S01]  /*14fe0*/  HFMA2.MMA R238, -RZ, RZ, 0, 9.5367431640625e-07 ;  /* 0x00000010ffee7435 */ /* 0x000fe200000001ff */
        /* <DEDUP_REMOVED lines=30> */
.L_x_21117:
[----:B------:R-:W-:Y:S05]  /*151d0*/  BSYNC B2 ;  /* 0x0000000000027941 */ /* 0x000fea0003800000 */
.L_x_21116:
        /* <DEDUP_REMOVED lines=32> */
.L_x_21107:
[----:B0-----:R-:W-:Y:S05]  /*153e0*/  BSYNC B1 ;  /* 0x0000000000017941 */ /* 0x001fea0003800000 */
.L_x_21106:
[----:B------:R-:W-:-:S04]  /*153f0*/  IMAD.MOV.U32 R220, RZ, RZ, c[0x0][0x160] ;  /* 0x00005800ffdc7624 */ /* 0x000fc800078e00ff */
[----:B------:R-:W-:-:S05]  /*15400*/  IMAD R5, R220, 0x4, R5 ;  /* 0x00000004dc057824 */ /* 0x000fca00078e0205 */
[----:B------:R-:W-:-:S13]  /*15410*/  ISETP.GE.AND P0, PT, R5, c[0x0][0x164], PT ;  /* 0x0000590005007a0c */ /* 0x000fda0003f06270 */
[----:B------:R-:W-:Y:S01]  /*15420*/  @P0 CALL.REL.NOINC `(.L_x_21118) ;  /* 0x0000001000000944 */ /* 0x000fe20003c00000 */
[----:B------:R-:W-:Y:S05]  /*15430*/  BRA `(.L_x_21119) ;  /* 0xfffebad000007947 */ /* 0x000fea000383ffff */
.L_x_21118:
[----:B------:R-:W-:Y:S05]  /*15440*/  BSYNC B0 ;  /* 0x0000000000007941 */ /* 0x000fea0003800000 */
.L_x_20649:
[----:B------:R-:W-:Y:S05]  /*15450*/  EXIT ;  /* 0x000000000000794d */ /* 0x000fea0003800000 */
.L_x_21104:
[----:B------:R-:W-:Y:S01]  /*15460*/  MOV R222, R223 ;  /* 0x000000df00de7202 */ /* 0x000fe20000000f00 */
[----:B------:R-:W-:Y:S01]  /*15470*/  IMAD.MOV.U32 R231, RZ, RZ, 0x1 ;  /* 0x00000001ffe77424 */ /* 0x000fe200078e00ff */
[----:B------:R-:W-:Y:S01]  /*15480*/  MOV R220, 0x154c0 ;  /* 0x000154c000dc7802 */ /* 0x000fe20000000f00 */
[----:B------:R-:W-:Y:S02]  /*15490*/  IMAD.MOV.U32 R234, RZ, RZ, 0x1f ;  /* 0x0000001fffea7424 */ /* 0x000fe400078e00ff */
[----:B------:R-:W-:Y:S02]  /*154a0*/  IMAD.MOV.U32 R235, RZ, RZ, -0x1 ;  /* 0xffffffffffeb7424 */ /* 0x000fe400078e00ff */
[----:B-----5:R-:W-:Y:S05]  /*154b0*/  CALL.REL.NOINC `($__internal_78_$__cuda_sm70_shflsync_bfly_p) ;  /* 0x000009c000007944 */ /* 0x020fea0003c00000 */
[----:B-1----:R-:W-:Y:S01]  /*154c0*/  MOV R220, R231 ;  /* 0x000000e700dc7202 */ /* 0x002fe20000000f00 */
[----:B0-----:R-:W-:Y:S05]  /*154d0*/  BRA `(.L_x_21120) ;  /* 0xffffe8f000007947 */ /* 0x001fea000383ffff */
.L_x_21105:
[----:B------:R-:W-:Y:S01]  /*154e0*/  IMAD.MOV.U32 R222, RZ, RZ, R237 ;  /* 0x000000ffffde7224 */ /* 0x000fe200078e00ed */
[----:B------:R-:W-:Y:S01]  /*154f0*/  MOV R235, 0xffffffff ;  /* 0xffffffff00eb7802 */ /* 0x000fe20000000f00 */
[----:B------:R-:W-:Y:S01]  /*15500*/  IMAD.MOV.U32 R231, RZ, RZ, 0x2 ;  /* 0x00000002ffe77424 */ /* 0x000fe200078e00ff */
[----:B------:R-:W-:Y:S01]  /*15510*/  MOV R220, 0x15540 ;  /* 0x0001554000dc7802 */ /* 0x000fe20000000f00 */
[----:B------:R-:W-:-:S02]  /*15520*/  IMAD.MOV.U32 R234, RZ, RZ, 0x1f ;  /* 0x0000001fffea7424 */ /* 0x000fc400078e00ff */
[----:B0----5:R-:W-:Y:S05]  /*15530*/  CALL.REL.NOINC `($__internal_78_$__cuda_sm70_shflsync_bfly_p) ;  /* 0x0000094000007944 */ /* 0x021fea0003c00000 */
[----:B01----:R-:W-:Y:S01]  /*15540*/  FADD.FTZ R222, R237, R231 ;  /* 0x000000e7edde7221 */ /* 0x003fe20000010000 */
[----:B------:R-:W-:Y:S01]  /*15550*/  MOV R220, 0x155a0 ;  /* 0x000155a000dc7802 */ /* 0x000fe20000000f00 */
[----:B------:R-:W-:-:S02]  /*15560*/  IMAD.MOV.U32 R231, RZ, RZ, 0x4 ;  /* 0x00000004ffe77424 */ /* 0x000fc400078e00ff */
[----:B------:R-:W-:Y:S02]  /*15570*/  IMAD.MOV.U32 R234, RZ, RZ, 0x1f ;  /* 0x0000001fffea7424 */ /* 0x000fe400078e00ff */
[----:B------:R-:W-:Y:S02]  /*15580*/  IMAD.MOV.U32 R235, RZ, RZ, -0x1 ;  /* 0xffffffffffeb7424 */ /* 0x000fe400078e00ff */
[----:B------:R-:W-:Y:S05]  /*15590*/  CALL.REL.NOINC `($__internal_78_$__cuda_sm70_shflsync_bfly_p) ;  /* 0x000008e000007944 */ /* 0x000fea0003c00000 */
[----:B01----:R-:W-:Y:S01]  /*155a0*/  FADD.FTZ R222, R222, R231 ;  /* 0x000000e7dede7221 */ /* 0x003fe20000010000 */
[----:B------:R-:W-:Y:S01]  /*155b0*/  HFMA2.MMA R231, -RZ, RZ, 0, 4.76837158203125e-07 ;  /* 0x00000008ffe77435 */ /* 0x000fe200000001ff */
[----:B------:R-:W-:Y:S01]  /*155c0*/  IMAD.MOV.U32 R234, RZ, RZ, 0x1f ;  /* 0x0000001fffea7424 */ /* 0x000fe200078e00ff */
[----:B------:R-:W-:Y:S01]  /*155d0*/  MOV R220, 0x15600 ;  /* 0x0001560000dc7802 */ /* 0x000fe20000000f00 */
[----:B------:R-:W-:-:S03]  /*155e0*/  IMAD.MOV.U32 R235, RZ, RZ, -0x1 ;  /* 0xffffffffffeb7424 */ /* 0x000fc600078e00ff */
[----:B------:R-:W-:Y:S05]  /*155f0*/  CALL.REL.NOINC `($__internal_78_$__cuda_sm70_shflsync_bfly_p) ;  /* 0x0000088000007944 */ /* 0x000fea0003c00000 */
[----:B01----:R-:W-:Y:S01]  /*15600*/  FADD.FTZ R222, R222, R231 ;  /* 0x000000e7dede7221 */ /* 0x003fe20000010000 */
[----:B------:R-:W-:Y:S01]  /*15610*/  MOV R234, 0x1f ;  /* 0x0000001f00ea7802 */ /* 0x000fe20000000f00 */
[----:B------:R-:W-:Y:S01]  /*15620*/  IMAD.MOV.U32 R231, RZ, RZ, 0x10 ;  /* 0x00000010ffe77424 */ /* 0x000fe200078e00ff */
[----:B------:R-:W-:Y:S01]  /*15630*/  MOV R220, 0x15660 ;  /* 0x0001566000dc7802 */ /* 0x000fe20000000f00 */
[----:B------:R-:W-:-:S02]  /*15640*/  IMAD.MOV.U32 R235, RZ, RZ, -0x1 ;  /* 0xffffffffffeb7424 */ /* 0x000fc400078e00ff */
[----:B------:R-:W-:Y:S05]  /*15650*/  CALL.REL.NOINC `($__internal_78_$__cuda_sm70_shflsync_bfly_p) ;  /* 0x0000082000007944 */ /* 0x000fea0003c00000 */
        /* <DEDUP_REMOVED lines=103> */
[----:B------:R-:W-:Y:S05]  /*15cd0*/  CALL.REL.NOINC `($__internal_78_$__cuda_sm70_shflsync_bfly_p) ;  /* 0x000001a000007944 */ /* 0x000fea0003c00000 */
[----:B01----:R-:W-:Y:S01]  /*15ce0*/  FADD.FTZ R222, R222, R231 ;  /* 0x000000e7dede7221 */ /* 0x003fe20000010000 */
[----:B------:R-:W-:Y:S01]  /*15cf0*/  MOV R220, 0x15d40 ;  /* 0x00015d4000dc7802 */ /* 0x000fe20000000f00 */
[----:B------:R-:W-:Y:S02]  /*15d00*/  IMAD.MOV.U32 R231, RZ, RZ, 0x2 ;  /* 0x00000002ffe77424 */ /* 0x000fe400078e00ff */
[----:B------:R-:W-:Y:S02]  /*15d10*/  IMAD.MOV.U32 R234, RZ, RZ, 0x1f ;  /* 0x0000001fffea7424 */ /* 0x000fe400078e00ff */
[----:B------:R-:W-:Y:S02]  /*15d20*/  IMAD.MOV.U32 R235, RZ, RZ, -0x1 ;  /* 0xffffffffffeb7424 */ /* 0x000fe400078e00ff */
[----:B------:R-:W-:Y:S05]  /*15d30*/  CALL.REL.NOINC `($__internal_78_$__cuda_sm70_shflsync_bfly_p) ;  /* 0x0000014000007944 */ /* 0x000fea0003c00000 */
[----:B01----:R-:W-:Y:S01]  /*15d40*/  FADD.FTZ R222, R222, R231 ;  /* 0x000000e7dede7221 */ /* 0x003fe20000010000 */
[----:B------:R-:W-:Y:S01]  /*15d50*/  HFMA2.MMA R231, -RZ, RZ, 0, 2.384185791015625e-07 ;  /* 0x00000004ffe77435 */ /* 0x000fe200000001ff */
        /* <DEDUP_REMOVED lines=12> */
[----:B------:R-:W-:Y:S01]  /*15e20*/  IMAD.MOV.U32 R231, RZ, RZ, 0x10 ;  /* 0x00000010ffe77424 */ /* 0x000fe200078e00ff */
[----:B------:R-:W-:Y:S01]  /*15e30*/  MOV R220, 0x15e70 ;  /* 0x00015e7000dc7802 */ /* 0x000fe20000000f00 */
[----:B------:R-:W-:-:S02]  /*15e40*/  IMAD.MOV.U32 R234, RZ, RZ, 0x1f ;  /* 0x0000001fffea7424 */ /* 0x000fc400078e00ff */
[----:B------:R-:W-:Y:S02]  /*15e50*/  IMAD.MOV.U32 R222, RZ, RZ, R230 ;  /* 0x000000ffffde7224 */ /* 0x000fe400078e00e6 */
[----:B------:R-:W-:Y:S05]  /*15e60*/  CALL.REL.NOINC `($__internal_78_$__cuda_sm70_shflsync_bfly_p) ;  /* 0x0000001000007944 */ /* 0x000fea0003c00000 */
[----:B01----:R-:W-:Y:S05]  /*15e70*/  BRA `(.L_x_21121) ;  /* 0xffffe6a000007947 */ /* 0x003fea000383ffff */
        .weak           $__internal_78_$__cuda_sm70_shflsync_bfly_p
        .type           $__internal_78_$__cuda_sm70_shflsync_bfly_p,@function
        .size           $__internal_78_$__cuda_sm70_shflsync_bfly_p,(.L_x_43138 - $__internal_78_$__cuda_sm70_shflsync_bfly_p)
$__internal_78_$__cuda_sm70_shflsync_bfly_p:
[----:B------:R-:W-:Y:S01]  /*15e80*/  IMAD.MOV.U32 R221, RZ, RZ, 0x0 ;  /* 0x00000000ffdd7424 */ /* 0x000fe200078e00ff */
[----:B------:R-:W-:Y:S04]  /*15e90*/  WARPSYNC R235 ;  /* 0x000000eb00007348 */ /* 0x000fe80003800000 */
[----:B------:R0:W1:Y:S01]  /*15ea0*/  SHFL.BFLY PT, R231, R222, R231, R234 ;  /* 0x0c0000e7dee77389 */ /* 0x00006200000e00ea */
[----:B------:R-:W-:Y:S05]  /*15eb0*/  RET.REL.NODEC R220 `(_ZN10layer_norm13ln_fwd_kernelINS_13Kernel_traitsIf13__nv_bfloat16fS2_fjLj1536ELj1ELj4ELj1ELj16ENS_18Kernel_traits_baseILj1536EfS2_fS2_fjLj128EEEEELb1ELb1ELb1ELb0EEEvNS_9FwdParamsE) ;  /* 0xfffea140dc007950 */ /* 0x000fea0003c3ffff */
.L_x_21122:
        /* <DEDUP_REMOVED lines=12> */
.L_x_43138:


//--------------------- .text._ZN10layer_norm13ln_fwd_kernelINS_13Kernel_traitsIf13__nv_bfloat16fS2_fjLj1536ELj1ELj4ELj1ELj16ENS_18Kernel_traits_baseILj1536EfS2_fS2_fjLj128EEEEELb1ELb1ELb1ELb1EEEvNS_9FwdParamsE --------------------------
	.section	.text._ZN10layer_norm13ln_fwd_kernelINS_13Kernel_traitsIf13__nv_bfloat16fS2_fjLj1536ELj1ELj4ELj1ELj16ENS_18Kernel_traits_baseILj1536EfS2_fS2_fjLj128EEEEELb1ELb1ELb1ELb1EEEvNS_9FwdParamsE,"ax",@progbits
	.sectioninfo	@"SHI_REGISTERS=255"
	.align	128
        .global         _ZN10layer_norm13ln_fwd_kernelINS_13Kernel_traitsIf13__nv_bfloat16fS2_fjLj1536ELj1ELj4ELj1ELj16ENS_18Kernel_traits_baseILj1536EfS2_fS2_fjLj128EEEEELb1ELb1ELb1ELb1EEEvNS_9FwdParamsE
        .type           _ZN10layer_norm13ln_fwd_kernelINS_13Kernel_traitsIf13__nv_bfloat16fS2_fjLj1536ELj1ELj4ELj1ELj16ENS_18Kernel_traits_baseILj1536EfS2_fS2_fjLj128EEEEELb1ELb1ELb1ELb1EEEvNS_9FwdParamsE,@function
        .size           _ZN10layer_norm13ln_fwd_kernelINS_13Kernel_traitsIf13__nv_bfloat16fS2_fjLj1536ELj1ELj4ELj1ELj16ENS_18Kernel_traits_baseILj1536EfS2_fS2_fjLj128EEEEELb1ELb1ELb1ELb1EEEvNS_9FwdParamsE,(.L_x_43139 - _ZN10layer_norm13ln_fwd_kernelINS_13Kernel_traitsIf13__nv_bfloat16fS2_fjLj1536ELj1ELj4ELj1ELj16ENS_18Kernel_traits_baseILj1536EfS2_fS2_fjLj128EEEEELb1ELb1ELb1ELb1EEEvNS_9FwdParamsE)
        .other          _ZN10layer_norm13ln_fwd_kernelINS_13Kernel_traitsIf13__nv_bfloat16fS2_fjLj1536ELj1ELj4ELj1ELj16ENS_18Kernel_traits_baseILj1536EfS2_fS2_fjLj128EEEEELb1ELb1ELb1ELb1EEEvNS_9FwdParamsE,@"STO_CUDA_ENTRY STV_DEFAULT"
_ZN10layer_norm13ln_fwd_kernelINS_13Kernel_traitsIf13__nv_bfloat16fS2_fjLj1536ELj1ELj4ELj1ELj16ENS_18Kernel_traits_baseILj1536EfS2_fS2_fjLj128EEEEELb1ELb1ELb1ELb1EEEvNS_9FwdParamsE:
.text._ZN10layer_norm13ln_fwd_kernelINS_13Kernel_traitsIf13__nv_bfloat16fS2_fjLj1536ELj1ELj4ELj1ELj16ENS_18Kernel_traits_baseILj1536EfS2_fS2_fjLj128EEEEELb1ELb1ELb1ELb1EEEvNS_9FwdParamsE:
        /* <DEDUP_REMOVED lines=148> */
[----:B01----:R2:W5:Y:S01]  /*0940*/  LDG.E.128 R4, [R148.64+0x1410] ;  /* 0x0014100694047981 */ /* 0x003562000c1e1d00 */
[----:B------:R-:W-:Y:S01]  /*0950*/  UIADD3 UR25, UR4, -0x700cb87f, URZ ;  /* 0x8ff3478104197890 */ /* 0x000fe2000fffe03f */
[----:B------:R-:W-:Y:S01]  /*0960*/  IMAD R3, R150, -0x326172a9, RZ ;  /* 0xcd9e8d5796037824 */ /* 0x000fe200078e02ff */
        /* <DEDUP_REMOVED lines=11> */
[----:B--2---:R-:W-:Y:S02]  /*0a20*/  IMAD.MOV.U32 R213, RZ, RZ, RZ ;  /* 0x000000ffffd57224 */ /* 0x004fe400078e00ff */
.L_x_21573:
        /* <DEDUP_REMOVED lines=9> */
[----:B------:R-:W-:Y:S01]  /*0ac0*/  LEA.HI.SX32 R236, R163, R2, 0x1d ;  /* 0x00000002a3ec7211 */ /* 0x000fe200078feaff */
[----:B------:R-:W-:Y:S02]  /*0ad0*/  IMAD.WIDE R162, R0, R169, c[0x0][0x1d8] ;  /* 0x0000760000a27625 */ /* 0x000fe400078e02a9 */
[----:B------:R-:W-:-:S03]  /*0ae0*/  @P0 MOV R167, 0x20 ;  /* 0x0000002000a70802 */ /* 0x000fc60000000f00 */
[----:B-----5:R0:W5:Y:S02]  /*0af0*/  LDG.E R230, [R162.64] ;  /* 0x00000006a2e67981 */ /* 0x020164000c1e1900 */
[----:B------:R-:W-:-:S05]  /*0b00*/  @P0 IMAD.WIDE.U32 R166, R236, R167, c[0x0][0x180] ;  /* 0x00006000eca60625 */ /* 0x000fca00078e00a7 */
[----:B------:R-:W3:Y:S04]  /*0b10*/  @P0 LDG.E.128 R148, [R166.64] ;  /* 0x00000006a6940981 */ /* 0x000ee8000c1e1d00 */
[----:B------:R0:W5:Y:S01]  /*0b20*/  @P0 LDG.E.128 R152, [R166.64+0x10] ;  /* 0x00001006a6980981 */ /* 0x000162000c1e1d00 */
[----:B--2---:R-:W-:-:S13]  /*0b30*/  ISETP.GE.AND P2, PT, R160, 0x1, PT ;  /* 0x00000001a000780c */ /* 0x004fda0003f46270 */
[----:B------:R-:W-:Y:S01]  /*0b40*/  @P2 IADD3 R164, R160, -0x1, RZ ;  /* 0xffffffffa0a42810 */ /* 0x000fe20007ffe0ff */
[----:B------:R-:W-:-:S04]  /*0b50*/  @P2 IMAD.MOV.U32 R161, RZ, RZ, 0x10 ;  /* 0x00000010ffa12424 */ /* 0x000fc800078e00ff */
[----:B------:R-:W-:-:S05]  /*0b60*/  @P2 IMAD R164, R164, c[0x0][0x168], RZ ;  /* 0x00005a00a4a42a24 */ /* 0x000fca00078e02ff */
[----:B------:R-:W-:-:S04]  /*0b70*/  @P2 SHF.R.S32.HI R165, RZ, 0x1f, R164 ;  /* 0x0000001fffa52819 */ /* 0x000fc800000114a4 */
[----:B------:R-:W-:-:S04]  /*0b80*/  @P2 LEA.HI R165, R165, R164, RZ, 0x3 ;  /* 0x000000a4a5a52211 */ /* 0x000fc800078f18ff */
[----:B------:R-:W-:-:S05]  /*0b90*/  @P2 LEA.HI.SX32 R234, R165, R2, 0x1d ;  /* 0x00000002a5ea2211 */ /* 0x000fca00078feaff */
[----:B------:R-:W-:-:S05]  /*0ba0*/  @P2 IMAD.WIDE.U32 R164, R234, R161, c[0x0][0x170] ;  /* 0x00005c00eaa42625 */ /* 0x000fca00078e00a1 */
        /* <DEDUP_REMOVED lines=21> */
.L_x_21127:
[----:B------:R-:W-:Y:S02]  /*0d00*/  IMAD.MOV.U32 R169, RZ, RZ, R214 ;  /* 0x000000ffffa97224 */ /* 0x000fe400078e00d6 */
.L_x_21128:
[----:B------:R-:W-:Y:S05]  /*0d10*/  BSYNC B2 ;  /* 0x0000000000027941 */ /* 0x000fea0003800000 */
.L_x_21126:
        /* <DEDUP_REMOVED lines=16> */
.L_x_21132:
[----:B------:R-:W-:Y:S05]  /*0e20*/  BSYNC B3 ;  /* 0x0000000000037941 */ /* 0x000fea0003800000 */
.L_x_21131:
        /* <DEDUP_REMOVED lines=43> */
.L_x_21130:
[----:B------:R-:W-:Y:S05]  /*10e0*/  BSYNC B2 ;  /* 0x0000000000027941 */ /* 0x000fea0003800000 */
.L_x_21129:
        /* <DEDUP_REMOVED lines=11> */
.L_x_21125:
[----:B0-----:R-:W-:Y:S05]  /*11a0*/  BSYNC B1 ;  /* 0x0000000000017941 */ /* 0x001fea0003800000 */
.L_x_21124:
        /* <DEDUP_REMOVED lines=18> */
.L_x_21136:
[----:B------:R-:W-:Y:S02]  /*12d0*/  IMAD.MOV.U32 R170, RZ, RZ, R214 ;  /* 0x000000ffffaa7224 */ /* 0x000fe400078e00d6 */
.L_x_21137:
[----:B------:R-:W-:Y:S05]  /*12e0*/  BSYNC B2 ;  /* 0x0000000000027941 */ /* 0x000fea0003800000 */
.L_x_21135:
        /* <DEDUP_REMOVED lines=16> */
.L_x_21141:
[----:B------:R-:W-:Y:S05]  /*13f0*/  BSYNC B3 ;  /* 0x0000000000037941 */ /* 0x000fea0003800000 */
.L_x_21140:
        /* <DEDUP_REMOVED lines=43> */
.L_x_21139:
[----:B------:R-:W-:Y:S05]  /*16b0*/  BSYNC B2 ;  /* 0x0000000000027941 */ /* 0x000fea0003800000 */
.L_x_21138:
        /* <DEDUP_REMOVED lines=11> */
.L_x_21134:
[----:B------:R-:W-:Y:S05]  /*1770*/  BSYNC B1 ;  /* 0x0000000000017941 */ /* 0x000fea0003800000 */
.L_x_21133:
        /* <DEDUP_REMOVED lines=18> */
.L_x_21145:
[----:B------:R-:W-:Y:S02]  /*18a0*/  IMAD.MOV.U32 R170, RZ, RZ, R214 ;  /* 0x000000ffffaa7224 */ /* 0x000fe400078e00d6 */
.L_x_21146:
[----:B------:R-:W-:Y:S05]  /*18b0*/  BSYNC B2 ;  /* 0x0000000000027941 */ /* 0x000fea0003800000 */
.L_x_21144:
        /* <DEDUP_REMOVED lines=16> */
.L_x_21150:
[----:B------:R-:W-:Y:S05]  /*19c0*/  BSYNC B3 ;  /* 0x0000000000037941 */ /* 0x000fea0003800000 */
.L_x_21149:
        /* <DEDUP_REMOVED lines=44> */
.L_x_21148:
[----:B------:R-:W-:Y:S05]  /*1c90*/  BSYNC B2 ;  /* 0x0000000000027941 */ /* 0x000fea0003800000 */
.L_x_21147:
        /* <DEDUP_REMOVED lines=11> */
.L_x_21143:
[----:B------:R-:W-:Y:S05]  /*1d50*/  BSYNC B1 ;  /* 0x0000000000017941 */ /* 0x000fea0003800000 */
.L_x_21142:
        /* <DEDUP_REMOVED lines=18> */
.L_x_21154:
[----:B------:R-:W-:Y:S02]  /*1e80*/  IMAD.MOV.U32 R172, RZ, RZ, R214 ;  /* 0x000000ffffac7224 */ /* 0x000fe400078e00d6 */
.L_x_21155:
[----:B------:R-:W-:Y:S05]  /*1e90*/  BSYNC B2 ;  /* 0x0000000000027941 */ /* 0x000fea0003800000 */
.L_x_21153:
        /* <DEDUP_REMOVED lines=16> */
.L_x_21159:
[----:B------:R-:W-:Y:S05]  /*1fa0*/  BSYNC B3 ;  /* 0x0000000000037941 */ /* 0x000fea0003800000 */
.L_x_21158:
        /* <DEDUP_REMOVED lines=44> */
.L_x_21157:
[----:B------:R-:W-:Y:S05]  /*2270*/  BSYNC B2 ;  /* 0x0000000000027941 */ /* 0x000fea0003800000 */
.L_x_21156:
        /* <DEDUP_REMOVED lines=11> */
.L_x_21152:
[----:B------:R-:W-:Y:S05]  /*2330*/  BSYNC B1 ;  /* 0x0000000000017941 */ /* 0x000fea0003800000 */
.L_x_21151:
        /* <DEDUP_REMOVED lines=18> */
.L_x_21163:
[----:B------:R-:W-:Y:S02]  /*2460*/  IMAD.MOV.U32 R172, RZ, RZ, R214 ;  /* 0x000000ffffac7224 */ /* 0x000fe400078e00d6 */
.L_x_21164:
[----:B------:R-:W-:Y:S05]  /*2470*/  BSYNC B2 ;  /* 0x0000000000027941 */ /* 0x000fea0003800000 */
.L_x_21162:
        /* <DEDUP_REMOVED lines=16> */
.L_x_21168:
[----:B------:R-:W-:Y:S05]  /*2580*/  BSYNC B3 ;  /* 0x0000000000037941 */ /* 0x000fea0003800000 */
.L_x_21167:
        /* <DEDUP_REMOVED lines=44> */
.L_x_21166:
[----:B------:R-:W-:Y:S05]  /*2850*/  BSYNC B2 ;  /* 0x0000000000027941 */ /* 0x000fea0003800000 */
.L_x_21165:
        /* <DEDUP_REMOVED lines=11> */
.L_x_21161:
[----:B------:R-:W-:Y:S05]  /*2910*/  BSYNC B1 ;  /* 0x0000000000017941 */ /* 0x000fea0003800000 */
.L_x_21160:
        /* <DEDUP_REMOVED lines=18> */
.L_x_21172:
[----:B------:R-:W-:Y:S02]  /*2a40*/  IMAD.MOV.U32 R174, RZ, RZ, R214 ;  /* 0x000000ffffae7224 */ /* 0x000fe400078e00d6 */
.L_x_21173:
[----:B------:R-:W-:Y:S05]  /*2a50*/  BSYNC B2 ;  /* 0x0000000000027941 */ /* 0x000fea0003800000 */
.L_x_21171:
        /* <DEDUP_REMOVED lines=16> */
.L_x_21177:
[----:B------:R-:W-:Y:S05]  /*2b60*/  BSYNC B3 ;  /* 0x0000000000037941 */ /* 0x000fea0003800000 */
.L_x_21176:
        /* <DEDUP_REMOVED lines=44> */
.L_x_21175:
[----:B------:R-:W-:Y:S05]  /*2e30*/  BSYNC B2 ;  /* 0x0000000000027941 */ /* 0x000fea0003800000 */
.L_x_21174:
        /* <DEDUP_REMOVED lines=11> */
.L_x_21170:
[----:B------:R-:W-:Y:S05]  /*2ef0*/  BSYNC B1 ;  /* 0x0000000000017941 */ /* 0x000fea0003800000 */
.L_x_21169:
        /* <DEDUP_REMOVED lines=18> */
.L_x_21181:
[----:B------:R-:W-:Y:S02]  /*3020*/  IMAD.MOV.U32 R174, RZ, RZ, R214 ;  /* 0x000000ffffae7224 */ /* 0x000fe400078e00d6 */
.L_x_21182:
[----:B------:R-:W-:Y:S05]  /*3030*/  BSYNC B2 ;  /* 0x0000000000027941 */ /* 0x000fea0003800000 */
.L_x_21180:
        /* <DEDUP_REMOVED lines=16> */
.L_x_21186:
[----:B------:R-:W-:Y:S05]  /*3140*/  BSYNC B3 ;  /* 0x0000000000037941 */ /* 0x000fea0003800000 */
.L_x_21185:
        /* <DEDUP_REMOVED lines=44> */
.L_x_21184:
[----:B------:R-:W-:Y:S05]  /*3410*/  BSYNC B2 ;  /* 0x0000000000027941 */ /* 0x000fea0003800000 */
.L_x_21183:
        /* <DEDUP_REMOVED lines=11> */
.L_x_21179:
[----:B------:R-:W-:Y:S05]  /*34d0*/  BSYNC B1 ;  /* 0x0000000000017941 */ /* 0x000fea0003800000 */
.L_x_21178:
        /* <DEDUP_REMOVED lines=18> */
.L_x_21190:
[----:B------:R-:W-:Y:S02]  /*3600*/  IMAD.MOV.U32 R176, RZ, RZ, R214 ;  /* 0x000000ffffb07224 */ /* 0x000fe400078e00d6 */
.L_x_21191:
[----:B------:R-:W-:Y:S05]  /*3610*/  BSYNC B2 ;  /* 0x0000000000027941 */ /* 0x000fea0003800000 */
.L_x_21189:
        /* <DEDUP_REMOVED lines=16> */
.L_x_21195:
[----:B------:R-:W-:Y:S05]  /*3720*/  BSYNC B3 ;  /* 0x0000000000037941 */ /* 0x000fea0003800000 */
.L_x_21194:
        /* <DEDUP_REMOVED lines=44> */
.L_x_21193:
[----:B------:R-:W-:Y:S05]  /*39f0*/  BSYNC B2 ;  /* 0x0000000000027941 */ /* 0x000fea0003800000 */
.L_x_21192:
        /* <DEDUP_REMOVED lines=11> */
.L_x_21188:
[----:B------:R-:W-:Y:S05]  /*3ab0*/  BSYNC B1 ;  /* 0x0000000000017941 */ /* 0x000fea0003800000 */
.L_x_21187:
[----:B------:R-:W-:Y:S01]  /*3ac0*/  IMAD.MOV.U32 R235, RZ, RZ, 0x20 ;  /* 0x00000020ffeb7424 */ /* 0x000fe200078e00ff */
[----:B------:R-:W-:Y:S01]  /*3ad0*/  IADD3 R178, R236, 0x20, RZ ;  /* 0x00000020ecb27810 */ /* 0x000fe20007ffe0ff */
[----:B------:R-:W-:Y:S01]  /*3ae0*/  BSSY B1, `(.L_x_21196) ;  /* 0x000001c000017945 */ /* 0x000fe20003800000 */
[----:B------:R-:W-:Y:S01]  /*3af0*/  IADD3 R176, R234, 0x20, RZ ;  /* 0x00000020eab07810 */ /* 0x000fe20007ffe0ff */
[----:B------:R-:W-:-:S04]  /*3b00*/  IMAD.WIDE.U32 R168, R236, R235, c[0x0][0x188] ;  /* 0x00006200eca87625 */ /* 0x000fc800078e00eb */
        /* <DEDUP_REMOVED lines=25> */
.L_x_21197:
[----:B------:R-:W-:Y:S05]  /*3ca0*/  BSYNC B1 ;  /* 0x0000000000017941 */ /* 0x000fea0003800000 */
.L_x_21196:
        /* <DEDUP_REMOVED lines=22> */
.L_x_21201:
[----:B------:R-:W-:Y:S02]  /*3e10*/  IMAD.MOV.U32 R179, RZ, RZ, R214 ;  /* 0x000000ffffb37224 */ /* 0x000fe400078e00d6 */
.L_x_21202:
[----:B------:R-:W-:Y:S05]  /*3e20*/  BSYNC B2 ;  /* 0x0000000000027941 */ /* 0x000fea0003800000 */
.L_x_21200:
        /* <DEDUP_REMOVED lines=16> */
.L_x_21206:
[----:B------:R-:W-:Y:S05]  /*3f30*/  BSYNC B3 ;  /* 0x0000000000037941 */ /* 0x000fea0003800000 */
.L_x_21205:
        /* <DEDUP_REMOVED lines=43> */
.L_x_21204:
[----:B------:R-:W-:Y:S05]  /*41f0*/  BSYNC B2 ;  /* 0x0000000000027941 */ /* 0x000fea0003800000 */
.L_x_21203:
        /* <DEDUP_REMOVED lines=11> */
.L_x_21199:
[----:B0-----:R-:W-:Y:S05]  /*42b0*/  BSYNC B1 ;  /* 0x0000000000017941 */ /* 0x001fea0003800000 */
.L_x_21198:
        /* <DEDUP_REMOVED lines=18> */
.L_x_21210:
[----:B------:R-:W-:Y:S02]  /*43e0*/  MOV R177, R214 ;  /* 0x000000d600b17202 */ /* 0x000fe40000000f00 */
.L_x_21211:
[----:B------:R-:W-:Y:S05]  /*43f0*/  BSYNC B2 ;  /* 0x0000000000027941 */ /* 0x000fea0003800000 */
.L_x_21209:
        /* <DEDUP_REMOVED lines=16> */
.L_x_21215:
[----:B------:R-:W-:Y:S05]  /*4500*/  BSYNC B3 ;  /* 0x0000000000037941 */ /* 0x000fea0003800000 */
.L_x_21214:
        /* <DEDUP_REMOVED lines=43> */
.L_x_21213:
[----:B------:R-:W-:Y:S05]  /*47c0*/  BSYNC B2 ;  /* 0x0000000000027941 */ /* 0x000fea0003800000 */
.L_x_21212:
        /* <DEDUP_REMOVED lines=11> */
.L_x_21208:
[----:B------:R-:W-:Y:S05]  /*4880*/  BSYNC B1 ;  /* 0x0000000000017941 */ /* 0x000fea0003800000 */
.L_x_21207:
        /* <DEDUP_REMOVED lines=18> */
.L_x_21219:
[----:B------:R-:W-:Y:S02]  /*49b0*/  IMAD.MOV.U32 R177, RZ, RZ, R214 ;  /* 0x000000ffffb17224 */ /* 0x000fe400078e00d6 */
.L_x_21220:
[----:B------:R-:W-:Y:S05]  /*49c0*/  BSYNC B2 ;  /* 0x0000000000027941 */ /* 0x000fea0003800000 */
.L_x_21218:
        /* <DEDUP_REMOVED lines=16> */
.L_x_21224:
[----:B------:R-:W-:Y:S05]  /*4ad0*/  BSYNC B3 ;  /* 0x0000000000037941 */ /* 0x000fea0003800000 */
.L_x_21223:
        /* <DEDUP_REMOVED lines=44> */
.L_x_21222:
[----:B------:R-:W-:Y:S05]  /*4da0*/  BSYNC B2 ;  /* 0x0000000000027941 */ /* 0x000fea0003800000 */
.L_x_21221:
        /* <DEDUP_REMOVED lines=11> */
.L_x_21217:
[----:B------:R-:W-:Y:S05]  /*4e60*/  BSYNC B1 ;  /* 0x0000000000017941 */ /* 0x000fea0003800000 */
.L_x_21216:
        /* <DEDUP_REMOVED lines=18> */
.L_x_21228:
[----:B------:R-:W-:Y:S02]  /*4f90*/  IMAD.MOV.U32 R172, RZ, RZ, R214 ;  /* 0x000000ffffac7224 */ /* 0x000fe400078e00d6 */
.L_x_21229:
[----:B------:R-:W-:Y:S05]  /*4fa0*/  BSYNC B2 ;  /* 0x0000000000027941 */ /* 0x000fea0003800000 */
.L_x_21227:
        /* <DEDUP_REMOVED lines=16> */
.L_x_21233:
[----:B------:R-:W-:Y:S05]  /*50b0*/  BSYNC B3 ;  /* 0x0000000000037941 */ /* 0x000fea0003800000 */
.L_x_21232:
        /* <DEDUP_REMOVED lines=44> */
.L_x_21231:
[----:B------:R-:W-:Y:S05]  /*5380*/  BSYNC B2 ;  /* 0x0000000000027941 */ /* 0x000fea0003800000 */
.L_x_21230:
        /* <DEDUP_REMOVED lines=11> */
.L_x_21226:
[----:B------:R-:W-:Y:S05]  /*5440*/  BSYNC B1 ;  /* 0x0000000000017941 */ /* 0x000fea0003800000 */
.L_x_21225:
        /* <DEDUP_REMOVED lines=18> */
.L_x_21237:
[----:B------:R-:W-:Y:S02]  /*5570*/  IMAD.MOV.U32 R173, RZ, RZ, R214 ;  /* 0x000000ffffad7224 */ /* 0x000fe400078e00d6 */
.L_x_21238:
[----:B------:R-:W-:Y:S05]  /*5580*/  BSYNC B2 ;  /* 0x0000000000027941 */ /* 0x000fea0003800000 */
.L_x_21236:
        /* <DEDUP_REMOVED lines=16> */
.L_x_21242:
[----:B------:R-:W-:Y:S05]  /*5690*/  BSYNC B3 ;  /* 0x0000000000037941 */ /* 0x000fea0003800000 */
.L_x_21241:
        /* <DEDUP_REMOVED lines=44> */
.L_x_21240:
[----:B------:R-:W-:Y:S05]  /*5960*/  BSYNC B2 ;  /* 0x0000000000027941 */ /* 0x000fea0003800000 */
.L_x_21239:
        /* <DEDUP_REMOVED lines=11> */
.L_x_21235:
[----:B------:R-:W-:Y:S05]  /*5a20*/  BSYNC B1 ;  /* 0x0000000000017941 */ /* 0x000fea0003800000 */
.L_x_21234:
        /* <DEDUP_REMOVED lines=18> */
.L_x_21246:
[----:B------:R-:W-:Y:S02]  /*5b50*/  IMAD.MOV.U32 R174, RZ, RZ, R214 ;  /* 0x000000ffffae7224 */ /* 0x000fe400078e00d6 */
.L_x_21247:
[----:B------:R-:W-:Y:S05]  /*5b60*/  BSYNC B2 ;  /* 0x0000000000027941 */ /* 0x000fea0003800000 */
.L_x_21245:
        /* <DEDUP_REMOVED lines=16> */
.L_x_21251:
[----:B------:R-:W-:Y:S05]  /*5c70*/  BSYNC B3 ;  /* 0x0000000000037941 */ /* 0x000fea0003800000 */
.L_x_21250:
        /* <DEDUP_REMOVED lines=44> */
.L_x_21249:
[----:B------:R-:W-:Y:S05]  /*5f40*/  BSYNC B2 ;  /* 0x0000000000027941 */ /* 0x000fea0003800000 */
.L_x_21248:
        /* <DEDUP_REMOVED lines=11> */
.L_x_21244:
[----:B------:R-:W-:Y:S05]  /*6000*/  BSYNC B1 ;  /* 0x0000000000017941 */ /* 0x000fea0003800000 */
.L_x_21243:
        /* <DEDUP_REMOVED lines=18> */
.L_x_21255:
[----:B------:R-:W-:Y:S02]  /*6130*/  IMAD.MOV.U32 R175, RZ, RZ, R214 ;  /* 0x000000ffffaf7224 */ /* 0x000fe400078e00d6 */
.L_x_21256:
[----:B------:R-:W-:Y:S05]  /*6140*/  BSYNC B2 ;  /* 0x0000000000027941 */ /* 0x000fea0003800000 */
.L_x_21254:
        /* <DEDUP_REMOVED lines=16> */
.L_x_21260:
[----:B------:R-:W-:Y:S05]  /*6250*/  BSYNC B3 ;  /* 0x0000000000037941 */ /* 0x000fea0003800000 */
.L_x_21259:
        /* <DEDUP_REMOVED lines=44> */
.L_x_21258:
[----:B------:R-:W-:Y:S05]  /*6520*/  BSYNC B2 ;  /* 0x0000000000027941 */ /* 0x000fea0003800000 */
.L_x_21257:
        /* <DEDUP_REMOVED lines=9> */
[----:B------:R-:W-:-:S04]  /*65c0*/  FMUL.FTZ R174, R38, R177 ;  /* 0x000000b126ae7220 */ /* 0x000fc80000410000 */
[----:B------:R-:W-:Y:S02]  /*65d0*/  @P0 FADD.FTZ R174, R154, R174 ;  /* 0x000000ae9aae0221 */ /* 0x000fe40000010000 */
.L_x_21253:
[----:B------:R-:W-:Y:S05]  /*65e0*/  BSYNC B1 ;  /* 0x0000000000017941 */ /* 0x000fea0003800000 */
.L_x_21252:
        /* <DEDUP_REMOVED lines=18> */
.L_x_21264:
[----:B------:R-:W-:Y:S02]  /*6710*/  IMAD.MOV.U32 R177, RZ, RZ, R214 ;  /* 0x000000ffffb17224 */ /* 0x000fe400078e00d6 */
.L_x_21265:
[----:B------:R-:W-:Y:S05]  /*6720*/  BSYNC B2 ;  /* 0x0000000000027941 */ /* 0x000fea0003800000 */
.L_x_21263:
        /* <DEDUP_REMOVED lines=16> */
.L_x_21269:
[----:B------:R-:W-:Y:S05]  /*6830*/  BSYNC B3 ;  /* 0x0000000000037941 */ /* 0x000fea0003800000 */
.L_x_21268:
        /* <DEDUP_REMOVED lines=44> */
.L_x_21267:
[----:B------:R-:W-:Y:S05]  /*6b00*/  BSYNC B2 ;  /* 0x0000000000027941 */ /* 0x000fea0003800000 */
.L_x_21266:
        /* <DEDUP_REMOVED lines=11> */
.L_x_21262:
[----:B------:R-:W-:Y:S05]  /*6bc0*/  BSYNC B1 ;  /* 0x0000000000017941 */ /* 0x000fea0003800000 */
.L_x_21261:
        /* <DEDUP_REMOVED lines=29> */
.L_x_21271:
[----:B------:R-:W-:Y:S05]  /*6da0*/  BSYNC B1 ;  /* 0x0000000000017941 */ /* 0x000fea0003800000 */
.L_x_21270:
        /* <DEDUP_REMOVED lines=22> */
.L_x_21275:
[----:B------:R-:W-:Y:S02]  /*6f10*/  IMAD.MOV.U32 R177, RZ, RZ, R214 ;  /* 0x000000ffffb17224 */ /* 0x000fe400078e00d6 */
.L_x_21276:
[----:B------:R-:W-:Y:S05]  /*6f20*/  BSYNC B2 ;  /* 0x0000000000027941 */ /* 0x000fea0003800000 */
.L_x_21274:
        /* <DEDUP_REMOVED lines=16> */
.L_x_21280:
[----:B------:R-:W-:Y:S05]  /*7030*/  BSYNC B3 ;  /* 0x0000000000037941 */ /* 0x000fea0003800000 */
.L_x_21279:
        /* <DEDUP_REMOVED lines=43> */
.L_x_21278:
[----:B------:R-:W-:Y:S05]  /*72f0*/  BSYNC B2 ;  /* 0x0000000000027941 */ /* 0x000fea0003800000 */
.L_x_21277:
        /* <DEDUP_REMOVED lines=11> */
.L_x_21273:
[----:B0-----:R-:W-:Y:S05]  /*73b0*/  BSYNC B1 ;  /* 0x0000000000017941 */ /* 0x001fea0003800000 */
.L_x_21272:
        /* <DEDUP_REMOVED lines=18> */
.L_x_21284:
[----:B------:R-:W-:Y:S02]  /*74e0*/  IMAD.MOV.U32 R178, RZ, RZ, R214 ;  /* 0x000000ffffb27224 */ /* 0x000fe400078e00d6 */
.L_x_21285:
[----:B------:R-:W-:Y:S05]  /*74f0*/  BSYNC B2 ;  /* 0x0000000000027941 */ /* 0x000fea0003800000 */
.L_x_21283:
        /* <DEDUP_REMOVED lines=16> */
.L_x_21289:
[----:B------:R-:W-:Y:S05]  /*7600*/  BSYNC B3 ;  /* 0x0000000000037941 */ /* 0x000fea0003800000 */
.L_x_21288:
        /* <DEDUP_REMOVED lines=43> */
.L_x_21287:
[----:B------:R-:W-:Y:S05]  /*78c0*/  BSYNC B2 ;  /* 0x0000000000027941 */ /* 0x000fea0003800000 */
.L_x_21286:
        /* <DEDUP_REMOVED lines=11> */
.L_x_21282:
[----:B------:R-:W-:Y:S05]  /*7980*/  BSYNC B1 ;  /* 0x0000000000017941 */ /* 0x000fea0003800000 */
.L_x_21281:
        /* <DEDUP_REMOVED lines=18> */
.L_x_21293:
[----:B------:R-:W-:Y:S02]  /*7ab0*/  MOV R179, R214 ;  /* 0x000000d600b37202 */ /* 0x000fe40000000f00 */
.L_x_21294:
[----:B------:R-:W-:Y:S05]  /*7ac0*/  BSYNC B2 ;  /* 0x0000000000027941 */ /* 0x000fea0003800000 */
.L_x_21292:
        /* <DEDUP_REMOVED lines=16> */
.L_x_21298:
[----:B------:R-:W-:Y:S05]  /*7bd0*/  BSYNC B3 ;  /* 0x0000000000037941 */ /* 0x000fea0003800000 */
.L_x_21297:
        /* <DEDUP_REMOVED lines=44> */
.L_x_21296:
[----:B------:R-:W-:Y:S05]  /*7ea0*/  BSYNC B2 ;  /* 0x0000000000027941 */ /* 0x000fea0003800000 */
.L_x_21295:
        /* <DEDUP_REMOVED lines=11> */
.L_x_21291:
[----:B------:R-:W-:Y:S05]  /*7f60*/  BSYNC B1 ;  /* 0x0000000000017941 */ /* 0x000fea0003800000 */
.L_x_21290:
        /* <DEDUP_REMOVED lines=18> */
.L_x_21302:
[----:B------:R-:W-:Y:S02]  /*8090*/  MOV R180, R214 ;  /* 0x000000d600b47202 */ /* 0x000fe40000000f00 */
.L_x_21303:
[----:B------:R-:W-:Y:S05]  /*80a0*/  BSYNC B2 ;  /* 0x0000000000027941 */ /* 0x000fea0003800000 */
.L_x_21301:
        /* <DEDUP_REMOVED lines=16> */
.L_x_21307:
[----:B------:R-:W-:Y:S05]  /*81b0*/  BSYNC B3 ;  /* 0x0000000000037941 */ /* 0x000fea0003800000 */
.L_x_21306:
        /* <DEDUP_REMOVED lines=44> */
.L_x_21305:
[----:B------:R-:W-:Y:S05]  /*8480*/  BSYNC B2 ;  /* 0x0000000000027941 */ /* 0x000fea0003800000 */
.L_x_21304:
        /* <DEDUP_REMOVED lines=11> */
.L_x_21300:
[----:B------:R-:W-:Y:S05]  /*8540*/  BSYNC B1 ;  /* 0x0000000000017941 */ /* 0x000fea0003800000 */
.L_x_21299:
        /* <DEDUP_REMOVED lines=18> */
.L_x_21311:
[----:B------:R-:W-:Y:S02]  /*8670*/  MOV R181, R214 ;  /* 0x000000d600b57202 */ /* 0x000fe40000000f00 */
.L_x_21312:
[----:B------:R-:W-:Y:S05]  /*8680*/  BSYNC B2 ;  /* 0x0000000000027941 */ /* 0x000fea0003800000 */
.L_x_21310:
        /* <DEDUP_REMOVED lines=16> */
.L_x_21316:
[----:B------:R-:W-:Y:S05]  /*8790*/  BSYNC B3 ;  /* 0x0000000000037941 */ /* 0x000fea0003800000 */
.L_x_21315:
        /* <DEDUP_REMOVED lines=44> */
.L_x_21314:
[----:B------:R-:W-:Y:S05]  /*8a60*/  BSYNC B2 ;  /* 0x0000000000027941 */ /* 0x000fea0003800000 */
.L_x_21313:
        /* <DEDUP_REMOVED lines=11> */
.L_x_21309:
[----:B------:R-:W-:Y:S05]  /*8b20*/  BSYNC B1 ;  /* 0x0000000000017941 */ /* 0x000fea0003800000 */
.L_x_21308:
        /* <DEDUP_REMOVED lines=18> */
.L_x_21320:
[----:B------:R-:W-:Y:S02]  /*8c50*/  MOV R182, R214 ;  /* 0x000000d600b67202 */ /* 0x000fe40000000f00 */
.L_x_21321:
[----:B------:R-:W-:Y:S05]  /*8c60*/  BSYNC B2 ;  /* 0x0000000000027941 */ /* 0x000fea0003800000 */
.L_x_21319:
        /* <DEDUP_REMOVED lines=16> */
.L_x_21325:
[----:B------:R-:W-:Y:S05]  /*8d70*/  BSYNC B3 ;  /* 0x0000000000037941 */ /* 0x000fea0003800000 */
.L_x_21324:
        /* <DEDUP_REMOVED lines=44> */
.L_x_21323:
[----:B------:R-:W-:Y:S05]  /*9040*/  BSYNC B2 ;  /* 0x0000000000027941 */ /* 0x000fea0003800000 */
.L_x_21322:
        /* <DEDUP_REMOVED lines=11> */
.L_x_21318:
[----:B------:R-:W-:Y:S05]  /*9100*/  BSYNC B1 ;  /* 0x0000000000017941 */ /* 0x000fea0003800000 */
.L_x_21317:
        /* <DEDUP_REMOVED lines=18> */
.L_x_21329:
[----:B------:R-:W-:Y:S02]  /*9230*/  MOV R183, R214 ;  /* 0x000000d600b77202 */ /* 0x000fe40000000f00 */
.L_x_21330:
[----:B------:R-:W-:Y:S05]  /*9240*/  BSYNC B2 ;  /* 0x0000000000027941 */ /* 0x000fea0003800000 */
.L_x_21328:
        /* <DEDUP_REMOVED lines=16> */
.L_x_21334:
[----:B------:R-:W-:Y:S05]  /*9350*/  BSYNC B3 ;  /* 0x0000000000037941 */ /* 0x000fea0003800000 */
.L_x_21333:
        /* <DEDUP_REMOVED lines=44> */
.L_x_21332:
[----:B------:R-:W-:Y:S05]  /*9620*/  BSYNC B2 ;  /* 0x0000000000027941 */ /* 0x000fea0003800000 */
.L_x_21331:
        /* <DEDUP_REMOVED lines=11> */
.L_x_21327:
[----:B------:R-:W-:Y:S05]  /*96e0*/  BSYNC B1 ;  /* 0x0000000000017941 */ /* 0x000fea0003800000 */
.L_x_21326:
        /* <DEDUP_REMOVED lines=18> */
.L_x_21338:
[----:B------:R-:W-:Y:S02]  /*9810*/  MOV R185, R214 ;  /* 0x000000d600b97202 */ /* 0x000fe40000000f00 */
.L_x_21339:
[----:B------:R-:W-:Y:S05]  /*9820*/  BSYNC B2 ;  /* 0x0000000000027941 */ /* 0x000fea0003800000 */
.L_x_21337:
        /* <DEDUP_REMOVED lines=16> */
.L_x_21343:
[----:B------:R-:W-:Y:S05]  /*9930*/  BSYNC B3 ;  /* 0x0000000000037941 */ /* 0x000fea0003800000 */
.L_x_21342:
        /* <DEDUP_REMOVED lines=44> */
.L_x_21341:
[----:B------:R-:W-:Y:S05]  /*9c00*/  BSYNC B2 ;  /* 0x0000000000027941 */ /* 0x000fea0003800000 */
.L_x_21340:
        /* <DEDUP_REMOVED lines=11> */
.L_x_21336:
[----:B------:R-:W-:Y:S05]  /*9cc0*/  BSYNC B1 ;  /* 0x0000000000017941 */ /* 0x000fea0003800000 */
.L_x_21335:
        /* <DEDUP_REMOVED lines=29> */
.L_x_21345:
[----:B------:R-:W-:Y:S05]  /*9ea0*/  BSYNC B1 ;  /* 0x0000000000017941 */ /* 0x000fea0003800000 */
.L_x_21344:
        /* <DEDUP_REMOVED lines=22> */
.L_x_21349:
[----:B------:R-:W-:Y:S02]  /*a010*/  IMAD.MOV.U32 R185, RZ, RZ, R214 ;  /* 0x000000ffffb97224 */ /* 0x000fe400078e00d6 */
.L_x_21350:
[----:B------:R-:W-:Y:S05]  /*a020*/  BSYNC B2 ;  /* 0x0000000000027941 */ /* 0x000fea0003800000 */
.L_x_21348:
        /* <DEDUP_REMOVED lines=16> */
.L_x_21354:
[----:B------:R-:W-:Y:S05]  /*a130*/  BSYNC B3 ;  /* 0x0000000000037941 */ /* 0x000fea0003800000 */
.L_x_21353:
        /* <DEDUP_REMOVED lines=43> */
.L_x_21352:
[----:B------:R-:W-:Y:S05]  /*a3f0*/  BSYNC B2 ;  /* 0x0000000000027941 */ /* 0x000fea0003800000 */
.L_x_21351:
        /* <DEDUP_REMOVED lines=11> */
.L_x_21347:
[----:B0-----:R-:W-:Y:S05]  /*a4b0*/  BSYNC B1 ;  /* 0x0000000000017941 */ /* 0x001fea0003800000 */
.L_x_21346:
        /* <DEDUP_REMOVED lines=18> */
.L_x_21358:
[----:B------:R-:W-:Y:S02]  /*a5e0*/  IMAD.MOV.U32 R186, RZ, RZ, R214 ;  /* 0x000000ffffba7224 */ /* 0x000fe400078e00d6 */
.L_x_21359:
[----:B------:R-:W-:Y:S05]  /*a5f0*/  BSYNC B2 ;  /* 0x0000000000027941 */ /* 0x000fea0003800000 */
.L_x_21357:
        /* <DEDUP_REMOVED lines=16> */
.L_x_21363:
[----:B------:R-:W-:Y:S05]  /*a700*/  BSYNC B3 ;  /* 0x0000000000037941 */ /* 0x000fea0003800000 */
.L_x_21362:
        /* <DEDUP_REMOVED lines=43> */
.L_x_21361:
[----:B------:R-:W-:Y:S05]  /*a9c0*/  BSYNC B2 ;  /* 0x0000000000027941 */ /* 0x000fea0003800000 */
.L_x_21360:
        /* <DEDUP_REMOVED lines=11> */
.L_x_21356:
[----:B------:R-:W-:Y:S05]  /*aa80*/  BSYNC B1 ;  /* 0x0000000000017941 */ /* 0x000fea0003800000 */
.L_x_21355:
        /* <DEDUP_REMOVED lines=18> */
.L_x_21367:
[----:B------:R-:W-:Y:S02]  /*abb0*/  IMAD.MOV.U32 R187, RZ, RZ, R214 ;  /* 0x000000ffffbb7224 */ /* 0x000fe400078e00d6 */
.L_x_21368:
[----:B------:R-:W-:Y:S05]  /*abc0*/  BSYNC B2 ;  /* 0x0000000000027941 */ /* 0x000fea0003800000 */
.L_x_21366:
        /* <DEDUP_REMOVED lines=16> */
.L_x_21372:
[----:B------:R-:W-:Y:S05]  /*acd0*/  BSYNC B3 ;  /* 0x0000000000037941 */ /* 0x000fea0003800000 */
.L_x_21371:
        /* <DEDUP_REMOVED lines=44> */
.L_x_21370:
[----:B------:R-:W-:Y:S05]  /*afa0*/  BSYNC B2 ;  /* 0x0000000000027941 */ /* 0x000fea0003800000 */
.L_x_21369:
        /* <DEDUP_REMOVED lines=11> */
.L_x_21365:
[----:B------:R-:W-:Y:S05]  /*b060*/  BSYNC B1 ;  /* 0x0000000000017941 */ /* 0x000fea0003800000 */
.L_x_21364:
        /* <DEDUP_REMOVED lines=18> */
.L_x_21376:
[----:B------:R-:W-:Y:S02]  /*b190*/  IMAD.MOV.U32 R188, RZ, RZ, R214 ;  /* 0x000000ffffbc7224 */ /* 0x000fe400078e00d6 */
.L_x_21377:
[----:B------:R-:W-:Y:S05]  /*b1a0*/  BSYNC B2 ;  /* 0x0000000000027941 */ /* 0x000fea0003800000 */
.L_x_21375:
        /* <DEDUP_REMOVED lines=16> */
.L_x_21381:
[----:B------:R-:W-:Y:S05]  /*b2b0*/  BSYNC B3 ;  /* 0x0000000000037941 */ /* 0x000fea0003800000 */
.L_x_21380:
        /* <DEDUP_REMOVED lines=44> */
.L_x_21379:
[----:B------:R-:W-:Y:S05]  /*b580*/  BSYNC B2 ;  /* 0x0000000000027941 */ /* 0x000fea0003800000 */
.L_x_21378:
        /* <DEDUP_REMOVED lines=11> */
.L_x_21374:
[----:B------:R-:W-:Y:S05]  /*b640*/  BSYNC B1 ;  /* 0x0000000000017941 */ /* 0x000fea0003800000 */
.L_x_21373:
        /* <DEDUP_REMOVED lines=18> */
.L_x_21385:
[----:B------:R-:W-:Y:S02]  /*b770*/  IMAD.MOV.U32 R189, RZ, RZ, R214 ;  /* 0x000000ffffbd7224 */ /* 0x000fe400078e00d6 */
.L_x_21386:
[----:B------:R-:W-:Y:S05]  /*b780*/  BSYNC B2 ;  /* 0x0000000000027941 */ /* 0x000fea0003800000 */
.L_x_21384:
        /* <DEDUP_REMOVED lines=16> */
.L_x_21390:
[----:B------:R-:W-:Y:S05]  /*b890*/  BSYNC B3 ;  /* 0x0000000000037941 */ /* 0x000fea0003800000 */
.L_x_21389:
        /* <DEDUP_REMOVED lines=44> */
.L_x_21388:
[----:B------:R-:W-:Y:S05]  /*bb60*/  BSYNC B2 ;  /* 0x0000000000027941 */ /* 0x000fea0003800000 */
.L_x_21387:
        /* <DEDUP_REMOVED lines=11> */
.L_x_21383:
[----:B------:R-:W-:Y:S05]  /*bc20*/  BSYNC B1 ;  /* 0x0000000000017941 */ /* 0x000fea0003800000 */
.L_x_21382:
        /* <DEDUP_REMOVED lines=18> */
.L_x_21394:
[----:B------:R-:W-:Y:S02]  /*bd50*/  IMAD.MOV.U32 R190, RZ, RZ, R214 ;  /* 0x000000ffffbe7224 */ /* 0x000fe400078e00d6 */
.L_x_21395:
[----:B------:R-:W-:Y:S05]  /*bd60*/  BSYNC B2 ;  /* 0x0000000000027941 */ /* 0x000fea0003800000 */
.L_x_21393:
        /* <DEDUP_REMOVED lines=16> */
.L_x_21399:
[----:B------:R-:W-:Y:S05]  /*be70*/  BSYNC B3 ;  /* 0x0000000000037941 */ /* 0x000fea0003800000 */
.L_x_21398:
        /* <DEDUP_REMOVED lines=44> */
.L_x_21397:
[----:B------:R-:W-:Y:S05]  /*c140*/  BSYNC B2 ;  /* 0x0000000000027941 */ /* 0x000fea0003800000 */
.L_x_21396:
        /* <DEDUP_REMOVED lines=11> */
.L_x_21392:
[----:B------:R-:W-:Y:S05]  /*c200*/  BSYNC B1 ;  /* 0x0000000000017941 */ /* 0x000fea0003800000 */
.L_x_21391:
        /* <DEDUP_REMOVED lines=18> */
.L_x_21403:
[----:B------:R-:W-:Y:S02]  /*c330*/  MOV R191, R214 ;  /* 0x000000d600bf7202 */ /* 0x000fe40000000f00 */
.L_x_21404:
[----:B------:R-:W-:Y:S05]  /*c340*/  BSYNC B2 ;  /* 0x0000000000027941 */ /* 0x000fea0003800000 */
.L_x_21402:
        /* <DEDUP_REMOVED lines=16> */
.L_x_21408:
[----:B------:R-:W-:Y:S05]  /*c450*/  BSYNC B3 ;  /* 0x0000000000037941 */ /* 0x000fea0003800000 */
.L_x_21407:
        /* <DEDUP_REMOVED lines=44> */
.L_x_21406:
[----:B------:R-:W-:Y:S05]  /*c720*/  BSYNC B2 ;  /* 0x0000000000027941 */ /* 0x000fea0003800000 */
.L_x_21405:
        /* <DEDUP_REMOVED lines=11> */
.L_x_21401:
[----:B------:R-:W-:Y:S05]  /*c7e0*/  BSYNC B1 ;  /* 0x0000000000017941 */ /* 0x000fea0003800000 */
.L_x_21400:
        /* <DEDUP_REMOVED lines=18> */
.L_x_21412:
[----:B------:R-:W-:Y:S02]  /*c910*/  MOV R193, R214 ;  /* 0x000000d600c17202 */ /* 0x000fe40000000f00 */
.L_x_21413:
[----:B------:R-:W-:Y:S05]  /*c920*/  BSYNC B2 ;  /* 0x0000000000027941 */ /* 0x000fea0003800000 */
.L_x_21411:
        /* <DEDUP_REMOVED lines=16> */
.L_x_21417:
[----:B------:R-:W-:Y:S05]  /*ca30*/  BSYNC B3 ;  /* 0x0000000000037941 */ /* 0x000fea0003800000 */
.L_x_21416:
        /* <DEDUP_REMOVED lines=42> */
[----:B------:R-:W-:Y:S01]  /*cce0*/  LOP3.LUT R208, R199, UR26, R196, 0x96, !PT ;  /* 0x0000001ac7d07c12 */ /* 0x000fe2000f8e96c4 */
[----:B------:R-:W-:Y:S02]  /*ccf0*/  IMAD.MOV.U32 R216, RZ, RZ, R198 ;  /* 0x000000ffffd87224 */ /* 0x000fe400078e00c6 */
.L_x_21415:
[----:B------:R-:W-:Y:S05]  /*cd00*/  BSYNC B2 ;  /* 0x0000000000027941 */ /* 0x000fea0003800000 */
.L_x_21414:
        /* <DEDUP_REMOVED lines=11> */
.L_x_21410:
[----:B------:R-:W-:Y:S05]  /*cdc0*/  BSYNC B1 ;  /* 0x0000000000017941 */ /* 0x000fea0003800000 */
.L_x_21409:
        /* <DEDUP_REMOVED lines=29> */
.L_x_21419:
[----:B------:R-:W-:Y:S05]  /*cfa0*/  BSYNC B1 ;  /* 0x0000000000017941 */ /* 0x000fea0003800000 */
.L_x_21418:
        /* <DEDUP_REMOVED lines=22> */
.L_x_21423:
[----:B------:R-:W-:Y:S02]  /*d110*/  MOV R193, R214 ;  /* 0x000000d600c17202 */ /* 0x000fe40000000f00 */
.L_x_21424:
[----:B------:R-:W-:Y:S05]  /*d120*/  BSYNC B2 ;  /* 0x0000000000027941 */ /* 0x000fea0003800000 */
.L_x_21422:
        /* <DEDUP_REMOVED lines=16> */
.L_x_21428:
[----:B------:R-:W-:Y:S05]  /*d230*/  BSYNC B3 ;  /* 0x0000000000037941 */ /* 0x000fea0003800000 */
.L_x_21427:
        /* <DEDUP_REMOVED lines=43> */
.L_x_21426:
[----:B------:R-:W-:Y:S05]  /*d4f0*/  BSYNC B2 ;  /* 0x0000000000027941 */ /* 0x000fea0003800000 */
.L_x_21425:
        /* <DEDUP_REMOVED lines=11> */
.L_x_21421:
[----:B0-----:R-:W-:Y:S05]  /*d5b0*/  BSYNC B1 ;  /* 0x0000000000017941 */ /* 0x001fea0003800000 */
.L_x_21420:
        /* <DEDUP_REMOVED lines=18> */
.L_x_21432:
[----:B------:R-:W-:Y:S02]  /*d6e0*/  IMAD.MOV.U32 R194, RZ, RZ, R214 ;  /* 0x000000ffffc27224 */ /* 0x000fe400078e00d6 */
.L_x_21433:
[----:B------:R-:W-:Y:S05]  /*d6f0*/  BSYNC B2 ;  /* 0x0000000000027941 */ /* 0x000fea0003800000 */
.L_x_21431:
        /* <DEDUP_REMOVED lines=16> */
.L_x_21437:
[----:B------:R-:W-:Y:S05]  /*d800*/  BSYNC B3 ;  /* 0x0000000000037941 */ /* 0x000fea0003800000 */
.L_x_21436:
        /* <DEDUP_REMOVED lines=43> */
.L_x_21435:
[----:B------:R-:W-:Y:S05]  /*dac0*/  BSYNC B2 ;  /* 0x0000000000027941 */ /* 0x000fea0003800000 */
.L_x_21434:
        /* <DEDUP_REMOVED lines=11> */
.L_x_21430:
[----:B------:R-:W-:Y:S05]  /*db80*/  BSYNC B1 ;  /* 0x0000000000017941 */ /* 0x000fea0003800000 */
.L_x_21429:
        /* <DEDUP_REMOVED lines=18> */
.L_x_21441:
[----:B------:R-:W-:Y:S02]  /*dcb0*/  IMAD.MOV.U32 R195, RZ, RZ, R214 ;  /* 0x000000ffffc37224 */ /* 0x000fe400078e00d6 */
.L_x_21442:
[----:B------:R-:W-:Y:S05]  /*dcc0*/  BSYNC B2 ;  /* 0x0000000000027941 */ /* 0x000fea0003800000 */
.L_x_21440:
        /* <DEDUP_REMOVED lines=16> */
.L_x_21446:
[----:B------:R-:W-:Y:S05]  /*ddd0*/  BSYNC B3 ;  /* 0x0000000000037941 */ /* 0x000fea0003800000 */
.L_x_21445:
        /* <DEDUP_REMOVED lines=44> */
.L_x_21444:
[----:B------:R-:W-:Y:S05]  /*e0a0*/  BSYNC B2 ;  /* 0x0000000000027941 */ /* 0x000fea0003800000 */
.L_x_21443:
        /* <DEDUP_REMOVED lines=11> */
.L_x_21439:
[----:B------:R-:W-:Y:S05]  /*e160*/  BSYNC B1 ;  /* 0x0000000000017941 */ /* 0x000fea0003800000 */
.L_x_21438:
        /* <DEDUP_REMOVED lines=18> */
.L_x_21450:
[----:B------:R-:W-:Y:S02]  /*e290*/  IMAD.MOV.U32 R196, RZ, RZ, R214 ;  /* 0x000000ffffc47224 */ /* 0x000fe400078e00d6 */
.L_x_21451:
[----:B------:R-:W-:Y:S05]  /*e2a0*/  BSYNC B2 ;  /* 0x0000000000027941 */ /* 0x000fea0003800000 */
.L_x_21449:
        /* <DEDUP_REMOVED lines=16> */
.L_x_21455:
[----:B------:R-:W-:Y:S05]  /*e3b0*/  BSYNC B3 ;  /* 0x0000000000037941 */ /* 0x000fea0003800000 */
.L_x_21454:
        /* <DEDUP_REMOVED lines=44> */
.L_x_21453:
[----:B------:R-:W-:Y:S05]  /*e680*/  BSYNC B2 ;  /* 0x0000000000027941 */ /* 0x000fea0003800000 */
.L_x_21452:
        /* <DEDUP_REMOVED lines=11> */
.L_x_21448:
[----:B------:R-:W-:Y:S05]  /*e740*/  BSYNC B1 ;  /* 0x0000000000017941 */ /* 0x000fea0003800000 */
.L_x_21447:
        /* <DEDUP_REMOVED lines=18> */
.L_x_21459:
[----:B------:R-:W-:Y:S02]  /*e870*/  IMAD.MOV.U32 R197, RZ, RZ, R214 ;  /* 0x000000ffffc57224 */ /* 0x000fe400078e00d6 */
.L_x_21460:
[----:B------:R-:W-:Y:S05]  /*e880*/  BSYNC B2 ;  /* 0x0000000000027941 */ /* 0x000fea0003800000 */
.L_x_21458:
        /* <DEDUP_REMOVED lines=16> */
.L_x_21464:
[----:B------:R-:W-:Y:S05]  /*e990*/  BSYNC B3 ;  /* 0x0000000000037941 */ /* 0x000fea0003800000 */
.L_x_21463:
        /* <DEDUP_REMOVED lines=44> */
.L_x_21462:
[----:B------:R-:W-:Y:S05]  /*ec60*/  BSYNC B2 ;  /* 0x0000000000027941 */ /* 0x000fea0003800000 */
.L_x_21461:
        /* <DEDUP_REMOVED lines=11> */
.L_x_21457:
[----:B------:R-:W-:Y:S05]  /*ed20*/  BSYNC B1 ;  /* 0x0000000000017941 */ /* 0x000fea0003800000 */
.L_x_21456:
        /* <DEDUP_REMOVED lines=18> */
.L_x_21468:
[----:B------:R-:W-:Y:S02]  /*ee50*/  IMAD.MOV.U32 R201, RZ, RZ, R214 ;  /* 0x000000ffffc97224 */ /* 0x000fe400078e00d6 */
.L_x_21469:
[----:B------:R-:W-:Y:S05]  /*ee60*/  BSYNC B2 ;  /* 0x0000000000027941 */ /* 0x000fea0003800000 */
.L_x_21467:
        /* <DEDUP_REMOVED lines=16> */
.L_x_21473:
[----:B------:R-:W-:Y:S05]  /*ef70*/  BSYNC B3 ;  /* 0x0000000000037941 */ /* 0x000fea0003800000 */
.L_x_21472:
        /* <DEDUP_REMOVED lines=44> */
.L_x_21471:
[----:B------:R-:W-:Y:S05]  /*f240*/  BSYNC B2 ;  /* 0x0000000000027941 */ /* 0x000fea0003800000 */
.L_x_21470:
        /* <DEDUP_REMOVED lines=11> */
.L_x_21466:
[----:B------:R-:W-:Y:S05]  /*f300*/  BSYNC B1 ;  /* 0x0000000000017941 */ /* 0x000fea0003800000 */
.L_x_21465:
        /* <DEDUP_REMOVED lines=18> */
.L_x_21477:
[----:B------:R-:W-:Y:S02]  /*f430*/  IMAD.MOV.U32 R199, RZ, RZ, R214 ;  /* 0x000000ffffc77224 */ /* 0x000fe400078e00d6 */
.L_x_21478:
[----:B------:R-:W-:Y:S05]  /*f440*/  BSYNC B2 ;  /* 0x0000000000027941 */ /* 0x000fea0003800000 */
.L_x_21476:
        /* <DEDUP_REMOVED lines=16> */
.L_x_21482:
[----:B------:R-:W-:Y:S05]  /*f550*/  BSYNC B3 ;  /* 0x0000000000037941 */ /* 0x000fea0003800000 */
.L_x_21481:
        /* <DEDUP_REMOVED lines=44> */
.L_x_21480:
[----:B------:R-:W-:Y:S05]  /*f820*/  BSYNC B2 ;  /* 0x0000000000027941 */ /* 0x000fea0003800000 */
.L_x_21479:
        /* <DEDUP_REMOVED lines=11> */
.L_x_21475:
[----:B------:R-:W-:Y:S05]  /*f8e0*/  BSYNC B1 ;  /* 0x0000000000017941 */ /* 0x000fea0003800000 */
.L_x_21474:
        /* <DEDUP_REMOVED lines=18> */
.L_x_21486:
[----:B------:R-:W-:Y:S02]  /*fa10*/  IMAD.MOV.U32 R201, RZ, RZ, R214 ;  /* 0x000000ffffc97224 */ /* 0x000fe400078e00d6 */
.L_x_21487:
[----:B------:R-:W-:Y:S05]  /*fa20*/  BSYNC B2 ;  /* 0x0000000000027941 */ /* 0x000fea0003800000 */
.L_x_21485:
        /* <DEDUP_REMOVED lines=16> */
.L_x_21491:
[----:B------:R-:W-:Y:S05]  /*fb30*/  BSYNC B3 ;  /* 0x0000000000037941 */ /* 0x000fea0003800000 */
.L_x_21490:
        /* <DEDUP_REMOVED lines=44> */
.L_x_21489:
[----:B------:R-:W-:Y:S05]  /*fe00*/  BSYNC B2 ;  /* 0x0000000000027941 */ /* 0x000fea0003800000 */
.L_x_21488:
        /* <DEDUP_REMOVED lines=11> */
.L_x_21484:
[----:B------:R-:W-:Y:S05]  /*fec0*/  BSYNC B1 ;  /* 0x0000000000017941 */ /* 0x000fea0003800000 */
.L_x_21483:
        /* <DEDUP_REMOVED lines=29> */
.L_x_21493:
[----:B------:R-:W-:Y:S05]  /*100a0*/  BSYNC B1 ;  /* 0x0000000000017941 */ /* 0x000fea0003800000 */
.L_x_21492:
        /* <DEDUP_REMOVED lines=22> */
.L_x_21497:
[----:B------:R-:W-:Y:S02]  /*10210*/  IMAD.MOV.U32 R201, RZ, RZ, R214 ;  /* 0x000000ffffc97224 */ /* 0x000fe400078e00d6 */
.L_x_21498:
[----:B------:R-:W-:Y:S05]  /*10220*/  BSYNC B2 ;  /* 0x0000000000027941 */ /* 0x000fea0003800000 */
.L_x_21496:
        /* <DEDUP_REMOVED lines=16> */
.L_x_21502:
[----:B------:R-:W-:Y:S05]  /*10330*/  BSYNC B3 ;  /* 0x0000000000037941 */ /* 0x000fea0003800000 */
.L_x_21501:
        /* <DEDUP_REMOVED lines=44> */
.L_x_21500:
[----:B------:R-:W-:Y:S05]  /*10600*/  BSYNC B2 ;  /* 0x0000000000027941 */ /* 0x000fea0003800000 */
.L_x_21499:
        /* <DEDUP_REMOVED lines=11> */
.L_x_21495:
[----:B0-----:R-:W-:Y:S05]  /*106c0*/  BSYNC B1 ;  /* 0x0000000000017941 */ /* 0x001fea0003800000 */
.L_x_21494:
        /* <DEDUP_REMOVED lines=18> */
.L_x_21506:
[----:B------:R-:W-:Y:S02]  /*107f0*/  IMAD.MOV.U32 R202, RZ, RZ, R214 ;  /* 0x000000ffffca7224 */ /* 0x000fe400078e00d6 */
.L_x_21507:
[----:B------:R-:W-:Y:S05]  /*10800*/  BSYNC B2 ;  /* 0x0000000000027941 */ /* 0x000fea0003800000 */
.L_x_21505:
        /* <DEDUP_REMOVED lines=16> */
.L_x_21511:
[----:B------:R-:W-:Y:S05]  /*10910*/  BSYNC B3 ;  /* 0x0000000000037941 */ /* 0x000fea0003800000 */
.L_x_21510:
        /* <DEDUP_REMOVED lines=44> */
.L_x_21509:
[----:B------:R-:W-:Y:S05]  /*10be0*/  BSYNC B2 ;  /* 0x0000000000027941 */ /* 0x000fea0003800000 */
.L_x_21508:
        /* <DEDUP_REMOVED lines=11> */
.L_x_21504:
[----:B------:R-:W-:Y:S05]  /*10ca0*/  BSYNC B1 ;  /* 0x0000000000017941 */ /* 0x000fea0003800000 */
.L_x_21503:
        /* <DEDUP_REMOVED lines=18> */
.L_x_21515:
[----:B------:R-:W-:Y:S02]  /*10dd0*/  IMAD.MOV.U32 R203, RZ, RZ, R214 ;  /* 0x000000ffffcb7224 */ /* 0x000fe400078e00d6 */
.L_x_21516:
[----:B------:R-:W-:Y:S05]  /*10de0*/  BSYNC B2 ;  /* 0x0000000000027941 */ /* 0x000fea0003800000 */
.L_x_21514:
        /* <DEDUP_REMOVED lines=16> */
.L_x_21520:
[----:B------:R-:W-:Y:S05]  /*10ef0*/  BSYNC B3 ;  /* 0x0000000000037941 */ /* 0x000fea0003800000 */
.L_x_21519:
        /* <DEDUP_REMOVED lines=44> */
.L_x_21518:
[----:B------:R-:W-:Y:S05]  /*111c0*/  BSYNC B2 ;  /* 0x0000000000027941 */ /* 0x000fea0003800000 */
.L_x_21517:
        /* <DEDUP_REMOVED lines=11> */
.L_x_21513:
[----:B------:R-:W-:Y:S05]  /*11280*/  BSYNC B1 ;  /* 0x0000000000017941 */ /* 0x000fea0003800000 */
.L_x_21512:
        /* <DEDUP_REMOVED lines=18> */
.L_x_21524:
[----:B------:R-:W-:Y:S02]  /*113b0*/  IMAD.MOV.U32 R204, RZ, RZ, R214 ;  /* 0x000000ffffcc7224 */ /* 0x000fe400078e00d6 */
.L_x_21525:
[----:B------:R-:W-:Y:S05]  /*113c0*/  BSYNC B2 ;  /* 0x0000000000027941 */ /* 0x000fea0003800000 */
.L_x_21523:
        /* <DEDUP_REMOVED lines=16> */
.L_x_21529:
[----:B------:R-:W-:Y:S05]  /*114d0*/  BSYNC B3 ;  /* 0x0000000000037941 */ /* 0x000fea0003800000 */
.L_x_21528:
        /* <DEDUP_REMOVED lines=44> */
.L_x_21527:
[----:B------:R-:W-:Y:S05]  /*117a0*/  BSYNC B2 ;  /* 0x0000000000027941 */ /* 0x000fea0003800000 */
.L_x_21526:
        /* <DEDUP_REMOVED lines=11> */
.L_x_21522:
[----:B------:R-:W-:Y:S05]  /*11860*/  BSYNC B1 ;  /* 0x0000000000017941 */ /* 0x000fea0003800000 */
.L_x_21521:
        /* <DEDUP_REMOVED lines=18> */
.L_x_21533:
[----:B------:R-:W-:Y:S02]  /*11990*/  IMAD.MOV.U32 R205, RZ, RZ, R214 ;  /* 0x000000ffffcd7224 */ /* 0x000fe400078e00d6 */
.L_x_21534:
[----:B------:R-:W-:Y:S05]  /*119a0*/  BSYNC B2 ;  /* 0x0000000000027941 */ /* 0x000fea0003800000 */
.L_x_21532:
        /* <DEDUP_REMOVED lines=16> */
.L_x_21538:
[----:B------:R-:W-:Y:S05]  /*11ab0*/  BSYNC B3 ;  /* 0x0000000000037941 */ /* 0x000fea0003800000 */
.L_x_21537:
        /* <DEDUP_REMOVED lines=44> */
.L_x_21536:
[----:B------:R-:W-:Y:S05]  /*11d80*/  BSYNC B2 ;  /* 0x0000000000027941 */ /* 0x000fea0003800000 */
.L_x_21535:
        /* <DEDUP_REMOVED lines=11> */
.L_x_21531:
[----:B------:R-:W-:Y:S05]  /*11e40*/  BSYNC B1 ;  /* 0x0000000000017941 */ /* 0x000fea0003800000 */
.L_x_21530:
        /* <DEDUP_REMOVED lines=18> */
.L_x_21542:
[----:B------:R-:W-:Y:S02]  /*11f70*/  IMAD.MOV.U32 R212, RZ, RZ, R214 ;  /* 0x000000ffffd47224 */ /* 0x000fe400078e00d6 */
.L_x_21543:
[----:B------:R-:W-:Y:S05]  /*11f80*/  BSYNC B2 ;  /* 0x0000000000027941 */ /* 0x000fea0003800000 */
.L_x_21541:
        /* <DEDUP_REMOVED lines=16> */
.L_x_21547:
[----:B------:R-:W-:Y:S05]  /*12090*/  BSYNC B3 ;  /* 0x0000000000037941 */ /* 0x000fea0003800000 */
.L_x_21546:
        /* <DEDUP_REMOVED lines=44> */
.L_x_21545:
[----:B------:R-:W-:Y:S05]  /*12360*/  BSYNC B2 ;  /* 0x0000000000027941 */ /* 0x000fea0003800000 */
.L_x_21544:
        /* <DEDUP_REMOVED lines=11> */
.L_x_21540:
[----:B------:R-:W-:Y:S05]  /*12420*/  BSYNC B1 ;  /* 0x0000000000017941 */ /* 0x000fea0003800000 */
.L_x_21539:
        /* <DEDUP_REMOVED lines=18> */
.L_x_21551:
[----:B------:R-:W-:Y:S02]  /*12550*/  IMAD.MOV.U32 R212, RZ, RZ, R214 ;  /* 0x000000ffffd47224 */ /* 0x000fe400078e00d6 */
.L_x_21552:
[----:B------:R-:W-:Y:S05]  /*12560*/  BSYNC B2 ;  /* 0x0000000000027941 */ /* 0x000fea0003800000 */
.L_x_21550:
        /* <DEDUP_REMOVED lines=16> */
.L_x_21556:
[----:B------:R-:W-:Y:S05]  /*12670*/  BSYNC B3 ;  /* 0x0000000000037941 */ /* 0x000fea0003800000 */
.L_x_21555:
        /* <DEDUP_REMOVED lines=44> */
.L_x_21554:
[----:B------:R-:W-:Y:S05]  /*12940*/  BSYNC B2 ;  /* 0x0000000000027941 */ /* 0x000fea0003800000 */
.L_x_21553:
        /* <DEDUP_REMOVED lines=11> */
.L_x_21549:
[----:B------:R-:W-:Y:S05]  /*12a00*/  BSYNC B1 ;  /* 0x0000000000017941 */ /* 0x000fea0003800000 */
.L_x_21548:
        /* <DEDUP_REMOVED lines=18> */
.L_x_21560:
[----:B------:R-:W-:Y:S02]  /*12b30*/  IMAD.MOV.U32 R237, RZ, RZ, R214 ;  /* 0x000000ffffed7224 */ /* 0x000fe400078e00d6 */
.L_x_21561:
[----:B------:R-:W-:Y:S05]  /*12b40*/  BSYNC B2 ;  /* 0x0000000000027941 */ /* 0x000fea0003800000 */
.L_x_21559:
        /* <DEDUP_REMOVED lines=16> */
.L_x_21565:
[----:B------:R-:W-:Y:S05]  /*12c50*/  BSYNC B3 ;  /* 0x0000000000037941 */ /* 0x000fea0003800000 */
.L_x_21564:
        /* <DEDUP_REMOVED lines=44> */
.L_x_21563:
[----:B------:R-:W-:Y:S05]  /*12f20*/  BSYNC B2 ;  /* 0x0000000000027941 */ /* 0x000fea0003800000 */
.L_x_21562:
        /* <DEDUP_REMOVED lines=11> */
.L_x_21558:
[----:B------:R-:W-:Y:S05]  /*12fe0*/  BSYNC B1 ;  /* 0x0000000000017941 */ /* 0x000fea0003800000 */
.L_x_21557:
[----:B------:R-:W-:Y:S01]  /*12ff0*/  FADD.FTZ R224, RZ, R160 ;  /* 0x000000a0ffe07221 */ /* 0x000fe20000010000 */
[----:B------:R-:W-:Y:S01]  /*13000*/  BSSY B1, `(.L_x_21566) ;  /* 0x0000048000017945 */ /* 0x000fe20003800000 */
[----:B------:R-:W-:Y:S01]  /*13010*/  IMAD.WIDE.U32 R236, R236, R235, c[0x0][0x188] ;  /* 0x00006200ecec7625 */ /* 0x000fe200078e00eb */
[----:B------:R-:W-:-:S03]  /*13020*/  ISETP.NE.AND P1, PT, R2, RZ, PT ;  /* 0x000000ff0200720c */ /* 0x000fc60003f25270 */
        /* <DEDUP_REMOVED lines=49> */
[----:B0-----:R-:W-:Y:S01]  /*13340*/  SHF.L.U32 R225, R222, 0x10, RZ ;  /* 0x00000010dee17819 */ /* 0x001fe200000006ff */
[----:B------:R-:W-:Y:S01]  /*13350*/  IMAD.MOV.U32 R235, RZ, RZ, 0x8 ;  /* 0x00000008ffeb7424 */ /* 0x000fe200078e00ff */
[----:B------:R-:W-:Y:S02]  /*13360*/  LOP3.LUT R224, R223, 0xffff, RZ, 0xc0, !PT ;  /* 0x0000ffffdfe07812 */ /* 0x000fe400078ec0ff */
[----:B------:R-:W-:Y:S01]  /*13370*/  LOP3.LUT R225, R225, 0xff0000, RZ, 0xc0, !PT ;  /* 0x00ff0000e1e17812 */ /* 0x000fe200078ec0ff */
[----:B------:R-:W-:Y:S01]  /*13380*/  IMAD.WIDE.U32 R234, R234, R235, c[0x0][0x190] ;  /* 0x00006400eaea7625 */ /* 0x000fe200078e00eb */
[----:B------:R-:W-:Y:S02]  /*13390*/  PRMT R227, R221, 0x7104, RZ ;  /* 0x00007104dde37816 */ /* 0x000fe400000000ff */
[----:B------:R-:W-:Y:S02]  /*133a0*/  PRMT R224, R225, 0x4210, R224 ;  /* 0x00004210e1e07816 */ /* 0x000fe400000000e0 */
[----:B------:R-:W-:-:S02]  /*133b0*/  LOP3.LUT R225, R219, 0xff, RZ, 0xc0, !PT ;  /* 0x000000ffdbe17812 */ /* 0x000fc400078ec0ff */
[----:B------:R-:W-:Y:S02]  /*133c0*/  LOP3.LUT R226, R218, 0xff, RZ, 0xc0, !PT ;  /* 0x000000ffdae27812 */ /* 0x000fe400078ec0ff */
[----:B------:R-:W-:Y:S01]  /*133d0*/  LOP3.LUT R229, R224, 0xff00, R227, 0xf8, !PT ;  /* 0x0000ff00e0e57812 */ /* 0x000fe200078ef8e3 */
[----:B------:R-:W-:Y:S01]  /*133e0*/  IMAD.WIDE.U32 R224, R225, 0x1000000, RZ ;  /* 0x01000000e1e07825 */ /* 0x000fe200078e00ff */
[----:B------:R-:W-:Y:S02]  /*133f0*/  LOP3.LUT R228, R217, 0xff, RZ, 0xc0, !PT ;  /* 0x000000ffd9e47812 */ /* 0x000fe400078ec0ff */
[----:B------:R-:W-:Y:S01]  /*13400*/  LOP3.LUT R233, R229, 0xff, R220, 0xf8, !PT ;  /* 0x000000ffe5e97812 */ /* 0x000fe200078ef8dc */
[----:B------:R-:W-:-:S04]  /*13410*/  IMAD.WIDE.U32 R226, R226, 0x10000, RZ ;  /* 0x00010000e2e27825 */ /* 0x000fc800078e00ff */
[----:B------:R-:W-:Y:S01]  /*13420*/  IMAD.WIDE.U32 R228, R228, 0x100, RZ ;  /* 0x00000100e4e47825 */ /* 0x000fe200078e00ff */
[----:B------:R-:W-:-:S04]  /*13430*/  LOP3.LUT R233, R227, R233, R225, 0xfe, !PT ;  /* 0x000000e9e3e97212 */ /* 0x000fc800078efee1 */
[----:B------:R-:W-:Y:S02]  /*13440*/  LOP3.LUT R224, R228, R224, R226, 0xfe, !PT ;  /* 0x000000e0e4e07212 */ /* 0x000fe400078efee2 */
[----:B------:R-:W-:Y:S02]  /*13450*/  LOP3.LUT R225, R233, R229, RZ, 0xfc, !PT ;  /* 0x000000e5e9e17212 */ /* 0x000fe400078efcff */
[----:B------:R-:W-:-:S05]  /*13460*/  LOP3.LUT R224, R224, 0xff, R215, 0xf8, !PT ;  /* 0x000000ffe0e07812 */ /* 0x000fca00078ef8d7 */
[----:B------:R0:W-:Y:S02]  /*13470*/  STG.E.64 [R234.64], R224 ;  /* 0x000000e0ea007986 */ /* 0x0001e4000c101b06 */
.L_x_21567:
[----:B0-----:R-:W-:Y:S05]  /*13480*/  BSYNC B1 ;  /* 0x0000000000017941 */ /* 0x001fea0003800000 */
.L_x_21566:
[----:B------:R-:W-:Y:S01]  /*13490*/  FADD.FTZ R229, R232, R207 ;  /* 0x000000cfe8e57221 */ /* 0x000fe20000010000 */
[----:B------:R-:W-:Y:S05]  /*134a0*/  BRA.DIV ~URZ, `(.L_x_21568) ;  /* 0x000014e27f007947 */ /* 0x000fea000b800000 */
[----:B------:R0:W1:Y:S02]  /*134b0*/  SHFL.BFLY PT, R224, R229, 0x1, 0x1f ;  /* 0x0c201f00e5e07f89 */ /* 0x00006400000e0000 */
.L_x_21574:
        /* <DEDUP_REMOVED lines=116> */
.L_x_21575:
        /* <DEDUP_REMOVED lines=17> */
[----:B-1----:R-:W-:-:S05]  /*13d10*/  FSEL R224, R233, RZ, !P0 ;  /* 0x000000ffe9e07208 */ /* 0x002fca0004000000 */
[----:B------:R-:W-:Y:S01]  /*13d20*/  FADD.FTZ R226, -R224, R161 ;  /* 0x000000a1e0e27221 */ /* 0x000fe20000010100 */
[----:B------:R-:W-:Y:S01]  /*13d30*/  IADD3 R161, R230, -0x1, RZ ;  /* 0xffffffffe6a17810 */ /* 0x000fe20007ffe0ff */
[C---:B------:R-:W-:Y:S02]  /*13d40*/  FADD.FTZ R160, -R224.reuse, R160 ;  /* 0x000000a0e0a07221 */ /* 0x040fe40000010100 */
[C---:B------:R-:W-:Y:S02]  /*13d50*/  FADD.FTZ R162, -R224.reuse, R162 ;  /* 0x000000a2e0a27221 */ /* 0x040fe40000010100 */
[----:B------:R-:W-:Y:S02]  /*13d60*/  IMAD R161, R161, c[0x0][0x168], RZ ;  /* 0x00005a00a1a17a24 */ /* 0x000fe400078e02ff */
[C---:B------:R-:W-:Y:S02]  /*13d70*/  FADD.FTZ R228, -R224.reuse, R163 ;  /* 0x000000a3e0e47221 */ /* 0x040fe40000010100 */
[----:B------:R-:W-:-:S02]  /*13d80*/  FADD.FTZ R164, -R224, R164 ;  /* 0x000000a4e0a47221 */ /* 0x000fc40000010100 */
[C---:B------:R-:W-:Y:S02]  /*13d90*/  FADD.FTZ R232, -R224.reuse, R165 ;  /* 0x000000a5e0e87221 */ /* 0x040fe40000010100 */
[C---:B------:R-:W-:Y:S02]  /*13da0*/  FADD.FTZ R234, -R224.reuse, R166 ;  /* 0x000000a6e0ea7221 */ /* 0x040fe40000010100 */
[C---:B------:R-:W-:Y:S01]  /*13db0*/  FMUL.FTZ R163, R229.reuse, R160 ;  /* 0x000000a0e5a37220 */ /* 0x040fe20000410000 */
[----:B------:R-:W-:Y:S01]  /*13dc0*/  SHF.R.S32.HI R160, RZ, 0x1f, R161 ;  /* 0x0000001fffa07819 */ /* 0x000fe200000114a1 */
[C---:B------:R-:W-:Y:S02]  /*13dd0*/  FMUL.FTZ R165, R229.reuse, R162 ;  /* 0x000000a2e5a57220 */ /* 0x040fe40000410000 */
[----:B------:R-:W-:Y:S02]  /*13de0*/  FADD.FTZ R238, -R224, R167 ;  /* 0x000000a7e0ee7221 */ /* 0x000fe40000010100 */
[----:B------:R-:W-:-:S02]  /*13df0*/  FMUL.FTZ R228, R229, R228 ;  /* 0x000000e4e5e47220 */ /* 0x000fc40000410000 */
[C---:B------:R-:W-:Y:S02]  /*13e00*/  FADD.FTZ R166, -R224.reuse, R169 ;  /* 0x000000a9e0a67221 */ /* 0x040fe40000010100 */
[C---:B------:R-:W-:Y:S02]  /*13e10*/  FADD.FTZ R236, -R224.reuse, R171 ;  /* 0x000000abe0ec7221 */ /* 0x040fe40000010100 */
[C---:B------:R-:W-:Y:S01]  /*13e20*/  FADD.FTZ R248, -R224.reuse, R181 ;  /* 0x000000b5e0f87221 */ /* 0x040fe20000010100 */
[----:B------:R-:W-:Y:S01]  /*13e30*/  HFMA2.MMA R181, -RZ, RZ, 0, 9.5367431640625e-07 ;  /* 0x00000010ffb57435 */ /* 0x000fe200000001ff */
[C---:B------:R-:W-:Y:S02]  /*13e40*/  FMUL.FTZ R167, R229.reuse, R164 ;  /* 0x000000a4e5a77220 */ /* 0x040fe40000410000 */
[----:B------:R-:W-:Y:S02]  /*13e50*/  FADD.FTZ R180, -R224, R180 ;  /* 0x000000b4e0b47221 */ /* 0x000fe40000010100 */
[----:B------:R-:W-:-:S02]  /*13e60*/  FMUL.FTZ R226, R229, R226 ;  /* 0x000000e2e5e27220 */ /* 0x000fc40000410000 */
[C---:B------:R-:W-:Y:S02]  /*13e70*/  FMUL.FTZ R171, R229.reuse, R234 ;  /* 0x000000eae5ab7220 */ /* 0x040fe40000410000 */
[----:B------:R-:W-:Y:S01]  /*13e80*/  FFMA.FTZ R169, R98, R165, R146 ;  /* 0x000000a562a97223 */ /* 0x000fe20000010092 */
[----:B------:R-:W-:Y:S01]  /*13e90*/  LEA.HI R165, R160, R161, RZ, 0x3 ;  /* 0x000000a1a0a57211 */ /* 0x000fe200078f18ff */
[C---:B------:R-:W-:Y:S02]  /*13ea0*/  FMUL.FTZ R232, R229.reuse, R232 ;  /* 0x000000e8e5e87220 */ /* 0x040fe40000410000 */
[----:B------:R-:W-:Y:S02]  /*13eb0*/  FMUL.FTZ R238, R229, R238 ;  /* 0x000000eee5ee7220 */ /* 0x000fe40000410000 */
[----:B------:R-:W-:Y:S02]  /*13ec0*/  FFMA.FTZ R228, R99, R228, R147 ;  /* 0x000000e463e47223 */ /* 0x000fe40000010093 */
[----:B------:R-:W-:-:S02]  /*13ed0*/  FADD.FTZ R170, -R224, R170 ;  /* 0x000000aae0aa7221 */ /* 0x000fc40000010100 */
[----:B------:R-:W-:Y:S01]  /*13ee0*/  FADD.FTZ R250, -R224, R183 ;  /* 0x000000b7e0fa7221 */ /* 0x000fe20000010100 */
[----:B------:R-:W-:Y:S01]  /*13ef0*/  F2FP.BF16.PACK_AB R161, R228, R169 ;  /* 0x000000a9e4a1723e */ /* 0x000fe200000010ff */
[----:B------:R-:W-:Y:S02]  /*13f00*/  FFMA.FTZ R164, R96, R163, R144 ;  /* 0x000000a360a47223 */ /* 0x000fe40000010090 */
[----:B------:R-:W-:Y:S02]  /*13f10*/  FFMA.FTZ R162, R92, R167, R140 ;  /* 0x000000a75ca27223 */ /* 0x000fe4000001008c */
[----:B------:R-:W-:Y:S02]  /*13f20*/  FFMA.FTZ R163, R94, R171, R142 ;  /* 0x000000ab5ea37223 */ /* 0x000fe4000001008e */
[----:B------:R-:W-:Y:S02]  /*13f30*/  FFMA.FTZ R167, R97, R226, R145 ;  /* 0x000000e261a77223 */ /* 0x000fe40000010091 */
[----:B------:R-:W-:Y:S01]  /*13f40*/  FMUL.FTZ R183, R229, R180 ;  /* 0x000000b4e5b77220 */ /* 0x000fe20000410000 */
[----:B------:R-:W-:Y:S01]  /*13f50*/  LEA.HI.SX32 R180, R165, R2, 0x1d ;  /* 0x00000002a5b47211 */ /* 0x000fe200078feaff */
[----:B------:R-:W-:Y:S01]  /*13f60*/  FFMA.FTZ R238, R95, R238, R143 ;  /* 0x000000ee5fee7223 */ /* 0x000fe2000001008f */
[----:B------:R-:W-:Y:S01]  /*13f70*/  F2FP.BF16.PACK_AB R160, R167, R164 ;  /* 0x000000a4a7a0723e */ /* 0x000fe200000010ff */
[----:B------:R-:W-:-:S02]  /*13f80*/  FFMA.FTZ R171, R93, R232, R141 ;  /* 0x000000e85dab7223 */ /* 0x000fc4000001008d */
[----:B------:R-:W-:Y:S01]  /*13f90*/  FADD.FTZ R168, -R224, R168 ;  /* 0x000000a8e0a87221 */ /* 0x000fe20000010100 */
[----:B------:R-:W-:Y:S01]  /*13fa0*/  F2FP.BF16.PACK_AB R163, R238, R163 ;  /* 0x000000a3eea3723e */ /* 0x000fe200000010ff */
[----:B------:R-:W-:Y:S01]  /*13fb0*/  FMUL.FTZ R169, R229, R170 ;  /* 0x000000aae5a97220 */ /* 0x000fe20000410000 */
[----:B------:R-:W-:Y:S01]  /*13fc0*/  F2FP.BF16.PACK_AB R162, R171, R162 ;  /* 0x000000a2aba2723e */ /* 0x000fe200000010ff */
[----:B------:R-:W-:Y:S02]  /*13fd0*/  FMUL.FTZ R236, R229, R236 ;  /* 0x000000ece5ec7220 */ /* 0x000fe40000410000 */
[C---:B------:R-:W-:Y:S02]  /*13fe0*/  FADD.FTZ R176, -R224.reuse, R176 ;  /* 0x000000b0e0b07221 */ /* 0x040fe40000010100 */
[----:B------:R-:W-:Y:S02]  /*13ff0*/  FADD.FTZ R244, -R224, R177 ;  /* 0x000000b1e0f47221 */ /* 0x000fe40000010100 */
[----:B------:R-:W-:-:S04]  /*14000*/  IMAD.WIDE.U32 R164, R180, R181, c[0x0][0x208] ;  /* 0x00008200b4a47625 */ /* 0x000fc800078e00b5 */
[C---:B------:R-:W-:Y:S01]  /*14010*/  FMUL.FTZ R167, R229.reuse, R168 ;  /* 0x000000a8e5a77220 */ /* 0x040fe20000410000 */
[----:B------:R0:W-:Y:S01]  /*14020*/  STG.E.128 [R164.64], R160 ;  /* 0x000000a0a4007986 */ /* 0x0001e2000c101d06 */
[----:B------:R-:W-:Y:S02]  /*14030*/  FMUL.FTZ R166, R229, R166 ;  /* 0x000000a6e5a67220 */ /* 0x000fe40000410000 */
[----:B------:R-:W-:Y:S02]  /*14040*/  FFMA.FTZ R169, R90, R169, R138 ;  /* 0x000000a95aa97223 */ /* 0x000fe4000001008a */
[----:B------:R-:W-:Y:S02]  /*14050*/  FFMA.FTZ R236, R91, R236, R139 ;  /* 0x000000ec5bec7223 */ /* 0x000fe4000001008b */
[C---:B------:R-:W-:Y:S02]  /*14060*/  FMUL.FTZ R171, R229.reuse, R176 ;  /* 0x000000b0e5ab7220 */ /* 0x040fe40000410000 */
[----:B------:R-:W-:-:S02]  /*14070*/  FMUL.FTZ R244, R229, R244 ;  /* 0x000000f4e5f47220 */ /* 0x000fc40000410000 */
[C---:B------:R-:W-:Y:S02]  /*14080*/  FADD.FTZ R172, -R224.reuse, R172 ;  /* 0x000000ace0ac7221 */ /* 0x040fe40000010100 */
[C---:B------:R-:W-:Y:S02]  /*14090*/  FADD.FTZ R240, -R224.reuse, R173 ;  /* 0x000000ade0f07221 */ /* 0x040fe40000010100 */
[C---:B------:R-:W-:Y:S02]  /*140a0*/  FADD.FTZ R190, -R224.reuse, R190 ;  /* 0x000000bee0be7221 */ /* 0x040fe40000010100 */
[----:B------:R-:W-:Y:S01]  /*140b0*/  FADD.FTZ R191, -R224, R191 ;  /* 0x000000bfe0bf7221 */ /* 0x000fe20000010100 */
[----:B0-----:R-:W-:Y:S01]  /*140c0*/  F2FP.BF16.PACK_AB R161, R236, R169 ;  /* 0x000000a9eca1723e */ /* 0x001fe200000010ff */
[C---:B------:R-:W-:Y:S02]  /*140d0*/  FADD.FTZ R186, -R224.reuse, R186 ;  /* 0x000000bae0ba7221 */ /* 0x040fe40000010100 */
[----:B------:R-:W-:-:S02]  /*140e0*/  FADD.FTZ R187, -R224, R187 ;  /* 0x000000bbe0bb7221 */ /* 0x000fc40000010100 */
[----:B------:R-:W-:Y:S02]  /*140f0*/  FFMA.FTZ R167, R88, R167, R136 ;  /* 0x000000a758a77223 */ /* 0x000fe40000010088 */
[----:B------:R-:W-:Y:S02]  /*14100*/  FFMA.FTZ R166, R89, R166, R137 ;  /* 0x000000a659a67223 */ /* 0x000fe40000010089 */
[C---:B------:R-:W-:Y:S02]  /*14110*/  FADD.FTZ R184, -R224.reuse, R184 ;  /* 0x000000b8e0b87221 */ /* 0x040fe40000010100 */
[----:B------:R-:W-:Y:S01]  /*14120*/  FADD.FTZ R252, -R224, R185 ;  /* 0x000000b9e0fc7221 */ /* 0x000fe20000010100 */
[----:B------:R-:W-:Y:S01]  /*14130*/  F2FP.BF16.PACK_AB R160, R166, R167 ;  /* 0x000000a7a6a0723e */ /* 0x000fe200000010ff */
        /* <DEDUP_REMOVED lines=8> */
[----:B------:R-:W-:-:S02]  /*141c0*/  FADD.FTZ R174, -R224, R174 ;  /* 0x000000aee0ae7221 */ /* 0x000fc40000010100 */
[C---:B------:R-:W-:Y:S02]  /*141d0*/  FADD.FTZ R189, -R224.reuse, R189 ;  /* 0x000000bde0bd7221 */ /* 0x040fe40000010100 */
[C---:B------:R-:W-:Y:S02]  /*141e0*/  FMUL.FTZ R185, R229.reuse, R186 ;  /* 0x000000bae5b97220 */ /* 0x040fe40000410000 */
[----:B------:R-:W-:Y:S02]  /*141f0*/  FMUL.FTZ R168, R229, R187 ;  /* 0x000000bbe5a87220 */ /* 0x000fe40000410000 */
[C---:B------:R-:W-:Y:S02]  /*14200*/  FADD.FTZ R182, -R224.reuse, R182 ;  /* 0x000000b6e0b67221 */ /* 0x040fe40000010100 */
[C---:B------:R-:W-:Y:S02]  /*14210*/  FADD.FTZ R193, -R224.reuse, R193 ;  /* 0x000000c1e0c17221 */ /* 0x040fe40000010100 */
[----:B------:R-:W-:-:S02]  /*14220*/  FADD.FTZ R194, -R224, R194 ;  /* 0x000000c2e0c27221 */ /* 0x000fc40000010100 */
[C---:B------:R-:W-:Y:S02]  /*14230*/  FADD.FTZ R195, -R224.reuse, R195 ;  /* 0x000000c3e0c37221 */ /* 0x040fe40000010100 */
[C---:B------:R-:W-:Y:S02]  /*14240*/  FMUL.FTZ R177, R229.reuse, R184 ;  /* 0x000000b8e5b17220 */ /* 0x040fe40000410000 */
[----:B------:R-:W-:Y:S02]  /*14250*/  FMUL.FTZ R252, R229, R252 ;  /* 0x000000fce5fc7220 */ /* 0x000fe40000410000 */
[C---:B------:R-:W-:Y:S02]  /*14260*/  FADD.FTZ R196, -R224.reuse, R196 ;  /* 0x000000c4e0c47221 */ /* 0x040fe40000010100 */
[----:B------:R-:W-:Y:S02]  /*14270*/  FADD.FTZ R197, -R224, R197 ;  /* 0x000000c5e0c57221 */ /* 0x000fe40000010100 */
[----:B------:R-:W-:-:S02]  /*14280*/  FFMA.FTZ R166, R76, R183, R124 ;  /* 0x000000b74ca67223 */ /* 0x000fc4000001007c */
[----:B------:R-:W-:Y:S02]  /*14290*/  FFMA.FTZ R171, R77, R248, R125 ;  /* 0x000000f84dab7223 */ /* 0x000fe4000001007d */
[C---:B------:R-:W-:Y:S02]  /*142a0*/  FADD.FTZ R178, -R224.reuse, R178 ;  /* 0x000000b2e0b27221 */ /* 0x040fe40000010100 */
[C---:B------:R-:W-:Y:S01]  /*142b0*/  FADD.FTZ R246, -R224.reuse, R179 ;  /* 0x000000b3e0f67221 */ /* 0x040fe20000010100 */
[----:B------:R-:W-:Y:S01]  /*142c0*/  F2FP.BF16.PACK_AB R166, R171, R166 ;  /* 0x000000a6aba6723e */ /* 0x000fe200000010ff */
[C---:B------:R-:W-:Y:S02]  /*142d0*/  FADD.FTZ R202, -R224.reuse, R202 ;  /* 0x000000cae0ca7221 */ /* 0x040fe40000010100 */
[----:B------:R-:W-:Y:S02]  /*142e0*/  FADD.FTZ R203, -R224, R203 ;  /* 0x000000cbe0cb7221 */ /* 0x000fe40000010100 */
[----:B------:R-:W-:-:S02]  /*142f0*/  FFMA.FTZ R173, R84, R173, R132 ;  /* 0x000000ad54ad7223 */ /* 0x000fc40000010084 */
[----:B------:R-:W-:Y:S02]  /*14300*/  FFMA.FTZ R240, R85, R240, R133 ;  /* 0x000000f055f07223 */ /* 0x000fe40000010085 */
[----:B------:R-:W-:Y:S02]  /*14310*/  FFMA.FTZ R225, R70, R225, R118 ;  /* 0x000000e146e17223 */ /* 0x000fe40000010076 */
[----:B------:R-:W-:Y:S01]  /*14320*/  FFMA.FTZ R176, R71, R176, R119 ;  /* 0x000000b047b07223 */ /* 0x000fe20000010077 */
[----:B------:R-:W-:Y:S01]  /*14330*/  F2FP.BF16.PACK_AB R162, R240, R173 ;  /* 0x000000adf0a2723e */ /* 0x000fe200000010ff */
[C---:B------:R-:W-:Y:S02]  /*14340*/  FADD.FTZ R198, -R224.reuse, R198 ;  /* 0x000000c6e0c67221 */ /* 0x040fe40000010100 */
[----:B------:R-:W-:Y:S01]  /*14350*/  FADD.FTZ R199, -R224, R199 ;  /* 0x000000c7e0c77221 */ /* 0x000fe20000010100 */
[----:B------:R-:W-:Y:S01]  /*14360*/  F2FP.BF16.PACK_AB R171, R176, R225 ;  /* 0x000000e1b0ab723e */ /* 0x000fe200000010ff */
[----:B------:R-:W-:-:S02]  /*14370*/  FADD.FTZ R230, -R224, R205 ;  /* 0x000000cde0e67221 */ /* 0x000fc40000010100 */
[C---:B------:R-:W-:Y:S02]  /*14380*/  FMUL.FTZ R179, R229.reuse, R174 ;  /* 0x000000aee5b37220 */ /* 0x040fe40000410000 */
[----:B------:R-:W-:Y:S02]  /*14390*/  FMUL.FTZ R170, R229, R189 ;  /* 0x000000bde5aa7220 */ /* 0x000fe40000410000 */
[----:B------:R-:W-:Y:S02]  /*143a0*/  FFMA.FTZ R169, R74, R185, R122 ;  /* 0x000000b94aa97223 */ /* 0x000fe4000001007a */
[----:B------:R-:W-:Y:S02]  /*143b0*/  FFMA.FTZ R168, R75, R168, R123 ;  /* 0x000000a84ba87223 */ /* 0x000fe4000001007b */
[C---:B------:R-:W-:Y:S02]  /*143c0*/  FMUL.FTZ R205, R229.reuse, R182 ;  /* 0x000000b6e5cd7220 */ /* 0x040fe40000410000 */
[C---:B------:R-:W-:Y:S01]  /*143d0*/  FMUL.FTZ R172, R229.reuse, R193 ;  /* 0x000000c1e5ac7220 */ /* 0x040fe20000410000 */
[----:B------:R-:W-:Y:S01]  /*143e0*/  F2FP.BF16.PACK_AB R169, R168, R169 ;  /* 0x000000a9a8a9723e */ /* 0x000fe200000010ff */
[----:B------:R-:W-:-:S02]  /*143f0*/  FMUL.FTZ R189, R229, R194 ;  /* 0x000000c2e5bd7220 */ /* 0x000fc40000410000 */
[----:B------:R-:W-:Y:S02]  /*14400*/  FMUL.FTZ R174, R229, R195 ;  /* 0x000000c3e5ae7220 */ /* 0x000fe40000410000 */
[----:B------:R-:W-:Y:S02]  /*14410*/  FFMA.FTZ R177, R72, R177, R120 ;  /* 0x000000b148b17223 */ /* 0x000fe40000010078 */
[----:B------:R-:W-:Y:S02]  /*14420*/  FFMA.FTZ R252, R73, R252, R121 ;  /* 0x000000fc49fc7223 */ /* 0x000fe40000010079 */
[----:B------:R-:W-:Y:S02]  /*14430*/  FADD.FTZ R242, -R224, R175 ;  /* 0x000000afe0f27221 */ /* 0x000fe40000010100 */
[C---:B------:R-:W-:Y:S01]  /*14440*/  FMUL.FTZ R193, R229.reuse, R196 ;  /* 0x000000c4e5c17220 */ /* 0x040fe20000410000 */
[----:B------:R-:W-:Y:S01]  /*14450*/  F2FP.BF16.PACK_AB R168, R252, R177 ;  /* 0x000000b1fca8723e */ /* 0x000fe200000010ff */
[----:B------:R-:W-:-:S02]  /*14460*/  FMUL.FTZ R182, R229, R197 ;  /* 0x000000c5e5b67220 */ /* 0x000fc40000410000 */
[C---:B------:R-:W-:Y:S02]  /*14470*/  FADD.FTZ R200, -R224.reuse, R200 ;  /* 0x000000c8e0c87221 */ /* 0x040fe40000010100 */
[----:B------:R-:W-:Y:S02]  /*14480*/  FADD.FTZ R201, -R224, R201 ;  /* 0x000000c9e0c97221 */ /* 0x000fe40000010100 */
[C---:B------:R-:W-:Y:S02]  /*14490*/  FMUL.FTZ R175, R229.reuse, R178 ;  /* 0x000000b2e5af7220 */ /* 0x040fe40000410000 */
[C---:B------:R-:W-:Y:S02]  /*144a0*/  FMUL.FTZ R195, R229.reuse, R202 ;  /* 0x000000cae5c37220 */ /* 0x040fe40000410000 */
[C---:B------:R-:W-:Y:S02]  /*144b0*/  FMUL.FTZ R184, R229.reuse, R203 ;  /* 0x000000cbe5b87220 */ /* 0x040fe40000410000 */
[----:B------:R-:W-:-:S02]  /*144c0*/  FMUL.FTZ R197, R229, R198 ;  /* 0x000000c6e5c57220 */ /* 0x000fc40000410000 */
[----:B------:R-:W-:Y:S02]  /*144d0*/  FMUL.FTZ R186, R229, R199 ;  /* 0x000000c7e5ba7220 */ /* 0x000fe40000410000 */
[----:B------:R-:W-:Y:S02]  /*144e0*/  FADD.FTZ R192, -R224, R192 ;  /* 0x000000c0e0c07221 */ /* 0x000fe40000010100 */
[----:B------:R-:W-:Y:S02]  /*144f0*/  FFMA.FTZ R173, R66, R189, R114 ;  /* 0x000000bd42ad7223 */ /* 0x000fe40000010072 */
[----:B------:R-:W-:Y:S02]  /*14500*/  FFMA.FTZ R176, R67, R174, R115 ;  /* 0x000000ae43b07223 */ /* 0x000fe40000010073 */
[----:B------:R-:W-:Y:S02]  /*14510*/  FADD.FTZ R188, -R224, R188 ;  /* 0x000000bce0bc7221 */ /* 0x000fe40000010100 */
[----:B------:R-:W-:Y:S01]  /*14520*/  FMUL.FTZ R242, R229, R242 ;  /* 0x000000f2e5f27220 */ /* 0x000fe20000410000 */
[----:B------:R-:W-:Y:S01]  /*14530*/  F2FP.BF16.PACK_AB R173, R176, R173 ;  /* 0x000000adb0ad723e */ /* 0x000fe200000010ff */
[----:B------:R-:W-:-:S02]  /*14540*/  FFMA.FTZ R193, R60, R193, R108 ;  /* 0x000000c13cc17223 */ /* 0x000fc4000001006c */
[----:B------:R-:W-:Y:S02]  /*14550*/  FFMA.FTZ R182, R61, R182, R109 ;  /* 0x000000b63db67223 */ /* 0x000fe4000001006d */
[C---:B------:R-:W-:Y:S02]  /*14560*/  FADD.FTZ R204, -R224.reuse, R204 ;  /* 0x000000cce0cc7221 */ /* 0x040fe40000010100 */
[----:B------:R-:W-:Y:S01]  /*14570*/  FADD.FTZ R206, -R224, R206 ;  /* 0x000000cee0ce7221 */ /* 0x000fe20000010100 */
[----:B------:R-:W-:Y:S01]  /*14580*/  F2FP.BF16.PACK_AB R174, R182, R193 ;  /* 0x000000c1b6ae723e */ /* 0x000fe200000010ff */
[C---:B------:R-:W-:Y:S01]  /*14590*/  FMUL.FTZ R191, R229.reuse, R200 ;  /* 0x000000c8e5bf7220 */ /* 0x040fe20000410000 */
[----:B------:R-:W-:Y:S01]  /*145a0*/  IADD3 R182, R180, 0x20, RZ ;  /* 0x00000020b4b67810 */ /* 0x000fe20007ffe0ff */
[----:B------:R-:W-:Y:S02]  /*145b0*/  FMUL.FTZ R178, R229, R201 ;  /* 0x000000c9e5b27220 */ /* 0x000fe40000410000 */
[----:B------:R-:W-:-:S02]  /*145c0*/  FFMA.FTZ R165, R82, R175, R130 ;  /* 0x000000af52a57223 */ /* 0x000fc40000010082 */
[----:B------:R-:W-:Y:S02]  /*145d0*/  FFMA.FTZ R177, R58, R195, R106 ;  /* 0x000000c33ab17223 */ /* 0x000fe4000001006a */
[----:B------:R-:W-:Y:S02]  /*145e0*/  FFMA.FTZ R184, R59, R184, R107 ;  /* 0x000000b83bb87223 */ /* 0x000fe4000001006b */
[----:B------:R-:W-:Y:S02]  /*145f0*/  FADD.FTZ R224, -R224, R207 ;  /* 0x000000cfe0e07221 */ /* 0x000fe40000010100 */
[----:B------:R-:W-:Y:S01]  /*14600*/  FFMA.FTZ R175, R62, R197, R110 ;  /* 0x000000c53eaf7223 */ /* 0x000fe2000001006e */
[----:B------:R-:W-:Y:S01]  /*14610*/  F2FP.BF16.PACK_AB R177, R184, R177 ;  /* 0x000000b1b8b1723e */ /* 0x000fe200000010ff */
[----:B------:R-:W-:Y:S01]  /*14620*/  FFMA.FTZ R186, R63, R186, R111 ;  /* 0x000000ba3fba7223 */ /* 0x000fe2000001006f */
[----:B------:R-:W-:Y:S01]  /*14630*/  IADD3 R184, R180, 0x40, RZ ;  /* 0x00000040b4b87810 */ /* 0x000fe20007ffe0ff */
[----:B------:R-:W-:-:S02]  /*14640*/  FMUL.FTZ R246, R229, R246 ;  /* 0x000000f6e5f67220 */ /* 0x000fc40000410000 */
[C---:B------:R-:W-:Y:S01]  /*14650*/  FMUL.FTZ R250, R229.reuse, R250 ;  /* 0x000000fae5fa7220 */ /* 0x040fe20000410000 */
[----:B------:R-:W-:Y:S01]  /*14660*/  F2FP.BF16.PACK_AB R175, R186, R175 ;  /* 0x000000afbaaf723e */ /* 0x000fe200000010ff */
[C---:B------:R-:W-:Y:S01]  /*14670*/  FMUL.FTZ R187, R229.reuse, R192 ;  /* 0x000000c0e5bb7220 */ /* 0x040fe20000410000 */
[C---:B------:R-:W-:Y:S01]  /*14680*/  IADD3 R186, R180.reuse, 0x60, RZ ;  /* 0x00000060b4ba7810 */ /* 0x040fe20007ffe0ff */
[----:B------:R-:W-:Y:S01]  /*14690*/  FMUL.FTZ R207, R229, R188 ;  /* 0x000000bce5cf7220 */ /* 0x000fe20000410000 */
[----:B------:R-:W-:Y:S01]  /*146a0*/  IADD3 R188, R180, 0x80, RZ ;  /* 0x00000080b4bc7810 */ /* 0x000fe20007ffe0ff */
[----:B------:R-:W-:Y:S01]  /*146b0*/  FFMA.FTZ R179, R86, R179, R134 ;  /* 0x000000b356b37223 */ /* 0x000fe20000010086 */
[----:B------:R-:W-:Y:S01]  /*146c0*/  IADD3 R180, R180, 0xa0, RZ ;  /* 0x000000a0b4b47810 */ /* 0x000fe20007ffe0ff */
[----:B------:R-:W-:Y:S02]  /*146d0*/  FFMA.FTZ R242, R87, R242, R135 ;  /* 0x000000f257f27223 */ /* 0x000fe40000010087 */
[----:B------:R-:W-:-:S02]  /*146e0*/  FFMA.FTZ R176, R56, R191, R104 ;  /* 0x000000bf38b07223 */ /* 0x000fc40000010068 */
[----:B------:R-:W-:Y:S01]  /*146f0*/  FFMA.FTZ R183, R57, R178, R105 ;  /* 0x000000b239b77223 */ /* 0x000fe20000010069 */
[----:B------:R-:W-:Y:S01]  /*14700*/  F2FP.BF16.PACK_AB R163, R242, R179 ;  /* 0x000000b3f2a3723e */ /* 0x000fe200000010ff */
        /* <DEDUP_REMOVED lines=32> */
.L_x_21571:
[----:B-1----:R-:W-:Y:S05]  /*14910*/  BSYNC B1 ;  /* 0x0000000000017941 */ /* 0x002fea0003800000 */
.L_x_21570:
[----:B0-----:R-:W-:-:S04]  /*14920*/  IMAD.MOV.U32 R161, RZ, RZ, c[0x0][0x160] ;  /* 0x00005800ffa17624 */ /* 0x001fc800078e00ff */
[----:B------:R-:W-:-:S05]  /*14930*/  IMAD R0, R161, 0x4, R0 ;  /* 0x00000004a1007824 */ /* 0x000fca00078e0200 */
[----:B------:R-:W-:-:S13]  /*14940*/  ISETP.GE.AND P0, PT, R0, c[0x0][0x164], PT ;  /* 0x0000590000007a0c */ /* 0x000fda0003f06270 */
[----:B------:R-:W-:Y:S01]  /*14950*/  @P0 CALL.REL.NOINC `(.L_x_21572) ;  /* 0x0000001000000944 */ /* 0x000fe20003c00000 */
[----:B------:R-:W-:Y:S05]  /*14960*/  BRA `(.L_x_21573) ;  /* 0xfffec0c000007947 */ /* 0x000fea000383ffff */
.L_x_21572:
[----:B------:R-:W-:Y:S05]  /*14970*/  BSYNC B0 ;  /* 0x0000000000007941 */ /* 0x000fea0003800000 */
.L_x_21123:
[----:B------:R-:W-:Y:S05]  /*14980*/  EXIT ;  /* 0x000000000000794d */ /* 0x000fea0003800000 */
.L_x_21568:
[----:B------:R-:W-:Y:S01]  /*14990*/  MOV R228, 0x1 ;  /* 0x0000000100e47802 */ /* 0x000fe20000000f00 */
[----:B------:R-:W-:Y:S01]  /*149a0*/  IMAD.MOV.U32 R226, RZ, RZ, 0x1f ;  /* 0x0000001fffe27424 */ /* 0x000fe200078e00ff */
[----:B------:R-:W-:Y:S01]  /*149b0*/  MOV R224, 0x149e0 ;  /* 0x000149e000e07802 */ /* 0x000fe20000000f00 */
[----:B------:R-:W-:Y:S02]  /*149c0*/  IMAD.MOV.U32 R227, RZ, RZ, -0x1 ;  /* 0xffffffffffe37424 */ /* 0x000fe400078e00ff */
[----:B------:R-:W-:Y:S05]  /*149d0*/  CALL.REL.NOINC `($__internal_79_$__cuda_sm70_shflsync_bfly_p) ;  /* 0x0000099000007944 */ /* 0x000fea0003c00000 */
[----:B-1----:R-:W-:Y:S01]  /*149e0*/  MOV R224, R228 ;  /* 0x000000e400e07202 */ /* 0x002fe20000000f00 */
[----:B0-----:R-:W-:Y:S05]  /*149f0*/  BRA `(.L_x_21574) ;  /* 0xffffeac000007947 */ /* 0x001fea000383ffff */
.L_x_21569:
[----:B------:R-:W-:Y:S01]  /*14a00*/  IMAD.MOV.U32 R228, RZ, RZ, 0x2 ;  /* 0x00000002ffe47424 */ /* 0x000fe200078e00ff */
[----:B------:R-:W-:Y:S01]  /*14a10*/  MOV R227, 0xffffffff ;  /* 0xffffffff00e37802 */ /* 0x000fe20000000f00 */
[----:B------:R-:W-:Y:S01]  /*14a20*/  IMAD.MOV.U32 R226, RZ, RZ, 0x1f ;  /* 0x0000001fffe27424 */ /* 0x000fe200078e00ff */
[----:B------:R-:W-:Y:S02]  /*14a30*/  MOV R224, 0x14a50 ;  /* 0x00014a5000e07802 */ /* 0x000fe40000000f00 */
[----:B------:R-:W-:Y:S05]  /*14a40*/  CALL.REL.NOINC `($__internal_79_$__cuda_sm70_shflsync_bfly_p) ;  /* 0x0000092000007944 */ /* 0x000fea0003c00000 */
[----:B01----:R-:W-:Y:S01]  /*14a50*/  FADD.FTZ R229, R229, R228 ;  /* 0x000000e4e5e57221 */ /* 0x003fe20000010000 */
[----:B------:R-:W-:Y:S01]  /*14a60*/  MOV R227, 0xffffffff ;  /* 0xffffffff00e37802 */ /* 0x000fe20000000f00 */
[----:B------:R-:W-:Y:S01]  /*14a70*/  IMAD.MOV.U32 R228, RZ, RZ, 0x4 ;  /* 0x00000004ffe47424 */ /* 0x000fe200078e00ff */
[----:B------:R-:W-:Y:S01]  /*14a80*/  MOV R224, 0x14ab0 ;  /* 0x00014ab000e07802 */ /* 0x000fe20000000f00 */
[----:B------:R-:W-:-:S02]  /*14a90*/  IMAD.MOV.U32 R226, RZ, RZ, 0x1f ;  /* 0x0000001fffe27424 */ /* 0x000fc400078e00ff */
        /* <DEDUP_REMOVED lines=115> */
[----:B------:R-:W-:Y:S05]  /*151d0*/  CALL.REL.NOINC `($__internal_79_$__cuda_sm70_shflsync_bfly_p) ;  /* 0x0000019000007944 */ /* 0x000fea0003c00000 */
[----:B01----:R-:W-:Y:S01]  /*151e0*/  FADD.FTZ R229, R229, R228 ;  /* 0x000000e4e5e57221 */ /* 0x003fe20000010000 */
[----:B------:R-:W-:Y:S01]  /*151f0*/  MOV R227, 0xffffffff ;  /* 0xffffffff00e37802 */ /* 0x000fe20000000f00 */
[----:B------:R-:W-:Y:S01]  /*15200*/  IMAD.MOV.U32 R228, RZ, RZ, 0x2 ;  /* 0x00000002ffe47424 */ /* 0x000fe200078e00ff */
[----:B------:R-:W-:Y:S01]  /*15210*/  MOV R224, 0x15240 ;  /* 0x0001524000e07802 */ /* 0x000fe20000000f00 */
[----:B------:R-:W-:Y:S02]  /*15220*/  IMAD.MOV.U32 R226, RZ, RZ, 0x1f ;  /* 0x0000001fffe27424 */ /* 0x000fe400078e00ff */
        /* <DEDUP_REMOVED lines=19> */
[----:B01----:R-:W-:Y:S05]  /*15360*/  BRA `(.L_x_21575) ;  /* 0xffffe89000007947 */ /* 0x003fea000383ffff */
        .weak           $__internal_79_$__cuda_sm70_shflsync_bfly_p
        .type           $__internal_79_$__cuda_sm70_shflsync_bfly_p,@function
        .size           $__internal_79_$__cuda_sm70_shflsync_bfly_p,(.L_x_43139 - $__internal_79_$__cuda_sm70_shflsync_bfly_p)
$__internal_79_$__cuda_sm70_shflsync_bfly_p:
[----:B------:R-:W-:Y:S01]  /*15370*/  IMAD.MOV.U32 R225, RZ, RZ, 0x0 ;  /* 0x00000000ffe17424 */ /* 0x000fe200078e00ff */
[----:B------:R-:W-:Y:S04]  /*15380*/  WARPSYNC R227 ;  /* 0x000000e300007348 */ /* 0x000fe80003800000 */
[----:B------:R0:W1:Y:S01]  /*15390*/  SHFL.BFLY PT, R228, R229, R228, R226 ;  /* 0x0c0000e4e5e47389 */ /* 0x00006200000e00e2 */
[----:B------:R-:W-:Y:S05]  /*153a0*/  RET.REL.NODEC R224 `(_ZN10layer_norm13ln_fwd_kernelINS_13Kernel_traitsIf13__nv_bfloat16fS2_fjLj1536ELj1ELj4ELj1ELj16ENS_18Kernel_traits_baseILj1536EfS2_fS2_fjLj128EEEEELb1ELb1ELb1ELb1EEEvNS_9FwdParamsE) ;  /* 0xfffeac50e0007950 */ /* 0x000fea0003c3ffff */
.L_x_21576:
        /* <DEDUP_REMOVED lines=13> */
.L_x_43139:


//--------------------- .text._ZN10layer_norm13ln_fwd_kernelINS_13Kernel_traitsIf6__halfS2_S2_fjLj1536ELj1ELj4ELj1ELj16ENS_18Kernel_traits_baseILj1536EfS2_S2_S2_fjLj128EEEEELb0ELb0ELb0ELb0EEEvNS_9FwdParamsE --------------------------
	.section	.text._ZN10layer_norm13ln_fwd_kernelINS_13Kernel_traitsIf6__halfS2_S2_fjLj1536ELj1ELj4ELj1ELj16ENS_18Kernel_traits_baseILj1536EfS2_S2_S2_fjLj128EEEEELb0ELb0ELb0ELb0EEEvNS_9FwdParamsE,"ax",@progbits
	.sectioninfo	@"SHI_REGISTERS=168"
	.align	128
        .global         _ZN10layer_norm13ln_fwd_kernelINS_13Kernel_traitsIf6__halfS2_S2_fjLj1536ELj1ELj4ELj1ELj16ENS_18Kernel_traits_baseILj1536EfS2_S2_S2_fjLj128EEEEELb0ELb0ELb0ELb0EEEvNS_9FwdParamsE
        .type           _ZN10layer_norm13ln_fwd_kernelINS_13Kernel_traitsIf6__halfS2_S2_fjLj1536ELj1ELj4ELj1ELj16ENS_18Kernel_traits_baseILj1536EfS2_S2_S2_fjLj128EEEEELb0ELb0ELb0ELb0EEEvNS_9FwdParamsE,@function
        .size           _ZN10layer_norm13ln_fwd_kernelINS_13Kernel_traitsIf6__halfS2_S2_fjLj1536ELj1ELj4ELj1ELj16ENS_18Kernel_traits_baseILj1536EfS2_S2_S2_fjLj128EEEEELb0ELb0ELb0ELb0EEEvNS_9FwdParamsE,(.L_x_43140 - _ZN10layer_norm13ln_fwd_kernelINS_13Kernel_traitsIf6__halfS2_S2_fjLj1536ELj1ELj4ELj1ELj16ENS_18Kernel_traits_baseILj1536EfS2_S2_S2_fjLj128EEEEELb0ELb0ELb0ELb0EEEvNS_9FwdParamsE)
        .other          _ZN10layer_norm13ln_fwd_kernelINS_13Kernel_traitsIf6__halfS2_S2_fjLj1536ELj1ELj4ELj1ELj16ENS_18Kernel_traits_baseILj1536EfS2_S2_S2_fjLj128EEEEELb0ELb0ELb0ELb0EEEvNS_9FwdParamsE,@"STO_CUDA_ENTRY STV_DEFAULT"
_ZN10layer_norm13ln_fwd_kernelINS_13Kernel_traitsIf6__halfS2_S2_fjLj1536ELj1ELj4ELj1ELj16ENS_18Kernel_traits_baseILj1536EfS2_S2_S2_fjLj128EEEEELb0ELb0ELb0ELb0EEEvNS_9FwdParamsE:
.text._ZN10layer_norm13ln_fwd_kernelINS_13Kernel_traitsIf6__halfS2_S2_fjLj1536ELj1ELj4ELj1ELj16ENS_18Kernel_traits_baseILj1536EfS2_S2_S2_fjLj128EEEEELb0ELb0ELb0ELb0EEEvNS_9FwdParamsE:
        /* <DEDUP_REMOVED lines=36> */
.L_x_21578:
[----:B-1----:R-:W-:Y:S05]  /*0240*/  BSYNC B0 ;  /* 0x0000000000007941 */ /* 0x002fea0003800000 */
.L_x_21577:
        /* <DEDUP_REMOVED lines=17> */
.L_x_21580:
[----:B------:R-:W-:Y:S05]  /*0360*/  BSYNC B0 ;  /* 0x0000000000007941 */ /* 0x000fea0003800000 */
.L_x_21579:
        /* <DEDUP_REMOVED lines=17> */
.L_x_21582:
[----:B------:R-:W-:Y:S05]  /*0480*/  BSYNC B0 ;  /* 0x0000000000007941 */ /* 0x000fea0003800000 */
.L_x_21581:
        /* <DEDUP_REMOVED lines=17> */
.L_x_21584:
[----:B------:R-:W-:Y:S05]  /*05a0*/  BSYNC B0 ;  /* 0x0000000000007941 */ /* 0x000fea0003800000 */
.L_x_21583:
        /* <DEDUP_REMOVED lines=17> */
.L_x_21586:
[----:B------:R-:W-:Y:S05]  /*06c0*/  BSYNC B0 ;  /* 0x0000000000007941 */ /* 0x000fea0003800000 */
.L_x_21585:
        /* <DEDUP_REMOVED lines=20> */
.L_x_21588:
[----:B------:R-:W-:Y:S05]  /*0810*/  BSYNC B0 ;  /* 0x0000000000007941 */ /* 0x000fea0003800000 */
.L_x_21587:
[----:B0-----:R-:W-:Y:S02]  /*0820*/  LEA R3, R8, R5, 0x2 ;  /* 0x0000000508037211 */ /* 0x001fe400078e10ff */
[----:B------:R-:W-:Y:S02]  /*0830*/  LOP3.LUT P0, RZ, R9, c[0x0][0x1c0], RZ, 0xfc, !PT ;  /* 0x0000700009ff7a12 */ /* 0x000fe4000780fcff */
[----:B------:R-:W-:Y:S02]  /*0840*/  ISETP.GE.AND P2, PT, R3, c[0x0][0x164], PT ;  /* 0x0000590003007a0c */ /* 0x000fe40003f46270 */
[----:B------:R-:W-:-:S04]  /*0850*/  MOV R0, c[0x0][0x184] ;  /* 0x0000610000007a02 */ /* 0x000fc80000000f00 */
[----:B------:R-:W-:-:S07]  /*0860*/  LOP3.LUT P0, RZ, R0, c[0x0][0x1c4], RZ, 0xfc, P0 ;  /* 0x0000710000ff7a12 */ /* 0x000fce000000fcff */
[----:B------:R-:W-:Y:S06]  /*0870*/  @P2 EXIT ;  /* 0x000000000000294d */ /* 0x000fec0003800000 */
[----:B------:R-:W-:Y:S02]  /*0880*/  ULDC.U8 UR6, c[0x0][0x1f0] ;  /* 0x00007c0000067ab9 */ /* 0x000fe40000000000 */
.L_x_21760:
        /* <DEDUP_REMOVED lines=31> */
.L_x_21591:
[----:B0----5:R-:W-:-:S05]  /*0a80*/  HADD2.F32 R13, -RZ, R20.H0_H0 ;  /* 0x20000014ff0d7230 */ /* 0x021fca0000004100 */
[----:B------:R-:W-:-:S05]  /*0a90*/  FADD.FTZ R0, R13, R0 ;  /* 0x000000000d007221 */ /* 0x000fca0000010000 */
.L_x_21592:
[----:B------:R-:W-:-:S04]  /*0aa0*/  F2FP.PACK_AB R13, RZ, R0 ;  /* 0x00000000ff0d723e */ /* 0x000fc800000000ff */
[----:B------:R-:W-:Y:S02]  /*0ab0*/  PRMT R16, R13, 0x7610, R16 ;  /* 0x000076100d107816 */ /* 0x000fe40000000010 */
.L_x_21593:
[----:B------:R-:W-:-:S05]  /*0ac0*/  HADD2.F32 R14, -RZ, R120.H1_H1 ;  /* 0x30000078ff0e7230 */ /* 0x000fca0000004100 */
[----:B------:R-:W-:Y:S01]  /*0ad0*/  FMUL.FTZ R14, R14, R161 ;  /* 0x000000a10e0e7220 */ /* 0x000fe20000410000 */
[----:B------:R-:W-:Y:S05]  /*0ae0*/  @P2 BRA `(.L_x_21594) ;  /* 0x0000002000002947 */ /* 0x000fea0003800000 */
[----:B------:R-:W-:Y:S05]  /*0af0*/  @P0 BRA `(.L_x_21595) ;  /* 0x0000003000000947 */ /* 0x000fea0003800000 */
[----:B------:R-:W-:Y:S05]  /*0b00*/  BRA `(.L_x_21596) ;  /* 0x0000004000007947 */ /* 0x000fea0003800000 */
.L_x_21594:
[----:B-----5:R-:W-:-:S05]  /*0b10*/  HADD2.F32 R13, -RZ, R20.H1_H1 ;  /* 0x30000014ff0d7230 */ /* 0x020fca0000004100 */
[----:B------:R-:W-:-:S05]  /*0b20*/  FADD.FTZ R14, R13, R14 ;  /* 0x0000000e0d0e7221 */ /* 0x000fca0000010000 */
.L_x_21595:
[----:B------:R-:W-:-:S04]  /*0b30*/  F2FP.PACK_AB R13, RZ, R14 ;  /* 0x0000000eff0d723e */ /* 0x000fc800000000ff */
[----:B------:R-:W-:Y:S02]  /*0b40*/  PRMT R16, R16, 0x5410, R13 ;  /* 0x0000541010107816 */ /* 0x000fe4000000000d */
.L_x_21596:
[----:B------:R-:W-:-:S05]  /*0b50*/  HADD2.F32 R120, -RZ, R121.H0_H0 ;  /* 0x20000079ff787230 */ /* 0x000fca0000004100 */
[----:B------:R-:W-:Y:S01]  /*0b60*/  FMUL.FTZ R13, R120, R161 ;  /* 0x000000a1780d7220 */ /* 0x000fe20000410000 */
[----:B------:R-:W-:Y:S05]  /*0b70*/  @P2 BRA `(.L_x_21597) ;  /* 0x0000002000002947 */ /* 0x000fea0003800000 */
[----:B------:R-:W-:Y:S05]  /*0b80*/  @P0 BRA `(.L_x_21598) ;  /* 0x0000003000000947 */ /* 0x000fea0003800000 */
[----:B------:R-:W-:Y:S05]  /*0b90*/  BRA `(.L_x_21599) ;  /* 0x0000004000007947 */ /* 0x000fea0003800000 */
.L_x_21597:
[----:B-----5:R-:W-:-:S05]  /*0ba0*/  HADD2.F32 R120, -RZ, R21.H0_H0 ;  /* 0x20000015ff787230 */ /* 0x020fca0000004100 */
[----:B------:R-:W-:-:S05]  /*0bb0*/  FADD.FTZ R13, R120, R13 ;  /* 0x0000000d780d7221 */ /* 0x000fca0000010000 */
.L_x_21598:
[----:B------:R-:W-:-:S04]  /*0bc0*/  F2FP.PACK_AB R120, RZ, R13 ;  /* 0x0000000dff78723e */ /* 0x000fc800000000ff */
[----:B------:R-:W-:Y:S02]  /*0bd0*/  PRMT R17, R120, 0x7610, R17 ;  /* 0x0000761078117816 */ /* 0x000fe40000000011 */
.L_x_21599:
[----:B------:R-:W-:-:S05]  /*0be0*/  HADD2.F32 R130, -RZ, R121.H1_H1 ;  /* 0x30000079ff827230 */ /* 0x000fca0000004100 */
[----:B------:R-:W-:Y:S01]  /*0bf0*/  FMUL.FTZ R130, R130, R161 ;  /* 0x000000a182827220 */ /* 0x000fe20000410000 */
[----:B------:R-:W-:Y:S05]  /*0c00*/  @P2 BRA `(.L_x_21600) ;  /* 0x0000002000002947 */ /* 0x000fea0003800000 */
[----:B------:R-:W-:Y:S05]  /*0c10*/  @P0 BRA `(.L_x_21601) ;  /* 0x0000003000000947 */ /* 0x000fea0003800000 */
[----:B------:R-:W-:Y:S05]  /*0c20*/  BRA `(.L_x_21602) ;  /* 0x0000004000007947 */ /* 0x000fea0003800000 */
.L_x_21600:
[----:B-----5:R-:W-:-:S05]  /*0c30*/  HADD2.F32 R121, -RZ, R21.H1_H1 ;  /* 0x30000015ff797230 */ /* 0x020fca0000004100 */
[----:B------:R-:W-:-:S05]  /*0c40*/  FADD.FTZ R130, R121, R130 ;  /* 0x0000008279827221 */ /* 0x000fca0000010000 */
.L_x_21601:
[----:B------:R-:W-:-:S04]  /*0c50*/  F2FP.PACK_AB R120, RZ, R130 ;  /* 0x00000082ff78723e */ /* 0x000fc800000000ff */
[----:B------:R-:W-:Y:S02]  /*0c60*/  PRMT R17, R17, 0x5410, R120 ;  /* 0x0000541011117816 */ /* 0x000fe40000000078 */
.L_x_21602:
[----:B------:R-:W-:-:S05]  /*0c70*/  HADD2.F32 R120, -RZ, R122.H0_H0 ;  /* 0x2000007aff787230 */ /* 0x000fca0000004100 */
[----:B------:R-:W-:Y:S01]  /*0c80*/  FMUL.FTZ R131, R120, R161 ;  /* 0x000000a178837220 */ /* 0x000fe20000410000 */
[----:B------:R-:W-:Y:S05]  /*0c90*/  @P2 BRA `(.L_x_21603) ;  /* 0x0000002000002947 */ /* 0x000fea0003800000 */
[----:B------:R-:W-:Y:S05]  /*0ca0*/  @P0 BRA `(.L_x_21604) ;  /* 0x0000003000000947 */ /* 0x000fea0003800000 */
[----:B------:R-:W-:Y:S05]  /*0cb0*/  BRA `(.L_x_21605) ;  /* 0x0000004000007947 */ /* 0x000fea0003800000 */
.L_x_21603:
[----:B-----5:R-:W-:-:S05]  /*0cc0*/  HADD2.F32 R120, -RZ, R22.H0_H0 ;  /* 0x20000016ff787230 */ /* 0x020fca0000004100 */
[----:B------:R-:W-:-:S05]  /*0cd0*/  FADD.FTZ R131, R120, R131 ;  /* 0x0000008378837221 */ /* 0x000fca0000010000 */
.L_x_21604:
[----:B------:R-:W-:-:S04]  /*0ce0*/  F2FP.PACK_AB R120, RZ, R131 ;  /* 0x00000083ff78723e */ /* 0x000fc800000000ff */
[----:B------:R-:W-:Y:S02]  /*0cf0*/  PRMT R18, R120, 0x7610, R18 ;  /* 0x0000761078127816 */ /* 0x000fe40000000012 */
.L_x_21605:
[----:B------:R-:W-:-:S05]  /*0d00*/  HADD2.F32 R122, -RZ, R122.H1_H1 ;  /* 0x3000007aff7a7230 */ /* 0x000fca0000004100 */
[----:B------:R-:W-:Y:S01]  /*0d10*/  FMUL.FTZ R142, R122, R161 ;  /* 0x000000a17a8e7220 */ /* 0x000fe20000410000 */
[----:B------:R-:W-:Y:S05]  /*0d20*/  @P2 BRA `(.L_x_21606) ;  /* 0x0000002000002947 */ /* 0x000fea0003800000 */
[----:B------:R-:W-:Y:S05]  /*0d30*/  @P0 BRA `(.L_x_21607) ;  /* 0x0000003000000947 */ /* 0x000fea0003800000 */
[----:B------:R-:W-:Y:S05]  /*0d40*/  BRA `(.L_x_21608) ;  /* 0x0000004000007947 */ /* 0x000fea0003800000 */
.L_x_21606:
[----:B-----5:R-:W-:-:S05]  /*0d50*/  HADD2.F32 R121, -RZ, R22.H1_H1 ;  /* 0x30000016ff797230 */ /* 0x020fca0000004100 */
[----:B------:R-:W-:-:S05]  /*0d60*/  FADD.FTZ R142, R121, R142 ;  /* 0x0000008e798e7221 */ /* 0x000fca0000010000 */
.L_x_21607:
[----:B------:R-:W-:-:S04]  /*0d70*/  F2FP.PACK_AB R120, RZ, R142 ;  /* 0x0000008eff78723e */ /* 0x000fc800000000ff */
[----:B------:R-:W-:Y:S02]  /*0d80*/  PRMT R18, R18, 0x5410, R120 ;  /* 0x0000541012127816 */ /* 0x000fe40000000078 */
.L_x_21608:
[----:B------:R-:W-:-:S05]  /*0d90*/  HADD2.F32 R120, -RZ, R123.H0_H0 ;  /* 0x2000007bff787230 */ /* 0x000fca0000004100 */
[----:B------:R-:W-:Y:S01]  /*0da0*/  FMUL.FTZ R143, R120, R161 ;  /* 0x000000a1788f7220 */ /* 0x000fe20000410000 */
[----:B------:R-:W-:Y:S05]  /*0db0*/  @P2 BRA `(.L_x_21609) ;  /* 0x0000002000002947 */ /* 0x000fea0003800000 */
[----:B------:R-:W-:Y:S05]  /*0dc0*/  @P0 BRA `(.L_x_21610) ;  /* 0x0000003000000947 */ /* 0x000fea0003800000 */
[----:B------:R-:W-:Y:S05]  /*0dd0*/  BRA `(.L_x_21611) ;  /* 0x0000004000007947 */ /* 0x000fea0003800000 */
.L_x_21609:
[----:B-----5:R-:W-:-:S05]  /*0de0*/  HADD2.F32 R120, -RZ, R23.H0_H0 ;  /* 0x20000017ff787230 */ /* 0x020fca0000004100 */
[----:B------:R-:W-:-:S05]  /*0df0*/  FADD.FTZ R143, R120, R143 ;  /* 0x0000008f788f7221 */ /* 0x000fca0000010000 */
.L_x_21610:
[----:B------:R-:W-:-:S04]  /*0e00*/  F2FP.PACK_AB R120, RZ, R143 ;  /* 0x0000008fff78723e */ /* 0x000fc800000000ff */
[----:B------:R-:W-:Y:S02]  /*0e10*/  PRMT R19, R120, 0x7610, R19 ;  /* 0x0000761078137816 */ /* 0x000fe40000000013 */
.L_x_21611:
[----:B------:R-:W-:-:S05]  /*0e20*/  HADD2.F32 R154, -RZ, R123.H1_H1 ;  /* 0x3000007bff9a7230 */ /* 0x000fca0000004100 */
[----:B------:R-:W-:Y:S01]  /*0e30*/  FMUL.FTZ R154, R154, R161 ;  /* 0x000000a19a9a7220 */ /* 0x000fe20000410000 */
[----:B------:R-:W-:Y:S05]  /*0e40*/  @P2 BRA `(.L_x_21612) ;  /* 0x0000002000002947 */ /* 0x000fea0003800000 */
[----:B------:R-:W-:Y:S05]  /*0e50*/  @P0 BRA `(.L_x_21613) ;  /* 0x0000003000000947 */ /* 0x000fea0003800000 */
[----:B------:R-:W-:Y:S05]  /*0e60*/  BRA `(.L_x_21614) ;  /* 0x0000004000007947 */ /* 0x000fea0003800000 */
.L_x_21612:
[----:B-----5:R-:W-:-:S05]  /*0e70*/  HADD2.F32 R121, -RZ, R23.H1_H1 ;  /* 0x30000017ff797230 */ /* 0x020fca0000004100 */
[----:B------:R-:W-:-:S05]  /*0e80*/  FADD.FTZ R154, R121, R154 ;  /* 0x0000009a799a7221 */ /* 0x000fca0000010000 */
.L_x_21613:
[----:B------:R-:W-:-:S04]  /*0e90*/  F2FP.PACK_AB R120, RZ, R154 ;  /* 0x0000009aff78723e */ /* 0x000fc800000000ff */
[----:B------:R-:W-:Y:S02]  /*0ea0*/  PRMT R19, R19, 0x5410, R120 ;  /* 0x0000541013137816 */ /* 0x000fe40000000078 */
.L_x_21614:
[C---:B------:R-:W-:Y:S02]  /*0eb0*/  @P0 LEA R120, P2, R2.reuse, c[0x0][0x188], 0x4 ;  /* 0x0000620002780a11 */ /* 0x040fe400078420ff */
[C---:B------:R-:W-:Y:S02]  /*0ec0*/  IADD3 R162, R2.reuse, 0x20, RZ ;  /* 0x0000002002a27810 */ /* 0x040fe40007ffe0ff */
[----:B------:R-:W-:-:S05]  /*0ed0*/  @P0 LEA.HI.X R121, R2, c[0x0][0x18c], RZ, 0x4, P2 ;  /* 0x0000630002790a11 */ /* 0x000fca00010f24ff */
[----:B------:R0:W-:Y:S04]  /*0ee0*/  @P0 STG.E.128 [R120.64], R16 ;  /* 0x0000001078000986 */ /* 0x0001e8000c101d04 */
.L_x_21590:
[----:B------:R-:W-:Y:S05]  /*0ef0*/  BSYNC B0 ;  /* 0x0000000000007941 */ /* 0x000fea0003800000 */
.L_x_21589:
        /* <DEDUP_REMOVED lines=18> */
.L_x_21617:
[----:B0----5:R-:W-:-:S05]  /*1020*/  HADD2.F32 R12, -RZ, R20.H0_H0 ;  /* 0x20000014ff0c7230 */ /* 0x021fca0000004100 */
[----:B------:R-:W-:-:S05]  /*1030*/  FADD.FTZ R5, R12, R5 ;  /* 0x000000050c057221 */ /* 0x000fca0000010000 */
.L_x_21618:
[----:B------:R-:W-:-:S04]  /*1040*/  F2FP.PACK_AB R11, RZ, R5 ;  /* 0x00000005ff0b723e */ /* 0x000fc800000000ff */
[----:B------:R-:W-:Y:S02]  /*1050*/  PRMT R16, R11, 0x7610, R16 ;  /* 0x000076100b107816 */ /* 0x000fe40000000010 */
.L_x_21619:
[----:B------:R-:W-:-:S05]  /*1060*/  HADD2.F32 R12, -RZ, R120.H1_H1 ;  /* 0x30000078ff0c7230 */ /* 0x000fca0000004100 */
[----:B------:R-:W-:Y:S01]  /*1070*/  FMUL.FTZ R12, R12, R161 ;  /* 0x000000a10c0c7220 */ /* 0x000fe20000410000 */
[----:B------:R-:W-:Y:S05]  /*1080*/  @P2 BRA `(.L_x_21620) ;  /* 0x0000002000002947 */ /* 0x000fea0003800000 */
[----:B------:R-:W-:Y:S05]  /*1090*/  @P0 BRA `(.L_x_21621) ;  /* 0x0000003000000947 */ /* 0x000fea0003800000 */
[----:B------:R-:W-:Y:S05]  /*10a0*/  BRA `(.L_x_21622) ;  /* 0x0000004000007947 */ /* 0x000fea0003800000 */
.L_x_21620:
[----:B-----5:R-:W-:-:S05]  /*10b0*/  HADD2.F32 R11, -RZ, R20.H1_H1 ;  /* 0x30000014ff0b7230 */ /* 0x020fca0000004100 */
[----:B------:R-:W-:-:S05]  /*10c0*/  FADD.FTZ R12, R11, R12 ;  /* 0x0000000c0b0c7221 */ /* 0x000fca0000010000 */
.L_x_21621:
[----:B------:R-:W-:-:S04]  /*10d0*/  F2FP.PACK_AB R11, RZ, R12 ;  /* 0x0000000cff0b723e */ /* 0x000fc800000000ff */
[----:B------:R-:W-:Y:S02]  /*10e0*/  PRMT R16, R16, 0x5410, R11 ;  /* 0x0000541010107816 */ /* 0x000fe4000000000b */
.L_x_21622:
[----:B------:R-:W-:-:S05]  /*10f0*/  HADD2.F32 R120, -RZ, R121.H0_H0 ;  /* 0x20000079ff787230 */ /* 0x000fca0000004100 */
[----:B------:R-:W-:Y:S01]  /*1100*/  FMUL.FTZ R11, R120, R161 ;  /* 0x000000a1780b7220 */ /* 0x000fe20000410000 */
[----:B------:R-:W-:Y:S05]  /*1110*/  @P2 BRA `(.L_x_21623) ;  /* 0x0000002000002947 */ /* 0x000fea0003800000 */
[----:B------:R-:W-:Y:S05]  /*1120*/  @P0 BRA `(.L_x_21624) ;  /* 0x0000003000000947 */ /* 0x000fea0003800000 */
[----:B------:R-:W-:Y:S05]  /*1130*/  BRA `(.L_x_21625) ;  /* 0x0000004000007947 */ /* 0x000fea0003800000 */
.L_x_21623:
[----:B-----5:R-:W-:-:S05]  /*1140*/  HADD2.F32 R120, -RZ, R21.H0_H0 ;  /* 0x20000015ff787230 */ /* 0x020fca0000004100 */
[----:B------:R-:W-:-:S05]  /*1150*/  FADD.FTZ R11, R120, R11 ;  /* 0x0000000b780b7221 */ /* 0x000fca0000010000 */
.L_x_21624:
[----:B------:R-:W-:-:S04]  /*1160*/  F2FP.PACK_AB R120, RZ, R11 ;  /* 0x0000000bff78723e */ /* 0x000fc800000000ff */
[----:B------:R-:W-:Y:S02]  /*1170*/  PRMT R17, R120, 0x7610, R17 ;  /* 0x0000761078117816 */ /* 0x000fe40000000011 */
.L_x_21625:
[----:B------:R-:W-:-:S05]  /*1180*/  HADD2.F32 R132, -RZ, R121.H1_H1 ;  /* 0x30000079ff847230 */ /* 0x000fca0000004100 */
[----:B------:R-:W-:Y:S01]  /*1190*/  FMUL.FTZ R132, R132, R161 ;  /* 0x000000a184847220 */ /* 0x000fe20000410000 */
[----:B------:R-:W-:Y:S05]  /*11a0*/  @P2 BRA `(.L_x_21626) ;  /* 0x0000002000002947 */ /* 0x000fea0003800000 */
[----:B------:R-:W-:Y:S05]  /*11b0*/  @P0 BRA `(.L_x_21627) ;  /* 0x0000003000000947 */ /* 0x000fea0003800000 */
[----:B------:R-:W-:Y:S05]  /*11c0*/  BRA `(.L_x_21628) ;  /* 0x0000004000007947 */ /* 0x000fea0003800000 */
.L_x_21626:
[----:B-----5:R-:W-:-:S05]  /*11d0*/  HADD2.F32 R121, -RZ, R21.H1_H1 ;  /* 0x30000015ff797230 */ /* 0x020fca0000004100 */
[----:B------:R-:W-:-:S05]  /*11e0*/  FADD.FTZ R132, R121, R132 ;  /* 0x0000008479847221 */ /* 0x000fca0000010000 */
.L_x_21627:
[----:B------:R-:W-:-:S04]  /*11f0*/  F2FP.PACK_AB R120, RZ, R132 ;  /* 0x00000084ff78723e */ /* 0x000fc800000000ff */
[----:B------:R-:W-:Y:S02]  /*1200*/  PRMT R17, R17, 0x5410, R120 ;  /* 0x0000541011117816 */ /* 0x000fe40000000078 */
.L_x_21628:
[----:B------:R-:W-:-:S05]  /*1210*/  HADD2.F32 R120, -RZ, R122.H0_H0 ;  /* 0x2000007aff787230 */ /* 0x000fca0000004100 */
[----:B------:R-:W-:Y:S01]  /*1220*/  FMUL.FTZ R133, R120, R161 ;  /* 0x000000a178857220 */ /* 0x000fe20000410000 */
[----:B------:R-:W-:Y:S05]  /*1230*/  @P2 BRA `(.L_x_21629) ;  /* 0x0000002000002947 */ /* 0x000fea0003800000 */
[----:B------:R-:W-:Y:S05]  /*1240*/  @P0 BRA `(.L_x_21630) ;  /* 0x0000003000000947 */ /* 0x000fea0003800000 */
[----:B------:R-:W-:Y:S05]  /*1250*/  BRA `(.L_x_21631) ;  /* 0x0000004000007947 */ /* 0x000fea0003800000 */
.L_x_21629:
[----:B-----5:R-:W-:-:S05]  /*1260*/  HADD2.F32 R120, -RZ, R22.H0_H0 ;  /* 0x20000016ff787230 */ /* 0x020fca0000004100 */
[----:B------:R-:W-:-:S05]  /*1270*/  FADD.FTZ R133, R120, R133 ;  /* 0x0000008578857221 */ /* 0x000fca0000010000 */
.L_x_21630:
[----:B------:R-:W-:-:S04]  /*1280*/  F2FP.PACK_AB R120, RZ, R133 ;  /* 0x00000085ff78723e */ /* 0x000fc800000000ff */
[----:B------:R-:W-:Y:S02]  /*1290*/  PRMT R18, R120, 0x7610, R18 ;  /* 0x0000761078127816 */ /* 0x000fe40000000012 */
.L_x_21631:
[----:B------:R-:W-:-:S05]  /*12a0*/  HADD2.F32 R122, -RZ, R122.H1_H1 ;  /* 0x3000007aff7a7230 */ /* 0x000fca0000004100 */
[----:B------:R-:W-:Y:S01]  /*12b0*/  FMUL.FTZ R144, R122, R161 ;  /* 0x000000a17a907220 */ /* 0x000fe20000410000 */
[----:B------:R-:W-:Y:S05]  /*12c0*/  @P2 BRA `(.L_x_21632) ;  /* 0x0000002000002947 */ /* 0x000fea0003800000 */
[----:B------:R-:W-:Y:S05]  /*12d0*/  @P0 BRA `(.L_x_21633) ;  /* 0x0000003000000947 */ /* 0x000fea0003800000 */
[----:B------:R-:W-:Y:S05]  /*12e0*/  BRA `(.L_x_21634) ;  /* 0x0000004000007947 */ /* 0x000fea0003800000 */
.L_x_21632:
[----:B-----5:R-:W-:-:S05]  /*12f0*/  HADD2.F32 R121, -RZ, R22.H1_H1 ;  /* 0x30000016ff797230 */ /* 0x020fca0000004100 */
[----:B------:R-:W-:-:S05]  /*1300*/  FADD.FTZ R144, R121, R144 ;  /* 0x0000009079907221 */ /* 0x000fca0000010000 */
.L_x_21633:
[----:B------:R-:W-:-:S04]  /*1310*/  F2FP.PACK_AB R120, RZ, R144 ;  /* 0x00000090ff78723e */ /* 0x000fc800000000ff */
[----:B------:R-:W-:Y:S02]  /*1320*/  PRMT R18, R18, 0x5410, R120 ;  /* 0x0000541012127816 */ /* 0x000fe40000000078 */
.L_x_21634:
[----:B------:R-:W-:-:S05]  /*1330*/  HADD2.F32 R120, -RZ, R123.H0_H0 ;  /* 0x2000007bff787230 */ /* 0x000fca0000004100 */
[----:B------:R-:W-:Y:S01]  /*1340*/  FMUL.FTZ R145, R120, R161 ;  /* 0x000000a178917220 */ /* 0x000fe20000410000 */
[----:B------:R-:W-:Y:S05]  /*1350*/  @P2 BRA `(.L_x_21635) ;  /* 0x0000002000002947 */ /* 0x000fea0003800000 */
[----:B------:R-:W-:Y:S05]  /*1360*/  @P0 BRA `(.L_x_21636) ;  /* 0x0000003000000947 */ /* 0x000fea0003800000 */
[----:B------:R-:W-:Y:S05]  /*1370*/  BRA `(.L_x_21637) ;  /* 0x0000004000007947 */ /* 0x000fea0003800000 */
.L_x_21635:
[----:B-----5:R-:W-:-:S05]  /*1380*/  HADD2.F32 R120, -RZ, R23.H0_H0 ;  /* 0x20000017ff787230 */ /* 0x020fca0000004100 */
[----:B------:R-:W-:-:S05]  /*1390*/  FADD.FTZ R145, R120, R145 ;  /* 0x0000009178917221 */ /* 0x000fca0000010000 */
.L_x_21636:
[----:B------:R-:W-:-:S04]  /*13a0*/  F2FP.PACK_AB R120, RZ, R145 ;  /* 0x00000091ff78723e */ /* 0x000fc800000000ff */
[----:B------:R-:W-:Y:S02]  /*13b0*/  PRMT R19, R120, 0x7610, R19 ;  /* 0x0000761078137816 */ /* 0x000fe40000000013 */
.L_x_21637:
[----:B------:R-:W-:-:S05]  /*13c0*/  HADD2.F32 R120, -RZ, R123.H1_H1 ;  /* 0x3000007bff787230 */ /* 0x000fca0000004100 */
[----:B------:R-:W-:Y:S01]  /*13d0*/  FMUL.FTZ R155, R120, R161 ;  /* 0x000000a1789b7220 */ /* 0x000fe20000410000 */
[----:B------:R-:W-:Y:S05]  /*13e0*/  @P2 BRA `(.L_x_21638) ;  /* 0x0000002000002947 */ /* 0x000fea0003800000 */
[----:B------:R-:W-:Y:S05]  /*13f0*/  @P0 BRA `(.L_x_21639) ;  /* 0x0000003000000947 */ /* 0x000fea0003800000 */
[----:B------:R-:W-:Y:S05]  /*1400*/  BRA `(.L_x_21640) ;  /* 0x0000004000007947 */ /* 0x000fea0003800000 */
.L_x_21638:
[----:B-----5:R-:W-:-:S05]  /*1410*/  HADD2.F32 R120, -RZ, R23.H1_H1 ;  /* 0x30000017ff787230 */ /* 0x020fca0000004100 */
[----:B------:R-:W-:-:S05]  /*1420*/  FADD.FTZ R155, R120, R155 ;  /* 0x0000009b789b7221 */ /* 0x000fca0000010000 */
.L_x_21639:
[----:B------:R-:W-:-:S04]  /*1430*/  F2FP.PACK_AB R120, RZ, R155 ;  /* 0x0000009bff78723e */ /* 0x000fc800000000ff */
[----:B------:R-:W-:Y:S02]  /*1440*/  PRMT R19, R19, 0x5410, R120 ;  /* 0x0000541013137816 */ /* 0x000fe40000000078 */
.L_x_21640:
[----:B------:R-:W-:-:S04]  /*1450*/  @P0 LEA R120, P2, R162, c[0x0][0x188], 0x4 ;  /* 0x00006200a2780a11 */ /* 0x000fc800078420ff */
[C---:B------:R-:W-:Y:S02]  /*1460*/  @P0 LEA.HI.X R121, R162.reuse, c[0x0][0x18c], RZ, 0x4, P2 ;  /* 0x00006300a2790a11 */ /* 0x040fe400010f24ff */
[----:B------:R-:W-:-:S03]  /*1470*/  IADD3 R162, R162, 0x20, RZ ;  /* 0x00000020a2a27810 */ /* 0x000fc60007ffe0ff */
[----:B------:R0:W-:Y:S04]  /*1480*/  @P0 STG.E.128 [R120.64], R16 ;  /* 0x0000001078000986 */ /* 0x0001e8000c101d04 */
.L_x_21616:
[----:B------:R-:W-:Y:S05]  /*1490*/  BSYNC B0 ;  /* 0x0000000000007941 */ /* 0x000fea0003800000 */
.L_x_21615:
        /* <DEDUP_REMOVED lines=18> */
.L_x_21643:
[----:B0----5:R-:W-:-:S05]  /*15c0*/  HADD2.F32 R15, -RZ, R20.H0_H0 ;  /* 0x20000014ff0f7230 */ /* 0x021fca0000004100 */
[----:B------:R-:W-:-:S05]  /*15d0*/  FADD.FTZ R6, R15, R6 ;  /* 0x000000060f067221 */ /* 0x000fca0000010000 */
.L_x_21644:
[----:B------:R-:W-:-:S04]  /*15e0*/  F2FP.PACK_AB R10, RZ, R6 ;  /* 0x00000006ff0a723e */ /* 0x000fc800000000ff */
[----:B------:R-:W-:Y:S02]  /*15f0*/  PRMT R16, R10, 0x7610, R16 ;  /* 0x000076100a107816 */ /* 0x000fe40000000010 */
.L_x_21645:
[----:B------:R-:W-:-:S05]  /*1600*/  HADD2.F32 R10, -RZ, R120.H1_H1 ;  /* 0x30000078ff0a7230 */ /* 0x000fca0000004100 */
[----:B------:R-:W-:Y:S01]  /*1610*/  FMUL.FTZ R10, R10, R161 ;  /* 0x000000a10a0a7220 */ /* 0x000fe20000410000 */
[----:B------:R-:W-:Y:S05]  /*1620*/  @P2 BRA `(.L_x_21646) ;  /* 0x0000002000002947 */ /* 0x000fea0003800000 */
[----:B------:R-:W-:Y:S05]  /*1630*/  @P0 BRA `(.L_x_21647) ;  /* 0x0000003000000947 */ /* 0x000fea0003800000 */
[----:B------:R-:W-:Y:S05]  /*1640*/  BRA `(.L_x_21648) ;  /* 0x0000004000007947 */ /* 0x000fea0003800000 */
.L_x_21646:
[----:B-----5:R-:W-:-:S05]  /*1650*/  HADD2.F32 R15, -RZ, R20.H1_H1 ;  /* 0x30000014ff0f7230 */ /* 0x020fca0000004100 */
[----:B------:R-:W-:-:S05]  /*1660*/  FADD.FTZ R10, R15, R10 ;  /* 0x0000000a0f0a7221 */ /* 0x000fca0000010000 */
.L_x_21647:
[----:B------:R-:W-:-:S04]  /*1670*/  F2FP.PACK_AB R15, RZ, R10 ;  /* 0x0000000aff0f723e */ /* 0x000fc800000000ff */
[----:B------:R-:W-:Y:S02]  /*1680*/  PRMT R16, R16, 0x5410, R15 ;  /* 0x0000541010107816 */ /* 0x000fe4000000000f */
.L_x_21648:
[----:B------:R-:W-:-:S05]  /*1690*/  HADD2.F32 R120, -RZ, R121.H0_H0 ;  /* 0x20000079ff787230 */ /* 0x000fca0000004100 */
[----:B------:R-:W-:Y:S01]  /*16a0*/  FMUL.FTZ R15, R120, R161 ;  /* 0x000000a1780f7220 */ /* 0x000fe20000410000 */
[----:B------:R-:W-:Y:S05]  /*16b0*/  @P2 BRA `(.L_x_21649) ;  /* 0x0000002000002947 */ /* 0x000fea0003800000 */
[----:B------:R-:W-:Y:S05]  /*16c0*/  @P0 BRA `(.L_x_21650) ;  /* 0x0000003000000947 */ /* 0x000fea0003800000 */
[----:B------:R-:W-:Y:S05]  /*16d0*/  BRA `(.L_x_21651) ;  /* 0x0000004000007947 */ /* 0x000fea0003800000 */
.L_x_21649:
[----:B-----5:R-:W-:-:S05]  /*16e0*/  HADD2.F32 R120, -RZ, R21.H0_H0 ;  /* 0x20000015ff787230 */ /* 0x020fca0000004100 */
[----:B------:R-:W-:-:S05]  /*16f0*/  FADD.FTZ R15, R120, R15 ;  /* 0x0000000f780f7221 */ /* 0x000fca0000010000 */
.L_x_21650:
[----:B------:R-:W-:-:S04]  /*1700*/  F2FP.PACK_AB R120, RZ, R15 ;  /* 0x0000000fff78723e */ /* 0x000fc800000000ff */
[----:B------:R-:W-:Y:S02]  /*1710*/  PRMT R17, R120, 0x7610, R17 ;  /* 0x0000761078117816 */ /* 0x000fe40000000011 */
.L_x_21651:
[----:B------:R-:W-:-:S05]  /*1720*/  HADD2.F32 R134, -RZ, R121.H1_H1 ;  /* 0x30000079ff867230 */ /* 0x000fca0000004100 */
[----:B------:R-:W-:Y:S01]  /*1730*/  FMUL.FTZ R134, R134, R161 ;  /* 0x000000a186867220 */ /* 0x000fe20000410000 */
[----:B------:R-:W-:Y:S05]  /*1740*/  @P2 BRA `(.L_x_21652) ;  /* 0x0000002000002947 */ /* 0x000fea0003800000 */
[----:B------:R-:W-:Y:S05]  /*1750*/  @P0 BRA `(.L_x_21653) ;  /* 0x0000003000000947 */ /* 0x000fea0003800000 */
[----:B------:R-:W-:Y:S05]  /*1760*/  BRA `(.L_x_21654) ;  /* 0x0000004000007947 */ /* 0x000fea0003800000 */
.L_x_21652:
[----:B-----5:R-:W-:-:S05]  /*1770*/  HADD2.F32 R121, -RZ, R21.H1_H1 ;  /* 0x30000015ff797230 */ /* 0x020fca0000004100 */
[----:B------:R-:W-:-:S05]  /*1780*/  FADD.FTZ R134, R121, R134 ;  /* 0x0000008679867221 */ /* 0x000fca0000010000 */
.L_x_21653:
[----:B------:R-:W-:-:S04]  /*1790*/  F2FP.PACK_AB R120, RZ, R134 ;  /* 0x00000086ff78723e */ /* 0x000fc800000000ff */
[----:B------:R-:W-:Y:S02]  /*17a0*/  PRMT R17, R17, 0x5410, R120 ;  /* 0x0000541011117816 */ /* 0x000fe40000000078 */
.L_x_21654:
[----:B------:R-:W-:-:S05]  /*17b0*/  HADD2.F32 R120, -RZ, R122.H0_H0 ;  /* 0x2000007aff787230 */ /* 0x000fca0000004100 */
[----:B------:R-:W-:Y:S01]  /*17c0*/  FMUL.FTZ R135, R120, R161 ;  /* 0x000000a178877220 */ /* 0x000fe20000410000 */
[----:B------:R-:W-:Y:S05]  /*17d0*/  @P2 BRA `(.L_x_21655) ;  /* 0x0000002000002947 */ /* 0x000fea0003800000 */
[----:B------:R-:W-:Y:S05]  /*17e0*/  @P0 BRA `(.L_x_21656) ;  /* 0x0000003000000947 */ /* 0x000fea0003800000 */
[----:B------:R-:W-:Y:S05]  /*17f0*/  BRA `(.L_x_21657) ;  /* 0x0000004000007947 */ /* 0x000fea0003800000 */
.L_x_21655:
[----:B-----5:R-:W-:-:S05]  /*1800*/  HADD2.F32 R120, -RZ, R22.H0_H0 ;  /* 0x20000016ff787230 */ /* 0x020fca0000004100 */
[----:B------:R-:W-:-:S05]  /*1810*/  FADD.FTZ R135, R120, R135 ;  /* 0x0000008778877221 */ /* 0x000fca0000010000 */
.L_x_21656:
[----:B------:R-:W-:-:S04]  /*1820*/  F2FP.PACK_AB R120, RZ, R135 ;  /* 0x00000087ff78723e */ /* 0x000fc800000000ff */
[----:B------:R-:W-:Y:S02]  /*1830*/  PRMT R18, R120, 0x7610, R18 ;  /* 0x0000761078127816 */ /* 0x000fe40000000012 */
.L_x_21657:
[----:B------:R-:W-:-:S05]  /*1840*/  HADD2.F32 R122, -RZ, R122.H1_H1 ;  /* 0x3000007aff7a7230 */ /* 0x000fca0000004100 */
[----:B------:R-:W-:Y:S01]  /*1850*/  FMUL.FTZ R146, R122, R161 ;  /* 0x000000a17a927220 */ /* 0x000fe20000410000 */
[----:B------:R-:W-:Y:S05]  /*1860*/  @P2 BRA `(.L_x_21658) ;  /* 0x0000002000002947 */ /* 0x000fea0003800000 */
[----:B------:R-:W-:Y:S05]  /*1870*/  @P0 BRA `(.L_x_21659) ;  /* 0x0000003000000947 */ /* 0x000fea0003800000 */
[----:B------:R-:W-:Y:S05]  /*1880*/  BRA `(.L_x_21660) ;  /* 0x0000004000007947 */ /* 0x000fea0003800000 */
.L_x_21658:
[----:B-----5:R-:W-:-:S05]  /*1890*/  HADD2.F32 R121, -RZ, R22.H1_H1 ;  /* 0x30000016ff797230 */ /* 0x020fca0000004100 */
[----:B------:R-:W-:-:S05]  /*18a0*/  FADD.FTZ R146, R121, R146 ;  /* 0x0000009279927221 */ /* 0x000fca0000010000 */
.L_x_21659:
[----:B------:R-:W-:-:S04]  /*18b0*/  F2FP.PACK_AB R120, RZ, R146 ;  /* 0x00000092ff78723e */ /* 0x000fc800000000ff */
[----:B------:R-:W-:Y:S02]  /*18c0*/  PRMT R18, R18, 0x5410, R120 ;  /* 0x0000541012127816 */ /* 0x000fe40000000078 */
.L_x_21660:
[----:B------:R-:W-:-:S05]  /*18d0*/  HADD2.F32 R120, -RZ, R123.H0_H0 ;  /* 0x2000007bff787230 */ /* 0x000fca0000004100 */
[----:B------:R-:W-:Y:S01]  /*18e0*/  FMUL.FTZ R147, R120, R161 ;  /* 0x000000a178937220 */ /* 0x000fe20000410000 */
[----:B------:R-:W-:Y:S05]  /*18f0*/  @P2 BRA `(.L_x_21661) ;  /* 0x0000002000002947 */ /* 0x000fea0003800000 */
[----:B------:R-:W-:Y:S05]  /*1900*/  @P0 BRA `(.L_x_21662) ;  /* 0x0000003000000947 */ /* 0x000fea0003800000 */
[----:B------:R-:W-:Y:S05]  /*1910*/  BRA `(.L_x_21663) ;  /* 0x0000004000007947 */ /* 0x000fea0003800000 */
.L_x_21661:
[----:B-----5:R-:W-:-:S05]  /*1920*/  HADD2.F32 R120, -RZ, R23.H0_H0 ;  /* 0x20000017ff787230 */ /* 0x020fca0000004100 */
[----:B------:R-:W-:-:S05]  /*1930*/  FADD.FTZ R147, R120, R147 ;  /* 0x0000009378937221 */ /* 0x000fca0000010000 */
.L_x_21662:
[----:B------:R-:W-:-:S04]  /*1940*/  F2FP.PACK_AB R120, RZ, R147 ;  /* 0x00000093ff78723e */ /* 0x000fc800000000ff */
[----:B------:R-:W-:Y:S02]  /*1950*/  PRMT R19, R120, 0x7610, R19 ;  /* 0x0000761078137816 */ /* 0x000fe40000000013 */
.L_x_21663:
[----:B------:R-:W-:-:S05]  /*1960*/  HADD2.F32 R156, -RZ, R123.H1_H1 ;  /* 0x3000007bff9c7230 */ /* 0x000fca0000004100 */
[----:B------:R-:W-:Y:S01]  /*1970*/  FMUL.FTZ R156, R156, R161 ;  /* 0x000000a19c9c7220 */ /* 0x000fe20000410000 */
[----:B------:R-:W-:Y:S05]  /*1980*/  @P2 BRA `(.L_x_21664) ;  /* 0x0000002000002947 */ /* 0x000fea0003800000 */
[----:B------:R-:W-:Y:S05]  /*1990*/  @P0 BRA `(.L_x_21665) ;  /* 0x0000003000000947 */ /* 0x000fea0003800000 */
[----:B------:R-:W-:Y:S05]  /*19a0*/  BRA `(.L_x_21666) ;  /* 0x0000004000007947 */ /* 0x000fea0003800000 */
.L_x_21664:
[----:B-----5:R-:W-:-:S05]  /*19b0*/  HADD2.F32 R121, -RZ, R23.H1_H1 ;  /* 0x30000017ff797230 */ /* 0x020fca0000004100 */
[----:B------:R-:W-:-:S05]  /*19c0*/  FADD.FTZ R156, R121, R156 ;  /* 0x0000009c799c7221 */ /* 0x000fca0000010000 */
.L_x_21665:
[----:B------:R-:W-:-:S04]  /*19d0*/  F2FP.PACK_AB R120, RZ, R156 ;  /* 0x0000009cff78723e */ /* 0x000fc800000000ff */
[----:B------:R-:W-:Y:S02]  /*19e0*/  PRMT R19, R19, 0x5410, R120 ;  /* 0x0000541013137816 */ /* 0x000fe40000000078 */
.L_x_21666:
[----:B------:R-:W-:-:S04]  /*19f0*/  @P0 LEA R120, P2, R162, c[0x0][0x188], 0x4 ;  /* 0x00006200a2780a11 */ /* 0x000fc800078420ff */
[C---:B------:R-:W-:Y:S02]  /*1a00*/  @P0 LEA.HI.X R121, R162.reuse, c[0x0][0x18c], RZ, 0x4, P2 ;  /* 0x00006300a2790a11 */ /* 0x040fe400010f24ff */
[----:B------:R-:W-:-:S03]  /*1a10*/  IADD3 R162, R162, 0x20, RZ ;  /* 0x00000020a2a27810 */ /* 0x000fc60007ffe0ff */
[----:B------:R0:W-:Y:S04]  /*1a20*/  @P0 STG.E.128 [R120.64], R16 ;  /* 0x0000001078000986 */ /* 0x0001e8000c101d04 */
.L_x_21642:
[----:B------:R-:W-:Y:S05]  /*1a30*/  BSYNC B0 ;  /* 0x0000000000007941 */ /* 0x000fea0003800000 */
.L_x_21641:
        /* <DEDUP_REMOVED lines=18> */
.L_x_21669:
[----:B0----5:R-:W-:-:S05]  /*1b60*/  HADD2.F32 R124, -RZ, R20.H0_H0 ;  /* 0x20000014ff7c7230 */ /* 0x021fca0000004100 */
[----:B------:R-:W-:-:S05]  /*1b70*/  FADD.FTZ R7, R124, R7 ;  /* 0x000000077c077221 */ /* 0x000fca0000010000 */
.L_x_21670:
[----:B------:R-:W-:-:S04]  /*1b80*/  F2FP.PACK_AB R124, RZ, R7 ;  /* 0x00000007ff7c723e */ /* 0x000fc800000000ff */
[----:B------:R-:W-:Y:S02]  /*1b90*/  PRMT R16, R124, 0x7610, R16 ;  /* 0x000076107c107816 */ /* 0x000fe40000000010 */
.L_x_21671:
[----:B------:R-:W-:-:S05]  /*1ba0*/  HADD2.F32 R120, -RZ, R120.H1_H1 ;  /* 0x30000078ff787230 */ /* 0x000fca0000004100 */
[----:B------:R-:W-:Y:S01]  /*1bb0*/  FMUL.FTZ R124, R120, R161 ;  /* 0x000000a1787c7220 */ /* 0x000fe20000410000 */
[----:B------:R-:W-:Y:S05]  /*1bc0*/  @P2 BRA `(.L_x_21672) ;  /* 0x0000002000002947 */ /* 0x000fea0003800000 */
[----:B------:R-:W-:Y:S05]  /*1bd0*/  @P0 BRA `(.L_x_21673) ;  /* 0x0000003000000947 */ /* 0x000fea0003800000 */
[----:B------:R-:W-:Y:S05]  /*1be0*/  BRA `(.L_x_21674) ;  /* 0x0000004000007947 */ /* 0x000fea0003800000 */
.L_x_21672:
[----:B-----5:R-:W-:-:S05]  /*1bf0*/  HADD2.F32 R125, -RZ, R20.H1_H1 ;  /* 0x30000014ff7d7230 */ /* 0x020fca0000004100 */
[----:B------:R-:W-:-:S05]  /*1c00*/  FADD.FTZ R124, R125, R124 ;  /* 0x0000007c7d7c7221 */ /* 0x000fca0000010000 */
.L_x_21673:
[----:B------:R-:W-:-:S04]  /*1c10*/  F2FP.PACK_AB R120, RZ, R124 ;  /* 0x0000007cff78723e */ /* 0x000fc800000000ff */
[----:B------:R-:W-:Y:S02]  /*1c20*/  PRMT R16, R16, 0x5410, R120 ;  /* 0x0000541010107816 */ /* 0x000fe40000000078 */
.L_x_21674:
[----:B------:R-:W-:-:S05]  /*1c30*/  HADD2.F32 R120, -RZ, R121.H0_H0 ;  /* 0x20000079ff787230 */ /* 0x000fca0000004100 */
[----:B------:R-:W-:Y:S01]  /*1c40*/  FMUL.FTZ R125, R120, R161 ;  /* 0x000000a1787d7220 */ /* 0x000fe20000410000 */
[----:B------:R-:W-:Y:S05]  /*1c50*/  @P2 BRA `(.L_x_21675) ;  /* 0x0000002000002947 */ /* 0x000fea0003800000 */
[----:B------:R-:W-:Y:S05]  /*1c60*/  @P0 BRA `(.L_x_21676) ;  /* 0x0000003000000947 */ /* 0x000fea0003800000 */
[----:B------:R-:W-:Y:S05]  /*1c70*/  BRA `(.L_x_21677) ;  /* 0x0000004000007947 */ /* 0x000fea0003800000 */
.L_x_21675:
[----:B-----5:R-:W-:-:S05]  /*1c80*/  HADD2.F32 R120, -RZ, R21.H0_H0 ;  /* 0x20000015ff787230 */ /* 0x020fca0000004100 */
[----:B------:R-:W-:-:S05]  /*1c90*/  FADD.FTZ R125, R120, R125 ;  /* 0x0000007d787d7221 */ /* 0x000fca0000010000 */
.L_x_21676:
[----:B------:R-:W-:-:S04]  /*1ca0*/  F2FP.PACK_AB R120, RZ, R125 ;  /* 0x0000007dff78723e */ /* 0x000fc800000000ff */
[----:B------:R-:W-:Y:S02]  /*1cb0*/  PRMT R17, R120, 0x7610, R17 ;  /* 0x0000761078117816 */ /* 0x000fe40000000011 */
.L_x_21677:
[----:B------:R-:W-:-:S05]  /*1cc0*/  HADD2.F32 R136, -RZ, R121.H1_H1 ;  /* 0x30000079ff887230 */ /* 0x000fca0000004100 */
[----:B------:R-:W-:Y:S01]  /*1cd0*/  FMUL.FTZ R136, R136, R161 ;  /* 0x000000a188887220 */ /* 0x000fe20000410000 */
[----:B------:R-:W-:Y:S05]  /*1ce0*/  @P2 BRA `(.L_x_21678) ;  /* 0x0000002000002947 */ /* 0x000fea0003800000 */
[----:B------:R-:W-:Y:S05]  /*1cf0*/  @P0 BRA `(.L_x_21679) ;  /* 0x0000003000000947 */ /* 0x000fea0003800000 */
[----:B------:R-:W-:Y:S05]  /*1d00*/  BRA `(.L_x_21680) ;  /* 0x0000004000007947 */ /* 0x000fea0003800000 */
.L_x_21678:
[----:B-----5:R-:W-:-:S05]  /*1d10*/  HADD2.F32 R121, -RZ, R21.H1_H1 ;  /* 0x30000015ff797230 */ /* 0x020fca0000004100 */
[----:B------:R-:W-:-:S05]  /*1d20*/  FADD.FTZ R136, R121, R136 ;  /* 0x0000008879887221 */ /* 0x000fca0000010000 */
.L_x_21679:
[----:B------:R-:W-:-:S04]  /*1d30*/  F2FP.PACK_AB R120, RZ, R136 ;  /* 0x00000088ff78723e */ /* 0x000fc800000000ff */
[----:B------:R-:W-:Y:S02]  /*1d40*/  PRMT R17, R17, 0x5410, R120 ;  /* 0x0000541011117816 */ /* 0x000fe40000000078 */
.L_x_21680:
[----:B------:R-:W-:-:S05]  /*1d50*/  HADD2.F32 R120, -RZ, R122.H0_H0 ;  /* 0x2000007aff787230 */ /* 0x000fca0000004100 */
[----:B------:R-:W-:Y:S01]  /*1d60*/  FMUL.FTZ R137, R120, R161 ;  /* 0x000000a178897220 */ /* 0x000fe20000410000 */
[----:B------:R-:W-:Y:S05]  /*1d70*/  @P2 BRA `(.L_x_21681) ;  /* 0x0000002000002947 */ /* 0x000fea0003800000 */
[----:B------:R-:W-:Y:S05]  /*1d80*/  @P0 BRA `(.L_x_21682) ;  /* 0x0000003000000947 */ /* 0x000fea0003800000 */
[----:B------:R-:W-:Y:S05]  /*1d90*/  BRA `(.L_x_21683) ;  /* 0x0000004000007947 */ /* 0x000fea0003800000 */
.L_x_21681:
[----:B-----5:R-:W-:-:S05]  /*1da0*/  HADD2.F32 R120, -RZ, R22.H0_H0 ;  /* 0x20000016ff787230 */ /* 0x020fca0000004100 */
[----:B------:R-:W-:-:S05]  /*1db0*/  FADD.FTZ R137, R120, R137 ;  /* 0x0000008978897221 */ /* 0x000fca0000010000 */
.L_x_21682:
[----:B------:R-:W-:-:S04]  /*1dc0*/  F2FP.PACK_AB R120, RZ, R137 ;  /* 0x00000089ff78723e */ /* 0x000fc800000000ff */
[----:B------:R-:W-:Y:S02]  /*1dd0*/  PRMT R18, R120, 0x7610, R18 ;  /* 0x0000761078127816 */ /* 0x000fe40000000012 */
.L_x_21683:
[----:B------:R-:W-:-:S05]  /*1de0*/  HADD2.F32 R122, -RZ, R122.H1_H1 ;  /* 0x3000007aff7a7230 */ /* 0x000fca0000004100 */
[----:B------:R-:W-:Y:S01]  /*1df0*/  FMUL.FTZ R148, R122, R161 ;  /* 0x000000a17a947220 */ /* 0x000fe20000410000 */
[----:B------:R-:W-:Y:S05]  /*1e00*/  @P2 BRA `(.L_x_21684) ;  /* 0x0000002000002947 */ /* 0x000fea0003800000 */
[----:B------:R-:W-:Y:S05]  /*1e10*/  @P0 BRA `(.L_x_21685) ;  /* 0x0000003000000947 */ /* 0x000fea0003800000 */
[----:B------:R-:W-:Y:S05]  /*1e20*/  BRA `(.L_x_21686) ;  /* 0x0000004000007947 */ /* 0x000fea0003800000 */
.L_x_21684:
[----:B-----5:R-:W-:-:S05]  /*1e30*/  HADD2.F32 R121, -RZ, R22.H1_H1 ;  /* 0x30000016ff797230 */ /* 0x020fca0000004100 */
[----:B------:R-:W-:-:S05]  /*1e40*/  FADD.FTZ R148, R121, R148 ;  /* 0x0000009479947221 */ /* 0x000fca0000010000 */
.L_x_21685:
[----:B------:R-:W-:-:S04]  /*1e50*/  F2FP.PACK_AB R120, RZ, R148 ;  /* 0x00000094ff78723e */ /* 0x000fc800000000ff */
[----:B------:R-:W-:Y:S02]  /*1e60*/  PRMT R18, R18, 0x5410, R120 ;  /* 0x0000541012127816 */ /* 0x000fe40000000078 */
.L_x_21686:
[----:B------:R-:W-:-:S05]  /*1e70*/  HADD2.F32 R120, -RZ, R123.H0_H0 ;  /* 0x2000007bff787230 */ /* 0x000fca0000004100 */
[----:B------:R-:W-:Y:S01]  /*1e80*/  FMUL.FTZ R149, R120, R161 ;  /* 0x000000a178957220 */ /* 0x000fe20000410000 */
[----:B------:R-:W-:Y:S05]  /*1e90*/  @P2 BRA `(.L_x_21687) ;  /* 0x0000002000002947 */ /* 0x000fea0003800000 */
[----:B------:R-:W-:Y:S05]  /*1ea0*/  @P0 BRA `(.L_x_21688) ;  /* 0x0000003000000947 */ /* 0x000fea0003800000 */
[----:B------:R-:W-:Y:S05]  /*1eb0*/  BRA `(.L_x_21689) ;  /* 0x0000004000007947 */ /* 0x000fea0003800000 */
.L_x_21687:
[----:B-----5:R-:W-:-:S05]  /*1ec0*/  HADD2.F32 R120, -RZ, R23.H0_H0 ;  /* 0x20000017ff787230 */ /* 0x020fca0000004100 */
[----:B------:R-:W-:-:S05]  /*1ed0*/  FADD.FTZ R149, R120, R149 ;  /* 0x0000009578957221 */ /* 0x000fca0000010000 */
.L_x_21688:
[----:B------:R-:W-:-:S04]  /*1ee0*/  F2FP.PACK_AB R120, RZ, R149 ;  /* 0x00000095ff78723e */ /* 0x000fc800000000ff */
[----:B------:R-:W-:Y:S02]  /*1ef0*/  PRMT R19, R120, 0x7610, R19 ;  /* 0x0000761078137816 */ /* 0x000fe40000000013 */
.L_x_21689:
[----:B------:R-:W-:-:S05]  /*1f00*/  HADD2.F32 R120, -RZ, R123.H1_H1 ;  /* 0x3000007bff787230 */ /* 0x000fca0000004100 */
[----:B------:R-:W-:Y:S01]  /*1f10*/  FMUL.FTZ R157, R120, R161 ;  /* 0x000000a1789d7220 */ /* 0x000fe20000410000 */
[----:B------:R-:W-:Y:S05]  /*1f20*/  @P2 BRA `(.L_x_21690) ;  /* 0x0000002000002947 */ /* 0x000fea0003800000 */
[----:B------:R-:W-:Y:S05]  /*1f30*/  @P0 BRA `(.L_x_21691) ;  /* 0x0000003000000947 */ /* 0x000fea0003800000 */
[----:B------:R-:W-:Y:S05]  /*1f40*/  BRA `(.L_x_21692) ;  /* 0x0000004000007947 */ /* 0x000fea0003800000 */
.L_x_21690:
[----:B-----5:R-:W-:-:S05]  /*1f50*/  HADD2.F32 R120, -RZ, R23.H1_H1 ;  /* 0x30000017ff787230 */ /* 0x020fca0000004100 */
[----:B------:R-:W-:-:S05]  /*1f60*/  FADD.FTZ R157, R120, R157 ;  /* 0x0000009d789d7221 */ /* 0x000fca0000010000 */
.L_x_21691:
[----:B------:R-:W-:-:S04]  /*1f70*/  F2FP.PACK_AB R120, RZ, R157 ;  /* 0x0000009dff78723e */ /* 0x000fc800000000ff */
[----:B------:R-:W-:Y:S02]  /*1f80*/  PRMT R19, R19, 0x5410, R120 ;  /* 0x0000541013137816 */ /* 0x000fe40000000078 */
.L_x_21692:
[----:B------:R-:W-:-:S04]  /*1f90*/  @P0 LEA R120, P2, R162, c[0x0][0x188], 0x4 ;  /* 0x00006200a2780a11 */ /* 0x000fc800078420ff */
[C---:B------:R-:W-:Y:S02]  /*1fa0*/  @P0 LEA.HI.X R121, R162.reuse, c[0x0][0x18c], RZ, 0x4, P2 ;  /* 0x00006300a2790a11 */ /* 0x040fe400010f24ff */
[----:B------:R-:W-:-:S03]  /*1fb0*/  IADD3 R162, R162, 0x20, RZ ;  /* 0x00000020a2a27810 */ /* 0x000fc60007ffe0ff */
[----:B------:R0:W-:Y:S04]  /*1fc0*/  @P0 STG.E.128 [R120.64], R16 ;  /* 0x0000001078000986 */ /* 0x0001e8000c101d04 */
.L_x_21668:
[----:B------:R-:W-:Y:S05]  /*1fd0*/  BSYNC B0 ;  /* 0x0000000000007941 */ /* 0x000fea0003800000 */
.L_x_21667:
        /* <DEDUP_REMOVED lines=18> */
.L_x_21695:
[----:B0----5:R-:W-:-:S05]  /*2100*/  HADD2.F32 R127, -RZ, R20.H0_H0 ;  /* 0x20000014ff7f7230 */ /* 0x021fca0000004100 */
[----:B------:R-:W-:-:S05]  /*2110*/  FADD.FTZ R8, R127, R8 ;  /* 0x000000087f087221 */ /* 0x000fca0000010000 */
.L_x_21696:
[----:B------:R-:W-:-:S04]  /*2120*/  F2FP.PACK_AB R126, RZ, R8 ;  /* 0x00000008ff7e723e */ /* 0x000fc800000000ff */
[----:B------:R-:W-:Y:S02]  /*2130*/  PRMT R16, R126, 0x7610, R16 ;  /* 0x000076107e107816 */ /* 0x000fe40000000010 */
.L_x_21697:
[----:B------:R-:W-:-:S05]  /*2140*/  HADD2.F32 R120, -RZ, R120.H1_H1 ;  /* 0x30000078ff787230 */ /* 0x000fca0000004100 */
[----:B------:R-:W-:Y:S01]  /*2150*/  FMUL.FTZ R126, R120, R161 ;  /* 0x000000a1787e7220 */ /* 0x000fe20000410000 */
[----:B------:R-:W-:Y:S05]  /*2160*/  @P2 BRA `(.L_x_21698) ;  /* 0x0000002000002947 */ /* 0x000fea0003800000 */
[----:B------:R-:W-:Y:S05]  /*2170*/  @P0 BRA `(.L_x_21699) ;  /* 0x0000003000000947 */ /* 0x000fea0003800000 */
[----:B------:R-:W-:Y:S05]  /*2180*/  BRA `(.L_x_21700) ;  /* 0x0000004000007947 */ /* 0x000fea0003800000 */
.L_x_21698:
[----:B-----5:R-:W-:-:S05]  /*2190*/  HADD2.F32 R127, -RZ, R20.H1_H1 ;  /* 0x30000014ff7f7230 */ /* 0x020fca0000004100 */
[----:B------:R-:W-:-:S05]  /*21a0*/  FADD.FTZ R126, R127, R126 ;  /* 0x0000007e7f7e7221 */ /* 0x000fca0000010000 */
.L_x_21699:
[----:B------:R-:W-:-:S04]  /*21b0*/  F2FP.PACK_AB R120, RZ, R126 ;  /* 0x0000007eff78723e */ /* 0x000fc800000000ff */
[----:B------:R-:W-:Y:S02]  /*21c0*/  PRMT R16, R16, 0x5410, R120 ;  /* 0x0000541010107816 */ /* 0x000fe40000000078 */
.L_x_21700:
[----:B------:R-:W-:-:S05]  /*21d0*/  HADD2.F32 R120, -RZ, R121.H0_H0 ;  /* 0x20000079ff787230 */ /* 0x000fca0000004100 */
[----:B------:R-:W-:Y:S01]  /*21e0*/  FMUL.FTZ R127, R120, R161 ;  /* 0x000000a1787f7220 */ /* 0x000fe20000410000 */
[----:B------:R-:W-:Y:S05]  /*21f0*/  @P2 BRA `(.L_x_21701) ;  /* 0x0000002000002947 */ /* 0x000fea0003800000 */
[----:B------:R-:W-:Y:S05]  /*2200*/  @P0 BRA `(.L_x_21702) ;  /* 0x0000003000000947 */ /* 0x000fea0003800000 */
[----:B------:R-:W-:Y:S05]  /*2210*/  BRA `(.L_x_21703) ;  /* 0x0000004000007947 */ /* 0x000fea0003800000 */
.L_x_21701:
[----:B-----5:R-:W-:-:S05]  /*2220*/  HADD2.F32 R120, -RZ, R21.H0_H0 ;  /* 0x20000015ff787230 */ /* 0x020fca0000004100 */
[----:B------:R-:W-:-:S05]  /*2230*/  FADD.FTZ R127, R120, R127 ;  /* 0x0000007f787f7221 */ /* 0x000fca0000010000 */
.L_x_21702:
[----:B------:R-:W-:-:S04]  /*2240*/  F2FP.PACK_AB R120, RZ, R127 ;  /* 0x0000007fff78723e */ /* 0x000fc800000000ff */
[----:B------:R-:W-:Y:S02]  /*2250*/  PRMT R17, R120, 0x7610, R17 ;  /* 0x0000761078117816 */ /* 0x000fe40000000011 */
.L_x_21703:
[----:B------:R-:W-:-:S05]  /*2260*/  HADD2.F32 R138, -RZ, R121.H1_H1 ;  /* 0x30000079ff8a7230 */ /* 0x000fca0000004100 */
[----:B------:R-:W-:Y:S01]  /*2270*/  FMUL.FTZ R138, R138, R161 ;  /* 0x000000a18a8a7220 */ /* 0x000fe20000410000 */
[----:B------:R-:W-:Y:S05]  /*2280*/  @P2 BRA `(.L_x_21704) ;  /* 0x0000002000002947 */ /* 0x000fea0003800000 */
[----:B------:R-:W-:Y:S05]  /*2290*/  @P0 BRA `(.L_x_21705) ;  /* 0x0000003000000947 */ /* 0x000fea0003800000 */
[----:B------:R-:W-:Y:S05]  /*22a0*/  BRA `(.L_x_21706) ;  /* 0x0000004000007947 */ /* 0x000fea0003800000 */
.L_x_21704:
[----:B-----5:R-:W-:-:S05]  /*22b0*/  HADD2.F32 R121, -RZ, R21.H1_H1 ;  /* 0x30000015ff797230 */ /* 0x020fca0000004100 */
[----:B------:R-:W-:-:S05]  /*22c0*/  FADD.FTZ R138, R121, R138 ;  /* 0x0000008a798a7221 */ /* 0x000fca0000010000 */
.L_x_21705:
[----:B------:R-:W-:-:S04]  /*22d0*/  F2FP.PACK_AB R120, RZ, R138 ;  /* 0x0000008aff78723e */ /* 0x000fc800000000ff */
[----:B------:R-:W-:Y:S02]  /*22e0*/  PRMT R17, R17, 0x5410, R120 ;  /* 0x0000541011117816 */ /* 0x000fe40000000078 */
.L_x_21706:
[----:B------:R-:W-:-:S05]  /*22f0*/  HADD2.F32 R120, -RZ, R122.H0_H0 ;  /* 0x2000007aff787230 */ /* 0x000fca0000004100 */
[----:B------:R-:W-:Y:S01]  /*2300*/  FMUL.FTZ R139, R120, R161 ;  /* 0x000000a1788b7220 */ /* 0x000fe20000410000 */
[----:B------:R-:W-:Y:S05]  /*2310*/  @P2 BRA `(.L_x_21707) ;  /* 0x0000002000002947 */ /* 0x000fea0003800000 */
[----:B------:R-:W-:Y:S05]  /*2320*/  @P0 BRA `(.L_x_21708) ;  /* 0x0000003000000947 */ /* 0x000fea0003800000 */
[----:B------:R-:W-:Y:S05]  /*2330*/  BRA `(.L_x_21709) ;  /* 0x0000004000007947 */ /* 0x000fea0003800000 */
.L_x_21707:
[----:B-----5:R-:W-:-:S05]  /*2340*/  HADD2.F32 R120, -RZ, R22.H0_H0 ;  /* 0x20000016ff787230 */ /* 0x020fca0000004100 */
[----:B------:R-:W-:-:S05]  /*2350*/  FADD.FTZ R139, R120, R139 ;  /* 0x0000008b788b7221 */ /* 0x000fca0000010000 */
.L_x_21708:
[----:B------:R-:W-:-:S04]  /*2360*/  F2FP.PACK_AB R120, RZ, R139 ;  /* 0x0000008bff78723e */ /* 0x000fc800000000ff */
[----:B------:R-:W-:Y:S02]  /*2370*/  PRMT R18, R120, 0x7610, R18 ;  /* 0x0000761078127816 */ /* 0x000fe40000000012 */
.L_x_21709:
[----:B------:R-:W-:-:S05]  /*2380*/  HADD2.F32 R122, -RZ, R122.H1_H1 ;  /* 0x3000007aff7a7230 */ /* 0x000fca0000004100 */
[----:B------:R-:W-:Y:S01]  /*2390*/  FMUL.FTZ R150, R122, R161 ;  /* 0x000000a17a967220 */ /* 0x000fe20000410000 */
[----:B------:R-:W-:Y:S05]  /*23a0*/  @P2 BRA `(.L_x_21710) ;  /* 0x0000002000002947 */ /* 0x000fea0003800000 */
[----:B------:R-:W-:Y:S05]  /*23b0*/  @P0 BRA `(.L_x_21711) ;  /* 0x0000003000000947 */ /* 0x000fea0003800000 */
[----:B------:R-:W-:Y:S05]  /*23c0*/  BRA `(.L_x_21712) ;  /* 0x0000004000007947 */ /* 0x000fea0003800000 */
.L_x_21710:
[----:B-----5:R-:W-:-:S05]  /*23d0*/  HADD2.F32 R121, -RZ, R22.H1_H1 ;  /* 0x30000016ff797230 */ /* 0x020fca0000004100 */
[----:B------:R-:W-:-:S05]  /*23e0*/  FADD.FTZ R150, R121, R150 ;  /* 0x0000009679967221 */ /* 0x000fca0000010000 */
.L_x_21711:
[----:B------:R-:W-:-:S04]  /*23f0*/  F2FP.PACK_AB R120, RZ, R150 ;  /* 0x00000096ff78723e */ /* 0x000fc800000000ff */
[----:B------:R-:W-:Y:S02]  /*2400*/  PRMT R18, R18, 0x5410, R120 ;  /* 0x0000541012127816 */ /* 0x000fe40000000078 */
.L_x_21712:
[----:B------:R-:W-:-:S05]  /*2410*/  HADD2.F32 R120, -RZ, R123.H0_H0 ;  /* 0x2000007bff787230 */ /* 0x000fca0000004100 */
[----:B------:R-:W-:Y:S01]  /*2420*/  FMUL.FTZ R151, R120, R161 ;  /* 0x000000a178977220 */ /* 0x000fe20000410000 */
[----:B------:R-:W-:Y:S05]  /*2430*/  @P2 BRA `(.L_x_21713) ;  /* 0x0000002000002947 */ /* 0x000fea0003800000 */
[----:B------:R-:W-:Y:S05]  /*2440*/  @P0 BRA `(.L_x_21714) ;  /* 0x0000003000000947 */ /* 0x000fea0003800000 */
[----:B------:R-:W-:Y:S05]  /*2450*/  BRA `(.L_x_21715) ;  /* 0x0000004000007947 */ /* 0x000fea0003800000 */
.L_x_21713:
[----:B-----5:R-:W-:-:S05]  /*2460*/  HADD2.F32 R120, -RZ, R23.H0_H0 ;  /* 0x20000017ff787230 */ /* 0x020fca0000004100 */
[----:B------:R-:W-:-:S05]  /*2470*/  FADD.FTZ R151, R120, R151 ;  /* 0x0000009778977221 */ /* 0x000fca0000010000 */
.L_x_21714:
[----:B------:R-:W-:-:S04]  /*2480*/  F2FP.PACK_AB R120, RZ, R151 ;  /* 0x00000097ff78723e */ /* 0x000fc800000000ff */
[----:B------:R-:W-:Y:S02]  /*2490*/  PRMT R19, R120, 0x7610, R19 ;  /* 0x0000761078137816 */ /* 0x000fe40000000013 */
.L_x_21715:
[----:B------:R-:W-:-:S05]  /*24a0*/  HADD2.F32 R158, -RZ, R123.H1_H1 ;  /* 0x3000007bff9e7230 */ /* 0x000fca0000004100 */
[----:B------:R-:W-:Y:S01]  /*24b0*/  FMUL.FTZ R158, R158, R161 ;  /* 0x000000a19e9e7220 */ /* 0x000fe20000410000 */
[----:B------:R-:W-:Y:S05]  /*24c0*/  @P2 BRA `(.L_x_21716) ;  /* 0x0000002000002947 */ /* 0x000fea0003800000 */
[----:B------:R-:W-:Y:S05]  /*24d0*/  @P0 BRA `(.L_x_21717) ;  /* 0x0000003000000947 */ /* 0x000fea0003800000 */
[----:B------:R-:W-:Y:S05]  /*24e0*/  BRA `(.L_x_21718) ;  /* 0x0000004000007947 */ /* 0x000fea0003800000 */
.L_x_21716:
[----:B-----5:R-:W-:-:S05]  /*24f0*/  HADD2.F32 R121, -RZ, R23.H1_H1 ;  /* 0x30000017ff797230 */ /* 0x020fca0000004100 */
[----:B------:R-:W-:-:S05]  /*2500*/  FADD.FTZ R158, R121, R158 ;  /* 0x0000009e799e7221 */ /* 0x000fca0000010000 */
.L_x_21717:
[----:B------:R-:W-:-:S04]  /*2510*/  F2FP.PACK_AB R120, RZ, R158 ;  /* 0x0000009eff78723e */ /* 0x000fc800000000ff */
[----:B------:R-:W-:Y:S02]  /*2520*/  PRMT R19, R19, 0x5410, R120 ;  /* 0x0000541013137816 */ /* 0x000fe40000000078 */
.L_x_21718:
[----:B------:R-:W-:-:S04]  /*2530*/  @P0 LEA R120, P2, R162, c[0x0][0x188], 0x4 ;  /* 0x00006200a2780a11 */ /* 0x000fc800078420ff */
[C---:B------:R-:W-:Y:S02]  /*2540*/  @P0 LEA.HI.X R121, R162.reuse, c[0x0][0x18c], RZ, 0x4, P2 ;  /* 0x00006300a2790a11 */ /* 0x040fe400010f24ff */
[----:B------:R-:W-:-:S03]  /*2550*/  IADD3 R162, R162, 0x20, RZ ;  /* 0x00000020a2a27810 */ /* 0x000fc60007ffe0ff */
[----:B------:R0:W-:Y:S04]  /*2560*/  @P0 STG.E.128 [R120.64], R16 ;  /* 0x0000001078000986 */ /* 0x0001e8000c101d04 */
.L_x_21694:
[----:B------:R-:W-:Y:S05]  /*2570*/  BSYNC B0 ;  /* 0x0000000000007941 */ /* 0x000fea0003800000 */
.L_x_21693:
        /* <DEDUP_REMOVED lines=18> */
.L_x_21721:
[----:B0----5:R-:W-:-:S05]  /*26a0*/  HADD2.F32 R128, -RZ, R20.H0_H0 ;  /* 0x20000014ff807230 */ /* 0x021fca0000004100 */
[----:B------:R-:W-:-:S05]  /*26b0*/  FADD.FTZ R9, R128, R9 ;  /* 0x0000000980097221 */ /* 0x000fca0000010000 */
.L_x_21722:
[----:B------:R-:W-:-:S04]  /*26c0*/  F2FP.PACK_AB R128, RZ, R9 ;  /* 0x00000009ff80723e */ /* 0x000fc800000000ff */
[----:B------:R-:W-:Y:S02]  /*26d0*/  PRMT R16, R128, 0x7610, R16 ;  /* 0x0000761080107816 */ /* 0x000fe40000000010 */
.L_x_21723:
[----:B------:R-:W-:-:S05]  /*26e0*/  HADD2.F32 R120, -RZ, R120.H1_H1 ;  /* 0x30000078ff787230 */ /* 0x000fca0000004100 */
[----:B------:R-:W-:Y:S01]  /*26f0*/  FMUL.FTZ R128, R120, R161 ;  /* 0x000000a178807220 */ /* 0x000fe20000410000 */
[----:B------:R-:W-:Y:S05]  /*2700*/  @P2 BRA `(.L_x_21724) ;  /* 0x0000002000002947 */ /* 0x000fea0003800000 */
[----:B------:R-:W-:Y:S05]  /*2710*/  @P0 BRA `(.L_x_21725) ;  /* 0x0000003000000947 */ /* 0x000fea0003800000 */
[----:B------:R-:W-:Y:S05]  /*2720*/  BRA `(.L_x_21726) ;  /* 0x0000004000007947 */ /* 0x000fea0003800000 */
.L_x_21724:
[----:B-----5:R-:W-:-:S05]  /*2730*/  HADD2.F32 R129, -RZ, R20.H1_H1 ;  /* 0x30000014ff817230 */ /* 0x020fca0000004100 */
[----:B------:R-:W-:-:S05]  /*2740*/  FADD.FTZ R128, R129, R128 ;  /* 0x0000008081807221 */ /* 0x000fca0000010000 */
.L_x_21725:
[----:B------:R-:W-:-:S04]  /*2750*/  F2FP.PACK_AB R120, RZ, R128 ;  /* 0x00000080ff78723e */ /* 0x000fc800000000ff */
[----:B------:R-:W-:Y:S02]  /*2760*/  PRMT R16, R16, 0x5410, R120 ;  /* 0x0000541010107816 */ /* 0x000fe40000000078 */
.L_x_21726:
[----:B------:R-:W-:-:S05]  /*2770*/  HADD2.F32 R120, -RZ, R121.H0_H0 ;  /* 0x20000079ff787230 */ /* 0x000fca0000004100 */
[----:B------:R-:W-:Y:S01]  /*2780*/  FMUL.FTZ R129, R120, R161 ;  /* 0x000000a178817220 */ /* 0x000fe20000410000 */
[----:B------:R-:W-:Y:S05]  /*2790*/  @P2 BRA `(.L_x_21727) ;  /* 0x0000002000002947 */ /* 0x000fea0003800000 */
[----:B------:R-:W-:Y:S05]  /*27a0*/  @P0 BRA `(.L_x_21728) ;  /* 0x0000003000000947 */ /* 0x000fea0003800000 */
[----:B------:R-:W-:Y:S05]  /*27b0*/  BRA `(.L_x_21729) ;  /* 0x0000004000007947 */ /* 0x000fea0003800000 */
.L_x_21727:
[----:B-----5:R-:W-:-:S05]  /*27c0*/  HADD2.F32 R120, -RZ, R21.H0_H0 ;  /* 0x20000015ff787230 */ /* 0x020fca0000004100 */
[----:B------:R-:W-:-:S05]  /*27d0*/  FADD.FTZ R129, R120, R129 ;  /* 0x0000008178817221 */ /* 0x000fca0000010000 */
.L_x_21728:
[----:B------:R-:W-:-:S04]  /*27e0*/  F2FP.PACK_AB R120, RZ, R129 ;  /* 0x00000081ff78723e */ /* 0x000fc800000000ff */
[----:B------:R-:W-:Y:S02]  /*27f0*/  PRMT R17, R120, 0x7610, R17 ;  /* 0x0000761078117816 */ /* 0x000fe40000000011 */
.L_x_21729:
[----:B------:R-:W-:-:S05]  /*2800*/  HADD2.F32 R140, -RZ, R121.H1_H1 ;  /* 0x30000079ff8c7230 */ /* 0x000fca0000004100 */
[----:B------:R-:W-:Y:S01]  /*2810*/  FMUL.FTZ R140, R140, R161 ;  /* 0x000000a18c8c7220 */ /* 0x000fe20000410000 */
[----:B------:R-:W-:Y:S05]  /*2820*/  @P2 BRA `(.L_x_21730) ;  /* 0x0000002000002947 */ /* 0x000fea0003800000 */
[----:B------:R-:W-:Y:S05]  /*2830*/  @P0 BRA `(.L_x_21731) ;  /* 0x0000003000000947 */ /* 0x000fea0003800000 */
[----:B------:R-:W-:Y:S05]  /*2840*/  BRA `(.L_x_21732) ;  /* 0x0000004000007947 */ /* 0x000fea0003800000 */
.L_x_21730:
[----:B-----5:R-:W-:-:S05]  /*2850*/  HADD2.F32 R121, -RZ, R21.H1_H1 ;  /* 0x30000015ff797230 */ /* 0x020fca0000004100 */
[----:B------:R-:W-:-:S05]  /*2860*/  FADD.FTZ R140, R121, R140 ;  /* 0x0000008c798c7221 */ /* 0x000fca0000010000 */
.L_x_21731:
[----:B------:R-:W-:-:S04]  /*2870*/  F2FP.PACK_AB R120, RZ, R140 ;  /* 0x0000008cff78723e */ /* 0x000fc800000000ff */
[----:B------:R-:W-:Y:S02]  /*2880*/  PRMT R17, R17, 0x5410, R120 ;  /* 0x0000541011117816 */ /* 0x000fe40000000078 */
.L_x_21732:
[----:B------:R-:W-:-:S05]  /*2890*/  HADD2.F32 R120, -RZ, R122.H0_H0 ;  /* 0x2000007aff787230 */ /* 0x000fca0000004100 */
[----:B------:R-:W-:Y:S01]  /*28a0*/  FMUL.FTZ R141, R120, R161 ;  /* 0x000000a1788d7220 */ /* 0x000fe20000410000 */
[----:B------:R-:W-:Y:S05]  /*28b0*/  @P2 BRA `(.L_x_21733) ;  /* 0x0000002000002947 */ /* 0x000fea0003800000 */
[----:B------:R-:W-:Y:S05]  /*28c0*/  @P0 BRA `(.L_x_21734) ;  /* 0x0000003000000947 */ /* 0x000fea0003800000 */
[----:B------:R-:W-:Y:S05]  /*28d0*/  BRA `(.L_x_21735) ;  /* 0x0000004000007947 */ /* 0x000fea0003800000 */
.L_x_21733:
[----:B-----5:R-:W-:-:S05]  /*28e0*/  HADD2.F32 R120, -RZ, R22.H0_H0 ;  /* 0x20000016ff787230 */ /* 0x020fca0000004100 */
[----:B------:R-:W-:-:S05]  /*28f0*/  FADD.FTZ R141, R120, R141 ;  /* 0x0000008d788d7221 */ /* 0x000fca0000010000 */
.L_x_21734:
[----:B------:R-:W-:-:S04]  /*2900*/  F2FP.PACK_AB R120, RZ, R141 ;  /* 0x0000008dff78723e */ /* 0x000fc800000000ff */
[----:B------:R-:W-:Y:S02]  /*2910*/  PRMT R18, R120, 0x7610, R18 ;  /* 0x0000761078127816 */ /* 0x000fe40000000012 */
.L_x_21735:
[----:B------:R-:W-:-:S05]  /*2920*/  HADD2.F32 R122, -RZ, R122.H1_H1 ;  /* 0x3000007aff7a7230 */ /* 0x000fca0000004100 */
[----:B------:R-:W-:Y:S01]  /*2930*/  FMUL.FTZ R152, R122, R161 ;  /* 0x000000a17a987220 */ /* 0x000fe20000410000 */
[----:B------:R-:W-:Y:S05]  /*2940*/  @P2 BRA `(.L_x_21736) ;  /* 0x0000002000002947 */ /* 0x000fea0003800000 */
[----:B------:R-:W-:Y:S05]  /*2950*/  @P0 BRA `(.L_x_21737) ;  /* 0x0000003000000947 */ /* 0x000fea0003800000 */
[----:B------:R-:W-:Y:S05]  /*2960*/  BRA `(.L_x_21738) ;  /* 0x0000004000007947 */ /* 0x000fea0003800000 */
.L_x_21736:
[----:B-----5:R-:W-:-:S05]  /*2970*/  HADD2.F32 R121, -RZ, R22.H1_H1 ;  /* 0x30000016ff797230 */ /* 0x020fca0000004100 */
[----:B------:R-:W-:-:S05]  /*2980*/  FADD.FTZ R152, R121, R152 ;  /* 0x0000009879987221 */ /* 0x000fca0000010000 */
.L_x_21737:
[----:B------:R-:W-:-:S04]  /*2990*/  F2FP.PACK_AB R120, RZ, R152 ;  /* 0x00000098ff78723e */ /* 0x000fc800000000ff */
[----:B------:R-:W-:Y:S02]  /*29a0*/  PRMT R18, R18, 0x5410, R120 ;  /* 0x0000541012127816 */ /* 0x000fe40000000078 */
.L_x_21738:
[----:B------:R-:W-:-:S05]  /*29b0*/  HADD2.F32 R120, -RZ, R123.H0_H0 ;  /* 0x2000007bff787230 */ /* 0x000fca0000004100 */
[----:B------:R-:W-:Y:S01]  /*29c0*/  FMUL.FTZ R153, R120, R161 ;  /* 0x000000a178997220 */ /* 0x000fe20000410000 */
[----:B------:R-:W-:Y:S05]  /*29d0*/  @P2 BRA `(.L_x_21739) ;  /* 0x0000002000002947 */ /* 0x000fea0003800000 */
[----:B------:R-:W-:Y:S05]  /*29e0*/  @P0 BRA `(.L_x_21740) ;  /* 0x0000003000000947 */ /* 0x000fea0003800000 */
[----:B------:R-:W-:Y:S05]  /*29f0*/  BRA `(.L_x_21741) ;  /* 0x0000004000007947 */ /* 0x000fea0003800000 */
.L_x_21739:
[----:B-----5:R-:W-:-:S05]  /*2a00*/  HADD2.F32 R120, -RZ, R23.H0_H0 ;  /* 0x20000017ff787230 */ /* 0x020fca0000004100 */
[----:B------:R-:W-:-:S05]  /*2a10*/  FADD.FTZ R153, R120, R153 ;  /* 0x0000009978997221 */ /* 0x000fca0000010000 */
.L_x_21740:
[----:B------:R-:W-:-:S04]  /*2a20*/  F2FP.PACK_AB R120, RZ, R153 ;  /* 0x00000099ff78723e */ /* 0x000fc800000000ff */
[----:B------:R-:W-:Y:S02]  /*2a30*/  PRMT R19, R120, 0x7610, R19 ;  /* 0x0000761078137816 */ /* 0x000fe40000000013 */
.L_x_21741:
[----:B------:R-:W-:-:S05]  /*2a40*/  HADD2.F32 R120, -RZ, R123.H1_H1 ;  /* 0x3000007bff787230 */ /* 0x000fca0000004100 */
[----:B------:R-:W-:Y:S01]  /*2a50*/  FMUL.FTZ R159, R120, R161 ;  /* 0x000000a1789f7220 */ /* 0x000fe20000410000 */
[----:B------:R-:W-:Y:S05]  /*2a60*/  @P2 BRA `(.L_x_21742) ;  /* 0x0000002000002947 */ /* 0x000fea0003800000 */
[----:B------:R-:W-:Y:S05]  /*2a70*/  @P0 BRA `(.L_x_21743) ;  /* 0x0000003000000947 */ /* 0x000fea0003800000 */
[----:B------:R-:W-:Y:S05]  /*2a80*/  BRA `(.L_x_21744) ;  /* 0x0000004000007947 */ /* 0x000fea0003800000 */
.L_x_21742:
[----:B-----5:R-:W-:-:S05]  /*2a90*/  HADD2.F32 R120, -RZ, R23.H1_H1 ;  /* 0x30000017ff787230 */ /* 0x020fca0000004100 */
[----:B------:R-:W-:-:S05]  /*2aa0*/  FADD.FTZ R159, R120, R159 ;  /* 0x0000009f789f7221 */ /* 0x000fca0000010000 */
.L_x_21743:
[----:B------:R-:W-:-:S04]  /*2ab0*/  F2FP.PACK_AB R120, RZ, R159 ;  /* 0x0000009fff78723e */ /* 0x000fc800000000ff */
[----:B------:R-:W-:Y:S02]  /*2ac0*/  PRMT R19, R19, 0x5410, R120 ;  /* 0x0000541013137816 */ /* 0x000fe40000000078 */
.L_x_21744:
[----:B------:R-:W-:-:S04]  /*2ad0*/  @P0 LEA R120, P2, R162, c[0x0][0x188], 0x4 ;  /* 0x00006200a2780a11 */ /* 0x000fc800078420ff */
[----:B------:R-:W-:-:S05]  /*2ae0*/  @P0 LEA.HI.X R121, R162, c[0x0][0x18c], RZ, 0x4, P2 ;  /* 0x00006300a2790a11 */ /* 0x000fca00010f24ff */
[----:B------:R0:W-:Y:S04]  /*2af0*/  @P0 STG.E.128 [R120.64], R16 ;  /* 0x0000001078000986 */ /* 0x0001e8000c101d04 */
.L_x_21720:
[----:B------:R-:W-:Y:S05]  /*2b00*/  BSYNC B0 ;  /* 0x0000000000007941 */ /* 0x000fea0003800000 */
.L_x_21719:
        /* <DEDUP_REMOVED lines=58> */
.L_x_21761:
        /* <DEDUP_REMOVED lines=120> */
.L_x_21762:
        /* <DEDUP_REMOVED lines=26> */
[----:B------:R-:W-:Y:S01]  /*37d0*/  F2FP.PACK_AB R120, R121, R120 ;  /* 0x000000787978723e */ /* 0x000fe200000000ff */
[C---:B------:R-:W-:Y:S02]  /*37e0*/  FMUL.FTZ R121, R161.reuse, R122 ;  /* 0x0000007aa1797220 */ /* 0x040fe40000410000 */
[----:B------:R-:W-:Y:S02]  /*37f0*/  FMUL.FTZ R162, R161, R162 ;  /* 0x000000a2a1a27220 */ /* 0x000fe40000410000 */
        /* <DEDUP_REMOVED lines=20> */
.L_x_21748:
[----:B------:R-:W-:Y:S05]  /*3940*/  BSYNC B0 ;  /* 0x0000000000007941 */ /* 0x000fea0003800000 */
.L_x_21747:
        /* <DEDUP_REMOVED lines=35> */
.L_x_21750:
[----:B------:R-:W-:Y:S05]  /*3b80*/  BSYNC B0 ;  /* 0x0000000000007941 */ /* 0x000fea0003800000 */
.L_x_21749:
        /* <DEDUP_REMOVED lines=35> */
.L_x_21752:
[----:B------:R-:W-:Y:S05]  /*3dc0*/  BSYNC B0 ;  /* 0x0000000000007941 */ /* 0x000fea0003800000 */
.L_x_21751:
        /* <DEDUP_REMOVED lines=35> */
.L_x_21754:
[----:B------:R-:W-:Y:S05]  /*4000*/  BSYNC B0 ;  /* 0x0000000000007941 */ /* 0x000fea0003800000 */
.L_x_21753:
        /* <DEDUP_REMOVED lines=35> */
.L_x_21756:
[----:B------:R-:W-:Y:S05]  /*4240*/  BSYNC B0 ;  /* 0x0000000000007941 */ /* 0x000fea0003800000 */
.L_x_21755:
        /* <DEDUP_REMOVED lines=21> */
[----:B------:R-:W-:Y:S01]  /*43a0*/  F2FP.PACK_AB R123, R160, R123 ;  /* 0x0000007ba07b723e */ /* 0x000fe200000000ff */
[----:B------:R-:W-:Y:S01]  /*43b0*/  FFMA.FTZ R121, R24, R121, R32 ;  /* 0x0000007918797223 */ /* 0x000fe20000010020 */
[----:B------:R-:W-:Y:S01]  /*43c0*/  MOV R161, 0x10 ;  /* 0x0000001000a17802 */ /* 0x000fe20000000f00 */
[----:B------:R-:W-:-:S02]  /*43d0*/  FFMA.FTZ R162, R25, R162, R33 ;  /* 0x000000a219a27223 */ /* 0x000fc40000010021 */
[----:B------:R-:W-:Y:S02]  /*43e0*/  FFMA.FTZ R163, R30, R163, R38 ;  /* 0x000000a31ea37223 */ /* 0x000fe40000010026 */
[----:B------:R-:W-:Y:S02]  /*43f0*/  FFMA.FTZ R160, R31, R120, R39 ;  /* 0x000000781fa07223 */ /* 0x000fe40000010027 */
[----:B------:R-:W-:Y:S02]  /*4400*/  FFMA.FTZ R165, R28, R165, R36 ;  /* 0x000000a51ca57223 */ /* 0x000fe40000010024 */
[----:B------:R-:W-:Y:S01]  /*4410*/  FFMA.FTZ R120, R29, R122, R37 ;  /* 0x0000007a1d787223 */ /* 0x000fe20000010025 */
[----:B------:R-:W-:Y:S02]  /*4420*/  F2FP.PACK_AB R122, R162, R121 ;  /* 0x00000079a27a723e */ /* 0x000fe400000000ff */
[----:B------:R-:W-:Y:S01]  /*4430*/  F2FP.PACK_AB R121, R160, R163 ;  /* 0x000000a3a079723e */ /* 0x000fe200000000ff */
[----:B------:R-:W-:Y:S01]  /*4440*/  IMAD.WIDE.U32 R160, R2, R161, c[0x0][0x208] ;  /* 0x0000820002a07625 */ /* 0x000fe200078e00a1 */
[----:B------:R-:W-:-:S05]  /*4450*/  F2FP.PACK_AB R120, R120, R165 ;  /* 0x000000a57878723e */ /* 0x000fca00000000ff */
[----:B------:R0:W-:Y:S02]  /*4460*/  STG.E.128 [R160.64], R120 ;  /* 0x00000078a0007986 */ /* 0x0001e4000c101d04 */
.L_x_21758:
[----:B------:R-:W-:Y:S05]  /*4470*/  BSYNC B0 ;  /* 0x0000000000007941 */ /* 0x000fea0003800000 */
.L_x_21757:
[----:B------:R-:W-:-:S10]  /*4480*/  HFMA2.MMA R2, -RZ, RZ, 0, 2.384185791015625e-07 ;  /* 0x00000004ff027435 */ /* 0x000fd400000001ff */
[----:B------:R-:W-:-:S05]  /*4490*/  IMAD R3, R2, c[0x0][0x160], R3 ;  /* 0x0000580002037a24 */ /* 0x000fca00078e0203 */
[----:B------:R-:W-:-:S13]  /*44a0*/  ISETP.GE.AND P2, PT, R3, c[0x0][0x164], PT ;  /* 0x0000590003007a0c */ /* 0x000fda0003f46270 */
[----:B0----5:R-:W-:Y:S01]  /*44b0*/  @P2 CALL.REL.NOINC `(.L_x_21759) ;  /* 0x0000001000002944 */ /* 0x021fe20003c00000 */
[----:B------:R-:W-:Y:S05]  /*44c0*/  BRA `(.L_x_21760) ;  /* 0xffffc3c000007947 */ /* 0x000fea000383ffff */
.L_x_21759:
[----:B------:R-:W-:Y:S05]  /*44d0*/  EXIT ;  /* 0x000000000000794d */ /* 0x000fea0003800000 */
.L_x_21745:
[----:B------:R-:W-:Y:S01]  /*44e0*/  HFMA2.MMA R161, -RZ, RZ, 0, 5.9604644775390625e-08 ;  /* 0x00000001ffa17435 */ /* 0x000fe200000001ff */
[----:B------:R-:W-:Y:S02]  /*44f0*/  MOV R160, R122 ;  /* 0x0000007a00a07202 */ /* 0x000fe40000000f00 */
[----:B------:R-:W-:Y:S02]  /*4500*/  MOV R162, 0x1f ;  /* 0x0000001f00a27802 */ /* 0x000fe40000000f00 */
[----:B------:R-:W-:Y:S02]  /*4510*/  MOV R123, 0xffffffff ;  /* 0xffffffff007b7802 */ /* 0x000fe40000000f00 */
[----:B------:R-:W-:Y:S02]  /*4520*/  MOV R120, 0x4540 ;  /* 0x0000454000787802 */ /* 0x000fe40000000f00 */
[----:B-----5:R-:W-:Y:S05]  /*4530*/  CALL.REL.NOINC `($__internal_80_$__cuda_sm70_shflsync_bfly_p) ;  /* 0x000009d000007944 */ /* 0x020fea0003c00000 */
[----:B01----:R-:W-:Y:S05]  /*4540*/  BRA `(.L_x_21761) ;  /* 0xffffe96000007947 */ /* 0x003fea000383ffff */
.L_x_21746:
[----:B------:R-:W-:Y:S01]  /*4550*/  HFMA2.MMA R161, -RZ, RZ, 0, 1.1920928955078125e-07 ;  /* 0x00000002ffa17435 */ /* 0x000fe200000001ff */
[----:B------:R-:W-:Y:S02]  /*4560*/  MOV R162, 0x1f ;  /* 0x0000001f00a27802 */ /* 0x000fe40000000f00 */
[----:B------:R-:W-:-:S02]  /*4570*/  MOV R123, 0xffffffff ;  /* 0xffffffff007b7802 */ /* 0x000fc40000000f00 */
[----:B------:R-:W-:Y:S02]  /*4580*/  MOV R120, 0x45a0 ;  /* 0x000045a000787802 */ /* 0x000fe40000000f00 */
[----:B0----5:R-:W-:Y:S05]  /*4590*/  CALL.REL.NOINC `($__internal_80_$__cuda_sm70_shflsync_bfly_p) ;  /* 0x0000097000007944 */ /* 0x021fea0003c00000 */
[----:B0-----:R-:W-:Y:S01]  /*45a0*/  HFMA2.MMA R161, -RZ, RZ, 0, 2.384185791015625e-07 ;  /* 0x00000004ffa17435 */ /* 0x001fe200000001ff */
[----:B-1----:R-:W-:Y:S01]  /*45b0*/  FADD.FTZ R160, R160, R123 ;  /* 0x0000007ba0a07221 */ /* 0x002fe20000010000 */
[----:B------:R-:W-:Y:S02]  /*45c0*/  MOV R162, 0x1f ;  /* 0x0000001f00a27802 */ /* 0x000fe40000000f00 */
[----:B------:R-:W-:Y:S02]  /*45d0*/  MOV R123, 0xffffffff ;  /* 0xffffffff007b7802 */ /* 0x000fe40000000f00 */
[----:B------:R-:W-:Y:S02]  /*45e0*/  MOV R120, 0x4600 ;  /* 0x0000460000787802 */ /* 0x000fe40000000f00 */
[----:B------:R-:W-:Y:S05]  /*45f0*/  CALL.REL.NOINC `($__internal_80_$__cuda_sm70_shflsync_bfly_p) ;  /* 0x0000091000007944 */ /* 0x000fea0003c00000 */
[----:B0-----:R-:W-:Y:S01]  /*4600*/  HFMA2.MMA R161, -RZ, RZ, 0, 4.76837158203125e-07 ;  /* 0x00000008ffa17435 */ /* 0x001fe200000001ff */
[----:B-1----:R-:W-:Y:S01]  /*4610*/  FADD.FTZ R160, R160, R123 ;  /* 0x0000007ba0a07221 */ /* 0x002fe20000010000 */
[----:B------:R-:W-:Y:S02]  /*4620*/  MOV R162, 0x1f ;  /* 0x0000001f00a27802 */ /* 0x000fe40000000f00 */
[----:B------:R-:W-:-:S02]  /*4630*/  MOV R123, 0xffffffff ;  /* 0xffffffff007b7802 */ /* 0x000fc40000000f00 */
[----:B------:R-:W-:Y:S02]  /*4640*/  MOV R120, 0x4660 ;  /* 0x0000466000787802 */ /* 0x000fe40000000f00 */
[----:B------:R-:W-:Y:S05]  /*4650*/  CALL.REL.NOINC `($__internal_80_$__cuda_sm70_shflsync_bfly_p) ;  /* 0x000008b000007944 */ /* 0x000fea0003c00000 */
[----:B-1----:R-:W-:Y:S01]  /*4660*/  FADD.FTZ R122, R160, R123 ;  /* 0x0000007ba07a7221 */ /* 0x002fe20000010000 */
[----:B0-----:R-:W-:Y:S01]  /*4670*/  HFMA2.MMA R161, -RZ, RZ, 0, 9.5367431640625e-07 ;  /* 0x00000010ffa17435 */ /* 0x001fe200000001ff */
[----:B------:R-:W-:Y:S02]  /*4680*/  MOV R162, 0x1f ;  /* 0x0000001f00a27802 */ /* 0x000fe40000000f00 */
[----:B------:R-:W-:Y:S02]  /*4690*/  MOV R123, 0xffffffff ;  /* 0xffffffff007b7802 */ /* 0x000fe40000000f00 */
[----:B------:R-:W-:Y:S02]  /*46a0*/  MOV R160, R122 ;  /* 0x0000007a00a07202 */ /* 0x000fe40000000f00 */
[----:B------:R-:W-:Y:S02]  /*46b0*/  MOV R120, 0x46d0 ;  /* 0x000046d000787802 */ /* 0x000fe40000000f00 */
[----:B------:R-:W-:Y:S05]  /*46c0*/  CALL.REL.NOINC `($__internal_80_$__cuda_sm70_shflsync_bfly_p) ;  /* 0x0000084000007944 */ /* 0x000fea0003c00000 */
        /* <DEDUP_REMOVED lines=106> */
[----:B------:R-:W-:Y:S05]  /*4d70*/  CALL.REL.NOINC `($__internal_80_$__cuda_sm70_shflsync_bfly_p) ;  /* 0x0000019000007944 */ /* 0x000fea0003c00000 */
[----:B0-----:R-:W-:Y:S01]  /*4d80*/  HFMA2.MMA R161, -RZ, RZ, 0, 1.1920928955078125e-07 ;  /* 0x00000002ffa17435 */ /* 0x001fe200000001ff */
[----:B-1----:R-:W-:Y:S01]  /*4d90*/  FADD.FTZ R160, R160, R123 ;  /* 0x0000007ba0a07221 */ /* 0x002fe20000010000 */
[----:B------:R-:W-:Y:S02]  /*4da0*/  MOV R162, 0x1f ;  /* 0x0000001f00a27802 */ /* 0x000fe40000000f00 */
[----:B------:R-:W-:Y:S02]  /*4db0*/  MOV R123, 0xffffffff ;  /* 0xffffffff007b7802 */ /* 0x000fe40000000f00 */
[----:B------:R-:W-:Y:S02]  /*4dc0*/  MOV R120, 0x4de0 ;  /* 0x00004de000787802 */ /* 0x000fe40000000f00 */
[----:B------:R-:W-:Y:S05]  /*4dd0*/  CALL.REL.NOINC `($__internal_80_$__cuda_sm70_shflsync_bfly_p) ;  /* 0x0000013000007944 */ /* 0x000fea0003c00000 */
[----:B0-----:R-:W-:Y:S01]  /*4de0*/  HFMA2.MMA R161, -RZ, RZ, 0, 2.384185791015625e-07 ;  /* 0x00000004ffa17435 */ /* 0x001fe200000001ff */
[----:B-1----:R-:W-:Y:S01]  /*4df0*/  FADD.FTZ R160, R160, R123 ;  /* 0x0000007ba0a07221 */ /* 0x002fe20000010000 */
[----:B------:R-:W-:Y:S02]  /*4e00*/  MOV R162, 0x1f ;  /* 0x0000001f00a27802 */ /* 0x000fe40000000f00 */
[----:B------:R-:W-:-:S02]  /*4e10*/  MOV R123, 0xffffffff ;  /* 0xffffffff007b7802 */ /* 0x000fc40000000f00 */
[----:B------:R-:W-:Y:S02]  /*4e20*/  MOV R120, 0x4e40 ;  /* 0x00004e4000787802 */ /* 0x000fe40000000f00 */
[----:B------:R-:W-:Y:S05]  /*4e30*/  CALL.REL.NOINC `($__internal_80_$__cuda_sm70_shflsync_bfly_p) ;  /* 0x000000d000007944 */ /* 0x000fea0003c00000 */
[----:B0-----:R-:W-:Y:S01]  /*4e40*/  HFMA2.MMA R161, -RZ, RZ, 0, 4.76837158203125e-07 ;  /* 0x00000008ffa17435 */ /* 0x001fe200000001ff */
[----:B-1----:R-:W-:Y:S01]  /*4e50*/  FADD.FTZ R160, R160, R123 ;  /* 0x0000007ba0a07221 */ /* 0x002fe20000010000 */
[----:B------:R-:W-:Y:S02]  /*4e60*/  MOV R162, 0x1f ;  /* 0x0000001f00a27802 */ /* 0x000fe40000000f00 */
[----:B------:R-:W-:Y:S02]  /*4e70*/  MOV R123, 0xffffffff ;  /* 0xffffffff007b7802 */ /* 0x000fe40000000f00 */
[----:B------:R-:W-:Y:S02]  /*4e80*/  MOV R120, 0x4ea0 ;  /* 0x00004ea000787802 */ /* 0x000fe40000000f00 */
[----:B------:R-:W-:Y:S05]  /*4e90*/  CALL.REL.NOINC `($__internal_80_$__cuda_sm70_shflsync_bfly_p) ;  /* 0x0000007000007944 */ /* 0x000fea0003c00000 */
[----:B0-----:R-:W-:Y:S01]  /*4ea0*/  HFMA2.MMA R161, -RZ, RZ, 0, 9.5367431640625e-07 ;  /* 0x00000010ffa17435 */ /* 0x001fe200000001ff */
[----:B-1----:R-:W-:Y:S01]  /*4eb0*/  FADD.FTZ R160, R160, R123 ;  /* 0x0000007ba0a07221 */ /* 0x002fe20000010000 */
[----:B------:R-:W-:Y:S02]  /*4ec0*/  MOV R162, 0x1f ;  /* 0x0000001f00a27802 */ /* 0x000fe40000000f00 */
[----:B------:R-:W-:-:S02]  /*4ed0*/  MOV R123, 0xffffffff ;  /* 0xffffffff007b7802 */ /* 0x000fc40000000f00 */
[----:B------:R-:W-:Y:S02]  /*4ee0*/  MOV R120, 0x4f00 ;  /* 0x00004f0000787802 */ /* 0x000fe40000000f00 */
[----:B------:R-:W-:Y:S05]  /*4ef0*/  CALL.REL.NOINC `($__internal_80_$__cuda_sm70_shflsync_bfly_p) ;  /* 0x0000001000007944 */ /* 0x000fea0003c00000 */
[----:B01----:R-:W-:Y:S05]  /*4f00*/  BRA `(.L_x_21762) ;  /* 0xffffe72000007947 */ /* 0x003fea000383ffff */
        .weak           $__internal_80_$__cuda_sm70_shflsync_bfly_p
        .type           $__internal_80_$__cuda_sm70_shflsync_bfly_p,@function
        .size           $__internal_80_$__cuda_sm70_shflsync_bfly_p,(.L_x_43140 - $__internal_80_$__cuda_sm70_shflsync_bfly_p)
$__internal_80_$__cuda_sm70_shflsync_bfly_p:
[----:B------:R-:W-:Y:S01]  /*4f10*/  HFMA2.MMA R121, -RZ, RZ, 0, 0 ;  /* 0x00000000ff797435 */ /* 0x000fe200000001ff */
[----:B------:R-:W-:Y:S04]  /*4f20*/  WARPSYNC R123 ;  /* 0x0000007b00007348 */ /* 0x000fe80003800000 */
[----:B------:R0:W1:Y:S01]  /*4f30*/  SHFL.BFLY PT, R123, R160, R161, R162 ;  /* 0x0c0000a1a07b7389 */ /* 0x00006200000e00a2 */
[----:B------:R-:W-:Y:S05]  /*4f40*/  RET.REL.NODEC R120 `(_ZN10layer_norm13ln_fwd_kernelINS_13Kernel_traitsIf6__halfS2_S2_fjLj1536ELj1ELj4ELj1ELj16ENS_18Kernel_traits_baseILj1536EfS2_S2_S2_fjLj128EEEEELb0ELb0ELb0ELb0EEEvNS_9FwdParamsE) ;  /* 0xffffb0b078007950 */ /* 0x000fea0003c3ffff */
.L_x_21763:
        /* <DEDUP_REMOVED lines=11> */
.L_x_43140:


//--------------------- .text._ZN10layer_norm13ln_fwd_kernelINS_13Kernel_traitsIf6__halfS2_S2_fjLj1536ELj1ELj4ELj1ELj16ENS_18Kernel_traits_baseILj1536EfS2_S2_S2_fjLj128EEEEELb0ELb0ELb0ELb1EEEvNS_9FwdParamsE --------------------------
	.section	.text._ZN10layer_norm13ln_fwd_kernelINS_13Kernel_traitsIf6__halfS2_S2_fjLj1536ELj1ELj4ELj1ELj16ENS_18Kernel_traits_baseILj1536EfS2_S2_S2_fjLj128EEEEELb0ELb0ELb0ELb1EEEvNS_9FwdParamsE,"ax",@progbits
	.sectioninfo	@"SHI_REGISTERS=168"
	.align	128
        .global         _ZN10layer_norm13ln_fwd_kernelINS_13Kernel_traitsIf6__halfS2_S2_fjLj1536ELj1ELj4ELj1ELj16ENS_18Kernel_traits_baseILj1536EfS2_S2_S2_fjLj128EEEEELb0ELb0ELb0ELb1EEEvNS_9FwdParamsE
        .type           _ZN10layer_norm13ln_fwd_kernelINS_13Kernel_traitsIf6__halfS2_S2_fjLj1536ELj1ELj4ELj1ELj16ENS_18Kernel_traits_baseILj1536EfS2_S2_S2_fjLj128EEEEELb0ELb0ELb0ELb1EEEvNS_9FwdParamsE,@function
        .size           _ZN10layer_norm13ln_fwd_kernelINS_13Kernel_traitsIf6__halfS2_S2_fjLj1536ELj1ELj4ELj1ELj16ENS_18Kernel_traits_baseILj1536EfS2_S2_S2_fjLj128EEEEELb0ELb0ELb0ELb1EEEvNS_9FwdParamsE,(.L_x_43141 - _ZN10layer_norm13ln_fwd_kernelINS_13Kernel_traitsIf6__halfS2_S2_fjLj1536ELj1ELj4ELj1ELj16ENS_18Kernel_traits_baseILj1536EfS2_S2_S2_fjLj128EEEEELb0ELb0ELb0ELb1EEEvNS_9FwdParamsE)
        .other          _ZN10layer_norm13ln_fwd_kernelINS_13Kernel_traitsIf6__halfS2_S2_fjLj1536ELj1ELj4ELj1ELj16ENS_18Kernel_traits_baseILj1536EfS2_S2_S2_fjLj128EEEEELb0ELb0ELb0ELb1EEEvNS_9FwdParamsE,@"STO_CUDA_ENTRY STV_DEFAULT"
_ZN10layer_norm13ln_fwd_kernelINS_13Kernel_traitsIf6__halfS2_S2_fjLj1536ELj1ELj4ELj1ELj16ENS_18Kernel_traits_baseILj1536EfS2_S2_S2_fjLj128EEEEELb0ELb0ELb0ELb1EEEvNS_9FwdParamsE:
.text._ZN10layer_norm13ln_fwd_kernelINS_13Kernel_traitsIf6__halfS2_S2_fjLj1536ELj1ELj4ELj1ELj16ENS_18Kernel_traits_baseILj1536EfS2_S2_S2_fjLj128EEEEELb0ELb0ELb0ELb1EEEvNS_9FwdParamsE:
        /* <DEDUP_REMOVED lines=70> */
.L_x_21911:
        /* <DEDUP_REMOVED lines=9> */
[----:B------:R-:W-:-:S05]  /*04f0*/  @P2 MOV R8, 0x2 ;  /* 0x0000000200082802 */ /* 0x000fca0000000f00 */
[----:B------:R-:W-:Y:S01]  /*0500*/  @P2 IMAD.WIDE R8, R3, R8, c[0x0][0x1c0] ;  /* 0x0000700003082625 */ /* 0x000fe200078e0208 */
[----:B0-----:R-:W-:-:S04]  /*0510*/  LOP3.LUT R130, R130, 0x1f, RZ, 0xc0, !PT ;  /* 0x0000001f82827812 */ /* 0x001fc800078ec0ff */
[----:B------:R-:W-:Y:S01]  /*0520*/  LEA.HI.SX32 R2, R5, R130, 0x1d ;  /* 0x0000008205027211 */ /* 0x000fe200078feaff */
[----:B------:R-:W2:Y:S04]  /*0530*/  @P2 LDG.E.U16 R8, [R8.64] ;  /* 0x0000000408082981 */ /* 0x000ea8000c1e1500 */
[----:B------:R-:W-:-:S06]  /*0540*/  IMAD.WIDE.U32 R4, R2, R131, c[0x0][0x170] ;  /* 0x00005c0002047625 */ /* 0x000fcc00078e0083 */
[----:B------:R-:W3:Y:S01]  /*0550*/  LDG.E.128 R4, [R4.64] ;  /* 0x0000000404047981 */ /* 0x000ee2000c1e1d00 */
[----:B------:R-:W-:-:S05]  /*0560*/  @P1 IMAD.WIDE.U32 R10, R2, R131, c[0x0][0x180] ;  /* 0x00006000020a1625 */ /* 0x000fca00078e0083 */
[----:B-----5:R0:W5:Y:S01]  /*0570*/  @P1 LDG.E.128 R20, [R10.64] ;  /* 0x000000040a141981 */ /* 0x020162000c1e1d00 */
[----:B------:R-:W-:Y:S02]  /*0580*/  ISETP.NE.U32.AND P3, PT, RZ, c[0x0][0x180], PT ;  /* 0x00006000ff007a0c */ /* 0x000fe40003f65070 */
[----:B------:R-:W-:Y:S01]  /*0590*/  MOV R129, 0x3f800000 ;  /* 0x3f80000000817802 */ /* 0x000fe20000000f00 */
[----:B--2---:R-:W-:Y:S01]  /*05a0*/  @P2 HADD2.F32 R129, -RZ, R8.H0_H0 ;  /* 0x20000008ff812230 */ /* 0x004fe20000004100 */
[----:B------:R-:W-:Y:S01]  /*05b0*/  ISETP.NE.AND.EX P2, PT, RZ, c[0x0][0x184], PT, P3 ;  /* 0x00006100ff007a0c */ /* 0x000fe20003f45330 */
[----:B---3--:R-:W-:-:S05]  /*05c0*/  HADD2.F32 R124, -RZ, R4.H0_H0 ;  /* 0x20000004ff7c7230 */ /* 0x008fca0000004100 */
[----:B------:R-:W-:-:S07]  /*05d0*/  FMUL.FTZ R124, R124, R129 ;  /* 0x000000817c7c7220 */ /* 0x000fce0000410000 */
[----:B------:R-:W-:Y:S05]  /*05e0*/  @P2 BRA `(.L_x_21764) ;  /* 0x0000002000002947 */ /* 0x000fea0003800000 */
[----:B0-----:R-:W-:Y:S05]  /*05f0*/  @P0 BRA `(.L_x_21765) ;  /* 0x0000003000000947 */ /* 0x001fea0003800000 */
[----:B------:R-:W-:Y:S05]  /*0600*/  BRA `(.L_x_21766) ;  /* 0x0000004000007947 */ /* 0x000fea0003800000 */
.L_x_21764:
[----:B0----5:R-:W-:-:S05]  /*0610*/  HADD2.F32 R9, -RZ, R20.H0_H0 ;  /* 0x20000014ff097230 */ /* 0x021fca0000004100 */
[----:B------:R-:W-:-:S05]  /*0620*/  FADD.FTZ R124, R124, R9 ;  /* 0x000000097c7c7221 */ /* 0x000fca0000010000 */
.L_x_21765:
[----:B------:R-:W-:-:S04]  /*0630*/  F2FP.PACK_AB R8, RZ, R124 ;  /* 0x0000007cff08723e */ /* 0x000fc800000000ff */
[----:B------:R-:W-:Y:S02]  /*0640*/  PRMT R16, R8, 0x7610, R16 ;  /* 0x0000761008107816 */ /* 0x000fe40000000010 */
.L_x_21766:
[----:B------:R-:W-:-:S05]  /*0650*/  HADD2.F32 R4, -RZ, R4.H1_H1 ;  /* 0x30000004ff047230 */ /* 0x000fca0000004100 */
[----:B------:R-:W-:Y:S01]  /*0660*/  FMUL.FTZ R14, R4, R129 ;  /* 0x00000081040e7220 */ /* 0x000fe20000410000 */
[----:B------:R-:W-:Y:S05]  /*0670*/  @P2 BRA `(.L_x_21767) ;  /* 0x0000002000002947 */ /* 0x000fea0003800000 */
[----:B------:R-:W-:Y:S05]  /*0680*/  @P0 BRA `(.L_x_21768) ;  /* 0x0000003000000947 */ /* 0x000fea0003800000 */
[----:B------:R-:W-:Y:S05]  /*0690*/  BRA `(.L_x_21769) ;  /* 0x0000004000007947 */ /* 0x000fea0003800000 */
.L_x_21767:
[----:B-----5:R-:W-:-:S05]  /*06a0*/  HADD2.F32 R9, -RZ, R20.H1_H1 ;  /* 0x30000014ff097230 */ /* 0x020fca0000004100 */
[----:B------:R-:W-:-:S05]  /*06b0*/  FADD.FTZ R14, R14, R9 ;  /* 0x000000090e0e7221 */ /* 0x000fca0000010000 */
.L_x_21768:
[----:B------:R-:W-:-:S04]  /*06c0*/  F2FP.PACK_AB R8, RZ, R14 ;  /* 0x0000000eff08723e */ /* 0x000fc800000000ff */
[----:B------:R-:W-:Y:S02]  /*06d0*/  PRMT R16, R16, 0x5410, R8 ;  /* 0x0000541010107816 */ /* 0x000fe40000000008 */
.L_x_21769:
[----:B------:R-:W-:-:S05]  /*06e0*/  HADD2.F32 R0, -RZ, R5.H0_H0 ;  /* 0x20000005ff007230 */ /* 0x000fca0000004100 */
[----:B------:R-:W-:Y:S01]  /*06f0*/  FMUL.FTZ R13, R0, R129 ;  /* 0x00000081000d7220 */ /* 0x000fe20000410000 */
[----:B------:R-:W-:Y:S05]  /*0700*/  @P2 BRA `(.L_x_21770) ;  /* 0x0000002000002947 */ /* 0x000fea0003800000 */
[----:B------:R-:W-:Y:S05]  /*0710*/  @P0 BRA `(.L_x_21771) ;  /* 0x0000003000000947 */ /* 0x000fea0003800000 */
[----:B------:R-:W-:Y:S05]  /*0720*/  BRA `(.L_x_21772) ;  /* 0x0000004000007947 */ /* 0x000fea0003800000 */
.L_x_21770:
[----:B-----5:R-:W-:-:S05]  /*0730*/  HADD2.F32 R0, -RZ, R21.H0_H0 ;  /* 0x20000015ff007230 */ /* 0x020fca0000004100 */
[----:B------:R-:W-:-:S05]  /*0740*/  FADD.FTZ R13, R13, R0 ;  /* 0x000000000d0d7221 */ /* 0x000fca0000010000 */
.L_x_21771:
[----:B------:R-:W-:-:S04]  /*0750*/  F2FP.PACK_AB R0, RZ, R13 ;  /* 0x0000000dff00723e */ /* 0x000fc800000000ff */
[----:B------:R-:W-:Y:S02]  /*0760*/  PRMT R17, R0, 0x7610, R17 ;  /* 0x0000761000117816 */ /* 0x000fe40000000011 */
.L_x_21772:
[----:B------:R-:W-:-:S05]  /*0770*/  HADD2.F32 R12, -RZ, R5.H1_H1 ;  /* 0x30000005ff0c7230 */ /* 0x000fca0000004100 */
[----:B------:R-:W-:Y:S01]  /*0780*/  FMUL.FTZ R12, R12, R129 ;  /* 0x000000810c0c7220 */ /* 0x000fe20000410000 */
[----:B------:R-:W-:Y:S05]  /*0790*/  @P2 BRA `(.L_x_21773) ;  /* 0x0000002000002947 */ /* 0x000fea0003800000 */
[----:B------:R-:W-:Y:S05]  /*07a0*/  @P0 BRA `(.L_x_21774) ;  /* 0x0000003000000947 */ /* 0x000fea0003800000 */
[----:B------:R-:W-:Y:S05]  /*07b0*/  BRA `(.L_x_21775) ;  /* 0x0000004000007947 */ /* 0x000fea0003800000 */
.L_x_21773:
[----:B-----5:R-:W-:-:S05]  /*07c0*/  HADD2.F32 R5, -RZ, R21.H1_H1 ;  /* 0x30000015ff057230 */ /* 0x020fca0000004100 */
[----:B------:R-:W-:-:S05]  /*07d0*/  FADD.FTZ R12, R12, R5 ;  /* 0x000000050c0c7221 */ /* 0x000fca0000010000 */
.L_x_21774:
[----:B------:R-:W-:-:S04]  /*07e0*/  F2FP.PACK_AB R0, RZ, R12 ;  /* 0x0000000cff00723e */ /* 0x000fc800000000ff */
[----:B------:R-:W-:Y:S02]  /*07f0*/  PRMT R17, R17, 0x5410, R0 ;  /* 0x0000541011117816 */ /* 0x000fe40000000000 */
.L_x_21775:
[----:B------:R-:W-:-:S05]  /*0800*/  HADD2.F32 R0, -RZ, R6.H0_H0 ;  /* 0x20000006ff007230 */ /* 0x000fca0000004100 */
[----:B------:R-:W-:Y:S01]  /*0810*/  FMUL.FTZ R11, R0, R129 ;  /* 0x00000081000b7220 */ /* 0x000fe20000410000 */
[----:B------:R-:W-:Y:S05]  /*0820*/  @P2 BRA `(.L_x_21776) ;  /* 0x0000002000002947 */ /* 0x000fea0003800000 */
[----:B------:R-:W-:Y:S05]  /*0830*/  @P0 BRA `(.L_x_21777) ;  /* 0x0000003000000947 */ /* 0x000fea0003800000 */
[----:B------:R-:W-:Y:S05]  /*0840*/  BRA `(.L_x_21778) ;  /* 0x0000004000007947 */ /* 0x000fea0003800000 */
.L_x_21776:
[----:B-----5:R-:W-:-:S05]  /*0850*/  HADD2.F32 R0, -RZ, R22.H0_H0 ;  /* 0x20000016ff007230 */ /* 0x020fca0000004100 */
[----:B------:R-:W-:-:S05]  /*0860*/  FADD.FTZ R11, R11, R0 ;  /* 0x000000000b0b7221 */ /* 0x000fca0000010000 */
.L_x_21777:
[----:B------:R-:W-:-:S04]  /*0870*/  F2FP.PACK_AB R9, RZ, R11 ;  /* 0x0000000bff09723e */ /* 0x000fc800000000ff */
[----:B------:R-:W-:Y:S02]  /*0880*/  PRMT R18, R9, 0x7610, R18 ;  /* 0x0000761009127816 */ /* 0x000fe40000000012 */
.L_x_21778:
[----:B------:R-:W-:-:S05]  /*0890*/  HADD2.F32 R6, -RZ, R6.H1_H1 ;  /* 0x30000006ff067230 */ /* 0x000fca0000004100 */
[----:B------:R-:W-:Y:S01]  /*08a0*/  FMUL.FTZ R10, R6, R129 ;  /* 0x00000081060a7220 */ /* 0x000fe20000410000 */
[----:B------:R-:W-:Y:S05]  /*08b0*/  @P2 BRA `(.L_x_21779) ;  /* 0x0000002000002947 */ /* 0x000fea0003800000 */
[----:B------:R-:W-:Y:S05]  /*08c0*/  @P0 BRA `(.L_x_21780) ;  /* 0x0000003000000947 */ /* 0x000fea0003800000 */
[----:B------:R-:W-:Y:S05]  /*08d0*/  BRA `(.L_x_21781) ;  /* 0x0000004000007947 */ /* 0x000fea0003800000 */
.L_x_21779:
[----:B-----5:R-:W-:-:S05]  /*08e0*/  HADD2.F32 R5, -RZ, R22.H1_H1 ;  /* 0x30000016ff057230 */ /* 0x020fca0000004100 */
[----:B------:R-:W-:-:S05]  /*08f0*/  FADD.FTZ R10, R10, R5 ;  /* 0x000000050a0a7221 */ /* 0x000fca0000010000 */
.L_x_21780:
[----:B------:R-:W-:-:S04]  /*0900*/  F2FP.PACK_AB R9, RZ, R10 ;  /* 0x0000000aff09723e */ /* 0x000fc800000000ff */
[----:B------:R-:W-:Y:S02]  /*0910*/  PRMT R18, R18, 0x5410, R9 ;  /* 0x0000541012127816 */ /* 0x000fe40000000009 */
.L_x_21781:
[----:B------:R-:W-:-:S05]  /*0920*/  HADD2.F32 R128, -RZ, R7.H0_H0 ;  /* 0x20000007ff807230 */ /* 0x000fca0000004100 */
[----:B------:R-:W-:Y:S01]  /*0930*/  FMUL.FTZ R128, R128, R129 ;  /* 0x0000008180807220 */ /* 0x000fe20000410000 */
[----:B------:R-:W-:Y:S05]  /*0940*/  @P2 BRA `(.L_x_21782) ;  /* 0x0000002000002947 */ /* 0x000fea0003800000 */
[----:B------:R-:W-:Y:S05]  /*0950*/  @P0 BRA `(.L_x_21783) ;  /* 0x0000003000000947 */ /* 0x000fea0003800000 */
[----:B------:R-:W-:Y:S05]  /*0960*/  BRA `(.L_x_21784) ;  /* 0x0000004000007947 */ /* 0x000fea0003800000 */
.L_x_21782:
[----:B-----5:R-:W-:-:S05]  /*0970*/  HADD2.F32 R5, -RZ, R23.H0_H0 ;  /* 0x20000017ff057230 */ /* 0x020fca0000004100 */
[----:B------:R-:W-:-:S05]  /*0980*/  FADD.FTZ R128, R128, R5 ;  /* 0x0000000580807221 */ /* 0x000fca0000010000 */
.L_x_21783:
[----:B------:R-:W-:-:S04]  /*0990*/  F2FP.PACK_AB R0, RZ, R128 ;  /* 0x00000080ff00723e */ /* 0x000fc800000000ff */
[----:B------:R-:W-:Y:S02]  /*09a0*/  PRMT R19, R0, 0x7610, R19 ;  /* 0x0000761000137816 */ /* 0x000fe40000000013 */
.L_x_21784:
[----:B------:R-:W-:-:S05]  /*09b0*/  HADD2.F32 R0, -RZ, R7.H1_H1 ;  /* 0x30000007ff007230 */ /* 0x000fca0000004100 */
[----:B------:R-:W-:Y:S01]  /*09c0*/  FMUL.FTZ R15, R0, R129 ;  /* 0x00000081000f7220 */ /* 0x000fe20000410000 */
[----:B------:R-:W-:Y:S05]  /*09d0*/  @P2 BRA `(.L_x_21785) ;  /* 0x0000002000002947 */ /* 0x000fea0003800000 */
[----:B------:R-:W-:Y:S05]  /*09e0*/  @P0 BRA `(.L_x_21786) ;  /* 0x0000003000000947 */ /* 0x000fea0003800000 */
[----:B------:R-:W-:Y:S05]  /*09f0*/  BRA `(.L_x_21787) ;  /* 0x0000004000007947 */ /* 0x000fea0003800000 */
.L_x_21785:
[----:B-----5:R-:W-:-:S05]  /*0a00*/  HADD2.F32 R0, -RZ, R23.H1_H1 ;  /* 0x30000017ff007230 */ /* 0x020fca0000004100 */
[----:B------:R-:W-:-:S05]  /*0a10*/  FADD.FTZ R15, R15, R0 ;  /* 0x000000000f0f7221 */ /* 0x000fca0000010000 */
.L_x_21786:
[----:B------:R-:W-:-:S04]  /*0a20*/  F2FP.PACK_AB R0, RZ, R15 ;  /* 0x0000000fff00723e */ /* 0x000fc800000000ff */
[----:B------:R-:W-:Y:S02]  /*0a30*/  PRMT R19, R19, 0x5410, R0 ;  /* 0x0000541013137816 */ /* 0x000fe40000000000 */
.L_x_21787:
[C---:B------:R-:W-:Y:S01]  /*0a40*/  IADD3 R132, R2.reuse, 0x20, RZ ;  /* 0x0000002002847810 */ /* 0x040fe20007ffe0ff */
[----:B------:R-:W-:-:S04]  /*0a50*/  @P0 IMAD.WIDE.U32 R4, R2, R131, c[0x0][0x188] ;  /* 0x0000620002040625 */ /* 0x000fc800078e0083 */
[CC--:B------:R-:W-:Y:S01]  /*0a60*/  IMAD.WIDE.U32 R120, R132.reuse, R131.reuse, c[0x0][0x170] ;  /* 0x00005c0084787625 */ /* 0x0c0fe200078e0083 */
[----:B------:R0:W-:Y:S05]  /*0a70*/  @P0 STG.E.128 [R4.64], R16 ;  /* 0x0000001004000986 */ /* 0x0001ea000c101d04 */
[----:B------:R-:W2:Y:S01]  /*0a80*/  LDG.E.128 R120, [R120.64] ;  /* 0x0000000478787981 */ /* 0x000ea2000c1e1d00 */
[----:B------:R-:W-:-:S05]  /*0a90*/  @P1 IMAD.WIDE.U32 R6, R132, R131, c[0x0][0x180] ;  /* 0x0000600084061625 */ /* 0x000fca00078e0083 */
[----:B-----5:R0:W5:Y:S01]  /*0aa0*/  @P1 LDG.E.128 R20, [R6.64] ;  /* 0x0000000406141981 */ /* 0x020162000c1e1d00 */
[----:B--2---:R-:W-:-:S05]  /*0ab0*/  HADD2.F32 R0, -RZ, R120.H0_H0 ;  /* 0x20000078ff007230 */ /* 0x004fca0000004100 */
[----:B------:R-:W-:Y:S01]  /*0ac0*/  FMUL.FTZ R0, R0, R129 ;  /* 0x0000008100007220 */ /* 0x000fe20000410000 */
[----:B------:R-:W-:Y:S05]  /*0ad0*/  @P2 BRA `(.L_x_21788) ;  /* 0x0000002000002947 */ /* 0x000fea0003800000 */
[----:B0-----:R-:W-:Y:S05]  /*0ae0*/  @P0 BRA `(.L_x_21789) ;  /* 0x0000003000000947 */ /* 0x001fea0003800000 */
[----:B------:R-:W-:Y:S05]  /*0af0*/  BRA `(.L_x_21790) ;  /* 0x0000004000007947 */ /* 0x000fea0003800000 */
.L_x_21788:
[----:B0----5:R-:W-:-:S05]  /*0b00*/  HADD2.F32 R5, -RZ, R20.H0_H0 ;  /* 0x20000014ff057230 */ /* 0x021fca0000004100 */
[----:B------:R-:W-:-:S05]  /*0b10*/  FADD.FTZ R0, R5, R0 ;  /* 0x0000000005007221 */ /* 0x000fca0000010000 */
.L_x_21789:
[----:B------:R-:W-:-:S04]  /*0b20*/  F2FP.PACK_AB R8, RZ, R0 ;  /* 0x00000000ff08723e */ /* 0x000fc800000000ff */
[----:B------:R-:W-:Y:S02]  /*0b30*/  PRMT R16, R8, 0x7610, R16 ;  /* 0x0000761008107816 */ /* 0x000fe40000000010 */
.L_x_21790:
[----:B------:R-:W-:-:S05]  /*0b40*/  HADD2.F32 R120, -RZ, R120.H1_H1 ;  /* 0x30000078ff787230 */ /* 0x000fca0000004100 */
[----:B------:R-:W-:Y:S01]  /*0b50*/  FMUL.FTZ R5, R120, R129 ;  /* 0x0000008178057220 */ /* 0x000fe20000410000 */
[----:B------:R-:W-:Y:S05]  /*0b60*/  @P2 BRA `(.L_x_21791) ;  /* 0x0000002000002947 */ /* 0x000fea0003800000 */
[----:B------:R-:W-:Y:S05]  /*0b70*/  @P0 BRA `(.L_x_21792) ;  /* 0x0000003000000947 */ /* 0x000fea0003800000 */
[----:B------:R-:W-:Y:S05]  /*0b80*/  BRA `(.L_x_21793) ;  /* 0x0000004000007947 */ /* 0x000fea0003800000 */
.L_x_21791:
[----:B-----5:R-:W-:-:S05]  /*0b90*/  HADD2.F32 R4, -RZ, R20.H1_H1 ;  /* 0x30000014ff047230 */ /* 0x020fca0000004100 */
[----:B------:R-:W-:-:S05]  /*0ba0*/  FADD.FTZ R5, R4, R5 ;  /* 0x0000000504057221 */ /* 0x000fca0000010000 */
.L_x_21792:
[----:B------:R-:W-:-:S04]  /*0bb0*/  F2FP.PACK_AB R8, RZ, R5 ;  /* 0x00000005ff08723e */ /* 0x000fc800000000ff */
[----:B------:R-:W-:Y:S02]  /*0bc0*/  PRMT R16, R16, 0x5410, R8 ;  /* 0x0000541010107816 */ /* 0x000fe40000000008 */
.L_x_21793:
[----:B------:R-:W-:-:S05]  /*0bd0*/  HADD2.F32 R4, -RZ, R121.H0_H0 ;  /* 0x20000079ff047230 */ /* 0x000fca0000004100 */
[----:B------:R-:W-:Y:S01]  /*0be0*/  FMUL.FTZ R4, R4, R129 ;  /* 0x0000008104047220 */ /* 0x000fe20000410000 */
[----:B------:R-:W-:Y:S05]  /*0bf0*/  @P2 BRA `(.L_x_21794) ;  /* 0x0000002000002947 */ /* 0x000fea0003800000 */
[----:B------:R-:W-:Y:S05]  /*0c00*/  @P0 BRA `(.L_x_21795) ;  /* 0x0000003000000947 */ /* 0x000fea0003800000 */
[----:B------:R-:W-:Y:S05]  /*0c10*/  BRA `(.L_x_21796) ;  /* 0x0000004000007947 */ /* 0x000fea0003800000 */
.L_x_21794:
[----:B-----5:R-:W-:-:S05]  /*0c20*/  HADD2.F32 R7, -RZ, R21.H0_H0 ;  /* 0x20000015ff077230 */ /* 0x020fca0000004100 */
[----:B------:R-:W-:-:S05]  /*0c30*/  FADD.FTZ R4, R7, R4 ;  /* 0x0000000407047221 */ /* 0x000fca0000010000 */
.L_x_21795:
[----:B------:R-:W-:-:S04]  /*0c40*/  F2FP.PACK_AB R6, RZ, R4 ;  /* 0x00000004ff06723e */ /* 0x000fc800000000ff */
[----:B------:R-:W-:Y:S02]  /*0c50*/  PRMT R17, R6, 0x7610, R17 ;  /* 0x0000761006117816 */ /* 0x000fe40000000011 */
.L_x_21796:
[----:B------:R-:W-:-:S05]  /*0c60*/  HADD2.F32 R6, -RZ, R121.H1_H1 ;  /* 0x30000079ff067230 */ /* 0x000fca0000004100 */
[----:B------:R-:W-:Y:S01]  /*0c70*/  FMUL.FTZ R7, R6, R129 ;  /* 0x0000008106077220 */ /* 0x000fe20000410000 */
[----:B------:R-:W-:Y:S05]  /*0c80*/  @P2 BRA `(.L_x_21797) ;  /* 0x0000002000002947 */ /* 0x000fea0003800000 */
[----:B------:R-:W-:Y:S05]  /*0c90*/  @P0 BRA `(.L_x_21798) ;  /* 0x0000003000000947 */ /* 0x000fea0003800000 */
[----:B------:R-:W-:Y:S05]  /*0ca0*/  BRA `(.L_x_21799) ;  /* 0x0000004000007947 */ /* 0x000fea0003800000 */
.L_x_21797:
[----:B-----5:R-:W-:-:S05]  /*0cb0*/  HADD2.F32 R6, -RZ, R21.H1_H1 ;  /* 0x30000015ff067230 */ /* 0x020fca0000004100 */
[----:B------:R-:W-:-:S05]  /*0cc0*/  FADD.FTZ R7, R6, R7 ;  /* 0x0000000706077221 */ /* 0x000fca0000010000 */
.L_x_21798:
[----:B------:R-:W-:-:S04]  /*0cd0*/  F2FP.PACK_AB R6, RZ, R7 ;  /* 0x00000007ff06723e */ /* 0x000fc800000000ff */
[----:B------:R-:W-:Y:S02]  /*0ce0*/  PRMT R17, R17, 0x5410, R6 ;  /* 0x0000541011117816 */ /* 0x000fe40000000006 */
.L_x_21799:
[----:B------:R-:W-:-:S05]  /*0cf0*/  HADD2.F32 R6, -RZ, R122.H0_H0 ;  /* 0x2000007aff067230 */ /* 0x000fca0000004100 */
[----:B------:R-:W-:Y:S01]  /*0d00*/  FMUL.FTZ R6, R6, R129 ;  /* 0x0000008106067220 */ /* 0x000fe20000410000 */
[----:B------:R-:W-:Y:S05]  /*0d10*/  @P2 BRA `(.L_x_21800) ;  /* 0x0000002000002947 */ /* 0x000fea0003800000 */
[----:B------:R-:W-:Y:S05]  /*0d20*/  @P0 BRA `(.L_x_21801) ;  /* 0x0000003000000947 */ /* 0x000fea0003800000 */
[----:B------:R-:W-:Y:S05]  /*0d30*/  BRA `(.L_x_21802) ;  /* 0x0000004000007947 */ /* 0x000fea0003800000 */
.L_x_21800:
[----:B-----5:R-:W-:-:S05]  /*0d40*/  HADD2.F32 R9, -RZ, R22.H0_H0 ;  /* 0x20000016ff097230 */ /* 0x020fca0000004100 */
[----:B------:R-:W-:-:S05]  /*0d50*/  FADD.FTZ R6, R9, R6 ;  /* 0x0000000609067221 */ /* 0x000fca0000010000 */
.L_x_21801:
[----:B------:R-:W-:-:S04]  /*0d60*/  F2FP.PACK_AB R9, RZ, R6 ;  /* 0x00000006ff09723e */ /* 0x000fc800000000ff */
[----:B------:R-:W-:Y:S02]  /*0d70*/  PRMT R18, R9, 0x7610, R18 ;  /* 0x0000761009127816 */ /* 0x000fe40000000012 */
.L_x_21802:
[----:B------:R-:W-:-:S05]  /*0d80*/  HADD2.F32 R122, -RZ, R122.H1_H1 ;  /* 0x3000007aff7a7230 */ /* 0x000fca0000004100 */
[----:B------:R-:W-:Y:S01]  /*0d90*/  FMUL.FTZ R9, R122, R129 ;  /* 0x000000817a097220 */ /* 0x000fe20000410000 */
[----:B------:R-:W-:Y:S05]  /*0da0*/  @P2 BRA `(.L_x_21803) ;  /* 0x0000002000002947 */ /* 0x000fea0003800000 */
[----:B------:R-:W-:Y:S05]  /*0db0*/  @P0 BRA `(.L_x_21804) ;  /* 0x0000003000000947 */ /* 0x000fea0003800000 */
[----:B------:R-:W-:Y:S05]  /*0dc0*/  BRA `(.L_x_21805) ;  /* 0x0000004000007947 */ /* 0x000fea0003800000 */
.L_x_21803:
[----:B-----5:R-:W-:-:S05]  /*0dd0*/  HADD2.F32 R8, -RZ, R22.H1_H1 ;  /* 0x30000016ff087230 */ /* 0x020fca0000004100 */
[----:B------:R-:W-:-:S05]  /*0de0*/  FADD.FTZ R9, R8, R9 ;  /* 0x0000000908097221 */ /* 0x000fca0000010000 */
.L_x_21804:
[----:B------:R-:W-:-:S04]  /*0df0*/  F2FP.PACK_AB R8, RZ, R9 ;  /* 0x00000009ff08723e */ /* 0x000fc800000000ff */
[----:B------:R-:W-:Y:S02]  /*0e00*/  PRMT R18, R18, 0x5410, R8 ;  /* 0x0000541012127816 */ /* 0x000fe40000000008 */
.L_x_21805:
[----:B------:R-:W-:-:S05]  /*0e10*/  HADD2.F32 R8, -RZ, R123.H0_H0 ;  /* 0x2000007bff087230 */ /* 0x000fca0000004100 */
[----:B------:R-:W-:Y:S01]  /*0e20*/  FMUL.FTZ R8, R8, R129 ;  /* 0x0000008108087220 */ /* 0x000fe20000410000 */
[----:B------:R-:W-:Y:S05]  /*0e30*/  @P2 BRA `(.L_x_21806) ;  /* 0x0000002000002947 */ /* 0x000fea0003800000 */
[----:B------:R-:W-:Y:S05]  /*0e40*/  @P0 BRA `(.L_x_21807) ;  /* 0x0000003000000947 */ /* 0x000fea0003800000 */
[----:B------:R-:W-:Y:S05]  /*0e50*/  BRA `(.L_x_21808) ;  /* 0x0000004000007947 */ /* 0x000fea0003800000 */
.L_x_21806:
[----:B-----5:R-:W-:-:S05]  /*0e60*/  HADD2.F32 R121, -RZ, R23.H0_H0 ;  /* 0x20000017ff797230 */ /* 0x020fca0000004100 */
[----:B------:R-:W-:-:S05]  /*0e70*/  FADD.FTZ R8, R121, R8 ;  /* 0x0000000879087221 */ /* 0x000fca0000010000 */
.L_x_21807:
[----:B------:R-:W-:-:S04]  /*0e80*/  F2FP.PACK_AB R120, RZ, R8 ;  /* 0x00000008ff78723e */ /* 0x000fc800000000ff */
[----:B------:R-:W-:Y:S02]  /*0e90*/  PRMT R19, R120, 0x7610, R19 ;  /* 0x0000761078137816 */ /* 0x000fe40000000013 */
.L_x_21808:
[----:B------:R-:W-:-:S05]  /*0ea0*/  HADD2.F32 R120, -RZ, R123.H1_H1 ;  /* 0x3000007bff787230 */ /* 0x000fca0000004100 */
[----:B------:R-:W-:Y:S01]  /*0eb0*/  FMUL.FTZ R127, R120, R129 ;  /* 0x00000081787f7220 */ /* 0x000fe20000410000 */
[----:B------:R-:W-:Y:S05]  /*0ec0*/  @P2 BRA `(.L_x_21809) ;  /* 0x0000002000002947 */ /* 0x000fea0003800000 */
[----:B------:R-:W-:Y:S05]  /*0ed0*/  @P0 BRA `(.L_x_21810) ;  /* 0x0000003000000947 */ /* 0x000fea0003800000 */
[----:B------:R-:W-:Y:S05]  /*0ee0*/  BRA `(.L_x_21811) ;  /* 0x0000004000007947 */ /* 0x000fea0003800000 */
.L_x_21809:
[----:B-----5:R-:W-:-:S05]  /*0ef0*/  HADD2.F32 R120, -RZ, R23.H1_H1 ;  /* 0x30000017ff787230 */ /* 0x020fca0000004100 */
[----:B------:R-:W-:-:S05]  /*0f00*/  FADD.FTZ R127, R120, R127 ;  /* 0x0000007f787f7221 */ /* 0x000fca0000010000 */
.L_x_21810:
[----:B------:R-:W-:-:S04]  /*0f10*/  F2FP.PACK_AB R120, RZ, R127 ;  /* 0x0000007fff78723e */ /* 0x000fc800000000ff */
[----:B------:R-:W-:Y:S02]  /*0f20*/  PRMT R19, R19, 0x5410, R120 ;  /* 0x0000541013137816 */ /* 0x000fe40000000078 */
.L_x_21811:
[----:B------:R-:W-:Y:S01]  /*0f30*/  IADD3 R126, R2, 0x40, RZ ;  /* 0x00000040027e7810 */ /* 0x000fe20007ffe0ff */
        /* <DEDUP_REMOVED lines=11> */
.L_x_21812:
[----:B0----5:R-:W-:-:S05]  /*0ff0*/  HADD2.F32 R132, -RZ, R20.H0_H0 ;  /* 0x20000014ff847230 */ /* 0x021fca0000004100 */
[----:B------:R-:W-:-:S05]  /*1000*/  FADD.FTZ R125, R132, R125 ;  /* 0x0000007d847d7221 */ /* 0x000fca0000010000 */
.L_x_21813:
[----:B------:R-:W-:-:S04]  /*1010*/  F2FP.PACK_AB R132, RZ, R125 ;  /* 0x0000007dff84723e */ /* 0x000fc800000000ff */
[----:B------:R-:W-:Y:S02]  /*1020*/  PRMT R16, R132, 0x7610, R16 ;  /* 0x0000761084107816 */ /* 0x000fe40000000010 */
.L_x_21814:
[----:B------:R-:W-:-:S05]  /*1030*/  HADD2.F32 R120, -RZ, R120.H1_H1 ;  /* 0x30000078ff787230 */ /* 0x000fca0000004100 */
[----:B------:R-:W-:Y:S01]  /*1040*/  FMUL.FTZ R133, R120, R129 ;  /* 0x0000008178857220 */ /* 0x000fe20000410000 */
[----:B------:R-:W-:Y:S05]  /*1050*/  @P2 BRA `(.L_x_21815) ;  /* 0x0000002000002947 */ /* 0x000fea0003800000 */
[----:B------:R-:W-:Y:S05]  /*1060*/  @P0 BRA `(.L_x_21816) ;  /* 0x0000003000000947 */ /* 0x000fea0003800000 */
[----:B------:R-:W-:Y:S05]  /*1070*/  BRA `(.L_x_21817) ;  /* 0x0000004000007947 */ /* 0x000fea0003800000 */
.L_x_21815:
[----:B-----5:R-:W-:-:S05]  /*1080*/  HADD2.F32 R120, -RZ, R20.H1_H1 ;  /* 0x30000014ff787230 */ /* 0x020fca0000004100 */
[----:B------:R-:W-:-:S05]  /*1090*/  FADD.FTZ R133, R120, R133 ;  /* 0x0000008578857221 */ /* 0x000fca0000010000 */
.L_x_21816:
[----:B------:R-:W-:-:S04]  /*10a0*/  F2FP.PACK_AB R120, RZ, R133 ;  /* 0x00000085ff78723e */ /* 0x000fc800000000ff */
[----:B------:R-:W-:Y:S02]  /*10b0*/  PRMT R16, R16, 0x5410, R120 ;  /* 0x0000541010107816 */ /* 0x000fe40000000078 */
.L_x_21817:
[----:B------:R-:W-:-:S05]  /*10c0*/  HADD2.F32 R132, -RZ, R121.H0_H0 ;  /* 0x20000079ff847230 */ /* 0x000fca0000004100 */
[----:B------:R-:W-:Y:S01]  /*10d0*/  FMUL.FTZ R132, R132, R129 ;  /* 0x0000008184847220 */ /* 0x000fe20000410000 */
[----:B------:R-:W-:Y:S05]  /*10e0*/  @P2 BRA `(.L_x_21818) ;  /* 0x0000002000002947 */ /* 0x000fea0003800000 */
[----:B------:R-:W-:Y:S05]  /*10f0*/  @P0 BRA `(.L_x_21819) ;  /* 0x0000003000000947 */ /* 0x000fea0003800000 */
[----:B------:R-:W-:Y:S05]  /*1100*/  BRA `(.L_x_21820) ;  /* 0x0000004000007947 */ /* 0x000fea0003800000 */
.L_x_21818:
[----:B-----5:R-:W-:-:S05]  /*1110*/  HADD2.F32 R135, -RZ, R21.H0_H0 ;  /* 0x20000015ff877230 */ /* 0x020fca0000004100 */
[----:B------:R-:W-:-:S05]  /*1120*/  FADD.FTZ R132, R135, R132 ;  /* 0x0000008487847221 */ /* 0x000fca0000010000 */
.L_x_21819:
[----:B------:R-:W-:-:S04]  /*1130*/  F2FP.PACK_AB R120, RZ, R132 ;  /* 0x00000084ff78723e */ /* 0x000fc800000000ff */
[----:B------:R-:W-:Y:S02]  /*1140*/  PRMT R17, R120, 0x7610, R17 ;  /* 0x0000761078117816 */ /* 0x000fe40000000011 */
.L_x_21820:
[----:B------:R-:W-:-:S05]  /*1150*/  HADD2.F32 R120, -RZ, R121.H1_H1 ;  /* 0x30000079ff787230 */ /* 0x000fca0000004100 */
[----:B------:R-:W-:Y:S01]  /*1160*/  FMUL.FTZ R135, R120, R129 ;  /* 0x0000008178877220 */ /* 0x000fe20000410000 */
[----:B------:R-:W-:Y:S05]  /*1170*/  @P2 BRA `(.L_x_21821) ;  /* 0x0000002000002947 */ /* 0x000fea0003800000 */
[----:B------:R-:W-:Y:S05]  /*1180*/  @P0 BRA `(.L_x_21822) ;  /* 0x0000003000000947 */ /* 0x000fea0003800000 */
[----:B------:R-:W-:Y:S05]  /*1190*/  BRA `(.L_x_21823) ;  /* 0x0000004000007947 */ /* 0x000fea0003800000 */
.L_x_21821:
[----:B-----5:R-:W-:-:S05]  /*11a0*/  HADD2.F32 R120, -RZ, R21.H1_H1 ;  /* 0x30000015ff787230 */ /* 0x020fca0000004100 */
[----:B------:R-:W-:-:S05]  /*11b0*/  FADD.FTZ R135, R120, R135 ;  /* 0x0000008778877221 */ /* 0x000fca0000010000 */
.L_x_21822:
[----:B------:R-:W-:-:S04]  /*11c0*/  F2FP.PACK_AB R120, RZ, R135 ;  /* 0x00000087ff78723e */ /* 0x000fc800000000ff */
[----:B------:R-:W-:Y:S02]  /*11d0*/  PRMT R17, R17, 0x5410, R120 ;  /* 0x0000541011117816 */ /* 0x000fe40000000078 */
.L_x_21823:
[----:B------:R-:W-:-:S05]  /*11e0*/  HADD2.F32 R134, -RZ, R122.H0_H0 ;  /* 0x2000007aff867230 */ /* 0x000fca0000004100 */
[----:B------:R-:W-:Y:S01]  /*11f0*/  FMUL.FTZ R134, R134, R129 ;  /* 0x0000008186867220 */ /* 0x000fe20000410000 */
[----:B------:R-:W-:Y:S05]  /*1200*/  @P2 BRA `(.L_x_21824) ;  /* 0x0000002000002947 */ /* 0x000fea0003800000 */
[----:B------:R-:W-:Y:S05]  /*1210*/  @P0 BRA `(.L_x_21825) ;  /* 0x0000003000000947 */ /* 0x000fea0003800000 */
[----:B------:R-:W-:Y:S05]  /*1220*/  BRA `(.L_x_21826) ;  /* 0x0000004000007947 */ /* 0x000fea0003800000 */
.L_x_21824:
[----:B-----5:R-:W-:-:S05]  /*1230*/  HADD2.F32 R121, -RZ, R22.H0_H0 ;  /* 0x20000016ff797230 */ /* 0x020fca0000004100 */
[----:B------:R-:W-:-:S05]  /*1240*/  FADD.FTZ R134, R121, R134 ;  /* 0x0000008679867221 */ /* 0x000fca0000010000 */
.L_x_21825:
[----:B------:R-:W-:-:S04]  /*1250*/  F2FP.PACK_AB R120, RZ, R134 ;  /* 0x00000086ff78723e */ /* 0x000fc800000000ff */
[----:B------:R-:W-:Y:S02]  /*1260*/  PRMT R18, R120, 0x7610, R18 ;  /* 0x0000761078127816 */ /* 0x000fe40000000012 */
.L_x_21826:
[----:B------:R-:W-:-:S05]  /*1270*/  HADD2.F32 R122, -RZ, R122.H1_H1 ;  /* 0x3000007aff7a7230 */ /* 0x000fca0000004100 */
[----:B------:R-:W-:Y:S01]  /*1280*/  FMUL.FTZ R137, R122, R129 ;  /* 0x000000817a897220 */ /* 0x000fe20000410000 */
[----:B------:R-:W-:Y:S05]  /*1290*/  @P2 BRA `(.L_x_21827) ;  /* 0x0000002000002947 */ /* 0x000fea0003800000 */
[----:B------:R-:W-:Y:S05]  /*12a0*/  @P0 BRA `(.L_x_21828) ;  /* 0x0000003000000947 */ /* 0x000fea0003800000 */
[----:B------:R-:W-:Y:S05]  /*12b0*/  BRA `(.L_x_21829) ;  /* 0x0000004000007947 */ /* 0x000fea0003800000 */
.L_x_21827:
[----:B-----5:R-:W-:-:S05]  /*12c0*/  HADD2.F32 R120, -RZ, R22.H1_H1 ;  /* 0x30000016ff787230 */ /* 0x020fca0000004100 */
[----:B------:R-:W-:-:S05]  /*12d0*/  FADD.FTZ R137, R120, R137 ;  /* 0x0000008978897221 */ /* 0x000fca0000010000 */
.L_x_21828:
[----:B------:R-:W-:-:S04]  /*12e0*/  F2FP.PACK_AB R120, RZ, R137 ;  /* 0x00000089ff78723e */ /* 0x000fc800000000ff */
[----:B------:R-:W-:Y:S02]  /*12f0*/  PRMT R18, R18, 0x5410, R120 ;  /* 0x0000541012127816 */ /* 0x000fe40000000078 */
.L_x_21829:
[----:B------:R-:W-:-:S05]  /*1300*/  HADD2.F32 R136, -RZ, R123.H0_H0 ;  /* 0x2000007bff887230 */ /* 0x000fca0000004100 */
[----:B------:R-:W-:Y:S01]  /*1310*/  FMUL.FTZ R136, R136, R129 ;  /* 0x0000008188887220 */ /* 0x000fe20000410000 */
[----:B------:R-:W-:Y:S05]  /*1320*/  @P2 BRA `(.L_x_21830) ;  /* 0x0000002000002947 */ /* 0x000fea0003800000 */
[----:B------:R-:W-:Y:S05]  /*1330*/  @P0 BRA `(.L_x_21831) ;  /* 0x0000003000000947 */ /* 0x000fea0003800000 */
[----:B------:R-:W-:Y:S05]  /*1340*/  BRA `(.L_x_21832) ;  /* 0x0000004000007947 */ /* 0x000fea0003800000 */
.L_x_21830:
[----:B-----5:R-:W-:-:S05]  /*1350*/  HADD2.F32 R121, -RZ, R23.H0_H0 ;  /* 0x20000017ff797230 */ /* 0x020fca0000004100 */
[----:B------:R-:W-:-:S05]  /*1360*/  FADD.FTZ R136, R121, R136 ;  /* 0x0000008879887221 */ /* 0x000fca0000010000 */
.L_x_21831:
[----:B------:R-:W-:-:S04]  /*1370*/  F2FP.PACK_AB R120, RZ, R136 ;  /* 0x00000088ff78723e */ /* 0x000fc800000000ff */
[----:B------:R-:W-:Y:S02]  /*1380*/  PRMT R19, R120, 0x7610, R19 ;  /* 0x0000761078137816 */ /* 0x000fe40000000013 */
.L_x_21832:
[----:B------:R-:W-:-:S05]  /*1390*/  HADD2.F32 R120, -RZ, R123.H1_H1 ;  /* 0x3000007bff787230 */ /* 0x000fca0000004100 */
[----:B------:R-:W-:Y:S01]  /*13a0*/  FMUL.FTZ R139, R120, R129 ;  /* 0x00000081788b7220 */ /* 0x000fe20000410000 */
[----:B------:R-:W-:Y:S05]  /*13b0*/  @P2 BRA `(.L_x_21833) ;  /* 0x0000002000002947 */ /* 0x000fea0003800000 */
[----:B------:R-:W-:Y:S05]  /*13c0*/  @P0 BRA `(.L_x_21834) ;  /* 0x0000003000000947 */ /* 0x000fea0003800000 */
[----:B------:R-:W-:Y:S05]  /*13d0*/  BRA `(.L_x_21835) ;  /* 0x0000004000007947 */ /* 0x000fea0003800000 */
.L_x_21833:
[----:B-----5:R-:W-:-:S05]  /*13e0*/  HADD2.F32 R120, -RZ, R23.H1_H1 ;  /* 0x30000017ff787230 */ /* 0x020fca0000004100 */
[----:B------:R-:W-:-:S05]  /*13f0*/  FADD.FTZ R139, R120, R139 ;  /* 0x0000008b788b7221 */ /* 0x000fca0000010000 */
.L_x_21834:
[----:B------:R-:W-:-:S04]  /*1400*/  F2FP.PACK_AB R120, RZ, R139 ;  /* 0x0000008bff78723e */ /* 0x000fc800000000ff */
[----:B------:R-:W-:Y:S02]  /*1410*/  PRMT R19, R19, 0x5410, R120 ;  /* 0x0000541013137816 */ /* 0x000fe40000000078 */
.L_x_21835:
        /* <DEDUP_REMOVED lines=13> */
.L_x_21836:
[----:B0----5:R-:W-:-:S05]  /*14f0*/  HADD2.F32 R141, -RZ, R20.H0_H0 ;  /* 0x20000014ff8d7230 */ /* 0x021fca0000004100 */
[----:B------:R-:W-:-:S05]  /*1500*/  FADD.FTZ R138, R141, R138 ;  /* 0x0000008a8d8a7221 */ /* 0x000fca0000010000 */
.L_x_21837:
[----:B------:R-:W-:-:S04]  /*1510*/  F2FP.PACK_AB R141, RZ, R138 ;  /* 0x0000008aff8d723e */ /* 0x000fc800000000ff */
[----:B------:R-:W-:Y:S02]  /*1520*/  PRMT R16, R141, 0x7610, R16 ;  /* 0x000076108d107816 */ /* 0x000fe40000000010 */
.L_x_21838:
[----:B------:R-:W-:-:S05]  /*1530*/  HADD2.F32 R120, -RZ, R120.H1_H1 ;  /* 0x30000078ff787230 */ /* 0x000fca0000004100 */
[----:B------:R-:W-:Y:S01]  /*1540*/  FMUL.FTZ R142, R120, R129 ;  /* 0x00000081788e7220 */ /* 0x000fe20000410000 */
[----:B------:R-:W-:Y:S05]  /*1550*/  @P2 BRA `(.L_x_21839) ;  /* 0x0000002000002947 */ /* 0x000fea0003800000 */
[----:B------:R-:W-:Y:S05]  /*1560*/  @P0 BRA `(.L_x_21840) ;  /* 0x0000003000000947 */ /* 0x000fea0003800000 */
[----:B------:R-:W-:Y:S05]  /*1570*/  BRA `(.L_x_21841) ;  /* 0x0000004000007947 */ /* 0x000fea0003800000 */
.L_x_21839:
[----:B-----5:R-:W-:-:S05]  /*1580*/  HADD2.F32 R141, -RZ, R20.H1_H1 ;  /* 0x30000014ff8d7230 */ /* 0x020fca0000004100 */
[----:B------:R-:W-:-:S05]  /*1590*/  FADD.FTZ R142, R141, R142 ;  /* 0x0000008e8d8e7221 */ /* 0x000fca0000010000 */
.L_x_21840:
[----:B------:R-:W-:-:S04]  /*15a0*/  F2FP.PACK_AB R120, RZ, R142 ;  /* 0x0000008eff78723e */ /* 0x000fc800000000ff */
[----:B------:R-:W-:Y:S02]  /*15b0*/  PRMT R16, R16, 0x5410, R120 ;  /* 0x0000541010107816 */ /* 0x000fe40000000078 */
.L_x_21841:
[----:B------:R-:W-:-:S05]  /*15c0*/  HADD2.F32 R120, -RZ, R121.H0_H0 ;  /* 0x20000079ff787230 */ /* 0x000fca0000004100 */
[----:B------:R-:W-:Y:S01]  /*15d0*/  FMUL.FTZ R141, R120, R129 ;  /* 0x00000081788d7220 */ /* 0x000fe20000410000 */
[----:B------:R-:W-:Y:S05]  /*15e0*/  @P2 BRA `(.L_x_21842) ;  /* 0x0000002000002947 */ /* 0x000fea0003800000 */
[----:B------:R-:W-:Y:S05]  /*15f0*/  @P0 BRA `(.L_x_21843) ;  /* 0x0000003000000947 */ /* 0x000fea0003800000 */
[----:B------:R-:W-:Y:S05]  /*1600*/  BRA `(.L_x_21844) ;  /* 0x0000004000007947 */ /* 0x000fea0003800000 */
.L_x_21842:
[----:B-----5:R-:W-:-:S05]  /*1610*/  HADD2.F32 R120, -RZ, R21.H0_H0 ;  /* 0x20000015ff787230 */ /* 0x020fca0000004100 */
[----:B------:R-:W-:-:S05]  /*1620*/  FADD.FTZ R141, R120, R141 ;  /* 0x0000008d788d7221 */ /* 0x000fca0000010000 */
.L_x_21843:
[----:B------:R-:W-:-:S04]  /*1630*/  F2FP.PACK_AB R120, RZ, R141 ;  /* 0x0000008dff78723e */ /* 0x000fc800000000ff */
[----:B------:R-:W-:Y:S02]  /*1640*/  PRMT R17, R120, 0x7610, R17 ;  /* 0x0000761078117816 */ /* 0x000fe40000000011 */
.L_x_21844:
[----:B------:R-:W-:-:S05]  /*1650*/  HADD2.F32 R144, -RZ, R121.H1_H1 ;  /* 0x30000079ff907230 */ /* 0x000fca0000004100 */
[----:B------:R-:W-:Y:S01]  /*1660*/  FMUL.FTZ R144, R144, R129 ;  /* 0x0000008190907220 */ /* 0x000fe20000410000 */
[----:B------:R-:W-:Y:S05]  /*1670*/  @P2 BRA `(.L_x_21845) ;  /* 0x0000002000002947 */ /* 0x000fea0003800000 */
[----:B------:R-:W-:Y:S05]  /*1680*/  @P0 BRA `(.L_x_21846) ;  /* 0x0000003000000947 */ /* 0x000fea0003800000 */
[----:B------:R-:W-:Y:S05]  /*1690*/  BRA `(.L_x_21847) ;  /* 0x0000004000007947 */ /* 0x000fea0003800000 */
.L_x_21845:
[----:B-----5:R-:W-:-:S05]  /*16a0*/  HADD2.F32 R121, -RZ, R21.H1_H1 ;  /* 0x30000015ff797230 */ /* 0x020fca0000004100 */
[----:B------:R-:W-:-:S05]  /*16b0*/  FADD.FTZ R144, R121, R144 ;  /* 0x0000009079907221 */ /* 0x000fca0000010000 */
.L_x_21846:
[----:B------:R-:W-:-:S04]  /*16c0*/  F2FP.PACK_AB R120, RZ, R144 ;  /* 0x00000090ff78723e */ /* 0x000fc800000000ff */
[----:B------:R-:W-:Y:S02]  /*16d0*/  PRMT R17, R17, 0x5410, R120 ;  /* 0x0000541011117816 */ /* 0x000fe40000000078 */
.L_x_21847:
[----:B------:R-:W-:-:S05]  /*16e0*/  HADD2.F32 R120, -RZ, R122.H0_H0 ;  /* 0x2000007aff787230 */ /* 0x000fca0000004100 */
[----:B------:R-:W-:Y:S01]  /*16f0*/  FMUL.FTZ R143, R120, R129 ;  /* 0x00000081788f7220 */ /* 0x000fe20000410000 */
[----:B------:R-:W-:Y:S05]  /*1700*/  @P2 BRA `(.L_x_21848) ;  /* 0x0000002000002947 */ /* 0x000fea0003800000 */
[----:B------:R-:W-:Y:S05]  /*1710*/  @P0 BRA `(.L_x_21849) ;  /* 0x0000003000000947 */ /* 0x000fea0003800000 */
[----:B------:R-:W-:Y:S05]  /*1720*/  BRA `(.L_x_21850) ;  /* 0x0000004000007947 */ /* 0x000fea0003800000 */
.L_x_21848:
[----:B-----5:R-:W-:-:S05]  /*1730*/  HADD2.F32 R120, -RZ, R22.H0_H0 ;  /* 0x20000016ff787230 */ /* 0x020fca0000004100 */
[----:B------:R-:W-:-:S05]  /*1740*/  FADD.FTZ R143, R120, R143 ;  /* 0x0000008f788f7221 */ /* 0x000fca0000010000 */
.L_x_21849:
[----:B------:R-:W-:-:S04]  /*1750*/  F2FP.PACK_AB R120, RZ, R143 ;  /* 0x0000008fff78723e */ /* 0x000fc800000000ff */
[----:B------:R-:W-:Y:S02]  /*1760*/  PRMT R18, R120, 0x7610, R18 ;  /* 0x0000761078127816 */ /* 0x000fe40000000012 */
.L_x_21850:
[----:B------:R-:W-:-:S05]  /*1770*/  HADD2.F32 R122, -RZ, R122.H1_H1 ;  /* 0x3000007aff7a7230 */ /* 0x000fca0000004100 */
[----:B------:R-:W-:Y:S01]  /*1780*/  FMUL.FTZ R146, R122, R129 ;  /* 0x000000817a927220 */ /* 0x000fe20000410000 */
[----:B------:R-:W-:Y:S05]  /*1790*/  @P2 BRA `(.L_x_21851) ;  /* 0x0000002000002947 */ /* 0x000fea0003800000 */
[----:B------:R-:W-:Y:S05]  /*17a0*/  @P0 BRA `(.L_x_21852) ;  /* 0x0000003000000947 */ /* 0x000fea0003800000 */
[----:B------:R-:W-:Y:S05]  /*17b0*/  BRA `(.L_x_21853) ;  /* 0x0000004000007947 */ /* 0x000fea0003800000 */
.L_x_21851:
[----:B-----5:R-:W-:-:S05]  /*17c0*/  HADD2.F32 R121, -RZ, R22.H1_H1 ;  /* 0x30000016ff797230 */ /* 0x020fca0000004100 */
[----:B------:R-:W-:-:S05]  /*17d0*/  FADD.FTZ R146, R121, R146 ;  /* 0x0000009279927221 */ /* 0x000fca0000010000 */
.L_x_21852:
[----:B------:R-:W-:-:S04]  /*17e0*/  F2FP.PACK_AB R120, RZ, R146 ;  /* 0x00000092ff78723e */ /* 0x000fc800000000ff */
[----:B------:R-:W-:Y:S02]  /*17f0*/  PRMT R18, R18, 0x5410, R120 ;  /* 0x0000541012127816 */ /* 0x000fe40000000078 */
.L_x_21853:
[----:B------:R-:W-:-:S05]  /*1800*/  HADD2.F32 R120, -RZ, R123.H0_H0 ;  /* 0x2000007bff787230 */ /* 0x000fca0000004100 */
[----:B------:R-:W-:Y:S01]  /*1810*/  FMUL.FTZ R145, R120, R129 ;  /* 0x0000008178917220 */ /* 0x000fe20000410000 */
[----:B------:R-:W-:Y:S05]  /*1820*/  @P2 BRA `(.L_x_21854) ;  /* 0x0000002000002947 */ /* 0x000fea0003800000 */
[----:B------:R-:W-:Y:S05]  /*1830*/  @P0 BRA `(.L_x_21855) ;  /* 0x0000003000000947 */ /* 0x000fea0003800000 */
[----:B------:R-:W-:Y:S05]  /*1840*/  BRA `(.L_x_21856) ;  /* 0x0000004000007947 */ /* 0x000fea0003800000 */
.L_x_21854:
[----:B-----5:R-:W-:-:S05]  /*1850*/  HADD2.F32 R120, -RZ, R23.H0_H0 ;  /* 0x20000017ff787230 */ /* 0x020fca0000004100 */
[----:B------:R-:W-:-:S05]  /*1860*/  FADD.FTZ R145, R120, R145 ;  /* 0x0000009178917221 */ /* 0x000fca0000010000 */
.L_x_21855:
[----:B------:R-:W-:-:S04]  /*1870*/  F2FP.PACK_AB R120, RZ, R145 ;  /* 0x00000091ff78723e */ /* 0x000fc800000000ff */
[----:B------:R-:W-:Y:S02]  /*1880*/  PRMT R19, R120, 0x7610, R19 ;  /* 0x0000761078137816 */ /* 0x000fe40000000013 */
.L_x_21856:
[----:B------:R-:W-:-:S05]  /*1890*/  HADD2.F32 R120, -RZ, R123.H1_H1 ;  /* 0x3000007bff787230 */ /* 0x000fca0000004100 */
[----:B------:R-:W-:Y:S01]  /*18a0*/  FMUL.FTZ R149, R120, R129 ;  /* 0x0000008178957220 */ /* 0x000fe20000410000 */
[----:B------:R-:W-:Y:S05]  /*18b0*/  @P2 BRA `(.L_x_21857) ;  /* 0x0000002000002947 */ /* 0x000fea0003800000 */
[----:B------:R-:W-:Y:S05]  /*18c0*/  @P0 BRA `(.L_x_21858) ;  /* 0x0000003000000947 */ /* 0x000fea0003800000 */
[----:B------:R-:W-:Y:S05]  /*18d0*/  BRA `(.L_x_21859) ;  /* 0x0000004000007947 */ /* 0x000fea0003800000 */
.L_x_21857:
[----:B-----5:R-:W-:-:S05]  /*18e0*/  HADD2.F32 R120, -RZ, R23.H1_H1 ;  /* 0x30000017ff787230 */ /* 0x020fca0000004100 */
[----:B------:R-:W-:-:S05]  /*18f0*/  FADD.FTZ R149, R120, R149 ;  /* 0x0000009578957221 */ /* 0x000fca0000010000 */
.L_x_21858:
[----:B------:R-:W-:-:S04]  /*1900*/  F2FP.PACK_AB R120, RZ, R149 ;  /* 0x00000095ff78723e */ /* 0x000fc800000000ff */
[----:B------:R-:W-:Y:S02]  /*1910*/  PRMT R19, R19, 0x5410, R120 ;  /* 0x0000541013137816 */ /* 0x000fe40000000078 */
.L_x_21859:
        /* <DEDUP_REMOVED lines=13> */
.L_x_21860:
[----:B0----5:R-:W-:-:S05]  /*19f0*/  HADD2.F32 R150, -RZ, R20.H0_H0 ;  /* 0x20000014ff967230 */ /* 0x021fca0000004100 */
[----:B------:R-:W-:-:S05]  /*1a00*/  FADD.FTZ R147, R150, R147 ;  /* 0x0000009396937221 */ /* 0x000fca0000010000 */
.L_x_21861:
[----:B------:R-:W-:-:S04]  /*1a10*/  F2FP.PACK_AB R150, RZ, R147 ;  /* 0x00000093ff96723e */ /* 0x000fc800000000ff */
[----:B------:R-:W-:Y:S02]  /*1a20*/  PRMT R16, R150, 0x7610, R16 ;  /* 0x0000761096107816 */ /* 0x000fe40000000010 */
.L_x_21862:
[----:B------:R-:W-:-:S05]  /*1a30*/  HADD2.F32 R120, -RZ, R120.H1_H1 ;  /* 0x30000078ff787230 */ /* 0x000fca0000004100 */
[----:B------:R-:W-:Y:S01]  /*1a40*/  FMUL.FTZ R151, R120, R129 ;  /* 0x0000008178977220 */ /* 0x000fe20000410000 */
[----:B------:R-:W-:Y:S05]  /*1a50*/  @P2 BRA `(.L_x_21863) ;  /* 0x0000002000002947 */ /* 0x000fea0003800000 */
[----:B------:R-:W-:Y:S05]  /*1a60*/  @P0 BRA `(.L_x_21864) ;  /* 0x0000003000000947 */ /* 0x000fea0003800000 */
[----:B------:R-:W-:Y:S05]  /*1a70*/  BRA `(.L_x_21865) ;  /* 0x0000004000007947 */ /* 0x000fea0003800000 */
.L_x_21863:
[----:B-----5:R-:W-:-:S05]  /*1a80*/  HADD2.F32 R120, -RZ, R20.H1_H1 ;  /* 0x30000014ff787230 */ /* 0x020fca0000004100 */
[----:B------:R-:W-:-:S05]  /*1a90*/  FADD.FTZ R151, R120, R151 ;  /* 0x0000009778977221 */ /* 0x000fca0000010000 */
.L_x_21864:
[----:B------:R-:W-:-:S04]  /*1aa0*/  F2FP.PACK_AB R120, RZ, R151 ;  /* 0x00000097ff78723e */ /* 0x000fc800000000ff */
[----:B------:R-:W-:Y:S02]  /*1ab0*/  PRMT R16, R16, 0x5410, R120 ;  /* 0x0000541010107816 */ /* 0x000fe40000000078 */
.L_x_21865:
[----:B------:R-:W-:-:S05]  /*1ac0*/  HADD2.F32 R150, -RZ, R121.H0_H0 ;  /* 0x20000079ff967230 */ /* 0x000fca0000004100 */
[----:B------:R-:W-:Y:S01]  /*1ad0*/  FMUL.FTZ R150, R150, R129 ;  /* 0x0000008196967220 */ /* 0x000fe20000410000 */
[----:B------:R-:W-:Y:S05]  /*1ae0*/  @P2 BRA `(.L_x_21866) ;  /* 0x0000002000002947 */ /* 0x000fea0003800000 */
[----:B------:R-:W-:Y:S05]  /*1af0*/  @P0 BRA `(.L_x_21867) ;  /* 0x0000003000000947 */ /* 0x000fea0003800000 */
[----:B------:R-:W-:Y:S05]  /*1b00*/  BRA `(.L_x_21868) ;  /* 0x0000004000007947 */ /* 0x000fea0003800000 */
.L_x_21866:
[----:B-----5:R-:W-:-:S05]  /*1b10*/  HADD2.F32 R153, -RZ, R21.H0_H0 ;  /* 0x20000015ff997230 */ /* 0x020fca0000004100 */
[----:B------:R-:W-:-:S05]  /*1b20*/  FADD.FTZ R150, R153, R150 ;  /* 0x0000009699967221 */ /* 0x000fca0000010000 */
.L_x_21867:
[----:B------:R-:W-:-:S04]  /*1b30*/  F2FP.PACK_AB R120, RZ, R150 ;  /* 0x00000096ff78723e */ /* 0x000fc800000000ff */
[----:B------:R-:W-:Y:S02]  /*1b40*/  PRMT R17, R120, 0x7610, R17 ;  /* 0x0000761078117816 */ /* 0x000fe40000000011 */
.L_x_21868:
[----:B------:R-:W-:-:S05]  /*1b50*/  HADD2.F32 R120, -RZ, R121.H1_H1 ;  /* 0x30000079ff787230 */ /* 0x000fca0000004100 */
[----:B------:R-:W-:Y:S01]  /*1b60*/  FMUL.FTZ R153, R120, R129 ;  /* 0x0000008178997220 */ /* 0x000fe20000410000 */
[----:B------:R-:W-:Y:S05]  /*1b70*/  @P2 BRA `(.L_x_21869) ;  /* 0x0000002000002947 */ /* 0x000fea0003800000 */
[----:B------:R-:W-:Y:S05]  /*1b80*/  @P0 BRA `(.L_x_21870) ;  /* 0x0000003000000947 */ /* 0x000fea0003800000 */
[----:B------:R-:W-:Y:S05]  /*1b90*/  BRA `(.L_x_21871) ;  /* 0x0000004000007947 */ /* 0x000fea0003800000 */
.L_x_21869:
[----:B-----5:R-:W-:-:S05]  /*1ba0*/  HADD2.F32 R120, -RZ, R21.H1_H1 ;  /* 0x30000015ff787230 */ /* 0x020fca0000004100 */
[----:B------:R-:W-:-:S05]  /*1bb0*/  FADD.FTZ R153, R120, R153 ;  /* 0x0000009978997221 */ /* 0x000fca0000010000 */
.L_x_21870:
[----:B------:R-:W-:-:S04]  /*1bc0*/  F2FP.PACK_AB R120, RZ, R153 ;  /* 0x00000099ff78723e */ /* 0x000fc800000000ff */
[----:B------:R-:W-:Y:S02]  /*1bd0*/  PRMT R17, R17, 0x5410, R120 ;  /* 0x0000541011117816 */ /* 0x000fe40000000078 */
.L_x_21871:
[----:B------:R-:W-:-:S05]  /*1be0*/  HADD2.F32 R152, -RZ, R122.H0_H0 ;  /* 0x2000007aff987230 */ /* 0x000fca0000004100 */
[----:B------:R-:W-:Y:S01]  /*1bf0*/  FMUL.FTZ R152, R152, R129 ;  /* 0x0000008198987220 */ /* 0x000fe20000410000 */
[----:B------:R-:W-:Y:S05]  /*1c00*/  @P2 BRA `(.L_x_21872) ;  /* 0x0000002000002947 */ /* 0x000fea0003800000 */
[----:B------:R-:W-:Y:S05]  /*1c10*/  @P0 BRA `(.L_x_21873) ;  /* 0x0000003000000947 */ /* 0x000fea0003800000 */
[----:B------:R-:W-:Y:S05]  /*1c20*/  BRA `(.L_x_21874) ;  /* 0x0000004000007947 */ /* 0x000fea0003800000 */
.L_x_21872:
[----:B-----5:R-:W-:-:S05]  /*1c30*/  HADD2.F32 R121, -RZ, R22.H0_H0 ;  /* 0x20000016ff797230 */ /* 0x020fca0000004100 */
[----:B------:R-:W-:-:S05]  /*1c40*/  FADD.FTZ R152, R121, R152 ;  /* 0x0000009879987221 */ /* 0x000fca0000010000 */
.L_x_21873:
[----:B------:R-:W-:-:S04]  /*1c50*/  F2FP.PACK_AB R120, RZ, R152 ;  /* 0x00000098ff78723e */ /* 0x000fc800000000ff */
[----:B------:R-:W-:Y:S02]  /*1c60*/  PRMT R18, R120, 0x7610, R18 ;  /* 0x0000761078127816 */ /* 0x000fe40000000012 */
.L_x_21874:
[----:B------:R-:W-:-:S05]  /*1c70*/  HADD2.F32 R122, -RZ, R122.H1_H1 ;  /* 0x3000007aff7a7230 */ /* 0x000fca0000004100 */
[----:B------:R-:W-:Y:S01]  /*1c80*/  FMUL.FTZ R155, R122, R129 ;  /* 0x000000817a9b7220 */ /* 0x000fe20000410000 */
[----:B------:R-:W-:Y:S05]  /*1c90*/  @P2 BRA `(.L_x_21875) ;  /* 0x0000002000002947 */ /* 0x000fea0003800000 */
[----:B------:R-:W-:Y:S05]  /*1ca0*/  @P0 BRA `(.L_x_21876) ;  /* 0x0000003000000947 */ /* 0x000fea0003800000 */
[----:B------:R-:W-:Y:S05]  /*1cb0*/  BRA `(.L_x_21877) ;  /* 0x0000004000007947 */ /* 0x000fea0003800000 */
.L_x_21875:
[----:B-----5:R-:W-:-:S05]  /*1cc0*/  HADD2.F32 R120, -RZ, R22.H1_H1 ;  /* 0x30000016ff787230 */ /* 0x020fca0000004100 */
[----:B------:R-:W-:-:S05]  /*1cd0*/  FADD.FTZ R155, R120, R155 ;  /* 0x0000009b789b7221 */ /* 0x000fca0000010000 */
.L_x_21876:
[----:B------:R-:W-:-:S04]  /*1ce0*/  F2FP.PACK_AB R120, RZ, R155 ;  /* 0x0000009bff78723e */ /* 0x000fc800000000ff */
[----:B------:R-:W-:Y:S02]  /*1cf0*/  PRMT R18, R18, 0x5410, R120 ;  /* 0x0000541012127816 */ /* 0x000fe40000000078 */
.L_x_21877:
[----:B------:R-:W-:-:S05]  /*1d00*/  HADD2.F32 R154, -RZ, R123.H0_H0 ;  /* 0x2000007bff9a7230 */ /* 0x000fca0000004100 */
[----:B------:R-:W-:Y:S01]  /*1d10*/  FMUL.FTZ R154, R154, R129 ;  /* 0x000000819a9a7220 */ /* 0x000fe20000410000 */
[----:B------:R-:W-:Y:S05]  /*1d20*/  @P2 BRA `(.L_x_21878) ;  /* 0x0000002000002947 */ /* 0x000fea0003800000 */
[----:B------:R-:W-:Y:S05]  /*1d30*/  @P0 BRA `(.L_x_21879) ;  /* 0x0000003000000947 */ /* 0x000fea0003800000 */
[----:B------:R-:W-:Y:S05]  /*1d40*/  BRA `(.L_x_21880) ;  /* 0x0000004000007947 */ /* 0x000fea0003800000 */
.L_x_21878:
[----:B-----5:R-:W-:-:S05]  /*1d50*/  HADD2.F32 R121, -RZ, R23.H0_H0 ;  /* 0x20000017ff797230 */ /* 0x020fca0000004100 */
[----:B------:R-:W-:-:S05]  /*1d60*/  FADD.FTZ R154, R121, R154 ;  /* 0x0000009a799a7221 */ /* 0x000fca0000010000 */
.L_x_21879:
[----:B------:R-:W-:-:S04]  /*1d70*/  F2FP.PACK_AB R120, RZ, R154 ;  /* 0x0000009aff78723e */ /* 0x000fc800000000ff */
[----:B------:R-:W-:Y:S02]  /*1d80*/  PRMT R19, R120, 0x7610, R19 ;  /* 0x0000761078137816 */ /* 0x000fe40000000013 */
.L_x_21880:
[----:B------:R-:W-:-:S05]  /*1d90*/  HADD2.F32 R120, -RZ, R123.H1_H1 ;  /* 0x3000007bff787230 */ /* 0x000fca0000004100 */
[----:B------:R-:W-:Y:S01]  /*1da0*/  FMUL.FTZ R157, R120, R129 ;  /* 0x00000081789d7220 */ /* 0x000fe20000410000 */
[----:B------:R-:W-:Y:S05]  /*1db0*/  @P2 BRA `(.L_x_21881) ;  /* 0x0000002000002947 */ /* 0x000fea0003800000 */
[----:B------:R-:W-:Y:S05]  /*1dc0*/  @P0 BRA `(.L_x_21882) ;  /* 0x0000003000000947 */ /* 0x000fea0003800000 */
[----:B------:R-:W-:Y:S05]  /*1dd0*/  BRA `(.L_x_21883) ;  /* 0x0000004000007947 */ /* 0x000fea0003800000 */
.L_x_21881:
[----:B-----5:R-:W-:-:S05]  /*1de0*/  HADD2.F32 R120, -RZ, R23.H1_H1 ;  /* 0x30000017ff787230 */ /* 0x020fca0000004100 */
[----:B------:R-:W-:-:S05]  /*1df0*/  FADD.FTZ R157, R120, R157 ;  /* 0x0000009d789d7221 */ /* 0x000fca0000010000 */
.L_x_21882:
[----:B------:R-:W-:-:S04]  /*1e00*/  F2FP.PACK_AB R120, RZ, R157 ;  /* 0x0000009dff78723e */ /* 0x000fc800000000ff */
[----:B------:R-:W-:Y:S02]  /*1e10*/  PRMT R19, R19, 0x5410, R120 ;  /* 0x0000541013137816 */ /* 0x000fe40000000078 */
.L_x_21883:
        /* <DEDUP_REMOVED lines=13> */
.L_x_21884:
[----:B0----5:R-:W-:-:S05]  /*1ef0*/  HADD2.F32 R159, -RZ, R20.H0_H0 ;  /* 0x20000014ff9f7230 */ /* 0x021fca0000004100 */
[----:B------:R-:W-:-:S05]  /*1f00*/  FADD.FTZ R156, R159, R156 ;  /* 0x0000009c9f9c7221 */ /* 0x000fca0000010000 */
.L_x_21885:
[----:B------:R-:W-:-:S04]  /*1f10*/  F2FP.PACK_AB R159, RZ, R156 ;  /* 0x0000009cff9f723e */ /* 0x000fc800000000ff */
[----:B------:R-:W-:Y:S02]  /*1f20*/  PRMT R16, R159, 0x7610, R16 ;  /* 0x000076109f107816 */ /* 0x000fe40000000010 */
.L_x_21886:
[----:B------:R-:W-:-:S05]  /*1f30*/  HADD2.F32 R120, -RZ, R120.H1_H1 ;  /* 0x30000078ff787230 */ /* 0x000fca0000004100 */
[----:B------:R-:W-:Y:S01]  /*1f40*/  FMUL.FTZ R159, R120, R129 ;  /* 0x00000081789f7220 */ /* 0x000fe20000410000 */
[----:B------:R-:W-:Y:S05]  /*1f50*/  @P2 BRA `(.L_x_21887) ;  /* 0x0000002000002947 */ /* 0x000fea0003800000 */
[----:B------:R-:W-:Y:S05]  /*1f60*/  @P0 BRA `(.L_x_21888) ;  /* 0x0000003000000947 */ /* 0x000fea0003800000 */
[----:B------:R-:W-:Y:S05]  /*1f70*/  BRA `(.L_x_21889) ;  /* 0x0000004000007947 */ /* 0x000fea0003800000 */
.L_x_21887:
[----:B-----5:R-:W-:-:S05]  /*1f80*/  HADD2.F32 R120, -RZ, R20.H1_H1 ;  /* 0x30000014ff787230 */ /* 0x020fca0000004100 */
[----:B------:R-:W-:-:S05]  /*1f90*/  FADD.FTZ R159, R120, R159 ;  /* 0x0000009f789f7221 */ /* 0x000fca0000010000 */
.L_x_21888:
[----:B------:R-:W-:-:S04]  /*1fa0*/  F2FP.PACK_AB R120, RZ, R159 ;  /* 0x0000009fff78723e */ /* 0x000fc800000000ff */
[----:B------:R-:W-:Y:S02]  /*1fb0*/  PRMT R16, R16, 0x5410, R120 ;  /* 0x0000541010107816 */ /* 0x000fe40000000078 */
.L_x_21889:
[----:B------:R-:W-:-:S05]  /*1fc0*/  HADD2.F32 R120, -RZ, R121.H0_H0 ;  /* 0x20000079ff787230 */ /* 0x000fca0000004100 */
[----:B------:R-:W-:Y:S01]  /*1fd0*/  FMUL.FTZ R120, R120, R129 ;  /* 0x0000008178787220 */ /* 0x000fe20000410000 */
[----:B------:R-:W-:Y:S05]  /*1fe0*/  @P2 BRA `(.L_x_21890) ;  /* 0x0000002000002947 */ /* 0x000fea0003800000 */
[----:B------:R-:W-:Y:S05]  /*1ff0*/  @P0 BRA `(.L_x_21891) ;  /* 0x0000003000000947 */ /* 0x000fea0003800000 */
[----:B------:R-:W-:Y:S05]  /*2000*/  BRA `(.L_x_21892) ;  /* 0x0000004000007947 */ /* 0x000fea0003800000 */
.L_x_21890:
[----:B-----5:R-:W-:-:S05]  /*2010*/  HADD2.F32 R161, -RZ, R21.H0_H0 ;  /* 0x20000015ffa17230 */ /* 0x020fca0000004100 */
[----:B------:R-:W-:-:S05]  /*2020*/  FADD.FTZ R120, R161, R120 ;  /* 0x00000078a1787221 */ /* 0x000fca0000010000 */
.L_x_21891:
[----:B------:R-:W-:-:S04]  /*2030*/  F2FP.PACK_AB R160, RZ, R120 ;  /* 0x00000078ffa0723e */ /* 0x000fc800000000ff */
[----:B------:R-:W-:Y:S02]  /*2040*/  PRMT R17, R160, 0x7610, R17 ;  /* 0x00007610a0117816 */ /* 0x000fe40000000011 */
.L_x_21892:
[----:B------:R-:W-:-:S05]  /*2050*/  HADD2.F32 R160, -RZ, R121.H1_H1 ;  /* 0x30000079ffa07230 */ /* 0x000fca0000004100 */
[----:B------:R-:W-:Y:S01]  /*2060*/  FMUL.FTZ R160, R160, R129 ;  /* 0x00000081a0a07220 */ /* 0x000fe20000410000 */
[----:B------:R-:W-:Y:S05]  /*2070*/  @P2 BRA `(.L_x_21893) ;  /* 0x0000002000002947 */ /* 0x000fea0003800000 */
[----:B------:R-:W-:Y:S05]  /*2080*/  @P0 BRA `(.L_x_21894) ;  /* 0x0000003000000947 */ /* 0x000fea0003800000 */
[----:B------:R-:W-:Y:S05]  /*2090*/  BRA `(.L_x_21895) ;  /* 0x0000004000007947 */ /* 0x000fea0003800000 */
.L_x_21893:
[----:B-----5:R-:W-:-:S05]  /*20a0*/  HADD2.F32 R121, -RZ, R21.H1_H1 ;  /* 0x30000015ff797230 */ /* 0x020fca0000004100 */
[----:B------:R-:W-:-:S05]  /*20b0*/  FADD.FTZ R160, R121, R160 ;  /* 0x000000a079a07221 */ /* 0x000fca0000010000 */
.L_x_21894:
[----:B------:R-:W-:-:S04]  /*20c0*/  F2FP.PACK_AB R121, RZ, R160 ;  /* 0x000000a0ff79723e */ /* 0x000fc800000000ff */
[----:B------:R-:W-:Y:S02]  /*20d0*/  PRMT R17, R17, 0x5410, R121 ;  /* 0x0000541011117816 */ /* 0x000fe40000000079 */
.L_x_21895:
[----:B------:R-:W-:-:S05]  /*20e0*/  HADD2.F32 R162, -RZ, R122.H0_H0 ;  /* 0x2000007affa27230 */ /* 0x000fca0000004100 */
[----:B------:R-:W-:Y:S01]  /*20f0*/  FMUL.FTZ R121, R162, R129 ;  /* 0x00000081a2797220 */ /* 0x000fe20000410000 */
[----:B------:R-:W-:Y:S05]  /*2100*/  @P2 BRA `(.L_x_21896) ;  /* 0x0000002000002947 */ /* 0x000fea0003800000 */
[----:B------:R-:W-:Y:S05]  /*2110*/  @P0 BRA `(.L_x_21897) ;  /* 0x0000003000000947 */ /* 0x000fea0003800000 */
[----:B------:R-:W-:Y:S05]  /*2120*/  BRA `(.L_x_21898) ;  /* 0x0000004000007947 */ /* 0x000fea0003800000 */
.L_x_21896:
[----:B-----5:R-:W-:-:S05]  /*2130*/  HADD2.F32 R162, -RZ, R22.H0_H0 ;  /* 0x20000016ffa27230 */ /* 0x020fca0000004100 */
[----:B------:R-:W-:-:S05]  /*2140*/  FADD.FTZ R121, R162, R121 ;  /* 0x00000079a2797221 */ /* 0x000fca0000010000 */
.L_x_21897:
[----:B------:R-:W-:-:S04]  /*2150*/  F2FP.PACK_AB R161, RZ, R121 ;  /* 0x00000079ffa1723e */ /* 0x000fc800000000ff */
[----:B------:R-:W-:Y:S02]  /*2160*/  PRMT R18, R161, 0x7610, R18 ;  /* 0x00007610a1127816 */ /* 0x000fe40000000012 */
.L_x_21898:
[----:B------:R-:W-:-:S05]  /*2170*/  HADD2.F32 R122, -RZ, R122.H1_H1 ;  /* 0x3000007aff7a7230 */ /* 0x000fca0000004100 */
[----:B------:R-:W-:Y:S01]  /*2180*/  FMUL.FTZ R161, R122, R129 ;  /* 0x000000817aa17220 */ /* 0x000fe20000410000 */
[----:B------:R-:W-:Y:S05]  /*2190*/  @P2 BRA `(.L_x_21899) ;  /* 0x0000002000002947 */ /* 0x000fea0003800000 */
[----:B------:R-:W-:Y:S05]  /*21a0*/  @P0 BRA `(.L_x_21900) ;  /* 0x0000003000000947 */ /* 0x000fea0003800000 */
[----:B------:R-:W-:Y:S05]  /*21b0*/  BRA `(.L_x_21901) ;  /* 0x0000004000007947 */ /* 0x000fea0003800000 */
.L_x_21899:
[----:B-----5:R-:W-:-:S05]  /*21c0*/  HADD2.F32 R122, -RZ, R22.H1_H1 ;  /* 0x30000016ff7a7230 */ /* 0x020fca0000004100 */
[----:B------:R-:W-:-:S05]  /*21d0*/  FADD.FTZ R161, R122, R161 ;  /* 0x000000a17aa17221 */ /* 0x000fca0000010000 */
.L_x_21900:
[----:B------:R-:W-:-:S04]  /*21e0*/  F2FP.PACK_AB R122, RZ, R161 ;  /* 0x000000a1ff7a723e */ /* 0x000fc800000000ff */
[----:B------:R-:W-:Y:S02]  /*21f0*/  PRMT R18, R18, 0x5410, R122 ;  /* 0x0000541012127816 */ /* 0x000fe4000000007a */
.L_x_21901:
[----:B------:R-:W-:-:S05]  /*2200*/  HADD2.F32 R122, -RZ, R123.H0_H0 ;  /* 0x2000007bff7a7230 */ /* 0x000fca0000004100 */
[----:B------:R-:W-:Y:S01]  /*2210*/  FMUL.FTZ R122, R122, R129 ;  /* 0x000000817a7a7220 */ /* 0x000fe20000410000 */
[----:B------:R-:W-:Y:S05]  /*2220*/  @P2 BRA `(.L_x_21902) ;  /* 0x0000002000002947 */ /* 0x000fea0003800000 */
[----:B------:R-:W-:Y:S05]  /*2230*/  @P0 BRA `(.L_x_21903) ;  /* 0x0000003000000947 */ /* 0x000fea0003800000 */
[----:B------:R-:W-:Y:S05]  /*2240*/  BRA `(.L_x_21904) ;  /* 0x0000004000007947 */ /* 0x000fea0003800000 */
.L_x_21902:
[----:B-----5:R-:W-:-:S05]  /*2250*/  HADD2.F32 R163, -RZ, R23.H0_H0 ;  /* 0x20000017ffa37230 */ /* 0x020fca0000004100 */
[----:B------:R-:W-:-:S05]  /*2260*/  FADD.FTZ R122, R163, R122 ;  /* 0x0000007aa37a7221 */ /* 0x000fca0000010000 */
.L_x_21903:
[----:B------:R-:W-:-:S04]  /*2270*/  F2FP.PACK_AB R162, RZ, R122 ;  /* 0x0000007affa2723e */ /* 0x000fc800000000ff */
[----:B------:R-:W-:Y:S02]  /*2280*/  PRMT R19, R162, 0x7610, R19 ;  /* 0x00007610a2137816 */ /* 0x000fe40000000013 */
.L_x_21904:
[----:B------:R-:W-:-:S05]  /*2290*/  HADD2.F32 R162, -RZ, R123.H1_H1 ;  /* 0x3000007bffa27230 */ /* 0x000fca0000004100 */
[----:B------:R-:W-:Y:S01]  /*22a0*/  FMUL.FTZ R129, R162, R129 ;  /* 0x00000081a2817220 */ /* 0x000fe20000410000 */
[----:B------:R-:W-:Y:S05]  /*22b0*/  @P2 BRA `(.L_x_21905) ;  /* 0x0000002000002947 */ /* 0x000fea0003800000 */
[----:B------:R-:W-:Y:S05]  /*22c0*/  @P0 BRA `(.L_x_21906) ;  /* 0x0000003000000947 */ /* 0x000fea0003800000 */
[----:B------:R-:W-:Y:S05]  /*22d0*/  BRA `(.L_x_21907) ;  /* 0x0000004000007947 */ /* 0x000fea0003800000 */
.L_x_21905:
[----:B-----5:R-:W-:-:S05]  /*22e0*/  HADD2.F32 R162, -RZ, R23.H1_H1 ;  /* 0x30000017ffa27230 */ /* 0x020fca0000004100 */
[----:B------:R-:W-:-:S05]  /*22f0*/  FADD.FTZ R129, R162, R129 ;  /* 0x00000081a2817221 */ /* 0x000fca0000010000 */
.L_x_21906:
[----:B------:R-:W-:-:S04]  /*2300*/  F2FP.PACK_AB R123, RZ, R129 ;  /* 0x00000081ff7b723e */ /* 0x000fc800000000ff */
[----:B------:R-:W-:Y:S02]  /*2310*/  PRMT R19, R19, 0x5410, R123 ;  /* 0x0000541013137816 */ /* 0x000fe4000000007b */
.L_x_21907:
        /* <DEDUP_REMOVED lines=54> */
.L_x_21912:
        /* <DEDUP_REMOVED lines=116> */
.L_x_21913:
        /* <DEDUP_REMOVED lines=24> */
[----:B------:R-:W-:Y:S01]  /*2f40*/  F2FP.PACK_AB R15, R164, R15 ;  /* 0x0000000fa40f723e */ /* 0x000fe200000000ff */
        /* <DEDUP_REMOVED lines=17> */
[----:B------:R-:W-:Y:S02]  /*3060*/  F2FP.PACK_AB R12, R11, R12 ;  /* 0x0000000c0b0c723e */ /* 0x000fe400000000ff */
[----:B------:R-:W-:Y:S01]  /*3070*/  MOV R11, 0x10 ;  /* 0x00000010000b7802 */ /* 0x000fe20000000f00 */
[----:B------:R-:W-:Y:S01]  /*3080*/  FFMA.FTZ R164, R65, R164, R113 ;  /* 0x000000a441a47223 */ /* 0x000fe20000010071 */
[----:B------:R0:W-:Y:S01]  /*3090*/  @!P2 STG.E [R162.64], R123 ;  /* 0x0000007ba200a986 */ /* 0x0001e2000c101904 */
[----:B------:R-:W-:Y:S02]  /*30a0*/  FFMA.FTZ R124, R71, R14, R119 ;  /* 0x0000000e477c7223 */ /* 0x000fe40000010077 */
[----:B------:R-:W-:Y:S01]  /*30b0*/  FADD.FTZ R120, -R130, R120 ;  /* 0x0000007882787221 */ /* 0x000fe20000010100 */
[----:B------:R-:W-:Y:S01]  /*30c0*/  F2FP.PACK_AB R14, R164, R131 ;  /* 0x00000083a40e723e */ /* 0x000fe200000000ff */
[----:B------:R-:W-:Y:S01]  /*30d0*/  IMAD R131, R3, c[0x0][0x168], RZ ;  /* 0x00005a0003837a24 */ /* 0x000fe200078e02ff */
[----:B------:R-:W-:Y:S01]  /*30e0*/  F2FP.PACK_AB R13, R124, R13 ;  /* 0x0000000d7c0d723e */ /* 0x000fe200000000ff */
        /* <DEDUP_REMOVED lines=62> */
[----:B------:R-:W-:Y:S01]  /*34d0*/  F2FP.PACK_AB R122, R121, R120 ;  /* 0x00000078797a723e */ /* 0x000fe200000000ff */
[C---:B------:R-:W-:Y:S01]  /*34e0*/  FMUL.FTZ R129, R123.reuse, R134 ;  /* 0x000000867b817220 */ /* 0x040fe20000410000 */
[----:B------:R-:W-:Y:S01]  /*34f0*/  F2FP.PACK_AB R120, R10, R5 ;  /* 0x000000050a78723e */ /* 0x000fe200000000ff */
        /* <DEDUP_REMOVED lines=24> */
[----:B------:R-:W-:Y:S01]  /*3680*/  F2FP.PACK_AB R123, R14, R125 ;  /* 0x0000007d0e7b723e */ /* 0x000fe200000000ff */
        /* <DEDUP_REMOVED lines=21> */
[----:B------:R-:W-:Y:S02]  /*37e0*/  FFMA.FTZ R125, R45, R142, R93 ;  /* 0x0000008e2d7d7223 */ /* 0x000fe4000001005d */
        /* <DEDUP_REMOVED lines=27> */
[----:B------:R-:W-:Y:S01]  /*39a0*/  IMAD.WIDE.U32 R8, R2, R11, c[0x0][0x208] ;  /* 0x0000820002087625 */ /* 0x000fe200078e000b */
        /* <DEDUP_REMOVED lines=15> */
.L_x_21910:
[----:B------:R-:W-:Y:S05]  /*3aa0*/  EXIT ;  /* 0x000000000000794d */ /* 0x000fea0003800000 */
.L_x_21908:
[----:B------:R-:W-:Y:S01]  /*3ab0*/  HFMA2.MMA R131, -RZ, RZ, 0, 5.9604644775390625e-08 ;  /* 0x00000001ff837435 */ /* 0x000fe200000001ff */
[----:B------:R-:W-:Y:S02]  /*3ac0*/  MOV R163, R162 ;  /* 0x000000a200a37202 */ /* 0x000fe40000000f00 */
[----:B------:R-:W-:Y:S02]  /*3ad0*/  MOV R130, 0x1f ;  /* 0x0000001f00827802 */ /* 0x000fe40000000f00 */
[----:B------:R-:W-:Y:S02]  /*3ae0*/  MOV R123, 0xffffffff ;  /* 0xffffffff007b7802 */ /* 0x000fe40000000f00 */
[----:B------:R-:W-:Y:S02]  /*3af0*/  MOV R164, 0x3b10 ;  /* 0x00003b1000a47802 */ /* 0x000fe40000000f00 */
[----:B-----5:R-:W-:Y:S05]  /*3b00*/  CALL.REL.NOINC `($__internal_81_$__cuda_sm70_shflsync_bfly_p) ;  /* 0x0000098000007944 */ /* 0x020fea0003c00000 */
[----:B01----:R-:W-:Y:S05]  /*3b10*/  BRA `(.L_x_21912) ;  /* 0xffffeb6000007947 */ /* 0x003fea000383ffff */
.L_x_21909:
[----:B------:R-:W-:Y:S01]  /*3b20*/  HFMA2.MMA R131, -RZ, RZ, 0, 1.1920928955078125e-07 ;  /* 0x00000002ff837435 */ /* 0x000fe200000001ff */
[----:B------:R-:W-:Y:S02]  /*3b30*/  MOV R130, 0x1f ;  /* 0x0000001f00827802 */ /* 0x000fe40000000f00 */
[----:B------:R-:W-:-:S02]  /*3b40*/  MOV R123, 0xffffffff ;  /* 0xffffffff007b7802 */ /* 0x000fc40000000f00 */
[----:B------:R-:W-:Y:S02]  /*3b50*/  MOV R164, 0x3b70 ;  /* 0x00003b7000a47802 */ /* 0x000fe40000000f00 */
[----:B0----5:R-:W-:Y:S05]  /*3b60*/  CALL.REL.NOINC `($__internal_81_$__cuda_sm70_shflsync_bfly_p) ;  /* 0x0000092000007944 */ /* 0x021fea0003c00000 */
[----:B0-----:R-:W-:Y:S01]  /*3b70*/  HFMA2.MMA R131, -RZ, RZ, 0, 2.384185791015625e-07 ;  /* 0x00000004ff837435 */ /* 0x001fe200000001ff */
[----:B-1----:R-:W-:Y:S01]  /*3b80*/  FADD.FTZ R163, R163, R130 ;  /* 0x00000082a3a37221 */ /* 0x002fe20000010000 */
[----:B------:R-:W-:Y:S02]  /*3b90*/  MOV R130, 0x1f ;  /* 0x0000001f00827802 */ /* 0x000fe40000000f00 */
[----:B------:R-:W-:Y:S02]  /*3ba0*/  MOV R123, 0xffffffff ;  /* 0xffffffff007b7802 */ /* 0x000fe40000000f00 */
[----:B------:R-:W-:Y:S02]  /*3bb0*/  MOV R164, 0x3bd0 ;  /* 0x00003bd000a47802 */ /* 0x000fe40000000f00 */
[----:B------:R-:W-:Y:S05]  /*3bc0*/  CALL.REL.NOINC `($__internal_81_$__cuda_sm70_shflsync_bfly_p) ;  /* 0x000008c000007944 */ /* 0x000fea0003c00000 */
[----:B0-----:R-:W-:Y:S01]  /*3bd0*/  HFMA2.MMA R131, -RZ, RZ, 0, 4.76837158203125e-07 ;  /* 0x00000008ff837435 */ /* 0x001fe200000001ff */
[----:B-1----:R-:W-:Y:S01]  /*3be0*/  FADD.FTZ R163, R163, R130 ;  /* 0x00000082a3a37221 */ /* 0x002fe20000010000 */
[----:B------:R-:W-:Y:S02]  /*3bf0*/  MOV R130, 0x1f ;  /* 0x0000001f00827802 */ /* 0x000fe40000000f00 */
[----:B------:R-:W-:-:S02]  /*3c00*/  MOV R123, 0xffffffff ;  /* 0xffffffff007b7802 */ /* 0x000fc40000000f00 */
[----:B------:R-:W-:Y:S02]  /*3c10*/  MOV R164, 0x3c30 ;  /* 0x00003c3000a47802 */ /* 0x000fe40000000f00 */
[----:B------:R-:W-:Y:S05]  /*3c20*/  CALL.REL.NOINC `($__internal_81_$__cuda_sm70_shflsync_bfly_p) ;  /* 0x0000086000007944 */ /* 0x000fea0003c00000 */
[----:B0-----:R-:W-:Y:S01]  /*3c30*/  HFMA2.MMA R131, -RZ, RZ, 0, 9.5367431640625e-07 ;  /* 0x00000010ff837435 */ /* 0x001fe200000001ff */
[----:B-1----:R-:W-:Y:S01]  /*3c40*/  FADD.FTZ R163, R163, R130 ;  /* 0x00000082a3a37221 */ /* 0x002fe20000010000 */
[----:B------:R-:W-:Y:S02]  /*3c50*/  MOV R130, 0x1f ;  /* 0x0000001f00827802 */ /* 0x000fe40000000f00 */
[----:B------:R-:W-:Y:S02]  /*3c60*/  MOV R123, 0xffffffff ;  /* 0xffffffff007b7802 */ /* 0x000fe40000000f00 */
[----:B------:R-:W-:Y:S02]  /*3c70*/  MOV R164, 0x3c90 ;  /* 0x00003c9000a47802 */ /* 0x000fe40000000f00 */
[----:B------:R-:W-:Y:S05]  /*3c80*/  CALL.REL.NOINC `($__internal_81_$__cuda_sm70_shflsync_bfly_p) ;  /* 0x0000080000007944 */ /* 0x000fea0003c00000 */
        /* <DEDUP_REMOVED lines=102> */
[----:B------:R-:W-:Y:S05]  /*42f0*/  CALL.REL.NOINC `($__internal_81_$__cuda_sm70_shflsync_bfly_p) ;  /* 0x0000019000007944 */ /* 0x000fea0003c00000 */
[----:B0-----:R-:W-:Y:S01]  /*4300*/  HFMA2.MMA R131, -RZ, RZ, 0, 1.1920928955078125e-07 ;  /* 0x00000002ff837435 */ /* 0x001fe200000001ff */
[----:B-1----:R-:W-:Y:S01]  /*4310*/  FADD.FTZ R163, R163, R130 ;  /* 0x00000082a3a37221 */ /* 0x002fe20000010000 */
[----:B------:R-:W-:Y:S02]  /*4320*/  MOV R130, 0x1f ;  /* 0x0000001f00827802 */ /* 0x000fe40000000f00 */
[----:B------:R-:W-:Y:S02]  /*4330*/  MOV R123, 0xffffffff ;  /* 0xffffffff007b7802 */ /* 0x000fe40000000f00 */
[----:B------:R-:W-:Y:S02]  /*4340*/  MOV R164, 0x4360 ;  /* 0x0000436000a47802 */ /* 0x000fe40000000f00 */
[----:B------:R-:W-:Y:S05]  /*4350*/  CALL.REL.NOINC `($__internal_81_$__cuda_sm70_shflsync_bfly_p) ;  /* 0x0000013000007944 */ /* 0x000fea0003c00000 */
[----:B0-----:R-:W-:Y:S01]  /*4360*/  HFMA2.MMA R131, -RZ, RZ, 0, 2.384185791015625e-07 ;  /* 0x00000004ff837435 */ /* 0x001fe200000001ff */
[----:B-1----:R-:W-:Y:S01]  /*4370*/  FADD.FTZ R163, R163, R130 ;  /* 0x00000082a3a37221 */ /* 0x002fe20000010000 */
[----:B------:R-:W-:-:S02]  /*4380*/  MOV R130, 0x1f ;  /* 0x0000001f00827802 */ /* 0x000fc40000000f00 */
[----:B------:R-:W-:Y:S02]  /*4390*/  MOV R123, 0xffffffff ;  /* 0xffffffff007b7802 */ /* 0x000fe40000000f00 */
[----:B------:R-:W-:Y:S02]  /*43a0*/  MOV R164, 0x43c0 ;  /* 0x000043c000a47802 */ /* 0x000fe40000000f00 */
[----:B------:R-:W-:Y:S05]  /*43b0*/  CALL.REL.NOINC `($__internal_81_$__cuda_sm70_shflsync_bfly_p) ;  /* 0x000000d000007944 */ /* 0x000fea0003c00000 */
[----:B0-----:R-:W-:Y:S01]  /*43c0*/  HFMA2.MMA R131, -RZ, RZ, 0, 4.76837158203125e-07 ;  /* 0x00000008ff837435 */ /* 0x001fe200000001ff */
[----:B-1----:R-:W-:Y:S01]  /*43d0*/  FADD.FTZ R163, R163, R130 ;  /* 0x00000082a3a37221 */ /* 0x002fe20000010000 */
[----:B------:R-:W-:Y:S02]  /*43e0*/  MOV R130, 0x1f ;  /* 0x0000001f00827802 */ /* 0x000fe40000000f00 */
[----:B------:R-:W-:Y:S02]  /*43f0*/  MOV R123, 0xffffffff ;  /* 0xffffffff007b7802 */ /* 0x000fe40000000f00 */
[----:B------:R-:W-:Y:S02]  /*4400*/  MOV R164, 0x4420 ;  /* 0x0000442000a47802 */ /* 0x000fe40000000f00 */
[----:B------:R-:W-:Y:S05]  /*4410*/  CALL.REL.NOINC `($__internal_81_$__cuda_sm70_shflsync_bfly_p) ;  /* 0x0000007000007944 */ /* 0x000fea0003c00000 */
[----:B0-----:R-:W-:Y:S01]  /*4420*/  HFMA2.MMA R131, -RZ, RZ, 0, 9.5367431640625e-07 ;  /* 0x00000010ff837435 */ /* 0x001fe200000001ff */
[----:B-1----:R-:W-:Y:S01]  /*4430*/  FADD.FTZ R163, R163, R130 ;  /* 0x00000082a3a37221 */ /* 0x002fe20000010000 */
[----:B------:R-:W-:-:S02]  /*4440*/  MOV R130, 0x1f ;  /* 0x0000001f00827802 */ /* 0x000fc40000000f00 */
[----:B------:R-:W-:Y:S02]  /*4450*/  MOV R123, 0xffffffff ;  /* 0xffffffff007b7802 */ /* 0x000fe40000000f00 */
[----:B------:R-:W-:Y:S02]  /*4460*/  MOV R164, 0x4480 ;  /* 0x0000448000a47802 */ /* 0x000fe40000000f00 */
[----:B------:R-:W-:Y:S05]  /*4470*/  CALL.REL.NOINC `($__internal_81_$__cuda_sm70_shflsync_bfly_p) ;  /* 0x0000001000007944 */ /* 0x000fea0003c00000 */
[----:B01----:R-:W-:Y:S05]  /*4480*/  BRA `(.L_x_21913) ;  /* 0xffffe93000007947 */ /* 0x003fea000383ffff */
        .weak           $__internal_81_$__cuda_sm70_shflsync_bfly_p
        .type           $__internal_81_$__cuda_sm70_shflsync_bfly_p,@function
        .size           $__internal_81_$__cuda_sm70_shflsync_bfly_p,(.L_x_43141 - $__internal_81_$__cuda_sm70_shflsync_bfly_p)
$__internal_81_$__cuda_sm70_shflsync_bfly_p:
[----:B------:R-:W-:Y:S01]  /*4490*/  HFMA2.MMA R165, -RZ, RZ, 0, 0 ;  /* 0x00000000ffa57435 */ /* 0x000fe200000001ff */
[----:B------:R-:W-:Y:S04]  /*44a0*/  WARPSYNC R123 ;  /* 0x0000007b00007348 */ /* 0x000fe80003800000 */
[----:B------:R0:W1:Y:S01]  /*44b0*/  SHFL.BFLY PT, R130, R163, R131, R130 ;  /* 0x0c000083a3827389 */ /* 0x00006200000e0082 */
[----:B------:R-:W-:Y:S05]  /*44c0*/  RET.REL.NODEC R164 `(_ZN10layer_norm13ln_fwd_kernelINS_13Kernel_traitsIf6__halfS2_S2_fjLj1536ELj1ELj4ELj1ELj16ENS_18Kernel_traits_baseILj1536EfS2_S2_S2_fjLj128EEEEELb0ELb0ELb0ELb1EEEvNS_9FwdParamsE) ;  /* 0xffffbb30a4007950 */ /* 0x000fea0003c3ffff */
.L_x_21914:
        /* <DEDUP_REMOVED lines=11> */
.L_x_43141:


//--------------------- .text._ZN10layer_norm13ln_fwd_kernelINS_13Kernel_traitsIf6__halfS2_S2_fjLj1536ELj1ELj4ELj1ELj16ENS_18Kernel_traits_baseILj1536EfS2_S2_S2_fjLj128EEEEELb0ELb0ELb1ELb0EEEvNS_9FwdParamsE --------------------------
	.section	.text._ZN10layer_norm13ln_fwd_kernelINS_13Kernel_traitsIf6__halfS2_S2_fjLj1536ELj1ELj4ELj1ELj16ENS_18Kernel_traits_baseILj1536EfS2_S2_S2_fjLj128EEEEELb0ELb0ELb1ELb0EEEvNS_9FwdParamsE,"ax",@progbits
	.sectioninfo	@"SHI_REGISTERS=168"
	.align	128
        .global         _ZN10layer_norm13ln_fwd_kernelINS_13Kernel_traitsIf6__halfS2_S2_fjLj1536ELj1ELj4ELj1ELj16ENS_18Kernel_traits_baseILj1536EfS2_S2_S2_fjLj128EEEEELb0ELb0ELb1ELb0EEEvNS_9FwdParamsE
        .type           _ZN10layer_norm13ln_fwd_kernelINS_13Kernel_traitsIf6__halfS2_S2_fjLj1536ELj1ELj4ELj1ELj16ENS_18Kernel_traits_baseILj1536EfS2_S2_S2_fjLj128EEEEELb0ELb0ELb1ELb0EEEvNS_9FwdParamsE,@function
        .size           _ZN10layer_norm13ln_fwd_kernelINS_13Kernel_traitsIf6__halfS2_S2_fjLj1536ELj1ELj4ELj1ELj16ENS_18Kernel_traits_baseILj1536EfS2_S2_S2_fjLj128EEEEELb0ELb0ELb1ELb0EEEvNS_9FwdParamsE,(.L_x_43142 - _ZN10layer_norm13ln_fwd_kernelINS_13Kernel_traitsIf6__halfS2_S2_fjLj1536ELj1ELj4ELj1ELj16ENS_18Kernel_traits_baseILj1536EfS2_S2_S2_fjLj128EEEEELb0ELb0ELb1ELb0EEEvNS_9FwdParamsE)
        .other          _ZN10layer_norm13ln_fwd_kernelINS_13Kernel_traitsIf6__halfS2_S2_fjLj1536ELj1ELj4ELj1ELj16ENS_18Kernel_traits_baseILj1536EfS2_S2_S2_fjLj128EEEEELb0ELb0ELb1ELb0EEEvNS_9FwdParamsE,@"STO_CUDA_ENTRY STV_DEFAULT"
_ZN10layer_norm13ln_fwd_kernelINS_13Kernel_traitsIf6__halfS2_S2_fjLj1536ELj1ELj4ELj1ELj16ENS_18Kernel_traits_baseILj1536EfS2_S2_S2_fjLj128EEEEELb0ELb0ELb1ELb0EEEvNS_9FwdParamsE:
.text._ZN10layer_norm13ln_fwd_kernelINS_13Kernel_traitsIf6__halfS2_S2_fjLj1536ELj1ELj4ELj1ELj16ENS_18Kernel_traits_baseILj1536EfS2_S2_S2_fjLj128EEEEELb0ELb0ELb1ELb0EEEvNS_9FwdParamsE:
        /* <DEDUP_REMOVED lines=32> */
.L_x_21916:
[----:B-1----:R-:W-:Y:S05]  /*0200*/  BSYNC B0 ;  /* 0x0000000000007941 */ /* 0x002fea0003800000 */
.L_x_21915:
        /* <DEDUP_REMOVED lines=17> */
.L_x_21918:
[----:B------:R-:W-:Y:S05]  /*0320*/  BSYNC B0 ;  /* 0x0000000000007941 */ /* 0x000fea0003800000 */
.L_x_21917:
        /* <DEDUP_REMOVED lines=17> */
.L_x_21920:
[----:B------:R-:W-:Y:S05]  /*0440*/  BSYNC B0 ;  /* 0x0000000000007941 */ /* 0x000fea0003800000 */
.L_x_21919:
        /* <DEDUP_REMOVED lines=17> */
.L_x_21922:
[----:B------:R-:W-:Y:S05]  /*0560*/  BSYNC B0 ;  /* 0x0000000000007941 */ /* 0x000fea0003800000 */
.L_x_21921:
        /* <DEDUP_REMOVED lines=17> */
.L_x_21924:
[----:B------:R-:W-:Y:S05]  /*0680*/  BSYNC B0 ;  /* 0x0000000000007941 */ /* 0x000fea0003800000 */
.L_x_21923:
        /* <DEDUP_REMOVED lines=19> */
.L_x_21926:
[----:B------:R-:W-:Y:S05]  /*07c0*/  BSYNC B0 ;  /* 0x0000000000007941 */ /* 0x000fea0003800000 */
.L_x_21925:
[----:B------:R-:W-:-:S13]  /*07d0*/  ISETP.GE.AND P2, PT, R7, c[0x0][0x164], PT ;  /* 0x0000590007007a0c */ /* 0x000fda0003f46270 */
[----:B------:R-:W-:Y:S05]  /*07e0*/  @P2 EXIT ;  /* 0x000000000000294d */ /* 0x000fea0003800000 */
[----:B0-----:R-:W-:Y:S01]  /*07f0*/  MOV R2, R7 ;  /* 0x0000000700027202 */ /* 0x001fe20000000f00 */
[----:B------:R-:W-:Y:S02]  /*0800*/  ULDC.U8 UR6, c[0x0][0x1f0] ;  /* 0x00007c0000067ab9 */ /* 0x000fe40000000000 */
.L_x_22098:
        /* <DEDUP_REMOVED lines=36> */
.L_x_21930:
[----:B0----5:R-:W-:Y:S02]  /*0a50*/  HADD2.F32 R3, -RZ, R80.H0_H0 ;  /* 0x20000050ff037230 */ /* 0x021fe40000004100 */
[----:B------:R-:W-:-:S03]  /*0a60*/  @P3 HADD2.F32 R4, -RZ, R84.H0_H0 ;  /* 0x20000054ff043230 */ /* 0x000fc60000004100 */
[----:B------:R-:W-:-:S04]  /*0a70*/  FMUL.FTZ R3, R3, c[0x0][0x1ec] ;  /* 0x00007b0003037a20 */ /* 0x000fc80000410000 */
[----:B------:R-:W-:Y:S02]  /*0a80*/  @P3 FADD.FTZ R3, R4, R3 ;  /* 0x0000000304033221 */ /* 0x000fe40000010000 */
.L_x_21931:
[----:B------:R-:W-:Y:S05]  /*0a90*/  BSYNC B1 ;  /* 0x0000000000017941 */ /* 0x000fea0003800000 */
.L_x_21929:
[----:B------:R-:W-:Y:S01]  /*0aa0*/  BSSY B1, `(.L_x_21932) ;  /* 0x000000a000017945 */ /* 0x000fe20003800000 */
[----:B------:R-:W-:Y:S05]  /*0ab0*/  @P4 BRA `(.L_x_21933) ;  /* 0x0000004000004947 */ /* 0x000fea0003800000 */
[----:B------:R-:W-:Y:S01]  /*0ac0*/  MOV R4, RZ ;  /* 0x000000ff00047202 */ /* 0x000fe20000000f00 */
[----:B------:R-:W-:Y:S05]  /*0ad0*/  @!P3 BRA `(.L_x_21934) ;  /* 0x000000600000b947 */ /* 0x000fea0003800000 */
[----:B-----5:R-:W-:Y:S01]  /*0ae0*/  HADD2.F32 R4, -RZ, R84.H1_H1 ;  /* 0x30000054ff047230 */ /* 0x020fe20000004100 */
[----:B------:R-:W-:Y:S05]  /*0af0*/  BRA `(.L_x_21934) ;  /* 0x0000004000007947 */ /* 0x000fea0003800000 */
.L_x_21933:
[----:B-----5:R-:W-:Y:S02]  /*0b00*/  HADD2.F32 R4, -RZ, R80.H1_H1 ;  /* 0x30000050ff047230 */ /* 0x020fe40000004100 */
[----:B------:R-:W-:-:S03]  /*0b10*/  @P3 HADD2.F32 R5, -RZ, R84.H1_H1 ;  /* 0x30000054ff053230 */ /* 0x000fc60000004100 */
[----:B------:R-:W-:-:S04]  /*0b20*/  FMUL.FTZ R4, R4, c[0x0][0x1ec] ;  /* 0x00007b0004047a20 */ /* 0x000fc80000410000 */
[----:B------:R-:W-:Y:S02]  /*0b30*/  @P3 FADD.FTZ R4, R5, R4 ;  /* 0x0000000405043221 */ /* 0x000fe40000010000 */
.L_x_21934:
[----:B------:R-:W-:Y:S05]  /*0b40*/  BSYNC B1 ;  /* 0x0000000000017941 */ /* 0x000fea0003800000 */
.L_x_21932:
[----:B------:R-:W-:Y:S01]  /*0b50*/  BSSY B1, `(.L_x_21935) ;  /* 0x000000a000017945 */ /* 0x000fe20003800000 */
[----:B------:R-:W-:Y:S05]  /*0b60*/  @P4 BRA `(.L_x_21936) ;  /* 0x0000004000004947 */ /* 0x000fea0003800000 */
[----:B------:R-:W-:Y:S01]  /*0b70*/  HFMA2.MMA R5, -RZ, RZ, 0, 0 ;  /* 0x00000000ff057435 */ /* 0x000fe200000001ff */
[----:B------:R-:W-:Y:S05]  /*0b80*/  @!P3 BRA `(.L_x_21937) ;  /* 0x000000600000b947 */ /* 0x000fea0003800000 */
[----:B-----5:R-:W-:Y:S01]  /*0b90*/  HADD2.F32 R5, -RZ, R85.H0_H0 ;  /* 0x20000055ff057230 */ /* 0x020fe20000004100 */
[----:B------:R-:W-:Y:S05]  /*0ba0*/  BRA `(.L_x_21937) ;  /* 0x0000004000007947 */ /* 0x000fea0003800000 */
.L_x_21936:
[----:B-----5:R-:W-:Y:S02]  /*0bb0*/  HADD2.F32 R5, -RZ, R81.H0_H0 ;  /* 0x20000051ff057230 */ /* 0x020fe40000004100 */
[----:B------:R-:W-:-:S03]  /*0bc0*/  @P3 HADD2.F32 R6, -RZ, R85.H0_H0 ;  /* 0x20000055ff063230 */ /* 0x000fc60000004100 */
[----:B------:R-:W-:-:S04]  /*0bd0*/  FMUL.FTZ R5, R5, c[0x0][0x1ec] ;  /* 0x00007b0005057a20 */ /* 0x000fc80000410000 */
[----:B------:R-:W-:Y:S02]  /*0be0*/  @P3 FADD.FTZ R5, R6, R5 ;  /* 0x0000000506053221 */ /* 0x000fe40000010000 */
.L_x_21937:
[----:B------:R-:W-:Y:S05]  /*0bf0*/  BSYNC B1 ;  /* 0x0000000000017941 */ /* 0x000fea0003800000 */
.L_x_21935:
[----:B------:R-:W-:Y:S01]  /*0c00*/  BSSY B1, `(.L_x_21938) ;  /* 0x000000a000017945 */ /* 0x000fe20003800000 */
[----:B------:R-:W-:Y:S05]  /*0c10*/  @P4 BRA `(.L_x_21939) ;  /* 0x0000004000004947 */ /* 0x000fea0003800000 */
[----:B------:R-:W-:Y:S01]  /*0c20*/  MOV R6, RZ ;  /* 0x000000ff00067202 */ /* 0x000fe20000000f00 */
[----:B------:R-:W-:Y:S05]  /*0c30*/  @!P3 BRA `(.L_x_21940) ;  /* 0x000000600000b947 */ /* 0x000fea0003800000 */
[----:B-----5:R-:W-:Y:S01]  /*0c40*/  HADD2.F32 R6, -RZ, R85.H1_H1 ;  /* 0x30000055ff067230 */ /* 0x020fe20000004100 */
[----:B------:R-:W-:Y:S05]  /*0c50*/  BRA `(.L_x_21940) ;  /* 0x0000004000007947 */ /* 0x000fea0003800000 */
.L_x_21939:
[----:B-----5:R-:W-:Y:S02]  /*0c60*/  HADD2.F32 R6, -RZ, R81.H1_H1 ;  /* 0x30000051ff067230 */ /* 0x020fe40000004100 */
[----:B------:R-:W-:-:S03]  /*0c70*/  @P3 HADD2.F32 R7, -RZ, R85.H1_H1 ;  /* 0x30000055ff073230 */ /* 0x000fc60000004100 */
[----:B------:R-:W-:-:S04]  /*0c80*/  FMUL.FTZ R6, R6, c[0x0][0x1ec] ;  /* 0x00007b0006067a20 */ /* 0x000fc80000410000 */
[----:B------:R-:W-:Y:S02]  /*0c90*/  @P3 FADD.FTZ R6, R7, R6 ;  /* 0x0000000607063221 */ /* 0x000fe40000010000 */
.L_x_21940:
[----:B------:R-:W-:Y:S05]  /*0ca0*/  BSYNC B1 ;  /* 0x0000000000017941 */ /* 0x000fea0003800000 */
.L_x_21938:
[----:B------:R-:W-:Y:S01]  /*0cb0*/  BSSY B1, `(.L_x_21941) ;  /* 0x000000a000017945 */ /* 0x000fe20003800000 */
[----:B------:R-:W-:Y:S05]  /*0cc0*/  @P4 BRA `(.L_x_21942) ;  /* 0x0000004000004947 */ /* 0x000fea0003800000 */
[----:B------:R-:W-:Y:S01]  /*0cd0*/  HFMA2.MMA R7, -RZ, RZ, 0, 0 ;  /* 0x00000000ff077435 */ /* 0x000fe200000001ff */
[----:B------:R-:W-:Y:S05]  /*0ce0*/  @!P3 BRA `(.L_x_21943) ;  /* 0x000000600000b947 */ /* 0x000fea0003800000 */
[----:B-----5:R-:W-:Y:S01]  /*0cf0*/  HADD2.F32 R7, -RZ, R86.H0_H0 ;  /* 0x20000056ff077230 */ /* 0x020fe20000004100 */
[----:B------:R-:W-:Y:S05]  /*0d00*/  BRA `(.L_x_21943) ;  /* 0x0000004000007947 */ /* 0x000fea0003800000 */
.L_x_21942:
[----:B-----5:R-:W-:Y:S02]  /*0d10*/  HADD2.F32 R7, -RZ, R82.H0_H0 ;  /* 0x20000052ff077230 */ /* 0x020fe40000004100 */
[----:B------:R-:W-:-:S03]  /*0d20*/  @P3 HADD2.F32 R8, -RZ, R86.H0_H0 ;  /* 0x20000056ff083230 */ /* 0x000fc60000004100 */
[----:B------:R-:W-:-:S04]  /*0d30*/  FMUL.FTZ R7, R7, c[0x0][0x1ec] ;  /* 0x00007b0007077a20 */ /* 0x000fc80000410000 */
[----:B------:R-:W-:Y:S02]  /*0d40*/  @P3 FADD.FTZ R7, R8, R7 ;  /* 0x0000000708073221 */ /* 0x000fe40000010000 */
.L_x_21943:
[----:B------:R-:W-:Y:S05]  /*0d50*/  BSYNC B1 ;  /* 0x0000000000017941 */ /* 0x000fea0003800000 */
.L_x_21941:
[----:B------:R-:W-:Y:S01]  /*0d60*/  BSSY B1, `(.L_x_21944) ;  /* 0x000000a000017945 */ /* 0x000fe20003800000 */
[----:B------:R-:W-:Y:S05]  /*0d70*/  @P4 BRA `(.L_x_21945) ;  /* 0x0000004000004947 */ /* 0x000fea0003800000 */
[----:B------:R-:W-:Y:S01]  /*0d80*/  MOV R8, RZ ;  /* 0x000000ff00087202 */ /* 0x000fe20000000f00 */
[----:B------:R-:W-:Y:S05]  /*0d90*/  @!P3 BRA `(.L_x_21946) ;  /* 0x000000600000b947 */ /* 0x000fea0003800000 */
[----:B-----5:R-:W-:Y:S01]  /*0da0*/  HADD2.F32 R8, -RZ, R86.H1_H1 ;  /* 0x30000056ff087230 */ /* 0x020fe20000004100 */
[----:B------:R-:W-:Y:S05]  /*0db0*/  BRA `(.L_x_21946) ;  /* 0x0000004000007947 */ /* 0x000fea0003800000 */
.L_x_21945:
[----:B-----5:R-:W-:Y:S02]  /*0dc0*/  HADD2.F32 R8, -RZ, R82.H1_H1 ;  /* 0x30000052ff087230 */ /* 0x020fe40000004100 */
[----:B------:R-:W-:-:S03]  /*0dd0*/  @P3 HADD2.F32 R9, -RZ, R86.H1_H1 ;  /* 0x30000056ff093230 */ /* 0x000fc60000004100 */
[----:B------:R-:W-:-:S04]  /*0de0*/  FMUL.FTZ R8, R8, c[0x0][0x1ec] ;  /* 0x00007b0008087a20 */ /* 0x000fc80000410000 */
[----:B------:R-:W-:Y:S02]  /*0df0*/  @P3 FADD.FTZ R8, R9, R8 ;  /* 0x0000000809083221 */ /* 0x000fe40000010000 */
.L_x_21946:
[----:B------:R-:W-:Y:S05]  /*0e00*/  BSYNC B1 ;  /* 0x0000000000017941 */ /* 0x000fea0003800000 */
.L_x_21944:
[----:B------:R-:W-:Y:S01]  /*0e10*/  BSSY B1, `(.L_x_21947) ;  /* 0x000000a000017945 */ /* 0x000fe20003800000 */
[----:B------:R-:W-:Y:S05]  /*0e20*/  @P4 BRA `(.L_x_21948) ;  /* 0x0000004000004947 */ /* 0x000fea0003800000 */
[----:B------:R-:W-:Y:S01]  /*0e30*/  HFMA2.MMA R9, -RZ, RZ, 0, 0 ;  /* 0x00000000ff097435 */ /* 0x000fe200000001ff */
[----:B------:R-:W-:Y:S05]  /*0e40*/  @!P3 BRA `(.L_x_21949) ;  /* 0x000000600000b947 */ /* 0x000fea0003800000 */
[----:B-----5:R-:W-:Y:S01]  /*0e50*/  HADD2.F32 R9, -RZ, R87.H0_H0 ;  /* 0x20000057ff097230 */ /* 0x020fe20000004100 */
[----:B------:R-:W-:Y:S05]  /*0e60*/  BRA `(.L_x_21949) ;  /* 0x0000004000007947 */ /* 0x000fea0003800000 */
.L_x_21948:
[----:B-----5:R-:W-:Y:S02]  /*0e70*/  HADD2.F32 R9, -RZ, R83.H0_H0 ;  /* 0x20000053ff097230 */ /* 0x020fe40000004100 */
[----:B------:R-:W-:-:S03]  /*0e80*/  @P3 HADD2.F32 R10, -RZ, R87.H0_H0 ;  /* 0x20000057ff0a3230 */ /* 0x000fc60000004100 */
[----:B------:R-:W-:-:S04]  /*0e90*/  FMUL.FTZ R9, R9, c[0x0][0x1ec] ;  /* 0x00007b0009097a20 */ /* 0x000fc80000410000 */
[----:B------:R-:W-:Y:S02]  /*0ea0*/  @P3 FADD.FTZ R9, R10, R9 ;  /* 0x000000090a093221 */ /* 0x000fe40000010000 */
.L_x_21949:
[----:B------:R-:W-:Y:S05]  /*0eb0*/  BSYNC B1 ;  /* 0x0000000000017941 */ /* 0x000fea0003800000 */
.L_x_21947:
[----:B------:R-:W-:Y:S01]  /*0ec0*/  BSSY B1, `(.L_x_21950) ;  /* 0x000000a000017945 */ /* 0x000fe20003800000 */
[----:B------:R-:W-:Y:S05]  /*0ed0*/  @P4 BRA `(.L_x_21951) ;  /* 0x0000004000004947 */ /* 0x000fea0003800000 */
[----:B------:R-:W-:Y:S01]  /*0ee0*/  MOV R10, RZ ;  /* 0x000000ff000a7202 */ /* 0x000fe20000000f00 */
[----:B------:R-:W-:Y:S05]  /*0ef0*/  @!P3 BRA `(.L_x_21952) ;  /* 0x000000600000b947 */ /* 0x000fea0003800000 */
[----:B-----5:R-:W-:Y:S01]  /*0f00*/  HADD2.F32 R10, -RZ, R87.H1_H1 ;  /* 0x30000057ff0a7230 */ /* 0x020fe20000004100 */
[----:B------:R-:W-:Y:S05]  /*0f10*/  BRA `(.L_x_21952) ;  /* 0x0000004000007947 */ /* 0x000fea0003800000 */
.L_x_21951:
[----:B-----5:R-:W-:Y:S02]  /*0f20*/  HADD2.F32 R10, -RZ, R83.H1_H1 ;  /* 0x30000053ff0a7230 */ /* 0x020fe40000004100 */
[----:B------:R-:W-:-:S03]  /*0f30*/  @P3 HADD2.F32 R89, -RZ, R87.H1_H1 ;  /* 0x30000057ff593230 */ /* 0x000fc60000004100 */
[----:B------:R-:W-:-:S04]  /*0f40*/  FMUL.FTZ R10, R10, c[0x0][0x1ec] ;  /* 0x00007b000a0a7a20 */ /* 0x000fc80000410000 */
[----:B------:R-:W-:Y:S02]  /*0f50*/  @P3 FADD.FTZ R10, R89, R10 ;  /* 0x0000000a590a3221 */ /* 0x000fe40000010000 */
.L_x_21952:
[----:B------:R-:W-:Y:S05]  /*0f60*/  BSYNC B1 ;  /* 0x0000000000017941 */ /* 0x000fea0003800000 */
.L_x_21950:
        /* <DEDUP_REMOVED lines=9> */
.L_x_21928:
[----:B0-----:R-:W-:Y:S05]  /*1000*/  BSYNC B0 ;  /* 0x0000000000007941 */ /* 0x001fea0003800000 */
.L_x_21927:
        /* <DEDUP_REMOVED lines=18> */
.L_x_21956:
[----:B0----5:R-:W-:Y:S02]  /*1130*/  HADD2.F32 R11, -RZ, R80.H0_H0 ;  /* 0x20000050ff0b7230 */ /* 0x021fe40000004100 */
[----:B------:R-:W-:-:S03]  /*1140*/  @P3 HADD2.F32 R12, -RZ, R84.H0_H0 ;  /* 0x20000054ff0c3230 */ /* 0x000fc60000004100 */
[----:B------:R-:W-:-:S04]  /*1150*/  FMUL.FTZ R11, R11, c[0x0][0x1ec] ;  /* 0x00007b000b0b7a20 */ /* 0x000fc80000410000 */
[----:B------:R-:W-:Y:S02]  /*1160*/  @P3 FADD.FTZ R11, R12, R11 ;  /* 0x0000000b0c0b3221 */ /* 0x000fe40000010000 */
.L_x_21957:
[----:B------:R-:W-:Y:S05]  /*1170*/  BSYNC B1 ;  /* 0x0000000000017941 */ /* 0x000fea0003800000 */
.L_x_21955:
[----:B------:R-:W-:Y:S01]  /*1180*/  BSSY B1, `(.L_x_21958) ;  /* 0x000000a000017945 */ /* 0x000fe20003800000 */
[----:B------:R-:W-:Y:S05]  /*1190*/  @P4 BRA `(.L_x_21959) ;  /* 0x0000004000004947 */ /* 0x000fea0003800000 */
[----:B------:R-:W-:Y:S01]  /*11a0*/  MOV R12, RZ ;  /* 0x000000ff000c7202 */ /* 0x000fe20000000f00 */
[----:B------:R-:W-:Y:S05]  /*11b0*/  @!P3 BRA `(.L_x_21960) ;  /* 0x000000600000b947 */ /* 0x000fea0003800000 */
[----:B-----5:R-:W-:Y:S01]  /*11c0*/  HADD2.F32 R12, -RZ, R84.H1_H1 ;  /* 0x30000054ff0c7230 */ /* 0x020fe20000004100 */
[----:B------:R-:W-:Y:S05]  /*11d0*/  BRA `(.L_x_21960) ;  /* 0x0000004000007947 */ /* 0x000fea0003800000 */
.L_x_21959:
[----:B-----5:R-:W-:Y:S02]  /*11e0*/  HADD2.F32 R12, -RZ, R80.H1_H1 ;  /* 0x30000050ff0c7230 */ /* 0x020fe40000004100 */
[----:B------:R-:W-:-:S03]  /*11f0*/  @P3 HADD2.F32 R13, -RZ, R84.H1_H1 ;  /* 0x30000054ff0d3230 */ /* 0x000fc60000004100 */
[----:B------:R-:W-:-:S04]  /*1200*/  FMUL.FTZ R12, R12, c[0x0][0x1ec] ;  /* 0x00007b000c0c7a20 */ /* 0x000fc80000410000 */
[----:B------:R-:W-:Y:S02]  /*1210*/  @P3 FADD.FTZ R12, R13, R12 ;  /* 0x0000000c0d0c3221 */ /* 0x000fe40000010000 */
.L_x_21960:
[----:B------:R-:W-:Y:S05]  /*1220*/  BSYNC B1 ;  /* 0x0000000000017941 */ /* 0x000fea0003800000 */
.L_x_21958:
[----:B------:R-:W-:Y:S01]  /*1230*/  BSSY B1, `(.L_x_21961) ;  /* 0x000000a000017945 */ /* 0x000fe20003800000 */
[----:B------:R-:W-:Y:S05]  /*1240*/  @P4 BRA `(.L_x_21962) ;  /* 0x0000004000004947 */ /* 0x000fea0003800000 */
[----:B------:R-:W-:Y:S01]  /*1250*/  HFMA2.MMA R13, -RZ, RZ, 0, 0 ;  /* 0x00000000ff0d7435 */ /* 0x000fe200000001ff */
[----:B------:R-:W-:Y:S05]  /*1260*/  @!P3 BRA `(.L_x_21963) ;  /* 0x000000600000b947 */ /* 0x000fea0003800000 */
[----:B-----5:R-:W-:Y:S01]  /*1270*/  HADD2.F32 R13, -RZ, R85.H0_H0 ;  /* 0x20000055ff0d7230 */ /* 0x020fe20000004100 */
[----:B------:R-:W-:Y:S05]  /*1280*/  BRA `(.L_x_21963) ;  /* 0x0000004000007947 */ /* 0x000fea0003800000 */
.L_x_21962:
[----:B-----5:R-:W-:Y:S02]  /*1290*/  HADD2.F32 R13, -RZ, R81.H0_H0 ;  /* 0x20000051ff0d7230 */ /* 0x020fe40000004100 */
[----:B------:R-:W-:-:S03]  /*12a0*/  @P3 HADD2.F32 R14, -RZ, R85.H0_H0 ;  /* 0x20000055ff0e3230 */ /* 0x000fc60000004100 */
[----:B------:R-:W-:-:S04]  /*12b0*/  FMUL.FTZ R13, R13, c[0x0][0x1ec] ;  /* 0x00007b000d0d7a20 */ /* 0x000fc80000410000 */
[----:B------:R-:W-:Y:S02]  /*12c0*/  @P3 FADD.FTZ R13, R14, R13 ;  /* 0x0000000d0e0d3221 */ /* 0x000fe40000010000 */
.L_x_21963:
[----:B------:R-:W-:Y:S05]  /*12d0*/  BSYNC B1 ;  /* 0x0000000000017941 */ /* 0x000fea0003800000 */
.L_x_21961:
[----:B------:R-:W-:Y:S01]  /*12e0*/  BSSY B1, `(.L_x_21964) ;  /* 0x000000a000017945 */ /* 0x000fe20003800000 */
[----:B------:R-:W-:Y:S05]  /*12f0*/  @P4 BRA `(.L_x_21965) ;  /* 0x0000004000004947 */ /* 0x000fea0003800000 */
[----:B------:R-:W-:Y:S01]  /*1300*/  MOV R14, RZ ;  /* 0x000000ff000e7202 */ /* 0x000fe20000000f00 */
[----:B------:R-:W-:Y:S05]  /*1310*/  @!P3 BRA `(.L_x_21966) ;  /* 0x000000600000b947 */ /* 0x000fea0003800000 */
[----:B-----5:R-:W-:Y:S01]  /*1320*/  HADD2.F32 R14, -RZ, R85.H1_H1 ;  /* 0x30000055ff0e7230 */ /* 0x020fe20000004100 */
[----:B------:R-:W-:Y:S05]  /*1330*/  BRA `(.L_x_21966) ;  /* 0x0000004000007947 */ /* 0x000fea0003800000 */
.L_x_21965:
[----:B-----5:R-:W-:Y:S02]  /*1340*/  HADD2.F32 R14, -RZ, R81.H1_H1 ;  /* 0x30000051ff0e7230 */ /* 0x020fe40000004100 */
[----:B------:R-:W-:-:S03]  /*1350*/  @P3 HADD2.F32 R15, -RZ, R85.H1_H1 ;  /* 0x30000055ff0f3230 */ /* 0x000fc60000004100 */
[----:B------:R-:W-:-:S04]  /*1360*/  FMUL.FTZ R14, R14, c[0x0][0x1ec] ;  /* 0x00007b000e0e7a20 */ /* 0x000fc80000410000 */
[----:B------:R-:W-:Y:S02]  /*1370*/  @P3 FADD.FTZ R14, R15, R14 ;  /* 0x0000000e0f0e3221 */ /* 0x000fe40000010000 */
.L_x_21966:
[----:B------:R-:W-:Y:S05]  /*1380*/  BSYNC B1 ;  /* 0x0000000000017941 */ /* 0x000fea0003800000 */
.L_x_21964:
[----:B------:R-:W-:Y:S01]  /*1390*/  BSSY B1, `(.L_x_21967) ;  /* 0x000000a000017945 */ /* 0x000fe20003800000 */
[----:B------:R-:W-:Y:S05]  /*13a0*/  @P4 BRA `(.L_x_21968) ;  /* 0x0000004000004947 */ /* 0x000fea0003800000 */
[----:B------:R-:W-:Y:S01]  /*13b0*/  HFMA2.MMA R15, -RZ, RZ, 0, 0 ;  /* 0x00000000ff0f7435 */ /* 0x000fe200000001ff */
[----:B------:R-:W-:Y:S05]  /*13c0*/  @!P3 BRA `(.L_x_21969) ;  /* 0x000000600000b947 */ /* 0x000fea0003800000 */
[----:B-----5:R-:W-:Y:S01]  /*13d0*/  HADD2.F32 R15, -RZ, R86.H0_H0 ;  /* 0x20000056ff0f7230 */ /* 0x020fe20000004100 */
[----:B------:R-:W-:Y:S05]  /*13e0*/  BRA `(.L_x_21969) ;  /* 0x0000004000007947 */ /* 0x000fea0003800000 */
.L_x_21968:
[----:B-----5:R-:W-:Y:S02]  /*13f0*/  HADD2.F32 R15, -RZ, R82.H0_H0 ;  /* 0x20000052ff0f7230 */ /* 0x020fe40000004100 */
[----:B------:R-:W-:-:S03]  /*1400*/  @P3 HADD2.F32 R16, -RZ, R86.H0_H0 ;  /* 0x20000056ff103230 */ /* 0x000fc60000004100 */
[----:B------:R-:W-:-:S04]  /*1410*/  FMUL.FTZ R15, R15, c[0x0][0x1ec] ;  /* 0x00007b000f0f7a20 */ /* 0x000fc80000410000 */
[----:B------:R-:W-:Y:S02]  /*1420*/  @P3 FADD.FTZ R15, R16, R15 ;  /* 0x0000000f100f3221 */ /* 0x000fe40000010000 */
.L_x_21969:
[----:B------:R-:W-:Y:S05]  /*1430*/  BSYNC B1 ;  /* 0x0000000000017941 */ /* 0x000fea0003800000 */
.L_x_21967:
[----:B------:R-:W-:Y:S01]  /*1440*/  BSSY B1, `(.L_x_21970) ;  /* 0x000000a000017945 */ /* 0x000fe20003800000 */
[----:B------:R-:W-:Y:S05]  /*1450*/  @P4 BRA `(.L_x_21971) ;  /* 0x0000004000004947 */ /* 0x000fea0003800000 */
[----:B------:R-:W-:Y:S01]  /*1460*/  MOV R16, RZ ;  /* 0x000000ff00107202 */ /* 0x000fe20000000f00 */
[----:B------:R-:W-:Y:S05]  /*1470*/  @!P3 BRA `(.L_x_21972) ;  /* 0x000000600000b947 */ /* 0x000fea0003800000 */
[----:B-----5:R-:W-:Y:S01]  /*1480*/  HADD2.F32 R16, -RZ, R86.H1_H1 ;  /* 0x30000056ff107230 */ /* 0x020fe20000004100 */
[----:B------:R-:W-:Y:S05]  /*1490*/  BRA `(.L_x_21972) ;  /* 0x0000004000007947 */ /* 0x000fea0003800000 */
.L_x_21971:
[----:B-----5:R-:W-:Y:S02]  /*14a0*/  HADD2.F32 R16, -RZ, R82.H1_H1 ;  /* 0x30000052ff107230 */ /* 0x020fe40000004100 */
[----:B------:R-:W-:-:S03]  /*14b0*/  @P3 HADD2.F32 R17, -RZ, R86.H1_H1 ;  /* 0x30000056ff113230 */ /* 0x000fc60000004100 */
[----:B------:R-:W-:-:S04]  /*14c0*/  FMUL.FTZ R16, R16, c[0x0][0x1ec] ;  /* 0x00007b0010107a20 */ /* 0x000fc80000410000 */
[----:B------:R-:W-:Y:S02]  /*14d0*/  @P3 FADD.FTZ R16, R17, R16 ;  /* 0x0000001011103221 */ /* 0x000fe40000010000 */
.L_x_21972:
[----:B------:R-:W-:Y:S05]  /*14e0*/  BSYNC B1 ;  /* 0x0000000000017941 */ /* 0x000fea0003800000 */
.L_x_21970:
[----:B------:R-:W-:Y:S01]  /*14f0*/  BSSY B1, `(.L_x_21973) ;  /* 0x000000a000017945 */ /* 0x000fe20003800000 */
[----:B------:R-:W-:Y:S05]  /*1500*/  @P4 BRA `(.L_x_21974) ;  /* 0x0000004000004947 */ /* 0x000fea0003800000 */
[----:B------:R-:W-:Y:S01]  /*1510*/  HFMA2.MMA R17, -RZ, RZ, 0, 0 ;  /* 0x00000000ff117435 */ /* 0x000fe200000001ff */
[----:B------:R-:W-:Y:S05]  /*1520*/  @!P3 BRA `(.L_x_21975) ;  /* 0x000000600000b947 */ /* 0x000fea0003800000 */
[----:B-----5:R-:W-:Y:S01]  /*1530*/  HADD2.F32 R17, -RZ, R87.H0_H0 ;  /* 0x20000057ff117230 */ /* 0x020fe20000004100 */
[----:B------:R-:W-:Y:S05]  /*1540*/  BRA `(.L_x_21975) ;  /* 0x0000004000007947 */ /* 0x000fea0003800000 */
.L_x_21974:
[----:B-----5:R-:W-:Y:S02]  /*1550*/  HADD2.F32 R17, -RZ, R83.H0_H0 ;  /* 0x20000053ff117230 */ /* 0x020fe40000004100 */
[----:B------:R-:W-:-:S03]  /*1560*/  @P3 HADD2.F32 R18, -RZ, R87.H0_H0 ;  /* 0x20000057ff123230 */ /* 0x000fc60000004100 */
[----:B------:R-:W-:-:S04]  /*1570*/  FMUL.FTZ R17, R17, c[0x0][0x1ec] ;  /* 0x00007b0011117a20 */ /* 0x000fc80000410000 */
[----:B------:R-:W-:Y:S02]  /*1580*/  @P3 FADD.FTZ R17, R18, R17 ;  /* 0x0000001112113221 */ /* 0x000fe40000010000 */
.L_x_21975:
[----:B------:R-:W-:Y:S05]  /*1590*/  BSYNC B1 ;  /* 0x0000000000017941 */ /* 0x000fea0003800000 */
.L_x_21973:
[----:B------:R-:W-:Y:S01]  /*15a0*/  BSSY B1, `(.L_x_21976) ;  /* 0x000000a000017945 */ /* 0x000fe20003800000 */
[----:B------:R-:W-:Y:S05]  /*15b0*/  @P4 BRA `(.L_x_21977) ;  /* 0x0000004000004947 */ /* 0x000fea0003800000 */
[----:B------:R-:W-:Y:S01]  /*15c0*/  MOV R18, RZ ;  /* 0x000000ff00127202 */ /* 0x000fe20000000f00 */
[----:B------:R-:W-:Y:S05]  /*15d0*/  @!P3 BRA `(.L_x_21978) ;  /* 0x000000600000b947 */ /* 0x000fea0003800000 */
[----:B-----5:R-:W-:Y:S01]  /*15e0*/  HADD2.F32 R18, -RZ, R87.H1_H1 ;  /* 0x30000057ff127230 */ /* 0x020fe20000004100 */
[----:B------:R-:W-:Y:S05]  /*15f0*/  BRA `(.L_x_21978) ;  /* 0x0000004000007947 */ /* 0x000fea0003800000 */
.L_x_21977:
[----:B-----5:R-:W-:Y:S02]  /*1600*/  HADD2.F32 R18, -RZ, R83.H1_H1 ;  /* 0x30000053ff127230 */ /* 0x020fe40000004100 */
[----:B------:R-:W-:-:S03]  /*1610*/  @P3 HADD2.F32 R89, -RZ, R87.H1_H1 ;  /* 0x30000057ff593230 */ /* 0x000fc60000004100 */
[----:B------:R-:W-:-:S04]  /*1620*/  FMUL.FTZ R18, R18, c[0x0][0x1ec] ;  /* 0x00007b0012127a20 */ /* 0x000fc80000410000 */
[----:B------:R-:W-:Y:S02]  /*1630*/  @P3 FADD.FTZ R18, R89, R18 ;  /* 0x0000001259123221 */ /* 0x000fe40000010000 */
.L_x_21978:
[----:B------:R-:W-:Y:S05]  /*1640*/  BSYNC B1 ;  /* 0x0000000000017941 */ /* 0x000fea0003800000 */
.L_x_21976:
        /* <DEDUP_REMOVED lines=9> */
.L_x_21954:
[----:B------:R-:W-:Y:S05]  /*16e0*/  BSYNC B0 ;  /* 0x0000000000007941 */ /* 0x000fea0003800000 */
.L_x_21953:
        /* <DEDUP_REMOVED lines=18> */
.L_x_21982:
[----:B-1---5:R-:W-:Y:S02]  /*1810*/  HADD2.F32 R19, -RZ, R80.H0_H0 ;  /* 0x20000050ff137230 */ /* 0x022fe40000004100 */
[----:B------:R-:W-:-:S03]  /*1820*/  @P3 HADD2.F32 R20, -RZ, R84.H0_H0 ;  /* 0x20000054ff143230 */ /* 0x000fc60000004100 */
[----:B------:R-:W-:-:S04]  /*1830*/  FMUL.FTZ R19, R19, c[0x0][0x1ec] ;  /* 0x00007b0013137a20 */ /* 0x000fc80000410000 */
[----:B------:R-:W-:Y:S02]  /*1840*/  @P3 FADD.FTZ R19, R20, R19 ;  /* 0x0000001314133221 */ /* 0x000fe40000010000 */
.L_x_21983:
[----:B------:R-:W-:Y:S05]  /*1850*/  BSYNC B1 ;  /* 0x0000000000017941 */ /* 0x000fea0003800000 */
.L_x_21981:
[----:B------:R-:W-:Y:S01]  /*1860*/  BSSY B1, `(.L_x_21984) ;  /* 0x000000a000017945 */ /* 0x000fe20003800000 */
[----:B------:R-:W-:Y:S05]  /*1870*/  @P4 BRA `(.L_x_21985) ;  /* 0x0000004000004947 */ /* 0x000fea0003800000 */
[----:B------:R-:W-:Y:S01]  /*1880*/  MOV R20, RZ ;  /* 0x000000ff00147202 */ /* 0x000fe20000000f00 */
[----:B------:R-:W-:Y:S05]  /*1890*/  @!P3 BRA `(.L_x_21986) ;  /* 0x000000600000b947 */ /* 0x000fea0003800000 */
[----:B-----5:R-:W-:Y:S01]  /*18a0*/  HADD2.F32 R20, -RZ, R84.H1_H1 ;  /* 0x30000054ff147230 */ /* 0x020fe20000004100 */
[----:B------:R-:W-:Y:S05]  /*18b0*/  BRA `(.L_x_21986) ;  /* 0x0000004000007947 */ /* 0x000fea0003800000 */
.L_x_21985:
[----:B-----5:R-:W-:Y:S02]  /*18c0*/  HADD2.F32 R20, -RZ, R80.H1_H1 ;  /* 0x30000050ff147230 */ /* 0x020fe40000004100 */
[----:B------:R-:W-:-:S03]  /*18d0*/  @P3 HADD2.F32 R21, -RZ, R84.H1_H1 ;  /* 0x30000054ff153230 */ /* 0x000fc60000004100 */
[----:B------:R-:W-:-:S04]  /*18e0*/  FMUL.FTZ R20, R20, c[0x0][0x1ec] ;  /* 0x00007b0014147a20 */ /* 0x000fc80000410000 */
[----:B------:R-:W-:Y:S02]  /*18f0*/  @P3 FADD.FTZ R20, R21, R20 ;  /* 0x0000001415143221 */ /* 0x000fe40000010000 */
.L_x_21986:
[----:B------:R-:W-:Y:S05]  /*1900*/  BSYNC B1 ;  /* 0x0000000000017941 */ /* 0x000fea0003800000 */
.L_x_21984:
[----:B------:R-:W-:Y:S01]  /*1910*/  BSSY B1, `(.L_x_21987) ;  /* 0x000000a000017945 */ /* 0x000fe20003800000 */
[----:B------:R-:W-:Y:S05]  /*1920*/  @P4 BRA `(.L_x_21988) ;  /* 0x0000004000004947 */ /* 0x000fea0003800000 */
[----:B------:R-:W-:Y:S01]  /*1930*/  HFMA2.MMA R21, -RZ, RZ, 0, 0 ;  /* 0x00000000ff157435 */ /* 0x000fe200000001ff */
[----:B------:R-:W-:Y:S05]  /*1940*/  @!P3 BRA `(.L_x_21989) ;  /* 0x000000600000b947 */ /* 0x000fea0003800000 */
[----:B-----5:R-:W-:Y:S01]  /*1950*/  HADD2.F32 R21, -RZ, R85.H0_H0 ;  /* 0x20000055ff157230 */ /* 0x020fe20000004100 */
[----:B------:R-:W-:Y:S05]  /*1960*/  BRA `(.L_x_21989) ;  /* 0x0000004000007947 */ /* 0x000fea0003800000 */
.L_x_21988:
[----:B-----5:R-:W-:Y:S02]  /*1970*/  HADD2.F32 R21, -RZ, R81.H0_H0 ;  /* 0x20000051ff157230 */ /* 0x020fe40000004100 */
[----:B------:R-:W-:-:S03]  /*1980*/  @P3 HADD2.F32 R22, -RZ, R85.H0_H0 ;  /* 0x20000055ff163230 */ /* 0x000fc60000004100 */
[----:B------:R-:W-:-:S04]  /*1990*/  FMUL.FTZ R21, R21, c[0x0][0x1ec] ;  /* 0x00007b0015157a20 */ /* 0x000fc80000410000 */
[----:B------:R-:W-:Y:S02]  /*19a0*/  @P3 FADD.FTZ R21, R22, R21 ;  /* 0x0000001516153221 */ /* 0x000fe40000010000 */
.L_x_21989:
[----:B------:R-:W-:Y:S05]  /*19b0*/  BSYNC B1 ;  /* 0x0000000000017941 */ /* 0x000fea0003800000 */
.L_x_21987:
[----:B------:R-:W-:Y:S01]  /*19c0*/  BSSY B1, `(.L_x_21990) ;  /* 0x000000a000017945 */ /* 0x000fe20003800000 */
[----:B------:R-:W-:Y:S05]  /*19d0*/  @P4 BRA `(.L_x_21991) ;  /* 0x0000004000004947 */ /* 0x000fea0003800000 */
[----:B------:R-:W-:Y:S01]  /*19e0*/  MOV R22, RZ ;  /* 0x000000ff00167202 */ /* 0x000fe20000000f00 */
[----:B------:R-:W-:Y:S05]  /*19f0*/  @!P3 BRA `(.L_x_21992) ;  /* 0x000000600000b947 */ /* 0x000fea0003800000 */
[----:B-----5:R-:W-:Y:S01]  /*1a00*/  HADD2.F32 R22, -RZ, R85.H1_H1 ;  /* 0x30000055ff167230 */ /* 0x020fe20000004100 */
[----:B------:R-:W-:Y:S05]  /*1a10*/  BRA `(.L_x_21992) ;  /* 0x0000004000007947 */ /* 0x000fea0003800000 */
.L_x_21991:
[----:B-----5:R-:W-:Y:S02]  /*1a20*/  HADD2.F32 R22, -RZ, R81.H1_H1 ;  /* 0x30000051ff167230 */ /* 0x020fe40000004100 */
[----:B------:R-:W-:-:S03]  /*1a30*/  @P3 HADD2.F32 R23, -RZ, R85.H1_H1 ;  /* 0x30000055ff173230 */ /* 0x000fc60000004100 */
[----:B------:R-:W-:-:S04]  /*1a40*/  FMUL.FTZ R22, R22, c[0x0][0x1ec] ;  /* 0x00007b0016167a20 */ /* 0x000fc80000410000 */
[----:B------:R-:W-:Y:S02]  /*1a50*/  @P3 FADD.FTZ R22, R23, R22 ;  /* 0x0000001617163221 */ /* 0x000fe40000010000 */
.L_x_21992:
[----:B------:R-:W-:Y:S05]  /*1a60*/  BSYNC B1 ;  /* 0x0000000000017941 */ /* 0x000fea0003800000 */
.L_x_21990:
[----:B------:R-:W-:Y:S01]  /*1a70*/  BSSY B1, `(.L_x_21993) ;  /* 0x000000a000017945 */ /* 0x000fe20003800000 */
[----:B------:R-:W-:Y:S05]  /*1a80*/  @P4 BRA `(.L_x_21994) ;  /* 0x0000004000004947 */ /* 0x000fea0003800000 */
[----:B------:R-:W-:Y:S01]  /*1a90*/  HFMA2.MMA R23, -RZ, RZ, 0, 0 ;  /* 0x00000000ff177435 */ /* 0x000fe200000001ff */
[----:B------:R-:W-:Y:S05]  /*1aa0*/  @!P3 BRA `(.L_x_21995) ;  /* 0x000000600000b947 */ /* 0x000fea0003800000 */
[----:B-----5:R-:W-:Y:S01]  /*1ab0*/  HADD2.F32 R23, -RZ, R86.H0_H0 ;  /* 0x20000056ff177230 */ /* 0x020fe20000004100 */
[----:B------:R-:W-:Y:S05]  /*1ac0*/  BRA `(.L_x_21995) ;  /* 0x0000004000007947 */ /* 0x000fea0003800000 */
.L_x_21994:
[----:B-----5:R-:W-:Y:S02]  /*1ad0*/  HADD2.F32 R23, -RZ, R82.H0_H0 ;  /* 0x20000052ff177230 */ /* 0x020fe40000004100 */
[----:B------:R-:W-:-:S03]  /*1ae0*/  @P3 HADD2.F32 R24, -RZ, R86.H0_H0 ;  /* 0x20000056ff183230 */ /* 0x000fc60000004100 */
[----:B------:R-:W-:-:S04]  /*1af0*/  FMUL.FTZ R23, R23, c[0x0][0x1ec] ;  /* 0x00007b0017177a20 */ /* 0x000fc80000410000 */
[----:B------:R-:W-:Y:S02]  /*1b00*/  @P3 FADD.FTZ R23, R24, R23 ;  /* 0x0000001718173221 */ /* 0x000fe40000010000 */
.L_x_21995:
[----:B------:R-:W-:Y:S05]  /*1b10*/  BSYNC B1 ;  /* 0x0000000000017941 */ /* 0x000fea0003800000 */
.L_x_21993:
[----:B------:R-:W-:Y:S01]  /*1b20*/  BSSY B1, `(.L_x_21996) ;  /* 0x000000a000017945 */ /* 0x000fe20003800000 */
[----:B------:R-:W-:Y:S05]  /*1b30*/  @P4 BRA `(.L_x_21997) ;  /* 0x0000004000004947 */ /* 0x000fea0003800000 */
[----:B------:R-:W-:Y:S01]  /*1b40*/  MOV R24, RZ ;  /* 0x000000ff00187202 */ /* 0x000fe20000000f00 */
[----:B------:R-:W-:Y:S05]  /*1b50*/  @!P3 BRA `(.L_x_21998) ;  /* 0x000000600000b947 */ /* 0x000fea0003800000 */
[----:B-----5:R-:W-:Y:S01]  /*1b60*/  HADD2.F32 R24, -RZ, R86.H1_H1 ;  /* 0x30000056ff187230 */ /* 0x020fe20000004100 */
[----:B------:R-:W-:Y:S05]  /*1b70*/  BRA `(.L_x_21998) ;  /* 0x0000004000007947 */ /* 0x000fea0003800000 */
.L_x_21997:
[----:B-----5:R-:W-:Y:S02]  /*1b80*/  HADD2.F32 R24, -RZ, R82.H1_H1 ;  /* 0x30000052ff187230 */ /* 0x020fe40000004100 */
[----:B------:R-:W-:-:S03]  /*1b90*/  @P3 HADD2.F32 R25, -RZ, R86.H1_H1 ;  /* 0x30000056ff193230 */ /* 0x000fc60000004100 */
[----:B------:R-:W-:-:S04]  /*1ba0*/  FMUL.FTZ R24, R24, c[0x0][0x1ec] ;  /* 0x00007b0018187a20 */ /* 0x000fc80000410000 */
[----:B------:R-:W-:Y:S02]  /*1bb0*/  @P3 FADD.FTZ R24, R25, R24 ;  /* 0x0000001819183221 */ /* 0x000fe40000010000 */
.L_x_21998:
[----:B------:R-:W-:Y:S05]  /*1bc0*/  BSYNC B1 ;  /* 0x0000000000017941 */ /* 0x000fea0003800000 */
.L_x_21996:
[----:B------:R-:W-:Y:S01]  /*1bd0*/  BSSY B1, `(.L_x_21999) ;  /* 0x000000a000017945 */ /* 0x000fe20003800000 */
[----:B------:R-:W-:Y:S05]  /*1be0*/  @P4 BRA `(.L_x_22000) ;  /* 0x0000004000004947 */ /* 0x000fea0003800000 */
[----:B------:R-:W-:Y:S01]  /*1bf0*/  HFMA2.MMA R25, -RZ, RZ, 0, 0 ;  /* 0x00000000ff197435 */ /* 0x000fe200000001ff */
[----:B------:R-:W-:Y:S05]  /*1c00*/  @!P3 BRA `(.L_x_22001) ;  /* 0x000000600000b947 */ /* 0x000fea0003800000 */
[----:B-----5:R-:W-:Y:S01]  /*1c10*/  HADD2.F32 R25, -RZ, R87.H0_H0 ;  /* 0x20000057ff197230 */ /* 0x020fe20000004100 */
[----:B------:R-:W-:Y:S05]  /*1c20*/  BRA `(.L_x_22001) ;  /* 0x0000004000007947 */ /* 0x000fea0003800000 */
.L_x_22000:
[----:B-----5:R-:W-:Y:S02]  /*1c30*/  HADD2.F32 R25, -RZ, R83.H0_H0 ;  /* 0x20000053ff197230 */ /* 0x020fe40000004100 */
[----:B------:R-:W-:-:S03]  /*1c40*/  @P3 HADD2.F32 R26, -RZ, R87.H0_H0 ;  /* 0x20000057ff1a3230 */ /* 0x000fc60000004100 */
[----:B------:R-:W-:-:S04]  /*1c50*/  FMUL.FTZ R25, R25, c[0x0][0x1ec] ;  /* 0x00007b0019197a20 */ /* 0x000fc80000410000 */
[----:B------:R-:W-:Y:S02]  /*1c60*/  @P3 FADD.FTZ R25, R26, R25 ;  /* 0x000000191a193221 */ /* 0x000fe40000010000 */
.L_x_22001:
[----:B------:R-:W-:Y:S05]  /*1c70*/  BSYNC B1 ;  /* 0x0000000000017941 */ /* 0x000fea0003800000 */
.L_x_21999:
[----:B------:R-:W-:Y:S01]  /*1c80*/  BSSY B1, `(.L_x_22002) ;  /* 0x000000a000017945 */ /* 0x000fe20003800000 */
[----:B------:R-:W-:Y:S05]  /*1c90*/  @P4 BRA `(.L_x_22003) ;  /* 0x0000004000004947 */ /* 0x000fea0003800000 */
[----:B------:R-:W-:Y:S01]  /*1ca0*/  MOV R26, RZ ;  /* 0x000000ff001a7202 */ /* 0x000fe20000000f00 */
[----:B------:R-:W-:Y:S05]  /*1cb0*/  @!P3 BRA `(.L_x_22004) ;  /* 0x000000600000b947 */ /* 0x000fea0003800000 */
[----:B-----5:R-:W-:Y:S01]  /*1cc0*/  HADD2.F32 R26, -RZ, R87.H1_H1 ;  /* 0x30000057ff1a7230 */ /* 0x020fe20000004100 */
[----:B------:R-:W-:Y:S05]  /*1cd0*/  BRA `(.L_x_22004) ;  /* 0x0000004000007947 */ /* 0x000fea0003800000 */
.L_x_22003:
[----:B-----5:R-:W-:Y:S02]  /*1ce0*/  HADD2.F32 R26, -RZ, R83.H1_H1 ;  /* 0x30000053ff1a7230 */ /* 0x020fe40000004100 */
[----:B0-----:R-:W-:-:S03]  /*1cf0*/  @P3 HADD2.F32 R89, -RZ, R87.H1_H1 ;  /* 0x30000057ff593230 */ /* 0x001fc60000004100 */
[----:B------:R-:W-:-:S04]  /*1d00*/  FMUL.FTZ R26, R26, c[0x0][0x1ec] ;  /* 0x00007b001a1a7a20 */ /* 0x000fc80000410000 */
[----:B------:R-:W-:Y:S02]  /*1d10*/  @P3 FADD.FTZ R26, R89, R26 ;  /* 0x0000001a591a3221 */ /* 0x000fe40000010000 */
.L_x_22004:
[----:B------:R-:W-:Y:S05]  /*1d20*/  BSYNC B1 ;  /* 0x0000000000017941 */ /* 0x000fea0003800000 */
.L_x_22002:
[----:B0-----:R-:W-:Y:S01]  /*1d30*/  HFMA2.MMA R124, -RZ, RZ, 0, 9.5367431640625e-07 ;  /* 0x00000010ff7c7435 */ /* 0x001fe200000001ff */
        /* <DEDUP_REMOVED lines=8> */
.L_x_21980:
[----:B------:R-:W-:Y:S05]  /*1dc0*/  BSYNC B0 ;  /* 0x0000000000007941 */ /* 0x000fea0003800000 */
.L_x_21979:
        /* <DEDUP_REMOVED lines=18> */
.L_x_22008:
[----:B0----5:R-:W-:Y:S02]  /*1ef0*/  HADD2.F32 R27, -RZ, R80.H0_H0 ;  /* 0x20000050ff1b7230 */ /* 0x021fe40000004100 */
[----:B------:R-:W-:-:S03]  /*1f00*/  @P3 HADD2.F32 R88, -RZ, R84.H0_H0 ;  /* 0x20000054ff583230 */ /* 0x000fc60000004100 */
[----:B------:R-:W-:-:S04]  /*1f10*/  FMUL.FTZ R27, R27, c[0x0][0x1ec] ;  /* 0x00007b001b1b7a20 */ /* 0x000fc80000410000 */
[----:B------:R-:W-:Y:S02]  /*1f20*/  @P3 FADD.FTZ R27, R88, R27 ;  /* 0x0000001b581b3221 */ /* 0x000fe40000010000 */
.L_x_22009:
[----:B------:R-:W-:Y:S05]  /*1f30*/  BSYNC B1 ;  /* 0x0000000000017941 */ /* 0x000fea0003800000 */
.L_x_22007:
[----:B------:R-:W-:Y:S01]  /*1f40*/  BSSY B1, `(.L_x_22010) ;  /* 0x000000a000017945 */ /* 0x000fe20003800000 */
[----:B------:R-:W-:Y:S05]  /*1f50*/  @P4 BRA `(.L_x_22011) ;  /* 0x0000004000004947 */ /* 0x000fea0003800000 */
[----:B------:R-:W-:Y:S01]  /*1f60*/  MOV R92, RZ ;  /* 0x000000ff005c7202 */ /* 0x000fe20000000f00 */
[----:B------:R-:W-:Y:S05]  /*1f70*/  @!P3 BRA `(.L_x_22012) ;  /* 0x000000600000b947 */ /* 0x000fea0003800000 */
[----:B-----5:R-:W-:Y:S01]  /*1f80*/  HADD2.F32 R92, -RZ, R84.H1_H1 ;  /* 0x30000054ff5c7230 */ /* 0x020fe20000004100 */
[----:B------:R-:W-:Y:S05]  /*1f90*/  BRA `(.L_x_22012) ;  /* 0x0000004000007947 */ /* 0x000fea0003800000 */
.L_x_22011:
[----:B-----5:R-:W-:Y:S02]  /*1fa0*/  HADD2.F32 R92, -RZ, R80.H1_H1 ;  /* 0x30000050ff5c7230 */ /* 0x020fe40000004100 */
[----:B------:R-:W-:-:S03]  /*1fb0*/  @P3 HADD2.F32 R89, -RZ, R84.H1_H1 ;  /* 0x30000054ff593230 */ /* 0x000fc60000004100 */
[----:B------:R-:W-:-:S04]  /*1fc0*/  FMUL.FTZ R92, R92, c[0x0][0x1ec] ;  /* 0x00007b005c5c7a20 */ /* 0x000fc80000410000 */
[----:B------:R-:W-:Y:S02]  /*1fd0*/  @P3 FADD.FTZ R92, R89, R92 ;  /* 0x0000005c595c3221 */ /* 0x000fe40000010000 */
.L_x_22012:
[----:B------:R-:W-:Y:S05]  /*1fe0*/  BSYNC B1 ;  /* 0x0000000000017941 */ /* 0x000fea0003800000 */
.L_x_22010:
[----:B------:R-:W-:Y:S01]  /*1ff0*/  BSSY B1, `(.L_x_22013) ;  /* 0x000000a000017945 */ /* 0x000fe20003800000 */
[----:B------:R-:W-:Y:S05]  /*2000*/  @P4 BRA `(.L_x_22014) ;  /* 0x0000004000004947 */ /* 0x000fea0003800000 */
[----:B------:R-:W-:Y:S01]  /*2010*/  HFMA2.MMA R93, -RZ, RZ, 0, 0 ;  /* 0x00000000ff5d7435 */ /* 0x000fe200000001ff */
[----:B------:R-:W-:Y:S05]  /*2020*/  @!P3 BRA `(.L_x_22015) ;  /* 0x000000600000b947 */ /* 0x000fea0003800000 */
[----:B-----5:R-:W-:Y:S01]  /*2030*/  HADD2.F32 R93, -RZ, R85.H0_H0 ;  /* 0x20000055ff5d7230 */ /* 0x020fe20000004100 */
[----:B------:R-:W-:Y:S05]  /*2040*/  BRA `(.L_x_22015) ;  /* 0x0000004000007947 */ /* 0x000fea0003800000 */
.L_x_22014:
[----:B-----5:R-:W-:Y:S02]  /*2050*/  HADD2.F32 R93, -RZ, R81.H0_H0 ;  /* 0x20000051ff5d7230 */ /* 0x020fe40000004100 */
[----:B------:R-:W-:-:S03]  /*2060*/  @P3 HADD2.F32 R88, -RZ, R85.H0_H0 ;  /* 0x20000055ff583230 */ /* 0x000fc60000004100 */
[----:B------:R-:W-:-:S04]  /*2070*/  FMUL.FTZ R93, R93, c[0x0][0x1ec] ;  /* 0x00007b005d5d7a20 */ /* 0x000fc80000410000 */
[----:B------:R-:W-:Y:S02]  /*2080*/  @P3 FADD.FTZ R93, R88, R93 ;  /* 0x0000005d585d3221 */ /* 0x000fe40000010000 */
.L_x_22015:
[----:B------:R-:W-:Y:S05]  /*2090*/  BSYNC B1 ;  /* 0x0000000000017941 */ /* 0x000fea0003800000 */
.L_x_22013:
[----:B------:R-:W-:Y:S01]  /*20a0*/  BSSY B1, `(.L_x_22016) ;  /* 0x000000a000017945 */ /* 0x000fe20003800000 */
[----:B------:R-:W-:Y:S05]  /*20b0*/  @P4 BRA `(.L_x_22017) ;  /* 0x0000004000004947 */ /* 0x000fea0003800000 */
[----:B------:R-:W-:Y:S01]  /*20c0*/  MOV R94, RZ ;  /* 0x000000ff005e7202 */ /* 0x000fe20000000f00 */
[----:B------:R-:W-:Y:S05]  /*20d0*/  @!P3 BRA `(.L_x_22018) ;  /* 0x000000600000b947 */ /* 0x000fea0003800000 */
[----:B-----5:R-:W-:Y:S01]  /*20e0*/  HADD2.F32 R94, -RZ, R85.H1_H1 ;  /* 0x30000055ff5e7230 */ /* 0x020fe20000004100 */
[----:B------:R-:W-:Y:S05]  /*20f0*/  BRA `(.L_x_22018) ;  /* 0x0000004000007947 */ /* 0x000fea0003800000 */
.L_x_22017:
[----:B-----5:R-:W-:Y:S02]  /*2100*/  HADD2.F32 R94, -RZ, R81.H1_H1 ;  /* 0x30000051ff5e7230 */ /* 0x020fe40000004100 */
[----:B------:R-:W-:-:S03]  /*2110*/  @P3 HADD2.F32 R89, -RZ, R85.H1_H1 ;  /* 0x30000055ff593230 */ /* 0x000fc60000004100 */
[----:B------:R-:W-:-:S04]  /*2120*/  FMUL.FTZ R94, R94, c[0x0][0x1ec] ;  /* 0x00007b005e5e7a20 */ /* 0x000fc80000410000 */
[----:B------:R-:W-:Y:S02]  /*2130*/  @P3 FADD.FTZ R94, R89, R94 ;  /* 0x0000005e595e3221 */ /* 0x000fe40000010000 */
.L_x_22018:
[----:B------:R-:W-:Y:S05]  /*2140*/  BSYNC B1 ;  /* 0x0000000000017941 */ /* 0x000fea0003800000 */
.L_x_22016:
[----:B------:R-:W-:Y:S01]  /*2150*/  BSSY B1, `(.L_x_22019) ;  /* 0x000000a000017945 */ /* 0x000fe20003800000 */
[----:B------:R-:W-:Y:S05]  /*2160*/  @P4 BRA `(.L_x_22020) ;  /* 0x0000004000004947 */ /* 0x000fea0003800000 */
[----:B------:R-:W-:Y:S01]  /*2170*/  HFMA2.MMA R95, -RZ, RZ, 0, 0 ;  /* 0x00000000ff5f7435 */ /* 0x000fe200000001ff */
[----:B------:R-:W-:Y:S05]  /*2180*/  @!P3 BRA `(.L_x_22021) ;  /* 0x000000600000b947 */ /* 0x000fea0003800000 */
[----:B-----5:R-:W-:Y:S01]  /*2190*/  HADD2.F32 R95, -RZ, R86.H0_H0 ;  /* 0x20000056ff5f7230 */ /* 0x020fe20000004100 */
[----:B------:R-:W-:Y:S05]  /*21a0*/  BRA `(.L_x_22021) ;  /* 0x0000004000007947 */ /* 0x000fea0003800000 */
.L_x_22020:
[----:B-----5:R-:W-:Y:S02]  /*21b0*/  HADD2.F32 R95, -RZ, R82.H0_H0 ;  /* 0x20000052ff5f7230 */ /* 0x020fe40000004100 */
[----:B------:R-:W-:-:S03]  /*21c0*/  @P3 HADD2.F32 R88, -RZ, R86.H0_H0 ;  /* 0x20000056ff583230 */ /* 0x000fc60000004100 */
[----:B------:R-:W-:-:S04]  /*21d0*/  FMUL.FTZ R95, R95, c[0x0][0x1ec] ;  /* 0x00007b005f5f7a20 */ /* 0x000fc80000410000 */
[----:B------:R-:W-:Y:S02]  /*21e0*/  @P3 FADD.FTZ R95, R88, R95 ;  /* 0x0000005f585f3221 */ /* 0x000fe40000010000 */
.L_x_22021:
[----:B------:R-:W-:Y:S05]  /*21f0*/  BSYNC B1 ;  /* 0x0000000000017941 */ /* 0x000fea0003800000 */
.L_x_22019:
[----:B------:R-:W-:Y:S01]  /*2200*/  BSSY B1, `(.L_x_22022) ;  /* 0x000000a000017945 */ /* 0x000fe20003800000 */
[----:B------:R-:W-:Y:S05]  /*2210*/  @P4 BRA `(.L_x_22023) ;  /* 0x0000004000004947 */ /* 0x000fea0003800000 */
[----:B------:R-:W-:Y:S01]  /*2220*/  MOV R96, RZ ;  /* 0x000000ff00607202 */ /* 0x000fe20000000f00 */
[----:B------:R-:W-:Y:S05]  /*2230*/  @!P3 BRA `(.L_x_22024) ;  /* 0x000000600000b947 */ /* 0x000fea0003800000 */
[----:B-----5:R-:W-:Y:S01]  /*2240*/  HADD2.F32 R96, -RZ, R86.H1_H1 ;  /* 0x30000056ff607230 */ /* 0x020fe20000004100 */
[----:B------:R-:W-:Y:S05]  /*2250*/  BRA `(.L_x_22024) ;  /* 0x0000004000007947 */ /* 0x000fea0003800000 */
.L_x_22023:
[----:B-----5:R-:W-:Y:S02]  /*2260*/  HADD2.F32 R96, -RZ, R82.H1_H1 ;  /* 0x30000052ff607230 */ /* 0x020fe40000004100 */
[----:B------:R-:W-:-:S03]  /*2270*/  @P3 HADD2.F32 R89, -RZ, R86.H1_H1 ;  /* 0x30000056ff593230 */ /* 0x000fc60000004100 */
[----:B------:R-:W-:-:S04]  /*2280*/  FMUL.FTZ R96, R96, c[0x0][0x1ec] ;  /* 0x00007b0060607a20 */ /* 0x000fc80000410000 */
[----:B------:R-:W-:Y:S02]  /*2290*/  @P3 FADD.FTZ R96, R89, R96 ;  /* 0x0000006059603221 */ /* 0x000fe40000010000 */
.L_x_22024:
[----:B------:R-:W-:Y:S05]  /*22a0*/  BSYNC B1 ;  /* 0x0000000000017941 */ /* 0x000fea0003800000 */
.L_x_22022:
[----:B------:R-:W-:Y:S01]  /*22b0*/  BSSY B1, `(.L_x_22025) ;  /* 0x000000a000017945 */ /* 0x000fe20003800000 */
[----:B------:R-:W-:Y:S05]  /*22c0*/  @P4 BRA `(.L_x_22026) ;  /* 0x0000004000004947 */ /* 0x000fea0003800000 */
[----:B------:R-:W-:Y:S01]  /*22d0*/  HFMA2.MMA R97, -RZ, RZ, 0, 0 ;  /* 0x00000000ff617435 */ /* 0x000fe200000001ff */
[----:B------:R-:W-:Y:S05]  /*22e0*/  @!P3 BRA `(.L_x_22027) ;  /* 0x000000600000b947 */ /* 0x000fea0003800000 */
[----:B-----5:R-:W-:Y:S01]  /*22f0*/  HADD2.F32 R97, -RZ, R87.H0_H0 ;  /* 0x20000057ff617230 */ /* 0x020fe20000004100 */
[----:B------:R-:W-:Y:S05]  /*2300*/  BRA `(.L_x_22027) ;  /* 0x0000004000007947 */ /* 0x000fea0003800000 */
.L_x_22026:
[----:B-----5:R-:W-:Y:S02]  /*2310*/  HADD2.F32 R97, -RZ, R83.H0_H0 ;  /* 0x20000053ff617230 */ /* 0x020fe40000004100 */
[----:B------:R-:W-:-:S03]  /*2320*/  @P3 HADD2.F32 R88, -RZ, R87.H0_H0 ;  /* 0x20000057ff583230 */ /* 0x000fc60000004100 */
[----:B------:R-:W-:-:S04]  /*2330*/  FMUL.FTZ R97, R97, c[0x0][0x1ec] ;  /* 0x00007b0061617a20 */ /* 0x000fc80000410000 */
[----:B------:R-:W-:Y:S02]  /*2340*/  @P3 FADD.FTZ R97, R88, R97 ;  /* 0x0000006158613221 */ /* 0x000fe40000010000 */
.L_x_22027:
[----:B------:R-:W-:Y:S05]  /*2350*/  BSYNC B1 ;  /* 0x0000000000017941 */ /* 0x000fea0003800000 */
.L_x_22025:
[----:B------:R-:W-:Y:S01]  /*2360*/  BSSY B1, `(.L_x_22028) ;  /* 0x000000a000017945 */ /* 0x000fe20003800000 */
[----:B------:R-:W-:Y:S05]  /*2370*/  @P4 BRA `(.L_x_22029) ;  /* 0x0000004000004947 */ /* 0x000fea0003800000 */
[----:B------:R-:W-:Y:S01]  /*2380*/  MOV R98, RZ ;  /* 0x000000ff00627202 */ /* 0x000fe20000000f00 */
[----:B------:R-:W-:Y:S05]  /*2390*/  @!P3 BRA `(.L_x_22030) ;  /* 0x000000600000b947 */ /* 0x000fea0003800000 */
[----:B-----5:R-:W-:Y:S01]  /*23a0*/  HADD2.F32 R98, -RZ, R87.H1_H1 ;  /* 0x30000057ff627230 */ /* 0x020fe20000004100 */
[----:B------:R-:W-:Y:S05]  /*23b0*/  BRA `(.L_x_22030) ;  /* 0x0000004000007947 */ /* 0x000fea0003800000 */
.L_x_22029:
[----:B-----5:R-:W-:Y:S02]  /*23c0*/  HADD2.F32 R98, -RZ, R83.H1_H1 ;  /* 0x30000053ff627230 */ /* 0x020fe40000004100 */
[----:B------:R-:W-:-:S03]  /*23d0*/  @P3 HADD2.F32 R89, -RZ, R87.H1_H1 ;  /* 0x30000057ff593230 */ /* 0x000fc60000004100 */
[----:B------:R-:W-:-:S04]  /*23e0*/  FMUL.FTZ R98, R98, c[0x0][0x1ec] ;  /* 0x00007b0062627a20 */ /* 0x000fc80000410000 */
[----:B------:R-:W-:Y:S02]  /*23f0*/  @P3 FADD.FTZ R98, R89, R98 ;  /* 0x0000006259623221 */ /* 0x000fe40000010000 */
.L_x_22030:
[----:B------:R-:W-:Y:S05]  /*2400*/  BSYNC B1 ;  /* 0x0000000000017941 */ /* 0x000fea0003800000 */
.L_x_22028:
        /* <DEDUP_REMOVED lines=9> */
.L_x_22006:
[----:B------:R-:W-:Y:S05]  /*24a0*/  BSYNC B0 ;  /* 0x0000000000007941 */ /* 0x000fea0003800000 */
.L_x_22005:
        /* <DEDUP_REMOVED lines=18> */
.L_x_22034:
[----:B0----5:R-:W-:Y:S02]  /*25d0*/  HADD2.F32 R99, -RZ, R80.H0_H0 ;  /* 0x20000050ff637230 */ /* 0x021fe40000004100 */
[----:B------:R-:W-:-:S03]  /*25e0*/  @P3 HADD2.F32 R88, -RZ, R84.H0_H0 ;  /* 0x20000054ff583230 */ /* 0x000fc60000004100 */
[----:B------:R-:W-:-:S04]  /*25f0*/  FMUL.FTZ R99, R99, c[0x0][0x1ec] ;  /* 0x00007b0063637a20 */ /* 0x000fc80000410000 */
[----:B------:R-:W-:Y:S02]  /*2600*/  @P3 FADD.FTZ R99, R88, R99 ;  /* 0x0000006358633221 */ /* 0x000fe40000010000 */
.L_x_22035:
[----:B------:R-:W-:Y:S05]  /*2610*/  BSYNC B1 ;  /* 0x0000000000017941 */ /* 0x000fea0003800000 */
.L_x_22033:
[----:B------:R-:W-:Y:S01]  /*2620*/  BSSY B1, `(.L_x_22036) ;  /* 0x000000a000017945 */ /* 0x000fe20003800000 */
[----:B------:R-:W-:Y:S05]  /*2630*/  @P4 BRA `(.L_x_22037) ;  /* 0x0000004000004947 */ /* 0x000fea0003800000 */
[----:B------:R-:W-:Y:S01]  /*2640*/  MOV R100, RZ ;  /* 0x000000ff00647202 */ /* 0x000fe20000000f00 */
[----:B------:R-:W-:Y:S05]  /*2650*/  @!P3 BRA `(.L_x_22038) ;  /* 0x000000600000b947 */ /* 0x000fea0003800000 */
[----:B-----5:R-:W-:Y:S01]  /*2660*/  HADD2.F32 R100, -RZ, R84.H1_H1 ;  /* 0x30000054ff647230 */ /* 0x020fe20000004100 */
[----:B------:R-:W-:Y:S05]  /*2670*/  BRA `(.L_x_22038) ;  /* 0x0000004000007947 */ /* 0x000fea0003800000 */
.L_x_22037:
[----:B-----5:R-:W-:Y:S02]  /*2680*/  HADD2.F32 R100, -RZ, R80.H1_H1 ;  /* 0x30000050ff647230 */ /* 0x020fe40000004100 */
[----:B------:R-:W-:-:S03]  /*2690*/  @P3 HADD2.F32 R89, -RZ, R84.H1_H1 ;  /* 0x30000054ff593230 */ /* 0x000fc60000004100 */
[----:B------:R-:W-:-:S04]  /*26a0*/  FMUL.FTZ R100, R100, c[0x0][0x1ec] ;  /* 0x00007b0064647a20 */ /* 0x000fc80000410000 */
[----:B------:R-:W-:Y:S02]  /*26b0*/  @P3 FADD.FTZ R100, R89, R100 ;  /* 0x0000006459643221 */ /* 0x000fe40000010000 */
.L_x_22038:
[----:B------:R-:W-:Y:S05]  /*26c0*/  BSYNC B1 ;  /* 0x0000000000017941 */ /* 0x000fea0003800000 */
.L_x_22036:
[----:B------:R-:W-:Y:S01]  /*26d0*/  BSSY B1, `(.L_x_22039) ;  /* 0x000000a000017945 */ /* 0x000fe20003800000 */
[----:B------:R-:W-:Y:S05]  /*26e0*/  @P4 BRA `(.L_x_22040) ;  /* 0x0000004000004947 */ /* 0x000fea0003800000 */
[----:B------:R-:W-:Y:S01]  /*26f0*/  HFMA2.MMA R101, -RZ, RZ, 0, 0 ;  /* 0x00000000ff657435 */ /* 0x000fe200000001ff */
[----:B------:R-:W-:Y:S05]  /*2700*/  @!P3 BRA `(.L_x_22041) ;  /* 0x000000600000b947 */ /* 0x000fea0003800000 */
[----:B-----5:R-:W-:Y:S01]  /*2710*/  HADD2.F32 R101, -RZ, R85.H0_H0 ;  /* 0x20000055ff657230 */ /* 0x020fe20000004100 */
[----:B------:R-:W-:Y:S05]  /*2720*/  BRA `(.L_x_22041) ;  /* 0x0000004000007947 */ /* 0x000fea0003800000 */
.L_x_22040:
[----:B-----5:R-:W-:Y:S02]  /*2730*/  HADD2.F32 R101, -RZ, R81.H0_H0 ;  /* 0x20000051ff657230 */ /* 0x020fe40000004100 */
[----:B------:R-:W-:-:S03]  /*2740*/  @P3 HADD2.F32 R88, -RZ, R85.H0_H0 ;  /* 0x20000055ff583230 */ /* 0x000fc60000004100 */
[----:B------:R-:W-:-:S04]  /*2750*/  FMUL.FTZ R101, R101, c[0x0][0x1ec] ;  /* 0x00007b0065657a20 */ /* 0x000fc80000410000 */
[----:B------:R-:W-:Y:S02]  /*2760*/  @P3 FADD.FTZ R101, R88, R101 ;  /* 0x0000006558653221 */ /* 0x000fe40000010000 */
.L_x_22041:
[----:B------:R-:W-:Y:S05]  /*2770*/  BSYNC B1 ;  /* 0x0000000000017941 */ /* 0x000fea0003800000 */
.L_x_22039:
[----:B------:R-:W-:Y:S01]  /*2780*/  BSSY B1, `(.L_x_22042) ;  /* 0x000000a000017945 */ /* 0x000fe20003800000 */
[----:B------:R-:W-:Y:S05]  /*2790*/  @P4 BRA `(.L_x_22043) ;  /* 0x0000004000004947 */ /* 0x000fea0003800000 */
[----:B------:R-:W-:Y:S01]  /*27a0*/  MOV R102, RZ ;  /* 0x000000ff00667202 */ /* 0x000fe20000000f00 */
[----:B------:R-:W-:Y:S05]  /*27b0*/  @!P3 BRA `(.L_x_22044) ;  /* 0x000000600000b947 */ /* 0x000fea0003800000 */
[----:B-----5:R-:W-:Y:S01]  /*27c0*/  HADD2.F32 R102, -RZ, R85.H1_H1 ;  /* 0x30000055ff667230 */ /* 0x020fe20000004100 */
[----:B------:R-:W-:Y:S05]  /*27d0*/  BRA `(.L_x_22044) ;  /* 0x0000004000007947 */ /* 0x000fea0003800000 */
.L_x_22043:
[----:B-----5:R-:W-:Y:S02]  /*27e0*/  HADD2.F32 R102, -RZ, R81.H1_H1 ;  /* 0x30000051ff667230 */ /* 0x020fe40000004100 */
[----:B------:R-:W-:-:S03]  /*27f0*/  @P3 HADD2.F32 R89, -RZ, R85.H1_H1 ;  /* 0x30000055ff593230 */ /* 0x000fc60000004100 */
[----:B------:R-:W-:-:S04]  /*2800*/  FMUL.FTZ R102, R102, c[0x0][0x1ec] ;  /* 0x00007b0066667a20 */ /* 0x000fc80000410000 */
[----:B------:R-:W-:Y:S02]  /*2810*/  @P3 FADD.FTZ R102, R89, R102 ;  /* 0x0000006659663221 */ /* 0x000fe40000010000 */
.L_x_22044:
[----:B------:R-:W-:Y:S05]  /*2820*/  BSYNC B1 ;  /* 0x0000000000017941 */ /* 0x000fea0003800000 */
.L_x_22042:
[----:B------:R-:W-:Y:S01]  /*2830*/  BSSY B1, `(.L_x_22045) ;  /* 0x000000a000017945 */ /* 0x000fe20003800000 */
[----:B------:R-:W-:Y:S05]  /*2840*/  @P4 BRA `(.L_x_22046) ;  /* 0x0000004000004947 */ /* 0x000fea0003800000 */
[----:B------:R-:W-:Y:S01]  /*2850*/  HFMA2.MMA R103, -RZ, RZ, 0, 0 ;  /* 0x00000000ff677435 */ /* 0x000fe200000001ff */
[----:B------:R-:W-:Y:S05]  /*2860*/  @!P3 BRA `(.L_x_22047) ;  /* 0x000000600000b947 */ /* 0x000fea0003800000 */
[----:B-----5:R-:W-:Y:S01]  /*2870*/  HADD2.F32 R103, -RZ, R86.H0_H0 ;  /* 0x20000056ff677230 */ /* 0x020fe20000004100 */
[----:B------:R-:W-:Y:S05]  /*2880*/  BRA `(.L_x_22047) ;  /* 0x0000004000007947 */ /* 0x000fea0003800000 */
.L_x_22046:
[----:B-----5:R-:W-:Y:S02]  /*2890*/  HADD2.F32 R103, -RZ, R82.H0_H0 ;  /* 0x20000052ff677230 */ /* 0x020fe40000004100 */
[----:B------:R-:W-:-:S03]  /*28a0*/  @P3 HADD2.F32 R88, -RZ, R86.H0_H0 ;  /* 0x20000056ff583230 */ /* 0x000fc60000004100 */
[----:B------:R-:W-:-:S04]  /*28b0*/  FMUL.FTZ R103, R103, c[0x0][0x1ec] ;  /* 0x00007b0067677a20 */ /* 0x000fc80000410000 */
[----:B------:R-:W-:Y:S02]  /*28c0*/  @P3 FADD.FTZ R103, R88, R103 ;  /* 0x0000006758673221 */ /* 0x000fe40000010000 */
.L_x_22047:
[----:B------:R-:W-:Y:S05]  /*28d0*/  BSYNC B1 ;  /* 0x0000000000017941 */ /* 0x000fea0003800000 */
.L_x_22045:
[----:B------:R-:W-:Y:S01]  /*28e0*/  BSSY B1, `(.L_x_22048) ;  /* 0x000000a000017945 */ /* 0x000fe20003800000 */
[----:B------:R-:W-:Y:S05]  /*28f0*/  @P4 BRA `(.L_x_22049) ;  /* 0x0000004000004947 */ /* 0x000fea0003800000 */
[----:B------:R-:W-:Y:S01]  /*2900*/  MOV R104, RZ ;  /* 0x000000ff00687202 */ /* 0x000fe20000000f00 */
[----:B------:R-:W-:Y:S05]  /*2910*/  @!P3 BRA `(.L_x_22050) ;  /* 0x000000600000b947 */ /* 0x000fea0003800000 */
[----:B-----5:R-:W-:Y:S01]  /*2920*/  HADD2.F32 R104, -RZ, R86.H1_H1 ;  /* 0x30000056ff687230 */ /* 0x020fe20000004100 */
[----:B------:R-:W-:Y:S05]  /*2930*/  BRA `(.L_x_22050) ;  /* 0x0000004000007947 */ /* 0x000fea0003800000 */
.L_x_22049:
[----:B-----5:R-:W-:Y:S02]  /*2940*/  HADD2.F32 R104, -RZ, R82.H1_H1 ;  /* 0x30000052ff687230 */ /* 0x020fe40000004100 */
[----:B------:R-:W-:-:S03]  /*2950*/  @P3 HADD2.F32 R89, -RZ, R86.H1_H1 ;  /* 0x30000056ff593230 */ /* 0x000fc60000004100 */
[----:B------:R-:W-:-:S04]  /*2960*/  FMUL.FTZ R104, R104, c[0x0][0x1ec] ;  /* 0x00007b0068687a20 */ /* 0x000fc80000410000 */
[----:B------:R-:W-:Y:S02]  /*2970*/  @P3 FADD.FTZ R104, R89, R104 ;  /* 0x0000006859683221 */ /* 0x000fe40000010000 */
.L_x_22050:
[----:B------:R-:W-:Y:S05]  /*2980*/  BSYNC B1 ;  /* 0x0000000000017941 */ /* 0x000fea0003800000 */
.L_x_22048:
[----:B------:R-:W-:Y:S01]  /*2990*/  BSSY B1, `(.L_x_22051) ;  /* 0x000000a000017945 */ /* 0x000fe20003800000 */
[----:B------:R-:W-:Y:S05]  /*29a0*/  @P4 BRA `(.L_x_22052) ;  /* 0x0000004000004947 */ /* 0x000fea0003800000 */
[----:B------:R-:W-:Y:S01]  /*29b0*/  HFMA2.MMA R105, -RZ, RZ, 0, 0 ;  /* 0x00000000ff697435 */ /* 0x000fe200000001ff */
[----:B------:R-:W-:Y:S05]  /*29c0*/  @!P3 BRA `(.L_x_22053) ;  /* 0x000000600000b947 */ /* 0x000fea0003800000 */
[----:B-----5:R-:W-:Y:S01]  /*29d0*/  HADD2.F32 R105, -RZ, R87.H0_H0 ;  /* 0x20000057ff697230 */ /* 0x020fe20000004100 */
[----:B------:R-:W-:Y:S05]  /*29e0*/  BRA `(.L_x_22053) ;  /* 0x0000004000007947 */ /* 0x000fea0003800000 */
.L_x_22052:
[----:B-----5:R-:W-:Y:S02]  /*29f0*/  HADD2.F32 R105, -RZ, R83.H0_H0 ;  /* 0x20000053ff697230 */ /* 0x020fe40000004100 */
[----:B------:R-:W-:-:S03]  /*2a00*/  @P3 HADD2.F32 R88, -RZ, R87.H0_H0 ;  /* 0x20000057ff583230 */ /* 0x000fc60000004100 */
[----:B------:R-:W-:-:S04]  /*2a10*/  FMUL.FTZ R105, R105, c[0x0][0x1ec] ;  /* 0x00007b0069697a20 */ /* 0x000fc80000410000 */
[----:B------:R-:W-:Y:S02]  /*2a20*/  @P3 FADD.FTZ R105, R88, R105 ;  /* 0x0000006958693221 */ /* 0x000fe40000010000 */
.L_x_22053:
[----:B------:R-:W-:Y:S05]  /*2a30*/  BSYNC B1 ;  /* 0x0000000000017941 */ /* 0x000fea0003800000 */
.L_x_22051:
[----:B------:R-:W-:Y:S01]  /*2a40*/  BSSY B1, `(.L_x_22054) ;  /* 0x000000a000017945 */ /* 0x000fe20003800000 */
[----:B------:R-:W-:Y:S05]  /*2a50*/  @P4 BRA `(.L_x_22055) ;  /* 0x0000004000004947 */ /* 0x000fea0003800000 */
[----:B------:R-:W-:Y:S01]  /*2a60*/  MOV R106, RZ ;  /* 0x000000ff006a7202 */ /* 0x000fe20000000f00 */
[----:B------:R-:W-:Y:S05]  /*2a70*/  @!P3 BRA `(.L_x_22056) ;  /* 0x000000600000b947 */ /* 0x000fea0003800000 */
[----:B-----5:R-:W-:Y:S01]  /*2a80*/  HADD2.F32 R106, -RZ, R87.H1_H1 ;  /* 0x30000057ff6a7230 */ /* 0x020fe20000004100 */
[----:B------:R-:W-:Y:S05]  /*2a90*/  BRA `(.L_x_22056) ;  /* 0x0000004000007947 */ /* 0x000fea0003800000 */
.L_x_22055:
[----:B-----5:R-:W-:Y:S02]  /*2aa0*/  HADD2.F32 R106, -RZ, R83.H1_H1 ;  /* 0x30000053ff6a7230 */ /* 0x020fe40000004100 */
[----:B------:R-:W-:-:S03]  /*2ab0*/  @P3 HADD2.F32 R89, -RZ, R87.H1_H1 ;  /* 0x30000057ff593230 */ /* 0x000fc60000004100 */
[----:B------:R-:W-:-:S04]  /*2ac0*/  FMUL.FTZ R106, R106, c[0x0][0x1ec] ;  /* 0x00007b006a6a7a20 */ /* 0x000fc80000410000 */
[----:B------:R-:W-:Y:S02]  /*2ad0*/  @P3 FADD.FTZ R106, R89, R106 ;  /* 0x0000006a596a3221 */ /* 0x000fe40000010000 */
.L_x_22056:
[----:B------:R-:W-:Y:S05]  /*2ae0*/  BSYNC B1 ;  /* 0x0000000000017941 */ /* 0x000fea0003800000 */
.L_x_22054:
        /* <DEDUP_REMOVED lines=9> */
.L_x_22032:
[----:B------:R-:W-:Y:S05]  /*2b80*/  BSYNC B0 ;  /* 0x0000000000007941 */ /* 0x000fea0003800000 */
.L_x_22031:
        /* <DEDUP_REMOVED lines=17> */
.L_x_22060:
[----:B0----5:R-:W-:Y:S02]  /*2ca0*/  HADD2.F32 R107, -RZ, R80.H0_H0 ;  /* 0x20000050ff6b7230 */ /* 0x021fe40000004100 */
[----:B------:R-:W-:-:S03]  /*2cb0*/  @P2 HADD2.F32 R88, -RZ, R84.H0_H0 ;  /* 0x20000054ff582230 */ /* 0x000fc60000004100 */
[----:B------:R-:W-:-:S04]  /*2cc0*/  FMUL.FTZ R107, R107, c[0x0][0x1ec] ;  /* 0x00007b006b6b7a20 */ /* 0x000fc80000410000 */
[----:B------:R-:W-:Y:S02]  /*2cd0*/  @P2 FADD.FTZ R107, R88, R107 ;  /* 0x0000006b586b2221 */ /* 0x000fe40000010000 */
.L_x_22061:
[----:B------:R-:W-:Y:S05]  /*2ce0*/  BSYNC B1 ;  /* 0x0000000000017941 */ /* 0x000fea0003800000 */
.L_x_22059:
[----:B------:R-:W-:Y:S01]  /*2cf0*/  BSSY B1, `(.L_x_22062) ;  /* 0x000000a000017945 */ /* 0x000fe20003800000 */
[----:B------:R-:W-:Y:S05]  /*2d00*/  @P3 BRA `(.L_x_22063) ;  /* 0x0000004000003947 */ /* 0x000fea0003800000 */
[----:B------:R-:W-:Y:S01]  /*2d10*/  MOV R108, RZ ;  /* 0x000000ff006c7202 */ /* 0x000fe20000000f00 */
[----:B------:R-:W-:Y:S05]  /*2d20*/  @!P2 BRA `(.L_x_22064) ;  /* 0x000000600000a947 */ /* 0x000fea0003800000 */
[----:B-----5:R-:W-:Y:S01]  /*2d30*/  HADD2.F32 R108, -RZ, R84.H1_H1 ;  /* 0x30000054ff6c7230 */ /* 0x020fe20000004100 */
[----:B------:R-:W-:Y:S05]  /*2d40*/  BRA `(.L_x_22064) ;  /* 0x0000004000007947 */ /* 0x000fea0003800000 */
.L_x_22063:
[----:B-----5:R-:W-:Y:S02]  /*2d50*/  HADD2.F32 R108, -RZ, R80.H1_H1 ;  /* 0x30000050ff6c7230 */ /* 0x020fe40000004100 */
[----:B------:R-:W-:-:S03]  /*2d60*/  @P2 HADD2.F32 R89, -RZ, R84.H1_H1 ;  /* 0x30000054ff592230 */ /* 0x000fc60000004100 */
[----:B------:R-:W-:-:S04]  /*2d70*/  FMUL.FTZ R108, R108, c[0x0][0x1ec] ;  /* 0x00007b006c6c7a20 */ /* 0x000fc80000410000 */
[----:B------:R-:W-:Y:S02]  /*2d80*/  @P2 FADD.FTZ R108, R89, R108 ;  /* 0x0000006c596c2221 */ /* 0x000fe40000010000 */
.L_x_22064:
[----:B------:R-:W-:Y:S05]  /*2d90*/  BSYNC B1 ;  /* 0x0000000000017941 */ /* 0x000fea0003800000 */
.L_x_22062:
[----:B------:R-:W-:Y:S01]  /*2da0*/  BSSY B1, `(.L_x_22065) ;  /* 0x000000a000017945 */ /* 0x000fe20003800000 */
[----:B------:R-:W-:Y:S05]  /*2db0*/  @P3 BRA `(.L_x_22066) ;  /* 0x0000004000003947 */ /* 0x000fea0003800000 */
[----:B------:R-:W-:Y:S01]  /*2dc0*/  HFMA2.MMA R109, -RZ, RZ, 0, 0 ;  /* 0x00000000ff6d7435 */ /* 0x000fe200000001ff */
[----:B------:R-:W-:Y:S05]  /*2dd0*/  @!P2 BRA `(.L_x_22067) ;  /* 0x000000600000a947 */ /* 0x000fea0003800000 */
[----:B-----5:R-:W-:Y:S01]  /*2de0*/  HADD2.F32 R109, -RZ, R85.H0_H0 ;  /* 0x20000055ff6d7230 */ /* 0x020fe20000004100 */
[----:B------:R-:W-:Y:S05]  /*2df0*/  BRA `(.L_x_22067) ;  /* 0x0000004000007947 */ /* 0x000fea0003800000 */
.L_x_22066:
[----:B-----5:R-:W-:Y:S02]  /*2e00*/  HADD2.F32 R109, -RZ, R81.H0_H0 ;  /* 0x20000051ff6d7230 */ /* 0x020fe40000004100 */
[----:B------:R-:W-:-:S03]  /*2e10*/  @P2 HADD2.F32 R88, -RZ, R85.H0_H0 ;  /* 0x20000055ff582230 */ /* 0x000fc60000004100 */
[----:B------:R-:W-:-:S04]  /*2e20*/  FMUL.FTZ R109, R109, c[0x0][0x1ec] ;  /* 0x00007b006d6d7a20 */ /* 0x000fc80000410000 */
[----:B------:R-:W-:Y:S02]  /*2e30*/  @P2 FADD.FTZ R109, R88, R109 ;  /* 0x0000006d586d2221 */ /* 0x000fe40000010000 */
.L_x_22067:
[----:B------:R-:W-:Y:S05]  /*2e40*/  BSYNC B1 ;  /* 0x0000000000017941 */ /* 0x000fea0003800000 */
.L_x_22065:
[----:B------:R-:W-:Y:S01]  /*2e50*/  BSSY B1, `(.L_x_22068) ;  /* 0x000000a000017945 */ /* 0x000fe20003800000 */
[----:B------:R-:W-:Y:S05]  /*2e60*/  @P3 BRA `(.L_x_22069) ;  /* 0x0000004000003947 */ /* 0x000fea0003800000 */
[----:B------:R-:W-:Y:S01]  /*2e70*/  MOV R110, RZ ;  /* 0x000000ff006e7202 */ /* 0x000fe20000000f00 */
[----:B------:R-:W-:Y:S05]  /*2e80*/  @!P2 BRA `(.L_x_22070) ;  /* 0x000000600000a947 */ /* 0x000fea0003800000 */
[----:B-----5:R-:W-:Y:S01]  /*2e90*/  HADD2.F32 R110, -RZ, R85.H1_H1 ;  /* 0x30000055ff6e7230 */ /* 0x020fe20000004100 */
[----:B------:R-:W-:Y:S05]  /*2ea0*/  BRA `(.L_x_22070) ;  /* 0x0000004000007947 */ /* 0x000fea0003800000 */
.L_x_22069:
[----:B-----5:R-:W-:Y:S02]  /*2eb0*/  HADD2.F32 R110, -RZ, R81.H1_H1 ;  /* 0x30000051ff6e7230 */ /* 0x020fe40000004100 */
[----:B------:R-:W-:-:S03]  /*2ec0*/  @P2 HADD2.F32 R89, -RZ, R85.H1_H1 ;  /* 0x30000055ff592230 */ /* 0x000fc60000004100 */
[----:B------:R-:W-:-:S04]  /*2ed0*/  FMUL.FTZ R110, R110, c[0x0][0x1ec] ;  /* 0x00007b006e6e7a20 */ /* 0x000fc80000410000 */
[----:B------:R-:W-:Y:S02]  /*2ee0*/  @P2 FADD.FTZ R110, R89, R110 ;  /* 0x0000006e596e2221 */ /* 0x000fe40000010000 */
.L_x_22070:
[----:B------:R-:W-:Y:S05]  /*2ef0*/  BSYNC B1 ;  /* 0x0000000000017941 */ /* 0x000fea0003800000 */
.L_x_22068:
[----:B------:R-:W-:Y:S01]  /*2f00*/  BSSY B1, `(.L_x_22071) ;  /* 0x000000a000017945 */ /* 0x000fe20003800000 */
[----:B------:R-:W-:Y:S05]  /*2f10*/  @P3 BRA `(.L_x_22072) ;  /* 0x0000004000003947 */ /* 0x000fea0003800000 */
[----:B------:R-:W-:Y:S01]  /*2f20*/  HFMA2.MMA R111, -RZ, RZ, 0, 0 ;  /* 0x00000000ff6f7435 */ /* 0x000fe200000001ff */
[----:B------:R-:W-:Y:S05]  /*2f30*/  @!P2 BRA `(.L_x_22073) ;  /* 0x000000600000a947 */ /* 0x000fea0003800000 */
[----:B-----5:R-:W-:Y:S01]  /*2f40*/  HADD2.F32 R111, -RZ, R86.H0_H0 ;  /* 0x20000056ff6f7230 */ /* 0x020fe20000004100 */
[----:B------:R-:W-:Y:S05]  /*2f50*/  BRA `(.L_x_22073) ;  /* 0x0000004000007947 */ /* 0x000fea0003800000 */
.L_x_22072:
[----:B-----5:R-:W-:Y:S02]  /*2f60*/  HADD2.F32 R111, -RZ, R82.H0_H0 ;  /* 0x20000052ff6f7230 */ /* 0x020fe40000004100 */
[----:B------:R-:W-:-:S03]  /*2f70*/  @P2 HADD2.F32 R88, -RZ, R86.H0_H0 ;  /* 0x20000056ff582230 */ /* 0x000fc60000004100 */
[----:B------:R-:W-:-:S04]  /*2f80*/  FMUL.FTZ R111, R111, c[0x0][0x1ec] ;  /* 0x00007b006f6f7a20 */ /* 0x000fc80000410000 */
[----:B------:R-:W-:Y:S02]  /*2f90*/  @P2 FADD.FTZ R111, R88, R111 ;  /* 0x0000006f586f2221 */ /* 0x000fe40000010000 */
.L_x_22073:
[----:B------:R-:W-:Y:S05]  /*2fa0*/  BSYNC B1 ;  /* 0x0000000000017941 */ /* 0x000fea0003800000 */
.L_x_22071:
[----:B------:R-:W-:Y:S01]  /*2fb0*/  BSSY B1, `(.L_x_22074) ;  /* 0x000000a000017945 */ /* 0x000fe20003800000 */
[----:B------:R-:W-:Y:S05]  /*2fc0*/  @P3 BRA `(.L_x_22075) ;  /* 0x0000004000003947 */ /* 0x000fea0003800000 */
[----:B------:R-:W-:Y:S01]  /*2fd0*/  MOV R112, RZ ;  /* 0x000000ff00707202 */ /* 0x000fe20000000f00 */
[----:B------:R-:W-:Y:S05]  /*2fe0*/  @!P2 BRA `(.L_x_22076) ;  /* 0x000000600000a947 */ /* 0x000fea0003800000 */
[----:B-----5:R-:W-:Y:S01]  /*2ff0*/  HADD2.F32 R112, -RZ, R86.H1_H1 ;  /* 0x30000056ff707230 */ /* 0x020fe20000004100 */
[----:B------:R-:W-:Y:S05]  /*3000*/  BRA `(.L_x_22076) ;  /* 0x0000004000007947 */ /* 0x000fea0003800000 */
.L_x_22075:
[----:B-----5:R-:W-:Y:S02]  /*3010*/  HADD2.F32 R112, -RZ, R82.H1_H1 ;  /* 0x30000052ff707230 */ /* 0x020fe40000004100 */
[----:B------:R-:W-:-:S03]  /*3020*/  @P2 HADD2.F32 R89, -RZ, R86.H1_H1 ;  /* 0x30000056ff592230 */ /* 0x000fc60000004100 */
[----:B------:R-:W-:-:S04]  /*3030*/  FMUL.FTZ R112, R112, c[0x0][0x1ec] ;  /* 0x00007b0070707a20 */ /* 0x000fc80000410000 */
[----:B------:R-:W-:Y:S02]  /*3040*/  @P2 FADD.FTZ R112, R89, R112 ;  /* 0x0000007059702221 */ /* 0x000fe40000010000 */
.L_x_22076:
[----:B------:R-:W-:Y:S05]  /*3050*/  BSYNC B1 ;  /* 0x0000000000017941 */ /* 0x000fea0003800000 */
.L_x_22074:
[----:B------:R-:W-:Y:S01]  /*3060*/  BSSY B1, `(.L_x_22077) ;  /* 0x000000a000017945 */ /* 0x000fe20003800000 */
[----:B------:R-:W-:Y:S05]  /*3070*/  @P3 BRA `(.L_x_22078) ;  /* 0x0000004000003947 */ /* 0x000fea0003800000 */
[----:B------:R-:W-:Y:S01]  /*3080*/  HFMA2.MMA R113, -RZ, RZ, 0, 0 ;  /* 0x00000000ff717435 */ /* 0x000fe200000001ff */
[----:B------:R-:W-:Y:S05]  /*3090*/  @!P2 BRA `(.L_x_22079) ;  /* 0x000000600000a947 */ /* 0x000fea0003800000 */
[----:B-----5:R-:W-:Y:S01]  /*30a0*/  HADD2.F32 R113, -RZ, R87.H0_H0 ;  /* 0x20000057ff717230 */ /* 0x020fe20000004100 */
[----:B------:R-:W-:Y:S05]  /*30b0*/  BRA `(.L_x_22079) ;  /* 0x0000004000007947 */ /* 0x000fea0003800000 */
.L_x_22078:
[----:B-----5:R-:W-:Y:S02]  /*30c0*/  HADD2.F32 R113, -RZ, R83.H0_H0 ;  /* 0x20000053ff717230 */ /* 0x020fe40000004100 */
[----:B------:R-:W-:-:S03]  /*30d0*/  @P2 HADD2.F32 R88, -RZ, R87.H0_H0 ;  /* 0x20000057ff582230 */ /* 0x000fc60000004100 */
[----:B------:R-:W-:-:S04]  /*30e0*/  FMUL.FTZ R113, R113, c[0x0][0x1ec] ;  /* 0x00007b0071717a20 */ /* 0x000fc80000410000 */
[----:B------:R-:W-:Y:S02]  /*30f0*/  @P2 FADD.FTZ R113, R88, R113 ;  /* 0x0000007158712221 */ /* 0x000fe40000010000 */
.L_x_22079:
[----:B------:R-:W-:Y:S05]  /*3100*/  BSYNC B1 ;  /* 0x0000000000017941 */ /* 0x000fea0003800000 */
.L_x_22077:
[----:B------:R-:W-:Y:S01]  /*3110*/  BSSY B1, `(.L_x_22080) ;  /* 0x000000a000017945 */ /* 0x000fe20003800000 */
[----:B------:R-:W-:Y:S05]  /*3120*/  @P3 BRA `(.L_x_22081) ;  /* 0x0000004000003947 */ /* 0x000fea0003800000 */
[----:B------:R-:W-:Y:S01]  /*3130*/  MOV R114, RZ ;  /* 0x000000ff00727202 */ /* 0x000fe20000000f00 */
[----:B------:R-:W-:Y:S05]  /*3140*/  @!P2 BRA `(.L_x_22082) ;  /* 0x000000600000a947 */ /* 0x000fea0003800000 */
[----:B-----5:R-:W-:Y:S01]  /*3150*/  HADD2.F32 R114, -RZ, R87.H1_H1 ;  /* 0x30000057ff727230 */ /* 0x020fe20000004100 */
[----:B------:R-:W-:Y:S05]  /*3160*/  BRA `(.L_x_22082) ;  /* 0x0000004000007947 */ /* 0x000fea0003800000 */
.L_x_22081:
[----:B-----5:R-:W-:Y:S02]  /*3170*/  HADD2.F32 R114, -RZ, R83.H1_H1 ;  /* 0x30000053ff727230 */ /* 0x020fe40000004100 */
[----:B------:R-:W-:-:S03]  /*3180*/  @P2 HADD2.F32 R89, -RZ, R87.H1_H1 ;  /* 0x30000057ff592230 */ /* 0x000fc60000004100 */
[----:B------:R-:W-:-:S04]  /*3190*/  FMUL.FTZ R114, R114, c[0x0][0x1ec] ;  /* 0x00007b0072727a20 */ /* 0x000fc80000410000 */
[----:B------:R-:W-:Y:S02]  /*31a0*/  @P2 FADD.FTZ R114, R89, R114 ;  /* 0x0000007259722221 */ /* 0x000fe40000010000 */
.L_x_22082:
[----:B------:R-:W-:Y:S05]  /*31b0*/  BSYNC B1 ;  /* 0x0000000000017941 */ /* 0x000fea0003800000 */
.L_x_22080:
[----:B------:R-:W-:Y:S01]  /*31c0*/  HFMA2.MMA R124, -RZ, RZ, 0, 9.5367431640625e-07 ;  /* 0x00000010ff7c7435 */ /* 0x000fe200000001ff */
[----:B------:R-:W-:Y:S02]  /*31d0*/  F2FP.PACK_AB R91, R114, R113 ;  /* 0x00000071725b723e */ /* 0x000fe400000000ff */
[----:B------:R-:W-:Y:S02]  /*31e0*/  F2FP.PACK_AB R90, R112, R111 ;  /* 0x0000006f705a723e */ /* 0x000fe400000000ff */
[----:B------:R-:W-:Y:S02]  /*31f0*/  F2FP.PACK_AB R89, R110, R109 ;  /* 0x0000006d6e59723e */ /* 0x000fe400000000ff */
[----:B------:R-:W-:-:S03]  /*3200*/  F2FP.PACK_AB R88, R108, R107 ;  /* 0x0000006b6c58723e */ /* 0x000fc600000000ff */
[----:B------:R-:W-:-:S05]  /*3210*/  IMAD.WIDE.U32 R124, R115, R124, c[0x0][0x188] ;  /* 0x00006200737c7625 */ /* 0x000fca00078e007c */
[----:B------:R0:W-:Y:S02]  /*3220*/  STG.E.128 [R124.64], R88 ;  /* 0x000000587c007986 */ /* 0x0001e4000c101d04 */
.L_x_22058:
[----:B------:R-:W-:Y:S05]  /*3230*/  BSYNC B0 ;  /* 0x0000000000007941 */ /* 0x000fea0003800000 */
.L_x_22057:
        /* <DEDUP_REMOVED lines=60> */
.L_x_22099:
        /* <DEDUP_REMOVED lines=117> */
.L_x_22100:
        /* <DEDUP_REMOVED lines=61> */
.L_x_22088:
[----:B------:R-:W-:Y:S05]  /*4120*/  BSYNC B1 ;  /* 0x0000000000017941 */ /* 0x000fea0003800000 */
.L_x_22087:
        /* <DEDUP_REMOVED lines=35> */
.L_x_22090:
[----:B------:R-:W-:Y:S05]  /*4360*/  BSYNC B1 ;  /* 0x0000000000017941 */ /* 0x000fea0003800000 */
.L_x_22089:
        /* <DEDUP_REMOVED lines=35> */
.L_x_22092:
[----:B------:R-:W-:Y:S05]  /*45a0*/  BSYNC B1 ;  /* 0x0000000000017941 */ /* 0x000fea0003800000 */
.L_x_22091:
        /* <DEDUP_REMOVED lines=35> */
.L_x_22094:
[----:B------:R-:W-:Y:S05]  /*47e0*/  BSYNC B1 ;  /* 0x0000000000017941 */ /* 0x000fea0003800000 */
.L_x_22093:
        /* <DEDUP_REMOVED lines=35> */
.L_x_22096:
[----:B------:R-:W-:Y:S05]  /*4a20*/  BSYNC B1 ;  /* 0x0000000000017941 */ /* 0x000fea0003800000 */
.L_x_22095:
        /* <DEDUP_REMOVED lines=22> */
[----:B------:R-:W-:Y:S01]  /*4b90*/  F2FP.PACK_AB R89, R124, R89 ;  /* 0x000000597c59723e */ /* 0x000fe200000000ff */
[----:B------:R-:W-:Y:S02]  /*4ba0*/  FFMA.FTZ R90, R148, R165, R76 ;  /* 0x000000a5945a7223 */ /* 0x000fe4000001004c */
[----:B------:R-:W-:Y:S01]  /*4bb0*/  FFMA.FTZ R91, R150, R91, R78 ;  /* 0x0000005b965b7223 */ /* 0x000fe2000001004e */
[----:B------:R-:W-:Y:S01]  /*4bc0*/  F2FP.PACK_AB R88, R115, R88 ;  /* 0x000000587358723e */ /* 0x000fe200000000ff */
[----:B------:R-:W-:Y:S02]  /*4bd0*/  FFMA.FTZ R164, R151, R164, R79 ;  /* 0x000000a497a47223 */ /* 0x000fe4000001004f */
[----:B------:R-:W-:-:S02]  /*4be0*/  FFMA.FTZ R127, R149, R127, R77 ;  /* 0x0000007f957f7223 */ /* 0x000fc4000001004d */
[----:B------:R-:W-:Y:S01]  /*4bf0*/  IMAD.WIDE.U32 R124, R126, R125, c[0x0][0x208] ;  /* 0x000082007e7c7625 */ /* 0x000fe200078e007d */
[----:B------:R-:W-:Y:S02]  /*4c00*/  F2FP.PACK_AB R91, R164, R91 ;  /* 0x0000005ba45b723e */ /* 0x000fe400000000ff */
[----:B------:R-:W-:-:S05]  /*4c10*/  F2FP.PACK_AB R90, R127, R90 ;  /* 0x0000005a7f5a723e */ /* 0x000fca00000000ff */
[----:B------:R0:W-:Y:S02]  /*4c20*/  STG.E.128 [R124.64], R88 ;  /* 0x000000587c007986 */ /* 0x0001e4000c101d04 */
.L_x_22086:
[----:B0-----:R-:W-:Y:S05]  /*4c30*/  BSYNC B0 ;  /* 0x0000000000007941 */ /* 0x001fea0003800000 */
.L_x_22085:
[----:B------:R-:W-:-:S04]  /*4c40*/  MOV R89, c[0x0][0x160] ;  /* 0x0000580000597a02 */ /* 0x000fc80000000f00 */
[----:B------:R-:W-:-:S04]  /*4c50*/  LEA R2, R89, R2, 0x2 ;  /* 0x0000000259027211 */ /* 0x000fc800078e10ff */
[----:B------:R-:W-:-:S13]  /*4c60*/  ISETP.GE.AND P2, PT, R2, c[0x0][0x164], PT ;  /* 0x0000590002007a0c */ /* 0x000fda0003f46270 */
[----:B------:R-:W-:Y:S01]  /*4c70*/  @P2 CALL.REL.NOINC `(.L_x_22097) ;  /* 0x0000001000002944 */ /* 0x000fe20003c00000 */
[----:B------:R-:W-:Y:S05]  /*4c80*/  BRA `(.L_x_22098) ;  /* 0xffffbb8000007947 */ /* 0x000fea000383ffff */
.L_x_22097:
[----:B------:R-:W-:Y:S05]  /*4c90*/  EXIT ;  /* 0x000000000000794d */ /* 0x000fea0003800000 */
.L_x_22083:
[----:B------:R-:W-:Y:S01]  /*4ca0*/  HFMA2.MMA R90, -RZ, RZ, 0, 5.9604644775390625e-08 ;  /* 0x00000001ff5a7435 */ /* 0x000fe200000001ff */
[----:B------:R-:W-:Y:S02]  /*4cb0*/  MOV R124, 0x1f ;  /* 0x0000001f007c7802 */ /* 0x000fe40000000f00 */
[----:B------:R-:W-:Y:S02]  /*4cc0*/  MOV R89, 0xffffffff ;  /* 0xffffffff00597802 */ /* 0x000fe40000000f00 */
[----:B------:R-:W-:Y:S02]  /*4cd0*/  MOV R88, 0x4cf0 ;  /* 0x00004cf000587802 */ /* 0x000fe40000000f00 */
[----:B-----5:R-:W-:Y:S05]  /*4ce0*/  CALL.REL.NOINC `($__internal_82_$__cuda_sm70_shflsync_bfly_p) ;  /* 0x000009b000007944 */ /* 0x020fea0003c00000 */
[----:B-1----:R-:W-:Y:S05]  /*4cf0*/  BRA `(.L_x_22099) ;  /* 0xffffe90000007947 */ /* 0x002fea000383ffff */
.L_x_22084:
[----:B------:R-:W-:Y:S01]  /*4d00*/  HFMA2.MMA R90, -RZ, RZ, 0, 1.1920928955078125e-07 ;  /* 0x00000002ff5a7435 */ /* 0x000fe200000001ff */
[----:B------:R-:W-:Y:S02]  /*4d10*/  MOV R124, 0x1f ;  /* 0x0000001f007c7802 */ /* 0x000fe40000000f00 */
[----:B------:R-:W-:Y:S02]  /*4d20*/  MOV R89, 0xffffffff ;  /* 0xffffffff00597802 */ /* 0x000fe40000000f00 */
[----:B------:R-:W-:-:S02]  /*4d30*/  MOV R88, 0x4d50 ;  /* 0x00004d5000587802 */ /* 0x000fc40000000f00 */
[----:B-----5:R-:W-:Y:S05]  /*4d40*/  CALL.REL.NOINC `($__internal_82_$__cuda_sm70_shflsync_bfly_p) ;  /* 0x0000095000007944 */ /* 0x020fea0003c00000 */
[----:B-1----:R-:W-:Y:S01]  /*4d50*/  FADD.FTZ R91, R91, R90 ;  /* 0x0000005a5b5b7221 */ /* 0x002fe20000010000 */
[----:B------:R-:W-:Y:S01]  /*4d60*/  HFMA2.MMA R90, -RZ, RZ, 0, 2.384185791015625e-07 ;  /* 0x00000004ff5a7435 */ /* 0x000fe200000001ff */
[----:B------:R-:W-:-:S02]  /*4d70*/  MOV R124, 0x1f ;  /* 0x0000001f007c7802 */ /* 0x000fc40000000f00 */
[----:B------:R-:W-:Y:S02]  /*4d80*/  MOV R89, 0xffffffff ;  /* 0xffffffff00597802 */ /* 0x000fe40000000f00 */
[----:B------:R-:W-:Y:S02]  /*4d90*/  MOV R88, 0x4db0 ;  /* 0x00004db000587802 */ /* 0x000fe40000000f00 */
[----:B------:R-:W-:Y:S05]  /*4da0*/  CALL.REL.NOINC `($__internal_82_$__cuda_sm70_shflsync_bfly_p) ;  /* 0x000008f000007944 */ /* 0x000fea0003c00000 */
[----:B-1----:R-:W-:Y:S01]  /*4db0*/  FADD.FTZ R91, R91, R90 ;  /* 0x0000005a5b5b7221 */ /* 0x002fe20000010000 */
[----:B------:R-:W-:Y:S01]  /*4dc0*/  HFMA2.MMA R90, -RZ, RZ, 0, 4.76837158203125e-07 ;  /* 0x00000008ff5a7435 */ /* 0x000fe200000001ff */
[----:B------:R-:W-:Y:S02]  /*4dd0*/  MOV R124, 0x1f ;  /* 0x0000001f007c7802 */ /* 0x000fe40000000f00 */
[----:B------:R-:W-:Y:S02]  /*4de0*/  MOV R89, 0xffffffff ;  /* 0xffffffff00597802 */ /* 0x000fe40000000f00 */
[----:B------:R-:W-:Y:S02]  /*4df0*/  MOV R88, 0x4e10 ;  /* 0x00004e1000587802 */ /* 0x000fe40000000f00 */
[----:B------:R-:W-:Y:S05]  /*4e00*/  CALL.REL.NOINC `($__internal_82_$__cuda_sm70_shflsync_bfly_p) ;  /* 0x0000089000007944 */ /* 0x000fea0003c00000 */
[----:B-1----:R-:W-:Y:S01]  /*4e10*/  FADD.FTZ R91, R91, R90 ;  /* 0x0000005a5b5b7221 */ /* 0x002fe20000010000 */
[----:B------:R-:W-:Y:S01]  /*4e20*/  HFMA2.MMA R90, -RZ, RZ, 0, 9.5367431640625e-07 ;  /* 0x00000010ff5a7435 */ /* 0x000fe200000001ff */
[----:B------:R-:W-:-:S02]  /*4e30*/  MOV R124, 0x1f ;  /* 0x0000001f007c7802 */ /* 0x000fc40000000f00 */
[----:B------:R-:W-:Y:S02]  /*4e40*/  MOV R89, 0xffffffff ;  /* 0xffffffff00597802 */ /* 0x000fe40000000f00 */
[----:B------:R-:W-:Y:S02]  /*4e50*/  MOV R88, 0x4e70 ;  /* 0x00004e7000587802 */ /* 0x000fe40000000f00 */
[----:B------:R-:W-:Y:S05]  /*4e60*/  CALL.REL.NOINC `($__internal_82_$__cuda_sm70_shflsync_bfly_p) ;  /* 0x0000083000007944 */ /* 0x000fea0003c00000 */
        /* <DEDUP_REMOVED lines=103> */
[----:B------:R-:W-:Y:S05]  /*54e0*/  CALL.REL.NOINC `($__internal_82_$__cuda_sm70_shflsync_bfly_p) ;  /* 0x000001b000007944 */ /* 0x000fea0003c00000 */
[----:B-1----:R-:W-:Y:S01]  /*54f0*/  FADD.FTZ R91, R91, R90 ;  /* 0x0000005a5b5b7221 */ /* 0x002fe20000010000 */
[----:B------:R-:W-:Y:S01]  /*5500*/  HFMA2.MMA R90, -RZ, RZ, 0, 1.1920928955078125e-07 ;  /* 0x00000002ff5a7435 */ /* 0x000fe200000001ff */
[----:B------:R-:W-:Y:S02]  /*5510*/  MOV R124, 0x1f ;  /* 0x0000001f007c7802 */ /* 0x000fe40000000f00 */
[----:B------:R-:W-:Y:S02]  /*5520*/  MOV R89, 0xffffffff ;  /* 0xffffffff00597802 */ /* 0x000fe40000000f00 */
[----:B------:R-:W-:Y:S02]  /*5530*/  MOV R88, 0x5550 ;  /* 0x0000555000587802 */ /* 0x000fe40000000f00 */
[----:B------:R-:W-:Y:S05]  /*5540*/  CALL.REL.NOINC `($__internal_82_$__cuda_sm70_shflsync_bfly_p) ;  /* 0x0000015000007944 */ /* 0x000fea0003c00000 */
        /* <DEDUP_REMOVED lines=16> */
[----:B------:R-:W-:Y:S02]  /*5650*/  MOV R91, R115 ;  /* 0x00000073005b7202 */ /* 0x000fe40000000f00 */
[----:B------:R-:W-:Y:S02]  /*5660*/  MOV R88, 0x5680 ;  /* 0x0000568000587802 */ /* 0x000fe40000000f00 */
[----:B------:R-:W-:Y:S05]  /*5670*/  CALL.REL.NOINC `($__internal_82_$__cuda_sm70_shflsync_bfly_p) ;  /* 0x0000002000007944 */ /* 0x000fea0003c00000 */
[----:B-1----:R-:W-:Y:S01]  /*5680*/  MOV R124, R90 ;  /* 0x0000005a007c7202 */ /* 0x002fe20000000f00 */
[----:B------:R-:W-:Y:S05]  /*5690*/  BRA `(.L_x_22100) ;  /* 0xffffe6b000007947 */ /* 0x000fea000383ffff */
        .weak           $__internal_82_$__cuda_sm70_shflsync_bfly_p
        .type           $__internal_82_$__cuda_sm70_shflsync_bfly_p,@function
        .size           $__internal_82_$__cuda_sm70_shflsync_bfly_p,(.L_x_43142 - $__internal_82_$__cuda_sm70_shflsync_bfly_p)
$__internal_82_$__cuda_sm70_shflsync_bfly_p:
[----:B------:R-:W-:Y:S04]  /*56a0*/  WARPSYNC R89 ;  /* 0x0000005900007348 */ /* 0x000fe80003800000 */
[----:B------:R0:W1:Y:S02]  /*56b0*/  SHFL.BFLY PT, R90, R91, R90, R124 ;  /* 0x0c00005a5b5a7389 */ /* 0x00006400000e007c */
[----:B0-----:R-:W-:-:S06]  /*56c0*/  HFMA2.MMA R89, -RZ, RZ, 0, 0 ;  /* 0x00000000ff597435 */ /* 0x001fcc00000001ff */
[----:B------:R-:W-:Y:S05]  /*56d0*/  RET.REL.NODEC R88 `(_ZN10layer_norm13ln_fwd_kernelINS_13Kernel_traitsIf6__halfS2_S2_fjLj1536ELj1ELj4ELj1ELj16ENS_18Kernel_traits_baseILj1536EfS2_S2_S2_fjLj128EEEEELb0ELb0ELb1ELb0EEEvNS_9FwdParamsE) ;  /* 0xffffa92058007950 */ /* 0x000fea0003c3ffff */
.L_x_22101:
        /* <DEDUP_REMOVED lines=10> */
.L_x_43142:


//--------------------- .text._ZN10layer_norm13ln_fwd_kernelINS_13Kernel_traitsIf6__halfS2_S2_fjLj1536ELj1ELj4ELj1ELj16ENS_18Kernel_traits_baseILj1536EfS2_S2_S2_fjLj128EEEEELb0ELb0ELb1ELb1EEEvNS_9FwdParamsE --------------------------
	.section	.text._ZN10layer_norm13ln_fwd_kernelINS_13Kernel_traitsIf6__halfS2_S2_fjLj1536ELj1ELj4ELj1ELj16ENS_18Kernel_traits_baseILj1536EfS2_S2_S2_fjLj128EEEEELb0ELb0ELb1ELb1EEEvNS_9FwdParamsE,"ax",@progbits
	.sectioninfo	@"SHI_REGISTERS=167"
	.align	128
        .global         _ZN10layer_norm13ln_fwd_kernelINS_13Kernel_traitsIf6__halfS2_S2_fjLj1536ELj1ELj4ELj1ELj16ENS_18Kernel_traits_baseILj1536EfS2_S2_S2_fjLj128EEEEELb0ELb0ELb1ELb1EEEvNS_9FwdParamsE
        .type           _ZN10layer_norm13ln_fwd_kernelINS_13Kernel_traitsIf6__halfS2_S2_fjLj1536ELj1ELj4ELj1ELj16ENS_18Kernel_traits_baseILj1536EfS2_S2_S2_fjLj128EEEEELb0ELb0ELb1ELb1EEEvNS_9FwdParamsE,@function
        .size           _ZN10layer_norm13ln_fwd_kernelINS_13Kernel_traitsIf6__halfS2_S2_fjLj1536ELj1ELj4ELj1ELj16ENS_18Kernel_traits_baseILj1536EfS2_S2_S2_fjLj128EEEEELb0ELb0ELb1ELb1EEEvNS_9FwdParamsE,(.L_x_43143 - _ZN10layer_norm13ln_fwd_kernelINS_13Kernel_traitsIf6__halfS2_S2_fjLj1536ELj1ELj4ELj1ELj16ENS_18Kernel_traits_baseILj1536EfS2_S2_S2_fjLj128EEEEELb0ELb0ELb1ELb1EEEvNS_9FwdParamsE)
        .other          _ZN10layer_norm13ln_fwd_kernelINS_13Kernel_traitsIf6__halfS2_S2_fjLj1536ELj1ELj4ELj1ELj16ENS_18Kernel_traits_baseILj1536EfS2_S2_S2_fjLj128EEEEELb0ELb0ELb1ELb1EEEvNS_9FwdParamsE,@"STO_CUDA_ENTRY STV_DEFAULT"
_ZN10layer_norm13ln_fwd_kernelINS_13Kernel_traitsIf6__halfS2_S2_fjLj1536ELj1ELj4ELj1ELj16ENS_18Kernel_traits_baseILj1536EfS2_S2_S2_fjLj128EEEEELb0ELb0ELb1ELb1EEEvNS_9FwdParamsE:
.text._ZN10layer_norm13ln_fwd_kernelINS_13Kernel_traitsIf6__halfS2_S2_fjLj1536ELj1ELj4ELj1ELj16ENS_18Kernel_traits_baseILj1536EfS2_S2_S2_fjLj128EEEEELb0ELb0ELb1ELb1EEEvNS_9FwdParamsE:
        /* <DEDUP_REMOVED lines=67> */
.L_x_22251:
        /* <DEDUP_REMOVED lines=32> */
.L_x_22103:
[----:B-1---5:R-:W-:Y:S02]  /*0630*/  HADD2.F32 R124, -RZ, R116.H0_H0 ;  /* 0x20000074ff7c7230 */ /* 0x022fe40000004100 */
[----:B------:R-:W-:-:S03]  /*0640*/  @P0 HADD2.F32 R3, -RZ, R112.H0_H0 ;  /* 0x20000070ff030230 */ /* 0x000fc60000004100 */
[----:B------:R-:W-:-:S04]  /*0650*/  FMUL.FTZ R124, R124, c[0x0][0x1ec] ;  /* 0x00007b007c7c7a20 */ /* 0x000fc80000410000 */
[----:B------:R-:W-:Y:S02]  /*0660*/  @P0 FADD.FTZ R124, R124, R3 ;  /* 0x000000037c7c0221 */ /* 0x000fe40000010000 */
.L_x_22104:
[----:B------:R-:W-:Y:S05]  /*0670*/  BSYNC B0 ;  /* 0x0000000000007941 */ /* 0x000fea0003800000 */
.L_x_22102:
[----:B------:R-:W-:Y:S01]  /*0680*/  BSSY B0, `(.L_x_22105) ;  /* 0x000000a000007945 */ /* 0x000fe20003800000 */
[----:B------:R-:W-:Y:S05]  /*0690*/  @P2 BRA `(.L_x_22106) ;  /* 0x0000004000002947 */ /* 0x000fea0003800000 */
[----:B------:R-:W-:Y:S01]  /*06a0*/  HFMA2.MMA R15, -RZ, RZ, 0, 0 ;  /* 0x00000000ff0f7435 */ /* 0x000fe200000001ff */
[----:B------:R-:W-:Y:S05]  /*06b0*/  @!P0 BRA `(.L_x_22107) ;  /* 0x0000006000008947 */ /* 0x000fea0003800000 */
[----:B-----5:R-:W-:Y:S01]  /*06c0*/  HADD2.F32 R15, -RZ, R112.H1_H1 ;  /* 0x30000070ff0f7230 */ /* 0x020fe20000004100 */
[----:B------:R-:W-:Y:S05]  /*06d0*/  BRA `(.L_x_22107) ;  /* 0x0000004000007947 */ /* 0x000fea0003800000 */
.L_x_22106:
[----:B-----5:R-:W-:Y:S02]  /*06e0*/  HADD2.F32 R15, -RZ, R116.H1_H1 ;  /* 0x30000074ff0f7230 */ /* 0x020fe40000004100 */
[----:B------:R-:W-:-:S03]  /*06f0*/  @P0 HADD2.F32 R4, -RZ, R112.H1_H1 ;  /* 0x30000070ff040230 */ /* 0x000fc60000004100 */
[----:B------:R-:W-:-:S04]  /*0700*/  FMUL.FTZ R15, R15, c[0x0][0x1ec] ;  /* 0x00007b000f0f7a20 */ /* 0x000fc80000410000 */
[----:B------:R-:W-:Y:S02]  /*0710*/  @P0 FADD.FTZ R15, R15, R4 ;  /* 0x000000040f0f0221 */ /* 0x000fe40000010000 */
.L_x_22107:
[----:B------:R-:W-:Y:S05]  /*0720*/  BSYNC B0 ;  /* 0x0000000000007941 */ /* 0x000fea0003800000 */
.L_x_22105:
[----:B------:R-:W-:Y:S01]  /*0730*/  BSSY B0, `(.L_x_22108) ;  /* 0x000000a000007945 */ /* 0x000fe20003800000 */
[----:B------:R-:W-:Y:S05]  /*0740*/  @P2 BRA `(.L_x_22109) ;  /* 0x0000004000002947 */ /* 0x000fea0003800000 */
[----:B------:R-:W-:Y:S01]  /*0750*/  MOV R14, RZ ;  /* 0x000000ff000e7202 */ /* 0x000fe20000000f00 */
[----:B------:R-:W-:Y:S05]  /*0760*/  @!P0 BRA `(.L_x_22110) ;  /* 0x0000006000008947 */ /* 0x000fea0003800000 */
[----:B-----5:R-:W-:Y:S01]  /*0770*/  HADD2.F32 R14, -RZ, R113.H0_H0 ;  /* 0x20000071ff0e7230 */ /* 0x020fe20000004100 */
[----:B------:R-:W-:Y:S05]  /*0780*/  BRA `(.L_x_22110) ;  /* 0x0000004000007947 */ /* 0x000fea0003800000 */
.L_x_22109:
[----:B-----5:R-:W-:Y:S02]  /*0790*/  HADD2.F32 R14, -RZ, R117.H0_H0 ;  /* 0x20000075ff0e7230 */ /* 0x020fe40000004100 */
[----:B------:R-:W-:-:S03]  /*07a0*/  @P0 HADD2.F32 R3, -RZ, R113.H0_H0 ;  /* 0x20000071ff030230 */ /* 0x000fc60000004100 */
[----:B------:R-:W-:-:S04]  /*07b0*/  FMUL.FTZ R14, R14, c[0x0][0x1ec] ;  /* 0x00007b000e0e7a20 */ /* 0x000fc80000410000 */
[----:B------:R-:W-:Y:S02]  /*07c0*/  @P0 FADD.FTZ R14, R14, R3 ;  /* 0x000000030e0e0221 */ /* 0x000fe40000010000 */
.L_x_22110:
[----:B------:R-:W-:Y:S05]  /*07d0*/  BSYNC B0 ;  /* 0x0000000000007941 */ /* 0x000fea0003800000 */
.L_x_22108:
[----:B------:R-:W-:Y:S01]  /*07e0*/  BSSY B0, `(.L_x_22111) ;  /* 0x000000a000007945 */ /* 0x000fe20003800000 */
[----:B------:R-:W-:Y:S05]  /*07f0*/  @P2 BRA `(.L_x_22112) ;  /* 0x0000004000002947 */ /* 0x000fea0003800000 */
[----:B------:R-:W-:Y:S01]  /*0800*/  HFMA2.MMA R5, -RZ, RZ, 0, 0 ;  /* 0x00000000ff057435 */ /* 0x000fe200000001ff */
[----:B------:R-:W-:Y:S05]  /*0810*/  @!P0 BRA `(.L_x_22113) ;  /* 0x0000006000008947 */ /* 0x000fea0003800000 */
[----:B-----5:R-:W-:Y:S01]  /*0820*/  HADD2.F32 R5, -RZ, R113.H1_H1 ;  /* 0x30000071ff057230 */ /* 0x020fe20000004100 */
[----:B------:R-:W-:Y:S05]  /*0830*/  BRA `(.L_x_22113) ;  /* 0x0000004000007947 */ /* 0x000fea0003800000 */
.L_x_22112:
[----:B-----5:R-:W-:Y:S02]  /*0840*/  HADD2.F32 R5, -RZ, R117.H1_H1 ;  /* 0x30000075ff057230 */ /* 0x020fe40000004100 */
[----:B------:R-:W-:-:S03]  /*0850*/  @P0 HADD2.F32 R4, -RZ, R113.H1_H1 ;  /* 0x30000071ff040230 */ /* 0x000fc60000004100 */
[----:B------:R-:W-:-:S04]  /*0860*/  FMUL.FTZ R5, R5, c[0x0][0x1ec] ;  /* 0x00007b0005057a20 */ /* 0x000fc80000410000 */
[----:B------:R-:W-:Y:S02]  /*0870*/  @P0 FADD.FTZ R5, R5, R4 ;  /* 0x0000000405050221 */ /* 0x000fe40000010000 */
.L_x_22113:
[----:B------:R-:W-:Y:S05]  /*0880*/  BSYNC B0 ;  /* 0x0000000000007941 */ /* 0x000fea0003800000 */
.L_x_22111:
[----:B------:R-:W-:Y:S01]  /*0890*/  BSSY B0, `(.L_x_22114) ;  /* 0x000000a000007945 */ /* 0x000fe20003800000 */
[----:B------:R-:W-:Y:S05]  /*08a0*/  @P2 BRA `(.L_x_22115) ;  /* 0x0000004000002947 */ /* 0x000fea0003800000 */
[----:B------:R-:W-:Y:S01]  /*08b0*/  MOV R4, RZ ;  /* 0x000000ff00047202 */ /* 0x000fe20000000f00 */
[----:B------:R-:W-:Y:S05]  /*08c0*/  @!P0 BRA `(.L_x_22116) ;  /* 0x0000006000008947 */ /* 0x000fea0003800000 */
[----:B-----5:R-:W-:Y:S01]  /*08d0*/  HADD2.F32 R4, -RZ, R114.H0_H0 ;  /* 0x20000072ff047230 */ /* 0x020fe20000004100 */
[----:B------:R-:W-:Y:S05]  /*08e0*/  BRA `(.L_x_22116) ;  /* 0x0000004000007947 */ /* 0x000fea0003800000 */
.L_x_22115:
[----:B-----5:R-:W-:Y:S02]  /*08f0*/  HADD2.F32 R4, -RZ, R118.H0_H0 ;  /* 0x20000076ff047230 */ /* 0x020fe40000004100 */
[----:B------:R-:W-:-:S03]  /*0900*/  @P0 HADD2.F32 R3, -RZ, R114.H0_H0 ;  /* 0x20000072ff030230 */ /* 0x000fc60000004100 */
[----:B------:R-:W-:-:S04]  /*0910*/  FMUL.FTZ R4, R4, c[0x0][0x1ec] ;  /* 0x00007b0004047a20 */ /* 0x000fc80000410000 */
[----:B------:R-:W-:Y:S02]  /*0920*/  @P0 FADD.FTZ R4, R4, R3 ;  /* 0x0000000304040221 */ /* 0x000fe40000010000 */
.L_x_22116:
[----:B------:R-:W-:Y:S05]  /*0930*/  BSYNC B0 ;  /* 0x0000000000007941 */ /* 0x000fea0003800000 */
.L_x_22114:
[----:B------:R-:W-:Y:S01]  /*0940*/  BSSY B0, `(.L_x_22117) ;  /* 0x000000a000007945 */ /* 0x000fe20003800000 */
[----:B------:R-:W-:Y:S05]  /*0950*/  @P2 BRA `(.L_x_22118) ;  /* 0x0000004000002947 */ /* 0x000fea0003800000 */
[----:B------:R-:W-:Y:S01]  /*0960*/  HFMA2.MMA R3, -RZ, RZ, 0, 0 ;  /* 0x00000000ff037435 */ /* 0x000fe200000001ff */
[----:B------:R-:W-:Y:S05]  /*0970*/  @!P0 BRA `(.L_x_22119) ;  /* 0x0000006000008947 */ /* 0x000fea0003800000 */
[----:B-----5:R-:W-:Y:S01]  /*0980*/  HADD2.F32 R3, -RZ, R114.H1_H1 ;  /* 0x30000072ff037230 */ /* 0x020fe20000004100 */
[----:B------:R-:W-:Y:S05]  /*0990*/  BRA `(.L_x_22119) ;  /* 0x0000004000007947 */ /* 0x000fea0003800000 */
.L_x_22118:
[----:B-----5:R-:W-:Y:S02]  /*09a0*/  HADD2.F32 R3, -RZ, R118.H1_H1 ;  /* 0x30000076ff037230 */ /* 0x020fe40000004100 */
[----:B------:R-:W-:-:S03]  /*09b0*/  @P0 HADD2.F32 R6, -RZ, R114.H1_H1 ;  /* 0x30000072ff060230 */ /* 0x000fc60000004100 */
[----:B------:R-:W-:-:S04]  /*09c0*/  FMUL.FTZ R3, R3, c[0x0][0x1ec] ;  /* 0x00007b0003037a20 */ /* 0x000fc80000410000 */
[----:B------:R-:W-:Y:S02]  /*09d0*/  @P0 FADD.FTZ R3, R3, R6 ;  /* 0x0000000603030221 */ /* 0x000fe40000010000 */
.L_x_22119:
[----:B------:R-:W-:Y:S05]  /*09e0*/  BSYNC B0 ;  /* 0x0000000000007941 */ /* 0x000fea0003800000 */
.L_x_22117:
[----:B------:R-:W-:Y:S01]  /*09f0*/  BSSY B0, `(.L_x_22120) ;  /* 0x000000a000007945 */ /* 0x000fe20003800000 */
[----:B------:R-:W-:Y:S05]  /*0a00*/  @P2 BRA `(.L_x_22121) ;  /* 0x0000004000002947 */ /* 0x000fea0003800000 */
[----:B------:R-:W-:Y:S01]  /*0a10*/  MOV R126, RZ ;  /* 0x000000ff007e7202 */ /* 0x000fe20000000f00 */
[----:B------:R-:W-:Y:S05]  /*0a20*/  @!P0 BRA `(.L_x_22122) ;  /* 0x0000006000008947 */ /* 0x000fea0003800000 */
[----:B-----5:R-:W-:Y:S01]  /*0a30*/  HADD2.F32 R126, -RZ, R115.H0_H0 ;  /* 0x20000073ff7e7230 */ /* 0x020fe20000004100 */
[----:B------:R-:W-:Y:S05]  /*0a40*/  BRA `(.L_x_22122) ;  /* 0x0000004000007947 */ /* 0x000fea0003800000 */
.L_x_22121:
[----:B-----5:R-:W-:Y:S02]  /*0a50*/  HADD2.F32 R126, -RZ, R119.H0_H0 ;  /* 0x20000077ff7e7230 */ /* 0x020fe40000004100 */
[----:B------:R-:W-:-:S03]  /*0a60*/  @P0 HADD2.F32 R7, -RZ, R115.H0_H0 ;  /* 0x20000073ff070230 */ /* 0x000fc60000004100 */
[----:B------:R-:W-:-:S04]  /*0a70*/  FMUL.FTZ R126, R126, c[0x0][0x1ec] ;  /* 0x00007b007e7e7a20 */ /* 0x000fc80000410000 */
[----:B------:R-:W-:Y:S02]  /*0a80*/  @P0 FADD.FTZ R126, R126, R7 ;  /* 0x000000077e7e0221 */ /* 0x000fe40000010000 */
.L_x_22122:
[----:B------:R-:W-:Y:S05]  /*0a90*/  BSYNC B0 ;  /* 0x0000000000007941 */ /* 0x000fea0003800000 */
.L_x_22120:
[----:B------:R-:W-:Y:S01]  /*0aa0*/  BSSY B0, `(.L_x_22123) ;  /* 0x000000a000007945 */ /* 0x000fe20003800000 */
[----:B------:R-:W-:Y:S05]  /*0ab0*/  @P2 BRA `(.L_x_22124) ;  /* 0x0000004000002947 */ /* 0x000fea0003800000 */
[----:B------:R-:W-:Y:S01]  /*0ac0*/  HFMA2.MMA R125, -RZ, RZ, 0, 0 ;  /* 0x00000000ff7d7435 */ /* 0x000fe200000001ff */
[----:B------:R-:W-:Y:S05]  /*0ad0*/  @!P0 BRA `(.L_x_22125) ;  /* 0x0000006000008947 */ /* 0x000fea0003800000 */
[----:B-----5:R-:W-:Y:S01]  /*0ae0*/  HADD2.F32 R125, -RZ, R115.H1_H1 ;  /* 0x30000073ff7d7230 */ /* 0x020fe20000004100 */
[----:B------:R-:W-:Y:S05]  /*0af0*/  BRA `(.L_x_22125) ;  /* 0x0000004000007947 */ /* 0x000fea0003800000 */
.L_x_22124:
[----:B-----5:R-:W-:Y:S02]  /*0b00*/  HADD2.F32 R125, -RZ, R119.H1_H1 ;  /* 0x30000077ff7d7230 */ /* 0x020fe40000004100 */
[----:B------:R-:W-:-:S03]  /*0b10*/  @P0 HADD2.F32 R6, -RZ, R115.H1_H1 ;  /* 0x30000073ff060230 */ /* 0x000fc60000004100 */
[----:B------:R-:W-:-:S04]  /*0b20*/  FMUL.FTZ R125, R125, c[0x0][0x1ec] ;  /* 0x00007b007d7d7a20 */ /* 0x000fc80000410000 */
[----:B------:R-:W-:Y:S02]  /*0b30*/  @P0 FADD.FTZ R125, R125, R6 ;  /* 0x000000067d7d0221 */ /* 0x000fe40000010000 */
.L_x_22125:
[----:B------:R-:W-:Y:S05]  /*0b40*/  BSYNC B0 ;  /* 0x0000000000007941 */ /* 0x000fea0003800000 */
.L_x_22123:
[----:B------:R-:W-:Y:S02]  /*0b50*/  MOV R137, 0x10 ;  /* 0x0000001000897802 */ /* 0x000fe40000000f00 */
[----:B------:R-:W-:Y:S02]  /*0b60*/  @P1 IADD3 R12, R139, 0x20, RZ ;  /* 0x000000208b0c1810 */ /* 0x000fe40007ffe0ff */
[C---:B------:R-:W-:Y:S01]  /*0b70*/  IADD3 R130, R138.reuse, 0x20, RZ ;  /* 0x000000208a827810 */ /* 0x040fe20007ffe0ff */
[-C--:B------:R-:W-:Y:S01]  /*0b80*/  IMAD.WIDE.U32 R6, R138, R137.reuse, c[0x0][0x188] ;  /* 0x000062008a067625 */ /* 0x080fe200078e0089 */
        /* <DEDUP_REMOVED lines=15> */
.L_x_22127:
[----:B0----5:R-:W-:Y:S02]  /*0c80*/  HADD2.F32 R13, -RZ, R116.H0_H0 ;  /* 0x20000074ff0d7230 */ /* 0x021fe40000004100 */
[----:B------:R-:W-:-:S03]  /*0c90*/  @P0 HADD2.F32 R6, -RZ, R112.H0_H0 ;  /* 0x20000070ff060230 */ /* 0x000fc60000004100 */
[----:B------:R-:W-:-:S04]  /*0ca0*/  FMUL.FTZ R13, R13, c[0x0][0x1ec] ;  /* 0x00007b000d0d7a20 */ /* 0x000fc80000410000 */
[----:B------:R-:W-:Y:S02]  /*0cb0*/  @P0 FADD.FTZ R13, R6, R13 ;  /* 0x0000000d060d0221 */ /* 0x000fe40000010000 */
.L_x_22128:
[----:B------:R-:W-:Y:S05]  /*0cc0*/  BSYNC B0 ;  /* 0x0000000000007941 */ /* 0x000fea0003800000 */
.L_x_22126:
[----:B------:R-:W-:Y:S01]  /*0cd0*/  BSSY B0, `(.L_x_22129) ;  /* 0x000000a000007945 */ /* 0x000fe20003800000 */
[----:B------:R-:W-:Y:S05]  /*0ce0*/  @P2 BRA `(.L_x_22130) ;  /* 0x0000004000002947 */ /* 0x000fea0003800000 */
[----:B------:R-:W-:Y:S01]  /*0cf0*/  MOV R12, RZ ;  /* 0x000000ff000c7202 */ /* 0x000fe20000000f00 */
[----:B------:R-:W-:Y:S05]  /*0d00*/  @!P0 BRA `(.L_x_22131) ;  /* 0x0000006000008947 */ /* 0x000fea0003800000 */
[----:B-----5:R-:W-:Y:S01]  /*0d10*/  HADD2.F32 R12, -RZ, R112.H1_H1 ;  /* 0x30000070ff0c7230 */ /* 0x020fe20000004100 */
[----:B------:R-:W-:Y:S05]  /*0d20*/  BRA `(.L_x_22131) ;  /* 0x0000004000007947 */ /* 0x000fea0003800000 */
.L_x_22130:
[----:B-----5:R-:W-:Y:S02]  /*0d30*/  HADD2.F32 R12, -RZ, R116.H1_H1 ;  /* 0x30000074ff0c7230 */ /* 0x020fe40000004100 */
[----:B------:R-:W-:-:S03]  /*0d40*/  @P0 HADD2.F32 R7, -RZ, R112.H1_H1 ;  /* 0x30000070ff070230 */ /* 0x000fc60000004100 */
[----:B------:R-:W-:-:S04]  /*0d50*/  FMUL.FTZ R12, R12, c[0x0][0x1ec] ;  /* 0x00007b000c0c7a20 */ /* 0x000fc80000410000 */
[----:B------:R-:W-:Y:S02]  /*0d60*/  @P0 FADD.FTZ R12, R7, R12 ;  /* 0x0000000c070c0221 */ /* 0x000fe40000010000 */
.L_x_22131:
[----:B------:R-:W-:Y:S05]  /*0d70*/  BSYNC B0 ;  /* 0x0000000000007941 */ /* 0x000fea0003800000 */
.L_x_22129:
[----:B------:R-:W-:Y:S01]  /*0d80*/  BSSY B0, `(.L_x_22132) ;  /* 0x000000a000007945 */ /* 0x000fe20003800000 */
[----:B------:R-:W-:Y:S05]  /*0d90*/  @P2 BRA `(.L_x_22133) ;  /* 0x0000004000002947 */ /* 0x000fea0003800000 */
[----:B------:R-:W-:Y:S01]  /*0da0*/  HFMA2.MMA R11, -RZ, RZ, 0, 0 ;  /* 0x00000000ff0b7435 */ /* 0x000fe200000001ff */
[----:B------:R-:W-:Y:S05]  /*0db0*/  @!P0 BRA `(.L_x_22134) ;  /* 0x0000006000008947 */ /* 0x000fea0003800000 */
[----:B-----5:R-:W-:Y:S01]  /*0dc0*/  HADD2.F32 R11, -RZ, R113.H0_H0 ;  /* 0x20000071ff0b7230 */ /* 0x020fe20000004100 */
[----:B------:R-:W-:Y:S05]  /*0dd0*/  BRA `(.L_x_22134) ;  /* 0x0000004000007947 */ /* 0x000fea0003800000 */
.L_x_22133:
[----:B-----5:R-:W-:Y:S02]  /*0de0*/  HADD2.F32 R11, -RZ, R117.H0_H0 ;  /* 0x20000075ff0b7230 */ /* 0x020fe40000004100 */
[----:B------:R-:W-:-:S03]  /*0df0*/  @P0 HADD2.F32 R6, -RZ, R113.H0_H0 ;  /* 0x20000071ff060230 */ /* 0x000fc60000004100 */
[----:B------:R-:W-:-:S04]  /*0e00*/  FMUL.FTZ R11, R11, c[0x0][0x1ec] ;  /* 0x00007b000b0b7a20 */ /* 0x000fc80000410000 */
[----:B------:R-:W-:Y:S02]  /*0e10*/  @P0 FADD.FTZ R11, R6, R11 ;  /* 0x0000000b060b0221 */ /* 0x000fe40000010000 */
.L_x_22134:
[----:B------:R-:W-:Y:S05]  /*0e20*/  BSYNC B0 ;  /* 0x0000000000007941 */ /* 0x000fea0003800000 */
.L_x_22132:
[----:B------:R-:W-:Y:S01]  /*0e30*/  BSSY B0, `(.L_x_22135) ;  /* 0x000000a000007945 */ /* 0x000fe20003800000 */
[----:B------:R-:W-:Y:S05]  /*0e40*/  @P2 BRA `(.L_x_22136) ;  /* 0x0000004000002947 */ /* 0x000fea0003800000 */
[----:B------:R-:W-:Y:S01]  /*0e50*/  MOV R10, RZ ;  /* 0x000000ff000a7202 */ /* 0x000fe20000000f00 */
[----:B------:R-:W-:Y:S05]  /*0e60*/  @!P0 BRA `(.L_x_22137) ;  /* 0x0000006000008947 */ /* 0x000fea0003800000 */
[----:B-----5:R-:W-:Y:S01]  /*0e70*/  HADD2.F32 R10, -RZ, R113.H1_H1 ;  /* 0x30000071ff0a7230 */ /* 0x020fe20000004100 */
[----:B------:R-:W-:Y:S05]  /*0e80*/  BRA `(.L_x_22137) ;  /* 0x0000004000007947 */ /* 0x000fea0003800000 */
.L_x_22136:
[----:B-----5:R-:W-:Y:S02]  /*0e90*/  HADD2.F32 R10, -RZ, R117.H1_H1 ;  /* 0x30000075ff0a7230 */ /* 0x020fe40000004100 */
[----:B------:R-:W-:-:S03]  /*0ea0*/  @P0 HADD2.F32 R7, -RZ, R113.H1_H1 ;  /* 0x30000071ff070230 */ /* 0x000fc60000004100 */
[----:B------:R-:W-:-:S04]  /*0eb0*/  FMUL.FTZ R10, R10, c[0x0][0x1ec] ;  /* 0x00007b000a0a7a20 */ /* 0x000fc80000410000 */
[----:B------:R-:W-:Y:S02]  /*0ec0*/  @P0 FADD.FTZ R10, R7, R10 ;  /* 0x0000000a070a0221 */ /* 0x000fe40000010000 */
.L_x_22137:
[----:B------:R-:W-:Y:S05]  /*0ed0*/  BSYNC B0 ;  /* 0x0000000000007941 */ /* 0x000fea0003800000 */
.L_x_22135:
[----:B------:R-:W-:Y:S01]  /*0ee0*/  BSSY B0, `(.L_x_22138) ;  /* 0x000000a000007945 */ /* 0x000fe20003800000 */
[----:B------:R-:W-:Y:S05]  /*0ef0*/  @P2 BRA `(.L_x_22139) ;  /* 0x0000004000002947 */ /* 0x000fea0003800000 */
[----:B------:R-:W-:Y:S01]  /*0f00*/  HFMA2.MMA R9, -RZ, RZ, 0, 0 ;  /* 0x00000000ff097435 */ /* 0x000fe200000001ff */
[----:B------:R-:W-:Y:S05]  /*0f10*/  @!P0 BRA `(.L_x_22140) ;  /* 0x0000006000008947 */ /* 0x000fea0003800000 */
[----:B-----5:R-:W-:Y:S01]  /*0f20*/  HADD2.F32 R9, -RZ, R114.H0_H0 ;  /* 0x20000072ff097230 */ /* 0x020fe20000004100 */
[----:B------:R-:W-:Y:S05]  /*0f30*/  BRA `(.L_x_22140) ;  /* 0x0000004000007947 */ /* 0x000fea0003800000 */
.L_x_22139:
[----:B-----5:R-:W-:Y:S02]  /*0f40*/  HADD2.F32 R9, -RZ, R118.H0_H0 ;  /* 0x20000076ff097230 */ /* 0x020fe40000004100 */
[----:B------:R-:W-:-:S03]  /*0f50*/  @P0 HADD2.F32 R6, -RZ, R114.H0_H0 ;  /* 0x20000072ff060230 */ /* 0x000fc60000004100 */
[----:B------:R-:W-:-:S04]  /*0f60*/  FMUL.FTZ R9, R9, c[0x0][0x1ec] ;  /* 0x00007b0009097a20 */ /* 0x000fc80000410000 */
[----:B------:R-:W-:Y:S02]  /*0f70*/  @P0 FADD.FTZ R9, R6, R9 ;  /* 0x0000000906090221 */ /* 0x000fe40000010000 */
.L_x_22140:
[----:B------:R-:W-:Y:S05]  /*0f80*/  BSYNC B0 ;  /* 0x0000000000007941 */ /* 0x000fea0003800000 */
.L_x_22138:
[----:B------:R-:W-:Y:S01]  /*0f90*/  BSSY B0, `(.L_x_22141) ;  /* 0x000000a000007945 */ /* 0x000fe20003800000 */
[----:B------:R-:W-:Y:S05]  /*0fa0*/  @P2 BRA `(.L_x_22142) ;  /* 0x0000004000002947 */ /* 0x000fea0003800000 */
[----:B------:R-:W-:Y:S01]  /*0fb0*/  MOV R8, RZ ;  /* 0x000000ff00087202 */ /* 0x000fe20000000f00 */
[----:B------:R-:W-:Y:S05]  /*0fc0*/  @!P0 BRA `(.L_x_22143) ;  /* 0x0000006000008947 */ /* 0x000fea0003800000 */
[----:B-----5:R-:W-:Y:S01]  /*0fd0*/  HADD2.F32 R8, -RZ, R114.H1_H1 ;  /* 0x30000072ff087230 */ /* 0x020fe20000004100 */
[----:B------:R-:W-:Y:S05]  /*0fe0*/  BRA `(.L_x_22143) ;  /* 0x0000004000007947 */ /* 0x000fea0003800000 */
.L_x_22142:
[----:B-----5:R-:W-:Y:S02]  /*0ff0*/  HADD2.F32 R8, -RZ, R118.H1_H1 ;  /* 0x30000076ff087230 */ /* 0x020fe40000004100 */
[----:B------:R-:W-:-:S03]  /*1000*/  @P0 HADD2.F32 R7, -RZ, R114.H1_H1 ;  /* 0x30000072ff070230 */ /* 0x000fc60000004100 */
[----:B------:R-:W-:-:S04]  /*1010*/  FMUL.FTZ R8, R8, c[0x0][0x1ec] ;  /* 0x00007b0008087a20 */ /* 0x000fc80000410000 */
[----:B------:R-:W-:Y:S02]  /*1020*/  @P0 FADD.FTZ R8, R7, R8 ;  /* 0x0000000807080221 */ /* 0x000fe40000010000 */
.L_x_22143:
[----:B------:R-:W-:Y:S05]  /*1030*/  BSYNC B0 ;  /* 0x0000000000007941 */ /* 0x000fea0003800000 */
.L_x_22141:
[----:B------:R-:W-:Y:S01]  /*1040*/  BSSY B0, `(.L_x_22144) ;  /* 0x000000a000007945 */ /* 0x000fe20003800000 */
[----:B------:R-:W-:Y:S05]  /*1050*/  @P2 BRA `(.L_x_22145) ;  /* 0x0000004000002947 */ /* 0x000fea0003800000 */
[----:B------:R-:W-:Y:S01]  /*1060*/  HFMA2.MMA R7, -RZ, RZ, 0, 0 ;  /* 0x00000000ff077435 */ /* 0x000fe200000001ff */
[----:B------:R-:W-:Y:S05]  /*1070*/  @!P0 BRA `(.L_x_22146) ;  /* 0x0000006000008947 */ /* 0x000fea0003800000 */
[----:B-----5:R-:W-:Y:S01]  /*1080*/  HADD2.F32 R7, -RZ, R115.H0_H0 ;  /* 0x20000073ff077230 */ /* 0x020fe20000004100 */
[----:B------:R-:W-:Y:S05]  /*1090*/  BRA `(.L_x_22146) ;  /* 0x0000004000007947 */ /* 0x000fea0003800000 */
.L_x_22145:
[----:B-----5:R-:W-:Y:S02]  /*10a0*/  HADD2.F32 R7, -RZ, R119.H0_H0 ;  /* 0x20000077ff077230 */ /* 0x020fe40000004100 */
[----:B------:R-:W-:-:S03]  /*10b0*/  @P0 HADD2.F32 R6, -RZ, R115.H0_H0 ;  /* 0x20000073ff060230 */ /* 0x000fc60000004100 */
[----:B------:R-:W-:-:S04]  /*10c0*/  FMUL.FTZ R7, R7, c[0x0][0x1ec] ;  /* 0x00007b0007077a20 */ /* 0x000fc80000410000 */
[----:B------:R-:W-:Y:S02]  /*10d0*/  @P0 FADD.FTZ R7, R6, R7 ;  /* 0x0000000706070221 */ /* 0x000fe40000010000 */
.L_x_22146:
[----:B------:R-:W-:Y:S05]  /*10e0*/  BSYNC B0 ;  /* 0x0000000000007941 */ /* 0x000fea0003800000 */
.L_x_22144:
[----:B------:R-:W-:Y:S01]  /*10f0*/  BSSY B0, `(.L_x_22147) ;  /* 0x000000a000007945 */ /* 0x000fe20003800000 */
[----:B------:R-:W-:Y:S05]  /*1100*/  @P2 BRA `(.L_x_22148) ;  /* 0x0000004000002947 */ /* 0x000fea0003800000 */
[----:B------:R-:W-:Y:S01]  /*1110*/  MOV R6, RZ ;  /* 0x000000ff00067202 */ /* 0x000fe20000000f00 */
[----:B------:R-:W-:Y:S05]  /*1120*/  @!P0 BRA `(.L_x_22149) ;  /* 0x0000006000008947 */ /* 0x000fea0003800000 */
[----:B-----5:R-:W-:Y:S01]  /*1130*/  HADD2.F32 R6, -RZ, R115.H1_H1 ;  /* 0x30000073ff067230 */ /* 0x020fe20000004100 */
[----:B------:R-:W-:Y:S05]  /*1140*/  BRA `(.L_x_22149) ;  /* 0x0000004000007947 */ /* 0x000fea0003800000 */
.L_x_22148:
[----:B-----5:R-:W-:Y:S02]  /*1150*/  HADD2.F32 R6, -RZ, R119.H1_H1 ;  /* 0x30000077ff067230 */ /* 0x020fe40000004100 */
[----:B------:R-:W-:-:S03]  /*1160*/  @P0 HADD2.F32 R121, -RZ, R115.H1_H1 ;  /* 0x30000073ff790230 */ /* 0x000fc60000004100 */
[----:B------:R-:W-:-:S04]  /*1170*/  FMUL.FTZ R6, R6, c[0x0][0x1ec] ;  /* 0x00007b0006067a20 */ /* 0x000fc80000410000 */
[----:B------:R-:W-:Y:S02]  /*1180*/  @P0 FADD.FTZ R6, R121, R6 ;  /* 0x0000000679060221 */ /* 0x000fe40000010000 */
.L_x_22149:
[----:B------:R-:W-:Y:S05]  /*1190*/  BSYNC B0 ;  /* 0x0000000000007941 */ /* 0x000fea0003800000 */
.L_x_22147:
        /* <DEDUP_REMOVED lines=18> */
.L_x_22151:
[----:B-----5:R-:W-:Y:S02]  /*12c0*/  HADD2.F32 R136, -RZ, R116.H0_H0 ;  /* 0x20000074ff887230 */ /* 0x020fe40000004100 */
[----:B0-----:R-:W-:-:S03]  /*12d0*/  @P0 HADD2.F32 R121, -RZ, R112.H0_H0 ;  /* 0x20000070ff790230 */ /* 0x001fc60000004100 */
[----:B------:R-:W-:-:S04]  /*12e0*/  FMUL.FTZ R136, R136, c[0x0][0x1ec] ;  /* 0x00007b0088887a20 */ /* 0x000fc80000410000 */
[----:B------:R-:W-:Y:S02]  /*12f0*/  @P0 FADD.FTZ R136, R121, R136 ;  /* 0x0000008879880221 */ /* 0x000fe40000010000 */
.L_x_22152:
[----:B------:R-:W-:Y:S05]  /*1300*/  BSYNC B0 ;  /* 0x0000000000007941 */ /* 0x000fea0003800000 */
.L_x_22150:
[----:B------:R-:W-:Y:S01]  /*1310*/  BSSY B0, `(.L_x_22153) ;  /* 0x000000a000007945 */ /* 0x000fe20003800000 */
[----:B------:R-:W-:Y:S05]  /*1320*/  @P2 BRA `(.L_x_22154) ;  /* 0x0000004000002947 */ /* 0x000fea0003800000 */
[----:B0-----:R-:W-:Y:S01]  /*1330*/  MOV R135, RZ ;  /* 0x000000ff00877202 */ /* 0x001fe20000000f00 */
[----:B------:R-:W-:Y:S05]  /*1340*/  @!P0 BRA `(.L_x_22155) ;  /* 0x0000006000008947 */ /* 0x000fea0003800000 */
[----:B-----5:R-:W-:Y:S01]  /*1350*/  HADD2.F32 R135, -RZ, R112.H1_H1 ;  /* 0x30000070ff877230 */ /* 0x020fe20000004100 */
[----:B------:R-:W-:Y:S05]  /*1360*/  BRA `(.L_x_22155) ;  /* 0x0000004000007947 */ /* 0x000fea0003800000 */
.L_x_22154:
[----:B0----5:R-:W-:Y:S02]  /*1370*/  HADD2.F32 R135, -RZ, R116.H1_H1 ;  /* 0x30000074ff877230 */ /* 0x021fe40000004100 */
[----:B------:R-:W-:-:S03]  /*1380*/  @P0 HADD2.F32 R120, -RZ, R112.H1_H1 ;  /* 0x30000070ff780230 */ /* 0x000fc60000004100 */
[----:B------:R-:W-:-:S04]  /*1390*/  FMUL.FTZ R135, R135, c[0x0][0x1ec] ;  /* 0x00007b0087877a20 */ /* 0x000fc80000410000 */
[----:B------:R-:W-:Y:S02]  /*13a0*/  @P0 FADD.FTZ R135, R120, R135 ;  /* 0x0000008778870221 */ /* 0x000fe40000010000 */
.L_x_22155:
[----:B------:R-:W-:Y:S05]  /*13b0*/  BSYNC B0 ;  /* 0x0000000000007941 */ /* 0x000fea0003800000 */
.L_x_22153:
[----:B------:R-:W-:Y:S01]  /*13c0*/  BSSY B0, `(.L_x_22156) ;  /* 0x000000a000007945 */ /* 0x000fe20003800000 */
[----:B------:R-:W-:Y:S05]  /*13d0*/  @P2 BRA `(.L_x_22157) ;  /* 0x0000004000002947 */ /* 0x000fea0003800000 */
[----:B------:R-:W-:Y:S01]  /*13e0*/  HFMA2.MMA R134, -RZ, RZ, 0, 0 ;  /* 0x00000000ff867435 */ /* 0x000fe200000001ff */
[----:B------:R-:W-:Y:S05]  /*13f0*/  @!P0 BRA `(.L_x_22158) ;  /* 0x0000006000008947 */ /* 0x000fea0003800000 */
[----:B-----5:R-:W-:Y:S01]  /*1400*/  HADD2.F32 R134, -RZ, R113.H0_H0 ;  /* 0x20000071ff867230 */ /* 0x020fe20000004100 */
[----:B------:R-:W-:Y:S05]  /*1410*/  BRA `(.L_x_22158) ;  /* 0x0000004000007947 */ /* 0x000fea0003800000 */
.L_x_22157:
[----:B-----5:R-:W-:Y:S02]  /*1420*/  HADD2.F32 R134, -RZ, R117.H0_H0 ;  /* 0x20000075ff867230 */ /* 0x020fe40000004100 */
[----:B------:R-:W-:-:S03]  /*1430*/  @P0 HADD2.F32 R121, -RZ, R113.H0_H0 ;  /* 0x20000071ff790230 */ /* 0x000fc60000004100 */
[----:B------:R-:W-:-:S04]  /*1440*/  FMUL.FTZ R134, R134, c[0x0][0x1ec] ;  /* 0x00007b0086867a20 */ /* 0x000fc80000410000 */
[----:B------:R-:W-:Y:S02]  /*1450*/  @P0 FADD.FTZ R134, R121, R134 ;  /* 0x0000008679860221 */ /* 0x000fe40000010000 */
.L_x_22158:
[----:B------:R-:W-:Y:S05]  /*1460*/  BSYNC B0 ;  /* 0x0000000000007941 */ /* 0x000fea0003800000 */
.L_x_22156:
[----:B------:R-:W-:Y:S01]  /*1470*/  BSSY B0, `(.L_x_22159) ;  /* 0x000000a000007945 */ /* 0x000fe20003800000 */
[----:B------:R-:W-:Y:S05]  /*1480*/  @P2 BRA `(.L_x_22160) ;  /* 0x0000004000002947 */ /* 0x000fea0003800000 */
[----:B------:R-:W-:Y:S01]  /*1490*/  MOV R133, RZ ;  /* 0x000000ff00857202 */ /* 0x000fe20000000f00 */
[----:B------:R-:W-:Y:S05]  /*14a0*/  @!P0 BRA `(.L_x_22161) ;  /* 0x0000006000008947 */ /* 0x000fea0003800000 */
[----:B-----5:R-:W-:Y:S01]  /*14b0*/  HADD2.F32 R133, -RZ, R113.H1_H1 ;  /* 0x30000071ff857230 */ /* 0x020fe20000004100 */
[----:B------:R-:W-:Y:S05]  /*14c0*/  BRA `(.L_x_22161) ;  /* 0x0000004000007947 */ /* 0x000fea0003800000 */
.L_x_22160:
[----:B-----5:R-:W-:Y:S02]  /*14d0*/  HADD2.F32 R133, -RZ, R117.H1_H1 ;  /* 0x30000075ff857230 */ /* 0x020fe40000004100 */
[----:B------:R-:W-:-:S03]  /*14e0*/  @P0 HADD2.F32 R120, -RZ, R113.H1_H1 ;  /* 0x30000071ff780230 */ /* 0x000fc60000004100 */
[----:B------:R-:W-:-:S04]  /*14f0*/  FMUL.FTZ R133, R133, c[0x0][0x1ec] ;  /* 0x00007b0085857a20 */ /* 0x000fc80000410000 */
[----:B------:R-:W-:Y:S02]  /*1500*/  @P0 FADD.FTZ R133, R120, R133 ;  /* 0x0000008578850221 */ /* 0x000fe40000010000 */
.L_x_22161:
[----:B------:R-:W-:Y:S05]  /*1510*/  BSYNC B0 ;  /* 0x0000000000007941 */ /* 0x000fea0003800000 */
.L_x_22159:
[----:B------:R-:W-:Y:S01]  /*1520*/  BSSY B0, `(.L_x_22162) ;  /* 0x000000a000007945 */ /* 0x000fe20003800000 */
[----:B------:R-:W-:Y:S05]  /*1530*/  @P2 BRA `(.L_x_22163) ;  /* 0x0000004000002947 */ /* 0x000fea0003800000 */
[----:B------:R-:W-:Y:S01]  /*1540*/  HFMA2.MMA R132, -RZ, RZ, 0, 0 ;  /* 0x00000000ff847435 */ /* 0x000fe200000001ff */
[----:B------:R-:W-:Y:S05]  /*1550*/  @!P0 BRA `(.L_x_22164) ;  /* 0x0000006000008947 */ /* 0x000fea0003800000 */
[----:B-----5:R-:W-:Y:S01]  /*1560*/  HADD2.F32 R132, -RZ, R114.H0_H0 ;  /* 0x20000072ff847230 */ /* 0x020fe20000004100 */
[----:B------:R-:W-:Y:S05]  /*1570*/  BRA `(.L_x_22164) ;  /* 0x0000004000007947 */ /* 0x000fea0003800000 */
.L_x_22163:
[----:B-----5:R-:W-:Y:S02]  /*1580*/  HADD2.F32 R132, -RZ, R118.H0_H0 ;  /* 0x20000076ff847230 */ /* 0x020fe40000004100 */
[----:B------:R-:W-:-:S03]  /*1590*/  @P0 HADD2.F32 R121, -RZ, R114.H0_H0 ;  /* 0x20000072ff790230 */ /* 0x000fc60000004100 */
[----:B------:R-:W-:-:S04]  /*15a0*/  FMUL.FTZ R132, R132, c[0x0][0x1ec] ;  /* 0x00007b0084847a20 */ /* 0x000fc80000410000 */
[----:B------:R-:W-:Y:S02]  /*15b0*/  @P0 FADD.FTZ R132, R121, R132 ;  /* 0x0000008479840221 */ /* 0x000fe40000010000 */
.L_x_22164:
[----:B------:R-:W-:Y:S05]  /*15c0*/  BSYNC B0 ;  /* 0x0000000000007941 */ /* 0x000fea0003800000 */
.L_x_22162:
[----:B------:R-:W-:Y:S01]  /*15d0*/  BSSY B0, `(.L_x_22165) ;  /* 0x000000a000007945 */ /* 0x000fe20003800000 */
[----:B------:R-:W-:Y:S05]  /*15e0*/  @P2 BRA `(.L_x_22166) ;  /* 0x0000004000002947 */ /* 0x000fea0003800000 */
[----:B------:R-:W-:Y:S01]  /*15f0*/  MOV R131, RZ ;  /* 0x000000ff00837202 */ /* 0x000fe20000000f00 */
[----:B------:R-:W-:Y:S05]  /*1600*/  @!P0 BRA `(.L_x_22167) ;  /* 0x0000006000008947 */ /* 0x000fea0003800000 */
[----:B-----5:R-:W-:Y:S01]  /*1610*/  HADD2.F32 R131, -RZ, R114.H1_H1 ;  /* 0x30000072ff837230 */ /* 0x020fe20000004100 */
[----:B------:R-:W-:Y:S05]  /*1620*/  BRA `(.L_x_22167) ;  /* 0x0000004000007947 */ /* 0x000fea0003800000 */
.L_x_22166:
[----:B-----5:R-:W-:Y:S02]  /*1630*/  HADD2.F32 R131, -RZ, R118.H1_H1 ;  /* 0x30000076ff837230 */ /* 0x020fe40000004100 */
[----:B------:R-:W-:-:S03]  /*1640*/  @P0 HADD2.F32 R120, -RZ, R114.H1_H1 ;  /* 0x30000072ff780230 */ /* 0x000fc60000004100 */
[----:B------:R-:W-:-:S04]  /*1650*/  FMUL.FTZ R131, R131, c[0x0][0x1ec] ;  /* 0x00007b0083837a20 */ /* 0x000fc80000410000 */
[----:B------:R-:W-:Y:S02]  /*1660*/  @P0 FADD.FTZ R131, R120, R131 ;  /* 0x0000008378830221 */ /* 0x000fe40000010000 */
.L_x_22167:
[----:B------:R-:W-:Y:S05]  /*1670*/  BSYNC B0 ;  /* 0x0000000000007941 */ /* 0x000fea0003800000 */
.L_x_22165:
[----:B------:R-:W-:Y:S01]  /*1680*/  BSSY B0, `(.L_x_22168) ;  /* 0x000000a000007945 */ /* 0x000fe20003800000 */
[----:B------:R-:W-:Y:S05]  /*1690*/  @P2 BRA `(.L_x_22169) ;  /* 0x0000004000002947 */ /* 0x000fea0003800000 */
[----:B------:R-:W-:Y:S01]  /*16a0*/  HFMA2.MMA R130, -RZ, RZ, 0, 0 ;  /* 0x00000000ff827435 */ /* 0x000fe200000001ff */
[----:B------:R-:W-:Y:S05]  /*16b0*/  @!P0 BRA `(.L_x_22170) ;  /* 0x0000006000008947 */ /* 0x000fea0003800000 */
[----:B-----5:R-:W-:Y:S01]  /*16c0*/  HADD2.F32 R130, -RZ, R115.H0_H0 ;  /* 0x20000073ff827230 */ /* 0x020fe20000004100 */
[----:B------:R-:W-:Y:S05]  /*16d0*/  BRA `(.L_x_22170) ;  /* 0x0000004000007947 */ /* 0x000fea0003800000 */
.L_x_22169:
[----:B-----5:R-:W-:Y:S02]  /*16e0*/  HADD2.F32 R130, -RZ, R119.H0_H0 ;  /* 0x20000077ff827230 */ /* 0x020fe40000004100 */
[----:B------:R-:W-:-:S03]  /*16f0*/  @P0 HADD2.F32 R121, -RZ, R115.H0_H0 ;  /* 0x20000073ff790230 */ /* 0x000fc60000004100 */
[----:B------:R-:W-:-:S04]  /*1700*/  FMUL.FTZ R130, R130, c[0x0][0x1ec] ;  /* 0x00007b0082827a20 */ /* 0x000fc80000410000 */
[----:B------:R-:W-:Y:S02]  /*1710*/  @P0 FADD.FTZ R130, R121, R130 ;  /* 0x0000008279820221 */ /* 0x000fe40000010000 */
.L_x_22170:
[----:B------:R-:W-:Y:S05]  /*1720*/  BSYNC B0 ;  /* 0x0000000000007941 */ /* 0x000fea0003800000 */
.L_x_22168:
[----:B------:R-:W-:Y:S01]  /*1730*/  BSSY B0, `(.L_x_22171) ;  /* 0x000000a000007945 */ /* 0x000fe20003800000 */
[----:B------:R-:W-:Y:S05]  /*1740*/  @P2 BRA `(.L_x_22172) ;  /* 0x0000004000002947 */ /* 0x000fea0003800000 */
[----:B------:R-:W-:Y:S01]  /*1750*/  MOV R129, RZ ;  /* 0x000000ff00817202 */ /* 0x000fe20000000f00 */
[----:B------:R-:W-:Y:S05]  /*1760*/  @!P0 BRA `(.L_x_22173) ;  /* 0x0000006000008947 */ /* 0x000fea0003800000 */
[----:B-----5:R-:W-:Y:S01]  /*1770*/  HADD2.F32 R129, -RZ, R115.H1_H1 ;  /* 0x30000073ff817230 */ /* 0x020fe20000004100 */
[----:B------:R-:W-:Y:S05]  /*1780*/  BRA `(.L_x_22173) ;  /* 0x0000004000007947 */ /* 0x000fea0003800000 */
.L_x_22172:
[----:B-----5:R-:W-:Y:S02]  /*1790*/  HADD2.F32 R129, -RZ, R119.H1_H1 ;  /* 0x30000077ff817230 */ /* 0x020fe40000004100 */
[----:B------:R-:W-:-:S03]  /*17a0*/  @P0 HADD2.F32 R120, -RZ, R115.H1_H1 ;  /* 0x30000073ff780230 */ /* 0x000fc60000004100 */
[----:B------:R-:W-:-:S04]  /*17b0*/  FMUL.FTZ R129, R129, c[0x0][0x1ec] ;  /* 0x00007b0081817a20 */ /* 0x000fc80000410000 */
[----:B------:R-:W-:Y:S02]  /*17c0*/  @P0 FADD.FTZ R129, R120, R129 ;  /* 0x0000008178810221 */ /* 0x000fe40000010000 */
.L_x_22173:
[----:B------:R-:W-:Y:S05]  /*17d0*/  BSYNC B0 ;  /* 0x0000000000007941 */ /* 0x000fea0003800000 */
.L_x_22171:
        /* <DEDUP_REMOVED lines=18> */
.L_x_22175:
[----:B-----5:R-:W-:Y:S02]  /*1900*/  HADD2.F32 R147, -RZ, R116.H0_H0 ;  /* 0x20000074ff937230 */ /* 0x020fe40000004100 */
[----:B0-----:R-:W-:-:S03]  /*1910*/  @P0 HADD2.F32 R120, -RZ, R112.H0_H0 ;  /* 0x20000070ff780230 */ /* 0x001fc60000004100 */
[----:B------:R-:W-:-:S04]  /*1920*/  FMUL.FTZ R147, R147, c[0x0][0x1ec] ;  /* 0x00007b0093937a20 */ /* 0x000fc80000410000 */
[----:B------:R-:W-:Y:S02]  /*1930*/  @P0 FADD.FTZ R147, R120, R147 ;  /* 0x0000009378930221 */ /* 0x000fe40000010000 */
.L_x_22176:
[----:B------:R-:W-:Y:S05]  /*1940*/  BSYNC B0 ;  /* 0x0000000000007941 */ /* 0x000fea0003800000 */
.L_x_22174:
[----:B------:R-:W-:Y:S01]  /*1950*/  BSSY B0, `(.L_x_22177) ;  /* 0x000000a000007945 */ /* 0x000fe20003800000 */
[----:B------:R-:W-:Y:S05]  /*1960*/  @P2 BRA `(.L_x_22178) ;  /* 0x0000004000002947 */ /* 0x000fea0003800000 */
[----:B------:R-:W-:Y:S01]  /*1970*/  MOV R146, RZ ;  /* 0x000000ff00927202 */ /* 0x000fe20000000f00 */
[----:B------:R-:W-:Y:S05]  /*1980*/  @!P0 BRA `(.L_x_22179) ;  /* 0x0000006000008947 */ /* 0x000fea0003800000 */
[----:B-----5:R-:W-:Y:S01]  /*1990*/  HADD2.F32 R146, -RZ, R112.H1_H1 ;  /* 0x30000070ff927230 */ /* 0x020fe20000004100 */
[----:B------:R-:W-:Y:S05]  /*19a0*/  BRA `(.L_x_22179) ;  /* 0x0000004000007947 */ /* 0x000fea0003800000 */
.L_x_22178:
[----:B-----5:R-:W-:Y:S02]  /*19b0*/  HADD2.F32 R146, -RZ, R116.H1_H1 ;  /* 0x30000074ff927230 */ /* 0x020fe40000004100 */
[----:B0-----:R-:W-:-:S03]  /*19c0*/  @P0 HADD2.F32 R121, -RZ, R112.H1_H1 ;  /* 0x30000070ff790230 */ /* 0x001fc60000004100 */
[----:B------:R-:W-:-:S04]  /*19d0*/  FMUL.FTZ R146, R146, c[0x0][0x1ec] ;  /* 0x00007b0092927a20 */ /* 0x000fc80000410000 */
[----:B------:R-:W-:Y:S02]  /*19e0*/  @P0 FADD.FTZ R146, R121, R146 ;  /* 0x0000009279920221 */ /* 0x000fe40000010000 */
.L_x_22179:
[----:B------:R-:W-:Y:S05]  /*19f0*/  BSYNC B0 ;  /* 0x0000000000007941 */ /* 0x000fea0003800000 */
.L_x_22177:
[----:B------:R-:W-:Y:S01]  /*1a00*/  BSSY B0, `(.L_x_22180) ;  /* 0x000000a000007945 */ /* 0x000fe20003800000 */
[----:B------:R-:W-:Y:S05]  /*1a10*/  @P2 BRA `(.L_x_22181) ;  /* 0x0000004000002947 */ /* 0x000fea0003800000 */
[----:B0-----:R-:W-:Y:S01]  /*1a20*/  HFMA2.MMA R145, -RZ, RZ, 0, 0 ;  /* 0x00000000ff917435 */ /* 0x001fe200000001ff */
[----:B------:R-:W-:Y:S05]  /*1a30*/  @!P0 BRA `(.L_x_22182) ;  /* 0x0000006000008947 */ /* 0x000fea0003800000 */
[----:B-----5:R-:W-:Y:S01]  /*1a40*/  HADD2.F32 R145, -RZ, R113.H0_H0 ;  /* 0x20000071ff917230 */ /* 0x020fe20000004100 */
[----:B------:R-:W-:Y:S05]  /*1a50*/  BRA `(.L_x_22182) ;  /* 0x0000004000007947 */ /* 0x000fea0003800000 */
.L_x_22181:
[----:B0----5:R-:W-:Y:S02]  /*1a60*/  HADD2.F32 R145, -RZ, R117.H0_H0 ;  /* 0x20000075ff917230 */ /* 0x021fe40000004100 */
[----:B------:R-:W-:-:S03]  /*1a70*/  @P0 HADD2.F32 R120, -RZ, R113.H0_H0 ;  /* 0x20000071ff780230 */ /* 0x000fc60000004100 */
[----:B------:R-:W-:-:S04]  /*1a80*/  FMUL.FTZ R145, R145, c[0x0][0x1ec] ;  /* 0x00007b0091917a20 */ /* 0x000fc80000410000 */
[----:B------:R-:W-:Y:S02]  /*1a90*/  @P0 FADD.FTZ R145, R120, R145 ;  /* 0x0000009178910221 */ /* 0x000fe40000010000 */
.L_x_22182:
[----:B------:R-:W-:Y:S05]  /*1aa0*/  BSYNC B0 ;  /* 0x0000000000007941 */ /* 0x000fea0003800000 */
.L_x_22180:
[----:B------:R-:W-:Y:S01]  /*1ab0*/  BSSY B0, `(.L_x_22183) ;  /* 0x000000a000007945 */ /* 0x000fe20003800000 */
[----:B------:R-:W-:Y:S05]  /*1ac0*/  @P2 BRA `(.L_x_22184) ;  /* 0x0000004000002947 */ /* 0x000fea0003800000 */
[----:B------:R-:W-:Y:S01]  /*1ad0*/  MOV R144, RZ ;  /* 0x000000ff00907202 */ /* 0x000fe20000000f00 */
[----:B------:R-:W-:Y:S05]  /*1ae0*/  @!P0 BRA `(.L_x_22185) ;  /* 0x0000006000008947 */ /* 0x000fea0003800000 */
[----:B-----5:R-:W-:Y:S01]  /*1af0*/  HADD2.F32 R144, -RZ, R113.H1_H1 ;  /* 0x30000071ff907230 */ /* 0x020fe20000004100 */
[----:B------:R-:W-:Y:S05]  /*1b00*/  BRA `(.L_x_22185) ;  /* 0x0000004000007947 */ /* 0x000fea0003800000 */
.L_x_22184:
[----:B-----5:R-:W-:Y:S02]  /*1b10*/  HADD2.F32 R144, -RZ, R117.H1_H1 ;  /* 0x30000075ff907230 */ /* 0x020fe40000004100 */
[----:B------:R-:W-:-:S03]  /*1b20*/  @P0 HADD2.F32 R121, -RZ, R113.H1_H1 ;  /* 0x30000071ff790230 */ /* 0x000fc60000004100 */
[----:B------:R-:W-:-:S04]  /*1b30*/  FMUL.FTZ R144, R144, c[0x0][0x1ec] ;  /* 0x00007b0090907a20 */ /* 0x000fc80000410000 */
[----:B------:R-:W-:Y:S02]  /*1b40*/  @P0 FADD.FTZ R144, R121, R144 ;  /* 0x0000009079900221 */ /* 0x000fe40000010000 */
.L_x_22185:
[----:B------:R-:W-:Y:S05]  /*1b50*/  BSYNC B0 ;  /* 0x0000000000007941 */ /* 0x000fea0003800000 */
.L_x_22183:
[----:B------:R-:W-:Y:S01]  /*1b60*/  BSSY B0, `(.L_x_22186) ;  /* 0x000000a000007945 */ /* 0x000fe20003800000 */
[----:B------:R-:W-:Y:S05]  /*1b70*/  @P2 BRA `(.L_x_22187) ;  /* 0x0000004000002947 */ /* 0x000fea0003800000 */
[----:B------:R-:W-:Y:S01]  /*1b80*/  HFMA2.MMA R143, -RZ, RZ, 0, 0 ;  /* 0x00000000ff8f7435 */ /* 0x000fe200000001ff */
[----:B------:R-:W-:Y:S05]  /*1b90*/  @!P0 BRA `(.L_x_22188) ;  /* 0x0000006000008947 */ /* 0x000fea0003800000 */
[----:B-----5:R-:W-:Y:S01]  /*1ba0*/  HADD2.F32 R143, -RZ, R114.H0_H0 ;  /* 0x20000072ff8f7230 */ /* 0x020fe20000004100 */
[----:B------:R-:W-:Y:S05]  /*1bb0*/  BRA `(.L_x_22188) ;  /* 0x0000004000007947 */ /* 0x000fea0003800000 */
.L_x_22187:
[----:B-----5:R-:W-:Y:S02]  /*1bc0*/  HADD2.F32 R143, -RZ, R118.H0_H0 ;  /* 0x20000076ff8f7230 */ /* 0x020fe40000004100 */
[----:B------:R-:W-:-:S03]  /*1bd0*/  @P0 HADD2.F32 R120, -RZ, R114.H0_H0 ;  /* 0x20000072ff780230 */ /* 0x000fc60000004100 */
[----:B------:R-:W-:-:S04]  /*1be0*/  FMUL.FTZ R143, R143, c[0x0][0x1ec] ;  /* 0x00007b008f8f7a20 */ /* 0x000fc80000410000 */
[----:B------:R-:W-:Y:S02]  /*1bf0*/  @P0 FADD.FTZ R143, R120, R143 ;  /* 0x0000008f788f0221 */ /* 0x000fe40000010000 */
.L_x_22188:
[----:B------:R-:W-:Y:S05]  /*1c00*/  BSYNC B0 ;  /* 0x0000000000007941 */ /* 0x000fea0003800000 */
.L_x_22186:
[----:B------:R-:W-:Y:S01]  /*1c10*/  BSSY B0, `(.L_x_22189) ;  /* 0x000000a000007945 */ /* 0x000fe20003800000 */
[----:B------:R-:W-:Y:S05]  /*1c20*/  @P2 BRA `(.L_x_22190) ;  /* 0x0000004000002947 */ /* 0x000fea0003800000 */
[----:B------:R-:W-:Y:S01]  /*1c30*/  MOV R142, RZ ;  /* 0x000000ff008e7202 */ /* 0x000fe20000000f00 */
[----:B------:R-:W-:Y:S05]  /*1c40*/  @!P0 BRA `(.L_x_22191) ;  /* 0x0000006000008947 */ /* 0x000fea0003800000 */
[----:B-----5:R-:W-:Y:S01]  /*1c50*/  HADD2.F32 R142, -RZ, R114.H1_H1 ;  /* 0x30000072ff8e7230 */ /* 0x020fe20000004100 */
[----:B------:R-:W-:Y:S05]  /*1c60*/  BRA `(.L_x_22191) ;  /* 0x0000004000007947 */ /* 0x000fea0003800000 */
.L_x_22190:
[----:B-----5:R-:W-:Y:S02]  /*1c70*/  HADD2.F32 R142, -RZ, R118.H1_H1 ;  /* 0x30000076ff8e7230 */ /* 0x020fe40000004100 */
[----:B------:R-:W-:-:S03]  /*1c80*/  @P0 HADD2.F32 R121, -RZ, R114.H1_H1 ;  /* 0x30000072ff790230 */ /* 0x000fc60000004100 */
[----:B------:R-:W-:-:S04]  /*1c90*/  FMUL.FTZ R142, R142, c[0x0][0x1ec] ;  /* 0x00007b008e8e7a20 */ /* 0x000fc80000410000 */
[----:B------:R-:W-:Y:S02]  /*1ca0*/  @P0 FADD.FTZ R142, R121, R142 ;  /* 0x0000008e798e0221 */ /* 0x000fe40000010000 */
.L_x_22191:
[----:B------:R-:W-:Y:S05]  /*1cb0*/  BSYNC B0 ;  /* 0x0000000000007941 */ /* 0x000fea0003800000 */
.L_x_22189:
[----:B------:R-:W-:Y:S01]  /*1cc0*/  BSSY B0, `(.L_x_22192) ;  /* 0x000000a000007945 */ /* 0x000fe20003800000 */
[----:B------:R-:W-:Y:S05]  /*1cd0*/  @P2 BRA `(.L_x_22193) ;  /* 0x0000004000002947 */ /* 0x000fea0003800000 */
[----:B------:R-:W-:Y:S01]  /*1ce0*/  HFMA2.MMA R141, -RZ, RZ, 0, 0 ;  /* 0x00000000ff8d7435 */ /* 0x000fe200000001ff */
[----:B------:R-:W-:Y:S05]  /*1cf0*/  @!P0 BRA `(.L_x_22194) ;  /* 0x0000006000008947 */ /* 0x000fea0003800000 */
[----:B-----5:R-:W-:Y:S01]  /*1d00*/  HADD2.F32 R141, -RZ, R115.H0_H0 ;  /* 0x20000073ff8d7230 */ /* 0x020fe20000004100 */
[----:B------:R-:W-:Y:S05]  /*1d10*/  BRA `(.L_x_22194) ;  /* 0x0000004000007947 */ /* 0x000fea0003800000 */
.L_x_22193:
[----:B-----5:R-:W-:Y:S02]  /*1d20*/  HADD2.F32 R141, -RZ, R119.H0_H0 ;  /* 0x20000077ff8d7230 */ /* 0x020fe40000004100 */
[----:B------:R-:W-:-:S03]  /*1d30*/  @P0 HADD2.F32 R120, -RZ, R115.H0_H0 ;  /* 0x20000073ff780230 */ /* 0x000fc60000004100 */
[----:B------:R-:W-:-:S04]  /*1d40*/  FMUL.FTZ R141, R141, c[0x0][0x1ec] ;  /* 0x00007b008d8d7a20 */ /* 0x000fc80000410000 */
[----:B------:R-:W-:Y:S02]  /*1d50*/  @P0 FADD.FTZ R141, R120, R141 ;  /* 0x0000008d788d0221 */ /* 0x000fe40000010000 */
.L_x_22194:
[----:B------:R-:W-:Y:S05]  /*1d60*/  BSYNC B0 ;  /* 0x0000000000007941 */ /* 0x000fea0003800000 */
.L_x_22192:
[----:B------:R-:W-:Y:S01]  /*1d70*/  BSSY B0, `(.L_x_22195) ;  /* 0x000000a000007945 */ /* 0x000fe20003800000 */
[----:B------:R-:W-:Y:S05]  /*1d80*/  @P2 BRA `(.L_x_22196) ;  /* 0x0000004000002947 */ /* 0x000fea0003800000 */
[----:B------:R-:W-:Y:S01]  /*1d90*/  MOV R140, RZ ;  /* 0x000000ff008c7202 */ /* 0x000fe20000000f00 */
[----:B------:R-:W-:Y:S05]  /*1da0*/  @!P0 BRA `(.L_x_22197) ;  /* 0x0000006000008947 */ /* 0x000fea0003800000 */
[----:B-----5:R-:W-:Y:S01]  /*1db0*/  HADD2.F32 R140, -RZ, R115.H1_H1 ;  /* 0x30000073ff8c7230 */ /* 0x020fe20000004100 */
[----:B------:R-:W-:Y:S05]  /*1dc0*/  BRA `(.L_x_22197) ;  /* 0x0000004000007947 */ /* 0x000fea0003800000 */
.L_x_22196:
[----:B-----5:R-:W-:Y:S02]  /*1dd0*/  HADD2.F32 R140, -RZ, R119.H1_H1 ;  /* 0x30000077ff8c7230 */ /* 0x020fe40000004100 */
[----:B------:R-:W-:-:S03]  /*1de0*/  @P0 HADD2.F32 R121, -RZ, R115.H1_H1 ;  /* 0x30000073ff790230 */ /* 0x000fc60000004100 */
[----:B------:R-:W-:-:S04]  /*1df0*/  FMUL.FTZ R140, R140, c[0x0][0x1ec] ;  /* 0x00007b008c8c7a20 */ /* 0x000fc80000410000 */
[----:B------:R-:W-:Y:S02]  /*1e00*/  @P0 FADD.FTZ R140, R121, R140 ;  /* 0x0000008c798c0221 */ /* 0x000fe40000010000 */
.L_x_22197:
[----:B------:R-:W-:Y:S05]  /*1e10*/  BSYNC B0 ;  /* 0x0000000000007941 */ /* 0x000fea0003800000 */
.L_x_22195:
        /* <DEDUP_REMOVED lines=18> */
.L_x_22199:
[----:B-----5:R-:W-:Y:S02]  /*1f40*/  HADD2.F32 R155, -RZ, R116.H0_H0 ;  /* 0x20000074ff9b7230 */ /* 0x020fe40000004100 */
[----:B0-----:R-:W-:-:S03]  /*1f50*/  @P0 HADD2.F32 R120, -RZ, R112.H0_H0 ;  /* 0x20000070ff780230 */ /* 0x001fc60000004100 */
[----:B------:R-:W-:-:S04]  /*1f60*/  FMUL.FTZ R155, R155, c[0x0][0x1ec] ;  /* 0x00007b009b9b7a20 */ /* 0x000fc80000410000 */
[----:B------:R-:W-:Y:S02]  /*1f70*/  @P0 FADD.FTZ R155, R120, R155 ;  /* 0x0000009b789b0221 */ /* 0x000fe40000010000 */
.L_x_22200:
[----:B------:R-:W-:Y:S05]  /*1f80*/  BSYNC B0 ;  /* 0x0000000000007941 */ /* 0x000fea0003800000 */
.L_x_22198:
[----:B------:R-:W-:Y:S01]  /*1f90*/  BSSY B0, `(.L_x_22201) ;  /* 0x000000a000007945 */ /* 0x000fe20003800000 */
[----:B------:R-:W-:Y:S05]  /*1fa0*/  @P2 BRA `(.L_x_22202) ;  /* 0x0000004000002947 */ /* 0x000fea0003800000 */
[----:B------:R-:W-:Y:S01]  /*1fb0*/  MOV R154, RZ ;  /* 0x000000ff009a7202 */ /* 0x000fe20000000f00 */
[----:B------:R-:W-:Y:S05]  /*1fc0*/  @!P0 BRA `(.L_x_22203) ;  /* 0x0000006000008947 */ /* 0x000fea0003800000 */
[----:B-----5:R-:W-:Y:S01]  /*1fd0*/  HADD2.F32 R154, -RZ, R112.H1_H1 ;  /* 0x30000070ff9a7230 */ /* 0x020fe20000004100 */
[----:B------:R-:W-:Y:S05]  /*1fe0*/  BRA `(.L_x_22203) ;  /* 0x0000004000007947 */ /* 0x000fea0003800000 */
.L_x_22202:
[----:B-----5:R-:W-:Y:S02]  /*1ff0*/  HADD2.F32 R154, -RZ, R116.H1_H1 ;  /* 0x30000074ff9a7230 */ /* 0x020fe40000004100 */
[----:B0-----:R-:W-:-:S03]  /*2000*/  @P0 HADD2.F32 R121, -RZ, R112.H1_H1 ;  /* 0x30000070ff790230 */ /* 0x001fc60000004100 */
[----:B------:R-:W-:-:S04]  /*2010*/  FMUL.FTZ R154, R154, c[0x0][0x1ec] ;  /* 0x00007b009a9a7a20 */ /* 0x000fc80000410000 */
[----:B------:R-:W-:Y:S02]  /*2020*/  @P0 FADD.FTZ R154, R121, R154 ;  /* 0x0000009a799a0221 */ /* 0x000fe40000010000 */
.L_x_22203:
[----:B------:R-:W-:Y:S05]  /*2030*/  BSYNC B0 ;  /* 0x0000000000007941 */ /* 0x000fea0003800000 */
.L_x_22201:
[----:B------:R-:W-:Y:S01]  /*2040*/  BSSY B0, `(.L_x_22204) ;  /* 0x000000a000007945 */ /* 0x000fe20003800000 */
[----:B------:R-:W-:Y:S05]  /*2050*/  @P2 BRA `(.L_x_22205) ;  /* 0x0000004000002947 */ /* 0x000fea0003800000 */
[----:B0-----:R-:W-:Y:S01]  /*2060*/  HFMA2.MMA R153, -RZ, RZ, 0, 0 ;  /* 0x00000000ff997435 */ /* 0x001fe200000001ff */
[----:B------:R-:W-:Y:S05]  /*2070*/  @!P0 BRA `(.L_x_22206) ;  /* 0x0000006000008947 */ /* 0x000fea0003800000 */
[----:B-----5:R-:W-:Y:S01]  /*2080*/  HADD2.F32 R153, -RZ, R113.H0_H0 ;  /* 0x20000071ff997230 */ /* 0x020fe20000004100 */
[----:B------:R-:W-:Y:S05]  /*2090*/  BRA `(.L_x_22206) ;  /* 0x0000004000007947 */ /* 0x000fea0003800000 */
.L_x_22205:
[----:B0----5:R-:W-:Y:S02]  /*20a0*/  HADD2.F32 R153, -RZ, R117.H0_H0 ;  /* 0x20000075ff997230 */ /* 0x021fe40000004100 */
[----:B------:R-:W-:-:S03]  /*20b0*/  @P0 HADD2.F32 R120, -RZ, R113.H0_H0 ;  /* 0x20000071ff780230 */ /* 0x000fc60000004100 */
[----:B------:R-:W-:-:S04]  /*20c0*/  FMUL.FTZ R153, R153, c[0x0][0x1ec] ;  /* 0x00007b0099997a20 */ /* 0x000fc80000410000 */
[----:B------:R-:W-:Y:S02]  /*20d0*/  @P0 FADD.FTZ R153, R120, R153 ;  /* 0x0000009978990221 */ /* 0x000fe40000010000 */
.L_x_22206:
[----:B------:R-:W-:Y:S05]  /*20e0*/  BSYNC B0 ;  /* 0x0000000000007941 */ /* 0x000fea0003800000 */
.L_x_22204:
[----:B------:R-:W-:Y:S01]  /*20f0*/  BSSY B0, `(.L_x_22207) ;  /* 0x000000a000007945 */ /* 0x000fe20003800000 */
[----:B------:R-:W-:Y:S05]  /*2100*/  @P2 BRA `(.L_x_22208) ;  /* 0x0000004000002947 */ /* 0x000fea0003800000 */
[----:B------:R-:W-:Y:S01]  /*2110*/  MOV R152, RZ ;  /* 0x000000ff00987202 */ /* 0x000fe20000000f00 */
[----:B------:R-:W-:Y:S05]  /*2120*/  @!P0 BRA `(.L_x_22209) ;  /* 0x0000006000008947 */ /* 0x000fea0003800000 */
[----:B-----5:R-:W-:Y:S01]  /*2130*/  HADD2.F32 R152, -RZ, R113.H1_H1 ;  /* 0x30000071ff987230 */ /* 0x020fe20000004100 */
[----:B------:R-:W-:Y:S05]  /*2140*/  BRA `(.L_x_22209) ;  /* 0x0000004000007947 */ /* 0x000fea0003800000 */
.L_x_22208:
[----:B-----5:R-:W-:Y:S02]  /*2150*/  HADD2.F32 R152, -RZ, R117.H1_H1 ;  /* 0x30000075ff987230 */ /* 0x020fe40000004100 */
[----:B------:R-:W-:-:S03]  /*2160*/  @P0 HADD2.F32 R121, -RZ, R113.H1_H1 ;  /* 0x30000071ff790230 */ /* 0x000fc60000004100 */
[----:B------:R-:W-:-:S04]  /*2170*/  FMUL.FTZ R152, R152, c[0x0][0x1ec] ;  /* 0x00007b0098987a20 */ /* 0x000fc80000410000 */
[----:B------:R-:W-:Y:S02]  /*2180*/  @P0 FADD.FTZ R152, R121, R152 ;  /* 0x0000009879980221 */ /* 0x000fe40000010000 */
.L_x_22209:
[----:B------:R-:W-:Y:S05]  /*2190*/  BSYNC B0 ;  /* 0x0000000000007941 */ /* 0x000fea0003800000 */
.L_x_22207:
[----:B------:R-:W-:Y:S01]  /*21a0*/  BSSY B0, `(.L_x_22210) ;  /* 0x000000a000007945 */ /* 0x000fe20003800000 */
[----:B------:R-:W-:Y:S05]  /*21b0*/  @P2 BRA `(.L_x_22211) ;  /* 0x0000004000002947 */ /* 0x000fea0003800000 */
[----:B------:R-:W-:Y:S01]  /*21c0*/  HFMA2.MMA R151, -RZ, RZ, 0, 0 ;  /* 0x00000000ff977435 */ /* 0x000fe200000001ff */
[----:B------:R-:W-:Y:S05]  /*21d0*/  @!P0 BRA `(.L_x_22212) ;  /* 0x0000006000008947 */ /* 0x000fea0003800000 */
[----:B-----5:R-:W-:Y:S01]  /*21e0*/  HADD2.F32 R151, -RZ, R114.H0_H0 ;  /* 0x20000072ff977230 */ /* 0x020fe20000004100 */
[----:B------:R-:W-:Y:S05]  /*21f0*/  BRA `(.L_x_22212) ;  /* 0x0000004000007947 */ /* 0x000fea0003800000 */
.L_x_22211:
[----:B-----5:R-:W-:Y:S02]  /*2200*/  HADD2.F32 R151, -RZ, R118.H0_H0 ;  /* 0x20000076ff977230 */ /* 0x020fe40000004100 */
[----:B------:R-:W-:-:S03]  /*2210*/  @P0 HADD2.F32 R120, -RZ, R114.H0_H0 ;  /* 0x20000072ff780230 */ /* 0x000fc60000004100 */
[----:B------:R-:W-:-:S04]  /*2220*/  FMUL.FTZ R151, R151, c[0x0][0x1ec] ;  /* 0x00007b0097977a20 */ /* 0x000fc80000410000 */
[----:B------:R-:W-:Y:S02]  /*2230*/  @P0 FADD.FTZ R151, R120, R151 ;  /* 0x0000009778970221 */ /* 0x000fe40000010000 */
.L_x_22212:
[----:B------:R-:W-:Y:S05]  /*2240*/  BSYNC B0 ;  /* 0x0000000000007941 */ /* 0x000fea0003800000 */
.L_x_22210:
[----:B------:R-:W-:Y:S01]  /*2250*/  BSSY B0, `(.L_x_22213) ;  /* 0x000000a000007945 */ /* 0x000fe20003800000 */
[----:B------:R-:W-:Y:S05]  /*2260*/  @P2 BRA `(.L_x_22214) ;  /* 0x0000004000002947 */ /* 0x000fea0003800000 */
[----:B------:R-:W-:Y:S01]  /*2270*/  MOV R150, RZ ;  /* 0x000000ff00967202 */ /* 0x000fe20000000f00 */
[----:B------:R-:W-:Y:S05]  /*2280*/  @!P0 BRA `(.L_x_22215) ;  /* 0x0000006000008947 */ /* 0x000fea0003800000 */
[----:B-----5:R-:W-:Y:S01]  /*2290*/  HADD2.F32 R150, -RZ, R114.H1_H1 ;  /* 0x30000072ff967230 */ /* 0x020fe20000004100 */
[----:B------:R-:W-:Y:S05]  /*22a0*/  BRA `(.L_x_22215) ;  /* 0x0000004000007947 */ /* 0x000fea0003800000 */
.L_x_22214:
[----:B-----5:R-:W-:Y:S02]  /*22b0*/  HADD2.F32 R150, -RZ, R118.H1_H1 ;  /* 0x30000076ff967230 */ /* 0x020fe40000004100 */
[----:B------:R-:W-:-:S03]  /*22c0*/  @P0 HADD2.F32 R121, -RZ, R114.H1_H1 ;  /* 0x30000072ff790230 */ /* 0x000fc60000004100 */
[----:B------:R-:W-:-:S04]  /*22d0*/  FMUL.FTZ R150, R150, c[0x0][0x1ec] ;  /* 0x00007b0096967a20 */ /* 0x000fc80000410000 */
[----:B------:R-:W-:Y:S02]  /*22e0*/  @P0 FADD.FTZ R150, R121, R150 ;  /* 0x0000009679960221 */ /* 0x000fe40000010000 */
.L_x_22215:
[----:B------:R-:W-:Y:S05]  /*22f0*/  BSYNC B0 ;  /* 0x0000000000007941 */ /* 0x000fea0003800000 */
.L_x_22213:
[----:B------:R-:W-:Y:S01]  /*2300*/  BSSY B0, `(.L_x_22216) ;  /* 0x000000a000007945 */ /* 0x000fe20003800000 */
[----:B------:R-:W-:Y:S05]  /*2310*/  @P2 BRA `(.L_x_22217) ;  /* 0x0000004000002947 */ /* 0x000fea0003800000 */
[----:B------:R-:W-:Y:S01]  /*2320*/  HFMA2.MMA R149, -RZ, RZ, 0, 0 ;  /* 0x00000000ff957435 */ /* 0x000fe200000001ff */
[----:B------:R-:W-:Y:S05]  /*2330*/  @!P0 BRA `(.L_x_22218) ;  /* 0x0000006000008947 */ /* 0x000fea0003800000 */
[----:B-----5:R-:W-:Y:S01]  /*2340*/  HADD2.F32 R149, -RZ, R115.H0_H0 ;  /* 0x20000073ff957230 */ /* 0x020fe20000004100 */
[----:B------:R-:W-:Y:S05]  /*2350*/  BRA `(.L_x_22218) ;  /* 0x0000004000007947 */ /* 0x000fea0003800000 */
.L_x_22217:
[----:B-----5:R-:W-:Y:S02]  /*2360*/  HADD2.F32 R149, -RZ, R119.H0_H0 ;  /* 0x20000077ff957230 */ /* 0x020fe40000004100 */
[----:B------:R-:W-:-:S03]  /*2370*/  @P0 HADD2.F32 R120, -RZ, R115.H0_H0 ;  /* 0x20000073ff780230 */ /* 0x000fc60000004100 */
[----:B------:R-:W-:-:S04]  /*2380*/  FMUL.FTZ R149, R149, c[0x0][0x1ec] ;  /* 0x00007b0095957a20 */ /* 0x000fc80000410000 */
[----:B------:R-:W-:Y:S02]  /*2390*/  @P0 FADD.FTZ R149, R120, R149 ;  /* 0x0000009578950221 */ /* 0x000fe40000010000 */
.L_x_22218:
[----:B------:R-:W-:Y:S05]  /*23a0*/  BSYNC B0 ;  /* 0x0000000000007941 */ /* 0x000fea0003800000 */
.L_x_22216:
[----:B------:R-:W-:Y:S01]  /*23b0*/  BSSY B0, `(.L_x_22219) ;  /* 0x000000a000007945 */ /* 0x000fe20003800000 */
[----:B------:R-:W-:Y:S05]  /*23c0*/  @P2 BRA `(.L_x_22220) ;  /* 0x0000004000002947 */ /* 0x000fea0003800000 */
[----:B------:R-:W-:Y:S01]  /*23d0*/  MOV R148, RZ ;  /* 0x000000ff00947202 */ /* 0x000fe20000000f00 */
[----:B------:R-:W-:Y:S05]  /*23e0*/  @!P0 BRA `(.L_x_22221) ;  /* 0x0000006000008947 */ /* 0x000fea0003800000 */
[----:B-----5:R-:W-:Y:S01]  /*23f0*/  HADD2.F32 R148, -RZ, R115.H1_H1 ;  /* 0x30000073ff947230 */ /* 0x020fe20000004100 */
[----:B------:R-:W-:Y:S05]  /*2400*/  BRA `(.L_x_22221) ;  /* 0x0000004000007947 */ /* 0x000fea0003800000 */
.L_x_22220:
[----:B-----5:R-:W-:Y:S02]  /*2410*/  HADD2.F32 R148, -RZ, R119.H1_H1 ;  /* 0x30000077ff947230 */ /* 0x020fe40000004100 */
[----:B------:R-:W-:-:S03]  /*2420*/  @P0 HADD2.F32 R121, -RZ, R115.H1_H1 ;  /* 0x30000073ff790230 */ /* 0x000fc60000004100 */
[----:B------:R-:W-:-:S04]  /*2430*/  FMUL.FTZ R148, R148, c[0x0][0x1ec] ;  /* 0x00007b0094947a20 */ /* 0x000fc80000410000 */
[----:B------:R-:W-:Y:S02]  /*2440*/  @P0 FADD.FTZ R148, R121, R148 ;  /* 0x0000009479940221 */ /* 0x000fe40000010000 */
.L_x_22221:
[----:B------:R-:W-:Y:S05]  /*2450*/  BSYNC B0 ;  /* 0x0000000000007941 */ /* 0x000fea0003800000 */
.L_x_22219:
        /* <DEDUP_REMOVED lines=18> */
.L_x_22223:
[----:B0----5:R-:W-:Y:S02]  /*2580*/  HADD2.F32 R138, -RZ, R116.H0_H0 ;  /* 0x20000074ff8a7230 */ /* 0x021fe40000004100 */
[----:B------:R-:W-:-:S03]  /*2590*/  @P0 HADD2.F32 R121, -RZ, R112.H0_H0 ;  /* 0x20000070ff790230 */ /* 0x000fc60000004100 */
[----:B------:R-:W-:-:S04]  /*25a0*/  FMUL.FTZ R138, R138, c[0x0][0x1ec] ;  /* 0x00007b008a8a7a20 */ /* 0x000fc80000410000 */
[----:B------:R-:W-:Y:S02]  /*25b0*/  @P0 FADD.FTZ R138, R121, R138 ;  /* 0x0000008a798a0221 */ /* 0x000fe40000010000 */
.L_x_22224:
[----:B------:R-:W-:Y:S05]  /*25c0*/  BSYNC B0 ;  /* 0x0000000000007941 */ /* 0x000fea0003800000 */
.L_x_22222:
[----:B------:R-:W-:Y:S01]  /*25d0*/  BSSY B0, `(.L_x_22225) ;  /* 0x000000a000007945 */ /* 0x000fe20003800000 */
[----:B------:R-:W-:Y:S05]  /*25e0*/  @P2 BRA `(.L_x_22226) ;  /* 0x0000004000002947 */ /* 0x000fea0003800000 */
[----:B------:R-:W-:Y:S01]  /*25f0*/  MOV R139, RZ ;  /* 0x000000ff008b7202 */ /* 0x000fe20000000f00 */
[----:B------:R-:W-:Y:S05]  /*2600*/  @!P0 BRA `(.L_x_22227) ;  /* 0x0000006000008947 */ /* 0x000fea0003800000 */
[----:B-----5:R-:W-:Y:S01]  /*2610*/  HADD2.F32 R139, -RZ, R112.H1_H1 ;  /* 0x30000070ff8b7230 */ /* 0x020fe20000004100 */
[----:B------:R-:W-:Y:S05]  /*2620*/  BRA `(.L_x_22227) ;  /* 0x0000004000007947 */ /* 0x000fea0003800000 */
.L_x_22226:
[----:B-----5:R-:W-:Y:S02]  /*2630*/  HADD2.F32 R139, -RZ, R116.H1_H1 ;  /* 0x30000074ff8b7230 */ /* 0x020fe40000004100 */
[----:B------:R-:W-:-:S03]  /*2640*/  @P0 HADD2.F32 R120, -RZ, R112.H1_H1 ;  /* 0x30000070ff780230 */ /* 0x000fc60000004100 */
[----:B------:R-:W-:-:S04]  /*2650*/  FMUL.FTZ R139, R139, c[0x0][0x1ec] ;  /* 0x00007b008b8b7a20 */ /* 0x000fc80000410000 */
[----:B------:R-:W-:Y:S02]  /*2660*/  @P0 FADD.FTZ R139, R120, R139 ;  /* 0x0000008b788b0221 */ /* 0x000fe40000010000 */
.L_x_22227:
[----:B------:R-:W-:Y:S05]  /*2670*/  BSYNC B0 ;  /* 0x0000000000007941 */ /* 0x000fea0003800000 */
.L_x_22225:
[----:B------:R-:W-:Y:S01]  /*2680*/  BSSY B0, `(.L_x_22228) ;  /* 0x000000a000007945 */ /* 0x000fe20003800000 */
[----:B------:R-:W-:Y:S05]  /*2690*/  @P2 BRA `(.L_x_22229) ;  /* 0x0000004000002947 */ /* 0x000fea0003800000 */
[----:B------:R-:W-:Y:S01]  /*26a0*/  HFMA2.MMA R156, -RZ, RZ, 0, 0 ;  /* 0x00000000ff9c7435 */ /* 0x000fe200000001ff */
[----:B------:R-:W-:Y:S05]  /*26b0*/  @!P0 BRA `(.L_x_22230) ;  /* 0x0000006000008947 */ /* 0x000fea0003800000 */
[----:B-----5:R-:W-:Y:S01]  /*26c0*/  HADD2.F32 R156, -RZ, R113.H0_H0 ;  /* 0x20000071ff9c7230 */ /* 0x020fe20000004100 */
[----:B------:R-:W-:Y:S05]  /*26d0*/  BRA `(.L_x_22230) ;  /* 0x0000004000007947 */ /* 0x000fea0003800000 */
.L_x_22229:
[----:B-----5:R-:W-:Y:S02]  /*26e0*/  HADD2.F32 R156, -RZ, R117.H0_H0 ;  /* 0x20000075ff9c7230 */ /* 0x020fe40000004100 */
[----:B------:R-:W-:-:S03]  /*26f0*/  @P0 HADD2.F32 R121, -RZ, R113.H0_H0 ;  /* 0x20000071ff790230 */ /* 0x000fc60000004100 */
[----:B------:R-:W-:-:S04]  /*2700*/  FMUL.FTZ R156, R156, c[0x0][0x1ec] ;  /* 0x00007b009c9c7a20 */ /* 0x000fc80000410000 */
[----:B------:R-:W-:Y:S02]  /*2710*/  @P0 FADD.FTZ R156, R121, R156 ;  /* 0x0000009c799c0221 */ /* 0x000fe40000010000 */
.L_x_22230:
[----:B------:R-:W-:Y:S05]  /*2720*/  BSYNC B0 ;  /* 0x0000000000007941 */ /* 0x000fea0003800000 */
.L_x_22228:
[----:B------:R-:W-:Y:S01]  /*2730*/  BSSY B0, `(.L_x_22231) ;  /* 0x000000a000007945 */ /* 0x000fe20003800000 */
[----:B------:R-:W-:Y:S05]  /*2740*/  @P2 BRA `(.L_x_22232) ;  /* 0x0000004000002947 */ /* 0x000fea0003800000 */
[----:B------:R-:W-:Y:S01]  /*2750*/  MOV R157, RZ ;  /* 0x000000ff009d7202 */ /* 0x000fe20000000f00 */
[----:B------:R-:W-:Y:S05]  /*2760*/  @!P0 BRA `(.L_x_22233) ;  /* 0x0000006000008947 */ /* 0x000fea0003800000 */
[----:B-----5:R-:W-:Y:S01]  /*2770*/  HADD2.F32 R157, -RZ, R113.H1_H1 ;  /* 0x30000071ff9d7230 */ /* 0x020fe20000004100 */
[----:B------:R-:W-:Y:S05]  /*2780*/  BRA `(.L_x_22233) ;  /* 0x0000004000007947 */ /* 0x000fea0003800000 */
.L_x_22232:
[----:B-----5:R-:W-:Y:S02]  /*2790*/  HADD2.F32 R157, -RZ, R117.H1_H1 ;  /* 0x30000075ff9d7230 */ /* 0x020fe40000004100 */
[----:B------:R-:W-:-:S03]  /*27a0*/  @P0 HADD2.F32 R120, -RZ, R113.H1_H1 ;  /* 0x30000071ff780230 */ /* 0x000fc60000004100 */
[----:B------:R-:W-:-:S04]  /*27b0*/  FMUL.FTZ R157, R157, c[0x0][0x1ec] ;  /* 0x00007b009d9d7a20 */ /* 0x000fc80000410000 */
[----:B------:R-:W-:Y:S02]  /*27c0*/  @P0 FADD.FTZ R157, R120, R157 ;  /* 0x0000009d789d0221 */ /* 0x000fe40000010000 */
.L_x_22233:
[----:B------:R-:W-:Y:S05]  /*27d0*/  BSYNC B0 ;  /* 0x0000000000007941 */ /* 0x000fea0003800000 */
.L_x_22231:
[----:B------:R-:W-:Y:S01]  /*27e0*/  BSSY B0, `(.L_x_22234) ;  /* 0x000000a000007945 */ /* 0x000fe20003800000 */
[----:B------:R-:W-:Y:S05]  /*27f0*/  @P2 BRA `(.L_x_22235) ;  /* 0x0000004000002947 */ /* 0x000fea0003800000 */
[----:B------:R-:W-:Y:S01]  /*2800*/  HFMA2.MMA R158, -RZ, RZ, 0, 0 ;  /* 0x00000000ff9e7435 */ /* 0x000fe200000001ff */
[----:B------:R-:W-:Y:S05]  /*2810*/  @!P0 BRA `(.L_x_22236) ;  /* 0x0000006000008947 */ /* 0x000fea0003800000 */
[----:B-----5:R-:W-:Y:S01]  /*2820*/  HADD2.F32 R158, -RZ, R114.H0_H0 ;  /* 0x20000072ff9e7230 */ /* 0x020fe20000004100 */
[----:B------:R-:W-:Y:S05]  /*2830*/  BRA `(.L_x_22236) ;  /* 0x0000004000007947 */ /* 0x000fea0003800000 */
.L_x_22235:
[----:B-----5:R-:W-:Y:S02]  /*2840*/  HADD2.F32 R158, -RZ, R118.H0_H0 ;  /* 0x20000076ff9e7230 */ /* 0x020fe40000004100 */
[----:B------:R-:W-:-:S03]  /*2850*/  @P0 HADD2.F32 R121, -RZ, R114.H0_H0 ;  /* 0x20000072ff790230 */ /* 0x000fc60000004100 */
[----:B------:R-:W-:-:S04]  /*2860*/  FMUL.FTZ R158, R158, c[0x0][0x1ec] ;  /* 0x00007b009e9e7a20 */ /* 0x000fc80000410000 */
[----:B------:R-:W-:Y:S02]  /*2870*/  @P0 FADD.FTZ R158, R121, R158 ;  /* 0x0000009e799e0221 */ /* 0x000fe40000010000 */
.L_x_22236:
[----:B------:R-:W-:Y:S05]  /*2880*/  BSYNC B0 ;  /* 0x0000000000007941 */ /* 0x000fea0003800000 */
.L_x_22234:
[----:B------:R-:W-:Y:S01]  /*2890*/  BSSY B0, `(.L_x_22237) ;  /* 0x000000a000007945 */ /* 0x000fe20003800000 */
[----:B------:R-:W-:Y:S05]  /*28a0*/  @P2 BRA `(.L_x_22238) ;  /* 0x0000004000002947 */ /* 0x000fea0003800000 */
[----:B------:R-:W-:Y:S01]  /*28b0*/  MOV R159, RZ ;  /* 0x000000ff009f7202 */ /* 0x000fe20000000f00 */
[----:B------:R-:W-:Y:S05]  /*28c0*/  @!P0 BRA `(.L_x_22239) ;  /* 0x0000006000008947 */ /* 0x000fea0003800000 */
[----:B-----5:R-:W-:Y:S01]  /*28d0*/  HADD2.F32 R159, -RZ, R114.H1_H1 ;  /* 0x30000072ff9f7230 */ /* 0x020fe20000004100 */
[----:B------:R-:W-:Y:S05]  /*28e0*/  BRA `(.L_x_22239) ;  /* 0x0000004000007947 */ /* 0x000fea0003800000 */
.L_x_22238:
[----:B-----5:R-:W-:Y:S02]  /*28f0*/  HADD2.F32 R159, -RZ, R118.H1_H1 ;  /* 0x30000076ff9f7230 */ /* 0x020fe40000004100 */
[----:B------:R-:W-:-:S03]  /*2900*/  @P0 HADD2.F32 R120, -RZ, R114.H1_H1 ;  /* 0x30000072ff780230 */ /* 0x000fc60000004100 */
[----:B------:R-:W-:-:S04]  /*2910*/  FMUL.FTZ R159, R159, c[0x0][0x1ec] ;  /* 0x00007b009f9f7a20 */ /* 0x000fc80000410000 */
[----:B------:R-:W-:Y:S02]  /*2920*/  @P0 FADD.FTZ R159, R120, R159 ;  /* 0x0000009f789f0221 */ /* 0x000fe40000010000 */
.L_x_22239:
[----:B------:R-:W-:Y:S05]  /*2930*/  BSYNC B0 ;  /* 0x0000000000007941 */ /* 0x000fea0003800000 */
.L_x_22237:
[----:B------:R-:W-:Y:S01]  /*2940*/  BSSY B0, `(.L_x_22240) ;  /* 0x000000a000007945 */ /* 0x000fe20003800000 */
[----:B------:R-:W-:Y:S05]  /*2950*/  @P2 BRA `(.L_x_22241) ;  /* 0x0000004000002947 */ /* 0x000fea0003800000 */
[----:B------:R-:W-:Y:S01]  /*2960*/  HFMA2.MMA R160, -RZ, RZ, 0, 0 ;  /* 0x00000000ffa07435 */ /* 0x000fe200000001ff */
[----:B------:R-:W-:Y:S05]  /*2970*/  @!P0 BRA `(.L_x_22242) ;  /* 0x0000006000008947 */ /* 0x000fea0003800000 */
[----:B-----5:R-:W-:Y:S01]  /*2980*/  HADD2.F32 R160, -RZ, R115.H0_H0 ;  /* 0x20000073ffa07230 */ /* 0x020fe20000004100 */
[----:B------:R-:W-:Y:S05]  /*2990*/  BRA `(.L_x_22242) ;  /* 0x0000004000007947 */ /* 0x000fea0003800000 */
.L_x_22241:
[----:B-----5:R-:W-:Y:S02]  /*29a0*/  HADD2.F32 R160, -RZ, R119.H0_H0 ;  /* 0x20000077ffa07230 */ /* 0x020fe40000004100 */
[----:B------:R-:W-:-:S03]  /*29b0*/  @P0 HADD2.F32 R121, -RZ, R115.H0_H0 ;  /* 0x20000073ff790230 */ /* 0x000fc60000004100 */
[----:B------:R-:W-:-:S04]  /*29c0*/  FMUL.FTZ R160, R160, c[0x0][0x1ec] ;  /* 0x00007b00a0a07a20 */ /* 0x000fc80000410000 */
[----:B------:R-:W-:Y:S02]  /*29d0*/  @P0 FADD.FTZ R160, R121, R160 ;  /* 0x000000a079a00221 */ /* 0x000fe40000010000 */
.L_x_22242:
[----:B------:R-:W-:Y:S05]  /*29e0*/  BSYNC B0 ;  /* 0x0000000000007941 */ /* 0x000fea0003800000 */
.L_x_22240:
[----:B------:R-:W-:Y:S01]  /*29f0*/  BSSY B0, `(.L_x_22243) ;  /* 0x000000a000007945 */ /* 0x000fe20003800000 */
[----:B------:R-:W-:Y:S05]  /*2a00*/  @P2 BRA `(.L_x_22244) ;  /* 0x0000004000002947 */ /* 0x000fea0003800000 */
[----:B------:R-:W-:Y:S01]  /*2a10*/  MOV R161, RZ ;  /* 0x000000ff00a17202 */ /* 0x000fe20000000f00 */
[----:B------:R-:W-:Y:S05]  /*2a20*/  @!P0 BRA `(.L_x_22245) ;  /* 0x0000006000008947 */ /* 0x000fea0003800000 */
[----:B-----5:R-:W-:Y:S01]  /*2a30*/  HADD2.F32 R161, -RZ, R115.H1_H1 ;  /* 0x30000073ffa17230 */ /* 0x020fe20000004100 */
[----:B------:R-:W-:Y:S05]  /*2a40*/  BRA `(.L_x_22245) ;  /* 0x0000004000007947 */ /* 0x000fea0003800000 */
.L_x_22244:
[----:B-----5:R-:W-:Y:S02]  /*2a50*/  HADD2.F32 R161, -RZ, R119.H1_H1 ;  /* 0x30000077ffa17230 */ /* 0x020fe40000004100 */
[----:B------:R-:W-:-:S03]  /*2a60*/  @P0 HADD2.F32 R120, -RZ, R115.H1_H1 ;  /* 0x30000073ff780230 */ /* 0x000fc60000004100 */
[----:B------:R-:W-:-:S04]  /*2a70*/  FMUL.FTZ R161, R161, c[0x0][0x1ec] ;  /* 0x00007b00a1a17a20 */ /* 0x000fc80000410000 */
[----:B------:R-:W-:Y:S02]  /*2a80*/  @P0 FADD.FTZ R161, R120, R161 ;  /* 0x000000a178a10221 */ /* 0x000fe40000010000 */
.L_x_22245:
[----:B------:R-:W-:Y:S05]  /*2a90*/  BSYNC B0 ;  /* 0x0000000000007941 */ /* 0x000fea0003800000 */
.L_x_22243:
[----:B------:R-:W-:Y:S01]  /*2aa0*/  FADD.FTZ R164, RZ, R124 ;  /* 0x0000007cffa47221 */ /* 0x000fe20000010000 */
[----:B------:R-:W-:Y:S01]  /*2ab0*/  F2FP.PACK_AB R123, R161, R160 ;  /* 0x000000a0a17b723e */ /* 0x000fe200000000ff */
[----:B------:R-:W-:Y:S01]  /*2ac0*/  IMAD.WIDE.U32 R162, R162, R137, c[0x0][0x188] ;  /* 0x00006200a2a27625 */ /* 0x000fe200078e0089 */
[----:B------:R-:W-:Y:S02]  /*2ad0*/  F2FP.PACK_AB R122, R159, R158 ;  /* 0x0000009e9f7a723e */ /* 0x000fe400000000ff */
[----:B------:R-:W-:Y:S01]  /*2ae0*/  F2FP.PACK_AB R121, R157, R156 ;  /* 0x0000009c9d79723e */ /* 0x000fe200000000ff */
[----:B------:R-:W-:Y:S01]  /*2af0*/  FADD.FTZ R137, R164, R15 ;  /* 0x0000000fa4897221 */ /* 0x000fe20000010000 */
[----:B------:R-:W-:Y:S02]  /*2b00*/  F2FP.PACK_AB R120, R139, R138 ;  /* 0x0000008a8b78723e */ /* 0x000fe400000000ff */
        /* <DEDUP_REMOVED lines=50> */
.L_x_22252:
        /* <DEDUP_REMOVED lines=116> */
.L_x_22253:
        /* <DEDUP_REMOVED lines=33> */
[----:B------:R-:W-:Y:S01]  /*3780*/  F2FP.PACK_AB R123, R122, R121 ;  /* 0x000000797a7b723e */ /* 0x000fe200000000ff */
        /* <DEDUP_REMOVED lines=14> */
[----:B------:R-:W-:Y:S01]  /*3870*/  F2FP.PACK_AB R122, R122, R121 ;  /* 0x000000797a7a723e */ /* 0x000fe200000000ff */
[----:B------:R-:W-:Y:S01]  /*3880*/  FFMA.FTZ R126, R67, R126, R19 ;  /* 0x0000007e437e7223 */ /* 0x000fe20000010013 */
[----:B------:R-:W-:Y:S01]  /*3890*/  F2FP.PACK_AB R120, R4, R5 ;  /* 0x000000050478723e */ /* 0x000fe200000000ff */
[----:B------:R-:W-:-:S03]  /*38a0*/  IMAD.WIDE.U32 R4, R14, R3, c[0x0][0x208] ;  /* 0x000082000e047625 */ /* 0x000fc600078e0003 */
[----:B------:R-:W-:Y:S01]  /*38b0*/  F2FP.PACK_AB R121, R126, R15 ;  /* 0x0000000f7e79723e */ /* 0x000fe200000000ff */
        /* <DEDUP_REMOVED lines=57> */
[----:B------:R-:W-:Y:S01]  /*3c50*/  F2FP.PACK_AB R5, R10, R5 ;  /* 0x000000050a05723e */ /* 0x000fe200000000ff */
[----:B------:R-:W-:Y:S01]  /*3c60*/  FMUL.FTZ R120, R137, R120 ;  /* 0x0000007889787220 */ /* 0x000fe20000410000 */
[----:B------:R-:W-:Y:S01]  /*3c70*/  F2FP.PACK_AB R4, R127, R4 ;  /* 0x000000047f04723e */ /* 0x000fe200000000ff */
        /* <DEDUP_REMOVED lines=13> */
[----:B------:R-:W-:Y:S01]  /*3d50*/  FMUL.FTZ R147, R137, R147 ;  /* 0x0000009389937220 */ /* 0x000fe20000410000 */
[----:B------:R-:W-:Y:S01]  /*3d60*/  F2FP.PACK_AB R10, R13, R10 ;  /* 0x0000000a0d0a723e */ /* 0x000fe200000000ff */
[C---:B------:R-:W-:Y:S01]  /*3d70*/  FMUL.FTZ R146, R137.reuse, R146 ;  /* 0x0000009289927220 */ /* 0x040fe20000410000 */
[----:B------:R-:W-:Y:S01]  /*3d80*/  F2FP.PACK_AB R7, R12, R7 ;  /* 0x000000070c07723e */ /* 0x000fe200000000ff */
[----:B------:R-:W-:Y:S01]  /*3d90*/  FMUL.FTZ R125, R137, R138 ;  /* 0x0000008a897d7220 */ /* 0x000fe20000410000 */
[----:B------:R-:W-:Y:S01]  /*3da0*/  IADD3 R138, R14, 0xa0, RZ ;  /* 0x000000a00e8a7810 */ /* 0x000fe20007ffe0ff */
[----:B------:R-:W-:-:S02]  /*3db0*/  FFMA.FTZ R11, R76, R11, R28 ;  /* 0x0000000b4c0b7223 */ /* 0x000fc4000001001c */
[C---:B------:R-:W-:Y:S02]  /*3dc0*/  FMUL.FTZ R164, R137.reuse, R164 ;  /* 0x000000a489a47220 */ /* 0x040fe40000410000 */
[C---:B------:R-:W-:Y:S01]  /*3dd0*/  FMUL.FTZ R133, R137.reuse, R156 ;  /* 0x0000009c89857220 */ /* 0x040fe20000410000 */
[----:B------:R-:W-:Y:S01]  /*3de0*/  F2FP.PACK_AB R6, R6, R11 ;  /* 0x0000000b0606723e */ /* 0x000fe200000000ff */
[----:B------:R-:W-:Y:S02]  /*3df0*/  FMUL.FTZ R128, R137, R157 ;  /* 0x0000009d89807220 */ /* 0x000fe40000410000 */
[----:B------:R-:W-:Y:S02]  /*3e00*/  FFMA.FTZ R123, R86, R123, R38 ;  /* 0x0000007b567b7223 */ /* 0x000fe40000010026 */
[----:B------:R-:W-:Y:S02]  /*3e10*/  FFMA.FTZ R122, R87, R122, R39 ;  /* 0x0000007a577a7223 */ /* 0x000fe40000010027 */
[----:B------:R-:W-:-:S02]  /*3e20*/  FMUL.FTZ R126, R137, R139 ;  /* 0x0000008b897e7220 */ /* 0x000fc40000410000 */
[C---:B------:R-:W-:Y:S01]  /*3e30*/  FMUL.FTZ R135, R137.reuse, R158 ;  /* 0x0000009e89877220 */ /* 0x040fe20000410000 */
[----:B------:R-:W-:Y:S01]  /*3e40*/  F2FP.PACK_AB R11, R122, R123 ;  /* 0x0000007b7a0b723e */ /* 0x000fe200000000ff */
        /* <DEDUP_REMOVED lines=15> */
[C---:B------:R-:W-:Y:S01]  /*3f40*/  FMUL.FTZ R151, R137.reuse, R151 ;  /* 0x0000009789977220 */ /* 0x040fe20000410000 */
[----:B------:R-:W-:Y:S01]  /*3f50*/  IADD3 R12, R14, 0x20, RZ ;  /* 0x000000200e0c7810 */ /* 0x000fe20007ffe0ff */
[----:B------:R-:W-:Y:S02]  /*3f60*/  FMUL.FTZ R150, R137, R150 ;  /* 0x0000009689967220 */ /* 0x000fe40000410000 */
[----:B------:R-:W-:Y:S02]  /*3f70*/  FFMA.FTZ R122, R92, R143, R44 ;  /* 0x0000008f5c7a7223 */ /* 0x000fe4000001002c */
[----:B------:R-:W-:Y:S02]  /*3f80*/  FFMA.FTZ R121, R93, R142, R45 ;  /* 0x0000008e5d797223 */ /* 0x000fe4000001002d */
[----:B------:R-:W-:-:S02]  /*3f90*/  FFMA.FTZ R127, R110, R139, R62 ;  /* 0x0000008b6e7f7223 */ /* 0x000fc4000001003e */
[----:B------:R-:W-:Y:S01]  /*3fa0*/  FFMA.FTZ R134, R111, R134, R63 ;  /* 0x000000866f867223 */ /* 0x000fe2000001003f */
[----:B------:R-:W-:Y:S01]  /*3fb0*/  F2FP.PACK_AB R122, R121, R122 ;  /* 0x0000007a797a723e */ /* 0x000fe200000000ff */
[C---:B------:R-:W-:Y:S02]  /*3fc0*/  FMUL.FTZ R145, R137.reuse, R145 ;  /* 0x0000009189917220 */ /* 0x040fe40000410000 */
[C---:B------:R-:W-:Y:S01]  /*3fd0*/  FMUL.FTZ R144, R137.reuse, R144 ;  /* 0x0000009089907220 */ /* 0x040fe20000410000 */
[----:B------:R-:W-:Y:S01]  /*3fe0*/  F2FP.PACK_AB R127, R134, R127 ;  /* 0x0000007f867f723e */ /* 0x000fe200000000ff */
        /* <DEDUP_REMOVED lines=10> */
[----:B------:R-:W-:Y:S01]  /*4090*/  F2FP.PACK_AB R126, R132, R135 ;  /* 0x00000087847e723e */ /* 0x000fe200000000ff */
[----:B------:R-:W-:Y:S01]  /*40a0*/  FFMA.FTZ R130, R100, R151, R52 ;  /* 0x0000009764827223 */ /* 0x000fe20000010034 */
[----:B------:R-:W-:Y:S01]  /*40b0*/  IADD3 R132, R14, 0x40, RZ ;  /* 0x000000400e847810 */ /* 0x000fe20007ffe0ff */
        /* <DEDUP_REMOVED lines=13> */
[----:B------:R-:W-:Y:S01]  /*4190*/  FFMA.FTZ R155, R96, R155, R48 ;  /* 0x0000009b609b7223 */ /* 0x000fe20000010030 */
[----:B------:R-:W-:Y:S01]  /*41a0*/  F2FP.PACK_AB R131, R148, R131 ;  /* 0x000000839483723e */ /* 0x000fe200000000ff */
[----:B------:R-:W-:Y:S01]  /*41b0*/  FFMA.FTZ R154, R97, R154, R49 ;  /* 0x0000009a619a7223 */ /* 0x000fe20000010031 */
[----:B------:R-:W-:Y:S01]  /*41c0*/  F2FP.PACK_AB R129, R152, R129 ;  /* 0x000000819881723e */ /* 0x000fe200000000ff */
[----:B------:R-:W-:-:S03]  /*41d0*/  IMAD.WIDE.U32 R12, R12, R3, c[0x0][0x208] ;  /* 0x000082000c0c7625 */ /* 0x000fc600078e0003 */
        /* <DEDUP_REMOVED lines=10> */
.L_x_22249:
[----:B0-----:R-:W-:Y:S05]  /*4280*/  BSYNC B0 ;  /* 0x0000000000007941 */ /* 0x001fea0003800000 */
.L_x_22248:
[----:B------:R-:W-:-:S04]  /*4290*/  MOV R3, c[0x0][0x160] ;  /* 0x0000580000037a02 */ /* 0x000fc80000000f00 */
[----:B------:R-:W-:-:S04]  /*42a0*/  LEA R0, R3, R0, 0x2 ;  /* 0x0000000003007211 */ /* 0x000fc800078e10ff */
[----:B------:R-:W-:-:S13]  /*42b0*/  ISETP.GE.AND P0, PT, R0, c[0x0][0x164], PT ;  /* 0x0000590000007a0c */ /* 0x000fda0003f06270 */
[----:B-----5:R-:W-:Y:S01]  /*42c0*/  @P0 CALL.REL.NOINC `(.L_x_22250) ;  /* 0x0000001000000944 */ /* 0x020fe20003c00000 */
[----:B------:R-:W-:Y:S05]  /*42d0*/  BRA `(.L_x_22251) ;  /* 0xffffc15000007947 */ /* 0x000fea000383ffff */
.L_x_22250:
[----:B------:R-:W-:Y:S05]  /*42e0*/  EXIT ;  /* 0x000000000000794d */ /* 0x000fea0003800000 */
.L_x_22246:
[----:B------:R-:W-:Y:S01]  /*42f0*/  HFMA2.MMA R137, -RZ, RZ, 0, 5.9604644775390625e-08 ;  /* 0x00000001ff897435 */ /* 0x000fe200000001ff */
[----:B------:R-:W-:Y:S02]  /*4300*/  MOV R162, R122 ;  /* 0x0000007a00a27202 */ /* 0x000fe40000000f00 */
[----:B------:R-:W-:Y:S02]  /*4310*/  MOV R164, 0x1f ;  /* 0x0000001f00a47802 */ /* 0x000fe40000000f00 */
[----:B------:R-:W-:Y:S02]  /*4320*/  MOV R123, 0xffffffff ;  /* 0xffffffff007b7802 */ /* 0x000fe40000000f00 */
[----:B------:R-:W-:Y:S02]  /*4330*/  MOV R120, 0x4350 ;  /* 0x0000435000787802 */ /* 0x000fe40000000f00 */
[----:B-----5:R-:W-:Y:S05]  /*4340*/  CALL.REL.NOINC `($__internal_83_$__cuda_sm70_shflsync_bfly_p) ;  /* 0x0000098000007944 */ /* 0x020fea0003c00000 */
[----:B01----:R-:W-:Y:S05]  /*4350*/  BRA `(.L_x_22252) ;  /* 0xffffead000007947 */ /* 0x003fea000383ffff */
.L_x_22247:
[----:B------:R-:W-:Y:S01]  /*4360*/  HFMA2.MMA R137, -RZ, RZ, 0, 1.1920928955078125e-07 ;  /* 0x00000002ff897435 */ /* 0x000fe200000001ff */
[----:B------:R-:W-:Y:S02]  /*4370*/  MOV R164, 0x1f ;  /* 0x0000001f00a47802 */ /* 0x000fe40000000f00 */
[----:B------:R-:W-:-:S02]  /*4380*/  MOV R123, 0xffffffff ;  /* 0xffffffff007b7802 */ /* 0x000fc40000000f00 */
[----:B------:R-:W-:Y:S02]  /*4390*/  MOV R120, 0x43b0 ;  /* 0x000043b000787802 */ /* 0x000fe40000000f00 */
[----:B0----5:R-:W-:Y:S05]  /*43a0*/  CALL.REL.NOINC `($__internal_83_$__cuda_sm70_shflsync_bfly_p) ;  /* 0x0000092000007944 */ /* 0x021fea0003c00000 */
[----:B0-----:R-:W-:Y:S01]  /*43b0*/  HFMA2.MMA R137, -RZ, RZ, 0, 2.384185791015625e-07 ;  /* 0x00000004ff897435 */ /* 0x001fe200000001ff */
[----:B-1----:R-:W-:Y:S01]  /*43c0*/  FADD.FTZ R162, R162, R123 ;  /* 0x0000007ba2a27221 */ /* 0x002fe20000010000 */
[----:B------:R-:W-:Y:S02]  /*43d0*/  MOV R164, 0x1f ;  /* 0x0000001f00a47802 */ /* 0x000fe40000000f00 */
[----:B------:R-:W-:Y:S02]  /*43e0*/  MOV R123, 0xffffffff ;  /* 0xffffffff007b7802 */ /* 0x000fe40000000f00 */
[----:B------:R-:W-:Y:S02]  /*43f0*/  MOV R120, 0x4410 ;  /* 0x0000441000787802 */ /* 0x000fe40000000f00 */
[----:B------:R-:W-:Y:S05]  /*4400*/  CALL.REL.NOINC `($__internal_83_$__cuda_sm70_shflsync_bfly_p) ;  /* 0x000008c000007944 */ /* 0x000fea0003c00000 */
[----:B0-----:R-:W-:Y:S01]  /*4410*/  HFMA2.MMA R137, -RZ, RZ, 0, 4.76837158203125e-07 ;  /* 0x00000008ff897435 */ /* 0x001fe200000001ff */
[----:B-1----:R-:W-:Y:S01]  /*4420*/  FADD.FTZ R162, R162, R123 ;  /* 0x0000007ba2a27221 */ /* 0x002fe20000010000 */
[----:B------:R-:W-:Y:S02]  /*4430*/  MOV R164, 0x1f ;  /* 0x0000001f00a47802 */ /* 0x000fe40000000f00 */
[----:B------:R-:W-:-:S02]  /*4440*/  MOV R123, 0xffffffff ;  /* 0xffffffff007b7802 */ /* 0x000fc40000000f00 */
[----:B------:R-:W-:Y:S02]  /*4450*/  MOV R120, 0x4470 ;  /* 0x0000447000787802 */ /* 0x000fe40000000f00 */
[----:B------:R-:W-:Y:S05]  /*4460*/  CALL.REL.NOINC `($__internal_83_$__cuda_sm70_shflsync_bfly_p) ;  /* 0x0000086000007944 */ /* 0x000fea0003c00000 */
[----:B0-----:R-:W-:Y:S01]  /*4470*/  HFMA2.MMA R137, -RZ, RZ, 0, 9.5367431640625e-07 ;  /* 0x00000010ff897435 */ /* 0x001fe200000001ff */
[----:B-1----:R-:W-:Y:S01]  /*4480*/  FADD.FTZ R162, R162, R123 ;  /* 0x0000007ba2a27221 */ /* 0x002fe20000010000 */
[----:B------:R-:W-:Y:S02]  /*4490*/  MOV R164, 0x1f ;  /* 0x0000001f00a47802 */ /* 0x000fe40000000f00 */
[----:B------:R-:W-:Y:S02]  /*44a0*/  MOV R123, 0xffffffff ;  /* 0xffffffff007b7802 */ /* 0x000fe40000000f00 */
[----:B------:R-:W-:Y:S02]  /*44b0*/  MOV R120, 0x44d0 ;  /* 0x000044d000787802 */ /* 0x000fe40000000f00 */
[----:B------:R-:W-:Y:S05]  /*44c0*/  CALL.REL.NOINC `($__internal_83_$__cuda_sm70_shflsync_bfly_p) ;  /* 0x0000080000007944 */ /* 0x000fea0003c00000 */
        /* <DEDUP_REMOVED lines=102> */
[----:B------:R-:W-:Y:S05]  /*4b30*/  CALL.REL.NOINC `($__internal_83_$__cuda_sm70_shflsync_bfly_p) ;  /* 0x0000019000007944 */ /* 0x000fea0003c00000 */
[----:B0-----:R-:W-:Y:S01]  /*4b40*/  HFMA2.MMA R137, -RZ, RZ, 0, 1.1920928955078125e-07 ;  /* 0x00000002ff897435 */ /* 0x001fe200000001ff */
[----:B-1----:R-:W-:Y:S01]  /*4b50*/  FADD.FTZ R162, R162, R123 ;  /* 0x0000007ba2a27221 */ /* 0x002fe20000010000 */
[----:B------:R-:W-:Y:S02]  /*4b60*/  MOV R164, 0x1f ;  /* 0x0000001f00a47802 */ /* 0x000fe40000000f00 */
[----:B------:R-:W-:Y:S02]  /*4b70*/  MOV R123, 0xffffffff ;  /* 0xffffffff007b7802 */ /* 0x000fe40000000f00 */
[----:B------:R-:W-:Y:S02]  /*4b80*/  MOV R120, 0x4ba0 ;  /* 0x00004ba000787802 */ /* 0x000fe40000000f00 */
[----:B------:R-:W-:Y:S05]  /*4b90*/  CALL.REL.NOINC `($__internal_83_$__cuda_sm70_shflsync_bfly_p) ;  /* 0x0000013000007944 */ /* 0x000fea0003c00000 */
[----:B0-----:R-:W-:Y:S01]  /*4ba0*/  HFMA2.MMA R137, -RZ, RZ, 0, 2.384185791015625e-07 ;  /* 0x00000004ff897435 */ /* 0x001fe200000001ff */
[----:B-1----:R-:W-:Y:S01]  /*4bb0*/  FADD.FTZ R162, R162, R123 ;  /* 0x0000007ba2a27221 */ /* 0x002fe20000010000 */
[----:B------:R-:W-:Y:S02]  /*4bc0*/  MOV R164, 0x1f ;  /* 0x0000001f00a47802 */ /* 0x000fe40000000f00 */
[----:B------:R-:W-:-:S02]  /*4bd0*/  MOV R123, 0xffffffff ;  /* 0xffffffff007b7802 */ /* 0x000fc40000000f00 */
[----:B------:R-:W-:Y:S02]  /*4be0*/  MOV R120, 0x4c00 ;  /* 0x00004c0000787802 */ /* 0x000fe40000000f00 */
[----:B------:R-:W-:Y:S05]  /*4bf0*/  CALL.REL.NOINC `($__internal_83_$__cuda_sm70_shflsync_bfly_p) ;  /* 0x000000d000007944 */ /* 0x000fea0003c00000 */
[----:B0-----:R-:W-:Y:S01]  /*4c00*/  HFMA2.MMA R137, -RZ, RZ, 0, 4.76837158203125e-07 ;  /* 0x00000008ff897435 */ /* 0x001fe200000001ff */
[----:B-1----:R-:W-:Y:S01]  /*4c10*/  FADD.FTZ R162, R162, R123 ;  /* 0x0000007ba2a27221 */ /* 0x002fe20000010000 */
[----:B------:R-:W-:Y:S02]  /*4c20*/  MOV R164, 0x1f ;  /* 0x0000001f00a47802 */ /* 0x000fe40000000f00 */
[----:B------:R-:W-:Y:S02]  /*4c30*/  MOV R123, 0xffffffff ;  /* 0xffffffff007b7802 */ /* 0x000fe40000000f00 */
[----:B------:R-:W-:Y:S02]  /*4c40*/  MOV R120, 0x4c60 ;  /* 0x00004c6000787802 */ /* 0x000fe40000000f00 */
[----:B------:R-:W-:Y:S05]  /*4c50*/  CALL.REL.NOINC `($__internal_83_$__cuda_sm70_shflsync_bfly_p) ;  /* 0x0000007000007944 */ /* 0x000fea0003c00000 */
[----:B0-----:R-:W-:Y:S01]  /*4c60*/  HFMA2.MMA R137, -RZ, RZ, 0, 9.5367431640625e-07 ;  /* 0x00000010ff897435 */ /* 0x001fe200000001ff */
[----:B-1----:R-:W-:Y:S01]  /*4c70*/  FADD.FTZ R162, R162, R123 ;  /* 0x0000007ba2a27221 */ /* 0x002fe20000010000 */
[----:B------:R-:W-:Y:S02]  /*4c80*/  MOV R164, 0x1f ;  /* 0x0000001f00a47802 */ /* 0x000fe40000000f00 */
[----:B------:R-:W-:-:S02]  /*4c90*/  MOV R123, 0xffffffff ;  /* 0xffffffff007b7802 */ /* 0x000fc40000000f00 */
[----:B------:R-:W-:Y:S02]  /*4ca0*/  MOV R120, 0x4cc0 ;  /* 0x00004cc000787802 */ /* 0x000fe40000000f00 */
[----:B------:R-:W-:Y:S05]  /*4cb0*/  CALL.REL.NOINC `($__internal_83_$__cuda_sm70_shflsync_bfly_p) ;  /* 0x0000001000007944 */ /* 0x000fea0003c00000 */
[----:B01----:R-:W-:Y:S05]  /*4cc0*/  BRA `(.L_x_22253) ;  /* 0xffffe8a000007947 */ /* 0x003fea000383ffff */
        .weak           $__internal_83_$__cuda_sm70_shflsync_bfly_p
        .type           $__internal_83_$__cuda_sm70_shflsync_bfly_p,@function
        .size           $__internal_83_$__cuda_sm70_shflsync_bfly_p,(.L_x_43143 - $__internal_83_$__cuda_sm70_shflsync_bfly_p)
$__internal_83_$__cuda_sm70_shflsync_bfly_p:
[----:B------:R-:W-:Y:S01]  /*4cd0*/  HFMA2.MMA R121, -RZ, RZ, 0, 0 ;  /* 0x00000000ff797435 */ /* 0x000fe200000001ff */
[----:B------:R-:W-:Y:S04]  /*4ce0*/  WARPSYNC R123 ;  /* 0x0000007b00007348 */ /* 0x000fe80003800000 */
[----:B------:R0:W1:Y:S01]  /*4cf0*/  SHFL.BFLY PT, R123, R162, R137, R164 ;  /* 0x0c000089a27b7389 */ /* 0x00006200000e00a4 */
[----:B------:R-:W-:Y:S05]  /*4d00*/  RET.REL.NODEC R120 `(_ZN10layer_norm13ln_fwd_kernelINS_13Kernel_traitsIf6__halfS2_S2_fjLj1536ELj1ELj4ELj1ELj16ENS_18Kernel_traits_baseILj1536EfS2_S2_S2_fjLj128EEEEELb0ELb0ELb1ELb1EEEvNS_9FwdParamsE) ;  /* 0xffffb2f078007950 */ /* 0x000fea0003c3ffff */
.L_x_22254:
        /* <DEDUP_REMOVED lines=15> */
.L_x_43143:


//--------------------- .text._ZN10layer_norm13ln_fwd_kernelINS_13Kernel_traitsIf6__halfS2_S2_fjLj1536ELj1ELj4ELj1ELj16ENS_18Kernel_traits_baseILj1536EfS2_S2_S2_fjLj128EEEEELb0ELb1ELb0ELb0EEEvNS_9FwdParamsE --------------------------
	.section	.text._ZN10layer_norm13ln_fwd_kernelINS_13Kernel_traitsIf6__halfS2_S2_fjLj1536ELj1ELj4ELj1ELj16ENS_18Kernel_traits_baseILj1536EfS2_S2_S2_fjLj128EEEEELb0ELb1ELb0ELb0EEEvNS_9FwdParamsE,"ax",@progbits
	.sectioninfo	@"SHI_REGISTERS=219"
	.align	128
        .global         _ZN10layer_norm13ln_fwd_kernelINS_13Kernel_traitsIf6__halfS2_S2_fjLj1536ELj1ELj4ELj1ELj16ENS_18Kernel_traits_baseILj1536EfS2_S2_S2_fjLj128EEEEELb0ELb1ELb0ELb0EEEvNS_9FwdParamsE
        .type           _ZN10layer_norm13ln_fwd_kernelINS_13Kernel_traitsIf6__halfS2_S2_fjLj1536ELj1ELj4ELj1ELj16ENS_18Kernel_traits_baseILj1536EfS2_S2_S2_fjLj128EEEEELb0ELb1ELb0ELb0EEEvNS_9FwdParamsE,@function
        .size           _ZN10layer_norm13ln_fwd_kernelINS_13Kernel_traitsIf6__halfS2_S2_fjLj1536ELj1ELj4ELj1ELj16ENS_18Kernel_traits_baseILj1536EfS2_S2_S2_fjLj128EEEEELb0ELb1ELb0ELb0EEEvNS_9FwdParamsE,(.L_x_43144 - _ZN10layer_norm13ln_fwd_kernelINS_13Kernel_traitsIf6__halfS2_S2_fjLj1536ELj1ELj4ELj1ELj16ENS_18Kernel_traits_baseILj1536EfS2_S2_S2_fjLj128EEEEELb0ELb1ELb0ELb0EEEvNS_9FwdParamsE)
        .other          _ZN10layer_norm13ln_fwd_kernelINS_13Kernel_traitsIf6__halfS2_S2_fjLj1536ELj1ELj4ELj1ELj16ENS_18Kernel_traits_baseILj1536EfS2_S2_S2_fjLj128EEEEELb0ELb1ELb0ELb0EEEvNS_9FwdParamsE,@"STO_CUDA_ENTRY STV_DEFAULT"
_ZN10layer_norm13ln_fwd_kernelINS_13Kernel_traitsIf6__halfS2_S2_fjLj1536ELj1ELj4ELj1ELj16ENS_18Kernel_traits_baseILj1536EfS2_S2_S2_fjLj128EEEEELb0ELb1ELb0ELb0EEEvNS_9FwdParamsE:
.text._ZN10layer_norm13ln_fwd_kernelINS_13Kernel_traitsIf6__halfS2_S2_fjLj1536ELj1ELj4ELj1ELj16ENS_18Kernel_traits_baseILj1536EfS2_S2_S2_fjLj128EEEEELb0ELb1ELb0ELb0EEEvNS_9FwdParamsE:
        /* <DEDUP_REMOVED lines=40> */
.L_x_22256:
[----:B-1----:R-:W-:Y:S05]  /*0280*/  BSYNC B0 ;  /* 0x0000000000007941 */ /* 0x002fea0003800000 */
.L_x_22255:
        /* <DEDUP_REMOVED lines=21> */
.L_x_22258:
[----:B------:R-:W-:Y:S05]  /*03e0*/  BSYNC B0 ;  /* 0x0000000000007941 */ /* 0x000fea0003800000 */
.L_x_22257:
        /* <DEDUP_REMOVED lines=21> */
.L_x_22260:
[----:B------:R-:W-:Y:S05]  /*0540*/  BSYNC B0 ;  /* 0x0000000000007941 */ /* 0x000fea0003800000 */
.L_x_22259:
        /* <DEDUP_REMOVED lines=21> */
.L_x_22262:
[----:B------:R-:W-:Y:S05]  /*06a0*/  BSYNC B0 ;  /* 0x0000000000007941 */ /* 0x000fea0003800000 */
.L_x_22261:
        /* <DEDUP_REMOVED lines=21> */
.L_x_22264:
[----:B------:R-:W-:Y:S05]  /*0800*/  BSYNC B0 ;  /* 0x0000000000007941 */ /* 0x000fea0003800000 */
.L_x_22263:
        /* <DEDUP_REMOVED lines=24> */
.L_x_22266:
[----:B------:R-:W-:Y:S05]  /*0990*/  BSYNC B0 ;  /* 0x0000000000007941 */ /* 0x000fea0003800000 */
.L_x_22265:
[----:B------:R-:W-:-:S13]  /*09a0*/  ISETP.GE.AND P1, PT, R2, c[0x0][0x164], PT ;  /* 0x0000590002007a0c */ /* 0x000fda0003f26270 */
[----:B------:R-:W-:Y:S05]  /*09b0*/  @P1 EXIT ;  /* 0x000000000000194d */ /* 0x000fea0003800000 */
[----:B------:R-:W-:Y:S02]  /*09c0*/  ULDC.U8 UR6, c[0x0][0x1f0] ;  /* 0x00007c0000067ab9 */ /* 0x000fe40000000000 */
.L_x_22294:
        /* <DEDUP_REMOVED lines=26> */
[--C-:B------:R-:W-:Y:S01]  /*0b70*/  HADD2.F32 R188, -RZ, R177.reuse.H0_H0 ;  /* 0x200000b1ffbc7230 */ /* 0x100fe20000004100 */
[-C--:B------:R-:W-:Y:S01]  /*0b80*/  FMUL.FTZ R186, R186, R207.reuse ;  /* 0x000000cfbaba7220 */ /* 0x080fe20000410000 */
[----:B------:R-:W-:Y:S02]  /*0b90*/  HADD2.F32 R204, -RZ, R177.H1_H1 ;  /* 0x300000b1ffcc7230 */ /* 0x000fe40000004100 */
[--C-:B------:R-:W-:Y:S01]  /*0ba0*/  HADD2.F32 R212, -RZ, R179.reuse.H0_H0 ;  /* 0x200000b3ffd47230 */ /* 0x100fe20000004100 */
[-C--:B------:R-:W-:Y:S01]  /*0bb0*/  FMUL.FTZ R177, R188, R207.reuse ;  /* 0x000000cfbcb17220 */ /* 0x080fe20000410000 */
[----:B------:R-:W-:Y:S01]  /*0bc0*/  HADD2.F32 R214, -RZ, R179.H1_H1 ;  /* 0x300000b3ffd67230 */ /* 0x000fe20000004100 */
[----:B------:R-:W-:-:S02]  /*0bd0*/  FMUL.FTZ R179, R184, R207 ;  /* 0x000000cfb8b37220 */ /* 0x000fc40000410000 */
[----:B-----5:R-:W-:Y:S02]  /*0be0*/  FMUL.FTZ R187, R45, R186 ;  /* 0x000000ba2dbb7220 */ /* 0x020fe40000410000 */
[----:B------:R-:W-:Y:S01]  /*0bf0*/  FMUL.FTZ R188, R44, R179 ;  /* 0x000000b32cbc7220 */ /* 0x000fe20000410000 */
[--C-:B---3--:R-:W-:Y:S01]  /*0c00*/  @P1 HADD2.F32 R179, -RZ, R173.reuse.H0_H0 ;  /* 0x200000adffb31230 */ /* 0x108fe20000004100 */
[----:B------:R-:W-:Y:S01]  /*0c10*/  FMUL.FTZ R186, R46, R177 ;  /* 0x000000b12eba7220 */ /* 0x000fe20000410000 */
[----:B------:R-:W-:Y:S01]  /*0c20*/  @P1 HADD2.F32 R177, -RZ, R172.H0_H0 ;  /* 0x200000acffb11230 */ /* 0x000fe20000004100 */
[----:B------:R-:W-:Y:S01]  /*0c30*/  FMUL.FTZ R204, R204, R207 ;  /* 0x000000cfcccc7220 */ /* 0x000fe20000410000 */
[--C-:B------:R-:W-:Y:S02]  /*0c40*/  HADD2.F32 R208, -RZ, R178.reuse.H0_H0 ;  /* 0x200000b2ffd07230 */ /* 0x100fe40000004100 */
[----:B------:R-:W-:Y:S01]  /*0c50*/  HADD2.F32 R210, -RZ, R178.H1_H1 ;  /* 0x300000b2ffd27230 */ /* 0x000fe20000004100 */
[----:B------:R-:W-:Y:S01]  /*0c60*/  @P1 FADD.FTZ R188, R177, R188 ;  /* 0x000000bcb1bc1221 */ /* 0x000fe20000010000 */
[----:B------:R-:W-:Y:S01]  /*0c70*/  @P1 HADD2.F32 R176, -RZ, R172.H1_H1 ;  /* 0x300000acffb01230 */ /* 0x000fe20000004100 */
[----:B------:R-:W-:Y:S01]  /*0c80*/  @P1 FADD.FTZ R186, R179, R186 ;  /* 0x000000bab3ba1221 */ /* 0x000fe20000010000 */
[----:B------:R-:W-:Y:S01]  /*0c90*/  @P1 HADD2.F32 R178, -RZ, R173.H1_H1 ;  /* 0x300000adffb21230 */ /* 0x000fe20000004100 */
[----:B------:R-:W-:-:S02]  /*0ca0*/  FMUL.FTZ R185, R47, R204 ;  /* 0x000000cc2fb97220 */ /* 0x000fc40000410000 */
[-C--:B------:R-:W-:Y:S02]  /*0cb0*/  FMUL.FTZ R177, R208, R207.reuse ;  /* 0x000000cfd0b17220 */ /* 0x080fe40000410000 */
[-C--:B------:R-:W-:Y:S02]  /*0cc0*/  FMUL.FTZ R179, R212, R207.reuse ;  /* 0x000000cfd4b37220 */ /* 0x080fe40000410000 */
[-C--:B------:R-:W-:Y:S02]  /*0cd0*/  FMUL.FTZ R210, R210, R207.reuse ;  /* 0x000000cfd2d27220 */ /* 0x080fe40000410000 */
[----:B------:R-:W-:Y:S02]  /*0ce0*/  FMUL.FTZ R214, R214, R207 ;  /* 0x000000cfd6d67220 */ /* 0x000fe40000410000 */
[----:B------:R-:W-:Y:S01]  /*0cf0*/  @P1 FADD.FTZ R187, R176, R187 ;  /* 0x000000bbb0bb1221 */ /* 0x000fe20000010000 */
[--C-:B------:R-:W-:Y:S01]  /*0d00*/  @P1 HADD2.F32 R176, -RZ, R174.reuse.H1_H1 ;  /* 0x300000aeffb01230 */ /* 0x100fe20000004100 */
[----:B------:R-:W-:Y:S01]  /*0d10*/  @P1 FADD.FTZ R185, R178, R185 ;  /* 0x000000b9b2b91221 */ /* 0x000fe20000010000 */
[--C-:B------:R-:W-:Y:S01]  /*0d20*/  @P1 HADD2.F32 R178, -RZ, R175.reuse.H1_H1 ;  /* 0x300000afffb21230 */ /* 0x100fe20000004100 */
[----:B------:R-:W-:Y:S01]  /*0d30*/  FMUL.FTZ R184, R48, R177 ;  /* 0x000000b130b87220 */ /* 0x000fe20000410000 */
[----:B------:R-:W-:Y:S01]  /*0d40*/  @P1 HADD2.F32 R177, -RZ, R174.H0_H0 ;  /* 0x200000aeffb11230 */ /* 0x000fe20000004100 */
[----:B------:R-:W-:Y:S01]  /*0d50*/  FMUL.FTZ R182, R50, R179 ;  /* 0x000000b332b67220 */ /* 0x000fe20000410000 */
[----:B------:R-:W-:Y:S01]  /*0d60*/  @P1 HADD2.F32 R179, -RZ, R175.H0_H0 ;  /* 0x200000afffb31230 */ /* 0x000fe20000004100 */
[----:B------:R-:W-:-:S02]  /*0d70*/  FMUL.FTZ R183, R49, R210 ;  /* 0x000000d231b77220 */ /* 0x000fc40000410000 */
[----:B------:R-:W-:Y:S02]  /*0d80*/  FMUL.FTZ R181, R51, R214 ;  /* 0x000000d633b57220 */ /* 0x000fe40000410000 */
[----:B------:R-:W-:Y:S02]  /*0d90*/  @P1 FADD.FTZ R184, R177, R184 ;  /* 0x000000b8b1b81221 */ /* 0x000fe40000010000 */
[----:B------:R-:W-:Y:S02]  /*0da0*/  @P1 FADD.FTZ R183, R176, R183 ;  /* 0x000000b7b0b71221 */ /* 0x000fe40000010000 */
[----:B------:R-:W-:Y:S02]  /*0db0*/  @P1 FADD.FTZ R182, R179, R182 ;  /* 0x000000b6b3b61221 */ /* 0x000fe40000010000 */
[----:B------:R-:W-:Y:S01]  /*0dc0*/  @P1 FADD.FTZ R181, R178, R181 ;  /* 0x000000b5b2b51221 */ /* 0x000fe20000010000 */
[----:B------:R-:W-:Y:S02]  /*0dd0*/  LEA R204, P1, R0, c[0x0][0x188], 0x4 ;  /* 0x0000620000cc7a11 */ /* 0x000fe400078220ff */
[----:B------:R-:W-:-:S02]  /*0de0*/  F2FP.PACK_AB R178, R183, R184 ;  /* 0x000000b8b7b2723e */ /* 0x000fc400000000ff */
[----:B------:R-:W-:Y:S02]  /*0df0*/  LEA.HI.X R205, R0, c[0x0][0x18c], RZ, 0x4, P1 ;  /* 0x0000630000cd7a11 */ /* 0x000fe400008f24ff */
[----:B------:R-:W-:Y:S02]  /*0e00*/  F2FP.PACK_AB R177, R185, R186 ;  /* 0x000000bab9b1723e */ /* 0x000fe400000000ff */
[----:B------:R-:W-:Y:S02]  /*0e10*/  F2FP.PACK_AB R176, R187, R188 ;  /* 0x000000bcbbb0723e */ /* 0x000fe400000000ff */
[----:B------:R-:W-:-:S05]  /*0e20*/  F2FP.PACK_AB R179, R181, R182 ;  /* 0x000000b6b5b3723e */ /* 0x000fca00000000ff */
[----:B------:R1:W-:Y:S01]  /*0e30*/  STG.E.128 [R204.64], R176 ;  /* 0x000000b0cc007986 */ /* 0x0003e2000c101d04 */
[----:B------:R-:W-:-:S03]  /*0e40*/  IADD3 R208, R0, 0x20, RZ ;  /* 0x0000002000d07810 */ /* 0x000fc60007ffe0ff */
.L_x_22268:
[----:B------:R-:W-:Y:S05]  /*0e50*/  BSYNC B0 ;  /* 0x0000000000007941 */ /* 0x000fea0003800000 */
.L_x_22267:
[----:B------:R-:W-:Y:S01]  /*0e60*/  ISETP.GE.U32.AND P1, PT, R3, 0x40, PT ;  /* 0x000000400300780c */ /* 0x000fe20003f26070 */
[----:B------:R-:W-:-:S12]  /*0e70*/  BSSY B0, `(.L_x_22269) ;  /* 0x000003a000007945 */ /* 0x000fd80003800000 */
[----:B------:R-:W-:Y:S05]  /*0e80*/  @!P1 BRA `(.L_x_22270) ;  /* 0x0000038000009947 */ /* 0x000fea0003800000 */
[----:B------:R-:W-:Y:S01]  /*0e90*/  ISETP.NE.U32.AND P1, PT, RZ, c[0x0][0x180], PT ;  /* 0x00006000ff007a0c */ /* 0x000fe20003f25070 */
[----:B------:R-:W-:-:S03]  /*0ea0*/  HFMA2.MMA R21, -RZ, RZ, 0, 9.5367431640625e-07 ;  /* 0x00000010ff157435 */ /* 0x000fc600000001ff */
[----:B------:R-:W-:-:S07]  /*0eb0*/  ISETP.NE.AND.EX P1, PT, RZ, c[0x0][0x184], PT, P1 ;  /* 0x00006100ff007a0c */ /* 0x000fce0003f25310 */
[----:B------:R-:W-:-:S06]  /*0ec0*/  IMAD.WIDE.U32 R20, R208, R21, c[0x0][0x170] ;  /* 0x00005c00d0147625 */ /* 0x000fcc00078e0015 */
[C---:B------:R-:W-:Y:S01]  /*0ed0*/  @P1 LEA R24, P2, R208.reuse, c[0x0][0x180], 0x4 ;  /* 0x00006000d0181a11 */ /* 0x040fe200078420ff */
[----:B------:R-:W2:Y:S03]  /*0ee0*/  LDG.E.128 R20, [R20.64] ;  /* 0x0000000414147981 */ /* 0x000ea6000c1e1d00 */
[----:B------:R-:W-:-:S05]  /*0ef0*/  @P1 LEA.HI.X R25, R208, c[0x0][0x184], RZ, 0x4, P2 ;  /* 0x00006100d0191a11 */ /* 0x000fca00010f24ff */
[----:B------:R3:W4:Y:S01]  /*0f00*/  @P1 LDG.E.128 R172, [R24.64] ;  /* 0x0000000418ac1981 */ /* 0x000722000c1e1d00 */
[--C-:B-12---:R-:W-:Y:S02]  /*0f10*/  HADD2.F32 R176, -RZ, R20.reuse.H1_H1 ;  /* 0x30000014ffb07230 */ /* 0x106fe40000004100 */
[--C-:B------:R-:W-:Y:S02]  /*0f20*/  HADD2.F32 R204, -RZ, R21.reuse.H1_H1 ;  /* 0x30000015ffcc7230 */ /* 0x100fe40000004100 */
[----:B------:R-:W-:Y:S02]  /*0f30*/  HADD2.F32 R26, -RZ, R20.H0_H0 ;  /* 0x20000014ff1a7230 */ /* 0x000fe40000004100 */
[----:B------:R-:W-:Y:S01]  /*0f40*/  HADD2.F32 R178, -RZ, R21.H0_H0 ;  /* 0x20000015ffb27230 */ /* 0x000fe20000004100 */
[-C--:B------:R-:W-:Y:S02]  /*0f50*/  FMUL.FTZ R176, R176, R207.reuse ;  /* 0x000000cfb0b07220 */ /* 0x080fe40000410000 */
[-C--:B------:R-:W-:Y:S01]  /*0f60*/  FMUL.FTZ R204, R204, R207.reuse ;  /* 0x000000cfcccc7220 */ /* 0x080fe20000410000 */
[--C-:B------:R-:W-:Y:S01]  /*0f70*/  HADD2.F32 R212, -RZ, R23.reuse.H0_H0 ;  /* 0x20000017ffd47230 */ /* 0x100fe20000004100 */
[-C--:B------:R-:W-:Y:S01]  /*0f80*/  FMUL.FTZ R27, R26, R207.reuse ;  /* 0x000000cf1a1b7220 */ /* 0x080fe20000410000 */
[----:B------:R-:W-:Y:S01]  /*0f90*/  HADD2.F32 R214, -RZ, R23.H1_H1 ;  /* 0x30000017ffd67230 */ /* 0x000fe20000004100 */
[----:B---3--:R-:W-:Y:S01]  /*0fa0*/  FMUL.FTZ R25, R178, R207 ;  /* 0x000000cfb2197220 */ /* 0x008fe20000410000 */
[----:B------:R-:W-:Y:S01]  /*0fb0*/  HADD2.F32 R210, -RZ, R22.H0_H0 ;  /* 0x20000016ffd27230 */ /* 0x000fe20000004100 */
[----:B-----5:R-:W-:Y:S01]  /*0fc0*/  FMUL.FTZ R26, R69, R176 ;  /* 0x000000b0451a7220 */ /* 0x020fe20000410000 */
[----:B----4-:R-:W-:Y:S01]  /*0fd0*/  @P1 HADD2.F32 R21, -RZ, R172.H1_H1 ;  /* 0x300000acff151230 */ /* 0x010fe20000004100 */
[----:B------:R-:W-:Y:S01]  /*0fe0*/  FMUL.FTZ R24, R71, R204 ;  /* 0x000000cc47187220 */ /* 0x000fe20000410000 */
[----:B------:R-:W-:-:S02]  /*0ff0*/  @P1 HADD2.F32 R23, -RZ, R173.H1_H1 ;  /* 0x300000adff171230 */ /* 0x000fc40000004100 */
[----:B------:R-:W-:Y:S01]  /*1000*/  HADD2.F32 R22, -RZ, R22.H1_H1 ;  /* 0x30000016ff167230 */ /* 0x000fe20000004100 */
[----:B------:R-:W-:Y:S01]  /*1010*/  FMUL.FTZ R25, R70, R25 ;  /* 0x0000001946197220 */ /* 0x000fe20000410000 */
[----:B------:R-:W-:Y:S01]  /*1020*/  @P1 HADD2.F32 R176, -RZ, R173.H0_H0 ;  /* 0x200000adffb01230 */ /* 0x000fe20000004100 */
[----:B------:R-:W-:Y:S01]  /*1030*/  FMUL.FTZ R27, R68, R27 ;  /* 0x0000001b441b7220 */ /* 0x000fe20000410000 */
[----:B------:R-:W-:Y:S01]  /*1040*/  @P1 HADD2.F32 R20, -RZ, R172.H0_H0 ;  /* 0x200000acff141230 */ /* 0x000fe20000004100 */
[----:B------:R-:W-:Y:S02]  /*1050*/  @P1 FADD.FTZ R26, R21, R26 ;  /* 0x0000001a151a1221 */ /* 0x000fe40000010000 */
[----:B------:R-:W-:Y:S02]  /*1060*/  @P1 FADD.FTZ R24, R23, R24 ;  /* 0x0000001817181221 */ /* 0x000fe40000010000 */
[-C--:B------:R-:W-:Y:S02]  /*1070*/  FMUL.FTZ R23, R210, R207.reuse ;  /* 0x000000cfd2177220 */ /* 0x080fe40000410000 */
[----:B------:R-:W-:-:S02]  /*1080*/  FMUL.FTZ R22, R22, R207 ;  /* 0x000000cf16167220 */ /* 0x000fc40000410000 */
[-C--:B------:R-:W-:Y:S02]  /*1090*/  FMUL.FTZ R21, R212, R207.reuse ;  /* 0x000000cfd4157220 */ /* 0x080fe40000410000 */
[----:B------:R-:W-:Y:S01]  /*10a0*/  FMUL.FTZ R214, R214, R207 ;  /* 0x000000cfd6d67220 */ /* 0x000fe20000410000 */
[--C-:B------:R-:W-:Y:S01]  /*10b0*/  @P1 HADD2.F32 R177, -RZ, R174.reuse.H1_H1 ;  /* 0x300000aeffb11230 */ /* 0x100fe20000004100 */
[----:B------:R-:W-:Y:S01]  /*10c0*/  @P1 FADD.FTZ R25, R176, R25 ;  /* 0x00000019b0191221 */ /* 0x000fe20000010000 */
[----:B------:R-:W-:Y:S01]  /*10d0*/  @P1 HADD2.F32 R176, -RZ, R174.H0_H0 ;  /* 0x200000aeffb01230 */ /* 0x000fe20000004100 */
[----:B------:R-:W-:Y:S01]  /*10e0*/  @P1 FADD.FTZ R27, R20, R27 ;  /* 0x0000001b141b1221 */ /* 0x000fe20000010000 */
[--C-:B------:R-:W-:Y:S01]  /*10f0*/  @P1 HADD2.F32 R178, -RZ, R175.reuse.H0_H0 ;  /* 0x200000afffb21230 */ /* 0x100fe20000004100 */
[----:B------:R-:W-:Y:S01]  /*1100*/  FMUL.FTZ R23, R72, R23 ;  /* 0x0000001748177220 */ /* 0x000fe20000410000 */
        /* <DEDUP_REMOVED lines=16> */
.L_x_22270:
[----:B------:R-:W-:Y:S05]  /*1210*/  BSYNC B0 ;  /* 0x0000000000007941 */ /* 0x000fea0003800000 */
.L_x_22269:
        /* <DEDUP_REMOVED lines=59> */
.L_x_22272:
[----:B------:R-:W-:Y:S05]  /*15d0*/  BSYNC B0 ;  /* 0x0000000000007941 */ /* 0x000fea0003800000 */
.L_x_22271:
        /* <DEDUP_REMOVED lines=10> */
[----:B------:R0:W3:Y:S01]  /*1680*/  @P1 LDG.E.128 R172, [R8.64] ;  /* 0x0000000408ac1981 */ /* 0x0000e2000c1e1d00 */
        /* <DEDUP_REMOVED lines=9> */
[----:B0-----:R-:W-:Y:S01]  /*1720*/  FMUL.FTZ R9, R178, R207 ;  /* 0x000000cfb2097220 */ /* 0x001fe20000410000 */
[----:B------:R-:W-:Y:S01]  /*1730*/  HADD2.F32 R210, -RZ, R6.H0_H0 ;  /* 0x20000006ffd27230 */ /* 0x000fe20000004100 */
[----:B-----5:R-:W-:Y:S01]  /*1740*/  FMUL.FTZ R10, R117, R176 ;  /* 0x000000b0750a7220 */ /* 0x020fe20000410000 */
[----:B---3--:R-:W-:Y:S01]  /*1750*/  @P1 HADD2.F32 R5, -RZ, R172.H1_H1 ;  /* 0x300000acff051230 */ /* 0x008fe20000004100 */
        /* <DEDUP_REMOVED lines=35> */
.L_x_22274:
[----:B------:R-:W-:Y:S05]  /*1990*/  BSYNC B0 ;  /* 0x0000000000007941 */ /* 0x000fea0003800000 */
.L_x_22273:
        /* <DEDUP_REMOVED lines=10> */
[----:B------:R-:W3:Y:S01]  /*1a40*/  @P1 LDG.E.128 R172, [R190.64] ;  /* 0x00000004beac1981 */ /* 0x000ee2000c1e1d00 */
[--C-:B--2---:R-:W-:Y:S02]  /*1a50*/  HADD2.F32 R180, -RZ, R176.reuse.H0_H0 ;  /* 0x200000b0ffb47230 */ /* 0x104fe40000004100 */
[--C-:B------:R-:W-:Y:S02]  /*1a60*/  HADD2.F32 R194, -RZ, R177.reuse.H0_H0 ;  /* 0x200000b1ffc27230 */ /* 0x100fe40000004100 */
[----:B------:R-:W-:Y:S02]  /*1a70*/  HADD2.F32 R192, -RZ, R176.H1_H1 ;  /* 0x300000b0ffc07230 */ /* 0x000fe40000004100 */
[----:B------:R-:W-:Y:S01]  /*1a80*/  HADD2.F32 R204, -RZ, R177.H1_H1 ;  /* 0x300000b1ffcc7230 */ /* 0x000fe20000004100 */
[-C--:B------:R-:W-:Y:S01]  /*1a90*/  FMUL.FTZ R177, R194, R207.reuse ;  /* 0x000000cfc2b17220 */ /* 0x080fe20000410000 */
[--C-:B------:R-:W-:Y:S02]  /*1aa0*/  HADD2.F32 R212, -RZ, R179.reuse.H0_H0 ;  /* 0x200000b3ffd47230 */ /* 0x100fe40000004100 */
[----:B------:R-:W-:Y:S01]  /*1ab0*/  HADD2.F32 R214, -RZ, R179.H1_H1 ;  /* 0x300000b3ffd67230 */ /* 0x000fe20000004100 */
[-C--:B------:R-:W-:Y:S01]  /*1ac0*/  FMUL.FTZ R179, R180, R207.reuse ;  /* 0x000000cfb4b37220 */ /* 0x080fe20000410000 */
[----:B------:R-:W-:Y:S01]  /*1ad0*/  HADD2.F32 R210, -RZ, R178.H0_H0 ;  /* 0x200000b2ffd27230 */ /* 0x000fe20000004100 */
[----:B------:R-:W-:-:S02]  /*1ae0*/  FMUL.FTZ R192, R192, R207 ;  /* 0x000000cfc0c07220 */ /* 0x000fc40000410000 */
[----:B-----5:R-:W-:Y:S01]  /*1af0*/  FMUL.FTZ R180, R140, R179 ;  /* 0x000000b38cb47220 */ /* 0x020fe20000410000 */
[--C-:B---3--:R-:W-:Y:S01]  /*1b00*/  @P1 HADD2.F32 R179, -RZ, R173.reuse.H0_H0 ;  /* 0x200000adffb31230 */ /* 0x108fe20000004100 */
[----:B------:R-:W-:Y:S01]  /*1b10*/  FMUL.FTZ R190, R142, R177 ;  /* 0x000000b18ebe7220 */ /* 0x000fe20000410000 */
[----:B------:R-:W-:Y:S01]  /*1b20*/  @P1 HADD2.F32 R177, -RZ, R172.H0_H0 ;  /* 0x200000acffb11230 */ /* 0x000fe20000004100 */
[----:B------:R-:W-:Y:S01]  /*1b30*/  FMUL.FTZ R204, R204, R207 ;  /* 0x000000cfcccc7220 */ /* 0x000fe20000410000 */
[----:B------:R-:W-:Y:S01]  /*1b40*/  HADD2.F32 R178, -RZ, R178.H1_H1 ;  /* 0x300000b2ffb27230 */ /* 0x000fe20000004100 */
[----:B------:R-:W-:Y:S01]  /*1b50*/  FMUL.FTZ R189, R141, R192 ;  /* 0x000000c08dbd7220 */ /* 0x000fe20000410000 */
[----:B------:R-:W-:Y:S01]  /*1b60*/  @P1 HADD2.F32 R192, -RZ, R173.H1_H1 ;  /* 0x300000adffc01230 */ /* 0x000fe20000004100 */
[----:B------:R-:W-:Y:S01]  /*1b70*/  FMUL.FTZ R191, R143, R204 ;  /* 0x000000cc8fbf7220 */ /* 0x000fe20000410000 */
[----:B------:R-:W-:Y:S01]  /*1b80*/  @P1 HADD2.F32 R176, -RZ, R172.H1_H1 ;  /* 0x300000acffb01230 */ /* 0x000fe20000004100 */
[----:B------:R-:W-:-:S02]  /*1b90*/  @P1 FADD.FTZ R180, R177, R180 ;  /* 0x000000b4b1b41221 */ /* 0x000fc40000010000 */
[----:B------:R-:W-:Y:S02]  /*1ba0*/  @P1 FADD.FTZ R190, R179, R190 ;  /* 0x000000beb3be1221 */ /* 0x000fe40000010000 */
[-C--:B------:R-:W-:Y:S02]  /*1bb0*/  FMUL.FTZ R177, R210, R207.reuse ;  /* 0x000000cfd2b17220 */ /* 0x080fe40000410000 */
[-C--:B------:R-:W-:Y:S02]  /*1bc0*/  FMUL.FTZ R178, R178, R207.reuse ;  /* 0x000000cfb2b27220 */ /* 0x080fe40000410000 */
[-C--:B------:R-:W-:Y:S02]  /*1bd0*/  FMUL.FTZ R179, R212, R207.reuse ;  /* 0x000000cfd4b37220 */ /* 0x080fe40000410000 */
[----:B------:R-:W-:Y:S02]  /*1be0*/  FMUL.FTZ R214, R214, R207 ;  /* 0x000000cfd6d67220 */ /* 0x000fe40000410000 */
[----:B------:R-:W-:-:S02]  /*1bf0*/  @P1 FADD.FTZ R191, R192, R191 ;  /* 0x000000bfc0bf1221 */ /* 0x000fc40000010000 */
[----:B------:R-:W-:Y:S01]  /*1c00*/  @P1 FADD.FTZ R189, R176, R189 ;  /* 0x000000bdb0bd1221 */ /* 0x000fe20000010000 */
[--C-:B------:R-:W-:Y:S01]  /*1c10*/  @P1 HADD2.F32 R176, -RZ, R174.reuse.H1_H1 ;  /* 0x300000aeffb01230 */ /* 0x100fe20000004100 */
[----:B------:R-:W-:Y:S01]  /*1c20*/  FMUL.FTZ R192, R144, R177 ;  /* 0x000000b190c07220 */ /* 0x000fe20000410000 */
[----:B------:R-:W-:Y:S01]  /*1c30*/  @P1 HADD2.F32 R177, -RZ, R174.H0_H0 ;  /* 0x200000aeffb11230 */ /* 0x000fe20000004100 */
[----:B------:R-:W-:Y:S01]  /*1c40*/  FMUL.FTZ R193, R145, R178 ;  /* 0x000000b291c17220 */ /* 0x000fe20000410000 */
[--C-:B------:R-:W-:Y:S01]  /*1c50*/  @P1 HADD2.F32 R178, -RZ, R175.reuse.H1_H1 ;  /* 0x300000afffb21230 */ /* 0x100fe20000004100 */
[----:B------:R-:W-:Y:S01]  /*1c60*/  FMUL.FTZ R194, R146, R179 ;  /* 0x000000b392c27220 */ /* 0x000fe20000410000 */
[----:B------:R-:W-:Y:S01]  /*1c70*/  @P1 HADD2.F32 R179, -RZ, R175.H0_H0 ;  /* 0x200000afffb31230 */ /* 0x000fe20000004100 */
[----:B------:R-:W-:Y:S02]  /*1c80*/  FMUL.FTZ R195, R147, R214 ;  /* 0x000000d693c37220 */ /* 0x000fe40000410000 */
[----:B------:R-:W-:-:S02]  /*1c90*/  @P1 FADD.FTZ R192, R177, R192 ;  /* 0x000000c0b1c01221 */ /* 0x000fc40000010000 */
[----:B------:R-:W-:Y:S02]  /*1ca0*/  @P1 FADD.FTZ R193, R176, R193 ;  /* 0x000000c1b0c11221 */ /* 0x000fe40000010000 */
[----:B------:R-:W-:Y:S02]  /*1cb0*/  @P1 FADD.FTZ R194, R179, R194 ;  /* 0x000000c2b3c21221 */ /* 0x000fe40000010000 */
[----:B------:R-:W-:Y:S01]  /*1cc0*/  @P1 FADD.FTZ R195, R178, R195 ;  /* 0x000000c3b2c31221 */ /* 0x000fe20000010000 */
[C---:B------:R-:W-:Y:S02]  /*1cd0*/  LEA R204, P1, R208.reuse, c[0x0][0x188], 0x4 ;  /* 0x00006200d0cc7a11 */ /* 0x040fe400078220ff */
[----:B------:R-:W-:Y:S02]  /*1ce0*/  F2FP.PACK_AB R178, R193, R192 ;  /* 0x000000c0c1b2723e */ /* 0x000fe400000000ff */
[----:B------:R-:W-:Y:S02]  /*1cf0*/  LEA.HI.X R205, R208, c[0x0][0x18c], RZ, 0x4, P1 ;  /* 0x00006300d0cd7a11 */ /* 0x000fe400008f24ff */
[----:B------:R-:W-:-:S02]  /*1d00*/  F2FP.PACK_AB R177, R191, R190 ;  /* 0x000000bebfb1723e */ /* 0x000fc400000000ff */
[----:B------:R-:W-:Y:S02]  /*1d10*/  F2FP.PACK_AB R176, R189, R180 ;  /* 0x000000b4bdb0723e */ /* 0x000fe400000000ff */
[----:B------:R-:W-:-:S05]  /*1d20*/  F2FP.PACK_AB R179, R195, R194 ;  /* 0x000000c2c3b3723e */ /* 0x000fca00000000ff */
[----:B------:R0:W-:Y:S01]  /*1d30*/  STG.E.128 [R204.64], R176 ;  /* 0x000000b0cc007986 */ /* 0x0001e2000c101d04 */
[----:B------:R-:W-:-:S03]  /*1d40*/  IADD3 R208, R208, 0x20, RZ ;  /* 0x00000020d0d07810 */ /* 0x000fc60007ffe0ff */
.L_x_22276:
[----:B------:R-:W-:Y:S05]  /*1d50*/  BSYNC B0 ;  /* 0x0000000000007941 */ /* 0x000fea0003800000 */
.L_x_22275:
[----:B------:R-:W-:Y:S01]  /*1d60*/  ISETP.GE.U32.AND P1, PT, R3, 0xc0, PT ;  /* 0x000000c00300780c */ /* 0x000fe20003f26070 */
[----:B------:R-:W-:-:S12]  /*1d70*/  BSSY B0, `(.L_x_22277) ;  /* 0x0000039000007945 */ /* 0x000fd80003800000 */
[----:B------:R-:W-:Y:S05]  /*1d80*/  @!P1 BRA `(.L_x_22278) ;  /* 0x0000037000009947 */ /* 0x000fea0003800000 */
[----:B------:R-:W-:Y:S01]  /*1d90*/  ISETP.NE.U32.AND P1, PT, RZ, c[0x0][0x180], PT ;  /* 0x00006000ff007a0c */ /* 0x000fe20003f25070 */
[----:B01----:R-:W-:-:S03]  /*1da0*/  HFMA2.MMA R177, -RZ, RZ, 0, 9.5367431640625e-07 ;  /* 0x00000010ffb17435 */ /* 0x003fc600000001ff */
[----:B------:R-:W-:-:S07]  /*1db0*/  ISETP.NE.AND.EX P1, PT, RZ, c[0x0][0x184], PT, P1 ;  /* 0x00006100ff007a0c */ /* 0x000fce0003f25310 */
[----:B------:R-:W-:-:S06]  /*1dc0*/  IMAD.WIDE.U32 R176, R208, R177, c[0x0][0x170] ;  /* 0x00005c00d0b07625 */ /* 0x000fcc00078e00b1 */
[----:B------:R-:W2:Y:S01]  /*1dd0*/  LDG.E.128 R176, [R176.64] ;  /* 0x00000004b0b07981 */ /* 0x000ea2000c1e1d00 */
[----:B------:R-:W-:-:S04]  /*1de0*/  @P1 LEA R196, P2, R208, c[0x0][0x180], 0x4 ;  /* 0x00006000d0c41a11 */ /* 0x000fc800078420ff */
[----:B------:R-:W-:-:S05]  /*1df0*/  @P1 LEA.HI.X R197, R208, c[0x0][0x184], RZ, 0x4, P2 ;  /* 0x00006100d0c51a11 */ /* 0x000fca00010f24ff */
[----:B------:R0:W3:Y:S01]  /*1e00*/  @P1 LDG.E.128 R172, [R196.64] ;  /* 0x00000004c4ac1981 */ /* 0x0000e2000c1e1d00 */
        /* <DEDUP_REMOVED lines=12> */
[----:B0----5:R-:W-:Y:S01]  /*1ed0*/  FMUL.FTZ R197, R165, R200 ;  /* 0x000000c8a5c57220 */ /* 0x021fe20000410000 */
[--C-:B---3--:R-:W-:Y:S01]  /*1ee0*/  @P1 HADD2.F32 R200, -RZ, R173.reuse.H1_H1 ;  /* 0x300000adffc81230 */ /* 0x108fe20000004100 */
[----:B------:R-:W-:Y:S01]  /*1ef0*/  FMUL.FTZ R196, R164, R179 ;  /* 0x000000b3a4c47220 */ /* 0x000fe20000410000 */
[--C-:B------:R-:W-:Y:S01]  /*1f00*/  @P1 HADD2.F32 R176, -RZ, R172.reuse.H1_H1 ;  /* 0x300000acffb01230 */ /* 0x100fe20000004100 */
[----:B------:R-:W-:Y:S01]  /*1f10*/  FMUL.FTZ R198, R166, R177 ;  /* 0x000000b1a6c67220 */ /* 0x000fe20000410000 */
[----:B------:R-:W-:Y:S01]  /*1f20*/  @P1 HADD2.F32 R177, -RZ, R172.H0_H0 ;  /* 0x200000acffb11230 */ /* 0x000fe20000004100 */
[----:B------:R-:W-:Y:S01]  /*1f30*/  FMUL.FTZ R199, R167, R204 ;  /* 0x000000cca7c77220 */ /* 0x000fe20000410000 */
[----:B------:R-:W-:Y:S01]  /*1f40*/  @P1 HADD2.F32 R179, -RZ, R173.H0_H0 ;  /* 0x200000adffb31230 */ /* 0x000fe20000004100 */
[----:B------:R-:W-:-:S02]  /*1f50*/  FMUL.FTZ R201, R210, R207 ;  /* 0x000000cfd2c97220 */ /* 0x000fc40000410000 */
[-C--:B------:R-:W-:Y:S02]  /*1f60*/  FMUL.FTZ R178, R178, R207.reuse ;  /* 0x000000cfb2b27220 */ /* 0x080fe40000410000 */
[-C--:B------:R-:W-:Y:S02]  /*1f70*/  FMUL.FTZ R203, R212, R207.reuse ;  /* 0x000000cfd4cb7220 */ /* 0x080fe40000410000 */
[----:B------:R-:W-:Y:S02]  /*1f80*/  FMUL.FTZ R214, R214, R207 ;  /* 0x000000cfd6d67220 */ /* 0x000fe40000410000 */
[----:B------:R-:W-:Y:S02]  /*1f90*/  @P1 FADD.FTZ R199, R200, R199 ;  /* 0x000000c7c8c71221 */ /* 0x000fe40000010000 */
[----:B------:R-:W-:Y:S02]  /*1fa0*/  FMUL.FTZ R200, R168, R201 ;  /* 0x000000c9a8c87220 */ /* 0x000fe40000410000 */
[----:B------:R-:W-:Y:S01]  /*1fb0*/  @P1 FADD.FTZ R196, R177, R196 ;  /* 0x000000c4b1c41221 */ /* 0x000fe20000010000 */
[--C-:B------:R-:W-:Y:S01]  /*1fc0*/  @P1 HADD2.F32 R177, -RZ, R174.reuse.H0_H0 ;  /* 0x200000aeffb11230 */ /* 0x100fe20000004100 */
[----:B------:R-:W-:Y:S01]  /*1fd0*/  @P1 FADD.FTZ R197, R176, R197 ;  /* 0x000000c5b0c51221 */ /* 0x000fe20000010000 */
[----:B------:R-:W-:Y:S01]  /*1fe0*/  @P1 HADD2.F32 R176, -RZ, R174.H1_H1 ;  /* 0x300000aeffb01230 */ /* 0x000fe20000004100 */
[----:B------:R-:W-:Y:S01]  /*1ff0*/  @P1 FADD.FTZ R198, R179, R198 ;  /* 0x000000c6b3c61221 */ /* 0x000fe20000010000 */
[--C-:B------:R-:W-:Y:S01]  /*2000*/  @P1 HADD2.F32 R179, -RZ, R175.reuse.H0_H0 ;  /* 0x200000afffb31230 */ /* 0x100fe20000004100 */
[----:B------:R-:W-:Y:S01]  /*2010*/  FMUL.FTZ R201, R169, R178 ;  /* 0x000000b2a9c97220 */ /* 0x000fe20000410000 */
[----:B------:R-:W-:Y:S01]  /*2020*/  @P1 HADD2.F32 R178, -RZ, R175.H1_H1 ;  /* 0x300000afffb21230 */ /* 0x000fe20000004100 */
        /* <DEDUP_REMOVED lines=12> */
[----:B------:R0:W-:Y:S02]  /*20f0*/  STG.E.128 [R204.64], R176 ;  /* 0x000000b0cc007986 */ /* 0x0001e4000c101d04 */
.L_x_22278:
[----:B------:R-:W-:Y:S05]  /*2100*/  BSYNC B0 ;  /* 0x0000000000007941 */ /* 0x000fea0003800000 */
.L_x_22277:
[----:B01----:R-:W-:Y:S01]  /*2110*/  FADD.FTZ R176, RZ, R188 ;  /* 0x000000bcffb07221 */ /* 0x003fe20000010000 */
[C---:B------:R-:W-:Y:S02]  /*2120*/  ISETP.GT.U32.AND P1, PT, R3.reuse, 0x3f, PT ;  /* 0x0000003f0300780c */ /* 0x040fe40003f24070 */
        /* <DEDUP_REMOVED lines=55> */
.L_x_22295:
        /* <DEDUP_REMOVED lines=117> */
.L_x_22296:
        /* <DEDUP_REMOVED lines=45> */
[C---:B------:R-:W-:Y:S01]  /*2ec0*/  IMAD.WIDE.U32 R204, R0.reuse, R211, c[0x0][0x208] ;  /* 0x0000820000cc7625 */ /* 0x040fe200078e00d3 */
[----:B------:R-:W-:-:S02]  /*2ed0*/  IADD3 R0, R0, 0x20, RZ ;  /* 0x0000002000007810 */ /* 0x000fc40007ffe0ff */
[----:B------:R-:W-:-:S05]  /*2ee0*/  F2FP.PACK_AB R179, R216, R209 ;  /* 0x000000d1d8b3723e */ /* 0x000fca00000000ff */
[----:B------:R0:W-:Y:S02]  /*2ef0*/  STG.E.128 [R204.64], R176 ;  /* 0x000000b0cc007986 */ /* 0x0001e4000c101d04 */
.L_x_22282:
[----:B------:R-:W-:Y:S05]  /*2f00*/  BSYNC B0 ;  /* 0x0000000000007941 */ /* 0x000fea0003800000 */
.L_x_22281:
        /* <DEDUP_REMOVED lines=35> */
.L_x_22284:
[----:B------:R-:W-:Y:S05]  /*3140*/  BSYNC B0 ;  /* 0x0000000000007941 */ /* 0x000fea0003800000 */
.L_x_22283:
        /* <DEDUP_REMOVED lines=35> */
.L_x_22286:
[----:B------:R-:W-:Y:S05]  /*3380*/  BSYNC B0 ;  /* 0x0000000000007941 */ /* 0x000fea0003800000 */
.L_x_22285:
        /* <DEDUP_REMOVED lines=35> */
.L_x_22288:
[----:B------:R-:W-:Y:S05]  /*35c0*/  BSYNC B0 ;  /* 0x0000000000007941 */ /* 0x000fea0003800000 */
.L_x_22287:
        /* <DEDUP_REMOVED lines=35> */
.L_x_22290:
[----:B------:R-:W-:Y:S05]  /*3800*/  BSYNC B0 ;  /* 0x0000000000007941 */ /* 0x000fea0003800000 */
.L_x_22289:
        /* <DEDUP_REMOVED lines=34> */
.L_x_22292:
[----:B------:R-:W-:Y:S05]  /*3a30*/  BSYNC B0 ;  /* 0x0000000000007941 */ /* 0x000fea0003800000 */
.L_x_22291:
[----:B01----:R-:W-:-:S10]  /*3a40*/  HFMA2.MMA R177, -RZ, RZ, 0, 2.384185791015625e-07 ;  /* 0x00000004ffb17435 */ /* 0x003fd400000001ff */
[----:B------:R-:W-:-:S05]  /*3a50*/  IMAD R2, R177, c[0x0][0x160], R2 ;  /* 0x00005800b1027a24 */ /* 0x000fca00078e0202 */
[----:B------:R-:W-:-:S13]  /*3a60*/  ISETP.GE.AND P1, PT, R2, c[0x0][0x164], PT ;  /* 0x0000590002007a0c */ /* 0x000fda0003f26270 */
[----:B-----5:R-:W-:Y:S01]  /*3a70*/  @P1 CALL.REL.NOINC `(.L_x_22293) ;  /* 0x0000001000001944 */ /* 0x020fe20003c00000 */
[----:B------:R-:W-:Y:S05]  /*3a80*/  BRA `(.L_x_22294) ;  /* 0xffffcf4000007947 */ /* 0x000fea000383ffff */
.L_x_22293:
[----:B------:R-:W-:Y:S05]  /*3a90*/  EXIT ;  /* 0x000000000000794d */ /* 0x000fea0003800000 */
.L_x_22279:
[----:B------:R-:W-:Y:S01]  /*3aa0*/  HFMA2.MMA R179, -RZ, RZ, 0, 1.847743988037109375e-06 ;  /* 0x0000001fffb37435 */ /* 0x000fe200000001ff */
[----:B------:R-:W-:Y:S02]  /*3ab0*/  MOV R207, 0x1 ;  /* 0x0000000100cf7802 */ /* 0x000fe40000000f00 */
[----:B------:R-:W-:Y:S02]  /*3ac0*/  MOV R206, 0xffffffff ;  /* 0xffffffff00ce7802 */ /* 0x000fe40000000f00 */
[----:B------:R-:W-:Y:S02]  /*3ad0*/  MOV R176, 0x3af0 ;  /* 0x00003af000b07802 */ /* 0x000fe40000000f00 */
[----:B-----5:R-:W-:Y:S05]  /*3ae0*/  CALL.REL.NOINC `($__internal_84_$__cuda_sm70_shflsync_bfly_p) ;  /* 0x000009c000007944 */ /* 0x020fea0003c00000 */
[----:B-1----:R-:W-:Y:S01]  /*3af0*/  MOV R177, R207 ;  /* 0x000000cf00b17202 */ /* 0x002fe20000000f00 */
[----:B0-----:R-:W-:Y:S05]  /*3b00*/  BRA `(.L_x_22295) ;  /* 0xffffe99000007947 */ /* 0x001fea000383ffff */
.L_x_22280:
[----:B------:R-:W-:Y:S01]  /*3b10*/  HFMA2.MMA R207, -RZ, RZ, 0, 1.1920928955078125e-07 ;  /* 0x00000002ffcf7435 */ /* 0x000fe200000001ff */
[----:B0-----:R-:W-:Y:S02]  /*3b20*/  MOV R178, R208 ;  /* 0x000000d000b27202 */ /* 0x001fe40000000f00 */
[----:B------:R-:W-:Y:S02]  /*3b30*/  MOV R179, 0x1f ;  /* 0x0000001f00b37802 */ /* 0x000fe40000000f00 */
[----:B------:R-:W-:-:S02]  /*3b40*/  MOV R206, 0xffffffff ;  /* 0xffffffff00ce7802 */ /* 0x000fc40000000f00 */
[----:B------:R-:W-:Y:S02]  /*3b50*/  MOV R176, 0x3b70 ;  /* 0x00003b7000b07802 */ /* 0x000fe40000000f00 */
[----:B-----5:R-:W-:Y:S05]  /*3b60*/  CALL.REL.NOINC `($__internal_84_$__cuda_sm70_shflsync_bfly_p) ;  /* 0x0000094000007944 */ /* 0x020fea0003c00000 */
[----:B01----:R-:W-:Y:S01]  /*3b70*/  FADD.FTZ R178, R208, R207 ;  /* 0x000000cfd0b27221 */ /* 0x003fe20000010000 */
[----:B------:R-:W-:Y:S01]  /*3b80*/  HFMA2.MMA R207, -RZ, RZ, 0, 2.384185791015625e-07 ;  /* 0x00000004ffcf7435 */ /* 0x000fe200000001ff */
[----:B------:R-:W-:Y:S02]  /*3b90*/  MOV R179, 0x1f ;  /* 0x0000001f00b37802 */ /* 0x000fe40000000f00 */
[----:B------:R-:W-:Y:S02]  /*3ba0*/  MOV R206, 0xffffffff ;  /* 0xffffffff00ce7802 */ /* 0x000fe40000000f00 */
[----:B------:R-:W-:Y:S02]  /*3bb0*/  MOV R176, 0x3bd0 ;  /* 0x00003bd000b07802 */ /* 0x000fe40000000f00 */
[----:B------:R-:W-:Y:S05]  /*3bc0*/  CALL.REL.NOINC `($__internal_84_$__cuda_sm70_shflsync_bfly_p) ;  /* 0x000008e000007944 */ /* 0x000fea0003c00000 */
[----:B01----:R-:W-:Y:S01]  /*3bd0*/  FADD.FTZ R178, R178, R207 ;  /* 0x000000cfb2b27221 */ /* 0x003fe20000010000 */
[----:B------:R-:W-:Y:S01]  /*3be0*/  HFMA2.MMA R207, -RZ, RZ, 0, 4.76837158203125e-07 ;  /* 0x00000008ffcf7435 */ /* 0x000fe200000001ff */
[----:B------:R-:W-:Y:S02]  /*3bf0*/  MOV R179, 0x1f ;  /* 0x0000001f00b37802 */ /* 0x000fe40000000f00 */
[----:B------:R-:W-:-:S02]  /*3c00*/  MOV R206, 0xffffffff ;  /* 0xffffffff00ce7802 */ /* 0x000fc40000000f00 */
[----:B------:R-:W-:Y:S02]  /*3c10*/  MOV R176, 0x3c30 ;  /* 0x00003c3000b07802 */ /* 0x000fe40000000f00 */
[----:B------:R-:W-:Y:S05]  /*3c20*/  CALL.REL.NOINC `($__internal_84_$__cuda_sm70_shflsync_bfly_p) ;  /* 0x0000088000007944 */ /* 0x000fea0003c00000 */
[----:B01----:R-:W-:Y:S01]  /*3c30*/  FADD.FTZ R178, R178, R207 ;  /* 0x000000cfb2b27221 */ /* 0x003fe20000010000 */
[----:B------:R-:W-:Y:S01]  /*3c40*/  HFMA2.MMA R207, -RZ, RZ, 0, 9.5367431640625e-07 ;  /* 0x00000010ffcf7435 */ /* 0x000fe200000001ff */
[----:B------:R-:W-:Y:S02]  /*3c50*/  MOV R179, 0x1f ;  /* 0x0000001f00b37802 */ /* 0x000fe40000000f00 */
[----:B------:R-:W-:Y:S02]  /*3c60*/  MOV R206, 0xffffffff ;  /* 0xffffffff00ce7802 */ /* 0x000fe40000000f00 */
[----:B------:R-:W-:Y:S02]  /*3c70*/  MOV R176, 0x3c90 ;  /* 0x00003c9000b07802 */ /* 0x000fe40000000f00 */
[----:B------:R-:W-:Y:S05]  /*3c80*/  CALL.REL.NOINC `($__internal_84_$__cuda_sm70_shflsync_bfly_p) ;  /* 0x0000082000007944 */ /* 0x000fea0003c00000 */
        /* <DEDUP_REMOVED lines=103> */
[----:B------:R-:W-:Y:S05]  /*4300*/  CALL.REL.NOINC `($__internal_84_$__cuda_sm70_shflsync_bfly_p) ;  /* 0x000001a000007944 */ /* 0x000fea0003c00000 */
[----:B01----:R-:W-:Y:S01]  /*4310*/  FADD.FTZ R178, R178, R207 ;  /* 0x000000cfb2b27221 */ /* 0x003fe20000010000 */
[----:B------:R-:W-:Y:S01]  /*4320*/  HFMA2.MMA R207, -RZ, RZ, 0, 1.1920928955078125e-07 ;  /* 0x00000002ffcf7435 */ /* 0x000fe200000001ff */
[----:B------:R-:W-:Y:S02]  /*4330*/  MOV R179, 0x1f ;  /* 0x0000001f00b37802 */ /* 0x000fe40000000f00 */
[----:B------:R-:W-:Y:S02]  /*4340*/  MOV R206, 0xffffffff ;  /* 0xffffffff00ce7802 */ /* 0x000fe40000000f00 */
[----:B------:R-:W-:Y:S02]  /*4350*/  MOV R176, 0x4370 ;  /* 0x0000437000b07802 */ /* 0x000fe40000000f00 */
[----:B------:R-:W-:Y:S05]  /*4360*/  CALL.REL.NOINC `($__internal_84_$__cuda_sm70_shflsync_bfly_p) ;  /* 0x0000014000007944 */ /* 0x000fea0003c00000 */
[----:B01----:R-:W-:Y:S01]  /*4370*/  FADD.FTZ R178, R178, R207 ;  /* 0x000000cfb2b27221 */ /* 0x003fe20000010000 */
[----:B------:R-:W-:Y:S01]  /*4380*/  HFMA2.MMA R207, -RZ, RZ, 0, 2.384185791015625e-07 ;  /* 0x00000004ffcf7435 */ /* 0x000fe200000001ff */
[----:B------:R-:W-:Y:S02]  /*4390*/  MOV R179, 0x1f ;  /* 0x0000001f00b37802 */ /* 0x000fe40000000f00 */
[----:B------:R-:W-:-:S02]  /*43a0*/  MOV R206, 0xffffffff ;  /* 0xffffffff00ce7802 */ /* 0x000fc40000000f00 */
[----:B------:R-:W-:Y:S02]  /*43b0*/  MOV R176, 0x43d0 ;  /* 0x000043d000b07802 */ /* 0x000fe40000000f00 */
[----:B------:R-:W-:Y:S05]  /*43c0*/  CALL.REL.NOINC `($__internal_84_$__cuda_sm70_shflsync_bfly_p) ;  /* 0x000000e000007944 */ /* 0x000fea0003c00000 */
[----:B01----:R-:W-:Y:S01]  /*43d0*/  FADD.FTZ R178, R178, R207 ;  /* 0x000000cfb2b27221 */ /* 0x003fe20000010000 */
[----:B------:R-:W-:Y:S01]  /*43e0*/  HFMA2.MMA R207, -RZ, RZ, 0, 4.76837158203125e-07 ;  /* 0x00000008ffcf7435 */ /* 0x000fe200000001ff */
[----:B------:R-:W-:Y:S02]  /*43f0*/  MOV R179, 0x1f ;  /* 0x0000001f00b37802 */ /* 0x000fe40000000f00 */
[----:B------:R-:W-:Y:S02]  /*4400*/  MOV R206, 0xffffffff ;  /* 0xffffffff00ce7802 */ /* 0x000fe40000000f00 */
[----:B------:R-:W-:Y:S02]  /*4410*/  MOV R176, 0x4430 ;  /* 0x0000443000b07802 */ /* 0x000fe40000000f00 */
[----:B------:R-:W-:Y:S05]  /*4420*/  CALL.REL.NOINC `($__internal_84_$__cuda_sm70_shflsync_bfly_p) ;  /* 0x0000008000007944 */ /* 0x000fea0003c00000 */
[----:B-1----:R-:W-:Y:S01]  /*4430*/  FADD.FTZ R204, R178, R207 ;  /* 0x000000cfb2cc7221 */ /* 0x002fe20000010000 */
[----:B------:R-:W-:Y:S01]  /*4440*/  HFMA2.MMA R207, -RZ, RZ, 0, 9.5367431640625e-07 ;  /* 0x00000010ffcf7435 */ /* 0x000fe200000001ff */
[----:B0-----:R-:W-:Y:S02]  /*4450*/  MOV R179, 0x1f ;  /* 0x0000001f00b37802 */ /* 0x001fe40000000f00 */
[----:B------:R-:W-:-:S02]  /*4460*/  MOV R206, 0xffffffff ;  /* 0xffffffff00ce7802 */ /* 0x000fc40000000f00 */
[----:B------:R-:W-:Y:S02]  /*4470*/  MOV R178, R204 ;  /* 0x000000cc00b27202 */ /* 0x000fe40000000f00 */
[----:B------:R-:W-:Y:S02]  /*4480*/  MOV R176, 0x44a0 ;  /* 0x000044a000b07802 */ /* 0x000fe40000000f00 */
[----:B------:R-:W-:Y:S05]  /*4490*/  CALL.REL.NOINC `($__internal_84_$__cuda_sm70_shflsync_bfly_p) ;  /* 0x0000001000007944 */ /* 0x000fea0003c00000 */
[----:B01----:R-:W-:Y:S05]  /*44a0*/  BRA `(.L_x_22296) ;  /* 0xffffe74000007947 */ /* 0x003fea000383ffff */
        .weak           $__internal_84_$__cuda_sm70_shflsync_bfly_p
        .type           $__internal_84_$__cuda_sm70_shflsync_bfly_p,@function
        .size           $__internal_84_$__cuda_sm70_shflsync_bfly_p,(.L_x_43144 - $__internal_84_$__cuda_sm70_shflsync_bfly_p)
$__internal_84_$__cuda_sm70_shflsync_bfly_p:
[----:B------:R-:W-:Y:S01]  /*44b0*/  HFMA2.MMA R177, -RZ, RZ, 0, 0 ;  /* 0x00000000ffb17435 */ /* 0x000fe200000001ff */
[----:B------:R-:W-:Y:S04]  /*44c0*/  WARPSYNC R206 ;  /* 0x000000ce00007348 */ /* 0x000fe80003800000 */
[----:B------:R0:W1:Y:S01]  /*44d0*/  SHFL.BFLY PT, R207, R178, R207, R179 ;  /* 0x0c0000cfb2cf7389 */ /* 0x00006200000e00b3 */
[----:B------:R-:W-:Y:S05]  /*44e0*/  RET.REL.NODEC R176 `(_ZN10layer_norm13ln_fwd_kernelINS_13Kernel_traitsIf6__halfS2_S2_fjLj1536ELj1ELj4ELj1ELj16ENS_18Kernel_traits_baseILj1536EfS2_S2_S2_fjLj128EEEEELb0ELb1ELb0ELb0EEEvNS_9FwdParamsE) ;  /* 0xffffbb10b0007950 */ /* 0x000fea0003c3ffff */
.L_x_22297:
        /* <DEDUP_REMOVED lines=9> */
.L_x_43144:


//--------------------- .text._ZN10layer_norm13ln_fwd_kernelINS_13Kernel_traitsIf6__halfS2_S2_fjLj1536ELj1ELj4ELj1ELj16ENS_18Kernel_traits_baseILj1536EfS2_S2_S2_fjLj128EEEEELb0ELb1ELb0ELb1EEEvNS_9FwdParamsE --------------------------
	.section	.text._ZN10layer_norm13ln_fwd_kernelINS_13Kernel_traitsIf6__halfS2_S2_fjLj1536ELj1ELj4ELj1ELj16ENS_18Kernel_traits_baseILj1536EfS2_S2_S2_fjLj128EEEEELb0ELb1ELb0ELb1EEEvNS_9FwdParamsE,"ax",@progbits
	.sectioninfo	@"SHI_REGISTERS=245"
	.align	128
        .global         _ZN10layer_norm13ln_fwd_kernelINS_13Kernel_traitsIf6__halfS2_S2_fjLj1536ELj1ELj4ELj1ELj16ENS_18Kernel_traits_baseILj1536EfS2_S2_S2_fjLj128EEEEELb0ELb1ELb0ELb1EEEvNS_9FwdParamsE
        .type           _ZN10layer_norm13ln_fwd_kernelINS_13Kernel_traitsIf6__halfS2_S2_fjLj1536ELj1ELj4ELj1ELj16ENS_18Kernel_traits_baseILj1536EfS2_S2_S2_fjLj128EEEEELb0ELb1ELb0ELb1EEEvNS_9FwdParamsE,@function
        .size           _ZN10layer_norm13ln_fwd_kernelINS_13Kernel_traitsIf6__halfS2_S2_fjLj1536ELj1ELj4ELj1ELj16ENS_18Kernel_traits_baseILj1536EfS2_S2_S2_fjLj128EEEEELb0ELb1ELb0ELb1EEEvNS_9FwdParamsE,(.L_x_43145 - _ZN10layer_norm13ln_fwd_kernelINS_13Kernel_traitsIf6__halfS2_S2_fjLj1536ELj1ELj4ELj1ELj16ENS_18Kernel_traits_baseILj1536EfS2_S2_S2_fjLj128EEEEELb0ELb1ELb0ELb1EEEvNS_9FwdParamsE)
        .other          _ZN10layer_norm13ln_fwd_kernelINS_13Kernel_traitsIf6__halfS2_S2_fjLj1536ELj1ELj4ELj1ELj16ENS_18Kernel_traits_baseILj1536EfS2_S2_S2_fjLj128EEEEELb0ELb1ELb0ELb1EEEvNS_9FwdParamsE,@"STO_CUDA_ENTRY STV_DEFAULT"
_ZN10layer_norm13ln_fwd_kernelINS_13Kernel_traitsIf6__halfS2_S2_fjLj1536ELj1ELj4ELj1ELj16ENS_18Kernel_traits_baseILj1536EfS2_S2_S2_fjLj128EEEEELb0ELb1ELb0ELb1EEEvNS_9FwdParamsE:
.text._ZN10layer_norm13ln_fwd_kernelINS_13Kernel_traitsIf6__halfS2_S2_fjLj1536ELj1ELj4ELj1ELj16ENS_18Kernel_traits_baseILj1536EfS2_S2_S2_fjLj128EEEEELb0ELb1ELb0ELb1EEEvNS_9FwdParamsE:
        /* <DEDUP_REMOVED lines=80> */
.L_x_22301:
        /* <DEDUP_REMOVED lines=10> */
[C---:B------:R-:W-:Y:S02]  /*05a0*/  IMAD.WIDE.U32 R154, R3.reuse, R160, c[0x0][0x170] ;  /* 0x00005c00039a7625 */ /* 0x040fe400078e00a0 */
[C---:B------:R-:W-:Y:S02]  /*05b0*/  @P0 LEA R156, P2, R3.reuse, c[0x0][0x180], 0x4 ;  /* 0x00006000039c0a11 */ /* 0x040fe400078420ff */
[----:B------:R-:W-:Y:S01]  /*05c0*/  @P1 IMAD.WIDE R152, R162, R153, c[0x0][0x1c0] ;  /* 0x00007000a2981625 */ /* 0x000fe200078e0299 */
[----:B------:R-:W2:Y:S01]  /*05d0*/  LDG.E.128 R168, [R154.64] ;  /* 0x000000049aa87981 */ /* 0x000ea2000c1e1d00 */
[----:B------:R-:W-:-:S04]  /*05e0*/  @P0 LEA.HI.X R157, R3, c[0x0][0x184], RZ, 0x4, P2 ;  /* 0x00006100039d0a11 */ /* 0x000fc800010f24ff */
[----:B------:R-:W3:Y:S04]  /*05f0*/  @P1 LDG.E.U16 R152, [R152.64] ;  /* 0x0000000498981981 */ /* 0x000ee8000c1e1500 */
[----:B0-----:R-:W4:Y:S01]  /*0600*/  @P0 LDG.E.128 R4, [R156.64] ;  /* 0x000000049c040981 */ /* 0x001f22000c1e1d00 */
[----:B------:R-:W-:Y:S02]  /*0610*/  MOV R209, 0x3f800000 ;  /* 0x3f80000000d17802 */ /* 0x000fe40000000f00 */
[----:B------:R-:W-:Y:S01]  /*0620*/  IADD3 R161, R3, 0x20, RZ ;  /* 0x0000002003a17810 */ /* 0x000fe20007ffe0ff */
[----:B--2---:R-:W-:Y:S02]  /*0630*/  HADD2.F32 R0, -RZ, R168.H0_H0 ;  /* 0x200000a8ff007230 */ /* 0x004fe40000004100 */
[----:B---3--:R-:W-:-:S02]  /*0640*/  @P1 HADD2.F32 R209, -RZ, R152.H0_H0 ;  /* 0x20000098ffd11230 */ /* 0x008fc40000004100 */
[----:B------:R-:W-:-:S03]  /*0650*/  HADD2.F32 R2, -RZ, R168.H1_H1 ;  /* 0x300000a8ff027230 */ /* 0x000fc60000004100 */
[----:B------:R-:W-:Y:S01]  /*0660*/  FMUL.FTZ R159, R0, R209 ;  /* 0x000000d1009f7220 */ /* 0x000fe20000410000 */
[----:B----4-:R-:W-:Y:S02]  /*0670*/  @P0 HADD2.F32 R153, -RZ, R4.H0_H0 ;  /* 0x20000004ff990230 */ /* 0x010fe40000004100 */
[--C-:B------:R-:W-:Y:S01]  /*0680*/  HADD2.F32 R0, -RZ, R170.reuse.H0_H0 ;  /* 0x200000aaff007230 */ /* 0x100fe20000004100 */
[----:B-----5:R-:W-:Y:S01]  /*0690*/  FMUL.FTZ R164, R52, R159 ;  /* 0x0000009f34a47220 */ /* 0x020fe20000410000 */
[--C-:B------:R-:W-:Y:S01]  /*06a0*/  HADD2.F32 R158, -RZ, R169.reuse.H0_H0 ;  /* 0x200000a9ff9e7230 */ /* 0x100fe20000004100 */
[-C--:B------:R-:W-:Y:S01]  /*06b0*/  FMUL.FTZ R2, R2, R209.reuse ;  /* 0x000000d102027220 */ /* 0x080fe20000410000 */
[----:B------:R-:W-:Y:S01]  /*06c0*/  HADD2.F32 R166, -RZ, R169.H1_H1 ;  /* 0x300000a9ffa67230 */ /* 0x000fe20000004100 */
[----:B------:R-:W-:Y:S01]  /*06d0*/  @P0 FADD.FTZ R164, R164, R153 ;  /* 0x00000099a4a40221 */ /* 0x000fe20000010000 */
[----:B------:R-:W-:Y:S01]  /*06e0*/  HADD2.F32 R154, -RZ, R170.H1_H1 ;  /* 0x300000aaff9a7230 */ /* 0x000fe20000004100 */
[----:B------:R-:W-:Y:S01]  /*06f0*/  FMUL.FTZ R153, R0, R209 ;  /* 0x000000d100997220 */ /* 0x000fe20000410000 */
[----:B------:R-:W-:-:S02]  /*0700*/  HADD2.F32 R152, -RZ, R171.H0_H0 ;  /* 0x200000abff987230 */ /* 0x000fc40000004100 */
[----:B------:R-:W-:Y:S01]  /*0710*/  HADD2.F32 R156, -RZ, R171.H1_H1 ;  /* 0x300000abff9c7230 */ /* 0x000fe20000004100 */
[----:B------:R-:W-:Y:S01]  /*0720*/  FMUL.FTZ R171, R53, R2 ;  /* 0x0000000235ab7220 */ /* 0x000fe20000410000 */
[----:B------:R-:W-:Y:S01]  /*0730*/  @P0 HADD2.F32 R0, -RZ, R4.H1_H1 ;  /* 0x30000004ff000230 */ /* 0x000fe20000004100 */
[-C--:B------:R-:W-:Y:S02]  /*0740*/  FMUL.FTZ R177, R158, R209.reuse ;  /* 0x000000d19eb17220 */ /* 0x080fe40000410000 */
[-C--:B------:R-:W-:Y:S02]  /*0750*/  FMUL.FTZ R157, R152, R209.reuse ;  /* 0x000000d1989d7220 */ /* 0x080fe40000410000 */
[-C--:B------:R-:W-:Y:S02]  /*0760*/  FMUL.FTZ R166, R166, R209.reuse ;  /* 0x000000d1a6a67220 */ /* 0x080fe40000410000 */
[-C--:B------:R-:W-:Y:S02]  /*0770*/  FMUL.FTZ R156, R156, R209.reuse ;  /* 0x000000d19c9c7220 */ /* 0x080fe40000410000 */
[----:B------:R-:W-:Y:S01]  /*0780*/  FMUL.FTZ R154, R154, R209 ;  /* 0x000000d19a9a7220 */ /* 0x000fe20000410000 */
[----:B------:R-:W-:Y:S01]  /*0790*/  @P0 HADD2.F32 R152, -RZ, R5.H0_H0 ;  /* 0x20000005ff980230 */ /* 0x000fe20000004100 */
[----:B------:R-:W-:Y:S01]  /*07a0*/  FMUL.FTZ R174, R48, R153 ;  /* 0x0000009930ae7220 */ /* 0x000fe20000410000 */
[--C-:B------:R-:W-:Y:S01]  /*07b0*/  @P0 HADD2.F32 R155, -RZ, R6.reuse.H0_H0 ;  /* 0x20000006ff9b0230 */ /* 0x100fe20000004100 */
[----:B------:R-:W-:Y:S01]  /*07c0*/  @P0 FADD.FTZ R171, R171, R0 ;  /* 0x00000000abab0221 */ /* 0x000fe20000010000 */
[----:B------:R-:W-:Y:S01]  /*07d0*/  @P0 HADD2.F32 R159, -RZ, R7.H0_H0 ;  /* 0x20000007ff9f0230 */ /* 0x000fe20000004100 */
[----:B------:R-:W-:Y:S01]  /*07e0*/  FMUL.FTZ R177, R54, R177 ;  /* 0x000000b136b17220 */ /* 0x000fe20000410000 */
[----:B------:R-:W-:Y:S01]  /*07f0*/  @P0 HADD2.F32 R153, -RZ, R5.H1_H1 ;  /* 0x30000005ff990230 */ /* 0x000fe20000004100 */
[----:B------:R-:W-:Y:S01]  /*0800*/  FMUL.FTZ R176, R50, R157 ;  /* 0x0000009d32b07220 */ /* 0x000fe20000410000 */
[----:B------:R-:W-:Y:S01]  /*0810*/  @P0 HADD2.F32 R2, -RZ, R7.H1_H1 ;  /* 0x30000007ff020230 */ /* 0x000fe20000004100 */
[----:B------:R-:W-:Y:S01]  /*0820*/  FMUL.FTZ R191, R51, R156 ;  /* 0x0000009c33bf7220 */ /* 0x000fe20000410000 */
[----:B------:R-:W-:Y:S01]  /*0830*/  @P0 HADD2.F32 R0, -RZ, R6.H1_H1 ;  /* 0x30000006ff000230 */ /* 0x000fe20000004100 */
[----:B------:R-:W-:-:S02]  /*0840*/  FMUL.FTZ R189, R49, R154 ;  /* 0x0000009a31bd7220 */ /* 0x000fc40000410000 */
[----:B------:R-:W-:Y:S01]  /*0850*/  FMUL.FTZ R184, R55, R166 ;  /* 0x000000a637b87220 */ /* 0x000fe20000410000 */
[----:B------:R-:W-:Y:S01]  /*0860*/  LEA R156, P1, R3, c[0x0][0x188], 0x4 ;  /* 0x00006200039c7a11 */ /* 0x000fe200078220ff */
[----:B------:R-:W-:Y:S02]  /*0870*/  @P0 FADD.FTZ R177, R177, R152 ;  /* 0x00000098b1b10221 */ /* 0x000fe40000010000 */
[----:B------:R-:W-:Y:S02]  /*0880*/  @P0 FADD.FTZ R174, R174, R155 ;  /* 0x0000009baeae0221 */ /* 0x000fe40000010000 */
[----:B------:R-:W-:Y:S02]  /*0890*/  @P0 FADD.FTZ R176, R176, R159 ;  /* 0x0000009fb0b00221 */ /* 0x000fe40000010000 */
[----:B------:R-:W-:Y:S02]  /*08a0*/  @P0 FADD.FTZ R191, R191, R2 ;  /* 0x00000002bfbf0221 */ /* 0x000fe40000010000 */
[----:B------:R-:W-:-:S02]  /*08b0*/  @P0 FADD.FTZ R189, R189, R0 ;  /* 0x00000000bdbd0221 */ /* 0x000fc40000010000 */
[----:B------:R-:W-:Y:S01]  /*08c0*/  @P0 FADD.FTZ R184, R184, R153 ;  /* 0x00000099b8b80221 */ /* 0x000fe20000010000 */
[----:B------:R-:W-:Y:S01]  /*08d0*/  LEA.HI.X R157, R3, c[0x0][0x18c], RZ, 0x4, P1 ;  /* 0x00006300039d7a11 */ /* 0x000fe200008f24ff */
[----:B------:R-:W-:Y:S01]  /*08e0*/  IMAD.WIDE.U32 R152, R161, R160, c[0x0][0x170] ;  /* 0x00005c00a1987625 */ /* 0x000fe200078e00a0 */
[----:B------:R-:W-:Y:S02]  /*08f0*/  F2FP.PACK_AB R183, R191, R176 ;  /* 0x000000b0bfb7723e */ /* 0x000fe400000000ff */
[----:B------:R-:W-:Y:S02]  /*0900*/  F2FP.PACK_AB R182, R189, R174 ;  /* 0x000000aebdb6723e */ /* 0x000fe400000000ff */
[----:B------:R-:W-:Y:S02]  /*0910*/  F2FP.PACK_AB R181, R184, R177 ;  /* 0x000000b1b8b5723e */ /* 0x000fe400000000ff */
[----:B------:R-:W-:-:S05]  /*0920*/  F2FP.PACK_AB R180, R171, R164 ;  /* 0x000000a4abb4723e */ /* 0x000fca00000000ff */
[----:B------:R0:W-:Y:S01]  /*0930*/  STG.E.128 [R156.64], R180 ;  /* 0x000000b49c007986 */ /* 0x0001e2000c101d04 */
[----:B------:R-:W-:-:S03]  /*0940*/  @P0 LEA R158, P1, R161, c[0x0][0x180], 0x4 ;  /* 0x00006000a19e0a11 */ /* 0x000fc600078220ff */
[----:B------:R-:W2:Y:S01]  /*0950*/  LDG.E.128 R152, [R152.64] ;  /* 0x0000000498987981 */ /* 0x000ea2000c1e1d00 */
[----:B------:R-:W-:-:S05]  /*0960*/  @P0 LEA.HI.X R159, R161, c[0x0][0x184], RZ, 0x4, P1 ;  /* 0x00006100a19f0a11 */ /* 0x000fca00008f24ff */
[----:B------:R-:W3:Y:S01]  /*0970*/  @P0 LDG.E.128 R4, [R158.64] ;  /* 0x000000049e040981 */ /* 0x000ee2000c1e1d00 */
[--C-:B--2---:R-:W-:Y:S02]  /*0980*/  HADD2.F32 R2, -RZ, R152.reuse.H1_H1 ;  /* 0x30000098ff027230 */ /* 0x104fe40000004100 */
[----:B------:R-:W-:-:S03]  /*0990*/  HADD2.F32 R0, -RZ, R152.H0_H0 ;  /* 0x20000098ff007230 */ /* 0x000fc60000004100 */
[-C--:B------:R-:W-:Y:S02]  /*09a0*/  FMUL.FTZ R2, R2, R209.reuse ;  /* 0x000000d102027220 */ /* 0x080fe40000410000 */
[----:B------:R-:W-:Y:S02]  /*09b0*/  FMUL.FTZ R163, R0, R209 ;  /* 0x000000d100a37220 */ /* 0x000fe40000410000 */
[----:B------:R-:W-:Y:S01]  /*09c0*/  FMUL.FTZ R186, R45, R2 ;  /* 0x000000022dba7220 */ /* 0x000fe20000410000 */
[--C-:B------:R-:W-:Y:S01]  /*09d0*/  HADD2.F32 R2, -RZ, R155.reuse.H1_H1 ;  /* 0x3000009bff027230 */ /* 0x100fe20000004100 */
[----:B------:R-:W-:Y:S01]  /*09e0*/  FMUL.FTZ R163, R44, R163 ;  /* 0x000000a32ca37220 */ /* 0x000fe20000410000 */
[----:B---3--:R-:W-:Y:S02]  /*09f0*/  @P0 HADD2.F32 R152, -RZ, R4.H0_H0 ;  /* 0x20000004ff980230 */ /* 0x008fe40000004100 */
[----:B------:R-:W-:Y:S01]  /*0a00*/  HADD2.F32 R0, -RZ, R155.H0_H0 ;  /* 0x2000009bff007230 */ /* 0x000fe20000004100 */
[----:B------:R-:W-:Y:S01]  /*0a10*/  FMUL.FTZ R2, R2, R209 ;  /* 0x000000d102027220 */ /* 0x000fe20000410000 */
[----:B------:R-:W-:-:S02]  /*0a20*/  HADD2.F32 R166, -RZ, R153.H0_H0 ;  /* 0x20000099ffa67230 */ /* 0x000fc40000004100 */
[----:B------:R-:W-:Y:S02]  /*0a30*/  HADD2.F32 R168, -RZ, R153.H1_H1 ;  /* 0x30000099ffa87230 */ /* 0x000fe40000004100 */
[----:B------:R-:W-:Y:S02]  /*0a40*/  HADD2.F32 R170, -RZ, R154.H0_H0 ;  /* 0x2000009affaa7230 */ /* 0x000fe40000004100 */
[----:B------:R-:W-:Y:S01]  /*0a50*/  @P0 HADD2.F32 R153, -RZ, R4.H1_H1 ;  /* 0x30000004ff990230 */ /* 0x000fe20000004100 */
[----:B------:R-:W-:Y:S01]  /*0a60*/  @P0 FADD.FTZ R163, R152, R163 ;  /* 0x000000a398a30221 */ /* 0x000fe20000010000 */
[----:B------:R-:W-:Y:S01]  /*0a70*/  HADD2.F32 R154, -RZ, R154.H1_H1 ;  /* 0x3000009aff9a7230 */ /* 0x000fe20000004100 */
[----:B0-----:R-:W-:Y:S01]  /*0a80*/  FMUL.FTZ R157, R0, R209 ;  /* 0x000000d1009d7220 */ /* 0x001fe20000410000 */
[--C-:B------:R-:W-:Y:S01]  /*0a90*/  @P0 HADD2.F32 R152, -RZ, R7.reuse.H1_H1 ;  /* 0x30000007ff980230 */ /* 0x100fe20000004100 */
[----:B------:R-:W-:Y:S01]  /*0aa0*/  FMUL.FTZ R175, R43, R2 ;  /* 0x000000022baf7220 */ /* 0x000fe20000410000 */
[----:B------:R-:W-:Y:S01]  /*0ab0*/  @P0 HADD2.F32 R167, -RZ, R7.H0_H0 ;  /* 0x20000007ffa70230 */ /* 0x000fe20000004100 */
[----:B------:R-:W-:-:S02]  /*0ac0*/  @P0 FADD.FTZ R186, R153, R186 ;  /* 0x000000ba99ba0221 */ /* 0x000fc40000010000 */
[-C--:B------:R-:W-:Y:S02]  /*0ad0*/  FMUL.FTZ R155, R170, R209.reuse ;  /* 0x000000d1aa9b7220 */ /* 0x080fe40000410000 */
[----:B------:R-:W-:Y:S02]  /*0ae0*/  FMUL.FTZ R153, R166, R209 ;  /* 0x000000d1a6997220 */ /* 0x000fe40000410000 */
[----:B------:R-:W-:Y:S02]  /*0af0*/  FMUL.FTZ R172, R42, R157 ;  /* 0x0000009d2aac7220 */ /* 0x000fe40000410000 */
[-C--:B------:R-:W-:Y:S02]  /*0b00*/  FMUL.FTZ R154, R154, R209.reuse ;  /* 0x000000d19a9a7220 */ /* 0x080fe40000410000 */
[----:B------:R-:W-:Y:S01]  /*0b10*/  FMUL.FTZ R168, R168, R209 ;  /* 0x000000d1a8a87220 */ /* 0x000fe20000410000 */
[--C-:B------:R-:W-:Y:S01]  /*0b20*/  @P0 HADD2.F32 R165, -RZ, R6.reuse.H0_H0 ;  /* 0x20000006ffa50230 */ /* 0x100fe20000004100 */
[----:B------:R-:W-:Y:S01]  /*0b30*/  @P0 FADD.FTZ R175, R152, R175 ;  /* 0x000000af98af0221 */ /* 0x000fe20000010000 */
[--C-:B------:R-:W-:Y:S01]  /*0b40*/  @P0 HADD2.F32 R159, -RZ, R5.reuse.H0_H0 ;  /* 0x20000005ff9f0230 */ /* 0x100fe20000004100 */
[----:B------:R-:W-:Y:S01]  /*0b50*/  FMUL.FTZ R170, R40, R155 ;  /* 0x0000009b28aa7220 */ /* 0x000fe20000410000 */
[----:B------:R-:W-:Y:S01]  /*0b60*/  @P0 HADD2.F32 R2, -RZ, R5.H1_H1 ;  /* 0x30000005ff020230 */ /* 0x000fe20000004100 */
[----:B------:R-:W-:Y:S01]  /*0b70*/  FMUL.FTZ R0, R46, R153 ;  /* 0x000000992e007220 */ /* 0x000fe20000410000 */
[----:B------:R-:W-:Y:S01]  /*0b80*/  @P0 HADD2.F32 R152, -RZ, R6.H1_H1 ;  /* 0x30000006ff980230 */ /* 0x000fe20000004100 */
[----:B------:R-:W-:Y:S01]  /*0b90*/  @P0 FADD.FTZ R172, R167, R172 ;  /* 0x000000aca7ac0221 */ /* 0x000fe20000010000 */
[----:B------:R-:W-:Y:S01]  /*0ba0*/  SHF.L.U32 R167, R161, 0x4, RZ ;  /* 0x00000004a1a77819 */ /* 0x000fe200000006ff */
[----:B------:R-:W-:-:S02]  /*0bb0*/  FMUL.FTZ R185, R41, R154 ;  /* 0x0000009a29b97220 */ /* 0x000fc40000410000 */
[----:B------:R-:W-:Y:S02]  /*0bc0*/  FMUL.FTZ R183, R47, R168 ;  /* 0x000000a82fb77220 */ /* 0x000fe40000410000 */
[----:B------:R-:W-:Y:S01]  /*0bd0*/  @P0 FADD.FTZ R170, R165, R170 ;  /* 0x000000aaa5aa0221 */ /* 0x000fe20000010000 */
[----:B------:R-:W-:Y:S01]  /*0be0*/  IADD3 R165, R3, 0x40, RZ ;  /* 0x0000004003a57810 */ /* 0x000fe20007ffe0ff */
[----:B------:R-:W-:Y:S01]  /*0bf0*/  @P0 FADD.FTZ R0, R159, R0 ;  /* 0x000000009f000221 */ /* 0x000fe20000010000 */
[----:B------:R-:W-:Y:S01]  /*0c00*/  SHF.R.U32.HI R166, RZ, 0x1c, R161 ;  /* 0x0000001cffa67819 */ /* 0x000fe200000116a1 */
[----:B------:R-:W-:Y:S01]  /*0c10*/  @P0 FADD.FTZ R185, R152, R185 ;  /* 0x000000b998b90221 */ /* 0x000fe20000010000 */
[----:B------:R-:W-:Y:S01]  /*0c20*/  IADD3 R168, P1, R167, c[0x0][0x188], RZ ;  /* 0x00006200a7a87a10 */ /* 0x000fe20007f3e0ff */
[----:B------:R-:W-:Y:S01]  /*0c30*/  @P0 FADD.FTZ R183, R2, R183 ;  /* 0x000000b702b70221 */ /* 0x000fe20000010000 */
[----:B------:R-:W-:Y:S01]  /*0c40*/  F2FP.PACK_AB R155, R175, R172 ;  /* 0x000000acaf9b723e */ /* 0x000fe200000000ff */
[----:B------:R-:W-:Y:S01]  /*0c50*/  IMAD.WIDE.U32 R156, R165, R160, c[0x0][0x170] ;  /* 0x00005c00a59c7625 */ /* 0x000fe200078e00a0 */
[----:B------:R-:W-:-:S02]  /*0c60*/  IADD3.X R169, R166, c[0x0][0x18c], RZ, P1, !PT ;  /* 0x00006300a6a97a10 */ /* 0x000fc40000ffe4ff */
[----:B------:R-:W-:Y:S02]  /*0c70*/  F2FP.PACK_AB R154, R185, R170 ;  /* 0x000000aab99a723e */ /* 0x000fe400000000ff */
[----:B------:R-:W-:Y:S02]  /*0c80*/  F2FP.PACK_AB R153, R183, R0 ;  /* 0x00000000b799723e */ /* 0x000fe400000000ff */
[----:B------:R-:W-:Y:S02]  /*0c90*/  F2FP.PACK_AB R152, R186, R163 ;  /* 0x000000a3ba98723e */ /* 0x000fe400000000ff */
[----:B------:R-:W-:-:S03]  /*0ca0*/  @P0 LEA R178, P1, R165, c[0x0][0x180], 0x4 ;  /* 0x00006000a5b20a11 */ /* 0x000fc600078220ff */
[----:B------:R0:W-:Y:S01]  /*0cb0*/  STG.E.128 [R168.64], R152 ;  /* 0x00000098a8007986 */ /* 0x0001e2000c101d04 */
[----:B------:R-:W-:-:S03]  /*0cc0*/  @P0 LEA.HI.X R179, R165, c[0x0][0x184], RZ, 0x4, P1 ;  /* 0x00006100a5b30a11 */ /* 0x000fc600008f24ff */
[----:B------:R-:W2:Y:S04]  /*0cd0*/  LDG.E.128 R156, [R156.64] ;  /* 0x000000049c9c7981 */ /* 0x000ea8000c1e1d00 */
[----:B------:R1:W0:Y:S01]  /*0ce0*/  @P0 LDG.E.128 R4, [R178.64] ;  /* 0x00000004b2040981 */ /* 0x000222000c1e1d00 */
[----:B------:R-:W-:Y:S02]  /*0cf0*/  IADD3 R201, R3, 0x60, RZ ;  /* 0x0000006003c97810 */ /* 0x000fe40007ffe0ff */
[----:B-1----:R-:W-:Y:S02]  /*0d00*/  SHF.L.U32 R179, R165, 0x4, RZ ;  /* 0x00000004a5b37819 */ /* 0x002fe400000006ff */
[----:B------:R-:W-:Y:S01]  /*0d10*/  SHF.R.U32.HI R165, RZ, 0x1c, R165 ;  /* 0x0000001cffa57819 */ /* 0x000fe200000116a5 */
[----:B--2---:R-:W-:-:S02]  /*0d20*/  HADD2.F32 R2, -RZ, R156.H0_H0 ;  /* 0x2000009cff027230 */ /* 0x004fc40000004100 */
[----:B------:R-:W-:-:S03]  /*0d30*/  HADD2.F32 R180, -RZ, R156.H1_H1 ;  /* 0x3000009cffb47230 */ /* 0x000fc60000004100 */
[-C--:B------:R-:W-:Y:S01]  /*0d40*/  FMUL.FTZ R161, R2, R209.reuse ;  /* 0x000000d102a17220 */ /* 0x080fe20000410000 */
[----:B0-----:R-:W-:Y:S01]  /*0d50*/  @P0 HADD2.F32 R153, -RZ, R4.H0_H0 ;  /* 0x20000004ff990230 */ /* 0x001fe20000004100 */
[----:B------:R-:W-:Y:S01]  /*0d60*/  FMUL.FTZ R180, R180, R209 ;  /* 0x000000d1b4b47220 */ /* 0x000fe20000410000 */
[--C-:B------:R-:W-:Y:S01]  /*0d70*/  HADD2.F32 R192, -RZ, R158.reuse.H0_H0 ;  /* 0x2000009effc07230 */ /* 0x100fe20000004100 */
[----:B------:R-:W-:Y:S01]  /*0d80*/  FMUL.FTZ R182, R36, R161 ;  /* 0x000000a124b67220 */ /* 0x000fe20000410000 */
[--C-:B------:R-:W-:Y:S02]  /*0d90*/  HADD2.F32 R188, -RZ, R157.reuse.H0_H0 ;  /* 0x2000009dffbc7230 */ /* 0x100fe40000004100 */
[----:B------:R-:W-:Y:S02]  /*0da0*/  HADD2.F32 R190, -RZ, R157.H1_H1 ;  /* 0x3000009dffbe7230 */ /* 0x000fe40000004100 */
[----:B------:R-:W-:Y:S02]  /*0db0*/  HADD2.F32 R158, -RZ, R158.H1_H1 ;  /* 0x3000009eff9e7230 */ /* 0x000fe40000004100 */
[----:B------:R-:W-:-:S02]  /*0dc0*/  HADD2.F32 R2, -RZ, R159.H0_H0 ;  /* 0x2000009fff027230 */ /* 0x000fc40000004100 */
[----:B------:R-:W-:Y:S01]  /*0dd0*/  HADD2.F32 R152, -RZ, R159.H1_H1 ;  /* 0x3000009fff987230 */ /* 0x000fe20000004100 */
[----:B------:R-:W-:Y:S01]  /*0de0*/  @P0 FADD.FTZ R182, R153, R182 ;  /* 0x000000b699b60221 */ /* 0x000fe20000010000 */
[----:B------:R-:W-:Y:S01]  /*0df0*/  @P0 HADD2.F32 R154, -RZ, R4.H1_H1 ;  /* 0x30000004ff9a0230 */ /* 0x000fe20000004100 */
[----:B------:R-:W-:Y:S02]  /*0e00*/  FMUL.FTZ R187, R37, R180 ;  /* 0x000000b425bb7220 */ /* 0x000fe40000410000 */
[-C--:B------:R-:W-:Y:S02]  /*0e10*/  FMUL.FTZ R153, R192, R209.reuse ;  /* 0x000000d1c0997220 */ /* 0x080fe40000410000 */
[-C--:B------:R-:W-:Y:S02]  /*0e20*/  FMUL.FTZ R173, R188, R209.reuse ;  /* 0x000000d1bcad7220 */ /* 0x080fe40000410000 */
[-C--:B------:R-:W-:Y:S02]  /*0e30*/  FMUL.FTZ R155, R2, R209.reuse ;  /* 0x000000d1029b7220 */ /* 0x080fe40000410000 */
[----:B------:R-:W-:-:S02]  /*0e40*/  FMUL.FTZ R152, R152, R209 ;  /* 0x000000d198987220 */ /* 0x000fc40000410000 */
[-C--:B------:R-:W-:Y:S02]  /*0e50*/  FMUL.FTZ R158, R158, R209.reuse ;  /* 0x000000d19e9e7220 */ /* 0x080fe40000410000 */
[----:B------:R-:W-:Y:S01]  /*0e60*/  FMUL.FTZ R190, R190, R209 ;  /* 0x000000d1bebe7220 */ /* 0x000fe20000410000 */
[--C-:B------:R-:W-:Y:S01]  /*0e70*/  @P0 HADD2.F32 R157, -RZ, R6.reuse.H0_H0 ;  /* 0x20000006ff9d0230 */ /* 0x100fe20000004100 */
[----:B------:R-:W-:Y:S01]  /*0e80*/  @P0 FADD.FTZ R187, R154, R187 ;  /* 0x000000bb9abb0221 */ /* 0x000fe20000010000 */
[----:B------:R-:W-:Y:S01]  /*0e90*/  @P0 HADD2.F32 R154, -RZ, R5.H0_H0 ;  /* 0x20000005ff9a0230 */ /* 0x000fe20000004100 */
[----:B------:R-:W-:Y:S01]  /*0ea0*/  FMUL.FTZ R178, R32, R153 ;  /* 0x0000009920b27220 */ /* 0x000fe20000410000 */
[--C-:B------:R-:W-:Y:S01]  /*0eb0*/  @P0 HADD2.F32 R159, -RZ, R7.reuse.H0_H0 ;  /* 0x20000007ff9f0230 */ /* 0x100fe20000004100 */
        /* <DEDUP_REMOVED lines=8> */
[----:B------:R-:W-:Y:S01]  /*0f40*/  IADD3 R192, P1, R179, c[0x0][0x188], RZ ;  /* 0x00006200b3c07a10 */ /* 0x000fe20007f3e0ff */
[----:B------:R-:W-:Y:S02]  /*0f50*/  @P0 FADD.FTZ R173, R154, R173 ;  /* 0x000000ad9aad0221 */ /* 0x000fe40000010000 */
[----:B------:R-:W-:Y:S02]  /*0f60*/  @P0 FADD.FTZ R178, R157, R178 ;  /* 0x000000b29db20221 */ /* 0x000fe40000010000 */
[----:B------:R-:W-:Y:S02]  /*0f70*/  @P0 FADD.FTZ R168, R159, R168 ;  /* 0x000000a89fa80221 */ /* 0x000fe40000010000 */
[----:B------:R-:W-:Y:S02]  /*0f80*/  @P0 FADD.FTZ R169, R156, R169 ;  /* 0x000000a99ca90221 */ /* 0x000fe40000010000 */
[----:B------:R-:W-:-:S02]  /*0f90*/  @P0 FADD.FTZ R181, R2, R181 ;  /* 0x000000b502b50221 */ /* 0x000fc40000010000 */
[----:B------:R-:W-:Y:S01]  /*0fa0*/  @P0 FADD.FTZ R180, R153, R180 ;  /* 0x000000b499b40221 */ /* 0x000fe20000010000 */
[----:B------:R-:W-:Y:S01]  /*0fb0*/  IADD3.X R193, R165, c[0x0][0x18c], RZ, P1, !PT ;  /* 0x00006300a5c17a10 */ /* 0x000fe20000ffe4ff */
[----:B------:R-:W-:Y:S01]  /*0fc0*/  IMAD.WIDE.U32 R156, R201, R160, c[0x0][0x170] ;  /* 0x00005c00c99c7625 */ /* 0x000fe200078e00a0 */
[----:B------:R-:W-:Y:S02]  /*0fd0*/  F2FP.PACK_AB R155, R169, R168 ;  /* 0x000000a8a99b723e */ /* 0x000fe400000000ff */
[----:B------:R-:W-:Y:S02]  /*0fe0*/  F2FP.PACK_AB R154, R181, R178 ;  /* 0x000000b2b59a723e */ /* 0x000fe400000000ff */
[----:B------:R-:W-:Y:S02]  /*0ff0*/  F2FP.PACK_AB R153, R180, R173 ;  /* 0x000000adb499723e */ /* 0x000fe400000000ff */
[----:B------:R-:W-:Y:S02]  /*1000*/  F2FP.PACK_AB R152, R187, R182 ;  /* 0x000000b6bb98723e */ /* 0x000fe400000000ff */
[----:B------:R-:W-:-:S03]  /*1010*/  @P0 LEA R194, P1, R201, c[0x0][0x180], 0x4 ;  /* 0x00006000c9c20a11 */ /* 0x000fc600078220ff */
[----:B------:R0:W-:Y:S04]  /*1020*/  STG.E.128 [R192.64], R152 ;  /* 0x00000098c0007986 */ /* 0x0001e8000c101d04 */
[----:B------:R-:W2:Y:S01]  /*1030*/  LDG.E.128 R156, [R156.64] ;  /* 0x000000049c9c7981 */ /* 0x000ea2000c1e1d00 */
[----:B------:R-:W-:-:S05]  /*1040*/  @P0 LEA.HI.X R195, R201, c[0x0][0x184], RZ, 0x4, P1 ;  /* 0x00006100c9c30a11 */ /* 0x000fca00008f24ff */
[----:B------:R-:W3:Y:S01]  /*1050*/  @P0 LDG.E.128 R4, [R194.64] ;  /* 0x00000004c2040981 */ /* 0x000ee2000c1e1d00 */
[----:B------:R-:W-:Y:S02]  /*1060*/  IADD3 R211, R3, 0x80, RZ ;  /* 0x0000008003d37810 */ /* 0x000fe40007ffe0ff */
[----:B0-----:R-:W-:Y:S01]  /*1070*/  SHF.R.U32.HI R192, RZ, 0x1c, R201 ;  /* 0x0000001cffc07819 */ /* 0x001fe200000116c9 */
[--C-:B--2---:R-:W-:Y:S02]  /*1080*/  HADD2.F32 R2, -RZ, R156.reuse.H0_H0 ;  /* 0x2000009cff027230 */ /* 0x104fe40000004100 */
[----:B------:R-:W-:-:S03]  /*1090*/  HADD2.F32 R188, -RZ, R156.H1_H1 ;  /* 0x3000009cffbc7230 */ /* 0x000fc60000004100 */
[-C--:B------:R-:W-:Y:S02]  /*10a0*/  FMUL.FTZ R161, R2, R209.reuse ;  /* 0x000000d102a17220 */ /* 0x080fe40000410000 */
[----:B------:R-:W-:Y:S01]  /*10b0*/  FMUL.FTZ R2, R188, R209 ;  /* 0x000000d1bc027220 */ /* 0x000fe20000410000 */
[----:B---3--:R-:W-:Y:S01]  /*10c0*/  @P0 HADD2.F32 R153, -RZ, R4.H0_H0 ;  /* 0x20000004ff990230 */ /* 0x008fe20000004100 */
[----:B------:R-:W-:Y:S01]  /*10d0*/  FMUL.FTZ R188, R28, R161 ;  /* 0x000000a11cbc7220 */ /* 0x000fe20000410000 */
[----:B------:R-:W-:Y:S01]  /*10e0*/  HADD2.F32 R190, -RZ, R157.H0_H0 ;  /* 0x2000009dffbe7230 */ /* 0x000fe20000004100 */
[----:B------:R-:W-:Y:S01]  /*10f0*/  FMUL.FTZ R193, R29, R2 ;  /* 0x000000021dc17220 */ /* 0x000fe20000410000 */
[--C-:B------:R-:W-:Y:S02]  /*1100*/  HADD2.F32 R152, -RZ, R159.reuse.H1_H1 ;  /* 0x3000009fff987230 */ /* 0x100fe40000004100 */
[----:B------:R-:W-:Y:S02]  /*1110*/  HADD2.F32 R198, -RZ, R158.H0_H0 ;  /* 0x2000009effc67230 */ /* 0x000fe40000004100 */
[----:B------:R-:W-:-:S02]  /*1120*/  HADD2.F32 R2, -RZ, R159.H0_H0 ;  /* 0x2000009fff027230 */ /* 0x000fc40000004100 */
[----:B------:R-:W-:Y:S02]  /*1130*/  HADD2.F32 R196, -RZ, R157.H1_H1 ;  /* 0x3000009dffc47230 */ /* 0x000fe40000004100 */
[----:B------:R-:W-:Y:S01]  /*1140*/  HADD2.F32 R158, -RZ, R158.H1_H1 ;  /* 0x3000009eff9e7230 */ /* 0x000fe20000004100 */
[----:B------:R-:W-:Y:S01]  /*1150*/  @P0 FADD.FTZ R188, R153, R188 ;  /* 0x000000bc99bc0221 */ /* 0x000fe20000010000 */
[----:B------:R-:W-:Y:S01]  /*1160*/  @P0 HADD2.F32 R154, -RZ, R4.H1_H1 ;  /* 0x30000004ff9a0230 */ /* 0x000fe20000004100 */
[-C--:B------:R-:W-:Y:S02]  /*1170*/  FMUL.FTZ R153, R190, R209.reuse ;  /* 0x000000d1be997220 */ /* 0x080fe40000410000 */
[-C--:B------:R-:W-:Y:S02]  /*1180*/  FMUL.FTZ R152, R152, R209.reuse ;  /* 0x000000d198987220 */ /* 0x080fe40000410000 */
[-C--:B------:R-:W-:Y:S02]  /*1190*/  FMUL.FTZ R199, R2, R209.reuse ;  /* 0x000000d102c77220 */ /* 0x080fe40000410000 */
[----:B------:R-:W-:-:S02]  /*11a0*/  FMUL.FTZ R195, R198, R209 ;  /* 0x000000d1c6c37220 */ /* 0x000fc40000410000 */
[-C--:B------:R-:W-:Y:S02]  /*11b0*/  FMUL.FTZ R158, R158, R209.reuse ;  /* 0x000000d19e9e7220 */ /* 0x080fe40000410000 */
[----:B------:R-:W-:Y:S01]  /*11c0*/  FMUL.FTZ R2, R196, R209 ;  /* 0x000000d1c4027220 */ /* 0x000fe20000410000 */
[----:B------:R-:W-:Y:S01]  /*11d0*/  @P0 HADD2.F32 R155, -RZ, R5.H0_H0 ;  /* 0x20000005ff9b0230 */ /* 0x000fe20000004100 */
[----:B------:R-:W-:Y:S01]  /*11e0*/  @P0 FADD.FTZ R193, R154, R193 ;  /* 0x000000c19ac10221 */ /* 0x000fe20000010000 */
[--C-:B------:R-:W-:Y:S01]  /*11f0*/  @P0 HADD2.F32 R154, -RZ, R6.reuse.H0_H0 ;  /* 0x20000006ff9a0230 */ /* 0x100fe20000004100 */
        /* <DEDUP_REMOVED lines=8> */
[----:B------:R-:W-:Y:S01]  /*1280*/  FMUL.FTZ R196, R25, R158 ;  /* 0x0000009e19c47220 */ /* 0x000fe20000410000 */
[----:B------:R-:W-:Y:S01]  /*1290*/  SHF.L.U32 R190, R201, 0x4, RZ ;  /* 0x00000004c9be7819 */ /* 0x000fe200000006ff */
[----:B------:R-:W-:-:S02]  /*12a0*/  FMUL.FTZ R197, R31, R2 ;  /* 0x000000021fc57220 */ /* 0x000fc40000410000 */
[----:B------:R-:W-:Y:S01]  /*12b0*/  @P0 FADD.FTZ R198, R155, R198 ;  /* 0x000000c69bc60221 */ /* 0x000fe20000010000 */
[----:B------:R-:W-:Y:S01]  /*12c0*/  IADD3 R200, P1, R190, c[0x0][0x188], RZ ;  /* 0x00006200bec87a10 */ /* 0x000fe20007f3e0ff */
[----:B------:R-:W-:Y:S02]  /*12d0*/  @P0 FADD.FTZ R195, R154, R195 ;  /* 0x000000c39ac30221 */ /* 0x000fe40000010000 */
[----:B------:R-:W-:Y:S02]  /*12e0*/  @P0 FADD.FTZ R199, R156, R199 ;  /* 0x000000c79cc70221 */ /* 0x000fe40000010000 */
[----:B------:R-:W-:Y:S02]  /*12f0*/  @P0 FADD.FTZ R194, R157, R194 ;  /* 0x000000c29dc20221 */ /* 0x000fe40000010000 */
[----:B------:R-:W-:Y:S02]  /*1300*/  @P0 FADD.FTZ R196, R153, R196 ;  /* 0x000000c499c40221 */ /* 0x000fe40000010000 */
[----:B------:R-:W-:Y:S01]  /*1310*/  @P0 FADD.FTZ R197, R152, R197 ;  /* 0x000000c598c50221 */ /* 0x000fe20000010000 */
[----:B------:R-:W-:Y:S01]  /*1320*/  IADD3.X R201, R192, c[0x0][0x18c], RZ, P1, !PT ;  /* 0x00006300c0c97a10 */ /* 0x000fe20000ffe4ff */
[----:B------:R-:W-:Y:S01]  /*1330*/  IMAD.WIDE.U32 R156, R211, R160, c[0x0][0x170] ;  /* 0x00005c00d39c7625 */ /* 0x000fe200078e00a0 */
[----:B------:R-:W-:-:S02]  /*1340*/  F2FP.PACK_AB R155, R194, R199 ;  /* 0x000000c7c29b723e */ /* 0x000fc400000000ff */
[----:B------:R-:W-:Y:S02]  /*1350*/  F2FP.PACK_AB R154, R196, R195 ;  /* 0x000000c3c49a723e */ /* 0x000fe400000000ff */
[----:B------:R-:W-:Y:S02]  /*1360*/  F2FP.PACK_AB R153, R197, R198 ;  /* 0x000000c6c599723e */ /* 0x000fe400000000ff */
[----:B------:R-:W-:Y:S02]  /*1370*/  F2FP.PACK_AB R152, R193, R188 ;  /* 0x000000bcc198723e */ /* 0x000fe400000000ff */
[----:B------:R-:W-:-:S03]  /*1380*/  @P0 LEA R202, P1, R211, c[0x0][0x180], 0x4 ;  /* 0x00006000d3ca0a11 */ /* 0x000fc600078220ff */
[----:B------:R0:W-:Y:S01]  /*1390*/  STG.E.128 [R200.64], R152 ;  /* 0x00000098c8007986 */ /* 0x0001e2000c101d04 */
[----:B------:R-:W-:-:S03]  /*13a0*/  @P0 LEA.HI.X R203, R211, c[0x0][0x184], RZ, 0x4, P1 ;  /* 0x00006100d3cb0a11 */ /* 0x000fc600008f24ff */
[----:B------:R-:W2:Y:S04]  /*13b0*/  LDG.E.128 R156, [R156.64] ;  /* 0x000000049c9c7981 */ /* 0x000ea8000c1e1d00 */
[----:B------:R-:W0:Y:S01]  /*13c0*/  @P0 LDG.E.128 R4, [R202.64] ;  /* 0x00000004ca040981 */ /* 0x000e22000c1e1d00 */
[----:B------:R-:W-:-:S04]  /*13d0*/  FADD.FTZ R212, RZ, R164 ;  /* 0x000000a4ffd47221 */ /* 0x000fc80000010000 */
[----:B------:R-:W-:-:S04]  /*13e0*/  FADD.FTZ R212, R212, R171 ;  /* 0x000000abd4d47221 */ /* 0x000fc80000010000 */
[----:B------:R-:W-:-:S04]  /*13f0*/  FADD.FTZ R213, R212, R177 ;  /* 0x000000b1d4d57221 */ /* 0x000fc80000010000 */
[----:B------:R-:W-:-:S04]  /*1400*/  FADD.FTZ R213, R213, R184 ;  /* 0x000000b8d5d57221 */ /* 0x000fc80000010000 */
[----:B------:R-:W-:-:S04]  /*1410*/  FADD.FTZ R212, R213, R174 ;  /* 0x000000aed5d47221 */ /* 0x000fc80000010000 */
[----:B------:R-:W-:Y:S01]  /*1420*/  FADD.FTZ R213, R212, R189 ;  /* 0x000000bdd4d57221 */ /* 0x000fe20000010000 */
[--C-:B--2---:R-:W-:Y:S02]  /*1430*/  HADD2.F32 R2, -RZ, R156.reuse.H0_H0 ;  /* 0x2000009cff027230 */ /* 0x104fe40000004100 */
[----:B------:R-:W-:-:S03]  /*1440*/  HADD2.F32 R204, -RZ, R156.H1_H1 ;  /* 0x3000009cffcc7230 */ /* 0x000fc60000004100 */
[----:B------:R-:W-:Y:S01]  /*1450*/  FMUL.FTZ R161, R2, R209 ;  /* 0x000000d102a17220 */ /* 0x000fe20000410000 */
[----:B0-----:R-:W-:Y:S02]  /*1460*/  @P0 HADD2.F32 R153, -RZ, R4.H0_H0 ;  /* 0x20000004ff990230 */ /* 0x001fe40000004100 */
[--C-:B------:R-:W-:Y:S01]  /*1470*/  HADD2.F32 R2, -RZ, R159.reuse.H0_H0 ;  /* 0x2000009fff027230 */ /* 0x100fe20000004100 */
[----:B------:R-:W-:Y:S01]  /*1480*/  FMUL.FTZ R200, R20, R161 ;  /* 0x000000a114c87220 */ /* 0x000fe20000410000 */
[----:B------:R-:W-:Y:S01]  /*1490*/  HADD2.F32 R152, -RZ, R159.H1_H1 ;  /* 0x3000009fff987230 */ /* 0x000fe20000004100 */
[-C--:B------:R-:W-:Y:S01]  /*14a0*/  FMUL.FTZ R204, R204, R209.reuse ;  /* 0x000000d1cccc7220 */ /* 0x080fe20000410000 */
[----:B------:R-:W-:Y:S01]  /*14b0*/  HADD2.F32 R210, -RZ, R158.H0_H0 ;  /* 0x2000009effd27230 */ /* 0x000fe20000004100 */
[----:B------:R-:W-:Y:S01]  /*14c0*/  @P0 FADD.FTZ R200, R153, R200 ;  /* 0x000000c899c80221 */ /* 0x000fe20000010000 */
[--C-:B------:R-:W-:Y:S01]  /*14d0*/  HADD2.F32 R206, -RZ, R157.reuse.H0_H0 ;  /* 0x2000009dffce7230 */ /* 0x100fe20000004100 */
[----:B------:R-:W-:Y:S01]  /*14e0*/  FMUL.FTZ R153, R2, R209 ;  /* 0x000000d102997220 */ /* 0x000fe20000410000 */
[----:B------:R-:W-:-:S02]  /*14f0*/  HADD2.F32 R208, -RZ, R157.H1_H1 ;  /* 0x3000009dffd07230 */ /* 0x000fc40000004100 */
[----:B------:R-:W-:Y:S01]  /*1500*/  HADD2.F32 R158, -RZ, R158.H1_H1 ;  /* 0x3000009eff9e7230 */ /* 0x000fe20000004100 */
[----:B------:R-:W-:Y:S01]  /*1510*/  FMUL.FTZ R201, R21, R204 ;  /* 0x000000cc15c97220 */ /* 0x000fe20000410000 */
[----:B------:R-:W-:Y:S01]  /*1520*/  @P0 HADD2.F32 R154, -RZ, R4.H1_H1 ;  /* 0x30000004ff9a0230 */ /* 0x000fe20000004100 */
[----:B------:R-:W-:Y:S01]  /*1530*/  FMUL.FTZ R152, R152, R209 ;  /* 0x000000d198987220 */ /* 0x000fe20000410000 */
[--C-:B------:R-:W-:Y:S01]  /*1540*/  @P0 HADD2.F32 R155, -RZ, R7.reuse.H0_H0 ;  /* 0x20000007ff9b0230 */ /* 0x100fe20000004100 */
[----:B------:R-:W-:Y:S01]  /*1550*/  FMUL.FTZ R204, R18, R153 ;  /* 0x0000009912cc7220 */ /* 0x000fe20000410000 */
[----:B------:R-:W-:Y:S01]  /*1560*/  @P0 HADD2.F32 R202, -RZ, R7.H1_H1 ;  /* 0x30000007ffca0230 */ /* 0x000fe20000004100 */
[-C--:B------:R-:W-:Y:S02]  /*1570*/  FMUL.FTZ R205, R206, R209.reuse ;  /* 0x000000d1cecd7220 */ /* 0x080fe40000410000 */
[-C--:B------:R-:W-:Y:S02]  /*1580*/  FMUL.FTZ R203, R210, R209.reuse ;  /* 0x000000d1d2cb7220 */ /* 0x080fe40000410000 */
[----:B------:R-:W-:-:S02]  /*1590*/  FMUL.FTZ R158, R158, R209 ;  /* 0x000000d19e9e7220 */ /* 0x000fc40000410000 */
[----:B------:R-:W-:Y:S01]  /*15a0*/  FMUL.FTZ R208, R208, R209 ;  /* 0x000000d1d0d07220 */ /* 0x000fe20000410000 */
[--C-:B------:R-:W-:Y:S01]  /*15b0*/  @P0 HADD2.F32 R156, -RZ, R6.reuse.H0_H0 ;  /* 0x20000006ff9c0230 */ /* 0x100fe20000004100 */
[----:B------:R-:W-:Y:S01]  /*15c0*/  @P0 FADD.FTZ R201, R154, R201 ;  /* 0x000000c99ac90221 */ /* 0x000fe20000010000 */
[--C-:B------:R-:W-:Y:S01]  /*15d0*/  @P0 HADD2.F32 R154, -RZ, R5.reuse.H0_H0 ;  /* 0x20000005ff9a0230 */ /* 0x100fe20000004100 */
[----:B------:R-:W-:Y:S01]  /*15e0*/  FMUL.FTZ R207, R19, R152 ;  /* 0x0000009813cf7220 */ /* 0x000fe20000410000 */
[----:B------:R-:W-:Y:S01]  /*15f0*/  @P0 HADD2.F32 R153, -RZ, R5.H1_H1 ;  /* 0x30000005ff990230 */ /* 0x000fe20000004100 */
[----:B------:R-:W-:Y:S01]  /*1600*/  @P0 FADD.FTZ R204, R155, R204 ;  /* 0x000000cc9bcc0221 */ /* 0x000fe20000010000 */
[----:B------:R-:W-:Y:S01]  /*1610*/  @P0 HADD2.F32 R155, -RZ, R6.H1_H1 ;  /* 0x30000006ff9b0230 */ /* 0x000fe20000004100 */
[----:B------:R-:W-:Y:S01]  /*1620*/  FMUL.FTZ R205, R22, R205 ;  /* 0x000000cd16cd7220 */ /* 0x000fe20000410000 */
[----:B------:R-:W-:Y:S01]  /*1630*/  SHF.L.U32 R206, R211, 0x4, RZ ;  /* 0x00000004d3ce7819 */ /* 0x000fe200000006ff */
[----:B------:R-:W-:-:S02]  /*1640*/  FMUL.FTZ R203, R16, R203 ;  /* 0x000000cb10cb7220 */ /* 0x000fc40000410000 */
[----:B------:R-:W-:Y:S02]  /*1650*/  FMUL.FTZ R210, R17, R158 ;  /* 0x0000009e11d27220 */ /* 0x000fe40000410000 */
[----:B------:R-:W-:Y:S02]  /*1660*/  FMUL.FTZ R208, R23, R208 ;  /* 0x000000d017d07220 */ /* 0x000fe40000410000 */
[----:B------:R-:W-:Y:S01]  /*1670*/  @P0 FADD.FTZ R207, R202, R207 ;  /* 0x000000cfcacf0221 */ /* 0x000fe20000010000 */
[----:B------:R-:W-:Y:S01]  /*1680*/  SHF.R.U32.HI R202, RZ, 0x1c, R211 ;  /* 0x0000001cffca7819 */ /* 0x000fe200000116d3 */
[----:B------:R-:W-:Y:S01]  /*1690*/  @P0 FADD.FTZ R205, R154, R205 ;  /* 0x000000cd9acd0221 */ /* 0x000fe20000010000 */
[----:B------:R-:W-:Y:S01]  /*16a0*/  IADD3 R211, R3, 0xa0, RZ ;  /* 0x000000a003d37810 */ /* 0x000fe20007ffe0ff */
[----:B------:R-:W-:Y:S01]  /*16b0*/  @P0 FADD.FTZ R203, R156, R203 ;  /* 0x000000cb9ccb0221 */ /* 0x000fe20000010000 */
[----:B------:R-:W-:Y:S01]  /*16c0*/  IADD3 R2, P1, R206, c[0x0][0x188], RZ ;  /* 0x00006200ce027a10 */ /* 0x000fe20007f3e0ff */
[----:B------:R-:W-:-:S02]  /*16d0*/  @P0 FADD.FTZ R210, R155, R210 ;  /* 0x000000d29bd20221 */ /* 0x000fc40000010000 */
[----:B------:R-:W-:Y:S01]  /*16e0*/  @P0 FADD.FTZ R208, R153, R208 ;  /* 0x000000d099d00221 */ /* 0x000fe20000010000 */
[----:B------:R-:W-:Y:S01]  /*16f0*/  IADD3.X R3, R202, c[0x0][0x18c], RZ, P1, !PT ;  /* 0x00006300ca037a10 */ /* 0x000fe20000ffe4ff */
[----:B------:R-:W-:Y:S01]  /*1700*/  IMAD.WIDE.U32 R156, R211, R160, c[0x0][0x170] ;  /* 0x00005c00d39c7625 */ /* 0x000fe200078e00a0 */
[----:B------:R-:W-:Y:S02]  /*1710*/  F2FP.PACK_AB R155, R207, R204 ;  /* 0x000000cccf9b723e */ /* 0x000fe400000000ff */
[----:B------:R-:W-:Y:S02]  /*1720*/  F2FP.PACK_AB R154, R210, R203 ;  /* 0x000000cbd29a723e */ /* 0x000fe400000000ff */
[----:B------:R-:W-:Y:S02]  /*1730*/  F2FP.PACK_AB R153, R208, R205 ;  /* 0x000000cdd099723e */ /* 0x000fe400000000ff */
[----:B------:R-:W-:-:S05]  /*1740*/  F2FP.PACK_AB R152, R201, R200 ;  /* 0x000000c8c998723e */ /* 0x000fca00000000ff */
[----:B------:R0:W-:Y:S04]  /*1750*/  STG.E.128 [R2.64], R152 ;  /* 0x0000009802007986 */ /* 0x0001e8000c101d04 */
[----:B------:R-:W2:Y:S01]  /*1760*/  LDG.E.128 R156, [R156.64] ;  /* 0x000000049c9c7981 */ /* 0x000ea2000c1e1d00 */
[----:B------:R-:W-:-:S04]  /*1770*/  @P0 LEA R160, P1, R211, c[0x0][0x180], 0x4 ;  /* 0x00006000d3a00a11 */ /* 0x000fc800078220ff */
        /* <DEDUP_REMOVED lines=26> */
[--C-:B--2---:R-:W-:Y:S02]  /*1920*/  HADD2.F32 R152, -RZ, R157.reuse.H0_H0 ;  /* 0x2000009dff987230 */ /* 0x104fe40000004100 */
[----:B------:R-:W-:Y:S01]  /*1930*/  HADD2.F32 R154, -RZ, R157.H1_H1 ;  /* 0x3000009dff9a7230 */ /* 0x000fe20000004100 */
[----:B------:R-:W-:-:S04]  /*1940*/  FADD.FTZ R157, R216, R199 ;  /* 0x000000c7d89d7221 */ /* 0x000fc80000010000 */
[----:B------:R-:W-:Y:S02]  /*1950*/  FADD.FTZ R157, R157, R194 ;  /* 0x000000c29d9d7221 */ /* 0x000fe40000010000 */
[----:B------:R-:W-:Y:S02]  /*1960*/  FMUL.FTZ R3, R152, R209 ;  /* 0x000000d198037220 */ /* 0x000fe40000410000 */
[----:B------:R-:W-:Y:S01]  /*1970*/  FADD.FTZ R152, R157, R200 ;  /* 0x000000c89d987221 */ /* 0x000fe20000010000 */
[----:B------:R-:W-:-:S03]  /*1980*/  HADD2.F32 R2, -RZ, R156.H0_H0 ;  /* 0x2000009cff027230 */ /* 0x000fc60000004100 */
[----:B------:R-:W-:Y:S01]  /*1990*/  FADD.FTZ R152, R152, R201 ;  /* 0x000000c998987221 */ /* 0x000fe20000010000 */
[--C-:B------:R-:W-:Y:S02]  /*19a0*/  HADD2.F32 R214, -RZ, R159.reuse.H1_H1 ;  /* 0x3000009fffd67230 */ /* 0x100fe40000004100 */
[----:B------:R-:W-:Y:S01]  /*19b0*/  HADD2.F32 R156, -RZ, R156.H1_H1 ;  /* 0x3000009cff9c7230 */ /* 0x000fe20000004100 */
[----:B------:R-:W-:Y:S01]  /*19c0*/  FADD.FTZ R157, R152, R205 ;  /* 0x000000cd989d7221 */ /* 0x000fe20000010000 */
[--C-:B-1----:R-:W-:Y:S02]  /*19d0*/  HADD2.F32 R160, -RZ, R158.reuse.H0_H0 ;  /* 0x2000009effa07230 */ /* 0x102fe40000004100 */
[----:B------:R-:W-:Y:S02]  /*19e0*/  HADD2.F32 R212, -RZ, R159.H0_H0 ;  /* 0x2000009fffd47230 */ /* 0x000fe40000004100 */
[----:B------:R-:W-:Y:S01]  /*19f0*/  HADD2.F32 R158, -RZ, R158.H1_H1 ;  /* 0x3000009eff9e7230 */ /* 0x000fe20000004100 */
[----:B------:R-:W-:-:S02]  /*1a00*/  FMUL.FTZ R214, R214, R209 ;  /* 0x000000d1d6d67220 */ /* 0x000fc40000410000 */
[----:B------:R-:W-:Y:S02]  /*1a10*/  FADD.FTZ R152, R157, R208 ;  /* 0x000000d09d987221 */ /* 0x000fe40000010000 */
[-C--:B------:R-:W-:Y:S02]  /*1a20*/  FMUL.FTZ R156, R156, R209.reuse ;  /* 0x000000d19c9c7220 */ /* 0x080fe40000410000 */
[-C--:B------:R-:W-:Y:S02]  /*1a30*/  FMUL.FTZ R161, R2, R209.reuse ;  /* 0x000000d102a17220 */ /* 0x080fe40000410000 */
[-C--:B------:R-:W-:Y:S02]  /*1a40*/  FMUL.FTZ R155, R212, R209.reuse ;  /* 0x000000d1d49b7220 */ /* 0x080fe40000410000 */
[-C--:B------:R-:W-:Y:S02]  /*1a50*/  FMUL.FTZ R154, R154, R209.reuse ;  /* 0x000000d19a9a7220 */ /* 0x080fe40000410000 */
[----:B------:R-:W-:-:S02]  /*1a60*/  FMUL.FTZ R153, R160, R209 ;  /* 0x000000d1a0997220 */ /* 0x000fc40000410000 */
[----:B------:R-:W-:Y:S01]  /*1a70*/  FMUL.FTZ R2, R158, R209 ;  /* 0x000000d19e027220 */ /* 0x000fe20000410000 */
[--C-:B---3--:R-:W-:Y:S01]  /*1a80*/  @P0 HADD2.F32 R209, -RZ, R4.reuse.H1_H1 ;  /* 0x30000004ffd10230 */ /* 0x108fe20000004100 */
[----:B------:R-:W-:Y:S02]  /*1a90*/  FMUL.FTZ R212, R14, R3 ;  /* 0x000000030ed47220 */ /* 0x000fe40000410000 */
[----:B------:R-:W-:Y:S02]  /*1aa0*/  FMUL.FTZ R159, R11, R214 ;  /* 0x000000d60b9f7220 */ /* 0x000fe40000410000 */
[----:B------:R-:W-:Y:S02]  /*1ab0*/  FADD.FTZ R3, R152, R203 ;  /* 0x000000cb98037221 */ /* 0x000fe40000010000 */
[----:B------:R-:W-:Y:S02]  /*1ac0*/  FMUL.FTZ R214, R13, R156 ;  /* 0x0000009c0dd67220 */ /* 0x000fe40000410000 */
[----:B------:R-:W-:Y:S01]  /*1ad0*/  FADD.FTZ R3, R3, R210 ;  /* 0x000000d203037221 */ /* 0x000fe20000010000 */
[----:B------:R-:W-:Y:S01]  /*1ae0*/  @P0 HADD2.F32 R160, -RZ, R7.H1_H1 ;  /* 0x30000007ffa00230 */ /* 0x000fe20000004100 */
[----:B------:R-:W-:Y:S01]  /*1af0*/  @P0 FADD.FTZ R214, R209, R214 ;  /* 0x000000d6d1d60221 */ /* 0x000fe20000010000 */
[----:B------:R-:W-:Y:S01]  /*1b00*/  @P0 HADD2.F32 R158, -RZ, R4.H0_H0 ;  /* 0x20000004ff9e0230 */ /* 0x000fe20000004100 */
[----:B------:R-:W-:Y:S01]  /*1b10*/  FMUL.FTZ R161, R12, R161 ;  /* 0x000000a10ca17220 */ /* 0x000fe20000410000 */
[----:B------:R-:W-:Y:S01]  /*1b20*/  @P0 HADD2.F32 R209, -RZ, R5.H0_H0 ;  /* 0x20000005ffd10230 */ /* 0x000fe20000004100 */
[----:B------:R-:W-:Y:S01]  /*1b30*/  FADD.FTZ R152, R3, R204 ;  /* 0x000000cc03987221 */ /* 0x000fe20000010000 */
[--C-:B------:R-:W-:Y:S01]  /*1b40*/  @P0 HADD2.F32 R213, -RZ, R6.reuse.H0_H0 ;  /* 0x20000006ffd50230 */ /* 0x100fe20000004100 */
[----:B------:R-:W-:Y:S01]  /*1b50*/  @P0 FADD.FTZ R159, R160, R159 ;  /* 0x0000009fa09f0221 */ /* 0x000fe20000010000 */
[----:B------:R-:W-:Y:S01]  /*1b60*/  @P0 HADD2.F32 R215, -RZ, R7.H0_H0 ;  /* 0x20000007ffd70230 */ /* 0x000fe20000004100 */
[----:B------:R-:W-:Y:S01]  /*1b70*/  @P0 FADD.FTZ R161, R158, R161 ;  /* 0x000000a19ea10221 */ /* 0x000fe20000010000 */
[----:B------:R-:W-:Y:S01]  /*1b80*/  SHF.L.U32 R157, R211, 0x4, RZ ;  /* 0x00000004d39d7819 */ /* 0x000fe200000006ff */
[----:B------:R-:W-:Y:S01]  /*1b90*/  @P0 FADD.FTZ R212, R209, R212 ;  /* 0x000000d4d1d40221 */ /* 0x000fe20000010000 */
[----:B------:R-:W-:Y:S01]  /*1ba0*/  SHF.R.U32.HI R156, RZ, 0x1c, R211 ;  /* 0x0000001cff9c7819 */ /* 0x000fe200000116d3 */
[----:B------:R-:W-:Y:S01]  /*1bb0*/  @P0 HADD2.F32 R216, -RZ, R5.H1_H1 ;  /* 0x30000005ffd80230 */ /* 0x000fe20000004100 */
[----:B------:R-:W-:Y:S01]  /*1bc0*/  FMUL.FTZ R160, R8, R153 ;  /* 0x0000009908a07220 */ /* 0x000fe20000410000 */
[----:B------:R-:W-:Y:S01]  /*1bd0*/  @P0 HADD2.F32 R218, -RZ, R6.H1_H1 ;  /* 0x30000006ffda0230 */ /* 0x000fe20000004100 */
[----:B------:R-:W-:-:S02]  /*1be0*/  FMUL.FTZ R158, R10, R155 ;  /* 0x0000009b0a9e7220 */ /* 0x000fc40000410000 */
[----:B------:R-:W-:Y:S02]  /*1bf0*/  FMUL.FTZ R211, R9, R2 ;  /* 0x0000000209d37220 */ /* 0x000fe40000410000 */
[----:B------:R-:W-:Y:S02]  /*1c00*/  FMUL.FTZ R209, R15, R154 ;  /* 0x0000009a0fd17220 */ /* 0x000fe40000410000 */
[----:B------:R-:W-:Y:S01]  /*1c10*/  FADD.FTZ R152, R152, R207 ;  /* 0x000000cf98987221 */ /* 0x000fe20000010000 */
[----:B------:R-:W-:Y:S01]  /*1c20*/  IADD3 R2, P1, R157, c[0x0][0x188], RZ ;  /* 0x000062009d027a10 */ /* 0x000fe20007f3e0ff */
[----:B------:R-:W-:Y:S02]  /*1c30*/  @P0 FADD.FTZ R160, R213, R160 ;  /* 0x000000a0d5a00221 */ /* 0x000fe40000010000 */
[----:B------:R-:W-:Y:S02]  /*1c40*/  @P0 FADD.FTZ R158, R215, R158 ;  /* 0x0000009ed79e0221 */ /* 0x000fe40000010000 */
[----:B------:R-:W-:-:S02]  /*1c50*/  @P0 FADD.FTZ R211, R218, R211 ;  /* 0x000000d3dad30221 */ /* 0x000fc40000010000 */
[----:B------:R-:W-:Y:S02]  /*1c60*/  @P0 FADD.FTZ R209, R216, R209 ;  /* 0x000000d1d8d10221 */ /* 0x000fe40000010000 */
[----:B------:R-:W-:Y:S01]  /*1c70*/  FADD.FTZ R153, R152, R161 ;  /* 0x000000a198997221 */ /* 0x000fe20000010000 */
[----:B------:R-:W0:Y:S01]  /*1c80*/  S2R R215, SR_TID.X ;  /* 0x0000000000d77919 */ /* 0x000e220000002100 */
[----:B------:R-:W-:Y:S02]  /*1c90*/  IADD3.X R3, R156, c[0x0][0x18c], RZ, P1, !PT ;  /* 0x000063009c037a10 */ /* 0x000fe40000ffe4ff */
[----:B------:R-:W-:Y:S01]  /*1ca0*/  FADD.FTZ R213, R153, R214 ;  /* 0x000000d699d57221 */ /* 0x000fe20000010000 */
[----:B------:R-:W-:Y:S02]  /*1cb0*/  F2FP.PACK_AB R155, R159, R158 ;  /* 0x0000009e9f9b723e */ /* 0x000fe400000000ff */
[----:B------:R-:W-:Y:S02]  /*1cc0*/  F2FP.PACK_AB R154, R211, R160 ;  /* 0x000000a0d39a723e */ /* 0x000fe400000000ff */
[----:B------:R-:W-:-:S02]  /*1cd0*/  F2FP.PACK_AB R153, R209, R212 ;  /* 0x000000d4d199723e */ /* 0x000fc400000000ff */
[----:B------:R-:W-:Y:S01]  /*1ce0*/  F2FP.PACK_AB R152, R214, R161 ;  /* 0x000000a1d698723e */ /* 0x000fe200000000ff */
[----:B------:R-:W-:-:S04]  /*1cf0*/  FADD.FTZ R216, R213, R212 ;  /* 0x000000d4d5d87221 */ /* 0x000fc80000010000 */
[----:B------:R1:W-:Y:S01]  /*1d00*/  STG.E.128 [R2.64], R152 ;  /* 0x0000009802007986 */ /* 0x0003e2000c101d04 */
[----:B------:R-:W-:-:S04]  /*1d10*/  FADD.FTZ R213, R216, R209 ;  /* 0x000000d1d8d57221 */ /* 0x000fc80000010000 */
[----:B------:R-:W-:-:S04]  /*1d20*/  FADD.FTZ R216, R213, R160 ;  /* 0x000000a0d5d87221 */ /* 0x000fc80000010000 */
[----:B------:R-:W-:Y:S01]  /*1d30*/  FADD.FTZ R213, R216, R211 ;  /* 0x000000d3d8d57221 */ /* 0x000fe20000010000 */
[----:B0-----:R-:W-:-:S03]  /*1d40*/  LOP3.LUT R215, R215, 0x1f, RZ, 0xc0, !PT ;  /* 0x0000001fd7d77812 */ /* 0x001fc600078ec0ff */
[----:B------:R-:W-:Y:S01]  /*1d50*/  FADD.FTZ R216, R213, R158 ;  /* 0x0000009ed5d87221 */ /* 0x000fe20000010000 */
[----:B------:R-:W-:-:S03]  /*1d60*/  ISETP.NE.AND P1, PT, R215, RZ, PT ;  /* 0x000000ffd700720c */ /* 0x000fc60003f25270 */
[----:B------:R-:W-:Y:S01]  /*1d70*/  FADD.FTZ R213, R216, R159 ;  /* 0x0000009fd8d57221 */ /* 0x000fe20000010000 */
[----:B------:R-:W-:Y:S07]  /*1d80*/  BRA.DIV ~URZ, `(.L_x_22298) ;  /* 0x000014827f007947 */ /* 0x000fee000b800000 */
[----:B-1----:R0:W1:Y:S02]  /*1d90*/  SHFL.BFLY PT, R2, R213, 0x1, 0x1f ;  /* 0x0c201f00d5027f89 */ /* 0x00206400000e0000 */
.L_x_22302:
        /* <DEDUP_REMOVED lines=116> */
.L_x_22303:
        /* <DEDUP_REMOVED lines=83> */
[----:B------:R-:W-:Y:S01]  /*2a10*/  F2FP.PACK_AB R168, R164, R159 ;  /* 0x0000009fa4a8723e */ /* 0x000fe200000000ff */
        /* <DEDUP_REMOVED lines=39> */
[----:B------:R-:W-:Y:S01]  /*2c90*/  F2FP.PACK_AB R170, R174, R161 ;  /* 0x000000a1aeaa723e */ /* 0x000fe200000000ff */
[----:B------:R-:W-:-:S02]  /*2ca0*/  FFMA.FTZ R181, R82, R181, R130 ;  /* 0x000000b552b57223 */ /* 0x000fc40000010082 */
[----:B------:R-:W-:Y:S01]  /*2cb0*/  FFMA.FTZ R2, R83, R2, R131 ;  /* 0x0000000253027223 */ /* 0x000fe20000010083 */
[----:B------:R-:W-:Y:S01]  /*2cc0*/  F2FP.PACK_AB R174, R160, R3 ;  /* 0x00000003a0ae723e */ /* 0x000fe200000000ff */
[----:B------:R-:W-:Y:S01]  /*2cd0*/  FFMA.FTZ R189, R94, R189, R142 ;  /* 0x000000bd5ebd7223 */ /* 0x000fe2000001008e */
[----:B------:R-:W-:Y:S01]  /*2ce0*/  IADD3 R160, P2, R179, c[0x0][0x208], RZ ;  /* 0x00008200b3a07a10 */ /* 0x000fe20007f5e0ff */
[----:B------:R-:W-:Y:S02]  /*2cf0*/  FFMA.FTZ R152, R95, R152, R143 ;  /* 0x000000985f987223 */ /* 0x000fe4000001008f */
[----:B------:R-:W-:Y:S01]  /*2d00*/  FFMA.FTZ R175, R90, R183, R138 ;  /* 0x000000b75aaf7223 */ /* 0x000fe2000001008a */
[----:B------:R-:W-:Y:S01]  /*2d10*/  F2FP.PACK_AB R183, R2, R181 ;  /* 0x000000b502b7723e */ /* 0x000fe200000000ff */
[----:B------:R-:W-:Y:S01]  /*2d20*/  FFMA.FTZ R182, R80, R173, R128 ;  /* 0x000000ad50b67223 */ /* 0x000fe20000010080 */
[----:B------:R-:W-:Y:S01]  /*2d30*/  F2FP.PACK_AB R173, R152, R189 ;  /* 0x000000bd98ad723e */ /* 0x000fe200000000ff */
[----:B------:R-:W-:Y:S01]  /*2d40*/  FFMA.FTZ R3, R81, R172, R129 ;  /* 0x000000ac51037223 */ /* 0x000fe20000010081 */
[----:B------:R-:W-:Y:S01]  /*2d50*/  LEA R2, P0, R158, c[0x0][0x208], 0x4 ;  /* 0x000082009e027a11 */ /* 0x000fe200078020ff */
[----:B------:R-:W-:Y:S01]  /*2d60*/  FFMA.FTZ R171, R98, R171, R146 ;  /* 0x000000ab62ab7223 */ /* 0x000fe20000010092 */
[----:B------:R-:W-:Y:S01]  /*2d70*/  IADD3 R152, P1, R167, c[0x0][0x208], RZ ;  /* 0x00008200a7987a10 */ /* 0x000fe20007f3e0ff */
[----:B------:R-:W-:Y:S01]  /*2d80*/  FFMA.FTZ R242, R99, R242, R147 ;  /* 0x000000f263f27223 */ /* 0x000fe20000010093 */
[----:B------:R-:W-:Y:S01]  /*2d90*/  F2FP.PACK_AB R182, R3, R182 ;  /* 0x000000b603b6723e */ /* 0x000fe200000000ff */
[----:B------:R-:W-:Y:S01]  /*2da0*/  FFMA.FTZ R177, R102, R177, R150 ;  /* 0x000000b166b17223 */ /* 0x000fe20000010096 */
[----:B------:R-:W-:Y:S01]  /*2db0*/  LEA.HI.X R3, R158, c[0x0][0x20c], RZ, 0x4, P0 ;  /* 0x000083009e037a11 */ /* 0x000fe200000f24ff */
        /* <DEDUP_REMOVED lines=8> */
[----:B------:R-:W-:-:S02]  /*2e40*/  FFMA.FTZ R154, R87, R180, R135 ;  /* 0x000000b4579a7223 */ /* 0x000fc40000010087 */
[----:B------:R-:W-:Y:S01]  /*2e50*/  FFMA.FTZ R180, R84, R153, R132 ;  /* 0x0000009954b47223 */ /* 0x000fe20000010084 */
[----:B------:R-:W-:Y:S01]  /*2e60*/  F2FP.PACK_AB R172, R186, R163 ;  /* 0x000000a3baac723e */ /* 0x000fe200000000ff */
[----:B------:R-:W-:Y:S01]  /*2e70*/  FFMA.FTZ R161, R85, R0, R133 ;  /* 0x0000000055a17223 */ /* 0x000fe20000010085 */
[----:B------:R-:W-:Y:S01]  /*2e80*/  IADD3.X R153, R166, c[0x0][0x20c], RZ, P1, !PT ;  /* 0x00008300a6997a10 */ /* 0x000fe20000ffe4ff */
[----:B------:R-:W-:Y:S01]  /*2e90*/  FFMA.FTZ R181, R86, R185, R134 ;  /* 0x000000b956b57223 */ /* 0x000fe20000010086 */
[----:B------:R0:W-:Y:S01]  /*2ea0*/  STG.E.128 [R2.64], R168 ;  /* 0x000000a802007986 */ /* 0x0001e2000c101d04 */
[----:B------:R-:W-:Y:S01]  /*2eb0*/  FFMA.FTZ R191, R78, R191, R126 ;  /* 0x000000bf4ebf7223 */ /* 0x000fe2000001007e */
[----:B------:R-:W-:Y:S01]  /*2ec0*/  F2FP.PACK_AB R180, R161, R180 ;  /* 0x000000b4a1b4723e */ /* 0x000fe200000000ff */
[----:B------:R-:W-:Y:S01]  /*2ed0*/  FFMA.FTZ R198, R79, R198, R127 ;  /* 0x000000c64fc67223 */ /* 0x000fe2000001007f */
[----:B------:R-:W-:Y:S01]  /*2ee0*/  IADD3.X R161, R165, c[0x0][0x20c], RZ, P2, !PT ;  /* 0x00008300a5a17a10 */ /* 0x000fe200017fe4ff */
[----:B------:R1:W-:Y:S01]  /*2ef0*/  STG.E.128 [R152.64], R172 ;  /* 0x000000ac98007986 */ /* 0x0003e2000c101d04 */
[----:B------:R-:W-:Y:S01]  /*2f00*/  FFMA.FTZ R187, R76, R187, R124 ;  /* 0x000000bb4cbb7223 */ /* 0x000fe2000001007c */
[----:B------:R-:W-:Y:S01]  /*2f10*/  IADD3 R206, P1, R206, c[0x0][0x208], RZ ;  /* 0x00008200cece7a10 */ /* 0x000fe20007f3e0ff */
[----:B------:R-:W-:Y:S01]  /*2f20*/  FFMA.FTZ R220, R77, R220, R125 ;  /* 0x000000dc4ddc7223 */ /* 0x000fe2000001007d */
[----:B------:R-:W-:Y:S01]  /*2f30*/  F2FP.PACK_AB R181, R154, R181 ;  /* 0x000000b59ab5723e */ /* 0x000fe200000000ff */
        /* <DEDUP_REMOVED lines=19> */
[----:B-1----:R-:W-:Y:S01]  /*3070*/  FFMA.FTZ R153, R65, R210, R113 ;  /* 0x000000d241997223 */ /* 0x002fe20000010071 */
        /* <DEDUP_REMOVED lines=14> */
[----:B------:R2:W-:Y:S01]  /*3160*/  STG.E.128 [R190.64], R168 ;  /* 0x000000a8be007986 */ /* 0x0005e2000c101d04 */
[----:B------:R-:W-:Y:S01]  /*3170*/  FFMA.FTZ R232, R61, R232, R109 ;  /* 0x000000e83de87223 */ /* 0x000fe2000001006d */
[----:B------:R-:W-:Y:S01]  /*3180*/  F2FP.PACK_AB R209, R212, R201 ;  /* 0x000000c9d4d1723e */ /* 0x000fe200000000ff */
[----:B------:R-:W-:Y:S01]  /*3190*/  IMAD R162, R155, c[0x0][0x160], R162 ;  /* 0x000058009ba27a24 */ /* 0x000fe200078e02a2 */
[----:B------:R2:W-:Y:S02]  /*31a0*/  STG.E.128 [R206.64], R164 ;  /* 0x000000a4ce007986 */ /* 0x0005e4000c101d04 */
[----:B------:R-:W-:-:S02]  /*31b0*/  F2FP.PACK_AB R208, R232, R195 ;  /* 0x000000c3e8d0723e */ /* 0x000fc400000000ff */
[----:B------:R-:W-:-:S03]  /*31c0*/  ISETP.GE.AND P0, PT, R162, c[0x0][0x164], PT ;  /* 0x00005900a2007a0c */ /* 0x000fc60003f06270 */
[----:B------:R2:W-:Y:S10]  /*31d0*/  STG.E.128 [R2.64], R208 ;  /* 0x000000d002007986 */ /* 0x0005f4000c101d04 */
[----:B--2---:R-:W-:Y:S01]  /*31e0*/  @P0 CALL.REL.NOINC `(.L_x_22300) ;  /* 0x0000001000000944 */ /* 0x004fe20003c00000 */
[----:B------:R-:W-:Y:S05]  /*31f0*/  BRA `(.L_x_22301) ;  /* 0xffffd30000007947 */ /* 0x000fea000383ffff */
.L_x_22300:
[----:B------:R-:W-:Y:S05]  /*3200*/  EXIT ;  /* 0x000000000000794d */ /* 0x000fea0003800000 */
.L_x_22298:
[----:B-1----:R-:W-:Y:S02]  /*3210*/  MOV R155, R213 ;  /* 0x000000d5009b7202 */ /* 0x002fe40000000f00 */
[----:B------:R-:W-:-:S02]  /*3220*/  MOV R154, 0x1 ;  /* 0x00000001009a7802 */ /* 0x000fc40000000f00 */
[----:B------:R-:W-:Y:S02]  /*3230*/  MOV R152, 0x1f ;  /* 0x0000001f00987802 */ /* 0x000fe40000000f00 */
[----:B------:R-:W-:Y:S02]  /*3240*/  MOV R153, 0xffffffff ;  /* 0xffffffff00997802 */ /* 0x000fe40000000f00 */
[----:B------:R-:W-:Y:S02]  /*3250*/  MOV R2, 0x3270 ;  /* 0x0000327000027802 */ /* 0x000fe40000000f00 */
[----:B------:R-:W-:Y:S05]  /*3260*/  CALL.REL.NOINC `($__internal_85_$__cuda_sm70_shflsync_bfly_p) ;  /* 0x0000099000007944 */ /* 0x000fea0003c00000 */
[----:B-1----:R-:W-:Y:S01]  /*3270*/  MOV R2, R154 ;  /* 0x0000009a00027202 */ /* 0x002fe20000000f00 */
[----:B0-----:R-:W-:Y:S05]  /*3280*/  BRA `(.L_x_22302) ;  /* 0xffffeb1000007947 */ /* 0x001fea000383ffff */
.L_x_22299:
[----:B------:R-:W-:Y:S01]  /*3290*/  HFMA2.MMA R154, -RZ, RZ, 0, 1.1920928955078125e-07 ;  /* 0x00000002ff9a7435 */ /* 0x000fe200000001ff */
[----:B------:R-:W-:Y:S02]  /*32a0*/  MOV R152, 0x1f ;  /* 0x0000001f00987802 */ /* 0x000fe40000000f00 */
[----:B------:R-:W-:Y:S02]  /*32b0*/  MOV R153, 0xffffffff ;  /* 0xffffffff00997802 */ /* 0x000fe40000000f00 */
[----:B------:R-:W-:-:S02]  /*32c0*/  MOV R2, 0x32e0 ;  /* 0x000032e000027802 */ /* 0x000fc40000000f00 */
[----:B0-----:R-:W-:Y:S05]  /*32d0*/  CALL.REL.NOINC `($__internal_85_$__cuda_sm70_shflsync_bfly_p) ;  /* 0x0000092000007944 */ /* 0x001fea0003c00000 */
[----:B01----:R-:W-:Y:S01]  /*32e0*/  FADD.FTZ R155, R155, R154 ;  /* 0x0000009a9b9b7221 */ /* 0x003fe20000010000 */
[----:B------:R-:W-:Y:S01]  /*32f0*/  HFMA2.MMA R154, -RZ, RZ, 0, 2.384185791015625e-07 ;  /* 0x00000004ff9a7435 */ /* 0x000fe200000001ff */
[----:B------:R-:W-:-:S02]  /*3300*/  MOV R152, 0x1f ;  /* 0x0000001f00987802 */ /* 0x000fc40000000f00 */
[----:B------:R-:W-:Y:S02]  /*3310*/  MOV R153, 0xffffffff ;  /* 0xffffffff00997802 */ /* 0x000fe40000000f00 */
[----:B------:R-:W-:Y:S02]  /*3320*/  MOV R2, 0x3340 ;  /* 0x0000334000027802 */ /* 0x000fe40000000f00 */
[----:B------:R-:W-:Y:S05]  /*3330*/  CALL.REL.NOINC `($__internal_85_$__cuda_sm70_shflsync_bfly_p) ;  /* 0x000008c000007944 */ /* 0x000fea0003c00000 */
[----:B01----:R-:W-:Y:S01]  /*3340*/  FADD.FTZ R155, R155, R154 ;  /* 0x0000009a9b9b7221 */ /* 0x003fe20000010000 */
[----:B------:R-:W-:Y:S01]  /*3350*/  HFMA2.MMA R154, -RZ, RZ, 0, 4.76837158203125e-07 ;  /* 0x00000008ff9a7435 */ /* 0x000fe200000001ff */
[----:B------:R-:W-:Y:S02]  /*3360*/  MOV R152, 0x1f ;  /* 0x0000001f00987802 */ /* 0x000fe40000000f00 */
[----:B------:R-:W-:Y:S02]  /*3370*/  MOV R153, 0xffffffff ;  /* 0xffffffff00997802 */ /* 0x000fe40000000f00 */
[----:B------:R-:W-:Y:S02]  /*3380*/  MOV R2, 0x33a0 ;  /* 0x000033a000027802 */ /* 0x000fe40000000f00 */
[----:B------:R-:W-:Y:S05]  /*3390*/  CALL.REL.NOINC `($__internal_85_$__cuda_sm70_shflsync_bfly_p) ;  /* 0x0000086000007944 */ /* 0x000fea0003c00000 */
[----:B01----:R-:W-:Y:S01]  /*33a0*/  FADD.FTZ R155, R155, R154 ;  /* 0x0000009a9b9b7221 */ /* 0x003fe20000010000 */
[----:B------:R-:W-:Y:S01]  /*33b0*/  HFMA2.MMA R154, -RZ, RZ, 0, 9.5367431640625e-07 ;  /* 0x00000010ff9a7435 */ /* 0x000fe200000001ff */
[----:B------:R-:W-:-:S02]  /*33c0*/  MOV R152, 0x1f ;  /* 0x0000001f00987802 */ /* 0x000fc40000000f00 */
[----:B------:R-:W-:Y:S02]  /*33d0*/  MOV R153, 0xffffffff ;  /* 0xffffffff00997802 */ /* 0x000fe40000000f00 */
[----:B------:R-:W-:Y:S02]  /*33e0*/  MOV R2, 0x3400 ;  /* 0x0000340000027802 */ /* 0x000fe40000000f00 */
[----:B------:R-:W-:Y:S05]  /*33f0*/  CALL.REL.NOINC `($__internal_85_$__cuda_sm70_shflsync_bfly_p) ;  /* 0x0000080000007944 */ /* 0x000fea0003c00000 */
        /* <DEDUP_REMOVED lines=102> */
[----:B------:R-:W-:Y:S05]  /*3a60*/  CALL.REL.NOINC `($__internal_85_$__cuda_sm70_shflsync_bfly_p) ;  /* 0x0000019000007944 */ /* 0x000fea0003c00000 */
[----:B01----:R-:W-:Y:S01]  /*3a70*/  FADD.FTZ R155, R155, R154 ;  /* 0x0000009a9b9b7221 */ /* 0x003fe20000010000 */
[----:B------:R-:W-:Y:S01]  /*3a80*/  HFMA2.MMA R154, -RZ, RZ, 0, 1.1920928955078125e-07 ;  /* 0x00000002ff9a7435 */ /* 0x000fe200000001ff */
[----:B------:R-:W-:Y:S02]  /*3a90*/  MOV R152, 0x1f ;  /* 0x0000001f00987802 */ /* 0x000fe40000000f00 */
[----:B------:R-:W-:Y:S02]  /*3aa0*/  MOV R153, 0xffffffff ;  /* 0xffffffff00997802 */ /* 0x000fe40000000f00 */
[----:B------:R-:W-:Y:S02]  /*3ab0*/  MOV R2, 0x3ad0 ;  /* 0x00003ad000027802 */ /* 0x000fe40000000f00 */
[----:B------:R-:W-:Y:S05]  /*3ac0*/  CALL.REL.NOINC `($__internal_85_$__cuda_sm70_shflsync_bfly_p) ;  /* 0x0000013000007944 */ /* 0x000fea0003c00000 */
[----:B01----:R-:W-:Y:S01]  /*3ad0*/  FADD.FTZ R155, R155, R154 ;  /* 0x0000009a9b9b7221 */ /* 0x003fe20000010000 */
[----:B------:R-:W-:Y:S01]  /*3ae0*/  HFMA2.MMA R154, -RZ, RZ, 0, 2.384185791015625e-07 ;  /* 0x00000004ff9a7435 */ /* 0x000fe200000001ff */
[----:B------:R-:W-:Y:S02]  /*3af0*/  MOV R152, 0x1f ;  /* 0x0000001f00987802 */ /* 0x000fe40000000f00 */
[----:B------:R-:W-:-:S02]  /*3b00*/  MOV R153, 0xffffffff ;  /* 0xffffffff00997802 */ /* 0x000fc40000000f00 */
        /* <DEDUP_REMOVED lines=10> */
[----:B------:R-:W-:Y:S02]  /*3bb0*/  MOV R152, 0x1f ;  /* 0x0000001f00987802 */ /* 0x000fe40000000f00 */
[----:B------:R-:W-:-:S02]  /*3bc0*/  MOV R153, 0xffffffff ;  /* 0xffffffff00997802 */ /* 0x000fc40000000f00 */
[----:B------:R-:W-:Y:S02]  /*3bd0*/  MOV R2, 0x3bf0 ;  /* 0x00003bf000027802 */ /* 0x000fe40000000f00 */
[----:B------:R-:W-:Y:S05]  /*3be0*/  CALL.REL.NOINC `($__internal_85_$__cuda_sm70_shflsync_bfly_p) ;  /* 0x0000001000007944 */ /* 0x000fea0003c00000 */
[----:B01----:R-:W-:Y:S05]  /*3bf0*/  BRA `(.L_x_22303) ;  /* 0xffffe8e000007947 */ /* 0x003fea000383ffff */
        .weak           $__internal_85_$__cuda_sm70_shflsync_bfly_p
        .type           $__internal_85_$__cuda_sm70_shflsync_bfly_p,@function
        .size           $__internal_85_$__cuda_sm70_shflsync_bfly_p,(.L_x_43145 - $__internal_85_$__cuda_sm70_shflsync_bfly_p)
$__internal_85_$__cuda_sm70_shflsync_bfly_p:
[----:B------:R-:W-:Y:S01]  /*3c00*/  HFMA2.MMA R3, -RZ, RZ, 0, 0 ;  /* 0x00000000ff037435 */ /* 0x000fe200000001ff */
[----:B------:R-:W-:Y:S04]  /*3c10*/  WARPSYNC R153 ;  /* 0x0000009900007348 */ /* 0x000fe80003800000 */
[----:B------:R0:W1:Y:S01]  /*3c20*/  SHFL.BFLY PT, R154, R155, R154, R152 ;  /* 0x0c00009a9b9a7389 */ /* 0x00006200000e0098 */
[----:B------:R-:W-:Y:S05]  /*3c30*/  RET.REL.NODEC R2 `(_ZN10layer_norm13ln_fwd_kernelINS_13Kernel_traitsIf6__halfS2_S2_fjLj1536ELj1ELj4ELj1ELj16ENS_18Kernel_traits_baseILj1536EfS2_S2_S2_fjLj128EEEEELb0ELb1ELb0ELb1EEEvNS_9FwdParamsE) ;  /* 0xffffc3c002007950 */ /* 0x000fea0003c3ffff */
.L_x_22304:
        /* <DEDUP_REMOVED lines=12> */
.L_x_43145:


//--------------------- .text._ZN10layer_norm13ln_fwd_kernelINS_13Kernel_traitsIf6__halfS2_S2_fjLj1536ELj1ELj4ELj1ELj16ENS_18Kernel_traits_baseILj1536EfS2_S2_S2_fjLj128EEEEELb0ELb1ELb1ELb0EEEvNS_9FwdParamsE --------------------------
	.section	.text._ZN10layer_norm13ln_fwd_kernelINS_13Kernel_traitsIf6__halfS2_S2_fjLj1536ELj1ELj4ELj1ELj16ENS_18Kernel_traits_baseILj1536EfS2_S2_S2_fjLj128EEEEELb0ELb1ELb1ELb0EEEvNS_9FwdParamsE,"ax",@progbits
	.sectioninfo	@"SHI_REGISTERS=223"
	.align	128
        .global         _ZN10layer_norm13ln_fwd_kernelINS_13Kernel_traitsIf6__halfS2_S2_fjLj1536ELj1ELj4ELj1ELj16ENS_18Kernel_traits_baseILj1536EfS2_S2_S2_fjLj128EEEEELb0ELb1ELb1ELb0EEEvNS_9FwdParamsE
        .type           _ZN10layer_norm13ln_fwd_kernelINS_13Kernel_traitsIf6__halfS2_S2_fjLj1536ELj1ELj4ELj1ELj16ENS_18Kernel_traits_baseILj1536EfS2_S2_S2_fjLj128EEEEELb0ELb1ELb1ELb0EEEvNS_9FwdParamsE,@function
        .size           _ZN10layer_norm13ln_fwd_kernelINS_13Kernel_traitsIf6__halfS2_S2_fjLj1536ELj1ELj4ELj1ELj16ENS_18Kernel_traits_baseILj1536EfS2_S2_S2_fjLj128EEEEELb0ELb1ELb1ELb0EEEvNS_9FwdParamsE,(.L_x_43146 - _ZN10layer_norm13ln_fwd_kernelINS_13Kernel_traitsIf6__halfS2_S2_fjLj1536ELj1ELj4ELj1ELj16ENS_18Kernel_traits_baseILj1536EfS2_S2_S2_fjLj128EEEEELb0ELb1ELb1ELb0EEEvNS_9FwdParamsE)
        .other          _ZN10layer_norm13ln_fwd_kernelINS_13Kernel_traitsIf6__halfS2_S2_fjLj1536ELj1ELj4ELj1ELj16ENS_18Kernel_traits_baseILj1536EfS2_S2_S2_fjLj128EEEEELb0ELb1ELb1ELb0EEEvNS_9FwdParamsE,@"STO_CUDA_ENTRY STV_DEFAULT"
_ZN10layer_norm13ln_fwd_kernelINS_13Kernel_traitsIf6__halfS2_S2_fjLj1536ELj1ELj4ELj1ELj16ENS_18Kernel_traits_baseILj1536EfS2_S2_S2_fjLj128EEEEELb0ELb1ELb1ELb0EEEvNS_9FwdParamsE:
.text._ZN10layer_norm13ln_fwd_kernelINS_13Kernel_traitsIf6__halfS2_S2_fjLj1536ELj1ELj4ELj1ELj16ENS_18Kernel_traits_baseILj1536EfS2_S2_S2_fjLj128EEEEELb0ELb1ELb1ELb0EEEvNS_9FwdParamsE:
        /* <DEDUP_REMOVED lines=40> */
.L_x_22306:
[----:B-1----:R-:W-:Y:S05]  /*0280*/  BSYNC B0 ;  /* 0x0000000000007941 */ /* 0x002fea0003800000 */
.L_x_22305:
        /* <DEDUP_REMOVED lines=21> */
.L_x_22308:
[----:B------:R-:W-:Y:S05]  /*03e0*/  BSYNC B0 ;  /* 0x0000000000007941 */ /* 0x000fea0003800000 */
.L_x_22307:
        /* <DEDUP_REMOVED lines=21> */
.L_x_22310:
[----:B------:R-:W-:Y:S05]  /*0540*/  BSYNC B0 ;  /* 0x0000000000007941 */ /* 0x000fea0003800000 */
.L_x_22309:
        /* <DEDUP_REMOVED lines=21> */
.L_x_22312:
[----:B------:R-:W-:Y:S05]  /*06a0*/  BSYNC B0 ;  /* 0x0000000000007941 */ /* 0x000fea0003800000 */
.L_x_22311:
        /* <DEDUP_REMOVED lines=21> */
.L_x_22314:
[----:B------:R-:W-:Y:S05]  /*0800*/  BSYNC B0 ;  /* 0x0000000000007941 */ /* 0x000fea0003800000 */
.L_x_22313:
        /* <DEDUP_REMOVED lines=23> */
.L_x_22316:
[----:B------:R-:W-:Y:S05]  /*0980*/  BSYNC B0 ;  /* 0x0000000000007941 */ /* 0x000fea0003800000 */
.L_x_22315:
[----:B------:R-:W-:-:S13]  /*0990*/  ISETP.GE.AND P2, PT, R9, c[0x0][0x164], PT ;  /* 0x0000590009007a0c */ /* 0x000fda0003f46270 */
[----:B------:R-:W-:Y:S05]  /*09a0*/  @P2 EXIT ;  /* 0x000000000000294d */ /* 0x000fea0003800000 */
[----:B0-----:R-:W-:Y:S01]  /*09b0*/  MOV R2, R9 ;  /* 0x0000000900027202 */ /* 0x001fe20000000f00 */
[----:B------:R-:W-:Y:S02]  /*09c0*/  ULDC.U8 UR6, c[0x0][0x1f0] ;  /* 0x00007c0000067ab9 */ /* 0x000fe40000000000 */
.L_x_22488:
        /* <DEDUP_REMOVED lines=36> */
.L_x_22320:
[----:B0----5:R-:W-:Y:S02]  /*0c10*/  HADD2.F32 R3, -RZ, R168.H0_H0 ;  /* 0x200000a8ff037230 */ /* 0x021fe40000004100 */
[----:B------:R-:W-:-:S03]  /*0c20*/  @P3 HADD2.F32 R4, -RZ, R172.H0_H0 ;  /* 0x200000acff043230 */ /* 0x000fc60000004100 */
[----:B------:R-:W-:-:S04]  /*0c30*/  FMUL.FTZ R3, R3, c[0x0][0x1ec] ;  /* 0x00007b0003037a20 */ /* 0x000fc80000410000 */
[----:B------:R-:W-:-:S04]  /*0c40*/  FMUL.FTZ R3, R44, R3 ;  /* 0x000000032c037220 */ /* 0x000fc80000410000 */
[----:B------:R-:W-:Y:S02]  /*0c50*/  @P3 FADD.FTZ R3, R4, R3 ;  /* 0x0000000304033221 */ /* 0x000fe40000010000 */
.L_x_22321:
[----:B------:R-:W-:Y:S05]  /*0c60*/  BSYNC B1 ;  /* 0x0000000000017941 */ /* 0x000fea0003800000 */
.L_x_22319:
[----:B------:R-:W-:Y:S01]  /*0c70*/  BSSY B1, `(.L_x_22322) ;  /* 0x000000b000017945 */ /* 0x000fe20003800000 */
[----:B------:R-:W-:Y:S05]  /*0c80*/  @P4 BRA `(.L_x_22323) ;  /* 0x0000004000004947 */ /* 0x000fea0003800000 */
[----:B------:R-:W-:Y:S01]  /*0c90*/  MOV R4, RZ ;  /* 0x000000ff00047202 */ /* 0x000fe20000000f00 */
[----:B------:R-:W-:Y:S05]  /*0ca0*/  @!P3 BRA `(.L_x_22324) ;  /* 0x000000700000b947 */ /* 0x000fea0003800000 */
[----:B-----5:R-:W-:Y:S01]  /*0cb0*/  HADD2.F32 R4, -RZ, R172.H1_H1 ;  /* 0x300000acff047230 */ /* 0x020fe20000004100 */
[----:B------:R-:W-:Y:S05]  /*0cc0*/  BRA `(.L_x_22324) ;  /* 0x0000005000007947 */ /* 0x000fea0003800000 */
.L_x_22323:
[----:B-----5:R-:W-:Y:S02]  /*0cd0*/  HADD2.F32 R4, -RZ, R168.H1_H1 ;  /* 0x300000a8ff047230 */ /* 0x020fe40000004100 */
[----:B------:R-:W-:-:S03]  /*0ce0*/  @P3 HADD2.F32 R5, -RZ, R172.H1_H1 ;  /* 0x300000acff053230 */ /* 0x000fc60000004100 */
[----:B------:R-:W-:-:S04]  /*0cf0*/  FMUL.FTZ R4, R4, c[0x0][0x1ec] ;  /* 0x00007b0004047a20 */ /* 0x000fc80000410000 */
[----:B------:R-:W-:-:S04]  /*0d00*/  FMUL.FTZ R4, R45, R4 ;  /* 0x000000042d047220 */ /* 0x000fc80000410000 */
[----:B------:R-:W-:Y:S02]  /*0d10*/  @P3 FADD.FTZ R4, R5, R4 ;  /* 0x0000000405043221 */ /* 0x000fe40000010000 */
.L_x_22324:
[----:B------:R-:W-:Y:S05]  /*0d20*/  BSYNC B1 ;  /* 0x0000000000017941 */ /* 0x000fea0003800000 */
.L_x_22322:
[----:B------:R-:W-:Y:S01]  /*0d30*/  BSSY B1, `(.L_x_22325) ;  /* 0x000000b000017945 */ /* 0x000fe20003800000 */
[----:B------:R-:W-:Y:S05]  /*0d40*/  @P4 BRA `(.L_x_22326) ;  /* 0x0000004000004947 */ /* 0x000fea0003800000 */
[----:B------:R-:W-:Y:S01]  /*0d50*/  HFMA2.MMA R5, -RZ, RZ, 0, 0 ;  /* 0x00000000ff057435 */ /* 0x000fe200000001ff */
[----:B------:R-:W-:Y:S05]  /*0d60*/  @!P3 BRA `(.L_x_22327) ;  /* 0x000000700000b947 */ /* 0x000fea0003800000 */
[----:B-----5:R-:W-:Y:S01]  /*0d70*/  HADD2.F32 R5, -RZ, R173.H0_H0 ;  /* 0x200000adff057230 */ /* 0x020fe20000004100 */
[----:B------:R-:W-:Y:S05]  /*0d80*/  BRA `(.L_x_22327) ;  /* 0x0000005000007947 */ /* 0x000fea0003800000 */
.L_x_22326:
[----:B-----5:R-:W-:Y:S02]  /*0d90*/  HADD2.F32 R5, -RZ, R169.H0_H0 ;  /* 0x200000a9ff057230 */ /* 0x020fe40000004100 */
[----:B------:R-:W-:-:S03]  /*0da0*/  @P3 HADD2.F32 R6, -RZ, R173.H0_H0 ;  /* 0x200000adff063230 */ /* 0x000fc60000004100 */
[----:B------:R-:W-:-:S04]  /*0db0*/  FMUL.FTZ R5, R5, c[0x0][0x1ec] ;  /* 0x00007b0005057a20 */ /* 0x000fc80000410000 */
[----:B------:R-:W-:-:S04]  /*0dc0*/  FMUL.FTZ R5, R46, R5 ;  /* 0x000000052e057220 */ /* 0x000fc80000410000 */
[----:B------:R-:W-:Y:S02]  /*0dd0*/  @P3 FADD.FTZ R5, R6, R5 ;  /* 0x0000000506053221 */ /* 0x000fe40000010000 */
.L_x_22327:
[----:B------:R-:W-:Y:S05]  /*0de0*/  BSYNC B1 ;  /* 0x0000000000017941 */ /* 0x000fea0003800000 */
.L_x_22325:
[----:B------:R-:W-:Y:S01]  /*0df0*/  BSSY B1, `(.L_x_22328) ;  /* 0x000000b000017945 */ /* 0x000fe20003800000 */
[----:B------:R-:W-:Y:S05]  /*0e00*/  @P4 BRA `(.L_x_22329) ;  /* 0x0000004000004947 */ /* 0x000fea0003800000 */
[----:B------:R-:W-:Y:S01]  /*0e10*/  MOV R6, RZ ;  /* 0x000000ff00067202 */ /* 0x000fe20000000f00 */
[----:B------:R-:W-:Y:S05]  /*0e20*/  @!P3 BRA `(.L_x_22330) ;  /* 0x000000700000b947 */ /* 0x000fea0003800000 */
[----:B-----5:R-:W-:Y:S01]  /*0e30*/  HADD2.F32 R6, -RZ, R173.H1_H1 ;  /* 0x300000adff067230 */ /* 0x020fe20000004100 */
[----:B------:R-:W-:Y:S05]  /*0e40*/  BRA `(.L_x_22330) ;  /* 0x0000005000007947 */ /* 0x000fea0003800000 */
.L_x_22329:
[----:B-----5:R-:W-:Y:S02]  /*0e50*/  HADD2.F32 R6, -RZ, R169.H1_H1 ;  /* 0x300000a9ff067230 */ /* 0x020fe40000004100 */
[----:B------:R-:W-:-:S03]  /*0e60*/  @P3 HADD2.F32 R7, -RZ, R173.H1_H1 ;  /* 0x300000adff073230 */ /* 0x000fc60000004100 */
[----:B------:R-:W-:-:S04]  /*0e70*/  FMUL.FTZ R6, R6, c[0x0][0x1ec] ;  /* 0x00007b0006067a20 */ /* 0x000fc80000410000 */
[----:B------:R-:W-:-:S04]  /*0e80*/  FMUL.FTZ R6, R47, R6 ;  /* 0x000000062f067220 */ /* 0x000fc80000410000 */
[----:B------:R-:W-:Y:S02]  /*0e90*/  @P3 FADD.FTZ R6, R7, R6 ;  /* 0x0000000607063221 */ /* 0x000fe40000010000 */
.L_x_22330:
[----:B------:R-:W-:Y:S05]  /*0ea0*/  BSYNC B1 ;  /* 0x0000000000017941 */ /* 0x000fea0003800000 */
.L_x_22328:
[----:B------:R-:W-:Y:S01]  /*0eb0*/  BSSY B1, `(.L_x_22331) ;  /* 0x000000b000017945 */ /* 0x000fe20003800000 */
[----:B------:R-:W-:Y:S05]  /*0ec0*/  @P4 BRA `(.L_x_22332) ;  /* 0x0000004000004947 */ /* 0x000fea0003800000 */
[----:B------:R-:W-:Y:S01]  /*0ed0*/  HFMA2.MMA R7, -RZ, RZ, 0, 0 ;  /* 0x00000000ff077435 */ /* 0x000fe200000001ff */
[----:B------:R-:W-:Y:S05]  /*0ee0*/  @!P3 BRA `(.L_x_22333) ;  /* 0x000000700000b947 */ /* 0x000fea0003800000 */
[----:B-----5:R-:W-:Y:S01]  /*0ef0*/  HADD2.F32 R7, -RZ, R174.H0_H0 ;  /* 0x200000aeff077230 */ /* 0x020fe20000004100 */
[----:B------:R-:W-:Y:S05]  /*0f00*/  BRA `(.L_x_22333) ;  /* 0x0000005000007947 */ /* 0x000fea0003800000 */
.L_x_22332:
[----:B-----5:R-:W-:Y:S02]  /*0f10*/  HADD2.F32 R7, -RZ, R170.H0_H0 ;  /* 0x200000aaff077230 */ /* 0x020fe40000004100 */
[----:B------:R-:W-:-:S03]  /*0f20*/  @P3 HADD2.F32 R8, -RZ, R174.H0_H0 ;  /* 0x200000aeff083230 */ /* 0x000fc60000004100 */
[----:B------:R-:W-:-:S04]  /*0f30*/  FMUL.FTZ R7, R7, c[0x0][0x1ec] ;  /* 0x00007b0007077a20 */ /* 0x000fc80000410000 */
[----:B------:R-:W-:-:S04]  /*0f40*/  FMUL.FTZ R7, R40, R7 ;  /* 0x0000000728077220 */ /* 0x000fc80000410000 */
[----:B------:R-:W-:Y:S02]  /*0f50*/  @P3 FADD.FTZ R7, R8, R7 ;  /* 0x0000000708073221 */ /* 0x000fe40000010000 */
.L_x_22333:
[----:B------:R-:W-:Y:S05]  /*0f60*/  BSYNC B1 ;  /* 0x0000000000017941 */ /* 0x000fea0003800000 */
.L_x_22331:
[----:B------:R-:W-:Y:S01]  /*0f70*/  BSSY B1, `(.L_x_22334) ;  /* 0x000000b000017945 */ /* 0x000fe20003800000 */
[----:B------:R-:W-:Y:S05]  /*0f80*/  @P4 BRA `(.L_x_22335) ;  /* 0x0000004000004947 */ /* 0x000fea0003800000 */
[----:B------:R-:W-:Y:S01]  /*0f90*/  MOV R8, RZ ;  /* 0x000000ff00087202 */ /* 0x000fe20000000f00 */
[----:B------:R-:W-:Y:S05]  /*0fa0*/  @!P3 BRA `(.L_x_22336) ;  /* 0x000000700000b947 */ /* 0x000fea0003800000 */
[----:B-----5:R-:W-:Y:S01]  /*0fb0*/  HADD2.F32 R8, -RZ, R174.H1_H1 ;  /* 0x300000aeff087230 */ /* 0x020fe20000004100 */
[----:B------:R-:W-:Y:S05]  /*0fc0*/  BRA `(.L_x_22336) ;  /* 0x0000005000007947 */ /* 0x000fea0003800000 */
.L_x_22335:
[----:B-----5:R-:W-:Y:S02]  /*0fd0*/  HADD2.F32 R8, -RZ, R170.H1_H1 ;  /* 0x300000aaff087230 */ /* 0x020fe40000004100 */
[----:B------:R-:W-:-:S03]  /*0fe0*/  @P3 HADD2.F32 R9, -RZ, R174.H1_H1 ;  /* 0x300000aeff093230 */ /* 0x000fc60000004100 */
[----:B------:R-:W-:-:S04]  /*0ff0*/  FMUL.FTZ R8, R8, c[0x0][0x1ec] ;  /* 0x00007b0008087a20 */ /* 0x000fc80000410000 */
[----:B------:R-:W-:-:S04]  /*1000*/  FMUL.FTZ R8, R41, R8 ;  /* 0x0000000829087220 */ /* 0x000fc80000410000 */
[----:B------:R-:W-:Y:S02]  /*1010*/  @P3 FADD.FTZ R8, R9, R8 ;  /* 0x0000000809083221 */ /* 0x000fe40000010000 */
.L_x_22336:
[----:B------:R-:W-:Y:S05]  /*1020*/  BSYNC B1 ;  /* 0x0000000000017941 */ /* 0x000fea0003800000 */
.L_x_22334:
[----:B------:R-:W-:Y:S01]  /*1030*/  BSSY B1, `(.L_x_22337) ;  /* 0x000000b000017945 */ /* 0x000fe20003800000 */
[----:B------:R-:W-:Y:S05]  /*1040*/  @P4 BRA `(.L_x_22338) ;  /* 0x0000004000004947 */ /* 0x000fea0003800000 */
[----:B------:R-:W-:Y:S01]  /*1050*/  HFMA2.MMA R9, -RZ, RZ, 0, 0 ;  /* 0x00000000ff097435 */ /* 0x000fe200000001ff */
[----:B------:R-:W-:Y:S05]  /*1060*/  @!P3 BRA `(.L_x_22339) ;  /* 0x000000700000b947 */ /* 0x000fea0003800000 */
[----:B-----5:R-:W-:Y:S01]  /*1070*/  HADD2.F32 R9, -RZ, R175.H0_H0 ;  /* 0x200000afff097230 */ /* 0x020fe20000004100 */
[----:B------:R-:W-:Y:S05]  /*1080*/  BRA `(.L_x_22339) ;  /* 0x0000005000007947 */ /* 0x000fea0003800000 */
.L_x_22338:
[----:B-----5:R-:W-:Y:S02]  /*1090*/  HADD2.F32 R9, -RZ, R171.H0_H0 ;  /* 0x200000abff097230 */ /* 0x020fe40000004100 */
[----:B------:R-:W-:-:S03]  /*10a0*/  @P3 HADD2.F32 R10, -RZ, R175.H0_H0 ;  /* 0x200000afff0a3230 */ /* 0x000fc60000004100 */
[----:B------:R-:W-:-:S04]  /*10b0*/  FMUL.FTZ R9, R9, c[0x0][0x1ec] ;  /* 0x00007b0009097a20 */ /* 0x000fc80000410000 */
[----:B------:R-:W-:-:S04]  /*10c0*/  FMUL.FTZ R9, R42, R9 ;  /* 0x000000092a097220 */ /* 0x000fc80000410000 */
[----:B------:R-:W-:Y:S02]  /*10d0*/  @P3 FADD.FTZ R9, R10, R9 ;  /* 0x000000090a093221 */ /* 0x000fe40000010000 */
.L_x_22339:
[----:B------:R-:W-:Y:S05]  /*10e0*/  BSYNC B1 ;  /* 0x0000000000017941 */ /* 0x000fea0003800000 */
.L_x_22337:
[----:B------:R-:W-:Y:S01]  /*10f0*/  BSSY B1, `(.L_x_22340) ;  /* 0x000000b000017945 */ /* 0x000fe20003800000 */
[----:B------:R-:W-:Y:S05]  /*1100*/  @P4 BRA `(.L_x_22341) ;  /* 0x0000004000004947 */ /* 0x000fea0003800000 */
[----:B------:R-:W-:Y:S01]  /*1110*/  MOV R10, RZ ;  /* 0x000000ff000a7202 */ /* 0x000fe20000000f00 */
[----:B------:R-:W-:Y:S05]  /*1120*/  @!P3 BRA `(.L_x_22342) ;  /* 0x000000700000b947 */ /* 0x000fea0003800000 */
[----:B-----5:R-:W-:Y:S01]  /*1130*/  HADD2.F32 R10, -RZ, R175.H1_H1 ;  /* 0x300000afff0a7230 */ /* 0x020fe20000004100 */
[----:B------:R-:W-:Y:S05]  /*1140*/  BRA `(.L_x_22342) ;  /* 0x0000005000007947 */ /* 0x000fea0003800000 */
.L_x_22341:
[----:B-----5:R-:W-:Y:S02]  /*1150*/  HADD2.F32 R10, -RZ, R171.H1_H1 ;  /* 0x300000abff0a7230 */ /* 0x020fe40000004100 */
[----:B------:R-:W-:-:S03]  /*1160*/  @P3 HADD2.F32 R177, -RZ, R175.H1_H1 ;  /* 0x300000afffb13230 */ /* 0x000fc60000004100 */
[----:B------:R-:W-:-:S04]  /*1170*/  FMUL.FTZ R10, R10, c[0x0][0x1ec] ;  /* 0x00007b000a0a7a20 */ /* 0x000fc80000410000 */
[----:B------:R-:W-:-:S04]  /*1180*/  FMUL.FTZ R10, R43, R10 ;  /* 0x0000000a2b0a7220 */ /* 0x000fc80000410000 */
[----:B------:R-:W-:Y:S02]  /*1190*/  @P3 FADD.FTZ R10, R177, R10 ;  /* 0x0000000ab10a3221 */ /* 0x000fe40000010000 */
.L_x_22342:
[----:B------:R-:W-:Y:S05]  /*11a0*/  BSYNC B1 ;  /* 0x0000000000017941 */ /* 0x000fea0003800000 */
.L_x_22340:
        /* <DEDUP_REMOVED lines=9> */
.L_x_22318:
[----:B-1----:R-:W-:Y:S05]  /*1240*/  BSYNC B0 ;  /* 0x0000000000007941 */ /* 0x002fea0003800000 */
.L_x_22317:
        /* <DEDUP_REMOVED lines=18> */
.L_x_22346:
[----:B-1---5:R-:W-:Y:S02]  /*1370*/  HADD2.F32 R11, -RZ, R168.H0_H0 ;  /* 0x200000a8ff0b7230 */ /* 0x022fe40000004100 */
[----:B------:R-:W-:-:S03]  /*1380*/  @P3 HADD2.F32 R12, -RZ, R172.H0_H0 ;  /* 0x200000acff0c3230 */ /* 0x000fc60000004100 */
[----:B------:R-:W-:-:S04]  /*1390*/  FMUL.FTZ R11, R11, c[0x0][0x1ec] ;  /* 0x00007b000b0b7a20 */ /* 0x000fc80000410000 */
[----:B------:R-:W-:-:S04]  /*13a0*/  FMUL.FTZ R11, R68, R11 ;  /* 0x0000000b440b7220 */ /* 0x000fc80000410000 */
[----:B------:R-:W-:Y:S02]  /*13b0*/  @P3 FADD.FTZ R11, R12, R11 ;  /* 0x0000000b0c0b3221 */ /* 0x000fe40000010000 */
.L_x_22347:
[----:B------:R-:W-:Y:S05]  /*13c0*/  BSYNC B1 ;  /* 0x0000000000017941 */ /* 0x000fea0003800000 */
.L_x_22345:
[----:B------:R-:W-:Y:S01]  /*13d0*/  BSSY B1, `(.L_x_22348) ;  /* 0x000000b000017945 */ /* 0x000fe20003800000 */
[----:B------:R-:W-:Y:S05]  /*13e0*/  @P4 BRA `(.L_x_22349) ;  /* 0x0000004000004947 */ /* 0x000fea0003800000 */
[----:B------:R-:W-:Y:S01]  /*13f0*/  MOV R12, RZ ;  /* 0x000000ff000c7202 */ /* 0x000fe20000000f00 */
[----:B------:R-:W-:Y:S05]  /*1400*/  @!P3 BRA `(.L_x_22350) ;  /* 0x000000700000b947 */ /* 0x000fea0003800000 */
[----:B-----5:R-:W-:Y:S01]  /*1410*/  HADD2.F32 R12, -RZ, R172.H1_H1 ;  /* 0x300000acff0c7230 */ /* 0x020fe20000004100 */
[----:B------:R-:W-:Y:S05]  /*1420*/  BRA `(.L_x_22350) ;  /* 0x0000005000007947 */ /* 0x000fea0003800000 */
.L_x_22349:
[----:B-----5:R-:W-:Y:S02]  /*1430*/  HADD2.F32 R12, -RZ, R168.H1_H1 ;  /* 0x300000a8ff0c7230 */ /* 0x020fe40000004100 */
[----:B------:R-:W-:-:S03]  /*1440*/  @P3 HADD2.F32 R13, -RZ, R172.H1_H1 ;  /* 0x300000acff0d3230 */ /* 0x000fc60000004100 */
[----:B------:R-:W-:-:S04]  /*1450*/  FMUL.FTZ R12, R12, c[0x0][0x1ec] ;  /* 0x00007b000c0c7a20 */ /* 0x000fc80000410000 */
[----:B------:R-:W-:-:S04]  /*1460*/  FMUL.FTZ R12, R69, R12 ;  /* 0x0000000c450c7220 */ /* 0x000fc80000410000 */
[----:B------:R-:W-:Y:S02]  /*1470*/  @P3 FADD.FTZ R12, R13, R12 ;  /* 0x0000000c0d0c3221 */ /* 0x000fe40000010000 */
.L_x_22350:
[----:B------:R-:W-:Y:S05]  /*1480*/  BSYNC B1 ;  /* 0x0000000000017941 */ /* 0x000fea0003800000 */
.L_x_22348:
[----:B------:R-:W-:Y:S01]  /*1490*/  BSSY B1, `(.L_x_22351) ;  /* 0x000000b000017945 */ /* 0x000fe20003800000 */
[----:B------:R-:W-:Y:S05]  /*14a0*/  @P4 BRA `(.L_x_22352) ;  /* 0x0000004000004947 */ /* 0x000fea0003800000 */
[----:B------:R-:W-:Y:S01]  /*14b0*/  HFMA2.MMA R13, -RZ, RZ, 0, 0 ;  /* 0x00000000ff0d7435 */ /* 0x000fe200000001ff */
[----:B------:R-:W-:Y:S05]  /*14c0*/  @!P3 BRA `(.L_x_22353) ;  /* 0x000000700000b947 */ /* 0x000fea0003800000 */
[----:B-----5:R-:W-:Y:S01]  /*14d0*/  HADD2.F32 R13, -RZ, R173.H0_H0 ;  /* 0x200000adff0d7230 */ /* 0x020fe20000004100 */
[----:B------:R-:W-:Y:S05]  /*14e0*/  BRA `(.L_x_22353) ;  /* 0x0000005000007947 */ /* 0x000fea0003800000 */
.L_x_22352:
[----:B-----5:R-:W-:Y:S02]  /*14f0*/  HADD2.F32 R13, -RZ, R169.H0_H0 ;  /* 0x200000a9ff0d7230 */ /* 0x020fe40000004100 */
[----:B------:R-:W-:-:S03]  /*1500*/  @P3 HADD2.F32 R14, -RZ, R173.H0_H0 ;  /* 0x200000adff0e3230 */ /* 0x000fc60000004100 */
[----:B------:R-:W-:-:S04]  /*1510*/  FMUL.FTZ R13, R13, c[0x0][0x1ec] ;  /* 0x00007b000d0d7a20 */ /* 0x000fc80000410000 */
[----:B------:R-:W-:-:S04]  /*1520*/  FMUL.FTZ R13, R70, R13 ;  /* 0x0000000d460d7220 */ /* 0x000fc80000410000 */
[----:B------:R-:W-:Y:S02]  /*1530*/  @P3 FADD.FTZ R13, R14, R13 ;  /* 0x0000000d0e0d3221 */ /* 0x000fe40000010000 */
.L_x_22353:
[----:B------:R-:W-:Y:S05]  /*1540*/  BSYNC B1 ;  /* 0x0000000000017941 */ /* 0x000fea0003800000 */
.L_x_22351:
[----:B------:R-:W-:Y:S01]  /*1550*/  BSSY B1, `(.L_x_22354) ;  /* 0x000000b000017945 */ /* 0x000fe20003800000 */
[----:B------:R-:W-:Y:S05]  /*1560*/  @P4 BRA `(.L_x_22355) ;  /* 0x0000004000004947 */ /* 0x000fea0003800000 */
[----:B------:R-:W-:Y:S01]  /*1570*/  MOV R14, RZ ;  /* 0x000000ff000e7202 */ /* 0x000fe20000000f00 */
[----:B------:R-:W-:Y:S05]  /*1580*/  @!P3 BRA `(.L_x_22356) ;  /* 0x000000700000b947 */ /* 0x000fea0003800000 */
[----:B-----5:R-:W-:Y:S01]  /*1590*/  HADD2.F32 R14, -RZ, R173.H1_H1 ;  /* 0x300000adff0e7230 */ /* 0x020fe20000004100 */
[----:B------:R-:W-:Y:S05]  /*15a0*/  BRA `(.L_x_22356) ;  /* 0x0000005000007947 */ /* 0x000fea0003800000 */
.L_x_22355:
[----:B-----5:R-:W-:Y:S02]  /*15b0*/  HADD2.F32 R14, -RZ, R169.H1_H1 ;  /* 0x300000a9ff0e7230 */ /* 0x020fe40000004100 */
[----:B------:R-:W-:-:S03]  /*15c0*/  @P3 HADD2.F32 R15, -RZ, R173.H1_H1 ;  /* 0x300000adff0f3230 */ /* 0x000fc60000004100 */
[----:B------:R-:W-:-:S04]  /*15d0*/  FMUL.FTZ R14, R14, c[0x0][0x1ec] ;  /* 0x00007b000e0e7a20 */ /* 0x000fc80000410000 */
[----:B------:R-:W-:-:S04]  /*15e0*/  FMUL.FTZ R14, R71, R14 ;  /* 0x0000000e470e7220 */ /* 0x000fc80000410000 */
[----:B------:R-:W-:Y:S02]  /*15f0*/  @P3 FADD.FTZ R14, R15, R14 ;  /* 0x0000000e0f0e3221 */ /* 0x000fe40000010000 */
.L_x_22356:
[----:B------:R-:W-:Y:S05]  /*1600*/  BSYNC B1 ;  /* 0x0000000000017941 */ /* 0x000fea0003800000 */
.L_x_22354:
[----:B------:R-:W-:Y:S01]  /*1610*/  BSSY B1, `(.L_x_22357) ;  /* 0x000000b000017945 */ /* 0x000fe20003800000 */
[----:B------:R-:W-:Y:S05]  /*1620*/  @P4 BRA `(.L_x_22358) ;  /* 0x0000004000004947 */ /* 0x000fea0003800000 */
[----:B------:R-:W-:Y:S01]  /*1630*/  HFMA2.MMA R15, -RZ, RZ, 0, 0 ;  /* 0x00000000ff0f7435 */ /* 0x000fe200000001ff */
[----:B------:R-:W-:Y:S05]  /*1640*/  @!P3 BRA `(.L_x_22359) ;  /* 0x000000700000b947 */ /* 0x000fea0003800000 */
[----:B-----5:R-:W-:Y:S01]  /*1650*/  HADD2.F32 R15, -RZ, R174.H0_H0 ;  /* 0x200000aeff0f7230 */ /* 0x020fe20000004100 */
[----:B------:R-:W-:Y:S05]  /*1660*/  BRA `(.L_x_22359) ;  /* 0x0000005000007947 */ /* 0x000fea0003800000 */
.L_x_22358:
[----:B-----5:R-:W-:Y:S02]  /*1670*/  HADD2.F32 R15, -RZ, R170.H0_H0 ;  /* 0x200000aaff0f7230 */ /* 0x020fe40000004100 */
[----:B------:R-:W-:-:S03]  /*1680*/  @P3 HADD2.F32 R16, -RZ, R174.H0_H0 ;  /* 0x200000aeff103230 */ /* 0x000fc60000004100 */
[----:B------:R-:W-:-:S04]  /*1690*/  FMUL.FTZ R15, R15, c[0x0][0x1ec] ;  /* 0x00007b000f0f7a20 */ /* 0x000fc80000410000 */
[----:B------:R-:W-:-:S04]  /*16a0*/  FMUL.FTZ R15, R64, R15 ;  /* 0x0000000f400f7220 */ /* 0x000fc80000410000 */
[----:B------:R-:W-:Y:S02]  /*16b0*/  @P3 FADD.FTZ R15, R16, R15 ;  /* 0x0000000f100f3221 */ /* 0x000fe40000010000 */
.L_x_22359:
[----:B------:R-:W-:Y:S05]  /*16c0*/  BSYNC B1 ;  /* 0x0000000000017941 */ /* 0x000fea0003800000 */
.L_x_22357:
[----:B------:R-:W-:Y:S01]  /*16d0*/  BSSY B1, `(.L_x_22360) ;  /* 0x000000b000017945 */ /* 0x000fe20003800000 */
[----:B------:R-:W-:Y:S05]  /*16e0*/  @P4 BRA `(.L_x_22361) ;  /* 0x0000004000004947 */ /* 0x000fea0003800000 */
[----:B------:R-:W-:Y:S01]  /*16f0*/  MOV R16, RZ ;  /* 0x000000ff00107202 */ /* 0x000fe20000000f00 */
[----:B------:R-:W-:Y:S05]  /*1700*/  @!P3 BRA `(.L_x_22362) ;  /* 0x000000700000b947 */ /* 0x000fea0003800000 */
[----:B-----5:R-:W-:Y:S01]  /*1710*/  HADD2.F32 R16, -RZ, R174.H1_H1 ;  /* 0x300000aeff107230 */ /* 0x020fe20000004100 */
[----:B------:R-:W-:Y:S05]  /*1720*/  BRA `(.L_x_22362) ;  /* 0x0000005000007947 */ /* 0x000fea0003800000 */
.L_x_22361:
[----:B-----5:R-:W-:Y:S02]  /*1730*/  HADD2.F32 R16, -RZ, R170.H1_H1 ;  /* 0x300000aaff107230 */ /* 0x020fe40000004100 */
[----:B------:R-:W-:-:S03]  /*1740*/  @P3 HADD2.F32 R17, -RZ, R174.H1_H1 ;  /* 0x300000aeff113230 */ /* 0x000fc60000004100 */
[----:B------:R-:W-:-:S04]  /*1750*/  FMUL.FTZ R16, R16, c[0x0][0x1ec] ;  /* 0x00007b0010107a20 */ /* 0x000fc80000410000 */
[----:B------:R-:W-:-:S04]  /*1760*/  FMUL.FTZ R16, R65, R16 ;  /* 0x0000001041107220 */ /* 0x000fc80000410000 */
[----:B------:R-:W-:Y:S02]  /*1770*/  @P3 FADD.FTZ R16, R17, R16 ;  /* 0x0000001011103221 */ /* 0x000fe40000010000 */
.L_x_22362:
[----:B------:R-:W-:Y:S05]  /*1780*/  BSYNC B1 ;  /* 0x0000000000017941 */ /* 0x000fea0003800000 */
.L_x_22360:
[----:B------:R-:W-:Y:S01]  /*1790*/  BSSY B1, `(.L_x_22363) ;  /* 0x000000b000017945 */ /* 0x000fe20003800000 */
[----:B------:R-:W-:Y:S05]  /*17a0*/  @P4 BRA `(.L_x_22364) ;  /* 0x0000004000004947 */ /* 0x000fea0003800000 */
[----:B------:R-:W-:Y:S01]  /*17b0*/  HFMA2.MMA R17, -RZ, RZ, 0, 0 ;  /* 0x00000000ff117435 */ /* 0x000fe200000001ff */
[----:B------:R-:W-:Y:S05]  /*17c0*/  @!P3 BRA `(.L_x_22365) ;  /* 0x000000700000b947 */ /* 0x000fea0003800000 */
[----:B-----5:R-:W-:Y:S01]  /*17d0*/  HADD2.F32 R17, -RZ, R175.H0_H0 ;  /* 0x200000afff117230 */ /* 0x020fe20000004100 */
[----:B------:R-:W-:Y:S05]  /*17e0*/  BRA `(.L_x_22365) ;  /* 0x0000005000007947 */ /* 0x000fea0003800000 */
.L_x_22364:
[----:B-----5:R-:W-:Y:S02]  /*17f0*/  HADD2.F32 R17, -RZ, R171.H0_H0 ;  /* 0x200000abff117230 */ /* 0x020fe40000004100 */
[----:B------:R-:W-:-:S03]  /*1800*/  @P3 HADD2.F32 R18, -RZ, R175.H0_H0 ;  /* 0x200000afff123230 */ /* 0x000fc60000004100 */
[----:B------:R-:W-:-:S04]  /*1810*/  FMUL.FTZ R17, R17, c[0x0][0x1ec] ;  /* 0x00007b0011117a20 */ /* 0x000fc80000410000 */
[----:B------:R-:W-:-:S04]  /*1820*/  FMUL.FTZ R17, R66, R17 ;  /* 0x0000001142117220 */ /* 0x000fc80000410000 */
[----:B------:R-:W-:Y:S02]  /*1830*/  @P3 FADD.FTZ R17, R18, R17 ;  /* 0x0000001112113221 */ /* 0x000fe40000010000 */
.L_x_22365:
[----:B------:R-:W-:Y:S05]  /*1840*/  BSYNC B1 ;  /* 0x0000000000017941 */ /* 0x000fea0003800000 */
.L_x_22363:
[----:B------:R-:W-:Y:S01]  /*1850*/  BSSY B1, `(.L_x_22366) ;  /* 0x000000b000017945 */ /* 0x000fe20003800000 */
[----:B------:R-:W-:Y:S05]  /*1860*/  @P4 BRA `(.L_x_22367) ;  /* 0x0000004000004947 */ /* 0x000fea0003800000 */
[----:B------:R-:W-:Y:S01]  /*1870*/  MOV R18, RZ ;  /* 0x000000ff00127202 */ /* 0x000fe20000000f00 */
[----:B------:R-:W-:Y:S05]  /*1880*/  @!P3 BRA `(.L_x_22368) ;  /* 0x000000700000b947 */ /* 0x000fea0003800000 */
[----:B-----5:R-:W-:Y:S01]  /*1890*/  HADD2.F32 R18, -RZ, R175.H1_H1 ;  /* 0x300000afff127230 */ /* 0x020fe20000004100 */
[----:B------:R-:W-:Y:S05]  /*18a0*/  BRA `(.L_x_22368) ;  /* 0x0000005000007947 */ /* 0x000fea0003800000 */
.L_x_22367:
[----:B-----5:R-:W-:Y:S02]  /*18b0*/  HADD2.F32 R18, -RZ, R171.H1_H1 ;  /* 0x300000abff127230 */ /* 0x020fe40000004100 */
[----:B0-----:R-:W-:-:S03]  /*18c0*/  @P3 HADD2.F32 R177, -RZ, R175.H1_H1 ;  /* 0x300000afffb13230 */ /* 0x001fc60000004100 */
[----:B------:R-:W-:-:S04]  /*18d0*/  FMUL.FTZ R18, R18, c[0x0][0x1ec] ;  /* 0x00007b0012127a20 */ /* 0x000fc80000410000 */
[----:B------:R-:W-:-:S04]  /*18e0*/  FMUL.FTZ R18, R67, R18 ;  /* 0x0000001243127220 */ /* 0x000fc80000410000 */
[----:B------:R-:W-:Y:S02]  /*18f0*/  @P3 FADD.FTZ R18, R177, R18 ;  /* 0x00000012b1123221 */ /* 0x000fe40000010000 */
.L_x_22368:
[----:B------:R-:W-:Y:S05]  /*1900*/  BSYNC B1 ;  /* 0x0000000000017941 */ /* 0x000fea0003800000 */
.L_x_22366:
        /* <DEDUP_REMOVED lines=9> */
.L_x_22344:
[----:B------:R-:W-:Y:S05]  /*19a0*/  BSYNC B0 ;  /* 0x0000000000007941 */ /* 0x000fea0003800000 */
.L_x_22343:
        /* <DEDUP_REMOVED lines=18> */
.L_x_22372:
[----:B-1---5:R-:W-:Y:S02]  /*1ad0*/  HADD2.F32 R19, -RZ, R168.H0_H0 ;  /* 0x200000a8ff137230 */ /* 0x022fe40000004100 */
[----:B------:R-:W-:-:S03]  /*1ae0*/  @P3 HADD2.F32 R20, -RZ, R172.H0_H0 ;  /* 0x200000acff143230 */ /* 0x000fc60000004100 */
[----:B------:R-:W-:-:S04]  /*1af0*/  FMUL.FTZ R19, R19, c[0x0][0x1ec] ;  /* 0x00007b0013137a20 */ /* 0x000fc80000410000 */
[----:B------:R-:W-:-:S04]  /*1b00*/  FMUL.FTZ R19, R92, R19 ;  /* 0x000000135c137220 */ /* 0x000fc80000410000 */
[----:B------:R-:W-:Y:S02]  /*1b10*/  @P3 FADD.FTZ R19, R20, R19 ;  /* 0x0000001314133221 */ /* 0x000fe40000010000 */
.L_x_22373:
[----:B------:R-:W-:Y:S05]  /*1b20*/  BSYNC B1 ;  /* 0x0000000000017941 */ /* 0x000fea0003800000 */
.L_x_22371:
[----:B------:R-:W-:Y:S01]  /*1b30*/  BSSY B1, `(.L_x_22374) ;  /* 0x000000b000017945 */ /* 0x000fe20003800000 */
[----:B------:R-:W-:Y:S05]  /*1b40*/  @P4 BRA `(.L_x_22375) ;  /* 0x0000004000004947 */ /* 0x000fea0003800000 */
[----:B------:R-:W-:Y:S01]  /*1b50*/  MOV R20, RZ ;  /* 0x000000ff00147202 */ /* 0x000fe20000000f00 */
[----:B------:R-:W-:Y:S05]  /*1b60*/  @!P3 BRA `(.L_x_22376) ;  /* 0x000000700000b947 */ /* 0x000fea0003800000 */
[----:B-----5:R-:W-:Y:S01]  /*1b70*/  HADD2.F32 R20, -RZ, R172.H1_H1 ;  /* 0x300000acff147230 */ /* 0x020fe20000004100 */
[----:B------:R-:W-:Y:S05]  /*1b80*/  BRA `(.L_x_22376) ;  /* 0x0000005000007947 */ /* 0x000fea0003800000 */
.L_x_22375:
[----:B-----5:R-:W-:Y:S02]  /*1b90*/  HADD2.F32 R20, -RZ, R168.H1_H1 ;  /* 0x300000a8ff147230 */ /* 0x020fe40000004100 */
[----:B------:R-:W-:-:S03]  /*1ba0*/  @P3 HADD2.F32 R21, -RZ, R172.H1_H1 ;  /* 0x300000acff153230 */ /* 0x000fc60000004100 */
[----:B------:R-:W-:-:S04]  /*1bb0*/  FMUL.FTZ R20, R20, c[0x0][0x1ec] ;  /* 0x00007b0014147a20 */ /* 0x000fc80000410000 */
[----:B------:R-:W-:-:S04]  /*1bc0*/  FMUL.FTZ R20, R93, R20 ;  /* 0x000000145d147220 */ /* 0x000fc80000410000 */
[----:B------:R-:W-:Y:S02]  /*1bd0*/  @P3 FADD.FTZ R20, R21, R20 ;  /* 0x0000001415143221 */ /* 0x000fe40000010000 */
.L_x_22376:
[----:B------:R-:W-:Y:S05]  /*1be0*/  BSYNC B1 ;  /* 0x0000000000017941 */ /* 0x000fea0003800000 */
.L_x_22374:
[----:B------:R-:W-:Y:S01]  /*1bf0*/  BSSY B1, `(.L_x_22377) ;  /* 0x000000b000017945 */ /* 0x000fe20003800000 */
[----:B------:R-:W-:Y:S05]  /*1c00*/  @P4 BRA `(.L_x_22378) ;  /* 0x0000004000004947 */ /* 0x000fea0003800000 */
[----:B------:R-:W-:Y:S01]  /*1c10*/  HFMA2.MMA R21, -RZ, RZ, 0, 0 ;  /* 0x00000000ff157435 */ /* 0x000fe200000001ff */
[----:B------:R-:W-:Y:S05]  /*1c20*/  @!P3 BRA `(.L_x_22379) ;  /* 0x000000700000b947 */ /* 0x000fea0003800000 */
[----:B-----5:R-:W-:Y:S01]  /*1c30*/  HADD2.F32 R21, -RZ, R173.H0_H0 ;  /* 0x200000adff157230 */ /* 0x020fe20000004100 */
[----:B------:R-:W-:Y:S05]  /*1c40*/  BRA `(.L_x_22379) ;  /* 0x0000005000007947 */ /* 0x000fea0003800000 */
.L_x_22378:
[----:B-----5:R-:W-:Y:S02]  /*1c50*/  HADD2.F32 R21, -RZ, R169.H0_H0 ;  /* 0x200000a9ff157230 */ /* 0x020fe40000004100 */
[----:B------:R-:W-:-:S03]  /*1c60*/  @P3 HADD2.F32 R22, -RZ, R173.H0_H0 ;  /* 0x200000adff163230 */ /* 0x000fc60000004100 */
[----:B------:R-:W-:-:S04]  /*1c70*/  FMUL.FTZ R21, R21, c[0x0][0x1ec] ;  /* 0x00007b0015157a20 */ /* 0x000fc80000410000 */
[----:B------:R-:W-:-:S04]  /*1c80*/  FMUL.FTZ R21, R94, R21 ;  /* 0x000000155e157220 */ /* 0x000fc80000410000 */
[----:B------:R-:W-:Y:S02]  /*1c90*/  @P3 FADD.FTZ R21, R22, R21 ;  /* 0x0000001516153221 */ /* 0x000fe40000010000 */
.L_x_22379:
[----:B------:R-:W-:Y:S05]  /*1ca0*/  BSYNC B1 ;  /* 0x0000000000017941 */ /* 0x000fea0003800000 */
.L_x_22377:
[----:B------:R-:W-:Y:S01]  /*1cb0*/  BSSY B1, `(.L_x_22380) ;  /* 0x000000b000017945 */ /* 0x000fe20003800000 */
[----:B------:R-:W-:Y:S05]  /*1cc0*/  @P4 BRA `(.L_x_22381) ;  /* 0x0000004000004947 */ /* 0x000fea0003800000 */
[----:B------:R-:W-:Y:S01]  /*1cd0*/  MOV R22, RZ ;  /* 0x000000ff00167202 */ /* 0x000fe20000000f00 */
[----:B------:R-:W-:Y:S05]  /*1ce0*/  @!P3 BRA `(.L_x_22382) ;  /* 0x000000700000b947 */ /* 0x000fea0003800000 */
[----:B-----5:R-:W-:Y:S01]  /*1cf0*/  HADD2.F32 R22, -RZ, R173.H1_H1 ;  /* 0x300000adff167230 */ /* 0x020fe20000004100 */
[----:B------:R-:W-:Y:S05]  /*1d00*/  BRA `(.L_x_22382) ;  /* 0x0000005000007947 */ /* 0x000fea0003800000 */
.L_x_22381:
[----:B-----5:R-:W-:Y:S02]  /*1d10*/  HADD2.F32 R22, -RZ, R169.H1_H1 ;  /* 0x300000a9ff167230 */ /* 0x020fe40000004100 */
[----:B------:R-:W-:-:S03]  /*1d20*/  @P3 HADD2.F32 R23, -RZ, R173.H1_H1 ;  /* 0x300000adff173230 */ /* 0x000fc60000004100 */
[----:B------:R-:W-:-:S04]  /*1d30*/  FMUL.FTZ R22, R22, c[0x0][0x1ec] ;  /* 0x00007b0016167a20 */ /* 0x000fc80000410000 */
[----:B------:R-:W-:-:S04]  /*1d40*/  FMUL.FTZ R22, R95, R22 ;  /* 0x000000165f167220 */ /* 0x000fc80000410000 */
[----:B------:R-:W-:Y:S02]  /*1d50*/  @P3 FADD.FTZ R22, R23, R22 ;  /* 0x0000001617163221 */ /* 0x000fe40000010000 */
.L_x_22382:
[----:B------:R-:W-:Y:S05]  /*1d60*/  BSYNC B1 ;  /* 0x0000000000017941 */ /* 0x000fea0003800000 */
.L_x_22380:
[----:B------:R-:W-:Y:S01]  /*1d70*/  BSSY B1, `(.L_x_22383) ;  /* 0x000000b000017945 */ /* 0x000fe20003800000 */
[----:B------:R-:W-:Y:S05]  /*1d80*/  @P4 BRA `(.L_x_22384) ;  /* 0x0000004000004947 */ /* 0x000fea0003800000 */
[----:B------:R-:W-:Y:S01]  /*1d90*/  HFMA2.MMA R23, -RZ, RZ, 0, 0 ;  /* 0x00000000ff177435 */ /* 0x000fe200000001ff */
[----:B------:R-:W-:Y:S05]  /*1da0*/  @!P3 BRA `(.L_x_22385) ;  /* 0x000000700000b947 */ /* 0x000fea0003800000 */
[----:B-----5:R-:W-:Y:S01]  /*1db0*/  HADD2.F32 R23, -RZ, R174.H0_H0 ;  /* 0x200000aeff177230 */ /* 0x020fe20000004100 */
[----:B------:R-:W-:Y:S05]  /*1dc0*/  BRA `(.L_x_22385) ;  /* 0x0000005000007947 */ /* 0x000fea0003800000 */
.L_x_22384:
[----:B-----5:R-:W-:Y:S02]  /*1dd0*/  HADD2.F32 R23, -RZ, R170.H0_H0 ;  /* 0x200000aaff177230 */ /* 0x020fe40000004100 */
[----:B0-----:R-:W-:-:S03]  /*1de0*/  @P3 HADD2.F32 R176, -RZ, R174.H0_H0 ;  /* 0x200000aeffb03230 */ /* 0x001fc60000004100 */
[----:B------:R-:W-:-:S04]  /*1df0*/  FMUL.FTZ R23, R23, c[0x0][0x1ec] ;  /* 0x00007b0017177a20 */ /* 0x000fc80000410000 */
[----:B------:R-:W-:-:S04]  /*1e00*/  FMUL.FTZ R23, R88, R23 ;  /* 0x0000001758177220 */ /* 0x000fc80000410000 */
[----:B------:R-:W-:Y:S02]  /*1e10*/  @P3 FADD.FTZ R23, R176, R23 ;  /* 0x00000017b0173221 */ /* 0x000fe40000010000 */
.L_x_22385:
[----:B------:R-:W-:Y:S05]  /*1e20*/  BSYNC B1 ;  /* 0x0000000000017941 */ /* 0x000fea0003800000 */
.L_x_22383:
[----:B------:R-:W-:Y:S01]  /*1e30*/  BSSY B1, `(.L_x_22386) ;  /* 0x000000b000017945 */ /* 0x000fe20003800000 */
[----:B------:R-:W-:Y:S05]  /*1e40*/  @P4 BRA `(.L_x_22387) ;  /* 0x0000004000004947 */ /* 0x000fea0003800000 */
[----:B------:R-:W-:Y:S01]  /*1e50*/  MOV R180, RZ ;  /* 0x000000ff00b47202 */ /* 0x000fe20000000f00 */
[----:B------:R-:W-:Y:S05]  /*1e60*/  @!P3 BRA `(.L_x_22388) ;  /* 0x000000700000b947 */ /* 0x000fea0003800000 */
[----:B-----5:R-:W-:Y:S01]  /*1e70*/  HADD2.F32 R180, -RZ, R174.H1_H1 ;  /* 0x300000aeffb47230 */ /* 0x020fe20000004100 */
[----:B------:R-:W-:Y:S05]  /*1e80*/  BRA `(.L_x_22388) ;  /* 0x0000005000007947 */ /* 0x000fea0003800000 */
.L_x_22387:
[----:B0----5:R-:W-:Y:S02]  /*1e90*/  HADD2.F32 R176, -RZ, R170.H1_H1 ;  /* 0x300000aaffb07230 */ /* 0x021fe40000004100 */
[----:B------:R-:W-:-:S03]  /*1ea0*/  @P3 HADD2.F32 R177, -RZ, R174.H1_H1 ;  /* 0x300000aeffb13230 */ /* 0x000fc60000004100 */
[----:B------:R-:W-:-:S04]  /*1eb0*/  FMUL.FTZ R176, R176, c[0x0][0x1ec] ;  /* 0x00007b00b0b07a20 */ /* 0x000fc80000410000 */
[----:B------:R-:W-:-:S04]  /*1ec0*/  FMUL.FTZ R180, R89, R176 ;  /* 0x000000b059b47220 */ /* 0x000fc80000410000 */
[----:B------:R-:W-:Y:S02]  /*1ed0*/  @P3 FADD.FTZ R180, R177, R180 ;  /* 0x000000b4b1b43221 */ /* 0x000fe40000010000 */
.L_x_22388:
[----:B------:R-:W-:Y:S05]  /*1ee0*/  BSYNC B1 ;  /* 0x0000000000017941 */ /* 0x000fea0003800000 */
.L_x_22386:
[----:B------:R-:W-:Y:S01]  /*1ef0*/  BSSY B1, `(.L_x_22389) ;  /* 0x000000b000017945 */ /* 0x000fe20003800000 */
[----:B------:R-:W-:Y:S05]  /*1f00*/  @P4 BRA `(.L_x_22390) ;  /* 0x0000004000004947 */ /* 0x000fea0003800000 */
[----:B------:R-:W-:Y:S01]  /*1f10*/  HFMA2.MMA R181, -RZ, RZ, 0, 0 ;  /* 0x00000000ffb57435 */ /* 0x000fe200000001ff */
[----:B------:R-:W-:Y:S05]  /*1f20*/  @!P3 BRA `(.L_x_22391) ;  /* 0x000000700000b947 */ /* 0x000fea0003800000 */
[----:B-----5:R-:W-:Y:S01]  /*1f30*/  HADD2.F32 R181, -RZ, R175.H0_H0 ;  /* 0x200000afffb57230 */ /* 0x020fe20000004100 */
[----:B------:R-:W-:Y:S05]  /*1f40*/  BRA `(.L_x_22391) ;  /* 0x0000005000007947 */ /* 0x000fea0003800000 */
.L_x_22390:
[----:B0----5:R-:W-:-:S05]  /*1f50*/  HADD2.F32 R176, -RZ, R171.H0_H0 ;  /* 0x200000abffb07230 */ /* 0x021fca0000004100 */
[----:B------:R-:W-:Y:S01]  /*1f60*/  FMUL.FTZ R181, R176, c[0x0][0x1ec] ;  /* 0x00007b00b0b57a20 */ /* 0x000fe20000410000 */
[----:B------:R-:W-:-:S03]  /*1f70*/  @P3 HADD2.F32 R176, -RZ, R175.H0_H0 ;  /* 0x200000afffb03230 */ /* 0x000fc60000004100 */
[----:B------:R-:W-:-:S04]  /*1f80*/  FMUL.FTZ R181, R90, R181 ;  /* 0x000000b55ab57220 */ /* 0x000fc80000410000 */
[----:B------:R-:W-:Y:S02]  /*1f90*/  @P3 FADD.FTZ R181, R176, R181 ;  /* 0x000000b5b0b53221 */ /* 0x000fe40000010000 */
.L_x_22391:
[----:B------:R-:W-:Y:S05]  /*1fa0*/  BSYNC B1 ;  /* 0x0000000000017941 */ /* 0x000fea0003800000 */
.L_x_22389:
[----:B------:R-:W-:Y:S01]  /*1fb0*/  BSSY B1, `(.L_x_22392) ;  /* 0x000000b000017945 */ /* 0x000fe20003800000 */
[----:B------:R-:W-:Y:S05]  /*1fc0*/  @P4 BRA `(.L_x_22393) ;  /* 0x0000004000004947 */ /* 0x000fea0003800000 */
[----:B------:R-:W-:Y:S01]  /*1fd0*/  MOV R182, RZ ;  /* 0x000000ff00b67202 */ /* 0x000fe20000000f00 */
[----:B------:R-:W-:Y:S05]  /*1fe0*/  @!P3 BRA `(.L_x_22394) ;  /* 0x000000700000b947 */ /* 0x000fea0003800000 */
[----:B-----5:R-:W-:Y:S01]  /*1ff0*/  HADD2.F32 R182, -RZ, R175.H1_H1 ;  /* 0x300000afffb67230 */ /* 0x020fe20000004100 */
[----:B------:R-:W-:Y:S05]  /*2000*/  BRA `(.L_x_22394) ;  /* 0x0000005000007947 */ /* 0x000fea0003800000 */
.L_x_22393:
[----:B0----5:R-:W-:Y:S02]  /*2010*/  HADD2.F32 R176, -RZ, R171.H1_H1 ;  /* 0x300000abffb07230 */ /* 0x021fe40000004100 */
[----:B------:R-:W-:-:S03]  /*2020*/  @P3 HADD2.F32 R177, -RZ, R175.H1_H1 ;  /* 0x300000afffb13230 */ /* 0x000fc60000004100 */
[----:B------:R-:W-:-:S04]  /*2030*/  FMUL.FTZ R176, R176, c[0x0][0x1ec] ;  /* 0x00007b00b0b07a20 */ /* 0x000fc80000410000 */
[----:B------:R-:W-:-:S04]  /*2040*/  FMUL.FTZ R182, R91, R176 ;  /* 0x000000b05bb67220 */ /* 0x000fc80000410000 */
[----:B------:R-:W-:Y:S02]  /*2050*/  @P3 FADD.FTZ R182, R177, R182 ;  /* 0x000000b6b1b63221 */ /* 0x000fe40000010000 */
.L_x_22394:
[----:B------:R-:W-:Y:S05]  /*2060*/  BSYNC B1 ;  /* 0x0000000000017941 */ /* 0x000fea0003800000 */
.L_x_22392:
        /* <DEDUP_REMOVED lines=9> */
.L_x_22370:
[----:B------:R-:W-:Y:S05]  /*2100*/  BSYNC B0 ;  /* 0x0000000000007941 */ /* 0x000fea0003800000 */
.L_x_22369:
        /* <DEDUP_REMOVED lines=18> */
.L_x_22398:
[----:B0----5:R-:W-:-:S05]  /*2230*/  HADD2.F32 R176, -RZ, R168.H0_H0 ;  /* 0x200000a8ffb07230 */ /* 0x021fca0000004100 */
[----:B------:R-:W-:Y:S01]  /*2240*/  FMUL.FTZ R183, R176, c[0x0][0x1ec] ;  /* 0x00007b00b0b77a20 */ /* 0x000fe20000410000 */
[----:B------:R-:W-:-:S03]  /*2250*/  @P3 HADD2.F32 R176, -RZ, R172.H0_H0 ;  /* 0x200000acffb03230 */ /* 0x000fc60000004100 */
[----:B------:R-:W-:-:S04]  /*2260*/  FMUL.FTZ R183, R116, R183 ;  /* 0x000000b774b77220 */ /* 0x000fc80000410000 */
[----:B------:R-:W-:Y:S02]  /*2270*/  @P3 FADD.FTZ R183, R176, R183 ;  /* 0x000000b7b0b73221 */ /* 0x000fe40000010000 */
.L_x_22399:
[----:B------:R-:W-:Y:S05]  /*2280*/  BSYNC B1 ;  /* 0x0000000000017941 */ /* 0x000fea0003800000 */
.L_x_22397:
[----:B------:R-:W-:Y:S01]  /*2290*/  BSSY B1, `(.L_x_22400) ;  /* 0x000000b000017945 */ /* 0x000fe20003800000 */
[----:B------:R-:W-:Y:S05]  /*22a0*/  @P4 BRA `(.L_x_22401) ;  /* 0x0000004000004947 */ /* 0x000fea0003800000 */
[----:B------:R-:W-:Y:S01]  /*22b0*/  MOV R184, RZ ;  /* 0x000000ff00b87202 */ /* 0x000fe20000000f00 */
[----:B------:R-:W-:Y:S05]  /*22c0*/  @!P3 BRA `(.L_x_22402) ;  /* 0x000000700000b947 */ /* 0x000fea0003800000 */
[----:B-----5:R-:W-:Y:S01]  /*22d0*/  HADD2.F32 R184, -RZ, R172.H1_H1 ;  /* 0x300000acffb87230 */ /* 0x020fe20000004100 */
[----:B------:R-:W-:Y:S05]  /*22e0*/  BRA `(.L_x_22402) ;  /* 0x0000005000007947 */ /* 0x000fea0003800000 */
.L_x_22401:
[----:B-----5:R-:W-:Y:S02]  /*22f0*/  HADD2.F32 R176, -RZ, R168.H1_H1 ;  /* 0x300000a8ffb07230 */ /* 0x020fe40000004100 */
[----:B------:R-:W-:-:S03]  /*2300*/  @P3 HADD2.F32 R177, -RZ, R172.H1_H1 ;  /* 0x300000acffb13230 */ /* 0x000fc60000004100 */
[----:B------:R-:W-:-:S04]  /*2310*/  FMUL.FTZ R176, R176, c[0x0][0x1ec] ;  /* 0x00007b00b0b07a20 */ /* 0x000fc80000410000 */
[----:B------:R-:W-:-:S04]  /*2320*/  FMUL.FTZ R184, R117, R176 ;  /* 0x000000b075b87220 */ /* 0x000fc80000410000 */
[----:B------:R-:W-:Y:S02]  /*2330*/  @P3 FADD.FTZ R184, R177, R184 ;  /* 0x000000b8b1b83221 */ /* 0x000fe40000010000 */
.L_x_22402:
[----:B------:R-:W-:Y:S05]  /*2340*/  BSYNC B1 ;  /* 0x0000000000017941 */ /* 0x000fea0003800000 */
.L_x_22400:
[----:B------:R-:W-:Y:S01]  /*2350*/  BSSY B1, `(.L_x_22403) ;  /* 0x000000b000017945 */ /* 0x000fe20003800000 */
[----:B------:R-:W-:Y:S05]  /*2360*/  @P4 BRA `(.L_x_22404) ;  /* 0x0000004000004947 */ /* 0x000fea0003800000 */
[----:B------:R-:W-:Y:S01]  /*2370*/  HFMA2.MMA R185, -RZ, RZ, 0, 0 ;  /* 0x00000000ffb97435 */ /* 0x000fe200000001ff */
[----:B------:R-:W-:Y:S05]  /*2380*/  @!P3 BRA `(.L_x_22405) ;  /* 0x000000700000b947 */ /* 0x000fea0003800000 */
[----:B-----5:R-:W-:Y:S01]  /*2390*/  HADD2.F32 R185, -RZ, R173.H0_H0 ;  /* 0x200000adffb97230 */ /* 0x020fe20000004100 */
[----:B------:R-:W-:Y:S05]  /*23a0*/  BRA `(.L_x_22405) ;  /* 0x0000005000007947 */ /* 0x000fea0003800000 */
.L_x_22404:
[----:B-----5:R-:W-:-:S05]  /*23b0*/  HADD2.F32 R176, -RZ, R169.H0_H0 ;  /* 0x200000a9ffb07230 */ /* 0x020fca0000004100 */
[----:B------:R-:W-:Y:S01]  /*23c0*/  FMUL.FTZ R185, R176, c[0x0][0x1ec] ;  /* 0x00007b00b0b97a20 */ /* 0x000fe20000410000 */
[----:B------:R-:W-:-:S03]  /*23d0*/  @P3 HADD2.F32 R176, -RZ, R173.H0_H0 ;  /* 0x200000adffb03230 */ /* 0x000fc60000004100 */
[----:B------:R-:W-:-:S04]  /*23e0*/  FMUL.FTZ R185, R118, R185 ;  /* 0x000000b976b97220 */ /* 0x000fc80000410000 */
[----:B------:R-:W-:Y:S02]  /*23f0*/  @P3 FADD.FTZ R185, R176, R185 ;  /* 0x000000b9b0b93221 */ /* 0x000fe40000010000 */
.L_x_22405:
[----:B------:R-:W-:Y:S05]  /*2400*/  BSYNC B1 ;  /* 0x0000000000017941 */ /* 0x000fea0003800000 */
.L_x_22403:
[----:B------:R-:W-:Y:S01]  /*2410*/  BSSY B1, `(.L_x_22406) ;  /* 0x000000b000017945 */ /* 0x000fe20003800000 */
[----:B------:R-:W-:Y:S05]  /*2420*/  @P4 BRA `(.L_x_22407) ;  /* 0x0000004000004947 */ /* 0x000fea0003800000 */
[----:B------:R-:W-:Y:S01]  /*2430*/  MOV R186, RZ ;  /* 0x000000ff00ba7202 */ /* 0x000fe20000000f00 */
[----:B------:R-:W-:Y:S05]  /*2440*/  @!P3 BRA `(.L_x_22408) ;  /* 0x000000700000b947 */ /* 0x000fea0003800000 */
[----:B-----5:R-:W-:Y:S01]  /*2450*/  HADD2.F32 R186, -RZ, R173.H1_H1 ;  /* 0x300000adffba7230 */ /* 0x020fe20000004100 */
[----:B------:R-:W-:Y:S05]  /*2460*/  BRA `(.L_x_22408) ;  /* 0x0000005000007947 */ /* 0x000fea0003800000 */
.L_x_22407:
[----:B-----5:R-:W-:Y:S02]  /*2470*/  HADD2.F32 R176, -RZ, R169.H1_H1 ;  /* 0x300000a9ffb07230 */ /* 0x020fe40000004100 */
[----:B------:R-:W-:-:S03]  /*2480*/  @P3 HADD2.F32 R177, -RZ, R173.H1_H1 ;  /* 0x300000adffb13230 */ /* 0x000fc60000004100 */
[----:B------:R-:W-:-:S04]  /*2490*/  FMUL.FTZ R176, R176, c[0x0][0x1ec] ;  /* 0x00007b00b0b07a20 */ /* 0x000fc80000410000 */
[----:B------:R-:W-:-:S04]  /*24a0*/  FMUL.FTZ R186, R119, R176 ;  /* 0x000000b077ba7220 */ /* 0x000fc80000410000 */
[----:B------:R-:W-:Y:S02]  /*24b0*/  @P3 FADD.FTZ R186, R177, R186 ;  /* 0x000000bab1ba3221 */ /* 0x000fe40000010000 */
.L_x_22408:
[----:B------:R-:W-:Y:S05]  /*24c0*/  BSYNC B1 ;  /* 0x0000000000017941 */ /* 0x000fea0003800000 */
.L_x_22406:
[----:B------:R-:W-:Y:S01]  /*24d0*/  BSSY B1, `(.L_x_22409) ;  /* 0x000000b000017945 */ /* 0x000fe20003800000 */
[----:B------:R-:W-:Y:S05]  /*24e0*/  @P4 BRA `(.L_x_22410) ;  /* 0x0000004000004947 */ /* 0x000fea0003800000 */
[----:B------:R-:W-:Y:S01]  /*24f0*/  HFMA2.MMA R187, -RZ, RZ, 0, 0 ;  /* 0x00000000ffbb7435 */ /* 0x000fe200000001ff */
[----:B------:R-:W-:Y:S05]  /*2500*/  @!P3 BRA `(.L_x_22411) ;  /* 0x000000700000b947 */ /* 0x000fea0003800000 */
[----:B-----5:R-:W-:Y:S01]  /*2510*/  HADD2.F32 R187, -RZ, R174.H0_H0 ;  /* 0x200000aeffbb7230 */ /* 0x020fe20000004100 */
[----:B------:R-:W-:Y:S05]  /*2520*/  BRA `(.L_x_22411) ;  /* 0x0000005000007947 */ /* 0x000fea0003800000 */
.L_x_22410:
[----:B-----5:R-:W-:-:S05]  /*2530*/  HADD2.F32 R176, -RZ, R170.H0_H0 ;  /* 0x200000aaffb07230 */ /* 0x020fca0000004100 */
[----:B------:R-:W-:Y:S01]  /*2540*/  FMUL.FTZ R187, R176, c[0x0][0x1ec] ;  /* 0x00007b00b0bb7a20 */ /* 0x000fe20000410000 */
[----:B------:R-:W-:-:S03]  /*2550*/  @P3 HADD2.F32 R176, -RZ, R174.H0_H0 ;  /* 0x200000aeffb03230 */ /* 0x000fc60000004100 */
[----:B------:R-:W-:-:S04]  /*2560*/  FMUL.FTZ R187, R112, R187 ;  /* 0x000000bb70bb7220 */ /* 0x000fc80000410000 */
[----:B------:R-:W-:Y:S02]  /*2570*/  @P3 FADD.FTZ R187, R176, R187 ;  /* 0x000000bbb0bb3221 */ /* 0x000fe40000010000 */
.L_x_22411:
[----:B------:R-:W-:Y:S05]  /*2580*/  BSYNC B1 ;  /* 0x0000000000017941 */ /* 0x000fea0003800000 */
.L_x_22409:
[----:B------:R-:W-:Y:S01]  /*2590*/  BSSY B1, `(.L_x_22412) ;  /* 0x000000b000017945 */ /* 0x000fe20003800000 */
[----:B------:R-:W-:Y:S05]  /*25a0*/  @P4 BRA `(.L_x_22413) ;  /* 0x0000004000004947 */ /* 0x000fea0003800000 */
[----:B------:R-:W-:Y:S01]  /*25b0*/  MOV R188, RZ ;  /* 0x000000ff00bc7202 */ /* 0x000fe20000000f00 */
[----:B------:R-:W-:Y:S05]  /*25c0*/  @!P3 BRA `(.L_x_22414) ;  /* 0x000000700000b947 */ /* 0x000fea0003800000 */
[----:B-----5:R-:W-:Y:S01]  /*25d0*/  HADD2.F32 R188, -RZ, R174.H1_H1 ;  /* 0x300000aeffbc7230 */ /* 0x020fe20000004100 */
[----:B------:R-:W-:Y:S05]  /*25e0*/  BRA `(.L_x_22414) ;  /* 0x0000005000007947 */ /* 0x000fea0003800000 */
.L_x_22413:
[----:B-----5:R-:W-:Y:S02]  /*25f0*/  HADD2.F32 R176, -RZ, R170.H1_H1 ;  /* 0x300000aaffb07230 */ /* 0x020fe40000004100 */
[----:B------:R-:W-:-:S03]  /*2600*/  @P3 HADD2.F32 R177, -RZ, R174.H1_H1 ;  /* 0x300000aeffb13230 */ /* 0x000fc60000004100 */
[----:B------:R-:W-:-:S04]  /*2610*/  FMUL.FTZ R176, R176, c[0x0][0x1ec] ;  /* 0x00007b00b0b07a20 */ /* 0x000fc80000410000 */
[----:B------:R-:W-:-:S04]  /*2620*/  FMUL.FTZ R188, R113, R176 ;  /* 0x000000b071bc7220 */ /* 0x000fc80000410000 */
[----:B------:R-:W-:Y:S02]  /*2630*/  @P3 FADD.FTZ R188, R177, R188 ;  /* 0x000000bcb1bc3221 */ /* 0x000fe40000010000 */
.L_x_22414:
[----:B------:R-:W-:Y:S05]  /*2640*/  BSYNC B1 ;  /* 0x0000000000017941 */ /* 0x000fea0003800000 */
.L_x_22412:
[----:B------:R-:W-:Y:S01]  /*2650*/  BSSY B1, `(.L_x_22415) ;  /* 0x000000b000017945 */ /* 0x000fe20003800000 */
[----:B------:R-:W-:Y:S05]  /*2660*/  @P4 BRA `(.L_x_22416) ;  /* 0x0000004000004947 */ /* 0x000fea0003800000 */
[----:B------:R-:W-:Y:S01]  /*2670*/  HFMA2.MMA R189, -RZ, RZ, 0, 0 ;  /* 0x00000000ffbd7435 */ /* 0x000fe200000001ff */
[----:B------:R-:W-:Y:S05]  /*2680*/  @!P3 BRA `(.L_x_22417) ;  /* 0x000000700000b947 */ /* 0x000fea0003800000 */
[----:B-----5:R-:W-:Y:S01]  /*2690*/  HADD2.F32 R189, -RZ, R175.H0_H0 ;  /* 0x200000afffbd7230 */ /* 0x020fe20000004100 */
[----:B------:R-:W-:Y:S05]  /*26a0*/  BRA `(.L_x_22417) ;  /* 0x0000005000007947 */ /* 0x000fea0003800000 */
.L_x_22416:
[----:B-----5:R-:W-:-:S05]  /*26b0*/  HADD2.F32 R176, -RZ, R171.H0_H0 ;  /* 0x200000abffb07230 */ /* 0x020fca0000004100 */
[----:B------:R-:W-:Y:S01]  /*26c0*/  FMUL.FTZ R189, R176, c[0x0][0x1ec] ;  /* 0x00007b00b0bd7a20 */ /* 0x000fe20000410000 */
[----:B------:R-:W-:-:S03]  /*26d0*/  @P3 HADD2.F32 R176, -RZ, R175.H0_H0 ;  /* 0x200000afffb03230 */ /* 0x000fc60000004100 */
[----:B------:R-:W-:-:S04]  /*26e0*/  FMUL.FTZ R189, R114, R189 ;  /* 0x000000bd72bd7220 */ /* 0x000fc80000410000 */
[----:B------:R-:W-:Y:S02]  /*26f0*/  @P3 FADD.FTZ R189, R176, R189 ;  /* 0x000000bdb0bd3221 */ /* 0x000fe40000010000 */
.L_x_22417:
[----:B------:R-:W-:Y:S05]  /*2700*/  BSYNC B1 ;  /* 0x0000000000017941 */ /* 0x000fea0003800000 */
.L_x_22415:
[----:B------:R-:W-:Y:S01]  /*2710*/  BSSY B1, `(.L_x_22418) ;  /* 0x000000b000017945 */ /* 0x000fe20003800000 */
[----:B------:R-:W-:Y:S05]  /*2720*/  @P4 BRA `(.L_x_22419) ;  /* 0x0000004000004947 */ /* 0x000fea0003800000 */
[----:B------:R-:W-:Y:S01]  /*2730*/  MOV R190, RZ ;  /* 0x000000ff00be7202 */ /* 0x000fe20000000f00 */
[----:B------:R-:W-:Y:S05]  /*2740*/  @!P3 BRA `(.L_x_22420) ;  /* 0x000000700000b947 */ /* 0x000fea0003800000 */
[----:B-----5:R-:W-:Y:S01]  /*2750*/  HADD2.F32 R190, -RZ, R175.H1_H1 ;  /* 0x300000afffbe7230 */ /* 0x020fe20000004100 */
[----:B------:R-:W-:Y:S05]  /*2760*/  BRA `(.L_x_22420) ;  /* 0x0000005000007947 */ /* 0x000fea0003800000 */
.L_x_22419:
[----:B-----5:R-:W-:Y:S02]  /*2770*/  HADD2.F32 R176, -RZ, R171.H1_H1 ;  /* 0x300000abffb07230 */ /* 0x020fe40000004100 */
[----:B------:R-:W-:-:S03]  /*2780*/  @P3 HADD2.F32 R177, -RZ, R175.H1_H1 ;  /* 0x300000afffb13230 */ /* 0x000fc60000004100 */
[----:B------:R-:W-:-:S04]  /*2790*/  FMUL.FTZ R176, R176, c[0x0][0x1ec] ;  /* 0x00007b00b0b07a20 */ /* 0x000fc80000410000 */
[----:B------:R-:W-:-:S04]  /*27a0*/  FMUL.FTZ R190, R115, R176 ;  /* 0x000000b073be7220 */ /* 0x000fc80000410000 */
[----:B------:R-:W-:Y:S02]  /*27b0*/  @P3 FADD.FTZ R190, R177, R190 ;  /* 0x000000beb1be3221 */ /* 0x000fe40000010000 */
.L_x_22420:
[----:B------:R-:W-:Y:S05]  /*27c0*/  BSYNC B1 ;  /* 0x0000000000017941 */ /* 0x000fea0003800000 */
.L_x_22418:
        /* <DEDUP_REMOVED lines=9> */
.L_x_22396:
[----:B------:R-:W-:Y:S05]  /*2860*/  BSYNC B0 ;  /* 0x0000000000007941 */ /* 0x000fea0003800000 */
.L_x_22395:
        /* <DEDUP_REMOVED lines=18> */
.L_x_22424:
[----:B0----5:R-:W-:-:S05]  /*2990*/  HADD2.F32 R176, -RZ, R168.H0_H0 ;  /* 0x200000a8ffb07230 */ /* 0x021fca0000004100 */
[----:B------:R-:W-:Y:S01]  /*29a0*/  FMUL.FTZ R191, R176, c[0x0][0x1ec] ;  /* 0x00007b00b0bf7a20 */ /* 0x000fe20000410000 */
[----:B------:R-:W-:-:S03]  /*29b0*/  @P3 HADD2.F32 R176, -RZ, R172.H0_H0 ;  /* 0x200000acffb03230 */ /* 0x000fc60000004100 */
[----:B------:R-:W-:-:S04]  /*29c0*/  FMUL.FTZ R191, R140, R191 ;  /* 0x000000bf8cbf7220 */ /* 0x000fc80000410000 */
[----:B------:R-:W-:Y:S02]  /*29d0*/  @P3 FADD.FTZ R191, R176, R191 ;  /* 0x000000bfb0bf3221 */ /* 0x000fe40000010000 */
.L_x_22425:
[----:B------:R-:W-:Y:S05]  /*29e0*/  BSYNC B1 ;  /* 0x0000000000017941 */ /* 0x000fea0003800000 */
.L_x_22423:
[----:B------:R-:W-:Y:S01]  /*29f0*/  BSSY B1, `(.L_x_22426) ;  /* 0x000000b000017945 */ /* 0x000fe20003800000 */
[----:B------:R-:W-:Y:S05]  /*2a00*/  @P4 BRA `(.L_x_22427) ;  /* 0x0000004000004947 */ /* 0x000fea0003800000 */
[----:B------:R-:W-:Y:S01]  /*2a10*/  MOV R192, RZ ;  /* 0x000000ff00c07202 */ /* 0x000fe20000000f00 */
[----:B------:R-:W-:Y:S05]  /*2a20*/  @!P3 BRA `(.L_x_22428) ;  /* 0x000000700000b947 */ /* 0x000fea0003800000 */
[----:B-----5:R-:W-:Y:S01]  /*2a30*/  HADD2.F32 R192, -RZ, R172.H1_H1 ;  /* 0x300000acffc07230 */ /* 0x020fe20000004100 */
[----:B------:R-:W-:Y:S05]  /*2a40*/  BRA `(.L_x_22428) ;  /* 0x0000005000007947 */ /* 0x000fea0003800000 */
.L_x_22427:
[----:B-----5:R-:W-:Y:S02]  /*2a50*/  HADD2.F32 R176, -RZ, R168.H1_H1 ;  /* 0x300000a8ffb07230 */ /* 0x020fe40000004100 */
[----:B------:R-:W-:-:S03]  /*2a60*/  @P3 HADD2.F32 R177, -RZ, R172.H1_H1 ;  /* 0x300000acffb13230 */ /* 0x000fc60000004100 */
[----:B------:R-:W-:-:S04]  /*2a70*/  FMUL.FTZ R176, R176, c[0x0][0x1ec] ;  /* 0x00007b00b0b07a20 */ /* 0x000fc80000410000 */
[----:B------:R-:W-:-:S04]  /*2a80*/  FMUL.FTZ R192, R141, R176 ;  /* 0x000000b08dc07220 */ /* 0x000fc80000410000 */
[----:B------:R-:W-:Y:S02]  /*2a90*/  @P3 FADD.FTZ R192, R177, R192 ;  /* 0x000000c0b1c03221 */ /* 0x000fe40000010000 */
.L_x_22428:
[----:B------:R-:W-:Y:S05]  /*2aa0*/  BSYNC B1 ;  /* 0x0000000000017941 */ /* 0x000fea0003800000 */
.L_x_22426:
[----:B------:R-:W-:Y:S01]  /*2ab0*/  BSSY B1, `(.L_x_22429) ;  /* 0x000000b000017945 */ /* 0x000fe20003800000 */
[----:B------:R-:W-:Y:S05]  /*2ac0*/  @P4 BRA `(.L_x_22430) ;  /* 0x0000004000004947 */ /* 0x000fea0003800000 */
[----:B------:R-:W-:Y:S01]  /*2ad0*/  HFMA2.MMA R193, -RZ, RZ, 0, 0 ;  /* 0x00000000ffc17435 */ /* 0x000fe200000001ff */
[----:B------:R-:W-:Y:S05]  /*2ae0*/  @!P3 BRA `(.L_x_22431) ;  /* 0x000000700000b947 */ /* 0x000fea0003800000 */
[----:B-----5:R-:W-:Y:S01]  /*2af0*/  HADD2.F32 R193, -RZ, R173.H0_H0 ;  /* 0x200000adffc17230 */ /* 0x020fe20000004100 */
[----:B------:R-:W-:Y:S05]  /*2b00*/  BRA `(.L_x_22431) ;  /* 0x0000005000007947 */ /* 0x000fea0003800000 */
.L_x_22430:
[----:B-----5:R-:W-:-:S05]  /*2b10*/  HADD2.F32 R176, -RZ, R169.H0_H0 ;  /* 0x200000a9ffb07230 */ /* 0x020fca0000004100 */
[----:B------:R-:W-:Y:S01]  /*2b20*/  FMUL.FTZ R193, R176, c[0x0][0x1ec] ;  /* 0x00007b00b0c17a20 */ /* 0x000fe20000410000 */
[----:B------:R-:W-:-:S03]  /*2b30*/  @P3 HADD2.F32 R176, -RZ, R173.H0_H0 ;  /* 0x200000adffb03230 */ /* 0x000fc60000004100 */
[----:B------:R-:W-:-:S04]  /*2b40*/  FMUL.FTZ R193, R142, R193 ;  /* 0x000000c18ec17220 */ /* 0x000fc80000410000 */
[----:B------:R-:W-:Y:S02]  /*2b50*/  @P3 FADD.FTZ R193, R176, R193 ;  /* 0x000000c1b0c13221 */ /* 0x000fe40000010000 */
.L_x_22431:
[----:B------:R-:W-:Y:S05]  /*2b60*/  BSYNC B1 ;  /* 0x0000000000017941 */ /* 0x000fea0003800000 */
.L_x_22429:
[----:B------:R-:W-:Y:S01]  /*2b70*/  BSSY B1, `(.L_x_22432) ;  /* 0x000000b000017945 */ /* 0x000fe20003800000 */
[----:B------:R-:W-:Y:S05]  /*2b80*/  @P4 BRA `(.L_x_22433) ;  /* 0x0000004000004947 */ /* 0x000fea0003800000 */
[----:B------:R-:W-:Y:S01]  /*2b90*/  MOV R194, RZ ;  /* 0x000000ff00c27202 */ /* 0x000fe20000000f00 */
[----:B------:R-:W-:Y:S05]  /*2ba0*/  @!P3 BRA `(.L_x_22434) ;  /* 0x000000700000b947 */ /* 0x000fea0003800000 */
[----:B-----5:R-:W-:Y:S01]  /*2bb0*/  HADD2.F32 R194, -RZ, R173.H1_H1 ;  /* 0x300000adffc27230 */ /* 0x020fe20000004100 */
[----:B------:R-:W-:Y:S05]  /*2bc0*/  BRA `(.L_x_22434) ;  /* 0x0000005000007947 */ /* 0x000fea0003800000 */
.L_x_22433:
[----:B-----5:R-:W-:Y:S02]  /*2bd0*/  HADD2.F32 R176, -RZ, R169.H1_H1 ;  /* 0x300000a9ffb07230 */ /* 0x020fe40000004100 */
[----:B------:R-:W-:-:S03]  /*2be0*/  @P3 HADD2.F32 R177, -RZ, R173.H1_H1 ;  /* 0x300000adffb13230 */ /* 0x000fc60000004100 */
[----:B------:R-:W-:-:S04]  /*2bf0*/  FMUL.FTZ R176, R176, c[0x0][0x1ec] ;  /* 0x00007b00b0b07a20 */ /* 0x000fc80000410000 */
[----:B------:R-:W-:-:S04]  /*2c00*/  FMUL.FTZ R194, R143, R176 ;  /* 0x000000b08fc27220 */ /* 0x000fc80000410000 */
[----:B------:R-:W-:Y:S02]  /*2c10*/  @P3 FADD.FTZ R194, R177, R194 ;  /* 0x000000c2b1c23221 */ /* 0x000fe40000010000 */
.L_x_22434:
[----:B------:R-:W-:Y:S05]  /*2c20*/  BSYNC B1 ;  /* 0x0000000000017941 */ /* 0x000fea0003800000 */
.L_x_22432:
[----:B------:R-:W-:Y:S01]  /*2c30*/  BSSY B1, `(.L_x_22435) ;  /* 0x000000b000017945 */ /* 0x000fe20003800000 */
[----:B------:R-:W-:Y:S05]  /*2c40*/  @P4 BRA `(.L_x_22436) ;  /* 0x0000004000004947 */ /* 0x000fea0003800000 */
[----:B------:R-:W-:Y:S01]  /*2c50*/  HFMA2.MMA R195, -RZ, RZ, 0, 0 ;  /* 0x00000000ffc37435 */ /* 0x000fe200000001ff */
[----:B------:R-:W-:Y:S05]  /*2c60*/  @!P3 BRA `(.L_x_22437) ;  /* 0x000000700000b947 */ /* 0x000fea0003800000 */
[----:B-----5:R-:W-:Y:S01]  /*2c70*/  HADD2.F32 R195, -RZ, R174.H0_H0 ;  /* 0x200000aeffc37230 */ /* 0x020fe20000004100 */
[----:B------:R-:W-:Y:S05]  /*2c80*/  BRA `(.L_x_22437) ;  /* 0x0000005000007947 */ /* 0x000fea0003800000 */
.L_x_22436:
[----:B-----5:R-:W-:-:S05]  /*2c90*/  HADD2.F32 R176, -RZ, R170.H0_H0 ;  /* 0x200000aaffb07230 */ /* 0x020fca0000004100 */
[----:B------:R-:W-:Y:S01]  /*2ca0*/  FMUL.FTZ R195, R176, c[0x0][0x1ec] ;  /* 0x00007b00b0c37a20 */ /* 0x000fe20000410000 */
[----:B------:R-:W-:-:S03]  /*2cb0*/  @P3 HADD2.F32 R176, -RZ, R174.H0_H0 ;  /* 0x200000aeffb03230 */ /* 0x000fc60000004100 */
[----:B------:R-:W-:-:S04]  /*2cc0*/  FMUL.FTZ R195, R136, R195 ;  /* 0x000000c388c37220 */ /* 0x000fc80000410000 */
[----:B------:R-:W-:Y:S02]  /*2cd0*/  @P3 FADD.FTZ R195, R176, R195 ;  /* 0x000000c3b0c33221 */ /* 0x000fe40000010000 */
.L_x_22437:
[----:B------:R-:W-:Y:S05]  /*2ce0*/  BSYNC B1 ;  /* 0x0000000000017941 */ /* 0x000fea0003800000 */
.L_x_22435:
[----:B------:R-:W-:Y:S01]  /*2cf0*/  BSSY B1, `(.L_x_22438) ;  /* 0x000000b000017945 */ /* 0x000fe20003800000 */
[----:B------:R-:W-:Y:S05]  /*2d00*/  @P4 BRA `(.L_x_22439) ;  /* 0x0000004000004947 */ /* 0x000fea0003800000 */
[----:B------:R-:W-:Y:S01]  /*2d10*/  MOV R196, RZ ;  /* 0x000000ff00c47202 */ /* 0x000fe20000000f00 */
[----:B------:R-:W-:Y:S05]  /*2d20*/  @!P3 BRA `(.L_x_22440) ;  /* 0x000000700000b947 */ /* 0x000fea0003800000 */
[----:B-----5:R-:W-:Y:S01]  /*2d30*/  HADD2.F32 R196, -RZ, R174.H1_H1 ;  /* 0x300000aeffc47230 */ /* 0x020fe20000004100 */
[----:B------:R-:W-:Y:S05]  /*2d40*/  BRA `(.L_x_22440) ;  /* 0x0000005000007947 */ /* 0x000fea0003800000 */
.L_x_22439:
[----:B-----5:R-:W-:Y:S02]  /*2d50*/  HADD2.F32 R176, -RZ, R170.H1_H1 ;  /* 0x300000aaffb07230 */ /* 0x020fe40000004100 */
[----:B------:R-:W-:-:S03]  /*2d60*/  @P3 HADD2.F32 R177, -RZ, R174.H1_H1 ;  /* 0x300000aeffb13230 */ /* 0x000fc60000004100 */
[----:B------:R-:W-:-:S04]  /*2d70*/  FMUL.FTZ R176, R176, c[0x0][0x1ec] ;  /* 0x00007b00b0b07a20 */ /* 0x000fc80000410000 */
[----:B------:R-:W-:-:S04]  /*2d80*/  FMUL.FTZ R196, R137, R176 ;  /* 0x000000b089c47220 */ /* 0x000fc80000410000 */
[----:B------:R-:W-:Y:S02]  /*2d90*/  @P3 FADD.FTZ R196, R177, R196 ;  /* 0x000000c4b1c43221 */ /* 0x000fe40000010000 */
.L_x_22440:
[----:B------:R-:W-:Y:S05]  /*2da0*/  BSYNC B1 ;  /* 0x0000000000017941 */ /* 0x000fea0003800000 */
.L_x_22438:
[----:B------:R-:W-:Y:S01]  /*2db0*/  BSSY B1, `(.L_x_22441) ;  /* 0x000000b000017945 */ /* 0x000fe20003800000 */
[----:B------:R-:W-:Y:S05]  /*2dc0*/  @P4 BRA `(.L_x_22442) ;  /* 0x0000004000004947 */ /* 0x000fea0003800000 */
[----:B------:R-:W-:Y:S01]  /*2dd0*/  HFMA2.MMA R197, -RZ, RZ, 0, 0 ;  /* 0x00000000ffc57435 */ /* 0x000fe200000001ff */
[----:B------:R-:W-:Y:S05]  /*2de0*/  @!P3 BRA `(.L_x_22443) ;  /* 0x000000700000b947 */ /* 0x000fea0003800000 */
[----:B-----5:R-:W-:Y:S01]  /*2df0*/  HADD2.F32 R197, -RZ, R175.H0_H0 ;  /* 0x200000afffc57230 */ /* 0x020fe20000004100 */
[----:B------:R-:W-:Y:S05]  /*2e00*/  BRA `(.L_x_22443) ;  /* 0x0000005000007947 */ /* 0x000fea0003800000 */
.L_x_22442:
[----:B-----5:R-:W-:-:S05]  /*2e10*/  HADD2.F32 R176, -RZ, R171.H0_H0 ;  /* 0x200000abffb07230 */ /* 0x020fca0000004100 */
[----:B------:R-:W-:Y:S01]  /*2e20*/  FMUL.FTZ R197, R176, c[0x0][0x1ec] ;  /* 0x00007b00b0c57a20 */ /* 0x000fe20000410000 */
[----:B------:R-:W-:-:S03]  /*2e30*/  @P3 HADD2.F32 R176, -RZ, R175.H0_H0 ;  /* 0x200000afffb03230 */ /* 0x000fc60000004100 */
[----:B------:R-:W-:-:S04]  /*2e40*/  FMUL.FTZ R197, R138, R197 ;  /* 0x000000c58ac57220 */ /* 0x000fc80000410000 */
[----:B------:R-:W-:Y:S02]  /*2e50*/  @P3 FADD.FTZ R197, R176, R197 ;  /* 0x000000c5b0c53221 */ /* 0x000fe40000010000 */
.L_x_22443:
[----:B------:R-:W-:Y:S05]  /*2e60*/  BSYNC B1 ;  /* 0x0000000000017941 */ /* 0x000fea0003800000 */
.L_x_22441:
[----:B------:R-:W-:Y:S01]  /*2e70*/  BSSY B1, `(.L_x_22444) ;  /* 0x000000b000017945 */ /* 0x000fe20003800000 */
[----:B------:R-:W-:Y:S05]  /*2e80*/  @P4 BRA `(.L_x_22445) ;  /* 0x0000004000004947 */ /* 0x000fea0003800000 */
[----:B------:R-:W-:Y:S01]  /*2e90*/  MOV R198, RZ ;  /* 0x000000ff00c67202 */ /* 0x000fe20000000f00 */
[----:B------:R-:W-:Y:S05]  /*2ea0*/  @!P3 BRA `(.L_x_22446) ;  /* 0x000000700000b947 */ /* 0x000fea0003800000 */
[----:B-----5:R-:W-:Y:S01]  /*2eb0*/  HADD2.F32 R198, -RZ, R175.H1_H1 ;  /* 0x300000afffc67230 */ /* 0x020fe20000004100 */
[----:B------:R-:W-:Y:S05]  /*2ec0*/  BRA `(.L_x_22446) ;  /* 0x0000005000007947 */ /* 0x000fea0003800000 */
.L_x_22445:
[----:B-----5:R-:W-:Y:S02]  /*2ed0*/  HADD2.F32 R176, -RZ, R171.H1_H1 ;  /* 0x300000abffb07230 */ /* 0x020fe40000004100 */
[----:B------:R-:W-:-:S03]  /*2ee0*/  @P3 HADD2.F32 R177, -RZ, R175.H1_H1 ;  /* 0x300000afffb13230 */ /* 0x000fc60000004100 */
[----:B------:R-:W-:-:S04]  /*2ef0*/  FMUL.FTZ R176, R176, c[0x0][0x1ec] ;  /* 0x00007b00b0b07a20 */ /* 0x000fc80000410000 */
[----:B------:R-:W-:-:S04]  /*2f00*/  FMUL.FTZ R198, R139, R176 ;  /* 0x000000b08bc67220 */ /* 0x000fc80000410000 */
[----:B------:R-:W-:Y:S02]  /*2f10*/  @P3 FADD.FTZ R198, R177, R198 ;  /* 0x000000c6b1c63221 */ /* 0x000fe40000010000 */
.L_x_22446:
[----:B------:R-:W-:Y:S05]  /*2f20*/  BSYNC B1 ;  /* 0x0000000000017941 */ /* 0x000fea0003800000 */
.L_x_22444:
        /* <DEDUP_REMOVED lines=9> */
.L_x_22422:
[----:B------:R-:W-:Y:S05]  /*2fc0*/  BSYNC B0 ;  /* 0x0000000000007941 */ /* 0x000fea0003800000 */
.L_x_22421:
        /* <DEDUP_REMOVED lines=17> */
.L_x_22450:
[----:B-1---5:R-:W-:-:S05]  /*30e0*/  HADD2.F32 R176, -RZ, R168.H0_H0 ;  /* 0x200000a8ffb07230 */ /* 0x022fca0000004100 */
[----:B------:R-:W-:Y:S01]  /*30f0*/  FMUL.FTZ R199, R176, c[0x0][0x1ec] ;  /* 0x00007b00b0c77a20 */ /* 0x000fe20000410000 */
[----:B------:R-:W-:-:S03]  /*3100*/  @P2 HADD2.F32 R176, -RZ, R172.H0_H0 ;  /* 0x200000acffb02230 */ /* 0x000fc60000004100 */
[----:B------:R-:W-:-:S04]  /*3110*/  FMUL.FTZ R199, R164, R199 ;  /* 0x000000c7a4c77220 */ /* 0x000fc80000410000 */
[----:B------:R-:W-:Y:S02]  /*3120*/  @P2 FADD.FTZ R199, R176, R199 ;  /* 0x000000c7b0c72221 */ /* 0x000fe40000010000 */
.L_x_22451:
[----:B------:R-:W-:Y:S05]  /*3130*/  BSYNC B1 ;  /* 0x0000000000017941 */ /* 0x000fea0003800000 */
.L_x_22449:
[----:B------:R-:W-:Y:S01]  /*3140*/  BSSY B1, `(.L_x_22452) ;  /* 0x000000b000017945 */ /* 0x000fe20003800000 */
[----:B------:R-:W-:Y:S05]  /*3150*/  @P3 BRA `(.L_x_22453) ;  /* 0x0000004000003947 */ /* 0x000fea0003800000 */
[----:B------:R-:W-:Y:S01]  /*3160*/  MOV R200, RZ ;  /* 0x000000ff00c87202 */ /* 0x000fe20000000f00 */
[----:B------:R-:W-:Y:S05]  /*3170*/  @!P2 BRA `(.L_x_22454) ;  /* 0x000000700000a947 */ /* 0x000fea0003800000 */
[----:B-----5:R-:W-:Y:S01]  /*3180*/  HADD2.F32 R200, -RZ, R172.H1_H1 ;  /* 0x300000acffc87230 */ /* 0x020fe20000004100 */
[----:B------:R-:W-:Y:S05]  /*3190*/  BRA `(.L_x_22454) ;  /* 0x0000005000007947 */ /* 0x000fea0003800000 */
.L_x_22453:
[----:B-----5:R-:W-:Y:S02]  /*31a0*/  HADD2.F32 R176, -RZ, R168.H1_H1 ;  /* 0x300000a8ffb07230 */ /* 0x020fe40000004100 */
[----:B------:R-:W-:-:S03]  /*31b0*/  @P2 HADD2.F32 R177, -RZ, R172.H1_H1 ;  /* 0x300000acffb12230 */ /* 0x000fc60000004100 */
[----:B------:R-:W-:-:S04]  /*31c0*/  FMUL.FTZ R176, R176, c[0x0][0x1ec] ;  /* 0x00007b00b0b07a20 */ /* 0x000fc80000410000 */
[----:B------:R-:W-:-:S04]  /*31d0*/  FMUL.FTZ R200, R165, R176 ;  /* 0x000000b0a5c87220 */ /* 0x000fc80000410000 */
[----:B------:R-:W-:Y:S02]  /*31e0*/  @P2 FADD.FTZ R200, R177, R200 ;  /* 0x000000c8b1c82221 */ /* 0x000fe40000010000 */
.L_x_22454:
[----:B------:R-:W-:Y:S05]  /*31f0*/  BSYNC B1 ;  /* 0x0000000000017941 */ /* 0x000fea0003800000 */
.L_x_22452:
[----:B------:R-:W-:Y:S01]  /*3200*/  BSSY B1, `(.L_x_22455) ;  /* 0x000000b000017945 */ /* 0x000fe20003800000 */
[----:B------:R-:W-:Y:S05]  /*3210*/  @P3 BRA `(.L_x_22456) ;  /* 0x0000004000003947 */ /* 0x000fea0003800000 */
[----:B------:R-:W-:Y:S01]  /*3220*/  HFMA2.MMA R201, -RZ, RZ, 0, 0 ;  /* 0x00000000ffc97435 */ /* 0x000fe200000001ff */
[----:B------:R-:W-:Y:S05]  /*3230*/  @!P2 BRA `(.L_x_22457) ;  /* 0x000000700000a947 */ /* 0x000fea0003800000 */
[----:B-----5:R-:W-:Y:S01]  /*3240*/  HADD2.F32 R201, -RZ, R173.H0_H0 ;  /* 0x200000adffc97230 */ /* 0x020fe20000004100 */
[----:B------:R-:W-:Y:S05]  /*3250*/  BRA `(.L_x_22457) ;  /* 0x0000005000007947 */ /* 0x000fea0003800000 */
.L_x_22456:
[----:B-----5:R-:W-:-:S05]  /*3260*/  HADD2.F32 R176, -RZ, R169.H0_H0 ;  /* 0x200000a9ffb07230 */ /* 0x020fca0000004100 */
[----:B------:R-:W-:Y:S01]  /*3270*/  FMUL.FTZ R201, R176, c[0x0][0x1ec] ;  /* 0x00007b00b0c97a20 */ /* 0x000fe20000410000 */
[----:B------:R-:W-:-:S03]  /*3280*/  @P2 HADD2.F32 R176, -RZ, R173.H0_H0 ;  /* 0x200000adffb02230 */ /* 0x000fc60000004100 */
[----:B------:R-:W-:-:S04]  /*3290*/  FMUL.FTZ R201, R166, R201 ;  /* 0x000000c9a6c97220 */ /* 0x000fc80000410000 */
[----:B------:R-:W-:Y:S02]  /*32a0*/  @P2 FADD.FTZ R201, R176, R201 ;  /* 0x000000c9b0c92221 */ /* 0x000fe40000010000 */
.L_x_22457:
[----:B------:R-:W-:Y:S05]  /*32b0*/  BSYNC B1 ;  /* 0x0000000000017941 */ /* 0x000fea0003800000 */
.L_x_22455:
[----:B------:R-:W-:Y:S01]  /*32c0*/  BSSY B1, `(.L_x_22458) ;  /* 0x000000b000017945 */ /* 0x000fe20003800000 */
[----:B------:R-:W-:Y:S05]  /*32d0*/  @P3 BRA `(.L_x_22459) ;  /* 0x0000004000003947 */ /* 0x000fea0003800000 */
[----:B------:R-:W-:Y:S01]  /*32e0*/  MOV R202, RZ ;  /* 0x000000ff00ca7202 */ /* 0x000fe20000000f00 */
[----:B------:R-:W-:Y:S05]  /*32f0*/  @!P2 BRA `(.L_x_22460) ;  /* 0x000000700000a947 */ /* 0x000fea0003800000 */
[----:B-----5:R-:W-:Y:S01]  /*3300*/  HADD2.F32 R202, -RZ, R173.H1_H1 ;  /* 0x300000adffca7230 */ /* 0x020fe20000004100 */
[----:B------:R-:W-:Y:S05]  /*3310*/  BRA `(.L_x_22460) ;  /* 0x0000005000007947 */ /* 0x000fea0003800000 */
.L_x_22459:
[----:B-----5:R-:W-:Y:S02]  /*3320*/  HADD2.F32 R176, -RZ, R169.H1_H1 ;  /* 0x300000a9ffb07230 */ /* 0x020fe40000004100 */
[----:B------:R-:W-:-:S03]  /*3330*/  @P2 HADD2.F32 R177, -RZ, R173.H1_H1 ;  /* 0x300000adffb12230 */ /* 0x000fc60000004100 */
[----:B------:R-:W-:-:S04]  /*3340*/  FMUL.FTZ R176, R176, c[0x0][0x1ec] ;  /* 0x00007b00b0b07a20 */ /* 0x000fc80000410000 */
[----:B------:R-:W-:-:S04]  /*3350*/  FMUL.FTZ R202, R167, R176 ;  /* 0x000000b0a7ca7220 */ /* 0x000fc80000410000 */
[----:B------:R-:W-:Y:S02]  /*3360*/  @P2 FADD.FTZ R202, R177, R202 ;  /* 0x000000cab1ca2221 */ /* 0x000fe40000010000 */
.L_x_22460:
[----:B------:R-:W-:Y:S05]  /*3370*/  BSYNC B1 ;  /* 0x0000000000017941 */ /* 0x000fea0003800000 */
.L_x_22458:
[----:B------:R-:W-:Y:S01]  /*3380*/  BSSY B1, `(.L_x_22461) ;  /* 0x000000b000017945 */ /* 0x000fe20003800000 */
[----:B------:R-:W-:Y:S05]  /*3390*/  @P3 BRA `(.L_x_22462) ;  /* 0x0000004000003947 */ /* 0x000fea0003800000 */
[----:B------:R-:W-:Y:S01]  /*33a0*/  HFMA2.MMA R203, -RZ, RZ, 0, 0 ;  /* 0x00000000ffcb7435 */ /* 0x000fe200000001ff */
[----:B------:R-:W-:Y:S05]  /*33b0*/  @!P2 BRA `(.L_x_22463) ;  /* 0x000000700000a947 */ /* 0x000fea0003800000 */
[----:B-----5:R-:W-:Y:S01]  /*33c0*/  HADD2.F32 R203, -RZ, R174.H0_H0 ;  /* 0x200000aeffcb7230 */ /* 0x020fe20000004100 */
[----:B------:R-:W-:Y:S05]  /*33d0*/  BRA `(.L_x_22463) ;  /* 0x0000005000007947 */ /* 0x000fea0003800000 */
.L_x_22462:
[----:B-----5:R-:W-:-:S05]  /*33e0*/  HADD2.F32 R176, -RZ, R170.H0_H0 ;  /* 0x200000aaffb07230 */ /* 0x020fca0000004100 */
[----:B------:R-:W-:Y:S01]  /*33f0*/  FMUL.FTZ R203, R176, c[0x0][0x1ec] ;  /* 0x00007b00b0cb7a20 */ /* 0x000fe20000410000 */
[----:B------:R-:W-:-:S03]  /*3400*/  @P2 HADD2.F32 R176, -RZ, R174.H0_H0 ;  /* 0x200000aeffb02230 */ /* 0x000fc60000004100 */
[----:B------:R-:W-:-:S04]  /*3410*/  FMUL.FTZ R203, R160, R203 ;  /* 0x000000cba0cb7220 */ /* 0x000fc80000410000 */
[----:B------:R-:W-:Y:S02]  /*3420*/  @P2 FADD.FTZ R203, R176, R203 ;  /* 0x000000cbb0cb2221 */ /* 0x000fe40000010000 */
.L_x_22463:
[----:B------:R-:W-:Y:S05]  /*3430*/  BSYNC B1 ;  /* 0x0000000000017941 */ /* 0x000fea0003800000 */
.L_x_22461:
[----:B------:R-:W-:Y:S01]  /*3440*/  BSSY B1, `(.L_x_22464) ;  /* 0x000000b000017945 */ /* 0x000fe20003800000 */
[----:B------:R-:W-:Y:S05]  /*3450*/  @P3 BRA `(.L_x_22465) ;  /* 0x0000004000003947 */ /* 0x000fea0003800000 */
[----:B------:R-:W-:Y:S01]  /*3460*/  MOV R206, RZ ;  /* 0x000000ff00ce7202 */ /* 0x000fe20000000f00 */
[----:B------:R-:W-:Y:S05]  /*3470*/  @!P2 BRA `(.L_x_22466) ;  /* 0x000000700000a947 */ /* 0x000fea0003800000 */
[----:B-----5:R-:W-:Y:S01]  /*3480*/  HADD2.F32 R206, -RZ, R174.H1_H1 ;  /* 0x300000aeffce7230 */ /* 0x020fe20000004100 */
[----:B------:R-:W-:Y:S05]  /*3490*/  BRA `(.L_x_22466) ;  /* 0x0000005000007947 */ /* 0x000fea0003800000 */
.L_x_22465:
[----:B-----5:R-:W-:Y:S02]  /*34a0*/  HADD2.F32 R176, -RZ, R170.H1_H1 ;  /* 0x300000aaffb07230 */ /* 0x020fe40000004100 */
[----:B------:R-:W-:-:S03]  /*34b0*/  @P2 HADD2.F32 R177, -RZ, R174.H1_H1 ;  /* 0x300000aeffb12230 */ /* 0x000fc60000004100 */
[----:B------:R-:W-:-:S04]  /*34c0*/  FMUL.FTZ R176, R176, c[0x0][0x1ec] ;  /* 0x00007b00b0b07a20 */ /* 0x000fc80000410000 */
[----:B------:R-:W-:-:S04]  /*34d0*/  FMUL.FTZ R206, R161, R176 ;  /* 0x000000b0a1ce7220 */ /* 0x000fc80000410000 */
[----:B------:R-:W-:Y:S02]  /*34e0*/  @P2 FADD.FTZ R206, R177, R206 ;  /* 0x000000ceb1ce2221 */ /* 0x000fe40000010000 */
.L_x_22466:
[----:B------:R-:W-:Y:S05]  /*34f0*/  BSYNC B1 ;  /* 0x0000000000017941 */ /* 0x000fea0003800000 */
.L_x_22464:
[----:B------:R-:W-:Y:S01]  /*3500*/  BSSY B1, `(.L_x_22467) ;  /* 0x000000b000017945 */ /* 0x000fe20003800000 */
[----:B------:R-:W-:Y:S05]  /*3510*/  @P3 BRA `(.L_x_22468) ;  /* 0x0000004000003947 */ /* 0x000fea0003800000 */
[----:B------:R-:W-:Y:S01]  /*3520*/  HFMA2.MMA R207, -RZ, RZ, 0, 0 ;  /* 0x00000000ffcf7435 */ /* 0x000fe200000001ff */
[----:B------:R-:W-:Y:S05]  /*3530*/  @!P2 BRA `(.L_x_22469) ;  /* 0x000000700000a947 */ /* 0x000fea0003800000 */
[----:B-----5:R-:W-:Y:S01]  /*3540*/  HADD2.F32 R207, -RZ, R175.H0_H0 ;  /* 0x200000afffcf7230 */ /* 0x020fe20000004100 */
[----:B------:R-:W-:Y:S05]  /*3550*/  BRA `(.L_x_22469) ;  /* 0x0000005000007947 */ /* 0x000fea0003800000 */
.L_x_22468:
[----:B-----5:R-:W-:-:S05]  /*3560*/  HADD2.F32 R176, -RZ, R171.H0_H0 ;  /* 0x200000abffb07230 */ /* 0x020fca0000004100 */
[----:B------:R-:W-:Y:S01]  /*3570*/  FMUL.FTZ R207, R176, c[0x0][0x1ec] ;  /* 0x00007b00b0cf7a20 */ /* 0x000fe20000410000 */
[----:B------:R-:W-:-:S03]  /*3580*/  @P2 HADD2.F32 R176, -RZ, R175.H0_H0 ;  /* 0x200000afffb02230 */ /* 0x000fc60000004100 */
[----:B------:R-:W-:-:S04]  /*3590*/  FMUL.FTZ R207, R162, R207 ;  /* 0x000000cfa2cf7220 */ /* 0x000fc80000410000 */
[----:B------:R-:W-:Y:S02]  /*35a0*/  @P2 FADD.FTZ R207, R176, R207 ;  /* 0x000000cfb0cf2221 */ /* 0x000fe40000010000 */
.L_x_22469:
[----:B------:R-:W-:Y:S05]  /*35b0*/  BSYNC B1 ;  /* 0x0000000000017941 */ /* 0x000fea0003800000 */
.L_x_22467:
[----:B------:R-:W-:Y:S01]  /*35c0*/  BSSY B1, `(.L_x_22470) ;  /* 0x000000b000017945 */ /* 0x000fe20003800000 */
[----:B------:R-:W-:Y:S05]  /*35d0*/  @P3 BRA `(.L_x_22471) ;  /* 0x0000004000003947 */ /* 0x000fea0003800000 */
[----:B------:R-:W-:Y:S01]  /*35e0*/  MOV R208, RZ ;  /* 0x000000ff00d07202 */ /* 0x000fe20000000f00 */
[----:B------:R-:W-:Y:S05]  /*35f0*/  @!P2 BRA `(.L_x_22472) ;  /* 0x000000700000a947 */ /* 0x000fea0003800000 */
[----:B-----5:R-:W-:Y:S01]  /*3600*/  HADD2.F32 R208, -RZ, R175.H1_H1 ;  /* 0x300000afffd07230 */ /* 0x020fe20000004100 */
[----:B------:R-:W-:Y:S05]  /*3610*/  BRA `(.L_x_22472) ;  /* 0x0000005000007947 */ /* 0x000fea0003800000 */
.L_x_22471:
[----:B-----5:R-:W-:Y:S02]  /*3620*/  HADD2.F32 R176, -RZ, R171.H1_H1 ;  /* 0x300000abffb07230 */ /* 0x020fe40000004100 */
[----:B------:R-:W-:-:S03]  /*3630*/  @P2 HADD2.F32 R177, -RZ, R175.H1_H1 ;  /* 0x300000afffb12230 */ /* 0x000fc60000004100 */
[----:B------:R-:W-:-:S04]  /*3640*/  FMUL.FTZ R176, R176, c[0x0][0x1ec] ;  /* 0x00007b00b0b07a20 */ /* 0x000fc80000410000 */
[----:B------:R-:W-:-:S04]  /*3650*/  FMUL.FTZ R208, R163, R176 ;  /* 0x000000b0a3d07220 */ /* 0x000fc80000410000 */
[----:B------:R-:W-:Y:S02]  /*3660*/  @P2 FADD.FTZ R208, R177, R208 ;  /* 0x000000d0b1d02221 */ /* 0x000fe40000010000 */
.L_x_22472:
[----:B------:R-:W-:Y:S05]  /*3670*/  BSYNC B1 ;  /* 0x0000000000017941 */ /* 0x000fea0003800000 */
.L_x_22470:
[----:B------:R-:W-:Y:S01]  /*3680*/  HFMA2.MMA R205, -RZ, RZ, 0, 9.5367431640625e-07 ;  /* 0x00000010ffcd7435 */ /* 0x000fe200000001ff */
[----:B------:R-:W-:Y:S02]  /*3690*/  F2FP.PACK_AB R179, R208, R207 ;  /* 0x000000cfd0b3723e */ /* 0x000fe400000000ff */
[----:B------:R-:W-:Y:S02]  /*36a0*/  F2FP.PACK_AB R178, R206, R203 ;  /* 0x000000cbceb2723e */ /* 0x000fe400000000ff */
[----:B------:R-:W-:Y:S02]  /*36b0*/  F2FP.PACK_AB R177, R202, R201 ;  /* 0x000000c9cab1723e */ /* 0x000fe400000000ff */
[----:B------:R-:W-:-:S03]  /*36c0*/  F2FP.PACK_AB R176, R200, R199 ;  /* 0x000000c7c8b0723e */ /* 0x000fc600000000ff */
[----:B------:R-:W-:-:S05]  /*36d0*/  IMAD.WIDE.U32 R204, R212, R205, c[0x0][0x188] ;  /* 0x00006200d4cc7625 */ /* 0x000fca00078e00cd */
[----:B------:R0:W-:Y:S02]  /*36e0*/  STG.E.128 [R204.64], R176 ;  /* 0x000000b0cc007986 */ /* 0x0001e4000c101d04 */
.L_x_22448:
[----:B------:R-:W-:Y:S05]  /*36f0*/  BSYNC B0 ;  /* 0x0000000000007941 */ /* 0x000fea0003800000 */
.L_x_22447:
        /* <DEDUP_REMOVED lines=60> */
.L_x_22489:
        /* <DEDUP_REMOVED lines=117> */
.L_x_22490:
        /* <DEDUP_REMOVED lines=59> */
.L_x_22478:
[----:B------:R-:W-:Y:S05]  /*45c0*/  BSYNC B1 ;  /* 0x0000000000017941 */ /* 0x000fea0003800000 */
.L_x_22477:
        /* <DEDUP_REMOVED lines=35> */
.L_x_22480:
[----:B------:R-:W-:Y:S05]  /*4800*/  BSYNC B1 ;  /* 0x0000000000017941 */ /* 0x000fea0003800000 */
.L_x_22479:
        /* <DEDUP_REMOVED lines=35> */
.L_x_22482:
[----:B------:R-:W-:Y:S05]  /*4a40*/  BSYNC B1 ;  /* 0x0000000000017941 */ /* 0x000fea0003800000 */
.L_x_22481:
        /* <DEDUP_REMOVED lines=35> */
.L_x_22484:
[----:B------:R-:W-:Y:S05]  /*4c80*/  BSYNC B1 ;  /* 0x0000000000017941 */ /* 0x000fea0003800000 */
.L_x_22483:
        /* <DEDUP_REMOVED lines=35> */
.L_x_22486:
[----:B------:R-:W-:Y:S05]  /*4ec0*/  BSYNC B1 ;  /* 0x0000000000017941 */ /* 0x000fea0003800000 */
.L_x_22485:
        /* <DEDUP_REMOVED lines=24> */
[----:B------:R-:W-:Y:S01]  /*5050*/  F2FP.PACK_AB R178, R211, R204 ;  /* 0x000000ccd3b2723e */ /* 0x000fe200000000ff */
[----:B------:R-:W-:Y:S01]  /*5060*/  FFMA.FTZ R210, R159, R210, R151 ;  /* 0x000000d29fd27223 */ /* 0x000fe20000010097 */
[----:B------:R-:W-:Y:S01]  /*5070*/  F2FP.PACK_AB R176, R205, R176 ;  /* 0x000000b0cdb0723e */ /* 0x000fe200000000ff */
[----:B------:R-:W-:-:S02]  /*5080*/  FFMA.FTZ R212, R155, R212, R147 ;  /* 0x000000d49bd47223 */ /* 0x000fc40000010093 */
[----:B------:R-:W-:Y:S01]  /*5090*/  IMAD.WIDE.U32 R204, R209, R214, c[0x0][0x208] ;  /* 0x00008200d1cc7625 */ /* 0x000fe200078e00d6 */
[----:B------:R-:W-:Y:S02]  /*50a0*/  F2FP.PACK_AB R179, R210, R179 ;  /* 0x000000b3d2b3723e */ /* 0x000fe400000000ff */
[----:B------:R-:W-:-:S05]  /*50b0*/  F2FP.PACK_AB R177, R212, R177 ;  /* 0x000000b1d4b1723e */ /* 0x000fca00000000ff */
[----:B------:R0:W-:Y:S02]  /*50c0*/  STG.E.128 [R204.64], R176 ;  /* 0x000000b0cc007986 */ /* 0x0001e4000c101d04 */
.L_x_22476:
[----:B0-----:R-:W-:Y:S05]  /*50d0*/  BSYNC B0 ;  /* 0x0000000000007941 */ /* 0x001fea0003800000 */
.L_x_22475:
[----:B------:R-:W-:-:S04]  /*50e0*/  MOV R177, c[0x0][0x160] ;  /* 0x0000580000b17a02 */ /* 0x000fc80000000f00 */
[----:B------:R-:W-:-:S04]  /*50f0*/  LEA R2, R177, R2, 0x2 ;  /* 0x00000002b1027211 */ /* 0x000fc800078e10ff */
[----:B------:R-:W-:-:S13]  /*5100*/  ISETP.GE.AND P2, PT, R2, c[0x0][0x164], PT ;  /* 0x0000590002007a0c */ /* 0x000fda0003f46270 */
[----:B------:R-:W-:Y:S01]  /*5110*/  @P2 CALL.REL.NOINC `(.L_x_22487) ;  /* 0x0000001000002944 */ /* 0x000fe20003c00000 */
[----:B------:R-:W-:Y:S05]  /*5120*/  BRA `(.L_x_22488) ;  /* 0xffffb8a000007947 */ /* 0x000fea000383ffff */
.L_x_22487:
[----:B------:R-:W-:Y:S05]  /*5130*/  EXIT ;  /* 0x000000000000794d */ /* 0x000fea0003800000 */
.L_x_22473:
[----:B------:R-:W-:Y:S01]  /*5140*/  HFMA2.MMA R213, -RZ, RZ, 0, 5.9604644775390625e-08 ;  /* 0x00000001ffd57435 */ /* 0x000fe200000001ff */
[----:B------:R-:W-:Y:S02]  /*5150*/  MOV R179, 0x1f ;  /* 0x0000001f00b37802 */ /* 0x000fe40000000f00 */
[----:B------:R-:W-:Y:S02]  /*5160*/  MOV R212, 0xffffffff ;  /* 0xffffffff00d47802 */ /* 0x000fe40000000f00 */
[----:B------:R-:W-:Y:S02]  /*5170*/  MOV R176, 0x5190 ;  /* 0x0000519000b07802 */ /* 0x000fe40000000f00 */
[----:B-----5:R-:W-:Y:S05]  /*5180*/  CALL.REL.NOINC `($__internal_86_$__cuda_sm70_shflsync_bfly_p) ;  /* 0x000009c000007944 */ /* 0x020fea0003c00000 */
[----:B-1----:R-:W-:Y:S01]  /*5190*/  MOV R177, R213 ;  /* 0x000000d500b17202 */ /* 0x002fe20000000f00 */
[----:B0-----:R-:W-:Y:S05]  /*51a0*/  BRA `(.L_x_22489) ;  /* 0xffffe91000007947 */ /* 0x001fea000383ffff */
.L_x_22474:
[----:B------:R-:W-:Y:S01]  /*51b0*/  HFMA2.MMA R213, -RZ, RZ, 0, 1.1920928955078125e-07 ;  /* 0x00000002ffd57435 */ /* 0x000fe200000001ff */
[----:B0-----:R-:W-:Y:S02]  /*51c0*/  MOV R178, R214 ;  /* 0x000000d600b27202 */ /* 0x001fe40000000f00 */
[----:B------:R-:W-:Y:S02]  /*51d0*/  MOV R179, 0x1f ;  /* 0x0000001f00b37802 */ /* 0x000fe40000000f00 */
[----:B------:R-:W-:-:S02]  /*51e0*/  MOV R212, 0xffffffff ;  /* 0xffffffff00d47802 */ /* 0x000fc40000000f00 */
[----:B------:R-:W-:Y:S02]  /*51f0*/  MOV R176, 0x5210 ;  /* 0x0000521000b07802 */ /* 0x000fe40000000f00 */
[----:B-----5:R-:W-:Y:S05]  /*5200*/  CALL.REL.NOINC `($__internal_86_$__cuda_sm70_shflsync_bfly_p) ;  /* 0x0000094000007944 */ /* 0x020fea0003c00000 */
[----:B01----:R-:W-:Y:S01]  /*5210*/  FADD.FTZ R178, R214, R213 ;  /* 0x000000d5d6b27221 */ /* 0x003fe20000010000 */
[----:B------:R-:W-:Y:S01]  /*5220*/  HFMA2.MMA R213, -RZ, RZ, 0, 2.384185791015625e-07 ;  /* 0x00000004ffd57435 */ /* 0x000fe200000001ff */
[----:B------:R-:W-:Y:S02]  /*5230*/  MOV R179, 0x1f ;  /* 0x0000001f00b37802 */ /* 0x000fe40000000f00 */
[----:B------:R-:W-:Y:S02]  /*5240*/  MOV R212, 0xffffffff ;  /* 0xffffffff00d47802 */ /* 0x000fe40000000f00 */
[----:B------:R-:W-:Y:S02]  /*5250*/  MOV R176, 0x5270 ;  /* 0x0000527000b07802 */ /* 0x000fe40000000f00 */
[----:B------:R-:W-:Y:S05]  /*5260*/  CALL.REL.NOINC `($__internal_86_$__cuda_sm70_shflsync_bfly_p) ;  /* 0x000008e000007944 */ /* 0x000fea0003c00000 */
[----:B01----:R-:W-:Y:S01]  /*5270*/  FADD.FTZ R178, R178, R213 ;  /* 0x000000d5b2b27221 */ /* 0x003fe20000010000 */
[----:B------:R-:W-:Y:S01]  /*5280*/  HFMA2.MMA R213, -RZ, RZ, 0, 4.76837158203125e-07 ;  /* 0x00000008ffd57435 */ /* 0x000fe200000001ff */
[----:B------:R-:W-:Y:S02]  /*5290*/  MOV R179, 0x1f ;  /* 0x0000001f00b37802 */ /* 0x000fe40000000f00 */
[----:B------:R-:W-:-:S02]  /*52a0*/  MOV R212, 0xffffffff ;  /* 0xffffffff00d47802 */ /* 0x000fc40000000f00 */
[----:B------:R-:W-:Y:S02]  /*52b0*/  MOV R176, 0x52d0 ;  /* 0x000052d000b07802 */ /* 0x000fe40000000f00 */
[----:B------:R-:W-:Y:S05]  /*52c0*/  CALL.REL.NOINC `($__internal_86_$__cuda_sm70_shflsync_bfly_p) ;  /* 0x0000088000007944 */ /* 0x000fea0003c00000 */
[----:B01----:R-:W-:Y:S01]  /*52d0*/  FADD.FTZ R178, R178, R213 ;  /* 0x000000d5b2b27221 */ /* 0x003fe20000010000 */
[----:B------:R-:W-:Y:S01]  /*52e0*/  HFMA2.MMA R213, -RZ, RZ, 0, 9.5367431640625e-07 ;  /* 0x00000010ffd57435 */ /* 0x000fe200000001ff */
[----:B------:R-:W-:Y:S02]  /*52f0*/  MOV R179, 0x1f ;  /* 0x0000001f00b37802 */ /* 0x000fe40000000f00 */
[----:B------:R-:W-:Y:S02]  /*5300*/  MOV R212, 0xffffffff ;  /* 0xffffffff00d47802 */ /* 0x000fe40000000f00 */
[----:B------:R-:W-:Y:S02]  /*5310*/  MOV R176, 0x5330 ;  /* 0x0000533000b07802 */ /* 0x000fe40000000f00 */
[----:B------:R-:W-:Y:S05]  /*5320*/  CALL.REL.NOINC `($__internal_86_$__cuda_sm70_shflsync_bfly_p) ;  /* 0x0000082000007944 */ /* 0x000fea0003c00000 */
        /* <DEDUP_REMOVED lines=103> */
[----:B------:R-:W-:Y:S05]  /*59a0*/  CALL.REL.NOINC `($__internal_86_$__cuda_sm70_shflsync_bfly_p) ;  /* 0x000001a000007944 */ /* 0x000fea0003c00000 */
[----:B01----:R-:W-:Y:S01]  /*59b0*/  FADD.FTZ R178, R178, R213 ;  /* 0x000000d5b2b27221 */ /* 0x003fe20000010000 */
[----:B------:R-:W-:Y:S01]  /*59c0*/  HFMA2.MMA R213, -RZ, RZ, 0, 1.1920928955078125e-07 ;  /* 0x00000002ffd57435 */ /* 0x000fe200000001ff */
[----:B------:R-:W-:Y:S02]  /*59d0*/  MOV R179, 0x1f ;  /* 0x0000001f00b37802 */ /* 0x000fe40000000f00 */
[----:B------:R-:W-:Y:S02]  /*59e0*/  MOV R212, 0xffffffff ;  /* 0xffffffff00d47802 */ /* 0x000fe40000000f00 */
[----:B------:R-:W-:Y:S02]  /*59f0*/  MOV R176, 0x5a10 ;  /* 0x00005a1000b07802 */ /* 0x000fe40000000f00 */
[----:B------:R-:W-:Y:S05]  /*5a00*/  CALL.REL.NOINC `($__internal_86_$__cuda_sm70_shflsync_bfly_p) ;  /* 0x0000014000007944 */ /* 0x000fea0003c00000 */
[----:B01----:R-:W-:Y:S01]  /*5a10*/  FADD.FTZ R178, R178, R213 ;  /* 0x000000d5b2b27221 */ /* 0x003fe20000010000 */
[----:B------:R-:W-:Y:S01]  /*5a20*/  HFMA2.MMA R213, -RZ, RZ, 0, 2.384185791015625e-07 ;  /* 0x00000004ffd57435 */ /* 0x000fe200000001ff */
[----:B------:R-:W-:Y:S02]  /*5a30*/  MOV R179, 0x1f ;  /* 0x0000001f00b37802 */ /* 0x000fe40000000f00 */
[----:B------:R-:W-:-:S02]  /*5a40*/  MOV R212, 0xffffffff ;  /* 0xffffffff00d47802 */ /* 0x000fc40000000f00 */
[----:B------:R-:W-:Y:S02]  /*5a50*/  MOV R176, 0x5a70 ;  /* 0x00005a7000b07802 */ /* 0x000fe40000000f00 */
[----:B------:R-:W-:Y:S05]  /*5a60*/  CALL.REL.NOINC `($__internal_86_$__cuda_sm70_shflsync_bfly_p) ;  /* 0x000000e000007944 */ /* 0x000fea0003c00000 */
[----:B01----:R-:W-:Y:S01]  /*5a70*/  FADD.FTZ R178, R178, R213 ;  /* 0x000000d5b2b27221 */ /* 0x003fe20000010000 */
[----:B------:R-:W-:Y:S01]  /*5a80*/  HFMA2.MMA R213, -RZ, RZ, 0, 4.76837158203125e-07 ;  /* 0x00000008ffd57435 */ /* 0x000fe200000001ff */
[----:B------:R-:W-:Y:S02]  /*5a90*/  MOV R179, 0x1f ;  /* 0x0000001f00b37802 */ /* 0x000fe40000000f00 */
[----:B------:R-:W-:Y:S02]  /*5aa0*/  MOV R212, 0xffffffff ;  /* 0xffffffff00d47802 */ /* 0x000fe40000000f00 */
[----:B------:R-:W-:Y:S02]  /*5ab0*/  MOV R176, 0x5ad0 ;  /* 0x00005ad000b07802 */ /* 0x000fe40000000f00 */
[----:B------:R-:W-:Y:S05]  /*5ac0*/  CALL.REL.NOINC `($__internal_86_$__cuda_sm70_shflsync_bfly_p) ;  /* 0x0000008000007944 */ /* 0x000fea0003c00000 */
[----:B-1----:R-:W-:Y:S01]  /*5ad0*/  FADD.FTZ R204, R178, R213 ;  /* 0x000000d5b2cc7221 */ /* 0x002fe20000010000 */
[----:B------:R-:W-:Y:S01]  /*5ae0*/  HFMA2.MMA R213, -RZ, RZ, 0, 9.5367431640625e-07 ;  /* 0x00000010ffd57435 */ /* 0x000fe200000001ff */
[----:B0-----:R-:W-:Y:S02]  /*5af0*/  MOV R179, 0x1f ;  /* 0x0000001f00b37802 */ /* 0x001fe40000000f00 */
[----:B------:R-:W-:-:S02]  /*5b00*/  MOV R212, 0xffffffff ;  /* 0xffffffff00d47802 */ /* 0x000fc40000000f00 */
[----:B------:R-:W-:Y:S02]  /*5b10*/  MOV R178, R204 ;  /* 0x000000cc00b27202 */ /* 0x000fe40000000f00 */
[----:B------:R-:W-:Y:S02]  /*5b20*/  MOV R176, 0x5b40 ;  /* 0x00005b4000b07802 */ /* 0x000fe40000000f00 */
[----:B------:R-:W-:Y:S05]  /*5b30*/  CALL.REL.NOINC `($__internal_86_$__cuda_sm70_shflsync_bfly_p) ;  /* 0x0000001000007944 */ /* 0x000fea0003c00000 */
[----:B01----:R-:W-:Y:S05]  /*5b40*/  BRA `(.L_x_22490) ;  /* 0xffffe6c000007947 */ /* 0x003fea000383ffff */
        .weak           $__internal_86_$__cuda_sm70_shflsync_bfly_p
        .type           $__internal_86_$__cuda_sm70_shflsync_bfly_p,@function
        .size           $__internal_86_$__cuda_sm70_shflsync_bfly_p,(.L_x_43146 - $__internal_86_$__cuda_sm70_shflsync_bfly_p)
$__internal_86_$__cuda_sm70_shflsync_bfly_p:
[----:B------:R-:W-:Y:S01]  /*5b50*/  HFMA2.MMA R177, -RZ, RZ, 0, 0 ;  /* 0x00000000ffb17435 */ /* 0x000fe200000001ff */
[----:B------:R-:W-:Y:S04]  /*5b60*/  WARPSYNC R212 ;  /* 0x000000d400007348 */ /* 0x000fe80003800000 */
[----:B------:R0:W1:Y:S01]  /*5b70*/  SHFL.BFLY PT, R213, R178, R213, R179 ;  /* 0x0c0000d5b2d57389 */ /* 0x00006200000e00b3 */
[----:B------:R-:W-:Y:S05]  /*5b80*/  RET.REL.NODEC R176 `(_ZN10layer_norm13ln_fwd_kernelINS_13Kernel_traitsIf6__halfS2_S2_fjLj1536ELj1ELj4ELj1ELj16ENS_18Kernel_traits_baseILj1536EfS2_S2_S2_fjLj128EEEEELb0ELb1ELb1ELb0EEEvNS_9FwdParamsE) ;  /* 0xffffa470b0007950 */ /* 0x000fea0003c3ffff */
.L_x_22491:
        /* <DEDUP_REMOVED lines=15> */
.L_x_43146:


//--------------------- .text._ZN10layer_norm13ln_fwd_kernelINS_13Kernel_traitsIf6__halfS2_S2_fjLj1536ELj1ELj4ELj1ELj16ENS_18Kernel_traits_baseILj1536EfS2_S2_S2_fjLj128EEEEELb0ELb1ELb1ELb1EEEvNS_9FwdParamsE --------------------------
	.section	.text._ZN10layer_norm13ln_fwd_kernelINS_13Kernel_traitsIf6__halfS2_S2_fjLj1536ELj1ELj4ELj1ELj16ENS_18Kernel_traits_baseILj1536EfS2_S2_S2_fjLj128EEEEELb0ELb1ELb1ELb1EEEvNS_9FwdParamsE,"ax",@progbits
	.sectioninfo	@"SHI_REGISTERS=255"
	.align	128
        .global         _ZN10layer_norm13ln_fwd_kernelINS_13Kernel_traitsIf6__halfS2_S2_fjLj1536ELj1ELj4ELj1ELj16ENS_18Kernel_traits_baseILj1536EfS2_S2_S2_fjLj128EEEEELb0ELb1ELb1ELb1EEEvNS_9FwdParamsE
        .type           _ZN10layer_norm13ln_fwd_kernelINS_13Kernel_traitsIf6__halfS2_S2_fjLj1536ELj1ELj4ELj1ELj16ENS_18Kernel_traits_baseILj1536EfS2_S2_S2_fjLj128EEEEELb0ELb1ELb1ELb1EEEvNS_9FwdParamsE,@function
        .size           _ZN10layer_norm13ln_fwd_kernelINS_13Kernel_traitsIf6__halfS2_S2_fjLj1536ELj1ELj4ELj1ELj16ENS_18Kernel_traits_baseILj1536EfS2_S2_S2_fjLj128EEEEELb0ELb1ELb1ELb1EEEvNS_9FwdParamsE,(.L_x_43147 - _ZN10layer_norm13ln_fwd_kernelINS_13Kernel_traitsIf6__halfS2_S2_fjLj1536ELj1ELj4ELj1ELj16ENS_18Kernel_traits_baseILj1536EfS2_S2_S2_fjLj128EEEEELb0ELb1ELb1ELb1EEEvNS_9FwdParamsE)
        .other          _ZN10layer_norm13ln_fwd_kernelINS_13Kernel_traitsIf6__halfS2_S2_fjLj1536ELj1ELj4ELj1ELj16ENS_18Kernel_traits_baseILj1536EfS2_S2_S2_fjLj128EEEEELb0ELb1ELb1ELb1EEEvNS_9FwdParamsE,@"STO_CUDA_ENTRY STV_DEFAULT"
_ZN10layer_norm13ln_fwd_kernelINS_13Kernel_traitsIf6__halfS2_S2_fjLj1536ELj1ELj4ELj1ELj16ENS_18Kernel_traits_baseILj1536EfS2_S2_S2_fjLj128EEEEELb0ELb1ELb1ELb1EEEvNS_9FwdParamsE:
.text._ZN10layer_norm13ln_fwd_kernelINS_13Kernel_traitsIf6__halfS2_S2_fjLj1536ELj1ELj4ELj1ELj16ENS_18Kernel_traits_baseILj1536EfS2_S2_S2_fjLj128EEEEELb0ELb1ELb1ELb1EEEvNS_9FwdParamsE:
        /* <DEDUP_REMOVED lines=80> */
.L_x_22641:
        /* <DEDUP_REMOVED lines=32> */
.L_x_22493:
[----:B-1---5:R-:W-:Y:S02]  /*0700*/  HADD2.F32 R156, -RZ, R4.H0_H0 ;  /* 0x20000004ff9c7230 */ /* 0x022fe40000004100 */
[----:B------:R-:W-:-:S03]  /*0710*/  @P0 HADD2.F32 R159, -RZ, R8.H0_H0 ;  /* 0x20000008ff9f0230 */ /* 0x000fc60000004100 */
[----:B------:R-:W-:-:S04]  /*0720*/  FMUL.FTZ R157, R156, c[0x0][0x1ec] ;  /* 0x00007b009c9d7a20 */ /* 0x000fc80000410000 */
[----:B------:R-:W-:-:S04]  /*0730*/  FMUL.FTZ R210, R56, R157 ;  /* 0x0000009d38d27220 */ /* 0x000fc80000410000 */
[----:B------:R-:W-:Y:S02]  /*0740*/  @P0 FADD.FTZ R210, R210, R159 ;  /* 0x0000009fd2d20221 */ /* 0x000fe40000010000 */
.L_x_22494:
[----:B------:R-:W-:Y:S05]  /*0750*/  BSYNC B0 ;  /* 0x0000000000007941 */ /* 0x000fea0003800000 */
.L_x_22492:
[----:B------:R-:W-:Y:S01]  /*0760*/  BSSY B0, `(.L_x_22495) ;  /* 0x000000b000007945 */ /* 0x000fe20003800000 */
[----:B------:R-:W-:Y:S05]  /*0770*/  @P2 BRA `(.L_x_22496) ;  /* 0x0000004000002947 */ /* 0x000fea0003800000 */
[----:B------:R-:W-:Y:S01]  /*0780*/  HFMA2.MMA R209, -RZ, RZ, 0, 0 ;  /* 0x00000000ffd17435 */ /* 0x000fe200000001ff */
[----:B------:R-:W-:Y:S05]  /*0790*/  @!P0 BRA `(.L_x_22497) ;  /* 0x0000007000008947 */ /* 0x000fea0003800000 */
[----:B-----5:R-:W-:Y:S01]  /*07a0*/  HADD2.F32 R209, -RZ, R8.H1_H1 ;  /* 0x30000008ffd17230 */ /* 0x020fe20000004100 */
[----:B------:R-:W-:Y:S05]  /*07b0*/  BRA `(.L_x_22497) ;  /* 0x0000005000007947 */ /* 0x000fea0003800000 */
.L_x_22496:
[----:B-----5:R-:W-:Y:S02]  /*07c0*/  HADD2.F32 R156, -RZ, R4.H1_H1 ;  /* 0x30000004ff9c7230 */ /* 0x020fe40000004100 */
[----:B------:R-:W-:-:S03]  /*07d0*/  @P0 HADD2.F32 R158, -RZ, R8.H1_H1 ;  /* 0x30000008ff9e0230 */ /* 0x000fc60000004100 */
[----:B------:R-:W-:-:S04]  /*07e0*/  FMUL.FTZ R156, R156, c[0x0][0x1ec] ;  /* 0x00007b009c9c7a20 */ /* 0x000fc80000410000 */
[----:B------:R-:W-:-:S04]  /*07f0*/  FMUL.FTZ R209, R57, R156 ;  /* 0x0000009c39d17220 */ /* 0x000fc80000410000 */
[----:B------:R-:W-:Y:S02]  /*0800*/  @P0 FADD.FTZ R209, R209, R158 ;  /* 0x0000009ed1d10221 */ /* 0x000fe40000010000 */
.L_x_22497:
[----:B------:R-:W-:Y:S05]  /*0810*/  BSYNC B0 ;  /* 0x0000000000007941 */ /* 0x000fea0003800000 */
.L_x_22495:
[----:B------:R-:W-:Y:S01]  /*0820*/  BSSY B0, `(.L_x_22498) ;  /* 0x000000b000007945 */ /* 0x000fe20003800000 */
[----:B------:R-:W-:Y:S05]  /*0830*/  @P2 BRA `(.L_x_22499) ;  /* 0x0000004000002947 */ /* 0x000fea0003800000 */
[----:B------:R-:W-:Y:S01]  /*0840*/  MOV R208, RZ ;  /* 0x000000ff00d07202 */ /* 0x000fe20000000f00 */
[----:B------:R-:W-:Y:S05]  /*0850*/  @!P0 BRA `(.L_x_22500) ;  /* 0x0000007000008947 */ /* 0x000fea0003800000 */
[----:B-----5:R-:W-:Y:S01]  /*0860*/  HADD2.F32 R208, -RZ, R9.H0_H0 ;  /* 0x20000009ffd07230 */ /* 0x020fe20000004100 */
[----:B------:R-:W-:Y:S05]  /*0870*/  BRA `(.L_x_22500) ;  /* 0x0000005000007947 */ /* 0x000fea0003800000 */
.L_x_22499:
[----:B-----5:R-:W-:Y:S02]  /*0880*/  HADD2.F32 R156, -RZ, R5.H0_H0 ;  /* 0x20000005ff9c7230 */ /* 0x020fe40000004100 */
[----:B------:R-:W-:-:S03]  /*0890*/  @P0 HADD2.F32 R159, -RZ, R9.H0_H0 ;  /* 0x20000009ff9f0230 */ /* 0x000fc60000004100 */
[----:B------:R-:W-:-:S04]  /*08a0*/  FMUL.FTZ R157, R156, c[0x0][0x1ec] ;  /* 0x00007b009c9d7a20 */ /* 0x000fc80000410000 */
[----:B------:R-:W-:-:S04]  /*08b0*/  FMUL.FTZ R208, R58, R157 ;  /* 0x0000009d3ad07220 */ /* 0x000fc80000410000 */
[----:B------:R-:W-:Y:S02]  /*08c0*/  @P0 FADD.FTZ R208, R208, R159 ;  /* 0x0000009fd0d00221 */ /* 0x000fe40000010000 */
.L_x_22500:
[----:B------:R-:W-:Y:S05]  /*08d0*/  BSYNC B0 ;  /* 0x0000000000007941 */ /* 0x000fea0003800000 */
.L_x_22498:
[----:B------:R-:W-:Y:S01]  /*08e0*/  BSSY B0, `(.L_x_22501) ;  /* 0x000000b000007945 */ /* 0x000fe20003800000 */
[----:B------:R-:W-:Y:S05]  /*08f0*/  @P2 BRA `(.L_x_22502) ;  /* 0x0000004000002947 */ /* 0x000fea0003800000 */
[----:B------:R-:W-:Y:S01]  /*0900*/  HFMA2.MMA R207, -RZ, RZ, 0, 0 ;  /* 0x00000000ffcf7435 */ /* 0x000fe200000001ff */
[----:B------:R-:W-:Y:S05]  /*0910*/  @!P0 BRA `(.L_x_22503) ;  /* 0x0000007000008947 */ /* 0x000fea0003800000 */
[----:B-----5:R-:W-:Y:S01]  /*0920*/  HADD2.F32 R207, -RZ, R9.H1_H1 ;  /* 0x30000009ffcf7230 */ /* 0x020fe20000004100 */
[----:B------:R-:W-:Y:S05]  /*0930*/  BRA `(.L_x_22503) ;  /* 0x0000005000007947 */ /* 0x000fea0003800000 */
.L_x_22502:
[----:B-----5:R-:W-:Y:S02]  /*0940*/  HADD2.F32 R156, -RZ, R5.H1_H1 ;  /* 0x30000005ff9c7230 */ /* 0x020fe40000004100 */
[----:B------:R-:W-:-:S03]  /*0950*/  @P0 HADD2.F32 R158, -RZ, R9.H1_H1 ;  /* 0x30000009ff9e0230 */ /* 0x000fc60000004100 */
[----:B------:R-:W-:-:S04]  /*0960*/  FMUL.FTZ R156, R156, c[0x0][0x1ec] ;  /* 0x00007b009c9c7a20 */ /* 0x000fc80000410000 */
[----:B------:R-:W-:-:S04]  /*0970*/  FMUL.FTZ R207, R59, R156 ;  /* 0x0000009c3bcf7220 */ /* 0x000fc80000410000 */
[----:B------:R-:W-:Y:S02]  /*0980*/  @P0 FADD.FTZ R207, R207, R158 ;  /* 0x0000009ecfcf0221 */ /* 0x000fe40000010000 */
.L_x_22503:
[----:B------:R-:W-:Y:S05]  /*0990*/  BSYNC B0 ;  /* 0x0000000000007941 */ /* 0x000fea0003800000 */
.L_x_22501:
[----:B------:R-:W-:Y:S01]  /*09a0*/  BSSY B0, `(.L_x_22504) ;  /* 0x000000b000007945 */ /* 0x000fe20003800000 */
[----:B------:R-:W-:Y:S05]  /*09b0*/  @P2 BRA `(.L_x_22505) ;  /* 0x0000004000002947 */ /* 0x000fea0003800000 */
[----:B------:R-:W-:Y:S01]  /*09c0*/  MOV R206, RZ ;  /* 0x000000ff00ce7202 */ /* 0x000fe20000000f00 */
[----:B------:R-:W-:Y:S05]  /*09d0*/  @!P0 BRA `(.L_x_22506) ;  /* 0x0000007000008947 */ /* 0x000fea0003800000 */
[----:B-----5:R-:W-:Y:S01]  /*09e0*/  HADD2.F32 R206, -RZ, R10.H0_H0 ;  /* 0x2000000affce7230 */ /* 0x020fe20000004100 */
[----:B------:R-:W-:Y:S05]  /*09f0*/  BRA `(.L_x_22506) ;  /* 0x0000005000007947 */ /* 0x000fea0003800000 */
.L_x_22505:
[----:B-----5:R-:W-:Y:S02]  /*0a00*/  HADD2.F32 R156, -RZ, R6.H0_H0 ;  /* 0x20000006ff9c7230 */ /* 0x020fe40000004100 */
[----:B------:R-:W-:-:S03]  /*0a10*/  @P0 HADD2.F32 R159, -RZ, R10.H0_H0 ;  /* 0x2000000aff9f0230 */ /* 0x000fc60000004100 */
[----:B------:R-:W-:-:S04]  /*0a20*/  FMUL.FTZ R157, R156, c[0x0][0x1ec] ;  /* 0x00007b009c9d7a20 */ /* 0x000fc80000410000 */
[----:B------:R-:W-:-:S04]  /*0a30*/  FMUL.FTZ R206, R52, R157 ;  /* 0x0000009d34ce7220 */ /* 0x000fc80000410000 */
[----:B------:R-:W-:Y:S02]  /*0a40*/  @P0 FADD.FTZ R206, R206, R159 ;  /* 0x0000009fcece0221 */ /* 0x000fe40000010000 */
.L_x_22506:
[----:B------:R-:W-:Y:S05]  /*0a50*/  BSYNC B0 ;  /* 0x0000000000007941 */ /* 0x000fea0003800000 */
.L_x_22504:
[----:B------:R-:W-:Y:S01]  /*0a60*/  BSSY B0, `(.L_x_22507) ;  /* 0x000000b000007945 */ /* 0x000fe20003800000 */
[----:B------:R-:W-:Y:S05]  /*0a70*/  @P2 BRA `(.L_x_22508) ;  /* 0x0000004000002947 */ /* 0x000fea0003800000 */
[----:B------:R-:W-:Y:S01]  /*0a80*/  HFMA2.MMA R181, -RZ, RZ, 0, 0 ;  /* 0x00000000ffb57435 */ /* 0x000fe200000001ff */
[----:B------:R-:W-:Y:S05]  /*0a90*/  @!P0 BRA `(.L_x_22509) ;  /* 0x0000007000008947 */ /* 0x000fea0003800000 */
[----:B-----5:R-:W-:Y:S01]  /*0aa0*/  HADD2.F32 R181, -RZ, R10.H1_H1 ;  /* 0x3000000affb57230 */ /* 0x020fe20000004100 */
[----:B------:R-:W-:Y:S05]  /*0ab0*/  BRA `(.L_x_22509) ;  /* 0x0000005000007947 */ /* 0x000fea0003800000 */
.L_x_22508:
[----:B-----5:R-:W-:Y:S02]  /*0ac0*/  HADD2.F32 R156, -RZ, R6.H1_H1 ;  /* 0x30000006ff9c7230 */ /* 0x020fe40000004100 */
[----:B------:R-:W-:-:S03]  /*0ad0*/  @P0 HADD2.F32 R158, -RZ, R10.H1_H1 ;  /* 0x3000000aff9e0230 */ /* 0x000fc60000004100 */
[----:B------:R-:W-:-:S04]  /*0ae0*/  FMUL.FTZ R156, R156, c[0x0][0x1ec] ;  /* 0x00007b009c9c7a20 */ /* 0x000fc80000410000 */
[----:B------:R-:W-:-:S04]  /*0af0*/  FMUL.FTZ R181, R53, R156 ;  /* 0x0000009c35b57220 */ /* 0x000fc80000410000 */
[----:B------:R-:W-:Y:S02]  /*0b00*/  @P0 FADD.FTZ R181, R181, R158 ;  /* 0x0000009eb5b50221 */ /* 0x000fe40000010000 */
.L_x_22509:
[----:B------:R-:W-:Y:S05]  /*0b10*/  BSYNC B0 ;  /* 0x0000000000007941 */ /* 0x000fea0003800000 */
.L_x_22507:
[----:B------:R-:W-:Y:S01]  /*0b20*/  BSSY B0, `(.L_x_22510) ;  /* 0x000000b000007945 */ /* 0x000fe20003800000 */
[----:B------:R-:W-:Y:S05]  /*0b30*/  @P2 BRA `(.L_x_22511) ;  /* 0x0000004000002947 */ /* 0x000fea0003800000 */
[----:B------:R-:W-:Y:S01]  /*0b40*/  MOV R179, RZ ;  /* 0x000000ff00b37202 */ /* 0x000fe20000000f00 */
[----:B------:R-:W-:Y:S05]  /*0b50*/  @!P0 BRA `(.L_x_22512) ;  /* 0x0000007000008947 */ /* 0x000fea0003800000 */
[----:B-----5:R-:W-:Y:S01]  /*0b60*/  HADD2.F32 R179, -RZ, R11.H0_H0 ;  /* 0x2000000bffb37230 */ /* 0x020fe20000004100 */
[----:B------:R-:W-:Y:S05]  /*0b70*/  BRA `(.L_x_22512) ;  /* 0x0000005000007947 */ /* 0x000fea0003800000 */
.L_x_22511:
[----:B-----5:R-:W-:-:S05]  /*0b80*/  HADD2.F32 R156, -RZ, R7.H0_H0 ;  /* 0x20000007ff9c7230 */ /* 0x020fca0000004100 */
[----:B------:R-:W-:Y:S01]  /*0b90*/  FMUL.FTZ R179, R156, c[0x0][0x1ec] ;  /* 0x00007b009cb37a20 */ /* 0x000fe20000410000 */
[----:B------:R-:W-:-:S03]  /*0ba0*/  @P0 HADD2.F32 R156, -RZ, R11.H0_H0 ;  /* 0x2000000bff9c0230 */ /* 0x000fc60000004100 */
[----:B------:R-:W-:-:S04]  /*0bb0*/  FMUL.FTZ R179, R54, R179 ;  /* 0x000000b336b37220 */ /* 0x000fc80000410000 */
[----:B------:R-:W-:Y:S02]  /*0bc0*/  @P0 FADD.FTZ R179, R179, R156 ;  /* 0x0000009cb3b30221 */ /* 0x000fe40000010000 */
.L_x_22512:
[----:B------:R-:W-:Y:S05]  /*0bd0*/  BSYNC B0 ;  /* 0x0000000000007941 */ /* 0x000fea0003800000 */
.L_x_22510:
[----:B------:R-:W-:Y:S01]  /*0be0*/  BSSY B0, `(.L_x_22513) ;  /* 0x000000b000007945 */ /* 0x000fe20003800000 */
[----:B------:R-:W-:Y:S05]  /*0bf0*/  @P2 BRA `(.L_x_22514) ;  /* 0x0000004000002947 */ /* 0x000fea0003800000 */
[----:B------:R-:W-:Y:S01]  /*0c00*/  HFMA2.MMA R178, -RZ, RZ, 0, 0 ;  /* 0x00000000ffb27435 */ /* 0x000fe200000001ff */
[----:B------:R-:W-:Y:S05]  /*0c10*/  @!P0 BRA `(.L_x_22515) ;  /* 0x0000007000008947 */ /* 0x000fea0003800000 */
[----:B-----5:R-:W-:Y:S01]  /*0c20*/  HADD2.F32 R178, -RZ, R11.H1_H1 ;  /* 0x3000000bffb27230 */ /* 0x020fe20000004100 */
[----:B------:R-:W-:Y:S05]  /*0c30*/  BRA `(.L_x_22515) ;  /* 0x0000005000007947 */ /* 0x000fea0003800000 */
.L_x_22514:
[----:B-----5:R-:W-:Y:S02]  /*0c40*/  HADD2.F32 R156, -RZ, R7.H1_H1 ;  /* 0x30000007ff9c7230 */ /* 0x020fe40000004100 */
[----:B------:R-:W-:-:S03]  /*0c50*/  @P0 HADD2.F32 R157, -RZ, R11.H1_H1 ;  /* 0x3000000bff9d0230 */ /* 0x000fc60000004100 */
[----:B------:R-:W-:-:S04]  /*0c60*/  FMUL.FTZ R156, R156, c[0x0][0x1ec] ;  /* 0x00007b009c9c7a20 */ /* 0x000fc80000410000 */
[----:B------:R-:W-:-:S04]  /*0c70*/  FMUL.FTZ R178, R55, R156 ;  /* 0x0000009c37b27220 */ /* 0x000fc80000410000 */
[----:B------:R-:W-:Y:S02]  /*0c80*/  @P0 FADD.FTZ R178, R178, R157 ;  /* 0x0000009db2b20221 */ /* 0x000fe40000010000 */
.L_x_22515:
[----:B------:R-:W-:Y:S05]  /*0c90*/  BSYNC B0 ;  /* 0x0000000000007941 */ /* 0x000fea0003800000 */
.L_x_22513:
        /* <DEDUP_REMOVED lines=19> */
.L_x_22517:
[----:B0----5:R-:W-:Y:S02]  /*0dd0*/  HADD2.F32 R156, -RZ, R4.H0_H0 ;  /* 0x20000004ff9c7230 */ /* 0x021fe40000004100 */
[----:B------:R-:W-:-:S03]  /*0de0*/  @P0 HADD2.F32 R159, -RZ, R8.H0_H0 ;  /* 0x20000008ff9f0230 */ /* 0x000fc60000004100 */
[----:B------:R-:W-:-:S04]  /*0df0*/  FMUL.FTZ R157, R156, c[0x0][0x1ec] ;  /* 0x00007b009c9d7a20 */ /* 0x000fc80000410000 */
[----:B------:R-:W-:-:S04]  /*0e00*/  FMUL.FTZ R180, R48, R157 ;  /* 0x0000009d30b47220 */ /* 0x000fc80000410000 */
[----:B------:R-:W-:Y:S02]  /*0e10*/  @P0 FADD.FTZ R180, R159, R180 ;  /* 0x000000b49fb40221 */ /* 0x000fe40000010000 */
.L_x_22518:
[----:B------:R-:W-:Y:S05]  /*0e20*/  BSYNC B0 ;  /* 0x0000000000007941 */ /* 0x000fea0003800000 */
.L_x_22516:
[----:B------:R-:W-:Y:S01]  /*0e30*/  BSSY B0, `(.L_x_22519) ;  /* 0x000000b000007945 */ /* 0x000fe20003800000 */
[----:B------:R-:W-:Y:S05]  /*0e40*/  @P2 BRA `(.L_x_22520) ;  /* 0x0000004000002947 */ /* 0x000fea0003800000 */
[----:B0-----:R-:W-:Y:S01]  /*0e50*/  MOV R169, RZ ;  /* 0x000000ff00a97202 */ /* 0x001fe20000000f00 */
[----:B------:R-:W-:Y:S05]  /*0e60*/  @!P0 BRA `(.L_x_22521) ;  /* 0x0000007000008947 */ /* 0x000fea0003800000 */
[----:B-----5:R-:W-:Y:S01]  /*0e70*/  HADD2.F32 R169, -RZ, R8.H1_H1 ;  /* 0x30000008ffa97230 */ /* 0x020fe20000004100 */
[----:B------:R-:W-:Y:S05]  /*0e80*/  BRA `(.L_x_22521) ;  /* 0x0000005000007947 */ /* 0x000fea0003800000 */
.L_x_22520:
[----:B0----5:R-:W-:Y:S02]  /*0e90*/  HADD2.F32 R156, -RZ, R4.H1_H1 ;  /* 0x30000004ff9c7230 */ /* 0x021fe40000004100 */
[----:B------:R-:W-:-:S03]  /*0ea0*/  @P0 HADD2.F32 R158, -RZ, R8.H1_H1 ;  /* 0x30000008ff9e0230 */ /* 0x000fc60000004100 */
[----:B------:R-:W-:-:S04]  /*0eb0*/  FMUL.FTZ R156, R156, c[0x0][0x1ec] ;  /* 0x00007b009c9c7a20 */ /* 0x000fc80000410000 */
[----:B------:R-:W-:-:S04]  /*0ec0*/  FMUL.FTZ R169, R49, R156 ;  /* 0x0000009c31a97220 */ /* 0x000fc80000410000 */
[----:B------:R-:W-:Y:S02]  /*0ed0*/  @P0 FADD.FTZ R169, R158, R169 ;  /* 0x000000a99ea90221 */ /* 0x000fe40000010000 */
.L_x_22521:
[----:B------:R-:W-:Y:S05]  /*0ee0*/  BSYNC B0 ;  /* 0x0000000000007941 */ /* 0x000fea0003800000 */
.L_x_22519:
[----:B------:R-:W-:Y:S01]  /*0ef0*/  BSSY B0, `(.L_x_22522) ;  /* 0x000000b000007945 */ /* 0x000fe20003800000 */
[----:B------:R-:W-:Y:S05]  /*0f00*/  @P2 BRA `(.L_x_22523) ;  /* 0x0000004000002947 */ /* 0x000fea0003800000 */
[----:B------:R-:W-:Y:S01]  /*0f10*/  HFMA2.MMA R168, -RZ, RZ, 0, 0 ;  /* 0x00000000ffa87435 */ /* 0x000fe200000001ff */
[----:B------:R-:W-:Y:S05]  /*0f20*/  @!P0 BRA `(.L_x_22524) ;  /* 0x0000007000008947 */ /* 0x000fea0003800000 */
[----:B-----5:R-:W-:Y:S01]  /*0f30*/  HADD2.F32 R168, -RZ, R9.H0_H0 ;  /* 0x20000009ffa87230 */ /* 0x020fe20000004100 */
[----:B------:R-:W-:Y:S05]  /*0f40*/  BRA `(.L_x_22524) ;  /* 0x0000005000007947 */ /* 0x000fea0003800000 */
.L_x_22523:
[----:B-----5:R-:W-:Y:S02]  /*0f50*/  HADD2.F32 R156, -RZ, R5.H0_H0 ;  /* 0x20000005ff9c7230 */ /* 0x020fe40000004100 */
[----:B------:R-:W-:-:S03]  /*0f60*/  @P0 HADD2.F32 R159, -RZ, R9.H0_H0 ;  /* 0x20000009ff9f0230 */ /* 0x000fc60000004100 */
[----:B------:R-:W-:-:S04]  /*0f70*/  FMUL.FTZ R157, R156, c[0x0][0x1ec] ;  /* 0x00007b009c9d7a20 */ /* 0x000fc80000410000 */
[----:B------:R-:W-:-:S04]  /*0f80*/  FMUL.FTZ R168, R50, R157 ;  /* 0x0000009d32a87220 */ /* 0x000fc80000410000 */
[----:B------:R-:W-:Y:S02]  /*0f90*/  @P0 FADD.FTZ R168, R159, R168 ;  /* 0x000000a89fa80221 */ /* 0x000fe40000010000 */
.L_x_22524:
[----:B------:R-:W-:Y:S05]  /*0fa0*/  BSYNC B0 ;  /* 0x0000000000007941 */ /* 0x000fea0003800000 */
.L_x_22522:
[----:B------:R-:W-:Y:S01]  /*0fb0*/  BSSY B0, `(.L_x_22525) ;  /* 0x000000b000007945 */ /* 0x000fe20003800000 */
[----:B------:R-:W-:Y:S05]  /*0fc0*/  @P2 BRA `(.L_x_22526) ;  /* 0x0000004000002947 */ /* 0x000fea0003800000 */
[----:B------:R-:W-:Y:S01]  /*0fd0*/  MOV R167, RZ ;  /* 0x000000ff00a77202 */ /* 0x000fe20000000f00 */
[----:B------:R-:W-:Y:S05]  /*0fe0*/  @!P0 BRA `(.L_x_22527) ;  /* 0x0000007000008947 */ /* 0x000fea0003800000 */
[----:B-----5:R-:W-:Y:S01]  /*0ff0*/  HADD2.F32 R167, -RZ, R9.H1_H1 ;  /* 0x30000009ffa77230 */ /* 0x020fe20000004100 */
[----:B------:R-:W-:Y:S05]  /*1000*/  BRA `(.L_x_22527) ;  /* 0x0000005000007947 */ /* 0x000fea0003800000 */
.L_x_22526:
[----:B-----5:R-:W-:Y:S02]  /*1010*/  HADD2.F32 R156, -RZ, R5.H1_H1 ;  /* 0x30000005ff9c7230 */ /* 0x020fe40000004100 */
[----:B------:R-:W-:-:S03]  /*1020*/  @P0 HADD2.F32 R158, -RZ, R9.H1_H1 ;  /* 0x30000009ff9e0230 */ /* 0x000fc60000004100 */
[----:B------:R-:W-:-:S04]  /*1030*/  FMUL.FTZ R156, R156, c[0x0][0x1ec] ;  /* 0x00007b009c9c7a20 */ /* 0x000fc80000410000 */
[----:B------:R-:W-:-:S04]  /*1040*/  FMUL.FTZ R167, R51, R156 ;  /* 0x0000009c33a77220 */ /* 0x000fc80000410000 */
[----:B------:R-:W-:Y:S02]  /*1050*/  @P0 FADD.FTZ R167, R158, R167 ;  /* 0x000000a79ea70221 */ /* 0x000fe40000010000 */
.L_x_22527:
[----:B------:R-:W-:Y:S05]  /*1060*/  BSYNC B0 ;  /* 0x0000000000007941 */ /* 0x000fea0003800000 */
.L_x_22525:
[----:B------:R-:W-:Y:S01]  /*1070*/  BSSY B0, `(.L_x_22528) ;  /* 0x000000b000007945 */ /* 0x000fe20003800000 */
[----:B------:R-:W-:Y:S05]  /*1080*/  @P2 BRA `(.L_x_22529) ;  /* 0x0000004000002947 */ /* 0x000fea0003800000 */
[----:B------:R-:W-:Y:S01]  /*1090*/  HFMA2.MMA R161, -RZ, RZ, 0, 0 ;  /* 0x00000000ffa17435 */ /* 0x000fe200000001ff */
[----:B------:R-:W-:Y:S05]  /*10a0*/  @!P0 BRA `(.L_x_22530) ;  /* 0x0000007000008947 */ /* 0x000fea0003800000 */
[----:B-----5:R-:W-:Y:S01]  /*10b0*/  HADD2.F32 R161, -RZ, R10.H0_H0 ;  /* 0x2000000affa17230 */ /* 0x020fe20000004100 */
[----:B------:R-:W-:Y:S05]  /*10c0*/  BRA `(.L_x_22530) ;  /* 0x0000005000007947 */ /* 0x000fea0003800000 */
.L_x_22529:
[----:B-----5:R-:W-:-:S05]  /*10d0*/  HADD2.F32 R156, -RZ, R6.H0_H0 ;  /* 0x20000006ff9c7230 */ /* 0x020fca0000004100 */
[----:B------:R-:W-:Y:S01]  /*10e0*/  FMUL.FTZ R161, R156, c[0x0][0x1ec] ;  /* 0x00007b009ca17a20 */ /* 0x000fe20000410000 */
[----:B------:R-:W-:-:S03]  /*10f0*/  @P0 HADD2.F32 R156, -RZ, R10.H0_H0 ;  /* 0x2000000aff9c0230 */ /* 0x000fc60000004100 */
[----:B------:R-:W-:-:S04]  /*1100*/  FMUL.FTZ R161, R44, R161 ;  /* 0x000000a12ca17220 */ /* 0x000fc80000410000 */
[----:B------:R-:W-:Y:S02]  /*1110*/  @P0 FADD.FTZ R161, R156, R161 ;  /* 0x000000a19ca10221 */ /* 0x000fe40000010000 */
.L_x_22530:
[----:B------:R-:W-:Y:S05]  /*1120*/  BSYNC B0 ;  /* 0x0000000000007941 */ /* 0x000fea0003800000 */
.L_x_22528:
[----:B------:R-:W-:Y:S01]  /*1130*/  BSSY B0, `(.L_x_22531) ;  /* 0x000000b000007945 */ /* 0x000fe20003800000 */
[----:B------:R-:W-:Y:S05]  /*1140*/  @P2 BRA `(.L_x_22532) ;  /* 0x0000004000002947 */ /* 0x000fea0003800000 */
[----:B------:R-:W-:Y:S01]  /*1150*/  MOV R164, RZ ;  /* 0x000000ff00a47202 */ /* 0x000fe20000000f00 */
[----:B------:R-:W-:Y:S05]  /*1160*/  @!P0 BRA `(.L_x_22533) ;  /* 0x0000007000008947 */ /* 0x000fea0003800000 */
[----:B-----5:R-:W-:Y:S01]  /*1170*/  HADD2.F32 R164, -RZ, R10.H1_H1 ;  /* 0x3000000affa47230 */ /* 0x020fe20000004100 */
[----:B------:R-:W-:Y:S05]  /*1180*/  BRA `(.L_x_22533) ;  /* 0x0000005000007947 */ /* 0x000fea0003800000 */
.L_x_22532:
[----:B-----5:R-:W-:Y:S02]  /*1190*/  HADD2.F32 R156, -RZ, R6.H1_H1 ;  /* 0x30000006ff9c7230 */ /* 0x020fe40000004100 */
[----:B------:R-:W-:-:S03]  /*11a0*/  @P0 HADD2.F32 R157, -RZ, R10.H1_H1 ;  /* 0x3000000aff9d0230 */ /* 0x000fc60000004100 */
[----:B------:R-:W-:-:S04]  /*11b0*/  FMUL.FTZ R156, R156, c[0x0][0x1ec] ;  /* 0x00007b009c9c7a20 */ /* 0x000fc80000410000 */
[----:B------:R-:W-:-:S04]  /*11c0*/  FMUL.FTZ R164, R45, R156 ;  /* 0x0000009c2da47220 */ /* 0x000fc80000410000 */
[----:B------:R-:W-:Y:S02]  /*11d0*/  @P0 FADD.FTZ R164, R157, R164 ;  /* 0x000000a49da40221 */ /* 0x000fe40000010000 */
.L_x_22533:
[----:B------:R-:W-:Y:S05]  /*11e0*/  BSYNC B0 ;  /* 0x0000000000007941 */ /* 0x000fea0003800000 */
.L_x_22531:
[----:B------:R-:W-:Y:S01]  /*11f0*/  BSSY B0, `(.L_x_22534) ;  /* 0x000000b000007945 */ /* 0x000fe20003800000 */
[----:B------:R-:W-:Y:S05]  /*1200*/  @P2 BRA `(.L_x_22535) ;  /* 0x0000004000002947 */ /* 0x000fea0003800000 */
[----:B------:R-:W-:Y:S01]  /*1210*/  HFMA2.MMA R166, -RZ, RZ, 0, 0 ;  /* 0x00000000ffa67435 */ /* 0x000fe200000001ff */
[----:B------:R-:W-:Y:S05]  /*1220*/  @!P0 BRA `(.L_x_22536) ;  /* 0x0000007000008947 */ /* 0x000fea0003800000 */
[----:B-----5:R-:W-:Y:S01]  /*1230*/  HADD2.F32 R166, -RZ, R11.H0_H0 ;  /* 0x2000000bffa67230 */ /* 0x020fe20000004100 */
[----:B------:R-:W-:Y:S05]  /*1240*/  BRA `(.L_x_22536) ;  /* 0x0000005000007947 */ /* 0x000fea0003800000 */
.L_x_22535:
[----:B-----5:R-:W-:Y:S02]  /*1250*/  HADD2.F32 R156, -RZ, R7.H0_H0 ;  /* 0x20000007ff9c7230 */ /* 0x020fe40000004100 */
[----:B------:R-:W-:-:S03]  /*1260*/  @P0 HADD2.F32 R159, -RZ, R11.H0_H0 ;  /* 0x2000000bff9f0230 */ /* 0x000fc60000004100 */
[----:B------:R-:W-:-:S04]  /*1270*/  FMUL.FTZ R157, R156, c[0x0][0x1ec] ;  /* 0x00007b009c9d7a20 */ /* 0x000fc80000410000 */
[----:B------:R-:W-:-:S04]  /*1280*/  FMUL.FTZ R166, R46, R157 ;  /* 0x0000009d2ea67220 */ /* 0x000fc80000410000 */
[----:B------:R-:W-:Y:S02]  /*1290*/  @P0 FADD.FTZ R166, R159, R166 ;  /* 0x000000a69fa60221 */ /* 0x000fe40000010000 */
.L_x_22536:
[----:B------:R-:W-:Y:S05]  /*12a0*/  BSYNC B0 ;  /* 0x0000000000007941 */ /* 0x000fea0003800000 */
.L_x_22534:
[----:B------:R-:W-:Y:S01]  /*12b0*/  BSSY B0, `(.L_x_22537) ;  /* 0x000000b000007945 */ /* 0x000fe20003800000 */
[----:B------:R-:W-:Y:S05]  /*12c0*/  @P2 BRA `(.L_x_22538) ;  /* 0x0000004000002947 */ /* 0x000fea0003800000 */
[----:B------:R-:W-:Y:S01]  /*12d0*/  MOV R165, RZ ;  /* 0x000000ff00a57202 */ /* 0x000fe20000000f00 */
[----:B------:R-:W-:Y:S05]  /*12e0*/  @!P0 BRA `(.L_x_22539) ;  /* 0x0000007000008947 */ /* 0x000fea0003800000 */
[----:B-----5:R-:W-:Y:S01]  /*12f0*/  HADD2.F32 R165, -RZ, R11.H1_H1 ;  /* 0x3000000bffa57230 */ /* 0x020fe20000004100 */
[----:B------:R-:W-:Y:S05]  /*1300*/  BRA `(.L_x_22539) ;  /* 0x0000005000007947 */ /* 0x000fea0003800000 */
.L_x_22538:
[----:B-----5:R-:W-:Y:S02]  /*1310*/  HADD2.F32 R156, -RZ, R7.H1_H1 ;  /* 0x30000007ff9c7230 */ /* 0x020fe40000004100 */
[----:B------:R-:W-:-:S03]  /*1320*/  @P0 HADD2.F32 R158, -RZ, R11.H1_H1 ;  /* 0x3000000bff9e0230 */ /* 0x000fc60000004100 */
[----:B------:R-:W-:-:S04]  /*1330*/  FMUL.FTZ R156, R156, c[0x0][0x1ec] ;  /* 0x00007b009c9c7a20 */ /* 0x000fc80000410000 */
[----:B------:R-:W-:-:S04]  /*1340*/  FMUL.FTZ R165, R47, R156 ;  /* 0x0000009c2fa57220 */ /* 0x000fc80000410000 */
[----:B------:R-:W-:Y:S02]  /*1350*/  @P0 FADD.FTZ R165, R158, R165 ;  /* 0x000000a59ea50221 */ /* 0x000fe40000010000 */
.L_x_22539:
[----:B------:R-:W-:Y:S05]  /*1360*/  BSYNC B0 ;  /* 0x0000000000007941 */ /* 0x000fea0003800000 */
.L_x_22537:
        /* <DEDUP_REMOVED lines=18> */
.L_x_22541:
[----:B0----5:R-:W-:Y:S02]  /*1490*/  HADD2.F32 R156, -RZ, R4.H0_H0 ;  /* 0x20000004ff9c7230 */ /* 0x021fe40000004100 */
[----:B------:R-:W-:-:S03]  /*14a0*/  @P0 HADD2.F32 R159, -RZ, R8.H0_H0 ;  /* 0x20000008ff9f0230 */ /* 0x000fc60000004100 */
[----:B------:R-:W-:-:S04]  /*14b0*/  FMUL.FTZ R157, R156, c[0x0][0x1ec] ;  /* 0x00007b009c9d7a20 */ /* 0x000fc80000410000 */
[----:B------:R-:W-:-:S04]  /*14c0*/  FMUL.FTZ R176, R40, R157 ;  /* 0x0000009d28b07220 */ /* 0x000fc80000410000 */
[----:B------:R-:W-:Y:S02]  /*14d0*/  @P0 FADD.FTZ R176, R159, R176 ;  /* 0x000000b09fb00221 */ /* 0x000fe40000010000 */
.L_x_22542:
[----:B------:R-:W-:Y:S05]  /*14e0*/  BSYNC B0 ;  /* 0x0000000000007941 */ /* 0x000fea0003800000 */
.L_x_22540:
[----:B------:R-:W-:Y:S01]  /*14f0*/  BSSY B0, `(.L_x_22543) ;  /* 0x000000b000007945 */ /* 0x000fe20003800000 */
[----:B------:R-:W-:Y:S05]  /*1500*/  @P2 BRA `(.L_x_22544) ;  /* 0x0000004000002947 */ /* 0x000fea0003800000 */
[----:B------:R-:W-:Y:S01]  /*1510*/  MOV R177, RZ ;  /* 0x000000ff00b17202 */ /* 0x000fe20000000f00 */
[----:B------:R-:W-:Y:S05]  /*1520*/  @!P0 BRA `(.L_x_22545) ;  /* 0x0000007000008947 */ /* 0x000fea0003800000 */
[----:B-----5:R-:W-:Y:S01]  /*1530*/  HADD2.F32 R177, -RZ, R8.H1_H1 ;  /* 0x30000008ffb17230 */ /* 0x020fe20000004100 */
[----:B------:R-:W-:Y:S05]  /*1540*/  BRA `(.L_x_22545) ;  /* 0x0000005000007947 */ /* 0x000fea0003800000 */
.L_x_22544:
[----:B0----5:R-:W-:Y:S02]  /*1550*/  HADD2.F32 R156, -RZ, R4.H1_H1 ;  /* 0x30000004ff9c7230 */ /* 0x021fe40000004100 */
[----:B------:R-:W-:-:S03]  /*1560*/  @P0 HADD2.F32 R158, -RZ, R8.H1_H1 ;  /* 0x30000008ff9e0230 */ /* 0x000fc60000004100 */
[----:B------:R-:W-:-:S04]  /*1570*/  FMUL.FTZ R156, R156, c[0x0][0x1ec] ;  /* 0x00007b009c9c7a20 */ /* 0x000fc80000410000 */
[----:B------:R-:W-:-:S04]  /*1580*/  FMUL.FTZ R177, R41, R156 ;  /* 0x0000009c29b17220 */ /* 0x000fc80000410000 */
[----:B------:R-:W-:Y:S02]  /*1590*/  @P0 FADD.FTZ R177, R158, R177 ;  /* 0x000000b19eb10221 */ /* 0x000fe40000010000 */
.L_x_22545:
[----:B------:R-:W-:Y:S05]  /*15a0*/  BSYNC B0 ;  /* 0x0000000000007941 */ /* 0x000fea0003800000 */
.L_x_22543:
[----:B------:R-:W-:Y:S01]  /*15b0*/  BSSY B0, `(.L_x_22546) ;  /* 0x000000b000007945 */ /* 0x000fe20003800000 */
[----:B------:R-:W-:Y:S05]  /*15c0*/  @P2 BRA `(.L_x_22547) ;  /* 0x0000004000002947 */ /* 0x000fea0003800000 */
[----:B0-----:R-:W-:Y:S01]  /*15d0*/  HFMA2.MMA R172, -RZ, RZ, 0, 0 ;  /* 0x00000000ffac7435 */ /* 0x001fe200000001ff */
[----:B------:R-:W-:Y:S05]  /*15e0*/  @!P0 BRA `(.L_x_22548) ;  /* 0x0000007000008947 */ /* 0x000fea0003800000 */
[----:B-----5:R-:W-:Y:S01]  /*15f0*/  HADD2.F32 R172, -RZ, R9.H0_H0 ;  /* 0x20000009ffac7230 */ /* 0x020fe20000004100 */
[----:B------:R-:W-:Y:S05]  /*1600*/  BRA `(.L_x_22548) ;  /* 0x0000005000007947 */ /* 0x000fea0003800000 */
.L_x_22547:
[----:B0----5:R-:W-:Y:S02]  /*1610*/  HADD2.F32 R156, -RZ, R5.H0_H0 ;  /* 0x20000005ff9c7230 */ /* 0x021fe40000004100 */
[----:B------:R-:W-:-:S03]  /*1620*/  @P0 HADD2.F32 R159, -RZ, R9.H0_H0 ;  /* 0x20000009ff9f0230 */ /* 0x000fc60000004100 */
[----:B------:R-:W-:-:S04]  /*1630*/  FMUL.FTZ R157, R156, c[0x0][0x1ec] ;  /* 0x00007b009c9d7a20 */ /* 0x000fc80000410000 */
[----:B------:R-:W-:-:S04]  /*1640*/  FMUL.FTZ R172, R42, R157 ;  /* 0x0000009d2aac7220 */ /* 0x000fc80000410000 */
[----:B------:R-:W-:Y:S02]  /*1650*/  @P0 FADD.FTZ R172, R159, R172 ;  /* 0x000000ac9fac0221 */ /* 0x000fe40000010000 */
.L_x_22548:
[----:B------:R-:W-:Y:S05]  /*1660*/  BSYNC B0 ;  /* 0x0000000000007941 */ /* 0x000fea0003800000 */
.L_x_22546:
[----:B------:R-:W-:Y:S01]  /*1670*/  BSSY B0, `(.L_x_22549) ;  /* 0x000000b000007945 */ /* 0x000fe20003800000 */
[----:B------:R-:W-:Y:S05]  /*1680*/  @P2 BRA `(.L_x_22550) ;  /* 0x0000004000002947 */ /* 0x000fea0003800000 */
[----:B------:R-:W-:Y:S01]  /*1690*/  MOV R173, RZ ;  /* 0x000000ff00ad7202 */ /* 0x000fe20000000f00 */
[----:B------:R-:W-:Y:S05]  /*16a0*/  @!P0 BRA `(.L_x_22551) ;  /* 0x0000007000008947 */ /* 0x000fea0003800000 */
[----:B-----5:R-:W-:Y:S01]  /*16b0*/  HADD2.F32 R173, -RZ, R9.H1_H1 ;  /* 0x30000009ffad7230 */ /* 0x020fe20000004100 */
[----:B------:R-:W-:Y:S05]  /*16c0*/  BRA `(.L_x_22551) ;  /* 0x0000005000007947 */ /* 0x000fea0003800000 */
.L_x_22550:
[----:B-----5:R-:W-:Y:S02]  /*16d0*/  HADD2.F32 R156, -RZ, R5.H1_H1 ;  /* 0x30000005ff9c7230 */ /* 0x020fe40000004100 */
[----:B------:R-:W-:-:S03]  /*16e0*/  @P0 HADD2.F32 R158, -RZ, R9.H1_H1 ;  /* 0x30000009ff9e0230 */ /* 0x000fc60000004100 */
[----:B------:R-:W-:-:S04]  /*16f0*/  FMUL.FTZ R156, R156, c[0x0][0x1ec] ;  /* 0x00007b009c9c7a20 */ /* 0x000fc80000410000 */
[----:B------:R-:W-:-:S04]  /*1700*/  FMUL.FTZ R173, R43, R156 ;  /* 0x0000009c2bad7220 */ /* 0x000fc80000410000 */
[----:B------:R-:W-:Y:S02]  /*1710*/  @P0 FADD.FTZ R173, R158, R173 ;  /* 0x000000ad9ead0221 */ /* 0x000fe40000010000 */
.L_x_22551:
[----:B------:R-:W-:Y:S05]  /*1720*/  BSYNC B0 ;  /* 0x0000000000007941 */ /* 0x000fea0003800000 */
.L_x_22549:
[----:B------:R-:W-:Y:S01]  /*1730*/  BSSY B0, `(.L_x_22552) ;  /* 0x000000b000007945 */ /* 0x000fe20003800000 */
[----:B------:R-:W-:Y:S05]  /*1740*/  @P2 BRA `(.L_x_22553) ;  /* 0x0000004000002947 */ /* 0x000fea0003800000 */
[----:B------:R-:W-:Y:S01]  /*1750*/  HFMA2.MMA R170, -RZ, RZ, 0, 0 ;  /* 0x00000000ffaa7435 */ /* 0x000fe200000001ff */
[----:B------:R-:W-:Y:S05]  /*1760*/  @!P0 BRA `(.L_x_22554) ;  /* 0x0000007000008947 */ /* 0x000fea0003800000 */
[----:B-----5:R-:W-:Y:S01]  /*1770*/  HADD2.F32 R170, -RZ, R10.H0_H0 ;  /* 0x2000000affaa7230 */ /* 0x020fe20000004100 */
[----:B------:R-:W-:Y:S05]  /*1780*/  BRA `(.L_x_22554) ;  /* 0x0000005000007947 */ /* 0x000fea0003800000 */
.L_x_22553:
[----:B-----5:R-:W-:Y:S02]  /*1790*/  HADD2.F32 R156, -RZ, R6.H0_H0 ;  /* 0x20000006ff9c7230 */ /* 0x020fe40000004100 */
[----:B------:R-:W-:-:S03]  /*17a0*/  @P0 HADD2.F32 R159, -RZ, R10.H0_H0 ;  /* 0x2000000aff9f0230 */ /* 0x000fc60000004100 */
[----:B------:R-:W-:-:S04]  /*17b0*/  FMUL.FTZ R157, R156, c[0x0][0x1ec] ;  /* 0x00007b009c9d7a20 */ /* 0x000fc80000410000 */
[----:B------:R-:W-:-:S04]  /*17c0*/  FMUL.FTZ R170, R36, R157 ;  /* 0x0000009d24aa7220 */ /* 0x000fc80000410000 */
[----:B------:R-:W-:Y:S02]  /*17d0*/  @P0 FADD.FTZ R170, R159, R170 ;  /* 0x000000aa9faa0221 */ /* 0x000fe40000010000 */
.L_x_22554:
[----:B------:R-:W-:Y:S05]  /*17e0*/  BSYNC B0 ;  /* 0x0000000000007941 */ /* 0x000fea0003800000 */
.L_x_22552:
[----:B------:R-:W-:Y:S01]  /*17f0*/  BSSY B0, `(.L_x_22555) ;  /* 0x000000b000007945 */ /* 0x000fe20003800000 */
[----:B------:R-:W-:Y:S05]  /*1800*/  @P2 BRA `(.L_x_22556) ;  /* 0x0000004000002947 */ /* 0x000fea0003800000 */
[----:B------:R-:W-:Y:S01]  /*1810*/  MOV R175, RZ ;  /* 0x000000ff00af7202 */ /* 0x000fe20000000f00 */
[----:B------:R-:W-:Y:S05]  /*1820*/  @!P0 BRA `(.L_x_22557) ;  /* 0x0000007000008947 */ /* 0x000fea0003800000 */
[----:B-----5:R-:W-:Y:S01]  /*1830*/  HADD2.F32 R175, -RZ, R10.H1_H1 ;  /* 0x3000000affaf7230 */ /* 0x020fe20000004100 */
[----:B------:R-:W-:Y:S05]  /*1840*/  BRA `(.L_x_22557) ;  /* 0x0000005000007947 */ /* 0x000fea0003800000 */
.L_x_22556:
[----:B-----5:R-:W-:Y:S02]  /*1850*/  HADD2.F32 R156, -RZ, R6.H1_H1 ;  /* 0x30000006ff9c7230 */ /* 0x020fe40000004100 */
[----:B------:R-:W-:-:S03]  /*1860*/  @P0 HADD2.F32 R158, -RZ, R10.H1_H1 ;  /* 0x3000000aff9e0230 */ /* 0x000fc60000004100 */
[----:B------:R-:W-:-:S04]  /*1870*/  FMUL.FTZ R156, R156, c[0x0][0x1ec] ;  /* 0x00007b009c9c7a20 */ /* 0x000fc80000410000 */
[----:B------:R-:W-:-:S04]  /*1880*/  FMUL.FTZ R175, R37, R156 ;  /* 0x0000009c25af7220 */ /* 0x000fc80000410000 */
[----:B------:R-:W-:Y:S02]  /*1890*/  @P0 FADD.FTZ R175, R158, R175 ;  /* 0x000000af9eaf0221 */ /* 0x000fe40000010000 */
.L_x_22557:
[----:B------:R-:W-:Y:S05]  /*18a0*/  BSYNC B0 ;  /* 0x0000000000007941 */ /* 0x000fea0003800000 */
.L_x_22555:
[----:B------:R-:W-:Y:S01]  /*18b0*/  BSSY B0, `(.L_x_22558) ;  /* 0x000000b000007945 */ /* 0x000fe20003800000 */
[----:B------:R-:W-:Y:S05]  /*18c0*/  @P2 BRA `(.L_x_22559) ;  /* 0x0000004000002947 */ /* 0x000fea0003800000 */
[----:B------:R-:W-:Y:S01]  /*18d0*/  HFMA2.MMA R171, -RZ, RZ, 0, 0 ;  /* 0x00000000ffab7435 */ /* 0x000fe200000001ff */
[----:B------:R-:W-:Y:S05]  /*18e0*/  @!P0 BRA `(.L_x_22560) ;  /* 0x0000007000008947 */ /* 0x000fea0003800000 */
[----:B-----5:R-:W-:Y:S01]  /*18f0*/  HADD2.F32 R171, -RZ, R11.H0_H0 ;  /* 0x2000000bffab7230 */ /* 0x020fe20000004100 */
[----:B------:R-:W-:Y:S05]  /*1900*/  BRA `(.L_x_22560) ;  /* 0x0000005000007947 */ /* 0x000fea0003800000 */
.L_x_22559:
[----:B-----5:R-:W-:-:S05]  /*1910*/  HADD2.F32 R156, -RZ, R7.H0_H0 ;  /* 0x20000007ff9c7230 */ /* 0x020fca0000004100 */
[----:B------:R-:W-:Y:S01]  /*1920*/  FMUL.FTZ R171, R156, c[0x0][0x1ec] ;  /* 0x00007b009cab7a20 */ /* 0x000fe20000410000 */
[----:B------:R-:W-:-:S03]  /*1930*/  @P0 HADD2.F32 R156, -RZ, R11.H0_H0 ;  /* 0x2000000bff9c0230 */ /* 0x000fc60000004100 */
[----:B------:R-:W-:-:S04]  /*1940*/  FMUL.FTZ R171, R38, R171 ;  /* 0x000000ab26ab7220 */ /* 0x000fc80000410000 */
[----:B------:R-:W-:Y:S02]  /*1950*/  @P0 FADD.FTZ R171, R156, R171 ;  /* 0x000000ab9cab0221 */ /* 0x000fe40000010000 */
.L_x_22560:
[----:B------:R-:W-:Y:S05]  /*1960*/  BSYNC B0 ;  /* 0x0000000000007941 */ /* 0x000fea0003800000 */
.L_x_22558:
[----:B------:R-:W-:Y:S01]  /*1970*/  BSSY B0, `(.L_x_22561) ;  /* 0x000000b000007945 */ /* 0x000fe20003800000 */
[----:B------:R-:W-:Y:S05]  /*1980*/  @P2 BRA `(.L_x_22562) ;  /* 0x0000004000002947 */ /* 0x000fea0003800000 */
[----:B------:R-:W-:Y:S01]  /*1990*/  MOV R174, RZ ;  /* 0x000000ff00ae7202 */ /* 0x000fe20000000f00 */
[----:B------:R-:W-:Y:S05]  /*19a0*/  @!P0 BRA `(.L_x_22563) ;  /* 0x0000007000008947 */ /* 0x000fea0003800000 */
[----:B-----5:R-:W-:Y:S01]  /*19b0*/  HADD2.F32 R174, -RZ, R11.H1_H1 ;  /* 0x3000000bffae7230 */ /* 0x020fe20000004100 */
[----:B------:R-:W-:Y:S05]  /*19c0*/  BRA `(.L_x_22563) ;  /* 0x0000005000007947 */ /* 0x000fea0003800000 */
.L_x_22562:
[----:B-----5:R-:W-:Y:S02]  /*19d0*/  HADD2.F32 R156, -RZ, R7.H1_H1 ;  /* 0x30000007ff9c7230 */ /* 0x020fe40000004100 */
[----:B------:R-:W-:-:S03]  /*19e0*/  @P0 HADD2.F32 R157, -RZ, R11.H1_H1 ;  /* 0x3000000bff9d0230 */ /* 0x000fc60000004100 */
[----:B------:R-:W-:-:S04]  /*19f0*/  FMUL.FTZ R156, R156, c[0x0][0x1ec] ;  /* 0x00007b009c9c7a20 */ /* 0x000fc80000410000 */
[----:B------:R-:W-:-:S04]  /*1a00*/  FMUL.FTZ R174, R39, R156 ;  /* 0x0000009c27ae7220 */ /* 0x000fc80000410000 */
[----:B------:R-:W-:Y:S02]  /*1a10*/  @P0 FADD.FTZ R174, R157, R174 ;  /* 0x000000ae9dae0221 */ /* 0x000fe40000010000 */
.L_x_22563:
[----:B------:R-:W-:Y:S05]  /*1a20*/  BSYNC B0 ;  /* 0x0000000000007941 */ /* 0x000fea0003800000 */
.L_x_22561:
[-C--:B------:R-:W-:Y:S01]  /*1a30*/  IMAD.WIDE.U32 R162, R183, R212.reuse, c[0x0][0x188] ;  /* 0x00006200b7a27625 */ /* 0x080fe200078e00d4 */
[----:B------:R-:W-:Y:S02]  /*1a40*/  @P1 IADD3 R183, R2, 0x60, RZ ;  /* 0x0000006002b71810 */ /* 0x000fe40007ffe0ff */
        /* <DEDUP_REMOVED lines=16> */
.L_x_22565:
[----:B0----5:R-:W-:Y:S02]  /*1b50*/  HADD2.F32 R156, -RZ, R4.H0_H0 ;  /* 0x20000004ff9c7230 */ /* 0x021fe40000004100 */
[----:B------:R-:W-:-:S03]  /*1b60*/  @P0 HADD2.F32 R159, -RZ, R8.H0_H0 ;  /* 0x20000008ff9f0230 */ /* 0x000fc60000004100 */
[----:B------:R-:W-:-:S04]  /*1b70*/  FMUL.FTZ R157, R156, c[0x0][0x1ec] ;  /* 0x00007b009c9d7a20 */ /* 0x000fc80000410000 */
[----:B------:R-:W-:-:S04]  /*1b80*/  FMUL.FTZ R186, R32, R157 ;  /* 0x0000009d20ba7220 */ /* 0x000fc80000410000 */
[----:B------:R-:W-:Y:S02]  /*1b90*/  @P0 FADD.FTZ R186, R159, R186 ;  /* 0x000000ba9fba0221 */ /* 0x000fe40000010000 */
.L_x_22566:
[----:B------:R-:W-:Y:S05]  /*1ba0*/  BSYNC B0 ;  /* 0x0000000000007941 */ /* 0x000fea0003800000 */
.L_x_22564:
[----:B------:R-:W-:Y:S01]  /*1bb0*/  BSSY B0, `(.L_x_22567) ;  /* 0x000000b000007945 */ /* 0x000fe20003800000 */
[----:B------:R-:W-:Y:S05]  /*1bc0*/  @P2 BRA `(.L_x_22568) ;  /* 0x0000004000002947 */ /* 0x000fea0003800000 */
[----:B------:R-:W-:Y:S01]  /*1bd0*/  MOV R189, RZ ;  /* 0x000000ff00bd7202 */ /* 0x000fe20000000f00 */
[----:B------:R-:W-:Y:S05]  /*1be0*/  @!P0 BRA `(.L_x_22569) ;  /* 0x0000007000008947 */ /* 0x000fea0003800000 */
[----:B-----5:R-:W-:Y:S01]  /*1bf0*/  HADD2.F32 R189, -RZ, R8.H1_H1 ;  /* 0x30000008ffbd7230 */ /* 0x020fe20000004100 */
[----:B------:R-:W-:Y:S05]  /*1c00*/  BRA `(.L_x_22569) ;  /* 0x0000005000007947 */ /* 0x000fea0003800000 */
.L_x_22568:
[----:B0----5:R-:W-:Y:S02]  /*1c10*/  HADD2.F32 R156, -RZ, R4.H1_H1 ;  /* 0x30000004ff9c7230 */ /* 0x021fe40000004100 */
[----:B------:R-:W-:-:S03]  /*1c20*/  @P0 HADD2.F32 R158, -RZ, R8.H1_H1 ;  /* 0x30000008ff9e0230 */ /* 0x000fc60000004100 */
[----:B------:R-:W-:-:S04]  /*1c30*/  FMUL.FTZ R156, R156, c[0x0][0x1ec] ;  /* 0x00007b009c9c7a20 */ /* 0x000fc80000410000 */
[----:B------:R-:W-:-:S04]  /*1c40*/  FMUL.FTZ R189, R33, R156 ;  /* 0x0000009c21bd7220 */ /* 0x000fc80000410000 */
[----:B------:R-:W-:Y:S02]  /*1c50*/  @P0 FADD.FTZ R189, R158, R189 ;  /* 0x000000bd9ebd0221 */ /* 0x000fe40000010000 */
.L_x_22569:
[----:B------:R-:W-:Y:S05]  /*1c60*/  BSYNC B0 ;  /* 0x0000000000007941 */ /* 0x000fea0003800000 */
.L_x_22567:
[----:B------:R-:W-:Y:S01]  /*1c70*/  BSSY B0, `(.L_x_22570) ;  /* 0x000000b000007945 */ /* 0x000fe20003800000 */
[----:B------:R-:W-:Y:S05]  /*1c80*/  @P2 BRA `(.L_x_22571) ;  /* 0x0000004000002947 */ /* 0x000fea0003800000 */
[----:B0-----:R-:W-:Y:S01]  /*1c90*/  HFMA2.MMA R183, -RZ, RZ, 0, 0 ;  /* 0x00000000ffb77435 */ /* 0x001fe200000001ff */
[----:B------:R-:W-:Y:S05]  /*1ca0*/  @!P0 BRA `(.L_x_22572) ;  /* 0x0000007000008947 */ /* 0x000fea0003800000 */
[----:B-----5:R-:W-:Y:S01]  /*1cb0*/  HADD2.F32 R183, -RZ, R9.H0_H0 ;  /* 0x20000009ffb77230 */ /* 0x020fe20000004100 */
[----:B------:R-:W-:Y:S05]  /*1cc0*/  BRA `(.L_x_22572) ;  /* 0x0000005000007947 */ /* 0x000fea0003800000 */
.L_x_22571:
[----:B0----5:R-:W-:-:S05]  /*1cd0*/  HADD2.F32 R156, -RZ, R5.H0_H0 ;  /* 0x20000005ff9c7230 */ /* 0x021fca0000004100 */
[----:B------:R-:W-:Y:S01]  /*1ce0*/  FMUL.FTZ R183, R156, c[0x0][0x1ec] ;  /* 0x00007b009cb77a20 */ /* 0x000fe20000410000 */
[----:B------:R-:W-:-:S03]  /*1cf0*/  @P0 HADD2.F32 R156, -RZ, R9.H0_H0 ;  /* 0x20000009ff9c0230 */ /* 0x000fc60000004100 */
[----:B------:R-:W-:-:S04]  /*1d00*/  FMUL.FTZ R183, R34, R183 ;  /* 0x000000b722b77220 */ /* 0x000fc80000410000 */
[----:B------:R-:W-:Y:S02]  /*1d10*/  @P0 FADD.FTZ R183, R156, R183 ;  /* 0x000000b79cb70221 */ /* 0x000fe40000010000 */
.L_x_22572:
[----:B------:R-:W-:Y:S05]  /*1d20*/  BSYNC B0 ;  /* 0x0000000000007941 */ /* 0x000fea0003800000 */
.L_x_22570:
[----:B------:R-:W-:Y:S01]  /*1d30*/  BSSY B0, `(.L_x_22573) ;  /* 0x000000b000007945 */ /* 0x000fe20003800000 */
[----:B------:R-:W-:Y:S05]  /*1d40*/  @P2 BRA `(.L_x_22574) ;  /* 0x0000004000002947 */ /* 0x000fea0003800000 */
[----:B------:R-:W-:Y:S01]  /*1d50*/  MOV R188, RZ ;  /* 0x000000ff00bc7202 */ /* 0x000fe20000000f00 */
[----:B------:R-:W-:Y:S05]  /*1d60*/  @!P0 BRA `(.L_x_22575) ;  /* 0x0000007000008947 */ /* 0x000fea0003800000 */
[----:B-----5:R-:W-:Y:S01]  /*1d70*/  HADD2.F32 R188, -RZ, R9.H1_H1 ;  /* 0x30000009ffbc7230 */ /* 0x020fe20000004100 */
[----:B------:R-:W-:Y:S05]  /*1d80*/  BRA `(.L_x_22575) ;  /* 0x0000005000007947 */ /* 0x000fea0003800000 */
.L_x_22574:
[----:B-----5:R-:W-:Y:S02]  /*1d90*/  HADD2.F32 R156, -RZ, R5.H1_H1 ;  /* 0x30000005ff9c7230 */ /* 0x020fe40000004100 */
[----:B------:R-:W-:-:S03]  /*1da0*/  @P0 HADD2.F32 R157, -RZ, R9.H1_H1 ;  /* 0x30000009ff9d0230 */ /* 0x000fc60000004100 */
[----:B------:R-:W-:-:S04]  /*1db0*/  FMUL.FTZ R156, R156, c[0x0][0x1ec] ;  /* 0x00007b009c9c7a20 */ /* 0x000fc80000410000 */
[----:B------:R-:W-:-:S04]  /*1dc0*/  FMUL.FTZ R188, R35, R156 ;  /* 0x0000009c23bc7220 */ /* 0x000fc80000410000 */
[----:B------:R-:W-:Y:S02]  /*1dd0*/  @P0 FADD.FTZ R188, R157, R188 ;  /* 0x000000bc9dbc0221 */ /* 0x000fe40000010000 */
.L_x_22575:
[----:B------:R-:W-:Y:S05]  /*1de0*/  BSYNC B0 ;  /* 0x0000000000007941 */ /* 0x000fea0003800000 */
.L_x_22573:
[----:B------:R-:W-:Y:S01]  /*1df0*/  BSSY B0, `(.L_x_22576) ;  /* 0x000000b000007945 */ /* 0x000fe20003800000 */
[----:B------:R-:W-:Y:S05]  /*1e00*/  @P2 BRA `(.L_x_22577) ;  /* 0x0000004000002947 */ /* 0x000fea0003800000 */
[----:B------:R-:W-:Y:S01]  /*1e10*/  HFMA2.MMA R182, -RZ, RZ, 0, 0 ;  /* 0x00000000ffb67435 */ /* 0x000fe200000001ff */
[----:B------:R-:W-:Y:S05]  /*1e20*/  @!P0 BRA `(.L_x_22578) ;  /* 0x0000007000008947 */ /* 0x000fea0003800000 */
[----:B-----5:R-:W-:Y:S01]  /*1e30*/  HADD2.F32 R182, -RZ, R10.H0_H0 ;  /* 0x2000000affb67230 */ /* 0x020fe20000004100 */
[----:B------:R-:W-:Y:S05]  /*1e40*/  BRA `(.L_x_22578) ;  /* 0x0000005000007947 */ /* 0x000fea0003800000 */
.L_x_22577:
[----:B-----5:R-:W-:Y:S02]  /*1e50*/  HADD2.F32 R156, -RZ, R6.H0_H0 ;  /* 0x20000006ff9c7230 */ /* 0x020fe40000004100 */
[----:B------:R-:W-:-:S03]  /*1e60*/  @P0 HADD2.F32 R159, -RZ, R10.H0_H0 ;  /* 0x2000000aff9f0230 */ /* 0x000fc60000004100 */
[----:B------:R-:W-:-:S04]  /*1e70*/  FMUL.FTZ R157, R156, c[0x0][0x1ec] ;  /* 0x00007b009c9d7a20 */ /* 0x000fc80000410000 */
[----:B------:R-:W-:-:S04]  /*1e80*/  FMUL.FTZ R182, R28, R157 ;  /* 0x0000009d1cb67220 */ /* 0x000fc80000410000 */
[----:B------:R-:W-:Y:S02]  /*1e90*/  @P0 FADD.FTZ R182, R159, R182 ;  /* 0x000000b69fb60221 */ /* 0x000fe40000010000 */
.L_x_22578:
[----:B------:R-:W-:Y:S05]  /*1ea0*/  BSYNC B0 ;  /* 0x0000000000007941 */ /* 0x000fea0003800000 */
.L_x_22576:
[----:B------:R-:W-:Y:S01]  /*1eb0*/  BSSY B0, `(.L_x_22579) ;  /* 0x000000b000007945 */ /* 0x000fe20003800000 */
[----:B------:R-:W-:Y:S05]  /*1ec0*/  @P2 BRA `(.L_x_22580) ;  /* 0x0000004000002947 */ /* 0x000fea0003800000 */
[----:B------:R-:W-:Y:S01]  /*1ed0*/  MOV R187, RZ ;  /* 0x000000ff00bb7202 */ /* 0x000fe20000000f00 */
[----:B------:R-:W-:Y:S05]  /*1ee0*/  @!P0 BRA `(.L_x_22581) ;  /* 0x0000007000008947 */ /* 0x000fea0003800000 */
[----:B-----5:R-:W-:Y:S01]  /*1ef0*/  HADD2.F32 R187, -RZ, R10.H1_H1 ;  /* 0x3000000affbb7230 */ /* 0x020fe20000004100 */
[----:B------:R-:W-:Y:S05]  /*1f00*/  BRA `(.L_x_22581) ;  /* 0x0000005000007947 */ /* 0x000fea0003800000 */
.L_x_22580:
[----:B-----5:R-:W-:Y:S02]  /*1f10*/  HADD2.F32 R156, -RZ, R6.H1_H1 ;  /* 0x30000006ff9c7230 */ /* 0x020fe40000004100 */
[----:B------:R-:W-:-:S03]  /*1f20*/  @P0 HADD2.F32 R158, -RZ, R10.H1_H1 ;  /* 0x3000000aff9e0230 */ /* 0x000fc60000004100 */
[----:B------:R-:W-:-:S04]  /*1f30*/  FMUL.FTZ R156, R156, c[0x0][0x1ec] ;  /* 0x00007b009c9c7a20 */ /* 0x000fc80000410000 */
[----:B------:R-:W-:-:S04]  /*1f40*/  FMUL.FTZ R187, R29, R156 ;  /* 0x0000009c1dbb7220 */ /* 0x000fc80000410000 */
[----:B------:R-:W-:Y:S02]  /*1f50*/  @P0 FADD.FTZ R187, R158, R187 ;  /* 0x000000bb9ebb0221 */ /* 0x000fe40000010000 */
.L_x_22581:
[----:B------:R-:W-:Y:S05]  /*1f60*/  BSYNC B0 ;  /* 0x0000000000007941 */ /* 0x000fea0003800000 */
.L_x_22579:
[----:B------:R-:W-:Y:S01]  /*1f70*/  BSSY B0, `(.L_x_22582) ;  /* 0x000000b000007945 */ /* 0x000fe20003800000 */
[----:B------:R-:W-:Y:S05]  /*1f80*/  @P2 BRA `(.L_x_22583) ;  /* 0x0000004000002947 */ /* 0x000fea0003800000 */
[----:B------:R-:W-:Y:S01]  /*1f90*/  HFMA2.MMA R184, -RZ, RZ, 0, 0 ;  /* 0x00000000ffb87435 */ /* 0x000fe200000001ff */
[----:B------:R-:W-:Y:S05]  /*1fa0*/  @!P0 BRA `(.L_x_22584) ;  /* 0x0000007000008947 */ /* 0x000fea0003800000 */
[----:B-----5:R-:W-:Y:S01]  /*1fb0*/  HADD2.F32 R184, -RZ, R11.H0_H0 ;  /* 0x2000000bffb87230 */ /* 0x020fe20000004100 */
[----:B------:R-:W-:Y:S05]  /*1fc0*/  BRA `(.L_x_22584) ;  /* 0x0000005000007947 */ /* 0x000fea0003800000 */
.L_x_22583:
[----:B-----5:R-:W-:Y:S02]  /*1fd0*/  HADD2.F32 R156, -RZ, R7.H0_H0 ;  /* 0x20000007ff9c7230 */ /* 0x020fe40000004100 */
[----:B------:R-:W-:-:S03]  /*1fe0*/  @P0 HADD2.F32 R159, -RZ, R11.H0_H0 ;  /* 0x2000000bff9f0230 */ /* 0x000fc60000004100 */
[----:B------:R-:W-:-:S04]  /*1ff0*/  FMUL.FTZ R157, R156, c[0x0][0x1ec] ;  /* 0x00007b009c9d7a20 */ /* 0x000fc80000410000 */
[----:B------:R-:W-:-:S04]  /*2000*/  FMUL.FTZ R184, R30, R157 ;  /* 0x0000009d1eb87220 */ /* 0x000fc80000410000 */
[----:B------:R-:W-:Y:S02]  /*2010*/  @P0 FADD.FTZ R184, R159, R184 ;  /* 0x000000b89fb80221 */ /* 0x000fe40000010000 */
.L_x_22584:
[----:B------:R-:W-:Y:S05]  /*2020*/  BSYNC B0 ;  /* 0x0000000000007941 */ /* 0x000fea0003800000 */
.L_x_22582:
[----:B------:R-:W-:Y:S01]  /*2030*/  BSSY B0, `(.L_x_22585) ;  /* 0x000000b000007945 */ /* 0x000fe20003800000 */
[----:B------:R-:W-:Y:S05]  /*2040*/  @P2 BRA `(.L_x_22586) ;  /* 0x0000004000002947 */ /* 0x000fea0003800000 */
[----:B------:R-:W-:Y:S01]  /*2050*/  MOV R185, RZ ;  /* 0x000000ff00b97202 */ /* 0x000fe20000000f00 */
[----:B------:R-:W-:Y:S05]  /*2060*/  @!P0 BRA `(.L_x_22587) ;  /* 0x0000007000008947 */ /* 0x000fea0003800000 */
[----:B-----5:R-:W-:Y:S01]  /*2070*/  HADD2.F32 R185, -RZ, R11.H1_H1 ;  /* 0x3000000bffb97230 */ /* 0x020fe20000004100 */
[----:B------:R-:W-:Y:S05]  /*2080*/  BRA `(.L_x_22587) ;  /* 0x0000005000007947 */ /* 0x000fea0003800000 */
.L_x_22586:
[----:B-----5:R-:W-:Y:S02]  /*2090*/  HADD2.F32 R156, -RZ, R7.H1_H1 ;  /* 0x30000007ff9c7230 */ /* 0x020fe40000004100 */
[----:B------:R-:W-:-:S03]  /*20a0*/  @P0 HADD2.F32 R158, -RZ, R11.H1_H1 ;  /* 0x3000000bff9e0230 */ /* 0x000fc60000004100 */
[----:B------:R-:W-:-:S04]  /*20b0*/  FMUL.FTZ R156, R156, c[0x0][0x1ec] ;  /* 0x00007b009c9c7a20 */ /* 0x000fc80000410000 */
[----:B------:R-:W-:-:S04]  /*20c0*/  FMUL.FTZ R185, R31, R156 ;  /* 0x0000009c1fb97220 */ /* 0x000fc80000410000 */
[----:B------:R-:W-:Y:S02]  /*20d0*/  @P0 FADD.FTZ R185, R158, R185 ;  /* 0x000000b99eb90221 */ /* 0x000fe40000010000 */
.L_x_22587:
[----:B------:R-:W-:Y:S05]  /*20e0*/  BSYNC B0 ;  /* 0x0000000000007941 */ /* 0x000fea0003800000 */
.L_x_22585:
[----:B------:R-:W-:Y:S01]  /*20f0*/  IMAD.WIDE.U32 R162, R191, R212, c[0x0][0x188] ;  /* 0x00006200bfa27625 */ /* 0x000fe200078e00d4 */
        /* <DEDUP_REMOVED lines=17> */
.L_x_22589:
[----:B0----5:R-:W-:Y:S02]  /*2210*/  HADD2.F32 R156, -RZ, R4.H0_H0 ;  /* 0x20000004ff9c7230 */ /* 0x021fe40000004100 */
[----:B------:R-:W-:-:S03]  /*2220*/  @P0 HADD2.F32 R159, -RZ, R8.H0_H0 ;  /* 0x20000008ff9f0230 */ /* 0x000fc60000004100 */
[----:B------:R-:W-:-:S04]  /*2230*/  FMUL.FTZ R157, R156, c[0x0][0x1ec] ;  /* 0x00007b009c9d7a20 */ /* 0x000fc80000410000 */
[----:B------:R-:W-:-:S04]  /*2240*/  FMUL.FTZ R196, R24, R157 ;  /* 0x0000009d18c47220 */ /* 0x000fc80000410000 */
[----:B------:R-:W-:Y:S02]  /*2250*/  @P0 FADD.FTZ R196, R159, R196 ;  /* 0x000000c49fc40221 */ /* 0x000fe40000010000 */
.L_x_22590:
[----:B------:R-:W-:Y:S05]  /*2260*/  BSYNC B0 ;  /* 0x0000000000007941 */ /* 0x000fea0003800000 */
.L_x_22588:
[----:B------:R-:W-:Y:S01]  /*2270*/  BSSY B0, `(.L_x_22591) ;  /* 0x000000b000007945 */ /* 0x000fe20003800000 */
[----:B------:R-:W-:Y:S05]  /*2280*/  @P2 BRA `(.L_x_22592) ;  /* 0x0000004000002947 */ /* 0x000fea0003800000 */
[----:B------:R-:W-:Y:S01]  /*2290*/  MOV R197, RZ ;  /* 0x000000ff00c57202 */ /* 0x000fe20000000f00 */
[----:B------:R-:W-:Y:S05]  /*22a0*/  @!P0 BRA `(.L_x_22593) ;  /* 0x0000007000008947 */ /* 0x000fea0003800000 */
[----:B-----5:R-:W-:Y:S01]  /*22b0*/  HADD2.F32 R197, -RZ, R8.H1_H1 ;  /* 0x30000008ffc57230 */ /* 0x020fe20000004100 */
[----:B------:R-:W-:Y:S05]  /*22c0*/  BRA `(.L_x_22593) ;  /* 0x0000005000007947 */ /* 0x000fea0003800000 */
.L_x_22592:
[----:B0----5:R-:W-:Y:S02]  /*22d0*/  HADD2.F32 R156, -RZ, R4.H1_H1 ;  /* 0x30000004ff9c7230 */ /* 0x021fe40000004100 */
[----:B------:R-:W-:-:S03]  /*22e0*/  @P0 HADD2.F32 R158, -RZ, R8.H1_H1 ;  /* 0x30000008ff9e0230 */ /* 0x000fc60000004100 */
[----:B------:R-:W-:-:S04]  /*22f0*/  FMUL.FTZ R156, R156, c[0x0][0x1ec] ;  /* 0x00007b009c9c7a20 */ /* 0x000fc80000410000 */
[----:B------:R-:W-:-:S04]  /*2300*/  FMUL.FTZ R197, R25, R156 ;  /* 0x0000009c19c57220 */ /* 0x000fc80000410000 */
[----:B------:R-:W-:Y:S02]  /*2310*/  @P0 FADD.FTZ R197, R158, R197 ;  /* 0x000000c59ec50221 */ /* 0x000fe40000010000 */
.L_x_22593:
[----:B------:R-:W-:Y:S05]  /*2320*/  BSYNC B0 ;  /* 0x0000000000007941 */ /* 0x000fea0003800000 */
.L_x_22591:
[----:B------:R-:W-:Y:S01]  /*2330*/  BSSY B0, `(.L_x_22594) ;  /* 0x000000b000007945 */ /* 0x000fe20003800000 */
[----:B------:R-:W-:Y:S05]  /*2340*/  @P2 BRA `(.L_x_22595) ;  /* 0x0000004000002947 */ /* 0x000fea0003800000 */
[----:B0-----:R-:W-:Y:S01]  /*2350*/  HFMA2.MMA R190, -RZ, RZ, 0, 0 ;  /* 0x00000000ffbe7435 */ /* 0x001fe200000001ff */
[----:B------:R-:W-:Y:S05]  /*2360*/  @!P0 BRA `(.L_x_22596) ;  /* 0x0000007000008947 */ /* 0x000fea0003800000 */
[----:B-----5:R-:W-:Y:S01]  /*2370*/  HADD2.F32 R190, -RZ, R9.H0_H0 ;  /* 0x20000009ffbe7230 */ /* 0x020fe20000004100 */
[----:B------:R-:W-:Y:S05]  /*2380*/  BRA `(.L_x_22596) ;  /* 0x0000005000007947 */ /* 0x000fea0003800000 */
.L_x_22595:
[----:B0----5:R-:W-:Y:S02]  /*2390*/  HADD2.F32 R156, -RZ, R5.H0_H0 ;  /* 0x20000005ff9c7230 */ /* 0x021fe40000004100 */
[----:B------:R-:W-:-:S03]  /*23a0*/  @P0 HADD2.F32 R159, -RZ, R9.H0_H0 ;  /* 0x20000009ff9f0230 */ /* 0x000fc60000004100 */
[----:B------:R-:W-:-:S04]  /*23b0*/  FMUL.FTZ R157, R156, c[0x0][0x1ec] ;  /* 0x00007b009c9d7a20 */ /* 0x000fc80000410000 */
[----:B------:R-:W-:-:S04]  /*23c0*/  FMUL.FTZ R190, R26, R157 ;  /* 0x0000009d1abe7220 */ /* 0x000fc80000410000 */
[----:B------:R-:W-:Y:S02]  /*23d0*/  @P0 FADD.FTZ R190, R159, R190 ;  /* 0x000000be9fbe0221 */ /* 0x000fe40000010000 */
.L_x_22596:
[----:B------:R-:W-:Y:S05]  /*23e0*/  BSYNC B0 ;  /* 0x0000000000007941 */ /* 0x000fea0003800000 */
.L_x_22594:
[----:B------:R-:W-:Y:S01]  /*23f0*/  BSSY B0, `(.L_x_22597) ;  /* 0x000000b000007945 */ /* 0x000fe20003800000 */
[----:B------:R-:W-:Y:S05]  /*2400*/  @P2 BRA `(.L_x_22598) ;  /* 0x0000004000002947 */ /* 0x000fea0003800000 */
[----:B------:R-:W-:Y:S01]  /*2410*/  MOV R195, RZ ;  /* 0x000000ff00c37202 */ /* 0x000fe20000000f00 */
[----:B------:R-:W-:Y:S05]  /*2420*/  @!P0 BRA `(.L_x_22599) ;  /* 0x0000007000008947 */ /* 0x000fea0003800000 */
[----:B-----5:R-:W-:Y:S01]  /*2430*/  HADD2.F32 R195, -RZ, R9.H1_H1 ;  /* 0x30000009ffc37230 */ /* 0x020fe20000004100 */
[----:B------:R-:W-:Y:S05]  /*2440*/  BRA `(.L_x_22599) ;  /* 0x0000005000007947 */ /* 0x000fea0003800000 */
.L_x_22598:
[----:B-----5:R-:W-:Y:S02]  /*2450*/  HADD2.F32 R156, -RZ, R5.H1_H1 ;  /* 0x30000005ff9c7230 */ /* 0x020fe40000004100 */
[----:B------:R-:W-:-:S03]  /*2460*/  @P0 HADD2.F32 R158, -RZ, R9.H1_H1 ;  /* 0x30000009ff9e0230 */ /* 0x000fc60000004100 */
[----:B------:R-:W-:-:S04]  /*2470*/  FMUL.FTZ R156, R156, c[0x0][0x1ec] ;  /* 0x00007b009c9c7a20 */ /* 0x000fc80000410000 */
[----:B------:R-:W-:-:S04]  /*2480*/  FMUL.FTZ R195, R27, R156 ;  /* 0x0000009c1bc37220 */ /* 0x000fc80000410000 */
[----:B------:R-:W-:Y:S02]  /*2490*/  @P0 FADD.FTZ R195, R158, R195 ;  /* 0x000000c39ec30221 */ /* 0x000fe40000010000 */
.L_x_22599:
[----:B------:R-:W-:Y:S05]  /*24a0*/  BSYNC B0 ;  /* 0x0000000000007941 */ /* 0x000fea0003800000 */
.L_x_22597:
[----:B------:R-:W-:Y:S01]  /*24b0*/  BSSY B0, `(.L_x_22600) ;  /* 0x000000b000007945 */ /* 0x000fe20003800000 */
[----:B------:R-:W-:Y:S05]  /*24c0*/  @P2 BRA `(.L_x_22601) ;  /* 0x0000004000002947 */ /* 0x000fea0003800000 */
[----:B------:R-:W-:Y:S01]  /*24d0*/  HFMA2.MMA R191, -RZ, RZ, 0, 0 ;  /* 0x00000000ffbf7435 */ /* 0x000fe200000001ff */
[----:B------:R-:W-:Y:S05]  /*24e0*/  @!P0 BRA `(.L_x_22602) ;  /* 0x0000007000008947 */ /* 0x000fea0003800000 */
[----:B-----5:R-:W-:Y:S01]  /*24f0*/  HADD2.F32 R191, -RZ, R10.H0_H0 ;  /* 0x2000000affbf7230 */ /* 0x020fe20000004100 */
[----:B------:R-:W-:Y:S05]  /*2500*/  BRA `(.L_x_22602) ;  /* 0x0000005000007947 */ /* 0x000fea0003800000 */
.L_x_22601:
[----:B-----5:R-:W-:-:S05]  /*2510*/  HADD2.F32 R156, -RZ, R6.H0_H0 ;  /* 0x20000006ff9c7230 */ /* 0x020fca0000004100 */
[----:B------:R-:W-:Y:S01]  /*2520*/  FMUL.FTZ R191, R156, c[0x0][0x1ec] ;  /* 0x00007b009cbf7a20 */ /* 0x000fe20000410000 */
[----:B------:R-:W-:-:S03]  /*2530*/  @P0 HADD2.F32 R156, -RZ, R10.H0_H0 ;  /* 0x2000000aff9c0230 */ /* 0x000fc60000004100 */
[----:B------:R-:W-:-:S04]  /*2540*/  FMUL.FTZ R191, R20, R191 ;  /* 0x000000bf14bf7220 */ /* 0x000fc80000410000 */
[----:B------:R-:W-:Y:S02]  /*2550*/  @P0 FADD.FTZ R191, R156, R191 ;  /* 0x000000bf9cbf0221 */ /* 0x000fe40000010000 */
.L_x_22602:
[----:B------:R-:W-:Y:S05]  /*2560*/  BSYNC B0 ;  /* 0x0000000000007941 */ /* 0x000fea0003800000 */
.L_x_22600:
[----:B------:R-:W-:Y:S01]  /*2570*/  BSSY B0, `(.L_x_22603) ;  /* 0x000000b000007945 */ /* 0x000fe20003800000 */
[----:B------:R-:W-:Y:S05]  /*2580*/  @P2 BRA `(.L_x_22604) ;  /* 0x0000004000002947 */ /* 0x000fea0003800000 */
[----:B------:R-:W-:Y:S01]  /*2590*/  MOV R192, RZ ;  /* 0x000000ff00c07202 */ /* 0x000fe20000000f00 */
[----:B------:R-:W-:Y:S05]  /*25a0*/  @!P0 BRA `(.L_x_22605) ;  /* 0x0000007000008947 */ /* 0x000fea0003800000 */
[----:B-----5:R-:W-:Y:S01]  /*25b0*/  HADD2.F32 R192, -RZ, R10.H1_H1 ;  /* 0x3000000affc07230 */ /* 0x020fe20000004100 */
[----:B------:R-:W-:Y:S05]  /*25c0*/  BRA `(.L_x_22605) ;  /* 0x0000005000007947 */ /* 0x000fea0003800000 */
.L_x_22604:
[----:B-----5:R-:W-:Y:S02]  /*25d0*/  HADD2.F32 R156, -RZ, R6.H1_H1 ;  /* 0x30000006ff9c7230 */ /* 0x020fe40000004100 */
[----:B------:R-:W-:-:S03]  /*25e0*/  @P0 HADD2.F32 R157, -RZ, R10.H1_H1 ;  /* 0x3000000aff9d0230 */ /* 0x000fc60000004100 */
[----:B------:R-:W-:-:S04]  /*25f0*/  FMUL.FTZ R156, R156, c[0x0][0x1ec] ;  /* 0x00007b009c9c7a20 */ /* 0x000fc80000410000 */
[----:B------:R-:W-:-:S04]  /*2600*/  FMUL.FTZ R192, R21, R156 ;  /* 0x0000009c15c07220 */ /* 0x000fc80000410000 */
[----:B------:R-:W-:Y:S02]  /*2610*/  @P0 FADD.FTZ R192, R157, R192 ;  /* 0x000000c09dc00221 */ /* 0x000fe40000010000 */
.L_x_22605:
[----:B------:R-:W-:Y:S05]  /*2620*/  BSYNC B0 ;  /* 0x0000000000007941 */ /* 0x000fea0003800000 */
.L_x_22603:
[----:B------:R-:W-:Y:S01]  /*2630*/  BSSY B0, `(.L_x_22606) ;  /* 0x000000b000007945 */ /* 0x000fe20003800000 */
[----:B------:R-:W-:Y:S05]  /*2640*/  @P2 BRA `(.L_x_22607) ;  /* 0x0000004000002947 */ /* 0x000fea0003800000 */
[----:B------:R-:W-:Y:S01]  /*2650*/  HFMA2.MMA R194, -RZ, RZ, 0, 0 ;  /* 0x00000000ffc27435 */ /* 0x000fe200000001ff */
[----:B------:R-:W-:Y:S05]  /*2660*/  @!P0 BRA `(.L_x_22608) ;  /* 0x0000007000008947 */ /* 0x000fea0003800000 */
[----:B-----5:R-:W-:Y:S01]  /*2670*/  HADD2.F32 R194, -RZ, R11.H0_H0 ;  /* 0x2000000bffc27230 */ /* 0x020fe20000004100 */
[----:B------:R-:W-:Y:S05]  /*2680*/  BRA `(.L_x_22608) ;  /* 0x0000005000007947 */ /* 0x000fea0003800000 */
.L_x_22607:
[----:B-----5:R-:W-:Y:S02]  /*2690*/  HADD2.F32 R156, -RZ, R7.H0_H0 ;  /* 0x20000007ff9c7230 */ /* 0x020fe40000004100 */
[----:B------:R-:W-:-:S03]  /*26a0*/  @P0 HADD2.F32 R159, -RZ, R11.H0_H0 ;  /* 0x2000000bff9f0230 */ /* 0x000fc60000004100 */
[----:B------:R-:W-:-:S04]  /*26b0*/  FMUL.FTZ R157, R156, c[0x0][0x1ec] ;  /* 0x00007b009c9d7a20 */ /* 0x000fc80000410000 */
[----:B------:R-:W-:-:S04]  /*26c0*/  FMUL.FTZ R194, R22, R157 ;  /* 0x0000009d16c27220 */ /* 0x000fc80000410000 */
[----:B------:R-:W-:Y:S02]  /*26d0*/  @P0 FADD.FTZ R194, R159, R194 ;  /* 0x000000c29fc20221 */ /* 0x000fe40000010000 */
.L_x_22608:
[----:B------:R-:W-:Y:S05]  /*26e0*/  BSYNC B0 ;  /* 0x0000000000007941 */ /* 0x000fea0003800000 */
.L_x_22606:
[----:B------:R-:W-:Y:S01]  /*26f0*/  BSSY B0, `(.L_x_22609) ;  /* 0x000000b000007945 */ /* 0x000fe20003800000 */
[----:B------:R-:W-:Y:S05]  /*2700*/  @P2 BRA `(.L_x_22610) ;  /* 0x0000004000002947 */ /* 0x000fea0003800000 */
[----:B------:R-:W-:Y:S01]  /*2710*/  MOV R193, RZ ;  /* 0x000000ff00c17202 */ /* 0x000fe20000000f00 */
[----:B------:R-:W-:Y:S05]  /*2720*/  @!P0 BRA `(.L_x_22611) ;  /* 0x0000007000008947 */ /* 0x000fea0003800000 */
[----:B-----5:R-:W-:Y:S01]  /*2730*/  HADD2.F32 R193, -RZ, R11.H1_H1 ;  /* 0x3000000bffc17230 */ /* 0x020fe20000004100 */
[----:B------:R-:W-:Y:S05]  /*2740*/  BRA `(.L_x_22611) ;  /* 0x0000005000007947 */ /* 0x000fea0003800000 */
.L_x_22610:
[----:B-----5:R-:W-:Y:S02]  /*2750*/  HADD2.F32 R156, -RZ, R7.H1_H1 ;  /* 0x30000007ff9c7230 */ /* 0x020fe40000004100 */
[----:B------:R-:W-:-:S03]  /*2760*/  @P0 HADD2.F32 R158, -RZ, R11.H1_H1 ;  /* 0x3000000bff9e0230 */ /* 0x000fc60000004100 */
[----:B------:R-:W-:-:S04]  /*2770*/  FMUL.FTZ R156, R156, c[0x0][0x1ec] ;  /* 0x00007b009c9c7a20 */ /* 0x000fc80000410000 */
[----:B------:R-:W-:-:S04]  /*2780*/  FMUL.FTZ R193, R23, R156 ;  /* 0x0000009c17c17220 */ /* 0x000fc80000410000 */
[----:B------:R-:W-:Y:S02]  /*2790*/  @P0 FADD.FTZ R193, R158, R193 ;  /* 0x000000c19ec10221 */ /* 0x000fe40000010000 */
.L_x_22611:
[----:B------:R-:W-:Y:S05]  /*27a0*/  BSYNC B0 ;  /* 0x0000000000007941 */ /* 0x000fea0003800000 */
.L_x_22609:
[----:B------:R-:W-:Y:S02]  /*27b0*/  IADD3 R205, R3, 0xa0, RZ ;  /* 0x000000a003cd7810 */ /* 0x000fe40007ffe0ff */
[----:B------:R-:W-:Y:S01]  /*27c0*/  @P1 IADD3 R163, R2, 0xa0, RZ ;  /* 0x000000a002a31810 */ /* 0x000fe20007ffe0ff */
[----:B------:R-:W-:Y:S01]  /*27d0*/  IMAD.WIDE.U32 R2, R199, R212, c[0x0][0x188] ;  /* 0x00006200c7027625 */ /* 0x000fe200078e00d4 */
[----:B------:R-:W-:Y:S02]  /*27e0*/  F2FP.PACK_AB R159, R193, R194 ;  /* 0x000000c2c19f723e */ /* 0x000fe400000000ff */
[----:B------:R-:W-:Y:S01]  /*27f0*/  F2FP.PACK_AB R158, R192, R191 ;  /* 0x000000bfc09e723e */ /* 0x000fe200000000ff */
[----:B------:R-:W-:Y:S01]  /*2800*/  @P1 IMAD.WIDE.U32 R162, R163, R212, c[0x0][0x170] ;  /* 0x00005c00a3a21625 */ /* 0x000fe200078e00d4 */
[----:B------:R-:W-:Y:S02]  /*2810*/  F2FP.PACK_AB R157, R195, R190 ;  /* 0x000000bec39d723e */ /* 0x000fe400000000ff */
        /* <DEDUP_REMOVED lines=11> */
.L_x_22613:
[----:B0----5:R-:W-:Y:S02]  /*28d0*/  HADD2.F32 R2, -RZ, R4.H0_H0 ;  /* 0x20000004ff027230 */ /* 0x021fe40000004100 */
[----:B------:R-:W-:-:S03]  /*28e0*/  @P0 HADD2.F32 R157, -RZ, R8.H0_H0 ;  /* 0x20000008ff9d0230 */ /* 0x000fc60000004100 */
[----:B------:R-:W-:-:S04]  /*28f0*/  FMUL.FTZ R3, R2, c[0x0][0x1ec] ;  /* 0x00007b0002037a20 */ /* 0x000fc80000410000 */
[----:B------:R-:W-:-:S04]  /*2900*/  FMUL.FTZ R202, R16, R3 ;  /* 0x0000000310ca7220 */ /* 0x000fc80000410000 */
[----:B------:R-:W-:Y:S02]  /*2910*/  @P0 FADD.FTZ R202, R157, R202 ;  /* 0x000000ca9dca0221 */ /* 0x000fe40000010000 */
.L_x_22614:
[----:B------:R-:W-:Y:S05]  /*2920*/  BSYNC B0 ;  /* 0x0000000000007941 */ /* 0x000fea0003800000 */
.L_x_22612:
[----:B------:R-:W-:Y:S01]  /*2930*/  BSSY B0, `(.L_x_22615) ;  /* 0x000000b000007945 */ /* 0x000fe20003800000 */
[----:B------:R-:W-:Y:S05]  /*2940*/  @P2 BRA `(.L_x_22616) ;  /* 0x0000004000002947 */ /* 0x000fea0003800000 */
[----:B0-----:R-:W-:Y:S01]  /*2950*/  MOV R199, RZ ;  /* 0x000000ff00c77202 */ /* 0x001fe20000000f00 */
[----:B------:R-:W-:Y:S05]  /*2960*/  @!P0 BRA `(.L_x_22617) ;  /* 0x0000007000008947 */ /* 0x000fea0003800000 */
[----:B-----5:R-:W-:Y:S01]  /*2970*/  HADD2.F32 R199, -RZ, R8.H1_H1 ;  /* 0x30000008ffc77230 */ /* 0x020fe20000004100 */
[----:B------:R-:W-:Y:S05]  /*2980*/  BRA `(.L_x_22617) ;  /* 0x0000005000007947 */ /* 0x000fea0003800000 */
.L_x_22616:
[----:B0----5:R-:W-:Y:S02]  /*2990*/  HADD2.F32 R2, -RZ, R4.H1_H1 ;  /* 0x30000004ff027230 */ /* 0x021fe40000004100 */
[----:B------:R-:W-:-:S03]  /*29a0*/  @P0 HADD2.F32 R156, -RZ, R8.H1_H1 ;  /* 0x30000008ff9c0230 */ /* 0x000fc60000004100 */
[----:B------:R-:W-:-:S04]  /*29b0*/  FMUL.FTZ R2, R2, c[0x0][0x1ec] ;  /* 0x00007b0002027a20 */ /* 0x000fc80000410000 */
[----:B------:R-:W-:-:S04]  /*29c0*/  FMUL.FTZ R199, R17, R2 ;  /* 0x0000000211c77220 */ /* 0x000fc80000410000 */
[----:B------:R-:W-:Y:S02]  /*29d0*/  @P0 FADD.FTZ R199, R156, R199 ;  /* 0x000000c79cc70221 */ /* 0x000fe40000010000 */
.L_x_22617:
[----:B------:R-:W-:Y:S05]  /*29e0*/  BSYNC B0 ;  /* 0x0000000000007941 */ /* 0x000fea0003800000 */
.L_x_22615:
[----:B------:R-:W-:Y:S01]  /*29f0*/  BSSY B0, `(.L_x_22618) ;  /* 0x000000b000007945 */ /* 0x000fe20003800000 */
[----:B------:R-:W-:Y:S05]  /*2a00*/  @P2 BRA `(.L_x_22619) ;  /* 0x0000004000002947 */ /* 0x000fea0003800000 */
[----:B------:R-:W-:Y:S01]  /*2a10*/  HFMA2.MMA R162, -RZ, RZ, 0, 0 ;  /* 0x00000000ffa27435 */ /* 0x000fe200000001ff */
[----:B------:R-:W-:Y:S05]  /*2a20*/  @!P0 BRA `(.L_x_22620) ;  /* 0x0000007000008947 */ /* 0x000fea0003800000 */
[----:B-----5:R-:W-:Y:S01]  /*2a30*/  HADD2.F32 R162, -RZ, R9.H0_H0 ;  /* 0x20000009ffa27230 */ /* 0x020fe20000004100 */
[----:B------:R-:W-:Y:S05]  /*2a40*/  BRA `(.L_x_22620) ;  /* 0x0000005000007947 */ /* 0x000fea0003800000 */
.L_x_22619:
[----:B-----5:R-:W-:Y:S02]  /*2a50*/  HADD2.F32 R2, -RZ, R5.H0_H0 ;  /* 0x20000005ff027230 */ /* 0x020fe40000004100 */
[----:B------:R-:W-:-:S03]  /*2a60*/  @P0 HADD2.F32 R157, -RZ, R9.H0_H0 ;  /* 0x20000009ff9d0230 */ /* 0x000fc60000004100 */
[----:B------:R-:W-:-:S04]  /*2a70*/  FMUL.FTZ R3, R2, c[0x0][0x1ec] ;  /* 0x00007b0002037a20 */ /* 0x000fc80000410000 */
[----:B------:R-:W-:-:S04]  /*2a80*/  FMUL.FTZ R162, R18, R3 ;  /* 0x0000000312a27220 */ /* 0x000fc80000410000 */
[----:B------:R-:W-:Y:S02]  /*2a90*/  @P0 FADD.FTZ R162, R157, R162 ;  /* 0x000000a29da20221 */ /* 0x000fe40000010000 */
.L_x_22620:
[----:B------:R-:W-:Y:S05]  /*2aa0*/  BSYNC B0 ;  /* 0x0000000000007941 */ /* 0x000fea0003800000 */
.L_x_22618:
[----:B------:R-:W-:Y:S01]  /*2ab0*/  BSSY B0, `(.L_x_22621) ;  /* 0x000000b000007945 */ /* 0x000fe20003800000 */
[----:B------:R-:W-:Y:S05]  /*2ac0*/  @P2 BRA `(.L_x_22622) ;  /* 0x0000004000002947 */ /* 0x000fea0003800000 */
[----:B------:R-:W-:Y:S01]  /*2ad0*/  MOV R163, RZ ;  /* 0x000000ff00a37202 */ /* 0x000fe20000000f00 */
[----:B------:R-:W-:Y:S05]  /*2ae0*/  @!P0 BRA `(.L_x_22623) ;  /* 0x0000007000008947 */ /* 0x000fea0003800000 */
[----:B-----5:R-:W-:Y:S01]  /*2af0*/  HADD2.F32 R163, -RZ, R9.H1_H1 ;  /* 0x30000009ffa37230 */ /* 0x020fe20000004100 */
[----:B------:R-:W-:Y:S05]  /*2b00*/  BRA `(.L_x_22623) ;  /* 0x0000005000007947 */ /* 0x000fea0003800000 */
.L_x_22622:
[----:B-----5:R-:W-:Y:S02]  /*2b10*/  HADD2.F32 R2, -RZ, R5.H1_H1 ;  /* 0x30000005ff027230 */ /* 0x020fe40000004100 */
[----:B------:R-:W-:-:S03]  /*2b20*/  @P0 HADD2.F32 R156, -RZ, R9.H1_H1 ;  /* 0x30000009ff9c0230 */ /* 0x000fc60000004100 */
[----:B------:R-:W-:-:S04]  /*2b30*/  FMUL.FTZ R2, R2, c[0x0][0x1ec] ;  /* 0x00007b0002027a20 */ /* 0x000fc80000410000 */
[----:B------:R-:W-:-:S04]  /*2b40*/  FMUL.FTZ R163, R19, R2 ;  /* 0x0000000213a37220 */ /* 0x000fc80000410000 */
[----:B------:R-:W-:Y:S02]  /*2b50*/  @P0 FADD.FTZ R163, R156, R163 ;  /* 0x000000a39ca30221 */ /* 0x000fe40000010000 */
.L_x_22623:
[----:B------:R-:W-:Y:S05]  /*2b60*/  BSYNC B0 ;  /* 0x0000000000007941 */ /* 0x000fea0003800000 */
.L_x_22621:
[----:B------:R-:W-:Y:S01]  /*2b70*/  BSSY B0, `(.L_x_22624) ;  /* 0x000000b000007945 */ /* 0x000fe20003800000 */
[----:B------:R-:W-:Y:S05]  /*2b80*/  @P2 BRA `(.L_x_22625) ;  /* 0x0000004000002947 */ /* 0x000fea0003800000 */
[----:B------:R-:W-:Y:S01]  /*2b90*/  HFMA2.MMA R200, -RZ, RZ, 0, 0 ;  /* 0x00000000ffc87435 */ /* 0x000fe200000001ff */
[----:B------:R-:W-:Y:S05]  /*2ba0*/  @!P0 BRA `(.L_x_22626) ;  /* 0x0000007000008947 */ /* 0x000fea0003800000 */
[----:B-----5:R-:W-:Y:S01]  /*2bb0*/  HADD2.F32 R200, -RZ, R10.H0_H0 ;  /* 0x2000000affc87230 */ /* 0x020fe20000004100 */
[----:B------:R-:W-:Y:S05]  /*2bc0*/  BRA `(.L_x_22626) ;  /* 0x0000005000007947 */ /* 0x000fea0003800000 */
.L_x_22625:
[----:B-----5:R-:W-:Y:S02]  /*2bd0*/  HADD2.F32 R2, -RZ, R6.H0_H0 ;  /* 0x20000006ff027230 */ /* 0x020fe40000004100 */
[----:B------:R-:W-:-:S03]  /*2be0*/  @P0 HADD2.F32 R157, -RZ, R10.H0_H0 ;  /* 0x2000000aff9d0230 */ /* 0x000fc60000004100 */
[----:B------:R-:W-:-:S04]  /*2bf0*/  FMUL.FTZ R3, R2, c[0x0][0x1ec] ;  /* 0x00007b0002037a20 */ /* 0x000fc80000410000 */
[----:B------:R-:W-:-:S04]  /*2c00*/  FMUL.FTZ R200, R12, R3 ;  /* 0x000000030cc87220 */ /* 0x000fc80000410000 */
[----:B------:R-:W-:Y:S02]  /*2c10*/  @P0 FADD.FTZ R200, R157, R200 ;  /* 0x000000c89dc80221 */ /* 0x000fe40000010000 */
.L_x_22626:
[----:B------:R-:W-:Y:S05]  /*2c20*/  BSYNC B0 ;  /* 0x0000000000007941 */ /* 0x000fea0003800000 */
.L_x_22624:
[----:B------:R-:W-:Y:S01]  /*2c30*/  BSSY B0, `(.L_x_22627) ;  /* 0x000000b000007945 */ /* 0x000fe20003800000 */
[----:B------:R-:W-:Y:S05]  /*2c40*/  @P2 BRA `(.L_x_22628) ;  /* 0x0000004000002947 */ /* 0x000fea0003800000 */
[----:B------:R-:W-:Y:S01]  /*2c50*/  MOV R203, RZ ;  /* 0x000000ff00cb7202 */ /* 0x000fe20000000f00 */
[----:B------:R-:W-:Y:S05]  /*2c60*/  @!P0 BRA `(.L_x_22629) ;  /* 0x0000007000008947 */ /* 0x000fea0003800000 */
[----:B-----5:R-:W-:Y:S01]  /*2c70*/  HADD2.F32 R203, -RZ, R10.H1_H1 ;  /* 0x3000000affcb7230 */ /* 0x020fe20000004100 */
[----:B------:R-:W-:Y:S05]  /*2c80*/  BRA `(.L_x_22629) ;  /* 0x0000005000007947 */ /* 0x000fea0003800000 */
.L_x_22628:
[----:B-----5:R-:W-:Y:S02]  /*2c90*/  HADD2.F32 R2, -RZ, R6.H1_H1 ;  /* 0x30000006ff027230 */ /* 0x020fe40000004100 */
[----:B------:R-:W-:-:S03]  /*2ca0*/  @P0 HADD2.F32 R156, -RZ, R10.H1_H1 ;  /* 0x3000000aff9c0230 */ /* 0x000fc60000004100 */
[----:B------:R-:W-:-:S04]  /*2cb0*/  FMUL.FTZ R2, R2, c[0x0][0x1ec] ;  /* 0x00007b0002027a20 */ /* 0x000fc80000410000 */
[----:B------:R-:W-:-:S04]  /*2cc0*/  FMUL.FTZ R203, R13, R2 ;  /* 0x000000020dcb7220 */ /* 0x000fc80000410000 */
[----:B------:R-:W-:Y:S02]  /*2cd0*/  @P0 FADD.FTZ R203, R156, R203 ;  /* 0x000000cb9ccb0221 */ /* 0x000fe40000010000 */
.L_x_22629:
[----:B------:R-:W-:Y:S05]  /*2ce0*/  BSYNC B0 ;  /* 0x0000000000007941 */ /* 0x000fea0003800000 */
.L_x_22627:
[----:B------:R-:W-:Y:S01]  /*2cf0*/  BSSY B0, `(.L_x_22630) ;  /* 0x000000b000007945 */ /* 0x000fe20003800000 */
[----:B------:R-:W-:Y:S05]  /*2d00*/  @P2 BRA `(.L_x_22631) ;  /* 0x0000004000002947 */ /* 0x000fea0003800000 */
[----:B------:R-:W-:Y:S01]  /*2d10*/  HFMA2.MMA R201, -RZ, RZ, 0, 0 ;  /* 0x00000000ffc97435 */ /* 0x000fe200000001ff */
[----:B------:R-:W-:Y:S05]  /*2d20*/  @!P0 BRA `(.L_x_22632) ;  /* 0x0000007000008947 */ /* 0x000fea0003800000 */
[----:B-----5:R-:W-:Y:S01]  /*2d30*/  HADD2.F32 R201, -RZ, R11.H0_H0 ;  /* 0x2000000bffc97230 */ /* 0x020fe20000004100 */
[----:B------:R-:W-:Y:S05]  /*2d40*/  BRA `(.L_x_22632) ;  /* 0x0000005000007947 */ /* 0x000fea0003800000 */
.L_x_22631:
[----:B-----5:R-:W-:-:S05]  /*2d50*/  HADD2.F32 R2, -RZ, R7.H0_H0 ;  /* 0x20000007ff027230 */ /* 0x020fca0000004100 */
[----:B------:R-:W-:Y:S01]  /*2d60*/  FMUL.FTZ R201, R2, c[0x0][0x1ec] ;  /* 0x00007b0002c97a20 */ /* 0x000fe20000410000 */
[----:B------:R-:W-:-:S03]  /*2d70*/  @P0 HADD2.F32 R2, -RZ, R11.H0_H0 ;  /* 0x2000000bff020230 */ /* 0x000fc60000004100 */
[----:B------:R-:W-:-:S04]  /*2d80*/  FMUL.FTZ R201, R14, R201 ;  /* 0x000000c90ec97220 */ /* 0x000fc80000410000 */
[----:B------:R-:W-:Y:S02]  /*2d90*/  @P0 FADD.FTZ R201, R2, R201 ;  /* 0x000000c902c90221 */ /* 0x000fe40000010000 */
.L_x_22632:
[----:B------:R-:W-:Y:S05]  /*2da0*/  BSYNC B0 ;  /* 0x0000000000007941 */ /* 0x000fea0003800000 */
.L_x_22630:
[----:B------:R-:W-:Y:S01]  /*2db0*/  BSSY B0, `(.L_x_22633) ;  /* 0x000000b000007945 */ /* 0x000fe20003800000 */
[----:B------:R-:W-:Y:S05]  /*2dc0*/  @P2 BRA `(.L_x_22634) ;  /* 0x0000004000002947 */ /* 0x000fea0003800000 */
[----:B------:R-:W-:Y:S01]  /*2dd0*/  MOV R198, RZ ;  /* 0x000000ff00c67202 */ /* 0x000fe20000000f00 */
[----:B------:R-:W-:Y:S05]  /*2de0*/  @!P0 BRA `(.L_x_22635) ;  /* 0x0000007000008947 */ /* 0x000fea0003800000 */
[----:B-----5:R-:W-:Y:S01]  /*2df0*/  HADD2.F32 R198, -RZ, R11.H1_H1 ;  /* 0x3000000bffc67230 */ /* 0x020fe20000004100 */
[----:B------:R-:W-:Y:S05]  /*2e00*/  BRA `(.L_x_22635) ;  /* 0x0000005000007947 */ /* 0x000fea0003800000 */
.L_x_22634:
[----:B-----5:R-:W-:Y:S02]  /*2e10*/  HADD2.F32 R2, -RZ, R7.H1_H1 ;  /* 0x30000007ff027230 */ /* 0x020fe40000004100 */
[----:B------:R-:W-:-:S03]  /*2e20*/  @P0 HADD2.F32 R3, -RZ, R11.H1_H1 ;  /* 0x3000000bff030230 */ /* 0x000fc60000004100 */
[----:B------:R-:W-:-:S04]  /*2e30*/  FMUL.FTZ R2, R2, c[0x0][0x1ec] ;  /* 0x00007b0002027a20 */ /* 0x000fc80000410000 */
[----:B------:R-:W-:-:S04]  /*2e40*/  FMUL.FTZ R198, R15, R2 ;  /* 0x000000020fc67220 */ /* 0x000fc80000410000 */
[----:B------:R-:W-:Y:S02]  /*2e50*/  @P0 FADD.FTZ R198, R3, R198 ;  /* 0x000000c603c60221 */ /* 0x000fe40000010000 */
.L_x_22635:
[----:B------:R-:W-:Y:S05]  /*2e60*/  BSYNC B0 ;  /* 0x0000000000007941 */ /* 0x000fea0003800000 */
.L_x_22633:
[----:B------:R-:W-:Y:S01]  /*2e70*/  FADD.FTZ R2, RZ, R210 ;  /* 0x000000d2ff027221 */ /* 0x000fe20000010000 */
[----:B------:R-:W-:Y:S02]  /*2e80*/  F2FP.PACK_AB R159, R198, R201 ;  /* 0x000000c9c69f723e */ /* 0x000fe400000000ff */
[----:B------:R-:W-:Y:S01]  /*2e90*/  F2FP.PACK_AB R158, R203, R200 ;  /* 0x000000c8cb9e723e */ /* 0x000fe200000000ff */
[----:B------:R-:W-:Y:S01]  /*2ea0*/  FADD.FTZ R3, R2, R209 ;  /* 0x000000d102037221 */ /* 0x000fe20000010000 */
[----:B------:R-:W-:Y:S02]  /*2eb0*/  F2FP.PACK_AB R157, R163, R162 ;  /* 0x000000a2a39d723e */ /* 0x000fe400000000ff */
        /* <DEDUP_REMOVED lines=42> */
[----:B------:R-:W-:-:S03]  /*3160*/  F2FP.PACK_AB R156, R199, R202 ;  /* 0x000000cac79c723e */ /* 0x000fc600000000ff */
        /* <DEDUP_REMOVED lines=9> */
.L_x_22642:
        /* <DEDUP_REMOVED lines=116> */
.L_x_22643:
        /* <DEDUP_REMOVED lines=89> */
[C---:B------:R-:W-:Y:S01]  /*3ed0*/  FMUL.FTZ R167, R205.reuse, R180 ;  /* 0x000000b4cda77220 */ /* 0x040fe20000410000 */
[----:B------:R-:W-:Y:S01]  /*3ee0*/  F2FP.PACK_AB R159, R226, R159 ;  /* 0x0000009fe29f723e */ /* 0x000fe200000000ff */
[C---:B------:R-:W-:Y:S01]  /*3ef0*/  FMUL.FTZ R171, R205.reuse, R206 ;  /* 0x000000cecdab7220 */ /* 0x040fe20000410000 */
[----:B------:R-:W-:Y:S01]  /*3f00*/  F2FP.PACK_AB R157, R212, R157 ;  /* 0x0000009dd49d723e */ /* 0x000fe200000000ff */
[----:B------:R-:W-:Y:S01]  /*3f10*/  FMUL.FTZ R180, R205, R164 ;  /* 0x000000a4cdb47220 */ /* 0x000fe20000410000 */
[----:B------:R-:W-:Y:S01]  /*3f20*/  F2FP.PACK_AB R156, R163, R156 ;  /* 0x0000009ca39c723e */ /* 0x000fe200000000ff */
        /* <DEDUP_REMOVED lines=15> */
[----:B------:R-:W-:Y:S01]  /*4020*/  F2FP.PACK_AB R170, R175, R170 ;  /* 0x000000aaafaa723e */ /* 0x000fe200000000ff */
[----:B0-----:R-:W-:Y:S01]  /*4030*/  FFMA.FTZ R164, R88, R185, R136 ;  /* 0x000000b958a47223 */ /* 0x001fe20000010088 */
[----:B------:R-:W-:Y:S01]  /*4040*/  IADD3 R185, R161, 0x80, RZ ;  /* 0x00000080a1b97810 */ /* 0x000fe20007ffe0ff */
[----:B------:R-:W-:Y:S01]  /*4050*/  FFMA.FTZ R157, R89, R220, R137 ;  /* 0x000000dc599d7223 */ /* 0x000fe20000010089 */
[----:B------:R-:W-:Y:S01]  /*4060*/  F2FP.PACK_AB R168, R168, R167 ;  /* 0x000000a7a8a8723e */ /* 0x000fe200000000ff */
[----:B------:R-:W-:-:S02]  /*4070*/  FMUL.FTZ R195, R205, R182 ;  /* 0x000000b6cdc37220 */ /* 0x000fc40000410000 */
[----:B------:R-:W-:Y:S01]  /*4080*/  FMUL.FTZ R236, R205, R236 ;  /* 0x000000eccdec7220 */ /* 0x000fe20000410000 */
[----:B------:R-:W-:Y:S01]  /*4090*/  F2FP.PACK_AB R164, R157, R164 ;  /* 0x000000a49da4723e */ /* 0x000fe200000000ff */
[----:B------:R-:W-:Y:S02]  /*40a0*/  FFMA.FTZ R191, R86, R191, R134 ;  /* 0x000000bf56bf7223 */ /* 0x000fe40000010086 */
[----:B------:R-:W-:Y:S02]  /*40b0*/  FFMA.FTZ R174, R87, R174, R135 ;  /* 0x000000ae57ae7223 */ /* 0x000fe40000010087 */
[C---:B------:R-:W-:Y:S02]  /*40c0*/  FMUL.FTZ R163, R205.reuse, R232 ;  /* 0x000000e8cda37220 */ /* 0x040fe40000410000 */
[C---:B------:R-:W-:Y:S01]  /*40d0*/  FMUL.FTZ R201, R205.reuse, R244 ;  /* 0x000000f4cdc97220 */ /* 0x040fe20000410000 */
[----:B------:R-:W-:Y:S01]  /*40e0*/  F2FP.PACK_AB R167, R174, R191 ;  /* 0x000000bfaea7723e */ /* 0x000fe200000000ff */
[----:B------:R-:W-:-:S02]  /*40f0*/  FMUL.FTZ R246, R205, R246 ;  /* 0x000000f6cdf67220 */ /* 0x000fc40000410000 */
[----:B------:R-:W-:Y:S02]  /*4100*/  FFMA.FTZ R158, R76, R195, R124 ;  /* 0x000000c34c9e7223 */ /* 0x000fe4000001007c */
[----:B------:R-:W-:Y:S02]  /*4110*/  FFMA.FTZ R175, R77, R236, R125 ;  /* 0x000000ec4daf7223 */ /* 0x000fe4000001007d */
[----:B------:R-:W-:Y:S02]  /*4120*/  FMUL.FTZ R187, R205, R172 ;  /* 0x000000accdbb7220 */ /* 0x000fe40000410000 */
[----:B------:R-:W-:Y:S01]  /*4130*/  FFMA.FTZ R157, R82, R163, R130 ;  /* 0x000000a3529d7223 */ /* 0x000fe20000010082 */
[----:B------:R-:W-:Y:S01]  /*4140*/  F2FP.PACK_AB R158, R175, R158 ;  /* 0x0000009eaf9e723e */ /* 0x000fe200000000ff */
[C---:B------:R-:W-:Y:S02]  /*4150*/  FMUL.FTZ R203, R205.reuse, R194 ;  /* 0x000000c2cdcb7220 */ /* 0x040fe40000410000 */
[----:B------:R-:W-:-:S02]  /*4160*/  FMUL.FTZ R172, R205, R193 ;  /* 0x000000c1cdac7220 */ /* 0x000fc40000410000 */
[----:B------:R-:W-:Y:S02]  /*4170*/  FFMA.FTZ R174, R68, R201, R116 ;  /* 0x000000c944ae7223 */ /* 0x000fe40000010074 */
[----:B------:R-:W-:Y:S02]  /*4180*/  FFMA.FTZ R163, R69, R246, R117 ;  /* 0x000000f645a37223 */ /* 0x000fe40000010075 */
[C---:B------:R-:W-:Y:S02]  /*4190*/  FMUL.FTZ R177, R205.reuse, R250 ;  /* 0x000000facdb17220 */ /* 0x040fe40000410000 */
[----:B------:R-:W-:Y:S01]  /*41a0*/  FMUL.FTZ R202, R205, R202 ;  /* 0x000000cacdca7220 */ /* 0x000fe20000410000 */
        /* <DEDUP_REMOVED lines=8> */
[----:B------:R-:W-:Y:S02]  /*4230*/  FFMA.FTZ R176, R64, R177, R112 ;  /* 0x000000b140b07223 */ /* 0x000fe40000010070 */
[----:B------:R-:W-:-:S02]  /*4240*/  FFMA.FTZ R178, R60, R181, R108 ;  /* 0x000000b53cb27223 */ /* 0x000fc4000001006c */
[----:B------:R-:W-:Y:S02]  /*4250*/  FFMA.FTZ R163, R65, R202, R113 ;  /* 0x000000ca41a37223 */ /* 0x000fe40000010071 */
[----:B------:R-:W-:Y:S02]  /*4260*/  FFMA.FTZ R181, R61, R192, R109 ;  /* 0x000000c03db57223 */ /* 0x000fe4000001006d */
[----:B------:R-:W-:Y:S01]  /*4270*/  FMUL.FTZ R204, R205, R204 ;  /* 0x000000cccdcc7220 */ /* 0x000fe20000410000 */
[----:B------:R-:W-:Y:S01]  /*4280*/  F2FP.PACK_AB R176, R163, R176 ;  /* 0x000000b0a3b0723e */ /* 0x000fe200000000ff */
[----:B------:R-:W-:Y:S01]  /*4290*/  FMUL.FTZ R216, R205, R216 ;  /* 0x000000d8cdd87220 */ /* 0x000fe20000410000 */
[----:B------:R-:W-:Y:S01]  /*42a0*/  F2FP.PACK_AB R178, R181, R178 ;  /* 0x000000b2b5b2723e */ /* 0x000fe200000000ff */
        /* <DEDUP_REMOVED lines=15> */
[----:B------:R-:W-:Y:S01]  /*43a0*/  F2FP.PACK_AB R172, R172, R3 ;  /* 0x00000003acac723e */ /* 0x000fe200000000ff */
[----:B------:R-:W-:Y:S01]  /*43b0*/  FMUL.FTZ R252, R205, R252 ;  /* 0x000000fccdfc7220 */ /* 0x000fe20000410000 */
[----:B------:R-:W-:Y:S01]  /*43c0*/  IADD3 R3, R161, 0xa0, RZ ;  /* 0x000000a0a1037810 */ /* 0x000fe20007ffe0ff */
[----:B------:R-:W-:-:S02]  /*43d0*/  FMUL.FTZ R198, R205, R198 ;  /* 0x000000c6cdc67220 */ /* 0x000fc40000410000 */
        /* <DEDUP_REMOVED lines=8> */
[----:B------:R-:W-:Y:S02]  /*4460*/  FFMA.FTZ R166, R84, R189, R132 ;  /* 0x000000bd54a67223 */ /* 0x000fe40000010084 */
[----:B------:R-:W-:Y:S01]  /*4470*/  FFMA.FTZ R159, R85, R228, R133 ;  /* 0x000000e4559f7223 */ /* 0x000fe20000010085 */
[----:B------:R-:W-:Y:S01]  /*4480*/  F2FP.PACK_AB R165, R224, R165 ;  /* 0x000000a5e0a5723e */ /* 0x000fe200000000ff */
[----:B------:R-:W-:Y:S02]  /*4490*/  FFMA.FTZ R156, R80, R173, R128 ;  /* 0x000000ad509c7223 */ /* 0x000fe40000010080 */
[----:B------:R-:W-:Y:S01]  /*44a0*/  FFMA.FTZ R179, R62, R183, R110 ;  /* 0x000000b73eb37223 */ /* 0x000fe2000001006e */
[----:B------:R-:W-:Y:S01]  /*44b0*/  IADD3 R183, R161, 0x60, RZ ;  /* 0x00000060a1b77810 */ /* 0x000fe20007ffe0ff */
        /* <DEDUP_REMOVED lines=8> */
[----:B------:R-:W-:Y:S01]  /*4540*/  FFMA.FTZ R242, R75, R242, R123 ;  /* 0x000000f24bf27223 */ /* 0x000fe2000001007b */
[----:B------:R-:W-:Y:S01]  /*4550*/  F2FP.PACK_AB R157, R188, R157 ;  /* 0x0000009dbc9d723e */ /* 0x000fe200000000ff */
[----:B------:R-:W-:Y:S02]  /*4560*/  FFMA.FTZ R198, R63, R198, R111 ;  /* 0x000000c63fc67223 */ /* 0x000fe4000001006f */
[----:B------:R-:W-:Y:S01]  /*4570*/  FFMA.FTZ R252, R67, R252, R115 ;  /* 0x000000fc43fc7223 */ /* 0x000fe20000010073 */
[----:B------:R-:W-:Y:S01]  /*4580*/  F2FP.PACK_AB R173, R242, R199 ;  /* 0x000000c7f2ad723e */ /* 0x000fe200000000ff */
[----:B------:R-:W-:Y:S01]  /*4590*/  IMAD.WIDE.U32 R162, R163, R2, c[0x0][0x208] ;  /* 0x00008200a3a27625 */ /* 0x000fe200078e0002 */
[----:B------:R-:W-:-:S02]  /*45a0*/  F2FP.PACK_AB R179, R198, R179 ;  /* 0x000000b3c6b3723e */ /* 0x000fc400000000ff */
        /* <DEDUP_REMOVED lines=10> */
.L_x_22639:
[----:B-1----:R-:W-:Y:S05]  /*4650*/  BSYNC B0 ;  /* 0x0000000000007941 */ /* 0x002fea0003800000 */
.L_x_22638:
[----:B0-----:R-:W-:-:S04]  /*4660*/  MOV R3, c[0x0][0x160] ;  /* 0x0000580000037a02 */ /* 0x001fc80000000f00 */
[----:B------:R-:W-:-:S04]  /*4670*/  LEA R160, R3, R160, 0x2 ;  /* 0x000000a003a07211 */ /* 0x000fc800078e10ff */
[----:B------:R-:W-:-:S13]  /*4680*/  ISETP.GE.AND P0, PT, R160, c[0x0][0x164], PT ;  /* 0x00005900a0007a0c */ /* 0x000fda0003f06270 */
[----:B-----5:R-:W-:Y:S01]  /*4690*/  @P0 CALL.REL.NOINC `(.L_x_22640) ;  /* 0x0000001000000944 */ /* 0x020fe20003c00000 */
[----:B------:R-:W-:Y:S05]  /*46a0*/  BRA `(.L_x_22641) ;  /* 0xffffbe5000007947 */ /* 0x000fea000383ffff */
.L_x_22640:
[----:B------:R-:W-:Y:S05]  /*46b0*/  EXIT ;  /* 0x000000000000794d */ /* 0x000fea0003800000 */
.L_x_22636:
[----:B0-----:R-:W-:Y:S01]  /*46c0*/  HFMA2.MMA R158, -RZ, RZ, 0, 5.9604644775390625e-08 ;  /* 0x00000001ff9e7435 */ /* 0x001fe200000001ff */
[----:B------:R-:W-:Y:S02]  /*46d0*/  MOV R156, 0x1f ;  /* 0x0000001f009c7802 */ /* 0x000fe40000000f00 */
[----:B------:R-:W-:Y:S02]  /*46e0*/  MOV R157, 0xffffffff ;  /* 0xffffffff009d7802 */ /* 0x000fe40000000f00 */
[----:B------:R-:W-:Y:S02]  /*46f0*/  MOV R2, 0x4710 ;  /* 0x0000471000027802 */ /* 0x000fe40000000f00 */
[----:B-----5:R-:W-:Y:S05]  /*4700*/  CALL.REL.NOINC `($__internal_87_$__cuda_sm70_shflsync_bfly_p) ;  /* 0x0000099000007944 */ /* 0x020fea0003c00000 */
[----:B-1----:R-:W-:Y:S01]  /*4710*/  MOV R2, R158 ;  /* 0x0000009e00027202 */ /* 0x002fe20000000f00 */
[----:B0-----:R-:W-:Y:S05]  /*4720*/  BRA `(.L_x_22642) ;  /* 0xffffead000007947 */ /* 0x001fea000383ffff */
.L_x_22637:
[----:B------:R-:W-:Y:S01]  /*4730*/  HFMA2.MMA R158, -RZ, RZ, 0, 1.1920928955078125e-07 ;  /* 0x00000002ff9e7435 */ /* 0x000fe200000001ff */
[----:B------:R-:W-:Y:S02]  /*4740*/  MOV R156, 0x1f ;  /* 0x0000001f009c7802 */ /* 0x000fe40000000f00 */
[----:B------:R-:W-:Y:S02]  /*4750*/  MOV R157, 0xffffffff ;  /* 0xffffffff009d7802 */ /* 0x000fe40000000f00 */
[----:B------:R-:W-:-:S02]  /*4760*/  MOV R2, 0x4780 ;  /* 0x0000478000027802 */ /* 0x000fc40000000f00 */
[----:B-----5:R-:W-:Y:S05]  /*4770*/  CALL.REL.NOINC `($__internal_87_$__cuda_sm70_shflsync_bfly_p) ;  /* 0x0000092000007944 */ /* 0x020fea0003c00000 */
[----:B01----:R-:W-:Y:S01]  /*4780*/  FADD.FTZ R205, R205, R158 ;  /* 0x0000009ecdcd7221 */ /* 0x003fe20000010000 */
[----:B------:R-:W-:Y:S01]  /*4790*/  HFMA2.MMA R158, -RZ, RZ, 0, 2.384185791015625e-07 ;  /* 0x00000004ff9e7435 */ /* 0x000fe200000001ff */
[----:B------:R-:W-:-:S02]  /*47a0*/  MOV R156, 0x1f ;  /* 0x0000001f009c7802 */ /* 0x000fc40000000f00 */
[----:B------:R-:W-:Y:S02]  /*47b0*/  MOV R157, 0xffffffff ;  /* 0xffffffff009d7802 */ /* 0x000fe40000000f00 */
[----:B------:R-:W-:Y:S02]  /*47c0*/  MOV R2, 0x47e0 ;  /* 0x000047e000027802 */ /* 0x000fe40000000f00 */
[----:B------:R-:W-:Y:S05]  /*47d0*/  CALL.REL.NOINC `($__internal_87_$__cuda_sm70_shflsync_bfly_p) ;  /* 0x000008c000007944 */ /* 0x000fea0003c00000 */
[----:B01----:R-:W-:Y:S01]  /*47e0*/  FADD.FTZ R205, R205, R158 ;  /* 0x0000009ecdcd7221 */ /* 0x003fe20000010000 */
[----:B------:R-:W-:Y:S01]  /*47f0*/  HFMA2.MMA R158, -RZ, RZ, 0, 4.76837158203125e-07 ;  /* 0x00000008ff9e7435 */ /* 0x000fe200000001ff */
[----:B------:R-:W-:Y:S02]  /*4800*/  MOV R156, 0x1f ;  /* 0x0000001f009c7802 */ /* 0x000fe40000000f00 */
[----:B------:R-:W-:Y:S02]  /*4810*/  MOV R157, 0xffffffff ;  /* 0xffffffff009d7802 */ /* 0x000fe40000000f00 */
[----:B------:R-:W-:Y:S02]  /*4820*/  MOV R2, 0x4840 ;  /* 0x0000484000027802 */ /* 0x000fe40000000f00 */
[----:B------:R-:W-:Y:S05]  /*4830*/  CALL.REL.NOINC `($__internal_87_$__cuda_sm70_shflsync_bfly_p) ;  /* 0x0000086000007944 */ /* 0x000fea0003c00000 */
[----:B01----:R-:W-:Y:S01]  /*4840*/  FADD.FTZ R205, R205, R158 ;  /* 0x0000009ecdcd7221 */ /* 0x003fe20000010000 */
[----:B------:R-:W-:Y:S01]  /*4850*/  HFMA2.MMA R158, -RZ, RZ, 0, 9.5367431640625e-07 ;  /* 0x00000010ff9e7435 */ /* 0x000fe200000001ff */
[----:B------:R-:W-:-:S02]  /*4860*/  MOV R156, 0x1f ;  /* 0x0000001f009c7802 */ /* 0x000fc40000000f00 */
[----:B------:R-:W-:Y:S02]  /*4870*/  MOV R157, 0xffffffff ;  /* 0xffffffff009d7802 */ /* 0x000fe40000000f00 */
[----:B------:R-:W-:Y:S02]  /*4880*/  MOV R2, 0x48a0 ;  /* 0x000048a000027802 */ /* 0x000fe40000000f00 */
[----:B------:R-:W-:Y:S05]  /*4890*/  CALL.REL.NOINC `($__internal_87_$__cuda_sm70_shflsync_bfly_p) ;  /* 0x0000080000007944 */ /* 0x000fea0003c00000 */
        /* <DEDUP_REMOVED lines=102> */
[----:B------:R-:W-:Y:S05]  /*4f00*/  CALL.REL.NOINC `($__internal_87_$__cuda_sm70_shflsync_bfly_p) ;  /* 0x0000019000007944 */ /* 0x000fea0003c00000 */
[----:B01----:R-:W-:Y:S01]  /*4f10*/  FADD.FTZ R205, R205, R158 ;  /* 0x0000009ecdcd7221 */ /* 0x003fe20000010000 */
[----:B------:R-:W-:Y:S01]  /*4f20*/  HFMA2.MMA R158, -RZ, RZ, 0, 1.1920928955078125e-07 ;  /* 0x00000002ff9e7435 */ /* 0x000fe200000001ff */
[----:B------:R-:W-:Y:S02]  /*4f30*/  MOV R156, 0x1f ;  /* 0x0000001f009c7802 */ /* 0x000fe40000000f00 */
[----:B------:R-:W-:Y:S02]  /*4f40*/  MOV R157, 0xffffffff ;  /* 0xffffffff009d7802 */ /* 0x000fe40000000f00 */
[----:B------:R-:W-:Y:S02]  /*4f50*/  MOV R2, 0x4f70 ;  /* 0x00004f7000027802 */ /* 0x000fe40000000f00 */
[----:B------:R-:W-:Y:S05]  /*4f60*/  CALL.REL.NOINC `($__internal_87_$__cuda_sm70_shflsync_bfly_p) ;  /* 0x0000013000007944 */ /* 0x000fea0003c00000 */
[----:B01----:R-:W-:Y:S01]  /*4f70*/  FADD.FTZ R205, R205, R158 ;  /* 0x0000009ecdcd7221 */ /* 0x003fe20000010000 */
[----:B------:R-:W-:Y:S01]  /*4f80*/  HFMA2.MMA R158, -RZ, RZ, 0, 2.384185791015625e-07 ;  /* 0x00000004ff9e7435 */ /* 0x000fe200000001ff */
[----:B------:R-:W-:Y:S02]  /*4f90*/  MOV R156, 0x1f ;  /* 0x0000001f009c7802 */ /* 0x000fe40000000f00 */
[----:B------:R-:W-:-:S02]  /*4fa0*/  MOV R157, 0xffffffff ;  /* 0xffffffff009d7802 */ /* 0x000fc40000000f00 */
        /* <DEDUP_REMOVED lines=10> */
[----:B------:R-:W-:Y:S02]  /*5050*/  MOV R156, 0x1f ;  /* 0x0000001f009c7802 */ /* 0x000fe40000000f00 */
[----:B------:R-:W-:-:S02]  /*5060*/  MOV R157, 0xffffffff ;  /* 0xffffffff009d7802 */ /* 0x000fc40000000f00 */
[----:B------:R-:W-:Y:S02]  /*5070*/  MOV R2, 0x5090 ;  /* 0x0000509000027802 */ /* 0x000fe40000000f00 */
[----:B------:R-:W-:Y:S05]  /*5080*/  CALL.REL.NOINC `($__internal_87_$__cuda_sm70_shflsync_bfly_p) ;  /* 0x0000001000007944 */ /* 0x000fea0003c00000 */
[----:B01----:R-:W-:Y:S05]  /*5090*/  BRA `(.L_x_22643) ;  /* 0xffffe8a000007947 */ /* 0x003fea000383ffff */
        .weak           $__internal_87_$__cuda_sm70_shflsync_bfly_p
        .type           $__internal_87_$__cuda_sm70_shflsync_bfly_p,@function
        .size           $__internal_87_$__cuda_sm70_shflsync_bfly_p,(.L_x_43147 - $__internal_87_$__cuda_sm70_shflsync_bfly_p)
$__internal_87_$__cuda_sm70_shflsync_bfly_p:
[----:B------:R-:W-:Y:S01]  /*50a0*/  HFMA2.MMA R3, -RZ, RZ, 0, 0 ;  /* 0x00000000ff037435 */ /* 0x000fe200000001ff */
[----:B------:R-:W-:Y:S04]  /*50b0*/  WARPSYNC R157 ;  /* 0x0000009d00007348 */ /* 0x000fe80003800000 */
[----:B------:R0:W1:Y:S01]  /*50c0*/  SHFL.BFLY PT, R158, R205, R158, R156 ;  /* 0x0c00009ecd9e7389 */ /* 0x00006200000e009c */
[----:B------:R-:W-:Y:S05]  /*50d0*/  RET.REL.NODEC R2 `(_ZN10layer_norm13ln_fwd_kernelINS_13Kernel_traitsIf6__halfS2_S2_fjLj1536ELj1ELj4ELj1ELj16ENS_18Kernel_traits_baseILj1536EfS2_S2_S2_fjLj128EEEEELb0ELb1ELb1ELb1EEEvNS_9FwdParamsE) ;  /* 0xffffaf2002007950 */ /* 0x000fea0003c3ffff */
.L_x_22644:
        /* <DEDUP_REMOVED lines=10> */
.L_x_43147:


//--------------------- .text._ZN10layer_norm13ln_fwd_kernelINS_13Kernel_traitsIf6__halfS2_S2_fjLj1536ELj1ELj4ELj1ELj16ENS_18Kernel_traits_baseILj1536EfS2_S2_S2_fjLj128EEEEELb1ELb0ELb0ELb0EEEvNS_9FwdParamsE --------------------------
	.section	.text._ZN10layer_norm13ln_fwd_kernelINS_13Kernel_traitsIf6__halfS2_S2_fjLj1536ELj1ELj4ELj1ELj16ENS_18Kernel_traits_baseILj1536EfS2_S2_S2_fjLj128EEEEELb1ELb0ELb0ELb0EEEvNS_9FwdParamsE,"ax",@progbits
	.sectioninfo	@"SHI_REGISTERS=201"
	.align	128
        .global         _ZN10layer_norm13ln_fwd_kernelINS_13Kernel_traitsIf6__halfS2_S2_fjLj1536ELj1ELj4ELj1ELj16ENS_18Kernel_traits_baseILj1536EfS2_S2_S2_fjLj128EEEEELb1ELb0ELb0ELb0EEEvNS_9FwdParamsE
        .type           _ZN10layer_norm13ln_fwd_kernelINS_13Kernel_traitsIf6__halfS2_S2_fjLj1536ELj1ELj4ELj1ELj16ENS_18Kernel_traits_baseILj1536EfS2_S2_S2_fjLj128EEEEELb1ELb0ELb0ELb0EEEvNS_9FwdParamsE,@function
        .size           _ZN10layer_norm13ln_fwd_kernelINS_13Kernel_traitsIf6__halfS2_S2_fjLj1536ELj1ELj4ELj1ELj16ENS_18Kernel_traits_baseILj1536EfS2_S2_S2_fjLj128EEEEELb1ELb0ELb0ELb0EEEvNS_9FwdParamsE,(.L_x_43148 - _ZN10layer_norm13ln_fwd_kernelINS_13Kernel_traitsIf6__halfS2_S2_fjLj1536ELj1ELj4ELj1ELj16ENS_18Kernel_traits_baseILj1536EfS2_S2_S2_fjLj128EEEEELb1ELb0ELb0ELb0EEEvNS_9FwdParamsE)
        .other          _ZN10layer_norm13ln_fwd_kernelINS_13Kernel_traitsIf6__halfS2_S2_fjLj1536ELj1ELj4ELj1ELj16ENS_18Kernel_traits_baseILj1536EfS2_S2_S2_fjLj128EEEEELb1ELb0ELb0ELb0EEEvNS_9FwdParamsE,@"STO_CUDA_ENTRY STV_DEFAULT"
_ZN10layer_norm13ln_fwd_kernelINS_13Kernel_traitsIf6__halfS2_S2_fjLj1536ELj1ELj4ELj1ELj16ENS_18Kernel_traits_baseILj1536EfS2_S2_S2_fjLj128EEEEELb1ELb0ELb0ELb0EEEvNS_9FwdParamsE:
.text._ZN10layer_norm13ln_fwd_kernelINS_13Kernel_traitsIf6__halfS2_S2_fjLj1536ELj1ELj4ELj1ELj16ENS_18Kernel_traits_baseILj1536EfS2_S2_S2_fjLj128EEEEELb1ELb0ELb0ELb0EEEvNS_9FwdParamsE:
        /* <DEDUP_REMOVED lines=9> */
[----:B------:R-:W-:Y:S01]  /*0090*/  MOV R144, c[0x0][0x230] ;  /* 0x00008c0000907a02 */ /* 0x000fe20000000f00 */
        /* <DEDUP_REMOVED lines=89> */
.L_x_22646:
[----:B------:R-:W-:Y:S05]  /*0630*/  BSYNC B0 ;  /* 0x0000000000007941 */ /* 0x000fea0003800000 */
.L_x_22645:
        /* <DEDUP_REMOVED lines=17> */
.L_x_22648:
[----:B------:R-:W-:Y:S05]  /*0750*/  BSYNC B0 ;  /* 0x0000000000007941 */ /* 0x000fea0003800000 */
.L_x_22647:
        /* <DEDUP_REMOVED lines=17> */
.L_x_22650:
[----:B------:R-:W-:Y:S05]  /*0870*/  BSYNC B0 ;  /* 0x0000000000007941 */ /* 0x000fea0003800000 */
.L_x_22649:
        /* <DEDUP_REMOVED lines=17> */
.L_x_22652:
[----:B------:R-:W-:Y:S05]  /*0990*/  BSYNC B0 ;  /* 0x0000000000007941 */ /* 0x000fea0003800000 */
.L_x_22651:
        /* <DEDUP_REMOVED lines=17> */
.L_x_22654:
[----:B------:R-:W-:Y:S05]  /*0ab0*/  BSYNC B0 ;  /* 0x0000000000007941 */ /* 0x000fea0003800000 */
.L_x_22653:
        /* <DEDUP_REMOVED lines=25> */
.L_x_22656:
[----:B------:R-:W-:Y:S05]  /*0c50*/  BSYNC B0 ;  /* 0x0000000000007941 */ /* 0x000fea0003800000 */
.L_x_22655:
        /* <DEDUP_REMOVED lines=21> */
.L_x_23020:
[----:B------:R-:W-:Y:S02]  /*0db0*/  ISETP.NE.U32.AND P0, PT, RZ, c[0x0][0x1c0], PT ;  /* 0x00007000ff007a0c */ /* 0x000fe40003f05070 */
[----:B------:R-:W-:Y:S02]  /*0dc0*/  LOP3.LUT P1, RZ, R16, 0x8, RZ, 0xc0, !PT ;  /* 0x0000000810ff7812 */ /* 0x000fe4000782c0ff */
[----:B------:R-:W-:-:S13]  /*0dd0*/  ISETP.NE.AND.EX P0, PT, RZ, c[0x0][0x1c4], PT, P0 ;  /* 0x00007100ff007a0c */ /* 0x000fda0003f05300 */
[----:B------:R-:W-:-:S05]  /*0de0*/  @P0 MOV R140, 0x2 ;  /* 0x00000002008c0802 */ /* 0x000fca0000000f00 */
        /* <DEDUP_REMOVED lines=33> */
.L_x_22660:
[----:B0-----:R-:W-:Y:S02]  /*1000*/  IMAD.MOV.U32 R152, RZ, RZ, R6 ;  /* 0x000000ffff987224 */ /* 0x001fe400078e0006 */
.L_x_22661:
[----:B------:R-:W-:Y:S05]  /*1010*/  BSYNC B1 ;  /* 0x0000000000017941 */ /* 0x000fea0003800000 */
.L_x_22659:
        /* <DEDUP_REMOVED lines=16> */
.L_x_22665:
[----:B------:R-:W-:Y:S05]  /*1120*/  BSYNC B2 ;  /* 0x0000000000027941 */ /* 0x000fea0003800000 */
.L_x_22664:
        /* <DEDUP_REMOVED lines=42> */
.L_x_22663:
[----:B------:R-:W-:Y:S05]  /*13d0*/  BSYNC B1 ;  /* 0x0000000000017941 */ /* 0x000fea0003800000 */
.L_x_22662:
        /* <DEDUP_REMOVED lines=24> */
.L_x_22667:
[----:B------:R-:W-:Y:S02]  /*1560*/  IMAD.MOV.U32 R178, RZ, RZ, R6 ;  /* 0x000000ffffb27224 */ /* 0x000fe400078e0006 */
.L_x_22668:
[----:B------:R-:W-:Y:S05]  /*1570*/  BSYNC B1 ;  /* 0x0000000000017941 */ /* 0x000fea0003800000 */
.L_x_22666:
        /* <DEDUP_REMOVED lines=16> */
.L_x_22672:
[----:B------:R-:W-:Y:S05]  /*1680*/  BSYNC B2 ;  /* 0x0000000000027941 */ /* 0x000fea0003800000 */
.L_x_22671:
        /* <DEDUP_REMOVED lines=42> */
.L_x_22670:
[----:B------:R-:W-:Y:S05]  /*1930*/  BSYNC B1 ;  /* 0x0000000000017941 */ /* 0x000fea0003800000 */
.L_x_22669:
        /* <DEDUP_REMOVED lines=23> */
.L_x_22674:
[----:B------:R-:W-:Y:S02]  /*1ab0*/  MOV R178, R6 ;  /* 0x0000000600b27202 */ /* 0x000fe40000000f00 */
.L_x_22675:
[----:B------:R-:W-:Y:S05]  /*1ac0*/  BSYNC B1 ;  /* 0x0000000000017941 */ /* 0x000fea0003800000 */
.L_x_22673:
        /* <DEDUP_REMOVED lines=16> */
.L_x_22679:
[----:B------:R-:W-:Y:S05]  /*1bd0*/  BSYNC B2 ;  /* 0x0000000000027941 */ /* 0x000fea0003800000 */
.L_x_22678:
        /* <DEDUP_REMOVED lines=42> */
.L_x_22677:
[----:B------:R-:W-:Y:S05]  /*1e80*/  BSYNC B1 ;  /* 0x0000000000017941 */ /* 0x000fea0003800000 */
.L_x_22676:
        /* <DEDUP_REMOVED lines=21> */
.L_x_22681:
[----:B------:R-:W-:Y:S02]  /*1fe0*/  IMAD.MOV.U32 R178, RZ, RZ, R6 ;  /* 0x000000ffffb27224 */ /* 0x000fe400078e0006 */
.L_x_22682:
[----:B------:R-:W-:Y:S05]  /*1ff0*/  BSYNC B1 ;  /* 0x0000000000017941 */ /* 0x000fea0003800000 */
.L_x_22680:
        /* <DEDUP_REMOVED lines=16> */
.L_x_22686:
[----:B------:R-:W-:Y:S05]  /*2100*/  BSYNC B2 ;  /* 0x0000000000027941 */ /* 0x000fea0003800000 */
.L_x_22685:
        /* <DEDUP_REMOVED lines=42> */
.L_x_22684:
[----:B------:R-:W-:Y:S05]  /*23b0*/  BSYNC B1 ;  /* 0x0000000000017941 */ /* 0x000fea0003800000 */
.L_x_22683:
        /* <DEDUP_REMOVED lines=21> */
.L_x_22688:
[----:B------:R-:W-:Y:S02]  /*2510*/  MOV R178, R6 ;  /* 0x0000000600b27202 */ /* 0x000fe40000000f00 */
.L_x_22689:
[----:B------:R-:W-:Y:S05]  /*2520*/  BSYNC B1 ;  /* 0x0000000000017941 */ /* 0x000fea0003800000 */
.L_x_22687:
        /* <DEDUP_REMOVED lines=16> */
.L_x_22693:
[----:B------:R-:W-:Y:S05]  /*2630*/  BSYNC B2 ;  /* 0x0000000000027941 */ /* 0x000fea0003800000 */
.L_x_22692:
        /* <DEDUP_REMOVED lines=42> */
.L_x_22691:
[----:B------:R-:W-:Y:S05]  /*28e0*/  BSYNC B1 ;  /* 0x0000000000017941 */ /* 0x000fea0003800000 */
.L_x_22690:
        /* <DEDUP_REMOVED lines=21> */
.L_x_22695:
[----:B------:R-:W-:Y:S02]  /*2a40*/  IMAD.MOV.U32 R178, RZ, RZ, R6 ;  /* 0x000000ffffb27224 */ /* 0x000fe400078e0006 */
.L_x_22696:
[----:B------:R-:W-:Y:S05]  /*2a50*/  BSYNC B1 ;  /* 0x0000000000017941 */ /* 0x000fea0003800000 */
.L_x_22694:
        /* <DEDUP_REMOVED lines=16> */
.L_x_22700:
[----:B------:R-:W-:Y:S05]  /*2b60*/  BSYNC B2 ;  /* 0x0000000000027941 */ /* 0x000fea0003800000 */
.L_x_22699:
        /* <DEDUP_REMOVED lines=42> */
.L_x_22698:
[----:B------:R-:W-:Y:S05]  /*2e10*/  BSYNC B1 ;  /* 0x0000000000017941 */ /* 0x000fea0003800000 */
.L_x_22697:
        /* <DEDUP_REMOVED lines=21> */
.L_x_22702:
[----:B------:R-:W-:Y:S02]  /*2f70*/  IMAD.MOV.U32 R142, RZ, RZ, R6 ;  /* 0x000000ffff8e7224 */ /* 0x000fe400078e0006 */
.L_x_22703:
[----:B------:R-:W-:Y:S05]  /*2f80*/  BSYNC B1 ;  /* 0x0000000000017941 */ /* 0x000fea0003800000 */
.L_x_22701:
        /* <DEDUP_REMOVED lines=16> */
.L_x_22707:
[----:B------:R-:W-:Y:S05]  /*3090*/  BSYNC B2 ;  /* 0x0000000000027941 */ /* 0x000fea0003800000 */
.L_x_22706:
        /* <DEDUP_REMOVED lines=42> */
.L_x_22705:
[----:B------:R-:W-:Y:S05]  /*3340*/  BSYNC B1 ;  /* 0x0000000000017941 */ /* 0x000fea0003800000 */
.L_x_22704:
        /* <DEDUP_REMOVED lines=21> */
.L_x_22709:
[----:B------:R-:W-:Y:S02]  /*34a0*/  IMAD.MOV.U32 R142, RZ, RZ, R6 ;  /* 0x000000ffff8e7224 */ /* 0x000fe400078e0006 */
.L_x_22710:
[----:B------:R-:W-:Y:S05]  /*34b0*/  BSYNC B1 ;  /* 0x0000000000017941 */ /* 0x000fea0003800000 */
.L_x_22708:
        /* <DEDUP_REMOVED lines=18> */
.L_x_22714:
[----:B------:R-:W-:Y:S05]  /*35e0*/  BSYNC B2 ;  /* 0x0000000000027941 */ /* 0x000fea0003800000 */
.L_x_22713:
        /* <DEDUP_REMOVED lines=42> */
.L_x_22712:
[----:B------:R-:W-:Y:S05]  /*3890*/  BSYNC B1 ;  /* 0x0000000000017941 */ /* 0x000fea0003800000 */
.L_x_22711:
[----:B------:R-:W0:Y:S01]  /*38a0*/  I2F.U32 R140, R142 ;  /* 0x0000008e008c7306 */ /* 0x000e220000201000 */
[----:B------:R-:W-:Y:S01]  /*38b0*/  HADD2.F32 R178, -RZ, R143.H1_H1 ;  /* 0x3000008fffb27230 */ /* 0x000fe20000004100 */
[----:B------:R-:W-:Y:S01]  /*38c0*/  SEL R196, RZ, 0x10000, P5 ;  /* 0x00010000ffc47807 */ /* 0x000fe20002800000 */
[----:B------:R-:W-:Y:S01]  /*38d0*/  @P0 HADD2.F32 R188, -RZ, R43.H1_H1 ;  /* 0x3000002bffbc0230 */ /* 0x000fe20000004100 */
[----:B------:R-:W-:Y:S02]  /*38e0*/  LOP3.LUT P5, RZ, R16, 0x2, RZ, 0xc0, !PT ;  /* 0x0000000210ff7812 */ /* 0x000fe400078ac0ff */
[----:B------:R-:W-:Y:S01]  /*38f0*/  FMUL.FTZ R178, R178, R195 ;  /* 0x000000c3b2b27220 */ /* 0x000fe20000410000 */
[----:B------:R-:W-:Y:S02]  /*3900*/  SEL R179, RZ, 0x100, P4 ;  /* 0x00000100ffb37807 */ /* 0x000fe40002000000 */
        /* <DEDUP_REMOVED lines=10> */
[----:B------:R-:W-:Y:S02]  /*39b0*/  SEL R140, RZ, 0x1, P2 ;  /* 0x00000001ff8c7807 */ /* 0x000fe40001000000 */
[----:B------:R-:W-:Y:S02]  /*39c0*/  FSEL R183, R178, RZ, !P4 ;  /* 0x000000ffb2b77208 */ /* 0x000fe40006000000 */
[----:B------:R-:W-:Y:S01]  /*39d0*/  SEL R142, RZ, 0x1000000, P4 ;  /* 0x01000000ff8e7807 */ /* 0x000fe20002000000 */
[----:B------:R-:W-:-:S04]  /*39e0*/  IMAD.WIDE.U32 R140, R140, 0x1000000, RZ ;  /* 0x010000008c8c7825 */ /* 0x000fc800078e00ff */
[----:B------:R-:W-:Y:S01]  /*39f0*/  @P0 FADD.FTZ R183, R188, R183 ;  /* 0x000000b7bcb70221 */ /* 0x000fe20000010000 */
[----:B------:R-:W-:Y:S02]  /*3a00*/  LOP3.LUT R190, R190, R140, R192, 0xfe, !PT ;  /* 0x0000008cbebe7212 */ /* 0x000fe400078efec0 */
[C---:B------:R-:W-:Y:S02]  /*3a10*/  LEA R188, P0, R4.reuse, c[0x0][0x188], 0x4 ;  /* 0x0000620004bc7a11 */ /* 0x040fe400078020ff */
[----:B------:R-:W-:Y:S02]  /*3a20*/  LOP3.LUT R140, R179, R142, R196, 0xfe, !PT ;  /* 0x0000008eb38c7212 */ /* 0x000fe400078efec4 */
[C---:B------:R-:W-:Y:S02]  /*3a30*/  LEA.HI.X R189, R4.reuse, c[0x0][0x18c], RZ, 0x4, P0 ;  /* 0x0000630004bd7a11 */ /* 0x040fe400000f24ff */
[----:B------:R-:W-:Y:S02]  /*3a40*/  LOP3.LUT R197, R141, R140, R197, 0xfe, !PT ;  /* 0x0000008c8dc57212 */ /* 0x000fe400078efec5 */
        /* <DEDUP_REMOVED lines=11> */
.L_x_22658:
[----:B------:R-:W-:Y:S05]  /*3b00*/  BSYNC B0 ;  /* 0x0000000000007941 */ /* 0x000fea0003800000 */
.L_x_22657:
        /* <DEDUP_REMOVED lines=23> */
.L_x_22718:
[----:B0-----:R-:W-:Y:S02]  /*3c80*/  IMAD.MOV.U32 R163, RZ, RZ, R6 ;  /* 0x000000ffffa37224 */ /* 0x001fe400078e0006 */
.L_x_22719:
[----:B------:R-:W-:Y:S05]  /*3c90*/  BSYNC B1 ;  /* 0x0000000000017941 */ /* 0x000fea0003800000 */
.L_x_22717:
        /* <DEDUP_REMOVED lines=16> */
.L_x_22723:
[----:B------:R-:W-:Y:S05]  /*3da0*/  BSYNC B2 ;  /* 0x0000000000027941 */ /* 0x000fea0003800000 */
.L_x_22722:
        /* <DEDUP_REMOVED lines=42> */
.L_x_22721:
[----:B------:R-:W-:Y:S05]  /*4050*/  BSYNC B1 ;  /* 0x0000000000017941 */ /* 0x000fea0003800000 */
.L_x_22720:
        /* <DEDUP_REMOVED lines=24> */
.L_x_22725:
[----:B------:R-:W-:Y:S02]  /*41e0*/  IMAD.MOV.U32 R163, RZ, RZ, R6 ;  /* 0x000000ffffa37224 */ /* 0x000fe400078e0006 */
.L_x_22726:
[----:B------:R-:W-:Y:S05]  /*41f0*/  BSYNC B1 ;  /* 0x0000000000017941 */ /* 0x000fea0003800000 */
.L_x_22724:
        /* <DEDUP_REMOVED lines=16> */
.L_x_22730:
[----:B------:R-:W-:Y:S05]  /*4300*/  BSYNC B2 ;  /* 0x0000000000027941 */ /* 0x000fea0003800000 */
.L_x_22729:
        /* <DEDUP_REMOVED lines=42> */
.L_x_22728:
[----:B------:R-:W-:Y:S05]  /*45b0*/  BSYNC B1 ;  /* 0x0000000000017941 */ /* 0x000fea0003800000 */
.L_x_22727:
        /* <DEDUP_REMOVED lines=23> */
.L_x_22732:
[----:B------:R-:W-:Y:S02]  /*4730*/  MOV R161, R6 ;  /* 0x0000000600a17202 */ /* 0x000fe40000000f00 */
.L_x_22733:
[----:B------:R-:W-:Y:S05]  /*4740*/  BSYNC B1 ;  /* 0x0000000000017941 */ /* 0x000fea0003800000 */
.L_x_22731:
        /* <DEDUP_REMOVED lines=16> */
.L_x_22737:
[----:B------:R-:W-:Y:S05]  /*4850*/  BSYNC B2 ;  /* 0x0000000000027941 */ /* 0x000fea0003800000 */
.L_x_22736:
        /* <DEDUP_REMOVED lines=42> */
.L_x_22735:
[----:B------:R-:W-:Y:S05]  /*4b00*/  BSYNC B1 ;  /* 0x0000000000017941 */ /* 0x000fea0003800000 */
.L_x_22734:
        /* <DEDUP_REMOVED lines=21> */
.L_x_22739:
[----:B------:R-:W-:Y:S02]  /*4c60*/  IMAD.MOV.U32 R161, RZ, RZ, R6 ;  /* 0x000000ffffa17224 */ /* 0x000fe400078e0006 */
.L_x_22740:
[----:B------:R-:W-:Y:S05]  /*4c70*/  BSYNC B1 ;  /* 0x0000000000017941 */ /* 0x000fea0003800000 */
.L_x_22738:
        /* <DEDUP_REMOVED lines=16> */
.L_x_22744:
[----:B------:R-:W-:Y:S05]  /*4d80*/  BSYNC B2 ;  /* 0x0000000000027941 */ /* 0x000fea0003800000 */
.L_x_22743:
        /* <DEDUP_REMOVED lines=42> */
.L_x_22742:
[----:B------:R-:W-:Y:S05]  /*5030*/  BSYNC B1 ;  /* 0x0000000000017941 */ /* 0x000fea0003800000 */
.L_x_22741:
        /* <DEDUP_REMOVED lines=21> */
.L_x_22746:
[----:B------:R-:W-:Y:S02]  /*5190*/  IMAD.MOV.U32 R178, RZ, RZ, R6 ;  /* 0x000000ffffb27224 */ /* 0x000fe400078e0006 */
.L_x_22747:
[----:B------:R-:W-:Y:S05]  /*51a0*/  BSYNC B1 ;  /* 0x0000000000017941 */ /* 0x000fea0003800000 */
.L_x_22745:
        /* <DEDUP_REMOVED lines=16> */
.L_x_22751:
[----:B------:R-:W-:Y:S05]  /*52b0*/  BSYNC B2 ;  /* 0x0000000000027941 */ /* 0x000fea0003800000 */
.L_x_22750:
        /* <DEDUP_REMOVED lines=42> */
.L_x_22749:
[----:B------:R-:W-:Y:S05]  /*5560*/  BSYNC B1 ;  /* 0x0000000000017941 */ /* 0x000fea0003800000 */
.L_x_22748:
        /* <DEDUP_REMOVED lines=21> */
.L_x_22753:
[----:B------:R-:W-:Y:S02]  /*56c0*/  IMAD.MOV.U32 R178, RZ, RZ, R6 ;  /* 0x000000ffffb27224 */ /* 0x000fe400078e0006 */
.L_x_22754:
[----:B------:R-:W-:Y:S05]  /*56d0*/  BSYNC B1 ;  /* 0x0000000000017941 */ /* 0x000fea0003800000 */
.L_x_22752:
        /* <DEDUP_REMOVED lines=16> */
.L_x_22758:
[----:B------:R-:W-:Y:S05]  /*57e0*/  BSYNC B2 ;  /* 0x0000000000027941 */ /* 0x000fea0003800000 */
.L_x_22757:
        /* <DEDUP_REMOVED lines=42> */
.L_x_22756:
[----:B------:R-:W-:Y:S05]  /*5a90*/  BSYNC B1 ;  /* 0x0000000000017941 */ /* 0x000fea0003800000 */
.L_x_22755:
        /* <DEDUP_REMOVED lines=21> */
.L_x_22760:
[----:B------:R-:W-:Y:S02]  /*5bf0*/  IMAD.MOV.U32 R142, RZ, RZ, R6 ;  /* 0x000000ffff8e7224 */ /* 0x000fe400078e0006 */
.L_x_22761:
[----:B------:R-:W-:Y:S05]  /*5c00*/  BSYNC B1 ;  /* 0x0000000000017941 */ /* 0x000fea0003800000 */
.L_x_22759:
        /* <DEDUP_REMOVED lines=16> */
.L_x_22765:
[----:B------:R-:W-:Y:S05]  /*5d10*/  BSYNC B2 ;  /* 0x0000000000027941 */ /* 0x000fea0003800000 */
.L_x_22764:
        /* <DEDUP_REMOVED lines=42> */
.L_x_22763:
[----:B------:R-:W-:Y:S05]  /*5fc0*/  BSYNC B1 ;  /* 0x0000000000017941 */ /* 0x000fea0003800000 */
.L_x_22762:
        /* <DEDUP_REMOVED lines=21> */
.L_x_22767:
[----:B------:R-:W-:Y:S02]  /*6120*/  MOV R142, R6 ;  /* 0x00000006008e7202 */ /* 0x000fe40000000f00 */
.L_x_22768:
[----:B------:R-:W-:Y:S05]  /*6130*/  BSYNC B1 ;  /* 0x0000000000017941 */ /* 0x000fea0003800000 */
.L_x_22766:
        /* <DEDUP_REMOVED lines=18> */
.L_x_22772:
[----:B------:R-:W-:Y:S05]  /*6260*/  BSYNC B2 ;  /* 0x0000000000027941 */ /* 0x000fea0003800000 */
.L_x_22771:
        /* <DEDUP_REMOVED lines=42> */
.L_x_22770:
[----:B------:R-:W-:Y:S05]  /*6510*/  BSYNC B1 ;  /* 0x0000000000017941 */ /* 0x000fea0003800000 */
.L_x_22769:
        /* <DEDUP_REMOVED lines=38> */
.L_x_22716:
[----:B------:R-:W-:Y:S05]  /*6780*/  BSYNC B0 ;  /* 0x0000000000007941 */ /* 0x000fea0003800000 */
.L_x_22715:
        /* <DEDUP_REMOVED lines=23> */
.L_x_22776:
[----:B0-----:R-:W-:Y:S02]  /*6900*/  IMAD.MOV.U32 R147, RZ, RZ, R6 ;  /* 0x000000ffff937224 */ /* 0x001fe400078e0006 */
.L_x_22777:
[----:B------:R-:W-:Y:S05]  /*6910*/  BSYNC B1 ;  /* 0x0000000000017941 */ /* 0x000fea0003800000 */
.L_x_22775:
        /* <DEDUP_REMOVED lines=16> */
.L_x_22781:
[----:B------:R-:W-:Y:S05]  /*6a20*/  BSYNC B2 ;  /* 0x0000000000027941 */ /* 0x000fea0003800000 */
.L_x_22780:
        /* <DEDUP_REMOVED lines=42> */
.L_x_22779:
[----:B------:R-:W-:Y:S05]  /*6cd0*/  BSYNC B1 ;  /* 0x0000000000017941 */ /* 0x000fea0003800000 */
.L_x_22778:
        /* <DEDUP_REMOVED lines=24> */
.L_x_22783:
[----:B------:R-:W-:Y:S02]  /*6e60*/  IMAD.MOV.U32 R160, RZ, RZ, R6 ;  /* 0x000000ffffa07224 */ /* 0x000fe400078e0006 */
.L_x_22784:
[----:B------:R-:W-:Y:S05]  /*6e70*/  BSYNC B1 ;  /* 0x0000000000017941 */ /* 0x000fea0003800000 */
.L_x_22782:
        /* <DEDUP_REMOVED lines=16> */
.L_x_22788:
[----:B------:R-:W-:Y:S05]  /*6f80*/  BSYNC B2 ;  /* 0x0000000000027941 */ /* 0x000fea0003800000 */
.L_x_22787:
        /* <DEDUP_REMOVED lines=42> */
.L_x_22786:
[----:B------:R-:W-:Y:S05]  /*7230*/  BSYNC B1 ;  /* 0x0000000000017941 */ /* 0x000fea0003800000 */
.L_x_22785:
        /* <DEDUP_REMOVED lines=23> */
.L_x_22790:
[----:B------:R-:W-:Y:S02]  /*73b0*/  IMAD.MOV.U32 R160, RZ, RZ, R6 ;  /* 0x000000ffffa07224 */ /* 0x000fe400078e0006 */
.L_x_22791:
[----:B------:R-:W-:Y:S05]  /*73c0*/  BSYNC B1 ;  /* 0x0000000000017941 */ /* 0x000fea0003800000 */
.L_x_22789:
        /* <DEDUP_REMOVED lines=16> */
.L_x_22795:
[----:B------:R-:W-:Y:S05]  /*74d0*/  BSYNC B2 ;  /* 0x0000000000027941 */ /* 0x000fea0003800000 */
.L_x_22794:
        /* <DEDUP_REMOVED lines=42> */
.L_x_22793:
[----:B------:R-:W-:Y:S05]  /*7780*/  BSYNC B1 ;  /* 0x0000000000017941 */ /* 0x000fea0003800000 */
.L_x_22792:
        /* <DEDUP_REMOVED lines=21> */
.L_x_22797:
[----:B------:R-:W-:Y:S02]  /*78e0*/  IMAD.MOV.U32 R160, RZ, RZ, R6 ;  /* 0x000000ffffa07224 */ /* 0x000fe400078e0006 */
.L_x_22798:
[----:B------:R-:W-:Y:S05]  /*78f0*/  BSYNC B1 ;  /* 0x0000000000017941 */ /* 0x000fea0003800000 */
.L_x_22796:
        /* <DEDUP_REMOVED lines=16> */
.L_x_22802:
[----:B------:R-:W-:Y:S05]  /*7a00*/  BSYNC B2 ;  /* 0x0000000000027941 */ /* 0x000fea0003800000 */
.L_x_22801:
        /* <DEDUP_REMOVED lines=42> */
.L_x_22800:
[----:B------:R-:W-:Y:S05]  /*7cb0*/  BSYNC B1 ;  /* 0x0000000000017941 */ /* 0x000fea0003800000 */
.L_x_22799:
        /* <DEDUP_REMOVED lines=21> */
.L_x_22804:
[----:B------:R-:W-:Y:S02]  /*7e10*/  IMAD.MOV.U32 R178, RZ, RZ, R6 ;  /* 0x000000ffffb27224 */ /* 0x000fe400078e0006 */
.L_x_22805:
[----:B------:R-:W-:Y:S05]  /*7e20*/  BSYNC B1 ;  /* 0x0000000000017941 */ /* 0x000fea0003800000 */
.L_x_22803:
        /* <DEDUP_REMOVED lines=16> */
.L_x_22809:
[----:B------:R-:W-:Y:S05]  /*7f30*/  BSYNC B2 ;  /* 0x0000000000027941 */ /* 0x000fea0003800000 */
.L_x_22808:
        /* <DEDUP_REMOVED lines=42> */
.L_x_22807:
[----:B------:R-:W-:Y:S05]  /*81e0*/  BSYNC B1 ;  /* 0x0000000000017941 */ /* 0x000fea0003800000 */
.L_x_22806:
        /* <DEDUP_REMOVED lines=21> */
.L_x_22811:
[----:B------:R-:W-:Y:S02]  /*8340*/  MOV R178, R6 ;  /* 0x0000000600b27202 */ /* 0x000fe40000000f00 */
.L_x_22812:
[----:B------:R-:W-:Y:S05]  /*8350*/  BSYNC B1 ;  /* 0x0000000000017941 */ /* 0x000fea0003800000 */
.L_x_22810:
        /* <DEDUP_REMOVED lines=16> */
.L_x_22816:
[----:B------:R-:W-:Y:S05]  /*8460*/  BSYNC B2 ;  /* 0x0000000000027941 */ /* 0x000fea0003800000 */
.L_x_22815:
        /* <DEDUP_REMOVED lines=42> */
.L_x_22814:
[----:B------:R-:W-:Y:S05]  /*8710*/  BSYNC B1 ;  /* 0x0000000000017941 */ /* 0x000fea0003800000 */
.L_x_22813:
        /* <DEDUP_REMOVED lines=21> */
.L_x_22818:
[----:B------:R-:W-:Y:S02]  /*8870*/  IMAD.MOV.U32 R142, RZ, RZ, R6 ;  /* 0x000000ffff8e7224 */ /* 0x000fe400078e0006 */
.L_x_22819:
[----:B------:R-:W-:Y:S05]  /*8880*/  BSYNC B1 ;  /* 0x0000000000017941 */ /* 0x000fea0003800000 */
.L_x_22817:
        /* <DEDUP_REMOVED lines=16> */
.L_x_22823:
[----:B------:R-:W-:Y:S05]  /*8990*/  BSYNC B2 ;  /* 0x0000000000027941 */ /* 0x000fea0003800000 */
.L_x_22822:
        /* <DEDUP_REMOVED lines=42> */
.L_x_22821:
[----:B------:R-:W-:Y:S05]  /*8c40*/  BSYNC B1 ;  /* 0x0000000000017941 */ /* 0x000fea0003800000 */
.L_x_22820:
        /* <DEDUP_REMOVED lines=21> */
.L_x_22825:
[----:B------:R-:W-:Y:S02]  /*8da0*/  IMAD.MOV.U32 R142, RZ, RZ, R6 ;  /* 0x000000ffff8e7224 */ /* 0x000fe400078e0006 */
.L_x_22826:
[----:B------:R-:W-:Y:S05]  /*8db0*/  BSYNC B1 ;  /* 0x0000000000017941 */ /* 0x000fea0003800000 */
.L_x_22824:
        /* <DEDUP_REMOVED lines=18> */
.L_x_22830:
[----:B------:R-:W-:Y:S05]  /*8ee0*/  BSYNC B2 ;  /* 0x0000000000027941 */ /* 0x000fea0003800000 */
.L_x_22829:
        /* <DEDUP_REMOVED lines=42> */
.L_x_22828:
[----:B------:R-:W-:Y:S05]  /*9190*/  BSYNC B1 ;  /* 0x0000000000017941 */ /* 0x000fea0003800000 */
.L_x_22827:
        /* <DEDUP_REMOVED lines=38> */
.L_x_22774:
[----:B------:R-:W-:Y:S05]  /*9400*/  BSYNC B0 ;  /* 0x0000000000007941 */ /* 0x000fea0003800000 */
.L_x_22773:
        /* <DEDUP_REMOVED lines=23> */
.L_x_22834:
[----:B0-----:R-:W-:Y:S02]  /*9580*/  MOV R146, R6 ;  /* 0x0000000600927202 */ /* 0x001fe40000000f00 */
.L_x_22835:
[----:B------:R-:W-:Y:S05]  /*9590*/  BSYNC B1 ;  /* 0x0000000000017941 */ /* 0x000fea0003800000 */
.L_x_22833:
        /* <DEDUP_REMOVED lines=16> */
.L_x_22839:
[----:B------:R-:W-:Y:S05]  /*96a0*/  BSYNC B2 ;  /* 0x0000000000027941 */ /* 0x000fea0003800000 */
.L_x_22838:
        /* <DEDUP_REMOVED lines=42> */
.L_x_22837:
[----:B------:R-:W-:Y:S05]  /*9950*/  BSYNC B1 ;  /* 0x0000000000017941 */ /* 0x000fea0003800000 */
.L_x_22836:
        /* <DEDUP_REMOVED lines=24> */
.L_x_22841:
[----:B------:R-:W-:Y:S02]  /*9ae0*/  IMAD.MOV.U32 R157, RZ, RZ, R6 ;  /* 0x000000ffff9d7224 */ /* 0x000fe400078e0006 */
.L_x_22842:
[----:B------:R-:W-:Y:S05]  /*9af0*/  BSYNC B1 ;  /* 0x0000000000017941 */ /* 0x000fea0003800000 */
.L_x_22840:
        /* <DEDUP_REMOVED lines=16> */
.L_x_22846:
[----:B------:R-:W-:Y:S05]  /*9c00*/  BSYNC B2 ;  /* 0x0000000000027941 */ /* 0x000fea0003800000 */
.L_x_22845:
        /* <DEDUP_REMOVED lines=42> */
.L_x_22844:
[----:B------:R-:W-:Y:S05]  /*9eb0*/  BSYNC B1 ;  /* 0x0000000000017941 */ /* 0x000fea0003800000 */
.L_x_22843:
        /* <DEDUP_REMOVED lines=23> */
.L_x_22848:
[----:B------:R-:W-:Y:S02]  /*a030*/  IMAD.MOV.U32 R157, RZ, RZ, R6 ;  /* 0x000000ffff9d7224 */ /* 0x000fe400078e0006 */
.L_x_22849:
[----:B------:R-:W-:Y:S05]  /*a040*/  BSYNC B1 ;  /* 0x0000000000017941 */ /* 0x000fea0003800000 */
.L_x_22847:
        /* <DEDUP_REMOVED lines=16> */
.L_x_22853:
[----:B------:R-:W-:Y:S05]  /*a150*/  BSYNC B2 ;  /* 0x0000000000027941 */ /* 0x000fea0003800000 */
.L_x_22852:
        /* <DEDUP_REMOVED lines=42> */
.L_x_22851:
[----:B------:R-:W-:Y:S05]  /*a400*/  BSYNC B1 ;  /* 0x0000000000017941 */ /* 0x000fea0003800000 */
.L_x_22850:
        /* <DEDUP_REMOVED lines=21> */
.L_x_22855:
[----:B------:R-:W-:Y:S02]  /*a560*/  MOV R157, R6 ;  /* 0x00000006009d7202 */ /* 0x000fe40000000f00 */
.L_x_22856:
[----:B------:R-:W-:Y:S05]  /*a570*/  BSYNC B1 ;  /* 0x0000000000017941 */ /* 0x000fea0003800000 */
.L_x_22854:
        /* <DEDUP_REMOVED lines=16> */
.L_x_22860:
[----:B------:R-:W-:Y:S05]  /*a680*/  BSYNC B2 ;  /* 0x0000000000027941 */ /* 0x000fea0003800000 */
.L_x_22859:
        /* <DEDUP_REMOVED lines=42> */
.L_x_22858:
[----:B------:R-:W-:Y:S05]  /*a930*/  BSYNC B1 ;  /* 0x0000000000017941 */ /* 0x000fea0003800000 */
.L_x_22857:
        /* <DEDUP_REMOVED lines=21> */
.L_x_22862:
[----:B------:R-:W-:Y:S02]  /*aa90*/  IMAD.MOV.U32 R178, RZ, RZ, R6 ;  /* 0x000000ffffb27224 */ /* 0x000fe400078e0006 */
.L_x_22863:
[----:B------:R-:W-:Y:S05]  /*aaa0*/  BSYNC B1 ;  /* 0x0000000000017941 */ /* 0x000fea0003800000 */
.L_x_22861:
        /* <DEDUP_REMOVED lines=16> */
.L_x_22867:
[----:B------:R-:W-:Y:S05]  /*abb0*/  BSYNC B2 ;  /* 0x0000000000027941 */ /* 0x000fea0003800000 */
.L_x_22866:
        /* <DEDUP_REMOVED lines=42> */
.L_x_22865:
[----:B------:R-:W-:Y:S05]  /*ae60*/  BSYNC B1 ;  /* 0x0000000000017941 */ /* 0x000fea0003800000 */
.L_x_22864:
        /* <DEDUP_REMOVED lines=21> */
.L_x_22869:
[----:B------:R-:W-:Y:S02]  /*afc0*/  IMAD.MOV.U32 R178, RZ, RZ, R6 ;  /* 0x000000ffffb27224 */ /* 0x000fe400078e0006 */
.L_x_22870:
[----:B------:R-:W-:Y:S05]  /*afd0*/  BSYNC B1 ;  /* 0x0000000000017941 */ /* 0x000fea0003800000 */
.L_x_22868:
        /* <DEDUP_REMOVED lines=16> */
.L_x_22874:
[----:B------:R-:W-:Y:S05]  /*b0e0*/  BSYNC B2 ;  /* 0x0000000000027941 */ /* 0x000fea0003800000 */
.L_x_22873:
        /* <DEDUP_REMOVED lines=42> */
.L_x_22872:
[----:B------:R-:W-:Y:S05]  /*b390*/  BSYNC B1 ;  /* 0x0000000000017941 */ /* 0x000fea0003800000 */
.L_x_22871:
        /* <DEDUP_REMOVED lines=21> */
.L_x_22876:
[----:B------:R-:W-:Y:S02]  /*b4f0*/  IMAD.MOV.U32 R142, RZ, RZ, R6 ;  /* 0x000000ffff8e7224 */ /* 0x000fe400078e0006 */
.L_x_22877:
[----:B------:R-:W-:Y:S05]  /*b500*/  BSYNC B1 ;  /* 0x0000000000017941 */ /* 0x000fea0003800000 */
.L_x_22875:
        /* <DEDUP_REMOVED lines=16> */
.L_x_22881:
[----:B------:R-:W-:Y:S05]  /*b610*/  BSYNC B2 ;  /* 0x0000000000027941 */ /* 0x000fea0003800000 */
.L_x_22880:
        /* <DEDUP_REMOVED lines=42> */
.L_x_22879:
[----:B------:R-:W-:Y:S05]  /*b8c0*/  BSYNC B1 ;  /* 0x0000000000017941 */ /* 0x000fea0003800000 */
.L_x_22878:
        /* <DEDUP_REMOVED lines=21> */
.L_x_22883:
[----:B------:R-:W-:Y:S02]  /*ba20*/  IMAD.MOV.U32 R142, RZ, RZ, R6 ;  /* 0x000000ffff8e7224 */ /* 0x000fe400078e0006 */
.L_x_22884:
[----:B------:R-:W-:Y:S05]  /*ba30*/  BSYNC B1 ;  /* 0x0000000000017941 */ /* 0x000fea0003800000 */
.L_x_22882:
        /* <DEDUP_REMOVED lines=18> */
.L_x_22888:
[----:B------:R-:W-:Y:S05]  /*bb60*/  BSYNC B2 ;  /* 0x0000000000027941 */ /* 0x000fea0003800000 */
.L_x_22887:
        /* <DEDUP_REMOVED lines=42> */
.L_x_22886:
[----:B------:R-:W-:Y:S05]  /*be10*/  BSYNC B1 ;  /* 0x0000000000017941 */ /* 0x000fea0003800000 */
.L_x_22885:
        /* <DEDUP_REMOVED lines=38> */
.L_x_22832:
[----:B------:R-:W-:Y:S05]  /*c080*/  BSYNC B0 ;  /* 0x0000000000007941 */ /* 0x000fea0003800000 */
.L_x_22831:
        /* <DEDUP_REMOVED lines=23> */
.L_x_22892:
[----:B0-----:R-:W-:Y:S02]  /*c200*/  IMAD.MOV.U32 R153, RZ, RZ, R6 ;  /* 0x000000ffff997224 */ /* 0x001fe400078e0006 */
.L_x_22893:
[----:B------:R-:W-:Y:S05]  /*c210*/  BSYNC B1 ;  /* 0x0000000000017941 */ /* 0x000fea0003800000 */
.L_x_22891:
        /* <DEDUP_REMOVED lines=16> */
.L_x_22897:
[----:B------:R-:W-:Y:S05]  /*c320*/  BSYNC B2 ;  /* 0x0000000000027941 */ /* 0x000fea0003800000 */
.L_x_22896:
        /* <DEDUP_REMOVED lines=42> */
.L_x_22895:
[----:B------:R-:W-:Y:S05]  /*c5d0*/  BSYNC B1 ;  /* 0x0000000000017941 */ /* 0x000fea0003800000 */
.L_x_22894:
        /* <DEDUP_REMOVED lines=24> */
.L_x_22899:
[----:B------:R-:W-:Y:S02]  /*c760*/  MOV R153, R6 ;  /* 0x0000000600997202 */ /* 0x000fe40000000f00 */
.L_x_22900:
[----:B------:R-:W-:Y:S05]  /*c770*/  BSYNC B1 ;  /* 0x0000000000017941 */ /* 0x000fea0003800000 */
.L_x_22898:
        /* <DEDUP_REMOVED lines=16> */
.L_x_22904:
[----:B------:R-:W-:Y:S05]  /*c880*/  BSYNC B2 ;  /* 0x0000000000027941 */ /* 0x000fea0003800000 */
.L_x_22903:
        /* <DEDUP_REMOVED lines=42> */
.L_x_22902:
[----:B------:R-:W-:Y:S05]  /*cb30*/  BSYNC B1 ;  /* 0x0000000000017941 */ /* 0x000fea0003800000 */
.L_x_22901:
        /* <DEDUP_REMOVED lines=23> */
.L_x_22906:
[----:B------:R-:W-:Y:S02]  /*ccb0*/  IMAD.MOV.U32 R156, RZ, RZ, R6 ;  /* 0x000000ffff9c7224 */ /* 0x000fe400078e0006 */
.L_x_22907:
[----:B------:R-:W-:Y:S05]  /*ccc0*/  BSYNC B1 ;  /* 0x0000000000017941 */ /* 0x000fea0003800000 */
.L_x_22905:
        /* <DEDUP_REMOVED lines=16> */
.L_x_22911:
[----:B------:R-:W-:Y:S05]  /*cdd0*/  BSYNC B2 ;  /* 0x0000000000027941 */ /* 0x000fea0003800000 */
.L_x_22910:
        /* <DEDUP_REMOVED lines=42> */
.L_x_22909:
[----:B------:R-:W-:Y:S05]  /*d080*/  BSYNC B1 ;  /* 0x0000000000017941 */ /* 0x000fea0003800000 */
.L_x_22908:
        /* <DEDUP_REMOVED lines=21> */
.L_x_22913:
[----:B------:R-:W-:Y:S02]  /*d1e0*/  IMAD.MOV.U32 R156, RZ, RZ, R6 ;  /* 0x000000ffff9c7224 */ /* 0x000fe400078e0006 */
.L_x_22914:
[----:B------:R-:W-:Y:S05]  /*d1f0*/  BSYNC B1 ;  /* 0x0000000000017941 */ /* 0x000fea0003800000 */
.L_x_22912:
        /* <DEDUP_REMOVED lines=16> */
.L_x_22918:
[----:B------:R-:W-:Y:S05]  /*d300*/  BSYNC B2 ;  /* 0x0000000000027941 */ /* 0x000fea0003800000 */
.L_x_22917:
        /* <DEDUP_REMOVED lines=42> */
.L_x_22916:
[----:B------:R-:W-:Y:S05]  /*d5b0*/  BSYNC B1 ;  /* 0x0000000000017941 */ /* 0x000fea0003800000 */
.L_x_22915:
        /* <DEDUP_REMOVED lines=21> */
.L_x_22920:
[----:B------:R-:W-:Y:S02]  /*d710*/  IMAD.MOV.U32 R178, RZ, RZ, R6 ;  /* 0x000000ffffb27224 */ /* 0x000fe400078e0006 */
.L_x_22921:
[----:B------:R-:W-:Y:S05]  /*d720*/  BSYNC B1 ;  /* 0x0000000000017941 */ /* 0x000fea0003800000 */
.L_x_22919:
        /* <DEDUP_REMOVED lines=16> */
.L_x_22925:
[----:B------:R-:W-:Y:S05]  /*d830*/  BSYNC B2 ;  /* 0x0000000000027941 */ /* 0x000fea0003800000 */
.L_x_22924:
        /* <DEDUP_REMOVED lines=42> */
.L_x_22923:
[----:B------:R-:W-:Y:S05]  /*dae0*/  BSYNC B1 ;  /* 0x0000000000017941 */ /* 0x000fea0003800000 */
.L_x_22922:
        /* <DEDUP_REMOVED lines=21> */
.L_x_22927:
[----:B------:R-:W-:Y:S02]  /*dc40*/  IMAD.MOV.U32 R178, RZ, RZ, R6 ;  /* 0x000000ffffb27224 */ /* 0x000fe400078e0006 */
.L_x_22928:
[----:B------:R-:W-:Y:S05]  /*dc50*/  BSYNC B1 ;  /* 0x0000000000017941 */ /* 0x000fea0003800000 */
.L_x_22926:
        /* <DEDUP_REMOVED lines=16> */
.L_x_22932:
[----:B------:R-:W-:Y:S05]  /*dd60*/  BSYNC B2 ;  /* 0x0000000000027941 */ /* 0x000fea0003800000 */
.L_x_22931:
        /* <DEDUP_REMOVED lines=42> */
.L_x_22930:
[----:B------:R-:W-:Y:S05]  /*e010*/  BSYNC B1 ;  /* 0x0000000000017941 */ /* 0x000fea0003800000 */
.L_x_22929:
        /* <DEDUP_REMOVED lines=21> */
.L_x_22934:
[----:B------:R-:W-:Y:S02]  /*e170*/  MOV R142, R6 ;  /* 0x00000006008e7202 */ /* 0x000fe40000000f00 */
.L_x_22935:
[----:B------:R-:W-:Y:S05]  /*e180*/  BSYNC B1 ;  /* 0x0000000000017941 */ /* 0x000fea0003800000 */
.L_x_22933:
        /* <DEDUP_REMOVED lines=16> */
.L_x_22939:
[----:B------:R-:W-:Y:S05]  /*e290*/  BSYNC B2 ;  /* 0x0000000000027941 */ /* 0x000fea0003800000 */
.L_x_22938:
        /* <DEDUP_REMOVED lines=42> */
.L_x_22937:
[----:B------:R-:W-:Y:S05]  /*e540*/  BSYNC B1 ;  /* 0x0000000000017941 */ /* 0x000fea0003800000 */
.L_x_22936:
        /* <DEDUP_REMOVED lines=21> */
.L_x_22941:
[----:B------:R-:W-:Y:S02]  /*e6a0*/  IMAD.MOV.U32 R142, RZ, RZ, R6 ;  /* 0x000000ffff8e7224 */ /* 0x000fe400078e0006 */
.L_x_22942:
[----:B------:R-:W-:Y:S05]  /*e6b0*/  BSYNC B1 ;  /* 0x0000000000017941 */ /* 0x000fea0003800000 */
.L_x_22940:
        /* <DEDUP_REMOVED lines=18> */
.L_x_22946:
[----:B------:R-:W-:Y:S05]  /*e7e0*/  BSYNC B2 ;  /* 0x0000000000027941 */ /* 0x000fea0003800000 */
.L_x_22945:
        /* <DEDUP_REMOVED lines=42> */
.L_x_22944:
[----:B------:R-:W-:Y:S05]  /*ea90*/  BSYNC B1 ;  /* 0x0000000000017941 */ /* 0x000fea0003800000 */
.L_x_22943:
        /* <DEDUP_REMOVED lines=38> */
.L_x_22890:
[----:B------:R-:W-:Y:S05]  /*ed00*/  BSYNC B0 ;  /* 0x0000000000007941 */ /* 0x000fea0003800000 */
.L_x_22889:
        /* <DEDUP_REMOVED lines=23> */
.L_x_22950:
[----:B0-----:R-:W-:Y:S02]  /*ee80*/  IMAD.MOV.U32 R178, RZ, RZ, R6 ;  /* 0x000000ffffb27224 */ /* 0x001fe400078e0006 */
.L_x_22951:
[----:B------:R-:W-:Y:S05]  /*ee90*/  BSYNC B1 ;  /* 0x0000000000017941 */ /* 0x000fea0003800000 */
.L_x_22949:
        /* <DEDUP_REMOVED lines=16> */
.L_x_22955:
[----:B------:R-:W-:Y:S05]  /*efa0*/  BSYNC B2 ;  /* 0x0000000000027941 */ /* 0x000fea0003800000 */
.L_x_22954:
        /* <DEDUP_REMOVED lines=42> */
.L_x_22953:
[----:B------:R-:W-:Y:S05]  /*f250*/  BSYNC B1 ;  /* 0x0000000000017941 */ /* 0x000fea0003800000 */
.L_x_22952:
        /* <DEDUP_REMOVED lines=24> */
.L_x_22957:
[----:B------:R-:W-:Y:S02]  /*f3e0*/  IMAD.MOV.U32 R178, RZ, RZ, R6 ;  /* 0x000000ffffb27224 */ /* 0x000fe400078e0006 */
.L_x_22958:
[----:B------:R-:W-:Y:S05]  /*f3f0*/  BSYNC B1 ;  /* 0x0000000000017941 */ /* 0x000fea0003800000 */
.L_x_22956:
        /* <DEDUP_REMOVED lines=16> */
.L_x_22962:
[----:B------:R-:W-:Y:S05]  /*f500*/  BSYNC B2 ;  /* 0x0000000000027941 */ /* 0x000fea0003800000 */
.L_x_22961:
        /* <DEDUP_REMOVED lines=42> */
.L_x_22960:
[----:B------:R-:W-:Y:S05]  /*f7b0*/  BSYNC B1 ;  /* 0x0000000000017941 */ /* 0x000fea0003800000 */
.L_x_22959:
        /* <DEDUP_REMOVED lines=23> */
.L_x_22964:
[----:B------:R-:W-:Y:S02]  /*f930*/  IMAD.MOV.U32 R180, RZ, RZ, R6 ;  /* 0x000000ffffb47224 */ /* 0x000fe400078e0006 */
.L_x_22965:
[----:B------:R-:W-:Y:S05]  /*f940*/  BSYNC B1 ;  /* 0x0000000000017941 */ /* 0x000fea0003800000 */
.L_x_22963:
        /* <DEDUP_REMOVED lines=16> */
.L_x_22969:
[----:B------:R-:W-:Y:S05]  /*fa50*/  BSYNC B2 ;  /* 0x0000000000027941 */ /* 0x000fea0003800000 */
.L_x_22968:
        /* <DEDUP_REMOVED lines=42> */
.L_x_22967:
[----:B------:R-:W-:Y:S05]  /*fd00*/  BSYNC B1 ;  /* 0x0000000000017941 */ /* 0x000fea0003800000 */
.L_x_22966:
        /* <DEDUP_REMOVED lines=21> */
.L_x_22971:
[----:B------:R-:W-:Y:S02]  /*fe60*/  IMAD.MOV.U32 R180, RZ, RZ, R6 ;  /* 0x000000ffffb47224 */ /* 0x000fe400078e0006 */
.L_x_22972:
[----:B------:R-:W-:Y:S05]  /*fe70*/  BSYNC B1 ;  /* 0x0000000000017941 */ /* 0x000fea0003800000 */
.L_x_22970:
        /* <DEDUP_REMOVED lines=16> */
.L_x_22976:
[----:B------:R-:W-:Y:S05]  /*ff80*/  BSYNC B2 ;  /* 0x0000000000027941 */ /* 0x000fea0003800000 */
.L_x_22975:
        /* <DEDUP_REMOVED lines=42> */
.L_x_22974:
[----:B------:R-:W-:Y:S05]  /*10230*/  BSYNC B1 ;  /* 0x0000000000017941 */ /* 0x000fea0003800000 */
.L_x_22973:
        /* <DEDUP_REMOVED lines=21> */
.L_x_22978:
[----:B------:R-:W-:Y:S02]  /*10390*/  MOV R180, R6 ;  /* 0x0000000600b47202 */ /* 0x000fe40000000f00 */
.L_x_22979:
[----:B------:R-:W-:Y:S05]  /*103a0*/  BSYNC B1 ;  /* 0x0000000000017941 */ /* 0x000fea0003800000 */
.L_x_22977:
        /* <DEDUP_REMOVED lines=16> */
.L_x_22983:
[----:B------:R-:W-:Y:S05]  /*104b0*/  BSYNC B2 ;  /* 0x0000000000027941 */ /* 0x000fea0003800000 */
.L_x_22982:
        /* <DEDUP_REMOVED lines=42> */
.L_x_22981:
[----:B------:R-:W-:Y:S05]  /*10760*/  BSYNC B1 ;  /* 0x0000000000017941 */ /* 0x000fea0003800000 */
.L_x_22980:
        /* <DEDUP_REMOVED lines=21> */
.L_x_22985:
[----:B------:R-:W-:Y:S02]  /*108c0*/  IMAD.MOV.U32 R181, RZ, RZ, R6 ;  /* 0x000000ffffb57224 */ /* 0x000fe400078e0006 */
.L_x_22986:
[----:B------:R-:W-:Y:S05]  /*108d0*/  BSYNC B1 ;  /* 0x0000000000017941 */ /* 0x000fea0003800000 */
.L_x_22984:
        /* <DEDUP_REMOVED lines=16> */
.L_x_22990:
[----:B------:R-:W-:Y:S05]  /*109e0*/  BSYNC B2 ;  /* 0x0000000000027941 */ /* 0x000fea0003800000 */
.L_x_22989:
        /* <DEDUP_REMOVED lines=42> */
.L_x_22988:
[----:B------:R-:W-:Y:S05]  /*10c90*/  BSYNC B1 ;  /* 0x0000000000017941 */ /* 0x000fea0003800000 */
.L_x_22987:
        /* <DEDUP_REMOVED lines=21> */
.L_x_22992:
[----:B------:R-:W-:Y:S02]  /*10df0*/  IMAD.MOV.U32 R142, RZ, RZ, R6 ;  /* 0x000000ffff8e7224 */ /* 0x000fe400078e0006 */
.L_x_22993:
[----:B------:R-:W-:Y:S05]  /*10e00*/  BSYNC B1 ;  /* 0x0000000000017941 */ /* 0x000fea0003800000 */
.L_x_22991:
        /* <DEDUP_REMOVED lines=16> */
.L_x_22997:
[----:B------:R-:W-:Y:S05]  /*10f10*/  BSYNC B2 ;  /* 0x0000000000027941 */ /* 0x000fea0003800000 */
.L_x_22996:
        /* <DEDUP_REMOVED lines=42> */
.L_x_22995:
[----:B------:R-:W-:Y:S05]  /*111c0*/  BSYNC B1 ;  /* 0x0000000000017941 */ /* 0x000fea0003800000 */
.L_x_22994:
        /* <DEDUP_REMOVED lines=21> */
.L_x_22999:
[----:B------:R-:W-:Y:S02]  /*11320*/  IMAD.MOV.U32 R142, RZ, RZ, R6 ;  /* 0x000000ffff8e7224 */ /* 0x000fe400078e0006 */
.L_x_23000:
[----:B------:R-:W-:Y:S05]  /*11330*/  BSYNC B1 ;  /* 0x0000000000017941 */ /* 0x000fea0003800000 */
.L_x_22998:
        /* <DEDUP_REMOVED lines=18> */
.L_x_23004:
[----:B------:R-:W-:Y:S05]  /*11460*/  BSYNC B2 ;  /* 0x0000000000027941 */ /* 0x000fea0003800000 */
.L_x_23003:
        /* <DEDUP_REMOVED lines=42> */
.L_x_23002:
[----:B------:R-:W-:Y:S05]  /*11710*/  BSYNC B1 ;  /* 0x0000000000017941 */ /* 0x000fea0003800000 */
.L_x_23001:
        /* <DEDUP_REMOVED lines=37> */
.L_x_22948:
[----:B------:R-:W-:Y:S05]  /*11970*/  BSYNC B0 ;  /* 0x0000000000007941 */ /* 0x000fea0003800000 */
.L_x_22947:
        /* <DEDUP_REMOVED lines=58> */
.L_x_23021:
        /* <DEDUP_REMOVED lines=118> */
.L_x_23022:
        /* <DEDUP_REMOVED lines=45> */
[----:B------:R-:W-:-:S03]  /*12750*/  IMAD.MOV.U32 R193, RZ, RZ, 0x10 ;  /* 0x00000010ffc17424 */ /* 0x000fc600078e00ff */
[----:B------:R-:W-:Y:S01]  /*12760*/  F2FP.PACK_AB R143, R198, R191 ;  /* 0x000000bfc68f723e */ /* 0x000fe200000000ff */
[C---:B------:R-:W-:Y:S01]  /*12770*/  IMAD.WIDE.U32 R178, R4.reuse, R193, c[0x0][0x208] ;  /* 0x0000820004b27625 */ /* 0x040fe200078e00c1 */
[----:B------:R-:W-:-:S04]  /*12780*/  IADD3 R4, R4, 0x20, RZ ;  /* 0x0000002004047810 */ /* 0x000fc80007ffe0ff */
[----:B------:R0:W-:Y:S03]  /*12790*/  STG.E.128 [R178.64], R140 ;  /* 0x0000008cb2007986 */ /* 0x0001e6000c101d04 */
.L_x_23008:
[----:B------:R-:W-:Y:S05]  /*127a0*/  BSYNC B0 ;  /* 0x0000000000007941 */ /* 0x000fea0003800000 */
.L_x_23007:
        /* <DEDUP_REMOVED lines=35> */
.L_x_23010:
[----:B------:R-:W-:Y:S05]  /*129e0*/  BSYNC B0 ;  /* 0x0000000000007941 */ /* 0x000fea0003800000 */
.L_x_23009:
        /* <DEDUP_REMOVED lines=35> */
.L_x_23012:
[----:B------:R-:W-:Y:S05]  /*12c20*/  BSYNC B0 ;  /* 0x0000000000007941 */ /* 0x000fea0003800000 */
.L_x_23011:
        /* <DEDUP_REMOVED lines=35> */
.L_x_23014:
[----:B------:R-:W-:Y:S05]  /*12e60*/  BSYNC B0 ;  /* 0x0000000000007941 */ /* 0x000fea0003800000 */
.L_x_23013:
        /* <DEDUP_REMOVED lines=35> */
.L_x_23016:
[----:B------:R-:W-:Y:S05]  /*130a0*/  BSYNC B0 ;  /* 0x0000000000007941 */ /* 0x000fea0003800000 */
.L_x_23015:
        /* <DEDUP_REMOVED lines=29> */
[----:B------:R-:W-:Y:S01]  /*13280*/  IMAD.MOV.U32 R191, RZ, RZ, 0x10 ;  /* 0x00000010ffbf7424 */ /* 0x000fe200078e00ff */
[----:B------:R-:W-:Y:S02]  /*13290*/  F2FP.PACK_AB R143, R188, R143 ;  /* 0x0000008fbc8f723e */ /* 0x000fe400000000ff */
[----:B------:R-:W-:Y:S01]  /*132a0*/  F2FP.PACK_AB R141, R190, R141 ;  /* 0x0000008dbe8d723e */ /* 0x000fe200000000ff */
[----:B------:R-:W-:-:S05]  /*132b0*/  IMAD.WIDE.U32 R178, R4, R191, c[0x0][0x208] ;  /* 0x0000820004b27625 */ /* 0x000fca00078e00bf */
[----:B------:R0:W-:Y:S02]  /*132c0*/  STG.E.128 [R178.64], R140 ;  /* 0x0000008cb2007986 */ /* 0x0001e4000c101d04 */
.L_x_23018:
[----:B------:R-:W-:Y:S05]  /*132d0*/  BSYNC B0 ;  /* 0x0000000000007941 */ /* 0x000fea0003800000 */
.L_x_23017:
[----:B------:R-:W-:-:S04]  /*132e0*/  IMAD.MOV.U32 R4, RZ, RZ, 0x4 ;  /* 0x00000004ff047424 */ /* 0x000fc800078e00ff */
[----:B------:R-:W-:-:S05]  /*132f0*/  IMAD R15, R4, c[0x0][0x160], R15 ;  /* 0x00005800040f7a24 */ /* 0x000fca00078e020f */
[----:B------:R-:W-:-:S13]  /*13300*/  ISETP.GE.AND P0, PT, R15, c[0x0][0x164], PT ;  /* 0x000059000f007a0c */ /* 0x000fda0003f06270 */
[----:B01---5:R-:W-:Y:S01]  /*13310*/  @P0 CALL.REL.NOINC `(.L_x_23019) ;  /* 0x0000001000000944 */ /* 0x023fe20003c00000 */
[----:B------:R-:W-:Y:S05]  /*13320*/  BRA `(.L_x_23020) ;  /* 0xfffeda8000007947 */ /* 0x000fea000383ffff */
.L_x_23019:
[----:B------:R-:W-:Y:S05]  /*13330*/  EXIT ;  /* 0x000000000000794d */ /* 0x000fea0003800000 */
.L_x_23005:
[----:B------:R-:W-:Y:S01]  /*13340*/  IMAD.MOV.U32 R142, RZ, RZ, R143 ;  /* 0x000000ffff8e7224 */ /* 0x000fe200078e008f */
[----:B------:R-:W-:Y:S01]  /*13350*/  MOV R189, 0x1 ;  /* 0x0000000100bd7802 */ /* 0x000fe20000000f00 */
[----:B------:R-:W-:Y:S01]  /*13360*/  IMAD.MOV.U32 R188, RZ, RZ, 0x1f ;  /* 0x0000001fffbc7424 */ /* 0x000fe200078e00ff */
[----:B------:R-:W-:Y:S01]  /*13370*/  MOV R140, 0x133a0 ;  /* 0x000133a0008c7802 */ /* 0x000fe20000000f00 */
[----:B------:R-:W-:Y:S02]  /*13380*/  IMAD.MOV.U32 R191, RZ, RZ, -0x1 ;  /* 0xffffffffffbf7424 */ /* 0x000fe400078e00ff */
[----:B-----5:R-:W-:Y:S05]  /*13390*/  CALL.REL.NOINC `($__internal_88_$__cuda_sm70_shflsync_bfly_p) ;  /* 0x000009d000007944 */ /* 0x020fea0003c00000 */
[----:B-1----:R-:W-:Y:S01]  /*133a0*/  IMAD.MOV.U32 R140, RZ, RZ, R189 ;  /* 0x000000ffff8c7224 */ /* 0x002fe200078e00bd */
[----:B0-----:R-:W-:Y:S05]  /*133b0*/  BRA `(.L_x_23021) ;  /* 0xffffe96000007947 */ /* 0x001fea000383ffff */
.L_x_23006:
[----:B------:R-:W-:Y:S01]  /*133c0*/  HFMA2.MMA R189, -RZ, RZ, 0, 1.1920928955078125e-07 ;  /* 0x00000002ffbd7435 */ /* 0x000fe200000001ff */
[----:B------:R-:W-:Y:S01]  /*133d0*/  IMAD.MOV.U32 R142, RZ, RZ, R190 ;  /* 0x000000ffff8e7224 */ /* 0x000fe200078e00be */
[----:B------:R-:W-:Y:S01]  /*133e0*/  MOV R140, 0x13420 ;  /* 0x00013420008c7802 */ /* 0x000fe20000000f00 */
[----:B------:R-:W-:Y:S02]  /*133f0*/  IMAD.MOV.U32 R188, RZ, RZ, 0x1f ;  /* 0x0000001fffbc7424 */ /* 0x000fe400078e00ff */
[----:B------:R-:W-:-:S02]  /*13400*/  IMAD.MOV.U32 R191, RZ, RZ, -0x1 ;  /* 0xffffffffffbf7424 */ /* 0x000fc400078e00ff */
[----:B0----5:R-:W-:Y:S05]  /*13410*/  CALL.REL.NOINC `($__internal_88_$__cuda_sm70_shflsync_bfly_p) ;  /* 0x0000095000007944 */ /* 0x021fea0003c00000 */
[----:B01----:R-:W-:Y:S01]  /*13420*/  FADD.FTZ R142, R190, R189 ;  /* 0x000000bdbe8e7221 */ /* 0x003fe20000010000 */
[----:B------:R-:W-:Y:S01]  /*13430*/  MOV R191, 0xffffffff ;  /* 0xffffffff00bf7802 */ /* 0x000fe20000000f00 */
[----:B------:R-:W-:Y:S01]  /*13440*/  IMAD.MOV.U32 R189, RZ, RZ, 0x4 ;  /* 0x00000004ffbd7424 */ /* 0x000fe200078e00ff */
[----:B------:R-:W-:Y:S01]  /*13450*/  MOV R140, 0x13480 ;  /* 0x00013480008c7802 */ /* 0x000fe20000000f00 */
[----:B------:R-:W-:-:S02]  /*13460*/  IMAD.MOV.U32 R188, RZ, RZ, 0x1f ;  /* 0x0000001fffbc7424 */ /* 0x000fc400078e00ff */
[----:B------:R-:W-:Y:S05]  /*13470*/  CALL.REL.NOINC `($__internal_88_$__cuda_sm70_shflsync_bfly_p) ;  /* 0x000008f000007944 */ /* 0x000fea0003c00000 */
[----:B01----:R-:W-:Y:S01]  /*13480*/  FADD.FTZ R142, R142, R189 ;  /* 0x000000bd8e8e7221 */ /* 0x003fe20000010000 */
[----:B------:R-:W-:Y:S01]  /*13490*/  MOV R140, 0x134e0 ;  /* 0x000134e0008c7802 */ /* 0x000fe20000000f00 */
[----:B------:R-:W-:-:S02]  /*134a0*/  IMAD.MOV.U32 R189, RZ, RZ, 0x8 ;  /* 0x00000008ffbd7424 */ /* 0x000fc400078e00ff */
[----:B------:R-:W-:Y:S02]  /*134b0*/  IMAD.MOV.U32 R188, RZ, RZ, 0x1f ;  /* 0x0000001fffbc7424 */ /* 0x000fe400078e00ff */
[----:B------:R-:W-:Y:S02]  /*134c0*/  IMAD.MOV.U32 R191, RZ, RZ, -0x1 ;  /* 0xffffffffffbf7424 */ /* 0x000fe400078e00ff */
[----:B------:R-:W-:Y:S05]  /*134d0*/  CALL.REL.NOINC `($__internal_88_$__cuda_sm70_shflsync_bfly_p) ;  /* 0x0000089000007944 */ /* 0x000fea0003c00000 */
[----:B0-----:R-:W-:Y:S01]  /*134e0*/  HFMA2.MMA R188, -RZ, RZ, 0, 1.847743988037109375e-06 ;  /* 0x0000001fffbc7435 */ /* 0x001fe200000001ff */
[----:B-1----:R-:W-:Y:S01]  /*134f0*/  FADD.FTZ R142, R142, R189 ;  /* 0x000000bd8e8e7221 */ /* 0x002fe20000010000 */
[----:B------:R-:W-:Y:S01]  /*13500*/  MOV R140, 0x13540 ;  /* 0x00013540008c7802 */ /* 0x000fe20000000f00 */
[----:B------:R-:W-:Y:S02]  /*13510*/  IMAD.MOV.U32 R189, RZ, RZ, 0x10 ;  /* 0x00000010ffbd7424 */ /* 0x000fe400078e00ff */
[----:B------:R-:W-:Y:S02]  /*13520*/  IMAD.MOV.U32 R191, RZ, RZ, -0x1 ;  /* 0xffffffffffbf7424 */ /* 0x000fe400078e00ff */
[----:B------:R-:W-:Y:S05]  /*13530*/  CALL.REL.NOINC `($__internal_88_$__cuda_sm70_shflsync_bfly_p) ;  /* 0x0000083000007944 */ /* 0x000fea0003c00000 */
[----:B-1----:R-:W-:Y:S01]  /*13540*/  FADD.FTZ R179, R142, R189 ;  /* 0x000000bd8eb37221 */ /* 0x002fe20000010000 */
[----:B------:R-:W-:Y:S01]  /*13550*/  LOP3.LUT P6, RZ, R16, 0x8, RZ, 0xc0, !PT ;  /* 0x0000000810ff7812 */ /* 0x000fe200078cc0ff */
[----:B------:R-:W-:Y:S02]  /*13560*/  IMAD.MOV.U32 R189, RZ, RZ, 0x1 ;  /* 0x00000001ffbd7424 */ /* 0x000fe400078e00ff */
[----:B------:R-:W-:-:S02]  /*13570*/  FMUL.FTZ R179, R179, c[0x0][0x1e0] ;  /* 0x00007800b3b37a20 */ /* 0x000fc40000410000 */
[----:B0-----:R-:W-:Y:S02]  /*13580*/  IMAD.MOV.U32 R188, RZ, RZ, 0x1f ;  /* 0x0000001fffbc7424 */ /* 0x001fe400078e00ff */
        /* <DEDUP_REMOVED lines=99> */
[----:B------:R-:W-:Y:S05]  /*13bc0*/  CALL.REL.NOINC `($__internal_88_$__cuda_sm70_shflsync_bfly_p) ;  /* 0x000001a000007944 */ /* 0x000fea0003c00000 */
[----:B01----:R-:W-:Y:S01]  /*13bd0*/  FADD.FTZ R142, R142, R189 ;  /* 0x000000bd8e8e7221 */ /* 0x003fe20000010000 */
[----:B------:R-:W-:Y:S01]  /*13be0*/  MOV R189, 0x2 ;  /* 0x0000000200bd7802 */ /* 0x000fe20000000f00 */
[----:B------:R-:W-:Y:S01]  /*13bf0*/  IMAD.MOV.U32 R188, RZ, RZ, 0x1f ;  /* 0x0000001fffbc7424 */ /* 0x000fe200078e00ff */
[----:B------:R-:W-:Y:S01]  /*13c00*/  MOV R140, 0x13c30 ;  /* 0x00013c30008c7802 */ /* 0x000fe20000000f00 */
[----:B------:R-:W-:Y:S02]  /*13c10*/  IMAD.MOV.U32 R191, RZ, RZ, -0x1 ;  /* 0xffffffffffbf7424 */ /* 0x000fe400078e00ff */
[----:B------:R-:W-:Y:S05]  /*13c20*/  CALL.REL.NOINC `($__internal_88_$__cuda_sm70_shflsync_bfly_p) ;  /* 0x0000014000007944 */ /* 0x000fea0003c00000 */
[----:B01----:R-:W-:Y:S01]  /*13c30*/  FADD.FTZ R142, R142, R189 ;  /* 0x000000bd8e8e7221 */ /* 0x003fe20000010000 */
[----:B------:R-:W-:Y:S01]  /*13c40*/  MOV R191, 0xffffffff ;  /* 0xffffffff00bf7802 */ /* 0x000fe20000000f00 */
[----:B------:R-:W-:Y:S01]  /*13c50*/  IMAD.MOV.U32 R189, RZ, RZ, 0x4 ;  /* 0x00000004ffbd7424 */ /* 0x000fe200078e00ff */
[----:B------:R-:W-:Y:S01]  /*13c60*/  MOV R140, 0x13c90 ;  /* 0x00013c90008c7802 */ /* 0x000fe20000000f00 */
[----:B------:R-:W-:Y:S02]  /*13c70*/  IMAD.MOV.U32 R188, RZ, RZ, 0x1f ;  /* 0x0000001fffbc7424 */ /* 0x000fe400078e00ff */
[----:B------:R-:W-:Y:S05]  /*13c80*/  CALL.REL.NOINC `($__internal_88_$__cuda_sm70_shflsync_bfly_p) ;  /* 0x000000e000007944 */ /* 0x000fea0003c00000 */
[----:B01----:R-:W-:Y:S01]  /*13c90*/  FADD.FTZ R142, R142, R189 ;  /* 0x000000bd8e8e7221 */ /* 0x003fe20000010000 */
[----:B------:R-:W-:Y:S01]  /*13ca0*/  MOV R140, 0x13cf0 ;  /* 0x00013cf0008c7802 */ /* 0x000fe20000000f00 */
[----:B------:R-:W-:-:S02]  /*13cb0*/  IMAD.MOV.U32 R189, RZ, RZ, 0x8 ;  /* 0x00000008ffbd7424 */ /* 0x000fc400078e00ff */
[----:B------:R-:W-:Y:S02]  /*13cc0*/  IMAD.MOV.U32 R188, RZ, RZ, 0x1f ;  /* 0x0000001fffbc7424 */ /* 0x000fe400078e00ff */
[----:B------:R-:W-:Y:S02]  /*13cd0*/  IMAD.MOV.U32 R191, RZ, RZ, -0x1 ;  /* 0xffffffffffbf7424 */ /* 0x000fe400078e00ff */
[----:B------:R-:W-:Y:S05]  /*13ce0*/  CALL.REL.NOINC `($__internal_88_$__cuda_sm70_shflsync_bfly_p) ;  /* 0x0000008000007944 */ /* 0x000fea0003c00000 */
[----:B-1----:R-:W-:Y:S01]  /*13cf0*/  FADD.FTZ R178, R142, R189 ;  /* 0x000000bd8eb27221 */ /* 0x002fe20000010000 */
[----:B0-----:R-:W-:Y:S01]  /*13d00*/  HFMA2.MMA R188, -RZ, RZ, 0, 1.847743988037109375e-06 ;  /* 0x0000001fffbc7435 */ /* 0x001fe200000001ff */
[----:B------:R-:W-:Y:S01]  /*13d10*/  IMAD.MOV.U32 R189, RZ, RZ, 0x10 ;  /* 0x00000010ffbd7424 */ /* 0x000fe200078e00ff */
[----:B------:R-:W-:Y:S01]  /*13d20*/  MOV R140, 0x13d60 ;  /* 0x00013d60008c7802 */ /* 0x000fe20000000f00 */
[----:B------:R-:W-:Y:S02]  /*13d30*/  IMAD.MOV.U32 R191, RZ, RZ, -0x1 ;  /* 0xffffffffffbf7424 */ /* 0x000fe400078e00ff */
[----:B------:R-:W-:Y:S02]  /*13d40*/  IMAD.MOV.U32 R142, RZ, RZ, R178 ;  /* 0x000000ffff8e7224 */ /* 0x000fe400078e00b2 */
[----:B------:R-:W-:Y:S05]  /*13d50*/  CALL.REL.NOINC `($__internal_88_$__cuda_sm70_shflsync_bfly_p) ;  /* 0x0000001000007944 */ /* 0x000fea0003c00000 */
[----:B01----:R-:W-:Y:S05]  /*13d60*/  BRA `(.L_x_23022) ;  /* 0xffffe71000007947 */ /* 0x003fea000383ffff */
        .weak           $__internal_88_$__cuda_sm70_shflsync_bfly_p
        .type           $__internal_88_$__cuda_sm70_shflsync_bfly_p,@function
        .size           $__internal_88_$__cuda_sm70_shflsync_bfly_p,(.L_x_43148 - $__internal_88_$__cuda_sm70_shflsync_bfly_p)
$__internal_88_$__cuda_sm70_shflsync_bfly_p:
[----:B------:R-:W-:Y:S01]  /*13d70*/  IMAD.MOV.U32 R141, RZ, RZ, 0x0 ;  /* 0x00000000ff8d7424 */ /* 0x000fe200078e00ff */
[----:B------:R-:W-:Y:S04]  /*13d80*/  WARPSYNC R191 ;  /* 0x000000bf00007348 */ /* 0x000fe80003800000 */
[----:B------:R0:W1:Y:S01]  /*13d90*/  SHFL.BFLY PT, R189, R142, R189, R188 ;  /* 0x0c0000bd8ebd7389 */ /* 0x00006200000e00bc */
[----:B------:R-:W-:Y:S05]  /*13da0*/  RET.REL.NODEC R140 `(_ZN10layer_norm13ln_fwd_kernelINS_13Kernel_traitsIf6__halfS2_S2_fjLj1536ELj1ELj4ELj1ELj16ENS_18Kernel_traits_baseILj1536EfS2_S2_S2_fjLj128EEEEELb1ELb0ELb0ELb0EEEvNS_9FwdParamsE) ;  /* 0xfffec2508c007950 */ /* 0x000fea0003c3ffff */
.L_x_23023:
        /* <DEDUP_REMOVED lines=13> */
.L_x_43148:


//--------------------- .text._ZN10layer_norm13ln_fwd_kernelINS_13Kernel_traitsIf6__halfS2_S2_fjLj1536ELj1ELj4ELj1ELj16ENS_18Kernel_traits_baseILj1536EfS2_S2_S2_fjLj128EEEEELb1ELb0ELb0ELb1EEEvNS_9FwdParamsE --------------------------
	.section	.text._ZN10layer_norm13ln_fwd_kernelINS_13Kernel_traitsIf6__halfS2_S2_fjLj1536ELj1ELj4ELj1ELj16ENS_18Kernel_traits_baseILj1536EfS2_S2_S2_fjLj128EEEEELb1ELb0ELb0ELb1EEEvNS_9FwdParamsE,"ax",@progbits
	.sectioninfo	@"SHI_REGISTERS=219"
	.align	128
        .global         _ZN10layer_norm13ln_fwd_kernelINS_13Kernel_traitsIf6__halfS2_S2_fjLj1536ELj1ELj4ELj1ELj16ENS_18Kernel_traits_baseILj1536EfS2_S2_S2_fjLj128EEEEELb1ELb0ELb0ELb1EEEvNS_9FwdParamsE
        .type           _ZN10layer_norm13ln_fwd_kernelINS_13Kernel_traitsIf6__halfS2_S2_fjLj1536ELj1ELj4ELj1ELj16ENS_18Kernel_traits_baseILj1536EfS2_S2_S2_fjLj128EEEEELb1ELb0ELb0ELb1EEEvNS_9FwdParamsE,@function
        .size           _ZN10layer_norm13ln_fwd_kernelINS_13Kernel_traitsIf6__halfS2_S2_fjLj1536ELj1ELj4ELj1ELj16ENS_18Kernel_traits_baseILj1536EfS2_S2_S2_fjLj128EEEEELb1ELb0ELb0ELb1EEEvNS_9FwdParamsE,(.L_x_43149 - _ZN10layer_norm13ln_fwd_kernelINS_13Kernel_traitsIf6__halfS2_S2_fjLj1536ELj1ELj4ELj1ELj16ENS_18Kernel_traits_baseILj1536EfS2_S2_S2_fjLj128EEEEELb1ELb0ELb0ELb1EEEvNS_9FwdParamsE)
        .other          _ZN10layer_norm13ln_fwd_kernelINS_13Kernel_traitsIf6__halfS2_S2_fjLj1536ELj1ELj4ELj1ELj16ENS_18Kernel_traits_baseILj1536EfS2_S2_S2_fjLj128EEEEELb1ELb0ELb0ELb1EEEvNS_9FwdParamsE,@"STO_CUDA_ENTRY STV_DEFAULT"
_ZN10layer_norm13ln_fwd_kernelINS_13Kernel_traitsIf6__halfS2_S2_fjLj1536ELj1ELj4ELj1ELj16ENS_18Kernel_traits_baseILj1536EfS2_S2_S2_fjLj128EEEEELb1ELb0ELb0ELb1EEEvNS_9FwdParamsE:
.text._ZN10layer_norm13ln_fwd_kernelINS_13Kernel_traitsIf6__halfS2_S2_fjLj1536ELj1ELj4ELj1ELj16ENS_18Kernel_traits_baseILj1536EfS2_S2_S2_fjLj128EEEEELb1ELb0ELb0ELb1EEEvNS_9FwdParamsE:
        /* <DEDUP_REMOVED lines=55> */
[----:B------:R-:W-:Y:S01]  /*0370*/  SHF.R.U32.HI R0, RZ, 0x5, R10 ;  /* 0x00000005ff007819 */ /* 0x000fe2000001160a */
[----:B--2---:R-:W-:Y:S01]  /*0380*/  UIADD3 UR10, UR5, -0x4498517b, URZ ;  /* 0xbb67ae85050a7890 */ /* 0x004fe2000fffe03f */
[----:B------:R-:W-:Y:S01]  /*0390*/  LOP3.LUT R8, R5, UR5, RZ, 0x3c, !PT ;  /* 0x0000000505087c12 */ /* 0x000fe2000f8e3cff */
[----:B------:R-:W-:Y:S01]  /*03a0*/  UIADD3 UR12, UR5, 0x76cf5d0a, URZ ;  /* 0x76cf5d0a050c7890 */ /* 0x000fe2000fffe03f */
[----:B------:R-:W-:Y:S01]  /*03b0*/  LEA R0, R11, R0, 0x2 ;  /* 0x000000000b007211 */ /* 0x000fe200078e10ff */
[----:B------:R-:W-:-:S02]  /*03c0*/  UIADD3 UR14, UR5, 0x32370b8f, URZ ;  /* 0x32370b8f050e7890 */ /* 0x000fc4000fffe03f */
[----:B------:R-:W-:Y:S01]  /*03d0*/  IMAD.WIDE.U32 R8, R8, -0x326172a9, RZ ;  /* 0xcd9e8d5708087825 */ /* 0x000fe200078e00ff */
[----:B------:R-:W-:Y:S01]  /*03e0*/  LOP3.LUT R7, R3, UR10, R4, 0x96, !PT ;  /* 0x0000000a03077c12 */ /* 0x000fe2000f8e9604 */
[----:B------:R-:W-:Y:S02]  /*03f0*/  UIADD3 UR15, UR4, 0x78dde6e4, URZ ;  /* 0x78dde6e4040f7890 */ /* 0x000fe4000fffe03f */
[----:B------:R-:W-:Y:S01]  /*0400*/  UIADD3 UR16, UR5, -0x126145ec, URZ ;  /* 0xed9eba1405107890 */ /* 0x000fe2000fffe03f */
        /* <DEDUP_REMOVED lines=83> */
.L_x_23364:
        /* <DEDUP_REMOVED lines=32> */
.L_x_23026:
[----:B0-----:R-:W-:Y:S02]  /*0b40*/  IMAD.MOV.U32 R123, RZ, RZ, R116 ;  /* 0x000000ffff7b7224 */ /* 0x001fe400078e0074 */
.L_x_23027:
[----:B------:R-:W-:Y:S05]  /*0b50*/  BSYNC B1 ;  /* 0x0000000000017941 */ /* 0x000fea0003800000 */
.L_x_23025:
        /* <DEDUP_REMOVED lines=16> */
.L_x_23031:
[----:B------:R-:W-:Y:S05]  /*0c60*/  BSYNC B2 ;  /* 0x0000000000027941 */ /* 0x000fea0003800000 */
.L_x_23030:
        /* <DEDUP_REMOVED lines=44> */
.L_x_23029:
[----:B------:R-:W-:Y:S05]  /*0f30*/  BSYNC B1 ;  /* 0x0000000000017941 */ /* 0x000fea0003800000 */
.L_x_23028:
[----:B------:R-:W0:Y:S01]  /*0f40*/  I2F.U32 R108, R123 ;  /* 0x0000007b006c7306 */ /* 0x000e220000201000 */
[----:B------:R-:W-:Y:S01]  /*0f50*/  HFMA2.MMA R131, -RZ, RZ, 0.1171875, 0 ;  /* 0x2f800000ff837435 */ /* 0x000fe200000001ff */
[----:B-----5:R-:W-:Y:S01]  /*0f60*/  HADD2.F32 R110, -RZ, R104.H0_H0 ;  /* 0x20000068ff6e7230 */ /* 0x020fe20000004100 */
[----:B------:R-:W-:Y:S01]  /*0f70*/  ISETP.NE.AND P1, PT, R121, 0x1, PT ;  /* 0x000000017900780c */ /* 0x000fe20003f25270 */
[----:B------:R-:W-:Y:S01]  /*0f80*/  @P0 HADD2.F32 R109, -RZ, R4.H0_H0 ;  /* 0x20000004ff6d0230 */ /* 0x000fe20000004100 */
[----:B------:R-:W-:Y:S01]  /*0f90*/  LOP3.LUT R169, R169, 0xfffffffb, RZ, 0xc0, !PT ;  /* 0xfffffffba9a97812 */ /* 0x000fe200078ec0ff */
[----:B------:R-:W-:Y:S01]  /*0fa0*/  BSSY B1, `(.L_x_23032) ;  /* 0x0000013000017945 */ /* 0x000fe20003800000 */
[----:B------:R-:W-:-:S04]  /*0fb0*/  FMUL.FTZ R110, R110, R129 ;  /* 0x000000816e6e7220 */ /* 0x000fc80000410000 */
        /* <DEDUP_REMOVED lines=16> */
.L_x_23033:
[----:B------:R-:W-:Y:S02]  /*10c0*/  IMAD.MOV.U32 R123, RZ, RZ, R116 ;  /* 0x000000ffff7b7224 */ /* 0x000fe400078e0074 */
.L_x_23034:
[----:B------:R-:W-:Y:S05]  /*10d0*/  BSYNC B1 ;  /* 0x0000000000017941 */ /* 0x000fea0003800000 */
.L_x_23032:
        /* <DEDUP_REMOVED lines=16> */
.L_x_23038:
[----:B------:R-:W-:Y:S05]  /*11e0*/  BSYNC B2 ;  /* 0x0000000000027941 */ /* 0x000fea0003800000 */
.L_x_23037:
        /* <DEDUP_REMOVED lines=44> */
.L_x_23036:
[----:B------:R-:W-:Y:S05]  /*14b0*/  BSYNC B1 ;  /* 0x0000000000017941 */ /* 0x000fea0003800000 */
.L_x_23035:
[----:B------:R-:W0:Y:S01]  /*14c0*/  I2F.U32 R110, R123 ;  /* 0x0000007b006e7306 */ /* 0x000e220000201000 */
[----:B------:R-:W-:Y:S01]  /*14d0*/  HADD2.F32 R104, -RZ, R104.H1_H1 ;  /* 0x30000068ff687230 */ /* 0x000fe20000004100 */
[----:B------:R-:W-:Y:S01]  /*14e0*/  ISETP.NE.AND P1, PT, R108, 0x1, PT ;  /* 0x000000016c00780c */ /* 0x000fe20003f25270 */
[----:B------:R-:W-:Y:S01]  /*14f0*/  BSSY B1, `(.L_x_23039) ;  /* 0x0000015000017945 */ /* 0x000fe20003800000 */
[----:B------:R-:W-:Y:S02]  /*1500*/  LOP3.LUT R169, R169, 0xfffffffd, RZ, 0xc0, !PT ;  /* 0xfffffffda9a97812 */ /* 0x000fe400078ec0ff */
[----:B------:R-:W-:-:S04]  /*1510*/  FMUL.FTZ R104, R104, R129 ;  /* 0x0000008168687220 */ /* 0x000fc80000410000 */
[----:B------:R-:W-:Y:S02]  /*1520*/  FMUL.FTZ R104, R104, c[0x0][0x1e8] ;  /* 0x00007a0068687a20 */ /* 0x000fe40000410000 */
[----:B0-----:R-:W-:-:S05]  /*1530*/  FFMA.FTZ R110, R110, R131, 1.1641532182693481445e-10 ;  /* 0x2f0000006e6e7423 */ /* 0x001fca0000010083 */
[----:B------:R-:W-:Y:S01]  /*1540*/  FSETP.GTU.FTZ.AND P2, PT, R110, c[0x0][0x1e4], PT ;  /* 0x000079006e007a0b */ /* 0x000fe20003f5c000 */
[----:B------:R-:W-:-:S03]  /*1550*/  @P0 HADD2.F32 R110, -RZ, R4.H1_H1 ;  /* 0x30000004ff6e0230 */ /* 0x000fc60000004100 */
        /* <DEDUP_REMOVED lines=13> */
.L_x_23040:
[----:B------:R-:W-:Y:S02]  /*1630*/  IMAD.MOV.U32 R128, RZ, RZ, R116 ;  /* 0x000000ffff807224 */ /* 0x000fe400078e0074 */
.L_x_23041:
[----:B------:R-:W-:Y:S05]  /*1640*/  BSYNC B1 ;  /* 0x0000000000017941 */ /* 0x000fea0003800000 */
.L_x_23039:
        /* <DEDUP_REMOVED lines=16> */
.L_x_23045:
[----:B------:R-:W-:Y:S05]  /*1750*/  BSYNC B2 ;  /* 0x0000000000027941 */ /* 0x000fea0003800000 */
.L_x_23044:
        /* <DEDUP_REMOVED lines=44> */
.L_x_23043:
[----:B------:R-:W-:Y:S05]  /*1a20*/  BSYNC B1 ;  /* 0x0000000000017941 */ /* 0x000fea0003800000 */
.L_x_23042:
        /* <DEDUP_REMOVED lines=21> */
.L_x_23047:
[----:B------:R-:W-:Y:S02]  /*1b80*/  MOV R128, R116 ;  /* 0x0000007400807202 */ /* 0x000fe40000000f00 */
.L_x_23048:
[----:B------:R-:W-:Y:S05]  /*1b90*/  BSYNC B1 ;  /* 0x0000000000017941 */ /* 0x000fea0003800000 */
.L_x_23046:
        /* <DEDUP_REMOVED lines=16> */
.L_x_23052:
[----:B------:R-:W-:Y:S05]  /*1ca0*/  BSYNC B2 ;  /* 0x0000000000027941 */ /* 0x000fea0003800000 */
.L_x_23051:
        /* <DEDUP_REMOVED lines=44> */
.L_x_23050:
[----:B------:R-:W-:Y:S05]  /*1f70*/  BSYNC B1 ;  /* 0x0000000000017941 */ /* 0x000fea0003800000 */
.L_x_23049:
        /* <DEDUP_REMOVED lines=21> */
.L_x_23054:
[----:B------:R-:W-:Y:S02]  /*20d0*/  IMAD.MOV.U32 R128, RZ, RZ, R116 ;  /* 0x000000ffff807224 */ /* 0x000fe400078e0074 */
.L_x_23055:
[----:B------:R-:W-:Y:S05]  /*20e0*/  BSYNC B1 ;  /* 0x0000000000017941 */ /* 0x000fea0003800000 */
.L_x_23053:
        /* <DEDUP_REMOVED lines=16> */
.L_x_23059:
[----:B------:R-:W-:Y:S05]  /*21f0*/  BSYNC B2 ;  /* 0x0000000000027941 */ /* 0x000fea0003800000 */
.L_x_23058:
        /* <DEDUP_REMOVED lines=44> */
.L_x_23057:
[----:B------:R-:W-:Y:S05]  /*24c0*/  BSYNC B1 ;  /* 0x0000000000017941 */ /* 0x000fea0003800000 */
.L_x_23056:
        /* <DEDUP_REMOVED lines=21> */
.L_x_23061:
[----:B------:R-:W-:Y:S02]  /*2620*/  IMAD.MOV.U32 R128, RZ, RZ, R116 ;  /* 0x000000ffff807224 */ /* 0x000fe400078e0074 */
.L_x_23062:
[----:B------:R-:W-:Y:S05]  /*2630*/  BSYNC B1 ;  /* 0x0000000000017941 */ /* 0x000fea0003800000 */
.L_x_23060:
        /* <DEDUP_REMOVED lines=16> */
.L_x_23066:
[----:B------:R-:W-:Y:S05]  /*2740*/  BSYNC B2 ;  /* 0x0000000000027941 */ /* 0x000fea0003800000 */
.L_x_23065:
        /* <DEDUP_REMOVED lines=44> */
.L_x_23064:
[----:B------:R-:W-:Y:S05]  /*2a10*/  BSYNC B1 ;  /* 0x0000000000017941 */ /* 0x000fea0003800000 */
.L_x_23063:
        /* <DEDUP_REMOVED lines=21> */
.L_x_23068:
[----:B------:R-:W-:Y:S02]  /*2b70*/  MOV R106, R116 ;  /* 0x00000074006a7202 */ /* 0x000fe40000000f00 */
.L_x_23069:
[----:B------:R-:W-:Y:S05]  /*2b80*/  BSYNC B1 ;  /* 0x0000000000017941 */ /* 0x000fea0003800000 */
.L_x_23067:
        /* <DEDUP_REMOVED lines=16> */
.L_x_23073:
[----:B------:R-:W-:Y:S05]  /*2c90*/  BSYNC B2 ;  /* 0x0000000000027941 */ /* 0x000fea0003800000 */
.L_x_23072:
        /* <DEDUP_REMOVED lines=44> */
.L_x_23071:
[----:B------:R-:W-:Y:S05]  /*2f60*/  BSYNC B1 ;  /* 0x0000000000017941 */ /* 0x000fea0003800000 */
.L_x_23070:
        /* <DEDUP_REMOVED lines=21> */
.L_x_23075:
[----:B------:R-:W-:Y:S02]  /*30c0*/  IMAD.MOV.U32 R128, RZ, RZ, R116 ;  /* 0x000000ffff807224 */ /* 0x000fe400078e0074 */
.L_x_23076:
[----:B------:R-:W-:Y:S05]  /*30d0*/  BSYNC B1 ;  /* 0x0000000000017941 */ /* 0x000fea0003800000 */
.L_x_23074:
        /* <DEDUP_REMOVED lines=18> */
.L_x_23080:
[----:B------:R-:W-:Y:S05]  /*3200*/  BSYNC B2 ;  /* 0x0000000000027941 */ /* 0x000fea0003800000 */
.L_x_23079:
        /* <DEDUP_REMOVED lines=44> */
.L_x_23078:
[----:B------:R-:W-:Y:S05]  /*34d0*/  BSYNC B1 ;  /* 0x0000000000017941 */ /* 0x000fea0003800000 */
.L_x_23077:
[----:B------:R-:W0:Y:S01]  /*34e0*/  I2F.U32 R104, R128 ;  /* 0x0000008000687306 */ /* 0x000e220000201000 */
[----:B------:R-:W-:Y:S01]  /*34f0*/  SEL R105, RZ, 0x1, P2 ;  /* 0x00000001ff697807 */ /* 0x000fe20001000000 */
[----:B------:R-:W-:Y:S01]  /*3500*/  HADD2.F32 R106, -RZ, R107.H1_H1 ;  /* 0x3000006bff6a7230 */ /* 0x000fe20000004100 */
[----:B------:R-:W-:Y:S01]  /*3510*/  LOP3.LUT P2, RZ, R169, 0x2, RZ, 0xc0, !PT ;  /* 0x00000002a9ff7812 */ /* 0x000fe2000784c0ff */
[----:B------:R-:W-:Y:S01]  /*3520*/  @P0 HADD2.F32 R109, -RZ, R7.H1_H1 ;  /* 0x30000007ff6d0230 */ /* 0x000fe20000004100 */
[----:B------:R-:W-:Y:S02]  /*3530*/  SEL R107, RZ, 0x1, P1 ;  /* 0x00000001ff6b7807 */ /* 0x000fe40000800000 */
[----:B------:R-:W-:Y:S01]  /*3540*/  SEL R110, RZ, 0x1, P2 ;  /* 0x00000001ff6e7807 */ /* 0x000fe20001000000 */
[----:B------:R-:W-:Y:S01]  /*3550*/  FMUL.FTZ R108, R106, R129 ;  /* 0x000000816a6c7220 */ /* 0x000fe20000410000 */
[----:B------:R-:W-:Y:S01]  /*3560*/  SEL R130, RZ, 0x10000, P5 ;  /* 0x00010000ff827807 */ /* 0x000fe20002800000 */
[----:B------:R-:W-:Y:S01]  /*3570*/  IMAD.WIDE.U32 R106, R107, 0x10000, RZ ;  /* 0x000100006b6a7825 */ /* 0x000fe200078e00ff */
[----:B------:R-:W-:-:S02]  /*3580*/  SEL R133, RZ, 0x100, P4 ;  /* 0x00000100ff857807 */ /* 0x000fc40002000000 */
[----:B------:R-:W-:Y:S01]  /*3590*/  LOP3.LUT P6, RZ, R169, 0x4, RZ, 0xc0, !PT ;  /* 0x00000004a9ff7812 */ /* 0x000fe200078cc0ff */
[----:B------:R-:W-:Y:S01]  /*35a0*/  FMUL.FTZ R108, R108, c[0x0][0x1e8] ;  /* 0x00007a006c6c7a20 */ /* 0x000fe20000410000 */
[----:B------:R-:W-:Y:S01]  /*35b0*/  IADD3 R141, R117, 0x20, RZ ;  /* 0x00000020758d7810 */ /* 0x000fe20007ffe0ff */
[----:B0-----:R-:W-:Y:S01]  /*35c0*/  FFMA.FTZ R104, R104, R131, 1.1641532182693481445e-10 ;  /* 0x2f00000068687423 */ /* 0x001fe20000010083 */
[----:B------:R-:W-:Y:S01]  /*35d0*/  SEL R135, RZ, 0x1, P6 ;  /* 0x00000001ff877807 */ /* 0x000fe20003000000 */
[----:B------:R-:W-:Y:S01]  /*35e0*/  IMAD.WIDE.U32 R110, R110, 0x100, RZ ;  /* 0x000001006e6e7825 */ /* 0x000fe200078e00ff */
[----:B------:R-:W-:Y:S02]  /*35f0*/  F2FP.PACK_AB R146, R126, R125 ;  /* 0x0000007d7e92723e */ /* 0x000fe400000000ff */
[----:B------:R-:W-:Y:S01]  /*3600*/  FSETP.GTU.FTZ.AND P1, PT, R104, c[0x0][0x1e4], PT ;  /* 0x0000790068007a0b */ /* 0x000fe20003f3c000 */
[----:B------:R-:W-:Y:S01]  /*3610*/  IMAD.WIDE.U32 R104, R105, 0x1000000, RZ ;  /* 0x0100000069687825 */ /* 0x000fe200078e00ff */
[----:B------:R-:W-:-:S02]  /*3620*/  F2FP.PACK_AB R145, R124, R123 ;  /* 0x0000007b7c91723e */ /* 0x000fc400000000ff */
[----:B------:R-:W-:Y:S02]  /*3630*/  SEL R132, RZ, 0x1000000, P1 ;  /* 0x01000000ff847807 */ /* 0x000fe40000800000 */
[----:B------:R-:W-:Y:S02]  /*3640*/  FSEL R128, R108, RZ, !P1 ;  /* 0x000000ff6c807208 */ /* 0x000fe40004800000 */
[----:B------:R-:W-:Y:S02]  /*3650*/  LOP3.LUT R134, R110, R104, R106, 0xfe, !PT ;  /* 0x000000686e867212 */ /* 0x000fe400078efe6a */
[----:B------:R-:W-:Y:S01]  /*3660*/  LOP3.LUT R133, R133, R132, R130, 0xfe, !PT ;  /* 0x0000008485857212 */ /* 0x000fe200078efe82 */
[----:B------:R-:W-:Y:S01]  /*3670*/  @P0 FADD.FTZ R128, R128, R109 ;  /* 0x0000006d80800221 */ /* 0x000fe20000010000 */
[----:B------:R-:W-:Y:S01]  /*3680*/  SEL R104, RZ, 0x1, P3 ;  /* 0x00000001ff687807 */ /* 0x000fe20001800000 */
[----:B------:R-:W-:Y:S01]  /*3690*/  IMAD.MOV.U32 R130, RZ, RZ, 0x8 ;  /* 0x00000008ff827424 */ /* 0x000fe200078e00ff */
[----:B------:R-:W-:Y:S01]  /*36a0*/  LOP3.LUT R134, R134, R135, RZ, 0xfc, !PT ;  /* 0x0000008786867212 */ /* 0x000fe200078efcff */
[----:B------:R-:W-:Y:S01]  /*36b0*/  IMAD.WIDE.U32 R108, R117, R122, c[0x0][0x188] ;  /* 0x00006200756c7625 */ /* 0x000fe200078e007a */
[----:B------:R-:W-:-:S02]  /*36c0*/  LOP3.LUT R105, R105, R133, R104, 0xfe, !PT ;  /* 0x0000008569697212 */ /* 0x000fc400078efe68 */
[----:B------:R-:W-:Y:S01]  /*36d0*/  F2FP.PACK_AB R144, R121, R120 ;  /* 0x000000787990723e */ /* 0x000fe200000000ff */
[----:B------:R-:W-:Y:S01]  /*36e0*/  @P0 IMAD.WIDE.U32 R132, R141, R122, c[0x0][0x180] ;  /* 0x000060008d840625 */ /* 0x000fe200078e007a */
[----:B------:R-:W-:Y:S02]  /*36f0*/  F2FP.PACK_AB R147, R128, R127 ;  /* 0x0000007f8093723e */ /* 0x000fe400000000ff */
        /* <DEDUP_REMOVED lines=19> */
.L_x_23082:
[----:B0-----:R-:W-:Y:S02]  /*3830*/  MOV R138, R116 ;  /* 0x00000074008a7202 */ /* 0x001fe40000000f00 */
.L_x_23083:
[----:B------:R-:W-:Y:S05]  /*3840*/  BSYNC B1 ;  /* 0x0000000000017941 */ /* 0x000fea0003800000 */
.L_x_23081:
        /* <DEDUP_REMOVED lines=16> */
.L_x_23087:
[----:B------:R-:W-:Y:S05]  /*3950*/  BSYNC B2 ;  /* 0x0000000000027941 */ /* 0x000fea0003800000 */
.L_x_23086:
        /* <DEDUP_REMOVED lines=44> */
.L_x_23085:
[----:B------:R-:W-:Y:S05]  /*3c20*/  BSYNC B1 ;  /* 0x0000000000017941 */ /* 0x000fea0003800000 */
.L_x_23084:
[----:B------:R-:W0:Y:S01]  /*3c30*/  I2F.U32 R108, R138 ;  /* 0x0000008a006c7306 */ /* 0x000e220000201000 */
        /* <DEDUP_REMOVED lines=22> */
.L_x_23089:
[----:B------:R-:W-:Y:S02]  /*3da0*/  IMAD.MOV.U32 R138, RZ, RZ, R116 ;  /* 0x000000ffff8a7224 */ /* 0x000fe400078e0074 */
.L_x_23090:
[----:B------:R-:W-:Y:S05]  /*3db0*/  BSYNC B1 ;  /* 0x0000000000017941 */ /* 0x000fea0003800000 */
.L_x_23088:
        /* <DEDUP_REMOVED lines=16> */
.L_x_23094:
[----:B------:R-:W-:Y:S05]  /*3ec0*/  BSYNC B2 ;  /* 0x0000000000027941 */ /* 0x000fea0003800000 */
.L_x_23093:
        /* <DEDUP_REMOVED lines=44> */
.L_x_23092:
[----:B------:R-:W-:Y:S05]  /*4190*/  BSYNC B1 ;  /* 0x0000000000017941 */ /* 0x000fea0003800000 */
.L_x_23091:
        /* <DEDUP_REMOVED lines=23> */
.L_x_23096:
[----:B------:R-:W-:Y:S02]  /*4310*/  IMAD.MOV.U32 R138, RZ, RZ, R116 ;  /* 0x000000ffff8a7224 */ /* 0x000fe400078e0074 */
.L_x_23097:
[----:B------:R-:W-:Y:S05]  /*4320*/  BSYNC B1 ;  /* 0x0000000000017941 */ /* 0x000fea0003800000 */
.L_x_23095:
        /* <DEDUP_REMOVED lines=16> */
.L_x_23101:
[----:B------:R-:W-:Y:S05]  /*4430*/  BSYNC B2 ;  /* 0x0000000000027941 */ /* 0x000fea0003800000 */
.L_x_23100:
        /* <DEDUP_REMOVED lines=44> */
.L_x_23099:
[----:B------:R-:W-:Y:S05]  /*4700*/  BSYNC B1 ;  /* 0x0000000000017941 */ /* 0x000fea0003800000 */
.L_x_23098:
        /* <DEDUP_REMOVED lines=21> */
.L_x_23103:
[----:B------:R-:W-:Y:S02]  /*4860*/  MOV R140, R116 ;  /* 0x00000074008c7202 */ /* 0x000fe40000000f00 */
.L_x_23104:
[----:B------:R-:W-:Y:S05]  /*4870*/  BSYNC B1 ;  /* 0x0000000000017941 */ /* 0x000fea0003800000 */
.L_x_23102:
        /* <DEDUP_REMOVED lines=16> */
.L_x_23108:
[----:B------:R-:W-:Y:S05]  /*4980*/  BSYNC B2 ;  /* 0x0000000000027941 */ /* 0x000fea0003800000 */
.L_x_23107:
        /* <DEDUP_REMOVED lines=44> */
.L_x_23106:
[----:B------:R-:W-:Y:S05]  /*4c50*/  BSYNC B1 ;  /* 0x0000000000017941 */ /* 0x000fea0003800000 */
.L_x_23105:
        /* <DEDUP_REMOVED lines=21> */
.L_x_23110:
[----:B------:R-:W-:Y:S02]  /*4db0*/  IMAD.MOV.U32 R138, RZ, RZ, R116 ;  /* 0x000000ffff8a7224 */ /* 0x000fe400078e0074 */
.L_x_23111:
[----:B------:R-:W-:Y:S05]  /*4dc0*/  BSYNC B1 ;  /* 0x0000000000017941 */ /* 0x000fea0003800000 */
.L_x_23109:
        /* <DEDUP_REMOVED lines=16> */
.L_x_23115:
[----:B------:R-:W-:Y:S05]  /*4ed0*/  BSYNC B2 ;  /* 0x0000000000027941 */ /* 0x000fea0003800000 */
.L_x_23114:
        /* <DEDUP_REMOVED lines=44> */
.L_x_23113:
[----:B------:R-:W-:Y:S05]  /*51a0*/  BSYNC B1 ;  /* 0x0000000000017941 */ /* 0x000fea0003800000 */
.L_x_23112:
        /* <DEDUP_REMOVED lines=21> */
.L_x_23117:
[----:B------:R-:W-:Y:S02]  /*5300*/  IMAD.MOV.U32 R140, RZ, RZ, R116 ;  /* 0x000000ffff8c7224 */ /* 0x000fe400078e0074 */
.L_x_23118:
[----:B------:R-:W-:Y:S05]  /*5310*/  BSYNC B1 ;  /* 0x0000000000017941 */ /* 0x000fea0003800000 */
.L_x_23116:
        /* <DEDUP_REMOVED lines=16> */
.L_x_23122:
[----:B------:R-:W-:Y:S05]  /*5420*/  BSYNC B2 ;  /* 0x0000000000027941 */ /* 0x000fea0003800000 */
.L_x_23121:
        /* <DEDUP_REMOVED lines=44> */
.L_x_23120:
[----:B------:R-:W-:Y:S05]  /*56f0*/  BSYNC B1 ;  /* 0x0000000000017941 */ /* 0x000fea0003800000 */
.L_x_23119:
        /* <DEDUP_REMOVED lines=21> */
.L_x_23124:
[----:B------:R-:W-:Y:S02]  /*5850*/  MOV R106, R116 ;  /* 0x00000074006a7202 */ /* 0x000fe40000000f00 */
.L_x_23125:
[----:B------:R-:W-:Y:S05]  /*5860*/  BSYNC B1 ;  /* 0x0000000000017941 */ /* 0x000fea0003800000 */
.L_x_23123:
        /* <DEDUP_REMOVED lines=16> */
.L_x_23129:
[----:B------:R-:W-:Y:S05]  /*5970*/  BSYNC B2 ;  /* 0x0000000000027941 */ /* 0x000fea0003800000 */
.L_x_23128:
        /* <DEDUP_REMOVED lines=44> */
.L_x_23127:
[----:B------:R-:W-:Y:S05]  /*5c40*/  BSYNC B1 ;  /* 0x0000000000017941 */ /* 0x000fea0003800000 */
.L_x_23126:
        /* <DEDUP_REMOVED lines=21> */
.L_x_23131:
[----:B------:R-:W-:Y:S02]  /*5da0*/  IMAD.MOV.U32 R139, RZ, RZ, R116 ;  /* 0x000000ffff8b7224 */ /* 0x000fe400078e0074 */
.L_x_23132:
[----:B------:R-:W-:Y:S05]  /*5db0*/  BSYNC B1 ;  /* 0x0000000000017941 */ /* 0x000fea0003800000 */
.L_x_23130:
        /* <DEDUP_REMOVED lines=18> */
.L_x_23136:
[----:B------:R-:W-:Y:S05]  /*5ee0*/  BSYNC B2 ;  /* 0x0000000000027941 */ /* 0x000fea0003800000 */
.L_x_23135:
        /* <DEDUP_REMOVED lines=44> */
.L_x_23134:
[----:B------:R-:W-:Y:S05]  /*61b0*/  BSYNC B1 ;  /* 0x0000000000017941 */ /* 0x000fea0003800000 */
.L_x_23133:
[----:B------:R-:W0:Y:S01]  /*61c0*/  I2F.U32 R104, R139 ;  /* 0x0000008b00687306 */ /* 0x000e220000201000 */
[----:B------:R-:W-:Y:S01]  /*61d0*/  SEL R105, RZ, 0x1, P2 ;  /* 0x00000001ff697807 */ /* 0x000fe20001000000 */
[----:B------:R-:W-:Y:S01]  /*61e0*/  HADD2.F32 R106, -RZ, R107.H1_H1 ;  /* 0x3000006bff6a7230 */ /* 0x000fe20000004100 */
[----:B------:R-:W-:Y:S01]  /*61f0*/  LOP3.LUT P2, RZ, R169, 0x2, RZ, 0xc0, !PT ;  /* 0x00000002a9ff7812 */ /* 0x000fe2000784c0ff */
[----:B------:R-:W-:Y:S01]  /*6200*/  @P0 HADD2.F32 R140, -RZ, R7.H1_H1 ;  /* 0x30000007ff8c0230 */ /* 0x000fe20000004100 */
[----:B------:R-:W-:Y:S01]  /*6210*/  SEL R107, RZ, 0x1, P1 ;  /* 0x00000001ff6b7807 */ /* 0x000fe20000800000 */
[----:B------:R-:W-:Y:S01]  /*6220*/  IMAD.WIDE.U32 R142, R141, R122, c[0x0][0x188] ;  /* 0x000062008d8e7625 */ /* 0x000fe200078e007a */
[----:B------:R-:W-:-:S02]  /*6230*/  SEL R144, RZ, 0x1, P2 ;  /* 0x00000001ff907807 */ /* 0x000fc40001000000 */
[----:B------:R-:W-:Y:S01]  /*6240*/  SEL R110, RZ, 0x10000, P5 ;  /* 0x00010000ff6e7807 */ /* 0x000fe20002800000 */
[----:B------:R-:W-:Y:S01]  /*6250*/  FMUL.FTZ R108, R106, R129 ;  /* 0x000000816a6c7220 */ /* 0x000fe20000410000 */
[----:B------:R-:W-:Y:S01]  /*6260*/  SEL R109, RZ, 0x100, P4 ;  /* 0x00000100ff6d7807 */ /* 0x000fe20002000000 */
[----:B------:R-:W-:Y:S01]  /*6270*/  IMAD.WIDE.U32 R106, R107, 0x10000, RZ ;  /* 0x000100006b6a7825 */ /* 0x000fe200078e00ff */
[----:B------:R-:W-:Y:S02]  /*6280*/  LOP3.LUT P6, RZ, R169, 0x4, RZ, 0xc0, !PT ;  /* 0x00000004a9ff7812 */ /* 0x000fe400078cc0ff */
[----:B------:R-:W-:Y:S01]  /*6290*/  IADD3 R149, R117, 0x40, RZ ;  /* 0x0000004075957810 */ /* 0x000fe20007ffe0ff */
[----:B0-----:R-:W-:Y:S01]  /*62a0*/  FFMA.FTZ R104, R104, R131, 1.1641532182693481445e-10 ;  /* 0x2f00000068687423 */ /* 0x001fe20000010083 */
[----:B------:R-:W-:Y:S01]  /*62b0*/  SEL R147, RZ, 0x1, P6 ;  /* 0x00000001ff937807 */ /* 0x000fe20003000000 */
[----:B------:R-:W-:Y:S02]  /*62c0*/  FMUL.FTZ R108, R108, c[0x0][0x1e8] ;  /* 0x00007a006c6c7a20 */ /* 0x000fe40000410000 */
[----:B------:R-:W-:Y:S01]  /*62d0*/  IMAD.WIDE.U32 R144, R144, 0x100, RZ ;  /* 0x0000010090907825 */ /* 0x000fe200078e00ff */
[----:B------:R-:W-:-:S03]  /*62e0*/  FSETP.GTU.FTZ.AND P1, PT, R104, c[0x0][0x1e4], PT ;  /* 0x0000790068007a0b */ /* 0x000fc60003f3c000 */
[----:B------:R-:W-:Y:S01]  /*62f0*/  IMAD.WIDE.U32 R104, R105, 0x1000000, RZ ;  /* 0x0100000069687825 */ /* 0x000fe200078e00ff */
[----:B------:R-:W-:Y:S02]  /*6300*/  SEL R111, RZ, 0x1000000, P1 ;  /* 0x01000000ff6f7807 */ /* 0x000fe40000800000 */
[----:B------:R-:W-:Y:S02]  /*6310*/  FSEL R139, R108, RZ, !P1 ;  /* 0x000000ff6c8b7208 */ /* 0x000fe40004800000 */
[----:B------:R-:W-:Y:S02]  /*6320*/  LOP3.LUT R146, R144, R104, R106, 0xfe, !PT ;  /* 0x0000006890927212 */ /* 0x000fe400078efe6a */
[----:B------:R-:W-:Y:S01]  /*6330*/  LOP3.LUT R109, R109, R111, R110, 0xfe, !PT ;  /* 0x0000006f6d6d7212 */ /* 0x000fe200078efe6e */
[----:B------:R-:W-:Y:S01]  /*6340*/  @P0 FADD.FTZ R139, R140, R139 ;  /* 0x0000008b8c8b0221 */ /* 0x000fe20000010000 */
[----:B------:R-:W-:Y:S01]  /*6350*/  SEL R104, RZ, 0x1, P3 ;  /* 0x00000001ff687807 */ /* 0x000fe20001800000 */
[----:B------:R-:W-:Y:S01]  /*6360*/  IMAD.WIDE.U32 R140, R141, R130, c[0x0][0x190] ;  /* 0x000064008d8c7625 */ /* 0x000fe200078e0082 */
[----:B------:R-:W-:-:S02]  /*6370*/  LOP3.LUT R146, R146, R147, RZ, 0xfc, !PT ;  /* 0x0000009392927212 */ /* 0x000fc400078efcff */
[----:B------:R-:W-:Y:S02]  /*6380*/  LOP3.LUT R105, R105, R109, R104, 0xfe, !PT ;  /* 0x0000006d69697212 */ /* 0x000fe400078efe68 */
[----:B------:R-:W-:Y:S02]  /*6390*/  F2FP.PACK_AB R110, R137, R136 ;  /* 0x00000088896e723e */ /* 0x000fe400000000ff */
[----:B------:R-:W-:Y:S02]  /*63a0*/  F2FP.PACK_AB R109, R135, R134 ;  /* 0x00000086876d723e */ /* 0x000fe400000000ff */
[----:B------:R-:W-:Y:S02]  /*63b0*/  F2FP.PACK_AB R108, R133, R132 ;  /* 0x00000084856c723e */ /* 0x000fe400000000ff */
[----:B------:R-:W-:Y:S02]  /*63c0*/  F2FP.PACK_AB R111, R139, R138 ;  /* 0x0000008a8b6f723e */ /* 0x000fe400000000ff */
        /* <DEDUP_REMOVED lines=19> */
.L_x_23138:
[----:B0-----:R-:W-:Y:S02]  /*6500*/  IMAD.MOV.U32 R144, RZ, RZ, R116 ;  /* 0x000000ffff907224 */ /* 0x001fe400078e0074 */
.L_x_23139:
[----:B------:R-:W-:Y:S05]  /*6510*/  BSYNC B1 ;  /* 0x0000000000017941 */ /* 0x000fea0003800000 */
.L_x_23137:
        /* <DEDUP_REMOVED lines=16> */
.L_x_23143:
[----:B------:R-:W-:Y:S05]  /*6620*/  BSYNC B2 ;  /* 0x0000000000027941 */ /* 0x000fea0003800000 */
.L_x_23142:
        /* <DEDUP_REMOVED lines=44> */
.L_x_23141:
[----:B------:R-:W-:Y:S05]  /*68f0*/  BSYNC B1 ;  /* 0x0000000000017941 */ /* 0x000fea0003800000 */
.L_x_23140:
        /* <DEDUP_REMOVED lines=23> */
.L_x_23145:
[----:B------:R-:W-:Y:S02]  /*6a70*/  MOV R146, R116 ;  /* 0x0000007400927202 */ /* 0x000fe40000000f00 */
.L_x_23146:
[----:B------:R-:W-:Y:S05]  /*6a80*/  BSYNC B1 ;  /* 0x0000000000017941 */ /* 0x000fea0003800000 */
.L_x_23144:
        /* <DEDUP_REMOVED lines=16> */
.L_x_23150:
[----:B------:R-:W-:Y:S05]  /*6b90*/  BSYNC B2 ;  /* 0x0000000000027941 */ /* 0x000fea0003800000 */
.L_x_23149:
        /* <DEDUP_REMOVED lines=44> */
.L_x_23148:
[----:B------:R-:W-:Y:S05]  /*6e60*/  BSYNC B1 ;  /* 0x0000000000017941 */ /* 0x000fea0003800000 */
.L_x_23147:
        /* <DEDUP_REMOVED lines=23> */
.L_x_23152:
[----:B------:R-:W-:Y:S02]  /*6fe0*/  IMAD.MOV.U32 R146, RZ, RZ, R116 ;  /* 0x000000ffff927224 */ /* 0x000fe400078e0074 */
.L_x_23153:
[----:B------:R-:W-:Y:S05]  /*6ff0*/  BSYNC B1 ;  /* 0x0000000000017941 */ /* 0x000fea0003800000 */
.L_x_23151:
        /* <DEDUP_REMOVED lines=16> */
.L_x_23157:
[----:B------:R-:W-:Y:S05]  /*7100*/  BSYNC B2 ;  /* 0x0000000000027941 */ /* 0x000fea0003800000 */
.L_x_23156:
        /* <DEDUP_REMOVED lines=44> */
.L_x_23155:
[----:B------:R-:W-:Y:S05]  /*73d0*/  BSYNC B1 ;  /* 0x0000000000017941 */ /* 0x000fea0003800000 */
.L_x_23154:
        /* <DEDUP_REMOVED lines=21> */
.L_x_23159:
[----:B------:R-:W-:Y:S02]  /*7530*/  IMAD.MOV.U32 R148, RZ, RZ, R116 ;  /* 0x000000ffff947224 */ /* 0x000fe400078e0074 */
.L_x_23160:
[----:B------:R-:W-:Y:S05]  /*7540*/  BSYNC B1 ;  /* 0x0000000000017941 */ /* 0x000fea0003800000 */
.L_x_23158:
        /* <DEDUP_REMOVED lines=16> */
.L_x_23164:
[----:B------:R-:W-:Y:S05]  /*7650*/  BSYNC B2 ;  /* 0x0000000000027941 */ /* 0x000fea0003800000 */
.L_x_23163:
        /* <DEDUP_REMOVED lines=44> */
.L_x_23162:
[----:B------:R-:W-:Y:S05]  /*7920*/  BSYNC B1 ;  /* 0x0000000000017941 */ /* 0x000fea0003800000 */
.L_x_23161:
        /* <DEDUP_REMOVED lines=21> */
.L_x_23166:
[----:B------:R-:W-:Y:S02]  /*7a80*/  MOV R146, R116 ;  /* 0x0000007400927202 */ /* 0x000fe40000000f00 */
.L_x_23167:
[----:B------:R-:W-:Y:S05]  /*7a90*/  BSYNC B1 ;  /* 0x0000000000017941 */ /* 0x000fea0003800000 */
.L_x_23165:
        /* <DEDUP_REMOVED lines=16> */
.L_x_23171:
[----:B------:R-:W-:Y:S05]  /*7ba0*/  BSYNC B2 ;  /* 0x0000000000027941 */ /* 0x000fea0003800000 */
.L_x_23170:
        /* <DEDUP_REMOVED lines=44> */
.L_x_23169:
[----:B------:R-:W-:Y:S05]  /*7e70*/  BSYNC B1 ;  /* 0x0000000000017941 */ /* 0x000fea0003800000 */
.L_x_23168:
        /* <DEDUP_REMOVED lines=21> */
.L_x_23173:
[----:B------:R-:W-:Y:S02]  /*7fd0*/  IMAD.MOV.U32 R148, RZ, RZ, R116 ;  /* 0x000000ffff947224 */ /* 0x000fe400078e0074 */
.L_x_23174:
[----:B------:R-:W-:Y:S05]  /*7fe0*/  BSYNC B1 ;  /* 0x0000000000017941 */ /* 0x000fea0003800000 */
.L_x_23172:
        /* <DEDUP_REMOVED lines=16> */
.L_x_23178:
[----:B------:R-:W-:Y:S05]  /*80f0*/  BSYNC B2 ;  /* 0x0000000000027941 */ /* 0x000fea0003800000 */
.L_x_23177:
        /* <DEDUP_REMOVED lines=44> */
.L_x_23176:
[----:B------:R-:W-:Y:S05]  /*83c0*/  BSYNC B1 ;  /* 0x0000000000017941 */ /* 0x000fea0003800000 */
.L_x_23175:
        /* <DEDUP_REMOVED lines=21> */
.L_x_23180:
[----:B------:R-:W-:Y:S02]  /*8520*/  IMAD.MOV.U32 R106, RZ, RZ, R116 ;  /* 0x000000ffff6a7224 */ /* 0x000fe400078e0074 */
.L_x_23181:
[----:B------:R-:W-:Y:S05]  /*8530*/  BSYNC B1 ;  /* 0x0000000000017941 */ /* 0x000fea0003800000 */
.L_x_23179:
        /* <DEDUP_REMOVED lines=16> */
.L_x_23185:
[----:B------:R-:W-:Y:S05]  /*8640*/  BSYNC B2 ;  /* 0x0000000000027941 */ /* 0x000fea0003800000 */
.L_x_23184:
        /* <DEDUP_REMOVED lines=44> */
.L_x_23183:
[----:B------:R-:W-:Y:S05]  /*8910*/  BSYNC B1 ;  /* 0x0000000000017941 */ /* 0x000fea0003800000 */
.L_x_23182:
        /* <DEDUP_REMOVED lines=21> */
.L_x_23187:
[----:B------:R-:W-:Y:S02]  /*8a70*/  MOV R147, R116 ;  /* 0x0000007400937202 */ /* 0x000fe40000000f00 */
.L_x_23188:
[----:B------:R-:W-:Y:S05]  /*8a80*/  BSYNC B1 ;  /* 0x0000000000017941 */ /* 0x000fea0003800000 */
.L_x_23186:
        /* <DEDUP_REMOVED lines=18> */
.L_x_23192:
[----:B------:R-:W-:Y:S05]  /*8bb0*/  BSYNC B2 ;  /* 0x0000000000027941 */ /* 0x000fea0003800000 */
.L_x_23191:
        /* <DEDUP_REMOVED lines=44> */
.L_x_23190:
[----:B------:R-:W-:Y:S05]  /*8e80*/  BSYNC B1 ;  /* 0x0000000000017941 */ /* 0x000fea0003800000 */
.L_x_23189:
        /* <DEDUP_REMOVED lines=52> */
.L_x_23194:
[----:B0-----:R-:W-:Y:S02]  /*91d0*/  IMAD.MOV.U32 R154, RZ, RZ, R116 ;  /* 0x000000ffff9a7224 */ /* 0x001fe400078e0074 */
.L_x_23195:
[----:B------:R-:W-:Y:S05]  /*91e0*/  BSYNC B1 ;  /* 0x0000000000017941 */ /* 0x000fea0003800000 */
.L_x_23193:
        /* <DEDUP_REMOVED lines=16> */
.L_x_23199:
[----:B------:R-:W-:Y:S05]  /*92f0*/  BSYNC B2 ;  /* 0x0000000000027941 */ /* 0x000fea0003800000 */
.L_x_23198:
        /* <DEDUP_REMOVED lines=44> */
.L_x_23197:
[----:B------:R-:W-:Y:S05]  /*95c0*/  BSYNC B1 ;  /* 0x0000000000017941 */ /* 0x000fea0003800000 */
.L_x_23196:
        /* <DEDUP_REMOVED lines=23> */
.L_x_23201:
[----:B------:R-:W-:Y:S02]  /*9740*/  IMAD.MOV.U32 R150, RZ, RZ, R116 ;  /* 0x000000ffff967224 */ /* 0x000fe400078e0074 */
.L_x_23202:
[----:B------:R-:W-:Y:S05]  /*9750*/  BSYNC B1 ;  /* 0x0000000000017941 */ /* 0x000fea0003800000 */
.L_x_23200:
        /* <DEDUP_REMOVED lines=16> */
.L_x_23206:
[----:B------:R-:W-:Y:S05]  /*9860*/  BSYNC B2 ;  /* 0x0000000000027941 */ /* 0x000fea0003800000 */
.L_x_23205:
        /* <DEDUP_REMOVED lines=44> */
.L_x_23204:
[----:B------:R-:W-:Y:S05]  /*9b30*/  BSYNC B1 ;  /* 0x0000000000017941 */ /* 0x000fea0003800000 */
.L_x_23203:
[----:B------:R-:W0:Y:S01]  /*9b40*/  I2F.U32 R110, R150 ;  /* 0x00000096006e7306 */ /* 0x000e220000201000 */
[----:B------:R-:W-:Y:S01]  /*9b50*/  HADD2.F32 R104, -RZ, R104.H1_H1 ;  /* 0x30000068ff687230 */ /* 0x000fe20000004100 */
[----:B------:R-:W-:Y:S01]  /*9b60*/  ISETP.NE.AND P1, PT, R108, 0x1, PT ;  /* 0x000000016c00780c */ /* 0x000fe20003f25270 */
[----:B------:R-:W-:Y:S01]  /*9b70*/  BSSY B1, `(.L_x_23207) ;  /* 0x0000015000017945 */ /* 0x000fe20003800000 */
[----:B------:R-:W-:-:S02]  /*9b80*/  LOP3.LUT R169, R169, 0xfffffffd, RZ, 0xc0, !PT ;  /* 0xfffffffda9a97812 */ /* 0x000fc400078ec0ff */
        /* <DEDUP_REMOVED lines=18> */
.L_x_23208:
[----:B------:R-:W-:Y:S02]  /*9cb0*/  MOV R156, R116 ;  /* 0x00000074009c7202 */ /* 0x000fe40000000f00 */
.L_x_23209:
[----:B------:R-:W-:Y:S05]  /*9cc0*/  BSYNC B1 ;  /* 0x0000000000017941 */ /* 0x000fea0003800000 */
.L_x_23207:
        /* <DEDUP_REMOVED lines=16> */
.L_x_23213:
[----:B------:R-:W-:Y:S05]  /*9dd0*/  BSYNC B2 ;  /* 0x0000000000027941 */ /* 0x000fea0003800000 */
.L_x_23212:
        /* <DEDUP_REMOVED lines=44> */
.L_x_23211:
[----:B------:R-:W-:Y:S05]  /*a0a0*/  BSYNC B1 ;  /* 0x0000000000017941 */ /* 0x000fea0003800000 */
.L_x_23210:
        /* <DEDUP_REMOVED lines=21> */
.L_x_23215:
[----:B------:R-:W-:Y:S02]  /*a200*/  IMAD.MOV.U32 R156, RZ, RZ, R116 ;  /* 0x000000ffff9c7224 */ /* 0x000fe400078e0074 */
.L_x_23216:
[----:B------:R-:W-:Y:S05]  /*a210*/  BSYNC B1 ;  /* 0x0000000000017941 */ /* 0x000fea0003800000 */
.L_x_23214:
        /* <DEDUP_REMOVED lines=16> */
.L_x_23220:
[----:B------:R-:W-:Y:S05]  /*a320*/  BSYNC B2 ;  /* 0x0000000000027941 */ /* 0x000fea0003800000 */
.L_x_23219:
        /* <DEDUP_REMOVED lines=44> */
.L_x_23218:
[----:B------:R-:W-:Y:S05]  /*a5f0*/  BSYNC B1 ;  /* 0x0000000000017941 */ /* 0x000fea0003800000 */
.L_x_23217:
        /* <DEDUP_REMOVED lines=21> */
.L_x_23222:
[----:B------:R-:W-:Y:S02]  /*a750*/  IMAD.MOV.U32 R156, RZ, RZ, R116 ;  /* 0x000000ffff9c7224 */ /* 0x000fe400078e0074 */
.L_x_23223:
[----:B------:R-:W-:Y:S05]  /*a760*/  BSYNC B1 ;  /* 0x0000000000017941 */ /* 0x000fea0003800000 */
.L_x_23221:
        /* <DEDUP_REMOVED lines=16> */
.L_x_23227:
[----:B------:R-:W-:Y:S05]  /*a870*/  BSYNC B2 ;  /* 0x0000000000027941 */ /* 0x000fea0003800000 */
.L_x_23226:
        /* <DEDUP_REMOVED lines=44> */
.L_x_23225:
[----:B------:R-:W-:Y:S05]  /*ab40*/  BSYNC B1 ;  /* 0x0000000000017941 */ /* 0x000fea0003800000 */
.L_x_23224:
        /* <DEDUP_REMOVED lines=21> */
.L_x_23229:
[----:B------:R-:W-:Y:S02]  /*aca0*/  MOV R156, R116 ;  /* 0x00000074009c7202 */ /* 0x000fe40000000f00 */
.L_x_23230:
[----:B------:R-:W-:Y:S05]  /*acb0*/  BSYNC B1 ;  /* 0x0000000000017941 */ /* 0x000fea0003800000 */
.L_x_23228:
        /* <DEDUP_REMOVED lines=16> */
.L_x_23234:
[----:B------:R-:W-:Y:S05]  /*adc0*/  BSYNC B2 ;  /* 0x0000000000027941 */ /* 0x000fea0003800000 */
.L_x_23233:
        /* <DEDUP_REMOVED lines=44> */
.L_x_23232:
[----:B------:R-:W-:Y:S05]  /*b090*/  BSYNC B1 ;  /* 0x0000000000017941 */ /* 0x000fea0003800000 */
.L_x_23231:
        /* <DEDUP_REMOVED lines=21> */
.L_x_23236:
[----:B------:R-:W-:Y:S02]  /*b1f0*/  IMAD.MOV.U32 R106, RZ, RZ, R116 ;  /* 0x000000ffff6a7224 */ /* 0x000fe400078e0074 */
.L_x_23237:
[----:B------:R-:W-:Y:S05]  /*b200*/  BSYNC B1 ;  /* 0x0000000000017941 */ /* 0x000fea0003800000 */
.L_x_23235:
        /* <DEDUP_REMOVED lines=16> */
.L_x_23241:
[----:B------:R-:W-:Y:S05]  /*b310*/  BSYNC B2 ;  /* 0x0000000000027941 */ /* 0x000fea0003800000 */
.L_x_23240:
        /* <DEDUP_REMOVED lines=44> */
.L_x_23239:
[----:B------:R-:W-:Y:S05]  /*b5e0*/  BSYNC B1 ;  /* 0x0000000000017941 */ /* 0x000fea0003800000 */
.L_x_23238:
        /* <DEDUP_REMOVED lines=21> */
.L_x_23243:
[----:B------:R-:W-:Y:S02]  /*b740*/  IMAD.MOV.U32 R158, RZ, RZ, R116 ;  /* 0x000000ffff9e7224 */ /* 0x000fe400078e0074 */
.L_x_23244:
[----:B------:R-:W-:Y:S05]  /*b750*/  BSYNC B1 ;  /* 0x0000000000017941 */ /* 0x000fea0003800000 */
.L_x_23242:
        /* <DEDUP_REMOVED lines=18> */
.L_x_23248:
[----:B------:R-:W-:Y:S05]  /*b880*/  BSYNC B2 ;  /* 0x0000000000027941 */ /* 0x000fea0003800000 */
.L_x_23247:
        /* <DEDUP_REMOVED lines=44> */
.L_x_23246:
[----:B------:R-:W-:Y:S05]  /*bb50*/  BSYNC B1 ;  /* 0x0000000000017941 */ /* 0x000fea0003800000 */
.L_x_23245:
[----:B------:R-:W0:Y:S01]  /*bb60*/  I2F.U32 R104, R158 ;  /* 0x0000009e00687306 */ /* 0x000e220000201000 */
[----:B------:R-:W-:Y:S01]  /*bb70*/  SEL R105, RZ, 0x1, P2 ;  /* 0x00000001ff697807 */ /* 0x000fe20001000000 */
[----:B------:R-:W-:Y:S01]  /*bb80*/  HADD2.F32 R106, -RZ, R107.H1_H1 ;  /* 0x3000006bff6a7230 */ /* 0x000fe20000004100 */
[----:B------:R-:W-:Y:S01]  /*bb90*/  LOP3.LUT P2, RZ, R169, 0x2, RZ, 0xc0, !PT ;  /* 0x00000002a9ff7812 */ /* 0x000fe2000784c0ff */
[----:B------:R-:W-:Y:S01]  /*bba0*/  @P0 HADD2.F32 R160, -RZ, R7.H1_H1 ;  /* 0x30000007ffa00230 */ /* 0x000fe20000004100 */
[----:B------:R-:W-:-:S02]  /*bbb0*/  SEL R107, RZ, 0x1, P1 ;  /* 0x00000001ff6b7807 */ /* 0x000fc40000800000 */
[----:B------:R-:W-:Y:S01]  /*bbc0*/  SEL R162, RZ, 0x1, P2 ;  /* 0x00000001ffa27807 */ /* 0x000fe20001000000 */
[----:B------:R-:W-:Y:S01]  /*bbd0*/  FMUL.FTZ R108, R106, R129 ;  /* 0x000000816a6c7220 */ /* 0x000fe20000410000 */
[----:B------:R-:W-:Y:S01]  /*bbe0*/  SEL R110, RZ, 0x10000, P5 ;  /* 0x00010000ff6e7807 */ /* 0x000fe20002800000 */
[----:B------:R-:W-:Y:S01]  /*bbf0*/  IMAD.WIDE.U32 R106, R107, 0x10000, RZ ;  /* 0x000100006b6a7825 */ /* 0x000fe200078e00ff */
[----:B------:R-:W-:Y:S02]  /*bc00*/  SEL R109, RZ, 0x100, P4 ;  /* 0x00000100ff6d7807 */ /* 0x000fe40002000000 */
[----:B------:R-:W-:Y:S01]  /*bc10*/  LOP3.LUT P6, RZ, R169, 0x4, RZ, 0xc0, !PT ;  /* 0x00000004a9ff7812 */ /* 0x000fe200078cc0ff */
[----:B------:R-:W-:Y:S01]  /*bc20*/  FMUL.FTZ R108, R108, c[0x0][0x1e8] ;  /* 0x00007a006c6c7a20 */ /* 0x000fe20000410000 */
[----:B------:R-:W-:Y:S01]  /*bc30*/  IADD3 R159, R117, 0x80, RZ ;  /* 0x00000080759f7810 */ /* 0x000fe20007ffe0ff */
[----:B0-----:R-:W-:Y:S01]  /*bc40*/  FFMA.FTZ R104, R104, R131, 1.1641532182693481445e-10 ;  /* 0x2f00000068687423 */ /* 0x001fe20000010083 */
[----:B------:R-:W-:Y:S01]  /*bc50*/  SEL R167, RZ, 0x1, P6 ;  /* 0x00000001ffa77807 */ /* 0x000fe20003000000 */
[----:B------:R-:W-:-:S03]  /*bc60*/  IMAD.WIDE.U32 R162, R162, 0x100, RZ ;  /* 0x00000100a2a27825 */ /* 0x000fc600078e00ff */
[----:B------:R-:W-:Y:S01]  /*bc70*/  FSETP.GTU.FTZ.AND P1, PT, R104, c[0x0][0x1e4], PT ;  /* 0x0000790068007a0b */ /* 0x000fe20003f3c000 */
[----:B------:R-:W-:-:S03]  /*bc80*/  IMAD.WIDE.U32 R104, R105, 0x1000000, RZ ;  /* 0x0100000069687825 */ /* 0x000fc600078e00ff */
[----:B------:R-:W-:Y:S01]  /*bc90*/  SEL R111, RZ, 0x1000000, P1 ;  /* 0x01000000ff6f7807 */ /* 0x000fe20000800000 */
[----:B------:R-:W-:Y:S01]  /*bca0*/  @P0 IMAD.WIDE.U32 R164, R159, R122, c[0x0][0x180] ;  /* 0x000060009fa40625 */ /* 0x000fe200078e007a */
        /* <DEDUP_REMOVED lines=31> */
.L_x_23250:
[----:B0-----:R-:W-:Y:S02]  /*bea0*/  MOV R164, R116 ;  /* 0x0000007400a47202 */ /* 0x001fe40000000f00 */
.L_x_23251:
[----:B------:R-:W-:Y:S05]  /*beb0*/  BSYNC B1 ;  /* 0x0000000000017941 */ /* 0x000fea0003800000 */
.L_x_23249:
        /* <DEDUP_REMOVED lines=16> */
.L_x_23255:
[----:B------:R-:W-:Y:S05]  /*bfc0*/  BSYNC B2 ;  /* 0x0000000000027941 */ /* 0x000fea0003800000 */
.L_x_23254:
        /* <DEDUP_REMOVED lines=44> */
.L_x_23253:
[----:B------:R-:W-:Y:S05]  /*c290*/  BSYNC B1 ;  /* 0x0000000000017941 */ /* 0x000fea0003800000 */
.L_x_23252:
        /* <DEDUP_REMOVED lines=23> */
.L_x_23257:
[----:B------:R-:W-:Y:S02]  /*c410*/  IMAD.MOV.U32 R164, RZ, RZ, R116 ;  /* 0x000000ffffa47224 */ /* 0x000fe400078e0074 */
.L_x_23258:
[----:B------:R-:W-:Y:S05]  /*c420*/  BSYNC B1 ;  /* 0x0000000000017941 */ /* 0x000fea0003800000 */
.L_x_23256:
        /* <DEDUP_REMOVED lines=16> */
.L_x_23262:
[----:B------:R-:W-:Y:S05]  /*c530*/  BSYNC B2 ;  /* 0x0000000000027941 */ /* 0x000fea0003800000 */
.L_x_23261:
        /* <DEDUP_REMOVED lines=44> */
.L_x_23260:
[----:B------:R-:W-:Y:S05]  /*c800*/  BSYNC B1 ;  /* 0x0000000000017941 */ /* 0x000fea0003800000 */
.L_x_23259:
[----:B------:R-:W0:Y:S01]  /*c810*/  I2F.U32 R110, R164 ;  /* 0x000000a4006e7306 */ /* 0x000e220000201000 */
[----:B------:R-:W-:Y:S01]  /*c820*/  HADD2.F32 R104, -RZ, R104.H1_H1 ;  /* 0x30000068ff687230 */ /* 0x000fe20000004100 */
[----:B------:R-:W-:Y:S01]  /*c830*/  ISETP.NE.AND P1, PT, R108, 0x1, PT ;  /* 0x000000016c00780c */ /* 0x000fe20003f25270 */
[----:B------:R-:W-:Y:S01]  /*c840*/  @P0 HADD2.F32 R109, -RZ, R4.H1_H1 ;  /* 0x30000004ff6d0230 */ /* 0x000fe20000004100 */
[----:B------:R-:W-:Y:S01]  /*c850*/  LOP3.LUT R169, R169, 0xfffffffd, RZ, 0xc0, !PT ;  /* 0xfffffffda9a97812 */ /* 0x000fe200078ec0ff */
[----:B------:R-:W-:Y:S01]  /*c860*/  BSSY B1, `(.L_x_23263) ;  /* 0x0000013000017945 */ /* 0x000fe20003800000 */
[----:B------:R-:W-:-:S04]  /*c870*/  FMUL.FTZ R104, R104, R129 ;  /* 0x0000008168687220 */ /* 0x000fc80000410000 */
        /* <DEDUP_REMOVED lines=16> */
.L_x_23264:
[----:B------:R-:W-:Y:S02]  /*c980*/  IMAD.MOV.U32 R164, RZ, RZ, R116 ;  /* 0x000000ffffa47224 */ /* 0x000fe400078e0074 */
.L_x_23265:
[----:B------:R-:W-:Y:S05]  /*c990*/  BSYNC B1 ;  /* 0x0000000000017941 */ /* 0x000fea0003800000 */
.L_x_23263:
        /* <DEDUP_REMOVED lines=16> */
.L_x_23269:
[----:B------:R-:W-:Y:S05]  /*caa0*/  BSYNC B2 ;  /* 0x0000000000027941 */ /* 0x000fea0003800000 */
.L_x_23268:
        /* <DEDUP_REMOVED lines=44> */
.L_x_23267:
[----:B------:R-:W-:Y:S05]  /*cd70*/  BSYNC B1 ;  /* 0x0000000000017941 */ /* 0x000fea0003800000 */
.L_x_23266:
        /* <DEDUP_REMOVED lines=21> */
.L_x_23271:
[----:B------:R-:W-:Y:S02]  /*ced0*/  MOV R164, R116 ;  /* 0x0000007400a47202 */ /* 0x000fe40000000f00 */
.L_x_23272:
[----:B------:R-:W-:Y:S05]  /*cee0*/  BSYNC B1 ;  /* 0x0000000000017941 */ /* 0x000fea0003800000 */
.L_x_23270:
        /* <DEDUP_REMOVED lines=16> */
.L_x_23276:
[----:B------:R-:W-:Y:S05]  /*cff0*/  BSYNC B2 ;  /* 0x0000000000027941 */ /* 0x000fea0003800000 */
.L_x_23275:
        /* <DEDUP_REMOVED lines=44> */
.L_x_23274:
[----:B------:R-:W-:Y:S05]  /*d2c0*/  BSYNC B1 ;  /* 0x0000000000017941 */ /* 0x000fea0003800000 */
.L_x_23273:
        /* <DEDUP_REMOVED lines=21> */
.L_x_23278:
[----:B------:R-:W-:Y:S02]  /*d420*/  IMAD.MOV.U32 R164, RZ, RZ, R116 ;  /* 0x000000ffffa47224 */ /* 0x000fe400078e0074 */
.L_x_23279:
[----:B------:R-:W-:Y:S05]  /*d430*/  BSYNC B1 ;  /* 0x0000000000017941 */ /* 0x000fea0003800000 */
.L_x_23277:
        /* <DEDUP_REMOVED lines=16> */
.L_x_23283:
[----:B------:R-:W-:Y:S05]  /*d540*/  BSYNC B2 ;  /* 0x0000000000027941 */ /* 0x000fea0003800000 */
.L_x_23282:
        /* <DEDUP_REMOVED lines=44> */
.L_x_23281:
[----:B------:R-:W-:Y:S05]  /*d810*/  BSYNC B1 ;  /* 0x0000000000017941 */ /* 0x000fea0003800000 */
.L_x_23280:
        /* <DEDUP_REMOVED lines=21> */
.L_x_23285:
[----:B------:R-:W-:Y:S02]  /*d970*/  IMAD.MOV.U32 R164, RZ, RZ, R116 ;  /* 0x000000ffffa47224 */ /* 0x000fe400078e0074 */
.L_x_23286:
[----:B------:R-:W-:Y:S05]  /*d980*/  BSYNC B1 ;  /* 0x0000000000017941 */ /* 0x000fea0003800000 */
.L_x_23284:
        /* <DEDUP_REMOVED lines=16> */
.L_x_23290:
[----:B------:R-:W-:Y:S05]  /*da90*/  BSYNC B2 ;  /* 0x0000000000027941 */ /* 0x000fea0003800000 */
.L_x_23289:
        /* <DEDUP_REMOVED lines=44> */
.L_x_23288:
[----:B------:R-:W-:Y:S05]  /*dd60*/  BSYNC B1 ;  /* 0x0000000000017941 */ /* 0x000fea0003800000 */
.L_x_23287:
        /* <DEDUP_REMOVED lines=21> */
.L_x_23292:
[----:B------:R-:W-:Y:S02]  /*dec0*/  MOV R106, R116 ;  /* 0x00000074006a7202 */ /* 0x000fe40000000f00 */
.L_x_23293:
[----:B------:R-:W-:Y:S05]  /*ded0*/  BSYNC B1 ;  /* 0x0000000000017941 */ /* 0x000fea0003800000 */
.L_x_23291:
        /* <DEDUP_REMOVED lines=16> */
.L_x_23297:
[----:B------:R-:W-:Y:S05]  /*dfe0*/  BSYNC B2 ;  /* 0x0000000000027941 */ /* 0x000fea0003800000 */
.L_x_23296:
        /* <DEDUP_REMOVED lines=44> */
.L_x_23295:
[----:B------:R-:W-:Y:S05]  /*e2b0*/  BSYNC B1 ;  /* 0x0000000000017941 */ /* 0x000fea0003800000 */
.L_x_23294:
        /* <DEDUP_REMOVED lines=21> */
.L_x_23299:
[----:B------:R-:W-:Y:S02]  /*e410*/  IMAD.MOV.U32 R106, RZ, RZ, R116 ;  /* 0x000000ffff6a7224 */ /* 0x000fe400078e0074 */
.L_x_23300:
[----:B------:R-:W-:Y:S05]  /*e420*/  BSYNC B1 ;  /* 0x0000000000017941 */ /* 0x000fea0003800000 */
.L_x_23298:
        /* <DEDUP_REMOVED lines=18> */
.L_x_23304:
[----:B------:R-:W-:Y:S05]  /*e550*/  BSYNC B2 ;  /* 0x0000000000027941 */ /* 0x000fea0003800000 */
.L_x_23303:
        /* <DEDUP_REMOVED lines=44> */
.L_x_23302:
[----:B------:R-:W-:Y:S05]  /*e820*/  BSYNC B1 ;  /* 0x0000000000017941 */ /* 0x000fea0003800000 */
.L_x_23301:
        /* <DEDUP_REMOVED lines=13> */
[----:B------:R-:W-:Y:S01]  /*e900*/  SEL R173, RZ, 0x1, P3 ;  /* 0x00000001ffad7807 */ /* 0x000fe20001800000 */
        /* <DEDUP_REMOVED lines=11> */
[----:B------:R-:W-:Y:S02]  /*e9c0*/  IADD3 R165, R117, 0xa0, RZ ;  /* 0x000000a075a57810 */ /* 0x000fe40007ffe0ff */
[----:B------:R-:W-:-:S02]  /*e9d0*/  LOP3.LUT R173, R109, R108, R173, 0xfe, !PT ;  /* 0x0000006c6dad7212 */ /* 0x000fc400078efead */
[----:B------:R-:W-:Y:S01]  /*e9e0*/  LOP3.LUT R176, R176, R177, RZ, 0xfc, !PT ;  /* 0x000000b1b0b07212 */ /* 0x000fe200078efcff */
[----:B------:R-:W-:Y:S01]  /*e9f0*/  @P0 IMAD.WIDE.U32 R174, R122, R165, c[0x0][0x180] ;  /* 0x000060007aae0625 */ /* 0x000fe200078e00a5 */
        /* <DEDUP_REMOVED lines=23> */
.L_x_23306:
[----:B0-----:R-:W-:Y:S02]  /*eb70*/  IMAD.MOV.U32 R166, RZ, RZ, R116 ;  /* 0x000000ffffa67224 */ /* 0x001fe400078e0074 */
.L_x_23307:
[----:B------:R-:W-:Y:S05]  /*eb80*/  BSYNC B1 ;  /* 0x0000000000017941 */ /* 0x000fea0003800000 */
.L_x_23305:
        /* <DEDUP_REMOVED lines=16> */
.L_x_23311:
[----:B------:R-:W-:Y:S05]  /*ec90*/  BSYNC B2 ;  /* 0x0000000000027941 */ /* 0x000fea0003800000 */
.L_x_23310:
        /* <DEDUP_REMOVED lines=44> */
.L_x_23309:
[----:B------:R-:W-:Y:S05]  /*ef60*/  BSYNC B1 ;  /* 0x0000000000017941 */ /* 0x000fea0003800000 */
.L_x_23308:
        /* <DEDUP_REMOVED lines=23> */
.L_x_23313:
[----:B------:R-:W-:Y:S02]  /*f0e0*/  IMAD.MOV.U32 R164, RZ, RZ, R116 ;  /* 0x000000ffffa47224 */ /* 0x000fe400078e0074 */
.L_x_23314:
[----:B------:R-:W-:Y:S05]  /*f0f0*/  BSYNC B1 ;  /* 0x0000000000017941 */ /* 0x000fea0003800000 */
.L_x_23312:
        /* <DEDUP_REMOVED lines=16> */
.L_x_23318:
[----:B------:R-:W-:Y:S05]  /*f200*/  BSYNC B2 ;  /* 0x0000000000027941 */ /* 0x000fea0003800000 */
.L_x_23317:
        /* <DEDUP_REMOVED lines=44> */
.L_x_23316:
[----:B------:R-:W-:Y:S05]  /*f4d0*/  BSYNC B1 ;  /* 0x0000000000017941 */ /* 0x000fea0003800000 */
.L_x_23315:
        /* <DEDUP_REMOVED lines=23> */
.L_x_23320:
[----:B------:R-:W-:Y:S02]  /*f650*/  IMAD.MOV.U32 R159, RZ, RZ, R116 ;  /* 0x000000ffff9f7224 */ /* 0x000fe400078e0074 */
.L_x_23321:
[----:B------:R-:W-:Y:S05]  /*f660*/  BSYNC B1 ;  /* 0x0000000000017941 */ /* 0x000fea0003800000 */
.L_x_23319:
        /* <DEDUP_REMOVED lines=16> */
.L_x_23325:
[----:B------:R-:W-:Y:S05]  /*f770*/  BSYNC B2 ;  /* 0x0000000000027941 */ /* 0x000fea0003800000 */
.L_x_23324:
        /* <DEDUP_REMOVED lines=44> */
.L_x_23323:
[----:B------:R-:W-:Y:S05]  /*fa40*/  BSYNC B1 ;  /* 0x0000000000017941 */ /* 0x000fea0003800000 */
.L_x_23322:
        /* <DEDUP_REMOVED lines=21> */
.L_x_23327:
[----:B------:R-:W-:Y:S02]  /*fba0*/  IMAD.MOV.U32 R159, RZ, RZ, R116 ;  /* 0x000000ffff9f7224 */ /* 0x000fe400078e0074 */
.L_x_23328:
[----:B------:R-:W-:Y:S05]  /*fbb0*/  BSYNC B1 ;  /* 0x0000000000017941 */ /* 0x000fea0003800000 */
.L_x_23326:
        /* <DEDUP_REMOVED lines=16> */
.L_x_23332:
[----:B------:R-:W-:Y:S05]  /*fcc0*/  BSYNC B2 ;  /* 0x0000000000027941 */ /* 0x000fea0003800000 */
.L_x_23331:
        /* <DEDUP_REMOVED lines=44> */
.L_x_23330:
[----:B------:R-:W-:Y:S05]  /*ff90*/  BSYNC B1 ;  /* 0x0000000000017941 */ /* 0x000fea0003800000 */
.L_x_23329:
        /* <DEDUP_REMOVED lines=21> */
.L_x_23334:
[----:B------:R-:W-:Y:S02]  /*100f0*/  IMAD.MOV.U32 R166, RZ, RZ, R116 ;  /* 0x000000ffffa67224 */ /* 0x000fe400078e0074 */
.L_x_23335:
[----:B------:R-:W-:Y:S05]  /*10100*/  BSYNC B1 ;  /* 0x0000000000017941 */ /* 0x000fea0003800000 */
.L_x_23333:
        /* <DEDUP_REMOVED lines=16> */
.L_x_23339:
[----:B------:R-:W-:Y:S05]  /*10210*/  BSYNC B2 ;  /* 0x0000000000027941 */ /* 0x000fea0003800000 */
.L_x_23338:
        /* <DEDUP_REMOVED lines=44> */
.L_x_23337:
[----:B------:R-:W-:Y:S05]  /*104e0*/  BSYNC B1 ;  /* 0x0000000000017941 */ /* 0x000fea0003800000 */
.L_x_23336:
        /* <DEDUP_REMOVED lines=21> */
.L_x_23341:
[----:B------:R-:W-:Y:S02]  /*10640*/  IMAD.MOV.U32 R166, RZ, RZ, R116 ;  /* 0x000000ffffa67224 */ /* 0x000fe400078e0074 */
.L_x_23342:
[----:B------:R-:W-:Y:S05]  /*10650*/  BSYNC B1 ;  /* 0x0000000000017941 */ /* 0x000fea0003800000 */
.L_x_23340:
        /* <DEDUP_REMOVED lines=16> */
.L_x_23346:
[----:B------:R-:W-:Y:S05]  /*10760*/  BSYNC B2 ;  /* 0x0000000000027941 */ /* 0x000fea0003800000 */
.L_x_23345:
        /* <DEDUP_REMOVED lines=44> */
.L_x_23344:
[----:B------:R-:W-:Y:S05]  /*10a30*/  BSYNC B1 ;  /* 0x0000000000017941 */ /* 0x000fea0003800000 */
.L_x_23343:
        /* <DEDUP_REMOVED lines=21> */
.L_x_23348:
[----:B------:R-:W-:Y:S02]  /*10b90*/  IMAD.MOV.U32 R176, RZ, RZ, R116 ;  /* 0x000000ffffb07224 */ /* 0x000fe400078e0074 */
.L_x_23349:
[----:B------:R-:W-:Y:S05]  /*10ba0*/  BSYNC B1 ;  /* 0x0000000000017941 */ /* 0x000fea0003800000 */
.L_x_23347:
        /* <DEDUP_REMOVED lines=16> */
.L_x_23353:
[----:B------:R-:W-:Y:S05]  /*10cb0*/  BSYNC B2 ;  /* 0x0000000000027941 */ /* 0x000fea0003800000 */
.L_x_23352:
        /* <DEDUP_REMOVED lines=44> */
.L_x_23351:
[----:B------:R-:W-:Y:S05]  /*10f80*/  BSYNC B1 ;  /* 0x0000000000017941 */ /* 0x000fea0003800000 */
.L_x_23350:
        /* <DEDUP_REMOVED lines=21> */
.L_x_23355:
[----:B------:R-:W-:Y:S02]  /*110e0*/  IMAD.MOV.U32 R104, RZ, RZ, R116 ;  /* 0x000000ffff687224 */ /* 0x000fe400078e0074 */
.L_x_23356:
[----:B------:R-:W-:Y:S05]  /*110f0*/  BSYNC B1 ;  /* 0x0000000000017941 */ /* 0x000fea0003800000 */
.L_x_23354:
        /* <DEDUP_REMOVED lines=18> */
.L_x_23360:
[----:B------:R-:W-:Y:S05]  /*11220*/  BSYNC B2 ;  /* 0x0000000000027941 */ /* 0x000fea0003800000 */
.L_x_23359:
        /* <DEDUP_REMOVED lines=44> */
.L_x_23358:
[----:B------:R-:W-:Y:S05]  /*114f0*/  BSYNC B1 ;  /* 0x0000000000017941 */ /* 0x000fea0003800000 */
.L_x_23357:
[----:B------:R-:W-:Y:S01]  /*11500*/  FADD.FTZ R106, RZ, R120 ;  /* 0x00000078ff6a7221 */ /* 0x000fe20000010000 */
[----:B------:R-:W0:Y:S01]  /*11510*/  I2F.U32 R104, R104 ;  /* 0x0000006800687306 */ /* 0x000e220000201000 */
[----:B------:R-:W-:Y:S01]  /*11520*/  SEL R176, RZ, 0x10000, P5 ;  /* 0x00010000ffb07807 */ /* 0x000fe20002800000 */
[----:B------:R-:W-:Y:S01]  /*11530*/  @P0 HADD2.F32 R178, -RZ, R7.H1_H1 ;  /* 0x30000007ffb20230 */ /* 0x000fe20000004100 */
[----:B------:R-:W-:Y:S01]  /*11540*/  FADD.FTZ R106, R106, R121 ;  /* 0x000000796a6a7221 */ /* 0x000fe20000010000 */
[C---:B------:R-:W-:Y:S02]  /*11550*/  LOP3.LUT P5, RZ, R169.reuse, 0x2, RZ, 0xc0, !PT ;  /* 0x00000002a9ff7812 */ /* 0x040fe400078ac0ff */
[----:B------:R-:W-:Y:S01]  /*11560*/  LOP3.LUT P6, RZ, R169, 0x4, RZ, 0xc0, !PT ;  /* 0x00000004a9ff7812 */ /* 0x000fe200078cc0ff */
[----:B------:R-:W-:Y:S01]  /*11570*/  FADD.FTZ R105, R106, R123 ;  /* 0x0000007b6a697221 */ /* 0x000fe20000010000 */
[----:B------:R-:W-:-:S02]  /*11580*/  SEL R172, RZ, 0x1, P5 ;  /* 0x00000001ffac7807 */ /* 0x000fc40002800000 */
[----:B------:R-:W-:Y:S01]  /*11590*/  SEL R175, RZ, 0x100, P4 ;  /* 0x00000100ffaf7807 */ /* 0x000fe20002000000 */
[----:B------:R-:W-:Y:S02]  /*115a0*/  FADD.FTZ R106, R105, R124 ;  /* 0x0000007c696a7221 */ /* 0x000fe40000010000 */
[----:B------:R-:W-:-:S04]  /*115b0*/  IMAD.WIDE.U32 R172, R172, 0x100, RZ ;  /* 0x00000100acac7825 */ /* 0x000fc800078e00ff */
        /* <DEDUP_REMOVED lines=29> */
[----:B------:R-:W-:-:S03]  /*11790*/  HADD2.F32 R106, -RZ, R107.H1_H1 ;  /* 0x3000006bff6a7230 */ /* 0x000fc60000004100 */
[----:B------:R-:W-:Y:S01]  /*117a0*/  FADD.FTZ R105, R170, R151 ;  /* 0x00000097aa697221 */ /* 0x000fe20000010000 */
[----:B------:R-:W-:Y:S01]  /*117b0*/  SEL R170, RZ, 0x1, P1 ;  /* 0x00000001ffaa7807 */ /* 0x000fe20000800000 */
[----:B------:R-:W-:Y:S01]  /*117c0*/  FMUL.FTZ R106, R106, R129 ;  /* 0x000000816a6a7220 */ /* 0x000fe20000410000 */
[----:B------:R-:W-:Y:S01]  /*117d0*/  ISETP.NE.AND P1, PT, R119, RZ, PT ;  /* 0x000000ff7700720c */ /* 0x000fe20003f25270 */
[----:B------:R-:W-:Y:S01]  /*117e0*/  FADD.FTZ R107, R105, R156 ;  /* 0x0000009c696b7221 */ /* 0x000fe20000010000 */
[----:B------:R-:W-:Y:S01]  /*117f0*/  SEL R105, RZ, 0x1, P2 ;  /* 0x00000001ff697807 */ /* 0x000fe20001000000 */
[----:B------:R-:W-:Y:S01]  /*11800*/  IMAD.WIDE.U32 R170, R170, 0x10000, RZ ;  /* 0x00010000aaaa7825 */ /* 0x000fe200078e00ff */
[----:B------:R-:W-:Y:S02]  /*11810*/  FSETP.GTU.FTZ.AND P2, PT, R131, c[0x0][0x1e4], PT ;  /* 0x0000790083007a0b */ /* 0x000fe40003f5c000 */
[----:B------:R-:W-:Y:S01]  /*11820*/  SEL R131, RZ, 0x1, P6 ;  /* 0x00000001ff837807 */ /* 0x000fe20003000000 */
[----:B------:R-:W-:Y:S01]  /*11830*/  FADD.FTZ R104, R107, R158 ;  /* 0x0000009e6b687221 */ /* 0x000fe20000010000 */
[----:B------:R-:W-:Y:S01]  /*11840*/  SEL R177, RZ, 0x1000000, P2 ;  /* 0x01000000ffb17807 */ /* 0x000fe20001000000 */
[----:B------:R-:W-:-:S02]  /*11850*/  FMUL.FTZ R106, R106, c[0x0][0x1e8] ;  /* 0x00007a006a6a7a20 */ /* 0x000fc40000410000 */
[----:B------:R-:W-:Y:S02]  /*11860*/  FADD.FTZ R107, R104, R161 ;  /* 0x000000a1686b7221 */ /* 0x000fe40000010000 */
[----:B------:R-:W-:Y:S01]  /*11870*/  IMAD.WIDE.U32 R104, R105, 0x1000000, RZ ;  /* 0x0100000069687825 */ /* 0x000fe200078e00ff */
[----:B------:R-:W-:Y:S02]  /*11880*/  FSEL R129, R106, RZ, !P2 ;  /* 0x000000ff6a817208 */ /* 0x000fe40005000000 */
[----:B------:R-:W-:Y:S01]  /*11890*/  LOP3.LUT R106, R175, R177, R176, 0xfe, !PT ;  /* 0x000000b1af6a7212 */ /* 0x000fe200078efeb0 */
[----:B------:R-:W-:Y:S01]  /*118a0*/  FADD.FTZ R174, R107, R160 ;  /* 0x000000a06bae7221 */ /* 0x000fe20000010000 */
[----:B------:R-:W-:Y:S01]  /*118b0*/  LOP3.LUT R170, R172, R104, R170, 0xfe, !PT ;  /* 0x00000068acaa7212 */ /* 0x000fe200078efeaa */
[----:B------:R-:W-:Y:S01]  /*118c0*/  @P0 FADD.FTZ R129, R178, R129 ;  /* 0x00000081b2810221 */ /* 0x000fe20000010000 */
[----:B------:R-:W-:Y:S01]  /*118d0*/  SEL R175, RZ, 0x1, P3 ;  /* 0x00000001ffaf7807 */ /* 0x000fe20001800000 */
[----:B------:R-:W-:Y:S01]  /*118e0*/  FADD.FTZ R107, R174, R163 ;  /* 0x000000a3ae6b7221 */ /* 0x000fe20000010000 */
[----:B------:R-:W-:-:S02]  /*118f0*/  LOP3.LUT R170, R170, R131, RZ, 0xfc, !PT ;  /* 0x00000083aaaa7212 */ /* 0x000fc400078efcff */
[----:B------:R-:W-:Y:S01]  /*11900*/  LOP3.LUT R131, R105, R106, R175, 0xfe, !PT ;  /* 0x0000006a69837212 */ /* 0x000fe200078efeaf */
[----:B------:R-:W-:Y:S01]  /*11910*/  FADD.FTZ R104, R107, R162 ;  /* 0x000000a26b687221 */ /* 0x000fe20000010000 */
[----:B------:R-:W-:Y:S01]  /*11920*/  F2FP.PACK_AB R106, R164, R159 ;  /* 0x0000009fa46a723e */ /* 0x000fe200000000ff */
[----:B------:R-:W-:Y:S01]  /*11930*/  IMAD.WIDE.U32 R174, R165, R122, c[0x0][0x188] ;  /* 0x00006200a5ae7625 */ /* 0x000fe200078e007a */
[----:B------:R-:W-:Y:S02]  /*11940*/  F2FP.PACK_AB R105, R111, R110 ;  /* 0x0000006e6f69723e */ /* 0x000fe400000000ff */
[----:B------:R-:W-:Y:S01]  /*11950*/  LOP3.LUT R171, R173, R131, R171, 0xfe, !PT ;  /* 0x00000083adab7212 */ /* 0x000fe200078efeab */
[----:B------:R-:W-:Y:S01]  /*11960*/  FADD.FTZ R107, R104, R167 ;  /* 0x000000a7686b7221 */ /* 0x000fe20000010000 */
[----:B------:R-:W-:Y:S01]  /*11970*/  F2FP.PACK_AB R104, R109, R108 ;  /* 0x0000006c6d68723e */ /* 0x000fe200000000ff */
[----:B------:R-:W-:-:S04]  /*11980*/  IMAD.WIDE.U32 R130, R165, R130, c[0x0][0x190] ;  /* 0x00006400a5827625 */ /* 0x000fc800078e0082 */
[----:B------:R-:W-:Y:S01]  /*11990*/  FADD.FTZ R122, R107, R108 ;  /* 0x0000006c6b7a7221 */ /* 0x000fe20000010000 */
[----:B------:R-:W-:-:S03]  /*119a0*/  F2FP.PACK_AB R107, R129, R168 ;  /* 0x000000a8816b723e */ /* 0x000fc600000000ff */
        /* <DEDUP_REMOVED lines=11> */
.L_x_23365:
        /* <DEDUP_REMOVED lines=116> */
.L_x_23366:
[----:B------:R-:W-:Y:S01]  /*121a0*/  FMUL.FTZ R105, R104, R104 ;  /* 0x0000006868697220 */ /* 0x000fe20000410000 */
[----:B------:R-:W-:Y:S01]  /*121b0*/  ISETP.NE.AND P0, PT, RZ, UR8, PT ;  /* 0x00000008ff007c0c */ /* 0x000fe2000bf05270 */
[----:B------:R-:W-:Y:S01]  /*121c0*/  IMAD.MOV.U32 R122, RZ, RZ, c[0x0][0x1e0] ;  /* 0x00007800ff7a7624 */ /* 0x000fe200078e00ff */
[----:B------:R-:W-:Y:S01]  /*121d0*/  HFMA2.MMA R119, -RZ, RZ, 0, 2.384185791015625e-07 ;  /* 0x00000004ff777435 */ /* 0x000fe200000001ff */
[----:B--2---:R-:W-:Y:S01]  /*121e0*/  FADD.FTZ R107, R107, R130 ;  /* 0x000000826b6b7221 */ /* 0x004fe20000010000 */
[----:B------:R-:W-:-:S03]  /*121f0*/  FSEL R106, R105, RZ, P0 ;  /* 0x000000ff696a7208 */ /* 0x000fc60000000000 */
[----:B------:R-:W-:Y:S01]  /*12200*/  FFMA.FTZ R105, R107, R122, c[0x0][0x228] ;  /* 0x00008a006b697623 */ /* 0x000fe2000001007a */
[----:B------:R-:W-:-:S03]  /*12210*/  FSEL R122, R104, RZ, !P0 ;  /* 0x000000ff687a7208 */ /* 0x000fc60004000000 */
[----:B------:R-:W-:Y:S02]  /*12220*/  FADD.FTZ R105, R105, R106 ;  /* 0x0000006a69697221 */ /* 0x000fe40000010000 */
[----:B------:R-:W-:Y:S02]  /*12230*/  FADD.FTZ R174, -R122, R125 ;  /* 0x0000007d7aae7221 */ /* 0x000fe40000010100 */
[----:B------:R-:W2:Y:S01]  /*12240*/  MUFU.RSQ R125, R105 ;  /* 0x00000069007d7308 */ /* 0x000ea20000001400 */
[----:B-1----:R-:W-:-:S04]  /*12250*/  @!P1 IMAD.WIDE R130, R0, R119, c[0x0][0x1a0] ;  /* 0x0000680000829625 */ /* 0x002fc800078e0277 */
[C---:B------:R-:W-:Y:S01]  /*12260*/  FADD.FTZ R120, -R122.reuse, R120 ;  /* 0x000000787a787221 */ /* 0x040fe20000010100 */
[----:B------:R1:W-:Y:S01]  /*12270*/  @!P1 STG.E [R130.64], R104 ;  /* 0x0000006882009986 */ /* 0x0003e2000c101906 */
[C---:B------:R-:W-:Y:S02]  /*12280*/  FADD.FTZ R170, -R122.reuse, R121 ;  /* 0x000000797aaa7221 */ /* 0x040fe40000010100 */
[C---:B------:R-:W-:Y:S02]  /*12290*/  FADD.FTZ R172, -R122.reuse, R123 ;  /* 0x0000007b7aac7221 */ /* 0x040fe40000010100 */
[C---:B------:R-:W-:Y:S02]  /*122a0*/  FADD.FTZ R126, -R122.reuse, R126 ;  /* 0x0000007e7a7e7221 */ /* 0x040fe40000010100 */
[----:B------:R-:W-:Y:S02]  /*122b0*/  FADD.FTZ R138, -R122, R138 ;  /* 0x0000008a7a8a7221 */ /* 0x000fe40000010100 */
[----:B------:R-:W-:-:S04]  /*122c0*/  @!P1 IMAD.WIDE R106, R0, R119, c[0x0][0x1a8] ;  /* 0x00006a00006a9625 */ /* 0x000fc800078e0277 */
[C---:B-1----:R-:W-:Y:S01]  /*122d0*/  FADD.FTZ R104, -R122.reuse, R139 ;  /* 0x0000008b7a687221 */ /* 0x042fe20000010100 */
[----:B--2---:R1:W-:Y:S01]  /*122e0*/  @!P1 STG.E [R106.64], R125 ;  /* 0x0000007d6a009986 */ /* 0x0043e2000c101906 */
[----:B------:R-:W-:Y:S01]  /*122f0*/  FMUL.FTZ R105, R125, R120 ;  /* 0x000000787d697220 */ /* 0x000fe20000410000 */
[----:B------:R-:W-:Y:S01]  /*12300*/  LEA R120, P0, R117, c[0x0][0x208], 0x4 ;  /* 0x0000820075787a11 */ /* 0x000fe200078020ff */
[C---:B------:R-:W-:Y:S02]  /*12310*/  FMUL.FTZ R170, R125.reuse, R170 ;  /* 0x000000aa7daa7220 */ /* 0x040fe40000410000 */
[C---:B------:R-:W-:Y:S02]  /*12320*/  FADD.FTZ R212, -R122.reuse, R111 ;  /* 0x0000006f7ad47221 */ /* 0x040fe40000010100 */
[----:B------:R-:W-:Y:S02]  /*12330*/  FADD.FTZ R206, -R122, R108 ;  /* 0x0000006c7ace7221 */ /* 0x000fe40000010100 */
[----:B------:R-:W-:-:S02]  /*12340*/  FMUL.FTZ R111, R125, R172 ;  /* 0x000000ac7d6f7220 */ /* 0x000fc40000410000 */
[C---:B------:R-:W-:Y:S02]  /*12350*/  FADD.FTZ R176, -R122.reuse, R127 ;  /* 0x0000007f7ab07221 */ /* 0x040fe40000010100 */
[C---:B------:R-:W-:Y:S02]  /*12360*/  FADD.FTZ R208, -R122.reuse, R109 ;  /* 0x0000006d7ad07221 */ /* 0x040fe40000010100 */
[C---:B------:R-:W-:Y:S02]  /*12370*/  FMUL.FTZ R121, R125.reuse, R174 ;  /* 0x000000ae7d797220 */ /* 0x040fe40000410000 */
[C---:B------:R-:W-:Y:S02]  /*12380*/  FMUL.FTZ R126, R125.reuse, R126 ;  /* 0x0000007e7d7e7220 */ /* 0x040fe40000410000 */
[----:B------:R-:W-:Y:S02]  /*12390*/  FMUL.FTZ R108, R125, R104 ;  /* 0x000000687d6c7220 */ /* 0x000fe40000410000 */
[----:B------:R-:W-:-:S02]  /*123a0*/  FADD.FTZ R124, -R122, R124 ;  /* 0x0000007c7a7c7221 */ /* 0x000fc40000010100 */
[----:B------:R-:W-:Y:S02]  /*123b0*/  FMUL.FTZ R127, R125, R138 ;  /* 0x0000008a7d7f7220 */ /* 0x000fe40000410000 */
[----:B------:R-:W-:Y:S02]  /*123c0*/  FFMA.FTZ R104, R52, R105, R100 ;  /* 0x0000006934687223 */ /* 0x000fe40000010064 */
[----:B------:R-:W-:Y:S02]  /*123d0*/  FFMA.FTZ R109, R53, R170, R101 ;  /* 0x000000aa356d7223 */ /* 0x000fe40000010065 */
[----:B------:R-:W-:Y:S02]  /*123e0*/  FADD.FTZ R132, -R122, R132 ;  /* 0x000000847a847221 */ /* 0x000fe40000010100 */
[----:B------:R-:W-:Y:S01]  /*123f0*/  FFMA.FTZ R105, R54, R111, R102 ;  /* 0x0000006f36697223 */ /* 0x000fe20000010066 */
[----:B------:R-:W-:Y:S01]  /*12400*/  F2FP.PACK_AB R104, R109, R104 ;  /* 0x000000686d68723e */ /* 0x000fe200000000ff */
[----:B------:R-:W-:-:S02]  /*12410*/  FADD.FTZ R134, -R122, R134 ;  /* 0x000000867a867221 */ /* 0x000fc40000010100 */
[----:B------:R-:W-:Y:S02]  /*12420*/  FMUL.FTZ R123, R125, R176 ;  /* 0x000000b07d7b7220 */ /* 0x000fe40000410000 */
[----:B-1----:R-:W-:Y:S02]  /*12430*/  FFMA.FTZ R106, R48, R121, R96 ;  /* 0x00000079306a7223 */ /* 0x002fe40000010060 */
[----:B------:R-:W-:Y:S02]  /*12440*/  FFMA.FTZ R111, R49, R126, R97 ;  /* 0x0000007e316f7223 */ /* 0x000fe40000010061 */
[C---:B------:R-:W-:Y:S02]  /*12450*/  FADD.FTZ R130, -R122.reuse, R133 ;  /* 0x000000857a827221 */ /* 0x040fe40000010100 */
[----:B------:R-:W-:Y:S01]  /*12460*/  FADD.FTZ R136, -R122, R136 ;  /* 0x000000887a887221 */ /* 0x000fe20000010100 */
[----:B------:R-:W-:Y:S01]  /*12470*/  F2FP.PACK_AB R106, R111, R106 ;  /* 0x0000006a6f6a723e */ /* 0x000fe200000000ff */
[----:B------:R-:W-:-:S02]  /*12480*/  FMUL.FTZ R124, R125, R124 ;  /* 0x0000007c7d7c7220 */ /* 0x000fc40000410000 */
[----:B------:R-:W-:Y:S02]  /*12490*/  FFMA.FTZ R127, R42, R127, R90 ;  /* 0x0000007f2a7f7223 */ /* 0x000fe4000001005a */
[----:B------:R-:W-:Y:S02]  /*124a0*/  FFMA.FTZ R108, R43, R108, R91 ;  /* 0x0000006c2b6c7223 */ /* 0x000fe4000001005b */
[C---:B------:R-:W-:Y:S02]  /*124b0*/  FADD.FTZ R128, -R122.reuse, R128 ;  /* 0x000000807a807221 */ /* 0x040fe40000010100 */
[----:B------:R-:W-:Y:S01]  /*124c0*/  FADD.FTZ R180, -R122, R137 ;  /* 0x000000897ab47221 */ /* 0x000fe20000010100 */
[----:B------:R-:W-:Y:S01]  /*124d0*/  F2FP.PACK_AB R111, R108, R127 ;  /* 0x0000007f6c6f723e */ /* 0x000fe200000000ff */
[----:B------:R-:W-:Y:S01]  /*124e0*/  FADD.FTZ R178, -R122, R135 ;  /* 0x000000877ab27221 */ /* 0x000fe20000010100 */
[----:B------:R-:W-:Y:S01]  /*124f0*/  IADD3 R127, R117, 0x20, RZ ;  /* 0x00000020757f7810 */ /* 0x000fe20007ffe0ff */
[----:B------:R-:W-:-:S02]  /*12500*/  FMUL.FTZ R109, R125, R132 ;  /* 0x000000847d6d7220 */ /* 0x000fc40000410000 */
[----:B------:R-:W-:Y:S02]  /*12510*/  FFMA.FTZ R107, R50, R123, R98 ;  /* 0x0000007b326b7223 */ /* 0x000fe40000010062 */
[----:B------:R-:W-:Y:S02]  /*12520*/  FMUL.FTZ R121, R125, R134 ;  /* 0x000000867d797220 */ /* 0x000fe40000410000 */
[----:B------:R-:W-:Y:S02]  /*12530*/  FFMA.FTZ R124, R55, R124, R103 ;  /* 0x0000007c377c7223 */ /* 0x000fe40000010067 */
[C---:B------:R-:W-:Y:S02]  /*12540*/  FMUL.FTZ R130, R125.reuse, R130 ;  /* 0x000000827d827220 */ /* 0x040fe40000410000 */
[C---:B------:R-:W-:Y:S01]  /*12550*/  FMUL.FTZ R123, R125.reuse, R136 ;  /* 0x000000887d7b7220 */ /* 0x040fe20000410000 */
[----:B------:R-:W-:Y:S01]  /*12560*/  F2FP.PACK_AB R105, R124, R105 ;  /* 0x000000697c69723e */ /* 0x000fe200000000ff */
        /* <DEDUP_REMOVED lines=11> */
[----:B------:R-:W-:Y:S01]  /*12620*/  F2FP.PACK_AB R108, R121, R108 ;  /* 0x0000006c796c723e */ /* 0x000fe200000000ff */
[----:B------:R-:W-:Y:S01]  /*12630*/  FFMA.FTZ R178, R47, R178, R95 ;  /* 0x000000b22fb27223 */ /* 0x000fe2000001005f */
[----:B------:R-:W-:Y:S01]  /*12640*/  F2FP.PACK_AB R107, R128, R107 ;  /* 0x0000006b806b723e */ /* 0x000fe200000000ff */
[C---:B------:R-:W-:Y:S01]  /*12650*/  FADD.FTZ R160, -R122.reuse, R160 ;  /* 0x000000a07aa07221 */ /* 0x040fe20000010100 */
[----:B------:R-:W-:Y:S01]  /*12660*/  F2FP.PACK_AB R110, R123, R110 ;  /* 0x0000006e7b6e723e */ /* 0x000fe200000000ff */
[C---:B------:R-:W-:Y:S01]  /*12670*/  FADD.FTZ R202, -R122.reuse, R163 ;  /* 0x000000a37aca7221 */ /* 0x040fe20000010100 */
[----:B------:R-:W-:Y:S01]  /*12680*/  LEA.HI.X R121, R117, c[0x0][0x20c], RZ, 0x4, P0 ;  /* 0x0000830075797a11 */ /* 0x000fe200000f24ff */
[----:B------:R-:W-:Y:S01]  /*12690*/  FADD.FTZ R140, -R122, R140 ;  /* 0x0000008c7a8c7221 */ /* 0x000fe20000010100 */
[----:B------:R-:W-:Y:S01]  /*126a0*/  F2FP.PACK_AB R109, R178, R109 ;  /* 0x0000006db26d723e */ /* 0x000fe200000000ff */
        /* <DEDUP_REMOVED lines=70> */
[----:B------:R-:W-:Y:S01]  /*12b10*/  IADD3 R127, R117, 0x40, RZ ;  /* 0x00000040757f7810 */ /* 0x000fe20007ffe0ff */
        /* <DEDUP_REMOVED lines=9> */
[----:B------:R-:W-:Y:S01]  /*12bb0*/  FFMA.FTZ R188, R35, R188, R83 ;  /* 0x000000bc23bc7223 */ /* 0x000fe20000010053 */
[----:B------:R-:W-:Y:S01]  /*12bc0*/  IADD3 R125, R117, 0x80, RZ ;  /* 0x00000080757d7810 */ /* 0x000fe20007ffe0ff */
[----:B------:R-:W-:Y:S02]  /*12bd0*/  FFMA.FTZ R186, R33, R186, R81 ;  /* 0x000000ba21ba7223 */ /* 0x000fe40000010051 */
[----:B------:R-:W-:Y:S01]  /*12be0*/  FFMA.FTZ R141, R26, R141, R74 ;  /* 0x0000008d1a8d7223 */ /* 0x000fe2000001004a */
[----:B------:R-:W-:Y:S01]  /*12bf0*/  F2FP.PACK_AB R107, R188, R133 ;  /* 0x00000085bc6b723e */ /* 0x000fe200000000ff */
[----:B------:R-:W-:Y:S01]  /*12c00*/  FFMA.FTZ R196, R27, R196, R75 ;  /* 0x000000c41bc47223 */ /* 0x000fe2000001004b */
[----:B------:R-:W-:Y:S01]  /*12c10*/  F2FP.PACK_AB R106, R186, R131 ;  /* 0x00000083ba6a723e */ /* 0x000fe200000000ff */
[----:B------:R-:W-:Y:S01]  /*12c20*/  FFMA.FTZ R109, R30, R137, R78 ;  /* 0x000000891e6d7223 */ /* 0x000fe2000001004e */
[----:B------:R-:W-:Y:S01]  /*12c30*/  LEA.HI.X R131, R165, c[0x0][0x20c], RZ, 0x4, P0 ;  /* 0x00008300a5837a11 */ /* 0x000fe200000f24ff */
        /* <DEDUP_REMOVED lines=35> */
.L_x_23363:
[----:B------:R-:W-:Y:S05]  /*12e70*/  BSYNC B0 ;  /* 0x0000000000007941 */ /* 0x000fea0003800000 */
.L_x_23024:
[----:B------:R-:W-:Y:S05]  /*12e80*/  EXIT ;  /* 0x000000000000794d */ /* 0x000fea0003800000 */
.L_x_23361:
[----:B0-----:R-:W-:Y:S01]  /*12e90*/  HFMA2.MMA R105, -RZ, RZ, 0, 5.9604644775390625e-08 ;  /* 0x00000001ff697435 */ /* 0x001fe200000001ff */
[----:B------:R-:W-:Y:S01]  /*12ea0*/  IMAD.MOV.U32 R130, RZ, RZ, R173 ;  /* 0x000000ffff827224 */ /* 0x000fe200078e00ad */
[----:B------:R-:W-:Y:S01]  /*12eb0*/  MOV R122, 0xffffffff ;  /* 0xffffffff007a7802 */ /* 0x000fe20000000f00 */
[----:B------:R-:W-:Y:S01]  /*12ec0*/  IMAD.MOV.U32 R119, RZ, RZ, 0x1f ;  /* 0x0000001fff777424 */ /* 0x000fe200078e00ff */
[----:B------:R-:W-:Y:S02]  /*12ed0*/  MOV R106, 0x12ef0 ;  /* 0x00012ef0006a7802 */ /* 0x000fe40000000f00 */
[----:B------:R-:W-:Y:S05]  /*12ee0*/  CALL.REL.NOINC `($__internal_89_$__cuda_sm70_shflsync_bfly_p) ;  /* 0x000009a000007944 */ /* 0x000fea0003c00000 */
[----:B-1----:R-:W-:Y:S01]  /*12ef0*/  IMAD.MOV.U32 R104, RZ, RZ, R105 ;  /* 0x000000ffff687224 */ /* 0x002fe200078e0069 */
[----:B0-----:R-:W-:Y:S05]  /*12f00*/  BRA `(.L_x_23365) ;  /* 0xffffeb5000007947 */ /* 0x001fea000383ffff */
.L_x_23362:
[----:B------:R-:W-:Y:S01]  /*12f10*/  HFMA2.MMA R105, -RZ, RZ, 0, 1.1920928955078125e-07 ;  /* 0x00000002ff697435 */ /* 0x000fe200000001ff */
[----:B------:R-:W-:Y:S01]  /*12f20*/  IMAD.MOV.U32 R119, RZ, RZ, 0x1f ;  /* 0x0000001fff777424 */ /* 0x000fe200078e00ff */
[----:B------:R-:W-:Y:S02]  /*12f30*/  MOV R122, 0xffffffff ;  /* 0xffffffff007a7802 */ /* 0x000fe40000000f00 */
[----:B------:R-:W-:Y:S02]  /*12f40*/  MOV R106, 0x12f60 ;  /* 0x00012f60006a7802 */ /* 0x000fe40000000f00 */
[----:B0-----:R-:W-:Y:S05]  /*12f50*/  CALL.REL.NOINC `($__internal_89_$__cuda_sm70_shflsync_bfly_p) ;  /* 0x0000093000007944 */ /* 0x001fea0003c00000 */
[----:B0-----:R-:W-:Y:S01]  /*12f60*/  HFMA2.MMA R119, -RZ, RZ, 0, 1.847743988037109375e-06 ;  /* 0x0000001fff777435 */ /* 0x001fe200000001ff */
[----:B-1----:R-:W-:Y:S01]  /*12f70*/  FADD.FTZ R130, R130, R105 ;  /* 0x0000006982827221 */ /* 0x002fe20000010000 */
[----:B------:R-:W-:Y:S01]  /*12f80*/  MOV R106, 0x12fc0 ;  /* 0x00012fc0006a7802 */ /* 0x000fe20000000f00 */
[----:B------:R-:W-:-:S02]  /*12f90*/  IMAD.MOV.U32 R105, RZ, RZ, 0x4 ;  /* 0x00000004ff697424 */ /* 0x000fc400078e00ff */
[----:B------:R-:W-:Y:S02]  /*12fa0*/  IMAD.MOV.U32 R122, RZ, RZ, -0x1 ;  /* 0xffffffffff7a7424 */ /* 0x000fe400078e00ff */
[----:B------:R-:W-:Y:S05]  /*12fb0*/  CALL.REL.NOINC `($__internal_89_$__cuda_sm70_shflsync_bfly_p) ;  /* 0x000008d000007944 */ /* 0x000fea0003c00000 */
[----:B01----:R-:W-:Y:S01]  /*12fc0*/  FADD.FTZ R130, R130, R105 ;  /* 0x0000006982827221 */ /* 0x003fe20000010000 */
[----:B------:R-:W-:Y:S01]  /*12fd0*/  MOV R105, 0x8 ;  /* 0x0000000800697802 */ /* 0x000fe20000000f00 */
[----:B------:R-:W-:Y:S01]  /*12fe0*/  IMAD.MOV.U32 R119, RZ, RZ, 0x1f ;  /* 0x0000001fff777424 */ /* 0x000fe200078e00ff */
[----:B------:R-:W-:Y:S02]  /*12ff0*/  MOV R122, 0xffffffff ;  /* 0xffffffff007a7802 */ /* 0x000fe40000000f00 */
[----:B------:R-:W-:Y:S02]  /*13000*/  MOV R106, 0x13020 ;  /* 0x00013020006a7802 */ /* 0x000fe40000000f00 */
[----:B------:R-:W-:Y:S05]  /*13010*/  CALL.REL.NOINC `($__internal_89_$__cuda_sm70_shflsync_bfly_p) ;  /* 0x0000087000007944 */ /* 0x000fea0003c00000 */
[----:B0-----:R-:W-:Y:S01]  /*13020*/  HFMA2.MMA R119, -RZ, RZ, 0, 1.847743988037109375e-06 ;  /* 0x0000001fff777435 */ /* 0x001fe200000001ff */
[----:B-1----:R-:W-:Y:S01]  /*13030*/  FADD.FTZ R130, R130, R105 ;  /* 0x0000006982827221 */ /* 0x002fe20000010000 */
[----:B------:R-:W-:Y:S01]  /*13040*/  MOV R106, 0x13080 ;  /* 0x00013080006a7802 */ /* 0x000fe20000000f00 */
[----:B------:R-:W-:Y:S02]  /*13050*/  IMAD.MOV.U32 R105, RZ, RZ, 0x10 ;  /* 0x00000010ff697424 */ /* 0x000fe400078e00ff */
[----:B------:R-:W-:-:S02]  /*13060*/  IMAD.MOV.U32 R122, RZ, RZ, -0x1 ;  /* 0xffffffffff7a7424 */ /* 0x000fc400078e00ff */
[----:B------:R-:W-:Y:S05]  /*13070*/  CALL.REL.NOINC `($__internal_89_$__cuda_sm70_shflsync_bfly_p) ;  /* 0x0000081000007944 */ /* 0x000fea0003c00000 */
        /* <DEDUP_REMOVED lines=101> */
[----:B------:R-:W-:Y:S02]  /*136d0*/  MOV R106, 0x136f0 ;  /* 0x000136f0006a7802 */ /* 0x000fe40000000f00 */
[----:B------:R-:W-:Y:S05]  /*136e0*/  CALL.REL.NOINC `($__internal_89_$__cuda_sm70_shflsync_bfly_p) ;  /* 0x000001a000007944 */ /* 0x000fea0003c00000 */
[----:B0-----:R-:W-:Y:S01]  /*136f0*/  HFMA2.MMA R119, -RZ, RZ, 0, 1.847743988037109375e-06 ;  /* 0x0000001fff777435 */ /* 0x001fe200000001ff */
[----:B-1----:R-:W-:Y:S01]  /*13700*/  FADD.FTZ R130, R130, R105 ;  /* 0x0000006982827221 */ /* 0x002fe20000010000 */
[----:B------:R-:W-:Y:S01]  /*13710*/  MOV R106, 0x13750 ;  /* 0x00013750006a7802 */ /* 0x000fe20000000f00 */
[----:B------:R-:W-:Y:S02]  /*13720*/  IMAD.MOV.U32 R105, RZ, RZ, 0x2 ;  /* 0x00000002ff697424 */ /* 0x000fe400078e00ff */
[----:B------:R-:W-:Y:S02]  /*13730*/  IMAD.MOV.U32 R122, RZ, RZ, -0x1 ;  /* 0xffffffffff7a7424 */ /* 0x000fe400078e00ff */
[----:B------:R-:W-:Y:S05]  /*13740*/  CALL.REL.NOINC `($__internal_89_$__cuda_sm70_shflsync_bfly_p) ;  /* 0x0000014000007944 */ /* 0x000fea0003c00000 */
[----:B01----:R-:W-:Y:S01]  /*13750*/  FADD.FTZ R130, R130, R105 ;  /* 0x0000006982827221 */ /* 0x003fe20000010000 */
[----:B------:R-:W-:Y:S01]  /*13760*/  MOV R105, 0x4 ;  /* 0x0000000400697802 */ /* 0x000fe20000000f00 */
[----:B------:R-:W-:Y:S01]  /*13770*/  IMAD.MOV.U32 R119, RZ, RZ, 0x1f ;  /* 0x0000001fff777424 */ /* 0x000fe200078e00ff */
[----:B------:R-:W-:-:S02]  /*13780*/  MOV R122, 0xffffffff ;  /* 0xffffffff007a7802 */ /* 0x000fc40000000f00 */
        /* <DEDUP_REMOVED lines=11> */
[----:B------:R-:W-:Y:S02]  /*13840*/  MOV R122, 0xffffffff ;  /* 0xffffffff007a7802 */ /* 0x000fe40000000f00 */
[----:B------:R-:W-:-:S02]  /*13850*/  MOV R106, 0x13870 ;  /* 0x00013870006a7802 */ /* 0x000fc40000000f00 */
[----:B------:R-:W-:Y:S05]  /*13860*/  CALL.REL.NOINC `($__internal_89_$__cuda_sm70_shflsync_bfly_p) ;  /* 0x0000002000007944 */ /* 0x000fea0003c00000 */
[----:B-1----:R-:W-:Y:S01]  /*13870*/  IMAD.MOV.U32 R107, RZ, RZ, R105 ;  /* 0x000000ffff6b7224 */ /* 0x002fe200078e0069 */
[----:B0-----:R-:W-:Y:S05]  /*13880*/  BRA `(.L_x_23366) ;  /* 0xffffe91000007947 */ /* 0x001fea000383ffff */
        .weak           $__internal_89_$__cuda_sm70_shflsync_bfly_p
        .type           $__internal_89_$__cuda_sm70_shflsync_bfly_p,@function
        .size           $__internal_89_$__cuda_sm70_shflsync_bfly_p,(.L_x_43149 - $__internal_89_$__cuda_sm70_shflsync_bfly_p)
$__internal_89_$__cuda_sm70_shflsync_bfly_p:
[----:B------:R-:W-:Y:S01]  /*13890*/  HFMA2.MMA R107, -RZ, RZ, 0, 0 ;  /* 0x00000000ff6b7435 */ /* 0x000fe200000001ff */
[----:B------:R-:W-:Y:S04]  /*138a0*/  WARPSYNC R122 ;  /* 0x0000007a00007348 */ /* 0x000fe80003800000 */
[----:B------:R0:W1:Y:S01]  /*138b0*/  SHFL.BFLY PT, R105, R130, R105, R119 ;  /* 0x0c00006982697389 */ /* 0x00006200000e0077 */
[----:B------:R-:W-:Y:S05]  /*138c0*/  RET.REL.NODEC R106 `(_ZN10layer_norm13ln_fwd_kernelINS_13Kernel_traitsIf6__halfS2_S2_fjLj1536ELj1ELj4ELj1ELj16ENS_18Kernel_traits_baseILj1536EfS2_S2_S2_fjLj128EEEEELb1ELb0ELb0ELb1EEEvNS_9FwdParamsE) ;  /* 0xfffec7306a007950 */ /* 0x000fea0003c3ffff */
.L_x_23367:
        /* <DEDUP_REMOVED lines=11> */
.L_x_43149:


//--------------------- .text._ZN10layer_norm13ln_fwd_kernelINS_13Kernel_traitsIf6__halfS2_S2_fjLj1536ELj1ELj4ELj1ELj16ENS_18Kernel_traits_baseILj1536EfS2_S2_S2_fjLj128EEEEELb1ELb0ELb1ELb0EEEvNS_9FwdParamsE --------------------------
	.section	.text._ZN10layer_norm13ln_fwd_kernelINS_13Kernel_traitsIf6__halfS2_S2_fjLj1536ELj1ELj4ELj1ELj16ENS_18Kernel_traits_baseILj1536EfS2_S2_S2_fjLj128EEEEELb1ELb0ELb1ELb0EEEvNS_9FwdParamsE,"ax",@progbits
	.sectioninfo	@"SHI_REGISTERS=215"
	.align	128
        .global         _ZN10layer_norm13ln_fwd_kernelINS_13Kernel_traitsIf6__halfS2_S2_fjLj1536ELj1ELj4ELj1ELj16ENS_18Kernel_traits_baseILj1536EfS2_S2_S2_fjLj128EEEEELb1ELb0ELb1ELb0EEEvNS_9FwdParamsE
        .type           _ZN10layer_norm13ln_fwd_kernelINS_13Kernel_traitsIf6__halfS2_S2_fjLj1536ELj1ELj4ELj1ELj16ENS_18Kernel_traits_baseILj1536EfS2_S2_S2_fjLj128EEEEELb1ELb0ELb1ELb0EEEvNS_9FwdParamsE,@function
        .size           _ZN10layer_norm13ln_fwd_kernelINS_13Kernel_traitsIf6__halfS2_S2_fjLj1536ELj1ELj4ELj1ELj16ENS_18Kernel_traits_baseILj1536EfS2_S2_S2_fjLj128EEEEELb1ELb0ELb1ELb0EEEvNS_9FwdParamsE,(.L_x_43150 - _ZN10layer_norm13ln_fwd_kernelINS_13Kernel_traitsIf6__halfS2_S2_fjLj1536ELj1ELj4ELj1ELj16ENS_18Kernel_traits_baseILj1536EfS2_S2_S2_fjLj128EEEEELb1ELb0ELb1ELb0EEEvNS_9FwdParamsE)
        .other          _ZN10layer_norm13ln_fwd_kernelINS_13Kernel_traitsIf6__halfS2_S2_fjLj1536ELj1ELj4ELj1ELj16ENS_18Kernel_traits_baseILj1536EfS2_S2_S2_fjLj128EEEEELb1ELb0ELb1ELb0EEEvNS_9FwdParamsE,@"STO_CUDA_ENTRY STV_DEFAULT"
_ZN10layer_norm13ln_fwd_kernelINS_13Kernel_traitsIf6__halfS2_S2_fjLj1536ELj1ELj4ELj1ELj16ENS_18Kernel_traits_baseILj1536EfS2_S2_S2_fjLj128EEEEELb1ELb0ELb1ELb0EEEvNS_9FwdParamsE:
.text._ZN10layer_norm13ln_fwd_kernelINS_13Kernel_traitsIf6__halfS2_S2_fjLj1536ELj1ELj4ELj1ELj16ENS_18Kernel_traits_baseILj1536EfS2_S2_S2_fjLj128EEEEELb1ELb0ELb1ELb0EEEvNS_9FwdParamsE:
[----:B------:R-:W-:Y:S02]  /*0000*/  IMAD.MOV.U32 R1, RZ, RZ, c[0x0][0x28] ;  /* 0x00000a00ff017624 */ /* 0x000fe400078e00ff */
[----:B------:R-:W-:Y:S01]  /*0010*/  ULDC.U8 UR4, c[0x0][0x244] ;  /* 0x0000910000047ab9 */ /* 0x000fe20000000000 */
[----:B------:R-:W-:Y:S01]  /*0020*/  IMAD.MOV.U32 R34, RZ, RZ, c[0x0][0x238] ;  /* 0x00008e00ff227624 */ /* 0x000fe200078e00ff */
[----:B------:R-:W-:Y:S01]  /*0030*/  ISETP.NE.AND P0, PT, RZ, UR4, PT ;  /* 0x00000004ff007c0c */ /* 0x000fe2000bf05270 */
[----:B------:R-:W-:Y:S01]  /*0040*/  IMAD.MOV.U32 R35, RZ, RZ, c[0x0][0x23c] ;  /* 0x00008f00ff237624 */ /* 0x000fe200078e00ff */
[----:B------:R-:W-:-:S11]  /*0050*/  ULDC.64 UR4, c[0x0][0x118] ;  /* 0x0000460000047ab9 */ /* 0x000fd60000000a00 */
[----:B------:R-:W-:Y:S01]  /*0060*/  @P0 MOV R4, R34 ;  /* 0x0000002200040202 */ /* 0x000fe20000000f00 */
[----:B------:R-:W-:-:S05]  /*0070*/  @P0 IMAD.MOV.U32 R5, RZ, RZ, R35 ;  /* 0x000000ffff050224 */ /* 0x000fca00078e0023 */
        /* <DEDUP_REMOVED lines=10> */
[----:B--2---:R-:W-:-:S04]  /*0120*/  @P0 IADD3 R34, P1, R2, c[0x0][0x240], RZ ;  /* 0x0000900002220a10 */ /* 0x004fc80007f3e0ff */
[----:B------:R-:W-:-:S04]  /*0130*/  @P0 IADD3.X R35, RZ, R3, RZ, P1, !PT ;  /* 0x00000003ff230210 */ /* 0x000fc80000ffe4ff */
[--C-:B------:R-:W-:Y:S02]  /*0140*/  SHF.R.U64 R2, R34, 0x2, R35.reuse ;  /* 0x0000000222027819 */ /* 0x100fe40000001223 */
[----:B------:R-:W-:Y:S02]  /*0150*/  SHF.R.U32.HI R3, RZ, 0x2, R35 ;  /* 0x00000002ff037819 */ /* 0x000fe40000011623 */
[----:B---3--:R-:W-:Y:S01]  /*0160*/  IADD3 R4, R159, -0x4498517b, RZ ;  /* 0xbb67ae859f047810 */ /* 0x008fe20007ffe0ff */
[----:B------:R-:W-:Y:S01]  /*0170*/  IMAD.WIDE.U32 R6, R2, -0x2daee0ad, RZ ;  /* 0xd2511f5302067825 */ /* 0x000fe200078e00ff */
[----:B------:R-:W-:Y:S02]  /*0180*/  LOP3.LUT R10, R9, R3, R158, 0x96, !PT ;  /* 0x00000003090a7212 */ /* 0x000fe400078e969e */
[----:B------:R-:W-:Y:S02]  /*0190*/  IADD3 R5, R158, -0x61c88647, RZ ;  /* 0x9e3779b99e057810 */ /* 0x000fe40007ffe0ff */
[----:B------:R-:W-:Y:S01]  /*01a0*/  LOP3.LUT R12, R7, R159, RZ, 0x3c, !PT ;  /* 0x0000009f070c7212 */ /* 0x000fe200078e3cff */
[----:B------:R-:W-:Y:S01]  /*01b0*/  IMAD.WIDE.U32 R10, R10, -0x2daee0ad, RZ ;  /* 0xd2511f530a0a7825 */ /* 0x000fe200078e00ff */
[----:B------:R-:W-:-:S02]  /*01c0*/  IADD3 R7, R159, 0x76cf5d0a, RZ ;  /* 0x76cf5d0a9f077810 */ /* 0x000fc40007ffe0ff */
[----:B------:R-:W-:Y:S01]  /*01d0*/  IADD3 R9, R158, -0x255992d5, RZ ;  /* 0xdaa66d2b9e097810 */ /* 0x000fe20007ffe0ff */
        /* <DEDUP_REMOVED lines=63> */
.L_x_23369:
[----:B------:R-:W-:Y:S05]  /*05d0*/  BSYNC B0 ;  /* 0x0000000000007941 */ /* 0x000fea0003800000 */
.L_x_23368:
        /* <DEDUP_REMOVED lines=17> */
.L_x_23371:
[----:B------:R-:W-:Y:S05]  /*06f0*/  BSYNC B0 ;  /* 0x0000000000007941 */ /* 0x000fea0003800000 */
.L_x_23370:
        /* <DEDUP_REMOVED lines=17> */
.L_x_23373:
[----:B------:R-:W-:Y:S05]  /*0810*/  BSYNC B0 ;  /* 0x0000000000007941 */ /* 0x000fea0003800000 */
.L_x_23372:
        /* <DEDUP_REMOVED lines=17> */
.L_x_23375:
[----:B------:R-:W-:Y:S05]  /*0930*/  BSYNC B0 ;  /* 0x0000000000007941 */ /* 0x000fea0003800000 */
.L_x_23374:
        /* <DEDUP_REMOVED lines=17> */
.L_x_23377:
[----:B------:R-:W-:Y:S05]  /*0a50*/  BSYNC B0 ;  /* 0x0000000000007941 */ /* 0x000fea0003800000 */
.L_x_23376:
        /* <DEDUP_REMOVED lines=23> */
.L_x_23379:
[----:B------:R-:W-:Y:S05]  /*0bd0*/  BSYNC B0 ;  /* 0x0000000000007941 */ /* 0x000fea0003800000 */
.L_x_23378:
        /* <DEDUP_REMOVED lines=21> */
.L_x_23897:
        /* <DEDUP_REMOVED lines=38> */
.L_x_23383:
        /* <DEDUP_REMOVED lines=12> */
.L_x_23386:
[----:B------:R-:W-:Y:S02]  /*1050*/  MOV R32, R30 ;  /* 0x0000001e00207202 */ /* 0x000fe40000000f00 */
.L_x_23387:
[----:B------:R-:W-:Y:S05]  /*1060*/  BSYNC B2 ;  /* 0x0000000000027941 */ /* 0x000fea0003800000 */
.L_x_23385:
        /* <DEDUP_REMOVED lines=16> */
.L_x_23391:
[----:B------:R-:W-:Y:S05]  /*1170*/  BSYNC B3 ;  /* 0x0000000000037941 */ /* 0x000fea0003800000 */
.L_x_23390:
        /* <DEDUP_REMOVED lines=42> */
.L_x_23389:
[----:B------:R-:W-:Y:S05]  /*1420*/  BSYNC B2 ;  /* 0x0000000000027941 */ /* 0x000fea0003800000 */
.L_x_23388:
        /* <DEDUP_REMOVED lines=11> */
.L_x_23384:
[----:B------:R-:W-:Y:S05]  /*14e0*/  BSYNC B1 ;  /* 0x0000000000017941 */ /* 0x000fea0003800000 */
.L_x_23382:
        /* <DEDUP_REMOVED lines=8> */
.L_x_23393:
        /* <DEDUP_REMOVED lines=12> */
.L_x_23396:
[----:B------:R-:W-:Y:S02]  /*1630*/  MOV R34, R30 ;  /* 0x0000001e00227202 */ /* 0x000fe40000000f00 */
.L_x_23397:
[----:B------:R-:W-:Y:S05]  /*1640*/  BSYNC B2 ;  /* 0x0000000000027941 */ /* 0x000fea0003800000 */
.L_x_23395:
        /* <DEDUP_REMOVED lines=16> */
.L_x_23401:
[----:B------:R-:W-:Y:S05]  /*1750*/  BSYNC B3 ;  /* 0x0000000000037941 */ /* 0x000fea0003800000 */
.L_x_23400:
        /* <DEDUP_REMOVED lines=44> */
.L_x_23399:
[----:B------:R-:W-:Y:S05]  /*1a20*/  BSYNC B2 ;  /* 0x0000000000027941 */ /* 0x000fea0003800000 */
.L_x_23398:
        /* <DEDUP_REMOVED lines=11> */
.L_x_23394:
[----:B------:R-:W-:Y:S05]  /*1ae0*/  BSYNC B1 ;  /* 0x0000000000017941 */ /* 0x000fea0003800000 */
.L_x_23392:
        /* <DEDUP_REMOVED lines=8> */
.L_x_23403:
        /* <DEDUP_REMOVED lines=12> */
.L_x_23406:
[----:B------:R-:W-:Y:S02]  /*1c30*/  IMAD.MOV.U32 R145, RZ, RZ, R30 ;  /* 0x000000ffff917224 */ /* 0x000fe400078e001e */
.L_x_23407:
[----:B------:R-:W-:Y:S05]  /*1c40*/  BSYNC B2 ;  /* 0x0000000000027941 */ /* 0x000fea0003800000 */
.L_x_23405:
        /* <DEDUP_REMOVED lines=16> */
.L_x_23411:
[----:B------:R-:W-:Y:S05]  /*1d50*/  BSYNC B3 ;  /* 0x0000000000037941 */ /* 0x000fea0003800000 */
.L_x_23410:
        /* <DEDUP_REMOVED lines=44> */
.L_x_23409:
[----:B------:R-:W-:Y:S05]  /*2020*/  BSYNC B2 ;  /* 0x0000000000027941 */ /* 0x000fea0003800000 */
.L_x_23408:
        /* <DEDUP_REMOVED lines=11> */
.L_x_23404:
[----:B------:R-:W-:Y:S05]  /*20e0*/  BSYNC B1 ;  /* 0x0000000000017941 */ /* 0x000fea0003800000 */
.L_x_23402:
        /* <DEDUP_REMOVED lines=8> */
.L_x_23413:
        /* <DEDUP_REMOVED lines=12> */
.L_x_23416:
[----:B------:R-:W-:Y:S02]  /*2230*/  MOV R146, R30 ;  /* 0x0000001e00927202 */ /* 0x000fe40000000f00 */
.L_x_23417:
[----:B------:R-:W-:Y:S05]  /*2240*/  BSYNC B2 ;  /* 0x0000000000027941 */ /* 0x000fea0003800000 */
.L_x_23415:
        /* <DEDUP_REMOVED lines=16> */
.L_x_23421:
[----:B------:R-:W-:Y:S05]  /*2350*/  BSYNC B3 ;  /* 0x0000000000037941 */ /* 0x000fea0003800000 */
.L_x_23420:
        /* <DEDUP_REMOVED lines=44> */
.L_x_23419:
[----:B------:R-:W-:Y:S05]  /*2620*/  BSYNC B2 ;  /* 0x0000000000027941 */ /* 0x000fea0003800000 */
.L_x_23418:
        /* <DEDUP_REMOVED lines=11> */
.L_x_23414:
[----:B------:R-:W-:Y:S05]  /*26e0*/  BSYNC B1 ;  /* 0x0000000000017941 */ /* 0x000fea0003800000 */
.L_x_23412:
        /* <DEDUP_REMOVED lines=8> */
.L_x_23423:
        /* <DEDUP_REMOVED lines=12> */
.L_x_23426:
[----:B------:R-:W-:Y:S02]  /*2830*/  IMAD.MOV.U32 R149, RZ, RZ, R30 ;  /* 0x000000ffff957224 */ /* 0x000fe400078e001e */
.L_x_23427:
[----:B------:R-:W-:Y:S05]  /*2840*/  BSYNC B2 ;  /* 0x0000000000027941 */ /* 0x000fea0003800000 */
.L_x_23425:
        /* <DEDUP_REMOVED lines=16> */
.L_x_23431:
[----:B------:R-:W-:Y:S05]  /*2950*/  BSYNC B3 ;  /* 0x0000000000037941 */ /* 0x000fea0003800000 */
.L_x_23430:
        /* <DEDUP_REMOVED lines=44> */
.L_x_23429:
[----:B------:R-:W-:Y:S05]  /*2c20*/  BSYNC B2 ;  /* 0x0000000000027941 */ /* 0x000fea0003800000 */
.L_x_23428:
        /* <DEDUP_REMOVED lines=11> */
.L_x_23424:
[----:B------:R-:W-:Y:S05]  /*2ce0*/  BSYNC B1 ;  /* 0x0000000000017941 */ /* 0x000fea0003800000 */
.L_x_23422:
        /* <DEDUP_REMOVED lines=8> */
.L_x_23433:
        /* <DEDUP_REMOVED lines=12> */
.L_x_23436:
[----:B------:R-:W-:Y:S02]  /*2e30*/  MOV R150, R30 ;  /* 0x0000001e00967202 */ /* 0x000fe40000000f00 */
.L_x_23437:
[----:B------:R-:W-:Y:S05]  /*2e40*/  BSYNC B2 ;  /* 0x0000000000027941 */ /* 0x000fea0003800000 */
.L_x_23435:
        /* <DEDUP_REMOVED lines=16> */
.L_x_23441:
[----:B------:R-:W-:Y:S05]  /*2f50*/  BSYNC B3 ;  /* 0x0000000000037941 */ /* 0x000fea0003800000 */
.L_x_23440:
        /* <DEDUP_REMOVED lines=44> */
.L_x_23439:
[----:B------:R-:W-:Y:S05]  /*3220*/  BSYNC B2 ;  /* 0x0000000000027941 */ /* 0x000fea0003800000 */
.L_x_23438:
        /* <DEDUP_REMOVED lines=11> */
.L_x_23434:
[----:B------:R-:W-:Y:S05]  /*32e0*/  BSYNC B1 ;  /* 0x0000000000017941 */ /* 0x000fea0003800000 */
.L_x_23432:
        /* <DEDUP_REMOVED lines=8> */
.L_x_23443:
        /* <DEDUP_REMOVED lines=12> */
.L_x_23446:
[----:B------:R-:W-:Y:S02]  /*3430*/  IMAD.MOV.U32 R153, RZ, RZ, R30 ;  /* 0x000000ffff997224 */ /* 0x000fe400078e001e */
.L_x_23447:
[----:B------:R-:W-:Y:S05]  /*3440*/  BSYNC B2 ;  /* 0x0000000000027941 */ /* 0x000fea0003800000 */
.L_x_23445:
        /* <DEDUP_REMOVED lines=16> */
.L_x_23451:
[----:B------:R-:W-:Y:S05]  /*3550*/  BSYNC B3 ;  /* 0x0000000000037941 */ /* 0x000fea0003800000 */
.L_x_23450:
        /* <DEDUP_REMOVED lines=44> */
.L_x_23449:
[----:B------:R-:W-:Y:S05]  /*3820*/  BSYNC B2 ;  /* 0x0000000000027941 */ /* 0x000fea0003800000 */
.L_x_23448:
        /* <DEDUP_REMOVED lines=11> */
.L_x_23444:
[----:B------:R-:W-:Y:S05]  /*38e0*/  BSYNC B1 ;  /* 0x0000000000017941 */ /* 0x000fea0003800000 */
.L_x_23442:
        /* <DEDUP_REMOVED lines=8> */
.L_x_23453:
        /* <DEDUP_REMOVED lines=12> */
.L_x_23456:
[----:B------:R-:W-:Y:S02]  /*3a30*/  MOV R180, R30 ;  /* 0x0000001e00b47202 */ /* 0x000fe40000000f00 */
.L_x_23457:
[----:B------:R-:W-:Y:S05]  /*3a40*/  BSYNC B2 ;  /* 0x0000000000027941 */ /* 0x000fea0003800000 */
.L_x_23455:
        /* <DEDUP_REMOVED lines=16> */
.L_x_23461:
[----:B------:R-:W-:Y:S05]  /*3b50*/  BSYNC B3 ;  /* 0x0000000000037941 */ /* 0x000fea0003800000 */
.L_x_23460:
        /* <DEDUP_REMOVED lines=44> */
.L_x_23459:
[----:B------:R-:W-:Y:S05]  /*3e20*/  BSYNC B2 ;  /* 0x0000000000027941 */ /* 0x000fea0003800000 */
.L_x_23458:
        /* <DEDUP_REMOVED lines=11> */
.L_x_23454:
[----:B------:R-:W-:Y:S05]  /*3ee0*/  BSYNC B1 ;  /* 0x0000000000017941 */ /* 0x000fea0003800000 */
.L_x_23452:
        /* <DEDUP_REMOVED lines=29> */
.L_x_23463:
[----:B------:R-:W-:Y:S05]  /*40c0*/  BSYNC B1 ;  /* 0x0000000000017941 */ /* 0x000fea0003800000 */
.L_x_23462:
[----:B------:R-:W-:Y:S02]  /*40d0*/  IADD3 R205, R205, 0x20, RZ ;  /* 0x00000020cdcd7810 */ /* 0x000fe40007ffe0ff */
[----:B------:R-:W-:Y:S02]  /*40e0*/  IADD3 R204, R204, 0x20, RZ ;  /* 0x00000020cccc7810 */ /* 0x000fe40007ffe0ff */
.L_x_23381:
[----:B-1----:R-:W-:Y:S05]  /*40f0*/  BSYNC B0 ;  /* 0x0000000000007941 */ /* 0x002fea0003800000 */
.L_x_23380:
        /* <DEDUP_REMOVED lines=20> */
.L_x_23467:
        /* <DEDUP_REMOVED lines=12> */
.L_x_23470:
[----:B------:R-:W-:Y:S02]  /*4300*/  IMAD.MOV.U32 R156, RZ, RZ, R30 ;  /* 0x000000ffff9c7224 */ /* 0x000fe400078e001e */
.L_x_23471:
[----:B------:R-:W-:Y:S05]  /*4310*/  BSYNC B2 ;  /* 0x0000000000027941 */ /* 0x000fea0003800000 */
.L_x_23469:
        /* <DEDUP_REMOVED lines=16> */
.L_x_23475:
[----:B------:R-:W-:Y:S05]  /*4420*/  BSYNC B3 ;  /* 0x0000000000037941 */ /* 0x000fea0003800000 */
.L_x_23474:
        /* <DEDUP_REMOVED lines=43> */
.L_x_23473:
[----:B------:R-:W-:Y:S05]  /*46e0*/  BSYNC B2 ;  /* 0x0000000000027941 */ /* 0x000fea0003800000 */
.L_x_23472:
        /* <DEDUP_REMOVED lines=11> */
.L_x_23468:
[----:B------:R-:W-:Y:S05]  /*47a0*/  BSYNC B1 ;  /* 0x0000000000017941 */ /* 0x000fea0003800000 */
.L_x_23466:
        /* <DEDUP_REMOVED lines=8> */
.L_x_23477:
        /* <DEDUP_REMOVED lines=12> */
.L_x_23480:
[----:B------:R-:W-:Y:S02]  /*48f0*/  IMAD.MOV.U32 R33, RZ, RZ, R30 ;  /* 0x000000ffff217224 */ /* 0x000fe400078e001e */
.L_x_23481:
[----:B------:R-:W-:Y:S05]  /*4900*/  BSYNC B2 ;  /* 0x0000000000027941 */ /* 0x000fea0003800000 */
.L_x_23479:
        /* <DEDUP_REMOVED lines=16> */
.L_x_23485:
[----:B------:R-:W-:Y:S05]  /*4a10*/  BSYNC B3 ;  /* 0x0000000000037941 */ /* 0x000fea0003800000 */
.L_x_23484:
        /* <DEDUP_REMOVED lines=44> */
.L_x_23483:
[----:B------:R-:W-:Y:S05]  /*4ce0*/  BSYNC B2 ;  /* 0x0000000000027941 */ /* 0x000fea0003800000 */
.L_x_23482:
        /* <DEDUP_REMOVED lines=12> */
.L_x_23478:
[----:B------:R-:W-:Y:S05]  /*4db0*/  BSYNC B1 ;  /* 0x0000000000017941 */ /* 0x000fea0003800000 */
.L_x_23476:
        /* <DEDUP_REMOVED lines=8> */
.L_x_23487:
        /* <DEDUP_REMOVED lines=12> */
.L_x_23490:
[----:B------:R-:W-:Y:S02]  /*4f00*/  IMAD.MOV.U32 R35, RZ, RZ, R30 ;  /* 0x000000ffff237224 */ /* 0x000fe400078e001e */
.L_x_23491:
[----:B------:R-:W-:Y:S05]  /*4f10*/  BSYNC B2 ;  /* 0x0000000000027941 */ /* 0x000fea0003800000 */
.L_x_23489:
        /* <DEDUP_REMOVED lines=16> */
.L_x_23495:
[----:B------:R-:W-:Y:S05]  /*5020*/  BSYNC B3 ;  /* 0x0000000000037941 */ /* 0x000fea0003800000 */
.L_x_23494:
        /* <DEDUP_REMOVED lines=44> */
.L_x_23493:
[----:B------:R-:W-:Y:S05]  /*52f0*/  BSYNC B2 ;  /* 0x0000000000027941 */ /* 0x000fea0003800000 */
.L_x_23492:
        /* <DEDUP_REMOVED lines=12> */
.L_x_23488:
[----:B------:R-:W-:Y:S05]  /*53c0*/  BSYNC B1 ;  /* 0x0000000000017941 */ /* 0x000fea0003800000 */
.L_x_23486:
        /* <DEDUP_REMOVED lines=8> */
.L_x_23497:
        /* <DEDUP_REMOVED lines=12> */
.L_x_23500:
[----:B------:R-:W-:Y:S02]  /*5510*/  MOV R144, R30 ;  /* 0x0000001e00907202 */ /* 0x000fe40000000f00 */
.L_x_23501:
[----:B------:R-:W-:Y:S05]  /*5520*/  BSYNC B2 ;  /* 0x0000000000027941 */ /* 0x000fea0003800000 */
.L_x_23499:
        /* <DEDUP_REMOVED lines=16> */
.L_x_23505:
[----:B------:R-:W-:Y:S05]  /*5630*/  BSYNC B3 ;  /* 0x0000000000037941 */ /* 0x000fea0003800000 */
.L_x_23504:
        /* <DEDUP_REMOVED lines=44> */
.L_x_23503:
[----:B------:R-:W-:Y:S05]  /*5900*/  BSYNC B2 ;  /* 0x0000000000027941 */ /* 0x000fea0003800000 */
.L_x_23502:
        /* <DEDUP_REMOVED lines=12> */
.L_x_23498:
[----:B------:R-:W-:Y:S05]  /*59d0*/  BSYNC B1 ;  /* 0x0000000000017941 */ /* 0x000fea0003800000 */
.L_x_23496:
        /* <DEDUP_REMOVED lines=8> */
.L_x_23507:
        /* <DEDUP_REMOVED lines=12> */
.L_x_23510:
[----:B------:R-:W-:Y:S02]  /*5b20*/  IMAD.MOV.U32 R147, RZ, RZ, R30 ;  /* 0x000000ffff937224 */ /* 0x000fe400078e001e */
.L_x_23511:
[----:B------:R-:W-:Y:S05]  /*5b30*/  BSYNC B2 ;  /* 0x0000000000027941 */ /* 0x000fea0003800000 */
.L_x_23509:
        /* <DEDUP_REMOVED lines=16> */
.L_x_23515:
[----:B------:R-:W-:Y:S05]  /*5c40*/  BSYNC B3 ;  /* 0x0000000000037941 */ /* 0x000fea0003800000 */
.L_x_23514:
        /* <DEDUP_REMOVED lines=44> */
.L_x_23513:
[----:B------:R-:W-:Y:S05]  /*5f10*/  BSYNC B2 ;  /* 0x0000000000027941 */ /* 0x000fea0003800000 */
.L_x_23512:
        /* <DEDUP_REMOVED lines=12> */
.L_x_23508:
[----:B------:R-:W-:Y:S05]  /*5fe0*/  BSYNC B1 ;  /* 0x0000000000017941 */ /* 0x000fea0003800000 */
.L_x_23506:
        /* <DEDUP_REMOVED lines=8> */
.L_x_23517:
        /* <DEDUP_REMOVED lines=12> */
.L_x_23520:
[----:B------:R-:W-:Y:S02]  /*6130*/  IMAD.MOV.U32 R148, RZ, RZ, R30 ;  /* 0x000000ffff947224 */ /* 0x000fe400078e001e */
.L_x_23521:
[----:B------:R-:W-:Y:S05]  /*6140*/  BSYNC B2 ;  /* 0x0000000000027941 */ /* 0x000fea0003800000 */
.L_x_23519:
        /* <DEDUP_REMOVED lines=16> */
.L_x_23525:
[----:B------:R-:W-:Y:S05]  /*6250*/  BSYNC B3 ;  /* 0x0000000000037941 */ /* 0x000fea0003800000 */
.L_x_23524:
        /* <DEDUP_REMOVED lines=44> */
.L_x_23523:
[----:B------:R-:W-:Y:S05]  /*6520*/  BSYNC B2 ;  /* 0x0000000000027941 */ /* 0x000fea0003800000 */
.L_x_23522:
        /* <DEDUP_REMOVED lines=12> */
.L_x_23518:
[----:B------:R-:W-:Y:S05]  /*65f0*/  BSYNC B1 ;  /* 0x0000000000017941 */ /* 0x000fea0003800000 */
.L_x_23516:
        /* <DEDUP_REMOVED lines=8> */
.L_x_23527:
        /* <DEDUP_REMOVED lines=12> */
.L_x_23530:
[----:B------:R-:W-:Y:S02]  /*6740*/  MOV R151, R30 ;  /* 0x0000001e00977202 */ /* 0x000fe40000000f00 */
.L_x_23531:
[----:B------:R-:W-:Y:S05]  /*6750*/  BSYNC B2 ;  /* 0x0000000000027941 */ /* 0x000fea0003800000 */
.L_x_23529:
        /* <DEDUP_REMOVED lines=16> */
.L_x_23535:
[----:B------:R-:W-:Y:S05]  /*6860*/  BSYNC B3 ;  /* 0x0000000000037941 */ /* 0x000fea0003800000 */
.L_x_23534:
        /* <DEDUP_REMOVED lines=44> */
.L_x_23533:
[----:B------:R-:W-:Y:S05]  /*6b30*/  BSYNC B2 ;  /* 0x0000000000027941 */ /* 0x000fea0003800000 */
.L_x_23532:
        /* <DEDUP_REMOVED lines=12> */
.L_x_23528:
[----:B------:R-:W-:Y:S05]  /*6c00*/  BSYNC B1 ;  /* 0x0000000000017941 */ /* 0x000fea0003800000 */
.L_x_23526:
        /* <DEDUP_REMOVED lines=8> */
.L_x_23537:
        /* <DEDUP_REMOVED lines=12> */
.L_x_23540:
[----:B------:R-:W-:Y:S02]  /*6d50*/  IMAD.MOV.U32 R152, RZ, RZ, R30 ;  /* 0x000000ffff987224 */ /* 0x000fe400078e001e */
.L_x_23541:
[----:B------:R-:W-:Y:S05]  /*6d60*/  BSYNC B2 ;  /* 0x0000000000027941 */ /* 0x000fea0003800000 */
.L_x_23539:
        /* <DEDUP_REMOVED lines=16> */
.L_x_23545:
[----:B------:R-:W-:Y:S05]  /*6e70*/  BSYNC B3 ;  /* 0x0000000000037941 */ /* 0x000fea0003800000 */
.L_x_23544:
        /* <DEDUP_REMOVED lines=44> */
.L_x_23543:
[----:B------:R-:W-:Y:S05]  /*7140*/  BSYNC B2 ;  /* 0x0000000000027941 */ /* 0x000fea0003800000 */
.L_x_23542:
        /* <DEDUP_REMOVED lines=12> */
.L_x_23538:
[----:B------:R-:W-:Y:S05]  /*7210*/  BSYNC B1 ;  /* 0x0000000000017941 */ /* 0x000fea0003800000 */
.L_x_23536:
        /* <DEDUP_REMOVED lines=29> */
.L_x_23547:
[----:B------:R-:W-:Y:S05]  /*73f0*/  BSYNC B1 ;  /* 0x0000000000017941 */ /* 0x000fea0003800000 */
.L_x_23546:
[----:B------:R-:W-:Y:S02]  /*7400*/  IADD3 R205, R205, 0x20, RZ ;  /* 0x00000020cdcd7810 */ /* 0x000fe40007ffe0ff */
[----:B------:R-:W-:Y:S02]  /*7410*/  IADD3 R204, R204, 0x20, RZ ;  /* 0x00000020cccc7810 */ /* 0x000fe40007ffe0ff */
.L_x_23465:
[----:B------:R-:W-:Y:S05]  /*7420*/  BSYNC B0 ;  /* 0x0000000000007941 */ /* 0x000fea0003800000 */
.L_x_23464:
        /* <DEDUP_REMOVED lines=20> */
.L_x_23551:
        /* <DEDUP_REMOVED lines=12> */
.L_x_23554:
[----:B------:R-:W-:Y:S02]  /*7630*/  MOV R167, R30 ;  /* 0x0000001e00a77202 */ /* 0x000fe40000000f00 */
.L_x_23555:
[----:B------:R-:W-:Y:S05]  /*7640*/  BSYNC B2 ;  /* 0x0000000000027941 */ /* 0x000fea0003800000 */
.L_x_23553:
        /* <DEDUP_REMOVED lines=16> */
.L_x_23559:
[----:B------:R-:W-:Y:S05]  /*7750*/  BSYNC B3 ;  /* 0x0000000000037941 */ /* 0x000fea0003800000 */
.L_x_23558:
        /* <DEDUP_REMOVED lines=43> */
.L_x_23557:
[----:B------:R-:W-:Y:S05]  /*7a10*/  BSYNC B2 ;  /* 0x0000000000027941 */ /* 0x000fea0003800000 */
.L_x_23556:
        /* <DEDUP_REMOVED lines=11> */
.L_x_23552:
[----:B------:R-:W-:Y:S05]  /*7ad0*/  BSYNC B1 ;  /* 0x0000000000017941 */ /* 0x000fea0003800000 */
.L_x_23550:
        /* <DEDUP_REMOVED lines=8> */
.L_x_23561:
        /* <DEDUP_REMOVED lines=12> */
.L_x_23564:
[----:B------:R-:W-:Y:S02]  /*7c20*/  IMAD.MOV.U32 R33, RZ, RZ, R30 ;  /* 0x000000ffff217224 */ /* 0x000fe400078e001e */
.L_x_23565:
[----:B------:R-:W-:Y:S05]  /*7c30*/  BSYNC B2 ;  /* 0x0000000000027941 */ /* 0x000fea0003800000 */
.L_x_23563:
        /* <DEDUP_REMOVED lines=16> */
.L_x_23569:
[----:B------:R-:W-:Y:S05]  /*7d40*/  BSYNC B3 ;  /* 0x0000000000037941 */ /* 0x000fea0003800000 */
.L_x_23568:
        /* <DEDUP_REMOVED lines=44> */
.L_x_23567:
[----:B------:R-:W-:Y:S05]  /*8010*/  BSYNC B2 ;  /* 0x0000000000027941 */ /* 0x000fea0003800000 */
.L_x_23566:
        /* <DEDUP_REMOVED lines=12> */
.L_x_23562:
[----:B------:R-:W-:Y:S05]  /*80e0*/  BSYNC B1 ;  /* 0x0000000000017941 */ /* 0x000fea0003800000 */
.L_x_23560:
        /* <DEDUP_REMOVED lines=8> */
.L_x_23571:
        /* <DEDUP_REMOVED lines=12> */
.L_x_23574:
[----:B------:R-:W-:Y:S02]  /*8230*/  MOV R35, R30 ;  /* 0x0000001e00237202 */ /* 0x000fe40000000f00 */
.L_x_23575:
[----:B------:R-:W-:Y:S05]  /*8240*/  BSYNC B2 ;  /* 0x0000000000027941 */ /* 0x000fea0003800000 */
.L_x_23573:
        /* <DEDUP_REMOVED lines=16> */
.L_x_23579:
[----:B------:R-:W-:Y:S05]  /*8350*/  BSYNC B3 ;  /* 0x0000000000037941 */ /* 0x000fea0003800000 */
.L_x_23578:
        /* <DEDUP_REMOVED lines=44> */
.L_x_23577:
[----:B------:R-:W-:Y:S05]  /*8620*/  BSYNC B2 ;  /* 0x0000000000027941 */ /* 0x000fea0003800000 */
.L_x_23576:
[----:B------:R-:W0:Y:S01]  /*8630*/  I2F.U32 R25, R35 ;  /* 0x0000002300197306 */ /* 0x000e220000201000 */
[----:B-----5:R-:W-:Y:S01]  /*8640*/  HADD2.F32 R141, -RZ, R133.H0_H0 ;  /* 0x20000085ff8d7230 */ /* 0x020fe20000004100 */
[----:B------:R-:W-:-:S04]  /*8650*/  IMAD.MOV.U32 R142, RZ, RZ, 0x2f800000 ;  /* 0x2f800000ff8e7424 */ /* 0x000fc800078e00ff */
[----:B------:R-:W-:-:S04]  /*8660*/  FMUL.FTZ R141, R141, c[0x0][0x1ec] ;  /* 0x00007b008d8d7a20 */ /* 0x000fc80000410000 */
[----:B------:R-:W-:Y:S02]  /*8670*/  FMUL.FTZ R141, R141, c[0x0][0x1e8] ;  /* 0x00007a008d8d7a20 */ /* 0x000fe40000410000 */
[----:B0-----:R-:W-:-:S05]  /*8680*/  FFMA.FTZ R25, R25, R142, 1.1641532182693481445e-10 ;  /* 0x2f00000019197423 */ /* 0x001fca000001008e */
[----:B------:R-:W-:-:S04]  /*8690*/  FSETP.GTU.FTZ.AND P3, PT, R25, c[0x0][0x1e4], PT ;  /* 0x0000790019007a0b */ /* 0x000fc80003f7c000 */
[----:B------:R-:W-:Y:S01]  /*86a0*/  FSEL R168, R141, RZ, !P3 ;  /* 0x000000ff8da87208 */ /* 0x000fe20005800000 */
[----:B------:R-:W-:Y:S01]  /*86b0*/  @P1 HADD2.F32 R141, -RZ, R137.H0_H0 ;  /* 0x20000089ff8d1230 */ /* 0x000fe20000004100 */
[----:B------:R-:W-:-:S04]  /*86c0*/  SEL R25, RZ, 0x1, P3 ;  /* 0x00000001ff197807 */ /* 0x000fc80001800000 */
[----:B------:R-:W-:Y:S01]  /*86d0*/  @P1 FADD.FTZ R168, R141, R168 ;  /* 0x000000a88da81221 */ /* 0x000fe20000010000 */
[----:B------:R-:W-:Y:S02]  /*86e0*/  PRMT R35, R25, 0x7610, R35 ;  /* 0x0000761019237816 */ /* 0x000fe40000000023 */
.L_x_23572:
[----:B------:R-:W-:Y:S05]  /*86f0*/  BSYNC B1 ;  /* 0x0000000000017941 */ /* 0x000fea0003800000 */
.L_x_23570:
        /* <DEDUP_REMOVED lines=8> */
.L_x_23581:
        /* <DEDUP_REMOVED lines=12> */
.L_x_23584:
[----:B------:R-:W-:Y:S02]  /*8840*/  IMAD.MOV.U32 R144, RZ, RZ, R30 ;  /* 0x000000ffff907224 */ /* 0x000fe400078e001e */
.L_x_23585:
[----:B------:R-:W-:Y:S05]  /*8850*/  BSYNC B2 ;  /* 0x0000000000027941 */ /* 0x000fea0003800000 */
.L_x_23583:
        /* <DEDUP_REMOVED lines=16> */
.L_x_23589:
[----:B------:R-:W-:Y:S05]  /*8960*/  BSYNC B3 ;  /* 0x0000000000037941 */ /* 0x000fea0003800000 */
.L_x_23588:
        /* <DEDUP_REMOVED lines=44> */
.L_x_23587:
[----:B------:R-:W-:Y:S05]  /*8c30*/  BSYNC B2 ;  /* 0x0000000000027941 */ /* 0x000fea0003800000 */
.L_x_23586:
        /* <DEDUP_REMOVED lines=12> */
.L_x_23582:
[----:B------:R-:W-:Y:S05]  /*8d00*/  BSYNC B1 ;  /* 0x0000000000017941 */ /* 0x000fea0003800000 */
.L_x_23580:
        /* <DEDUP_REMOVED lines=8> */
.L_x_23591:
        /* <DEDUP_REMOVED lines=12> */
.L_x_23594:
[----:B------:R-:W-:Y:S02]  /*8e50*/  IMAD.MOV.U32 R147, RZ, RZ, R30 ;  /* 0x000000ffff937224 */ /* 0x000fe400078e001e */
.L_x_23595:
[----:B------:R-:W-:Y:S05]  /*8e60*/  BSYNC B2 ;  /* 0x0000000000027941 */ /* 0x000fea0003800000 */
.L_x_23593:
        /* <DEDUP_REMOVED lines=16> */
.L_x_23599:
[----:B------:R-:W-:Y:S05]  /*8f70*/  BSYNC B3 ;  /* 0x0000000000037941 */ /* 0x000fea0003800000 */
.L_x_23598:
        /* <DEDUP_REMOVED lines=44> */
.L_x_23597:
[----:B------:R-:W-:Y:S05]  /*9240*/  BSYNC B2 ;  /* 0x0000000000027941 */ /* 0x000fea0003800000 */
.L_x_23596:
        /* <DEDUP_REMOVED lines=12> */
.L_x_23592:
[----:B------:R-:W-:Y:S05]  /*9310*/  BSYNC B1 ;  /* 0x0000000000017941 */ /* 0x000fea0003800000 */
.L_x_23590:
        /* <DEDUP_REMOVED lines=8> */
.L_x_23601:
        /* <DEDUP_REMOVED lines=12> */
.L_x_23604:
[----:B------:R-:W-:Y:S02]  /*9460*/  MOV R148, R30 ;  /* 0x0000001e00947202 */ /* 0x000fe40000000f00 */
.L_x_23605:
[----:B------:R-:W-:Y:S05]  /*9470*/  BSYNC B2 ;  /* 0x0000000000027941 */ /* 0x000fea0003800000 */
.L_x_23603:
        /* <DEDUP_REMOVED lines=16> */
.L_x_23609:
[----:B------:R-:W-:Y:S05]  /*9580*/  BSYNC B3 ;  /* 0x0000000000037941 */ /* 0x000fea0003800000 */
.L_x_23608:
        /* <DEDUP_REMOVED lines=44> */
.L_x_23607:
[----:B------:R-:W-:Y:S05]  /*9850*/  BSYNC B2 ;  /* 0x0000000000027941 */ /* 0x000fea0003800000 */
.L_x_23606:
        /* <DEDUP_REMOVED lines=12> */
.L_x_23602:
[----:B------:R-:W-:Y:S05]  /*9920*/  BSYNC B1 ;  /* 0x0000000000017941 */ /* 0x000fea0003800000 */
.L_x_23600:
        /* <DEDUP_REMOVED lines=8> */
.L_x_23611:
        /* <DEDUP_REMOVED lines=12> */
.L_x_23614:
[----:B------:R-:W-:Y:S02]  /*9a70*/  IMAD.MOV.U32 R151, RZ, RZ, R30 ;  /* 0x000000ffff977224 */ /* 0x000fe400078e001e */
.L_x_23615:
[----:B------:R-:W-:Y:S05]  /*9a80*/  BSYNC B2 ;  /* 0x0000000000027941 */ /* 0x000fea0003800000 */
.L_x_23613:
        /* <DEDUP_REMOVED lines=16> */
.L_x_23619:
[----:B------:R-:W-:Y:S05]  /*9b90*/  BSYNC B3 ;  /* 0x0000000000037941 */ /* 0x000fea0003800000 */
.L_x_23618:
        /* <DEDUP_REMOVED lines=44> */
.L_x_23617:
[----:B------:R-:W-:Y:S05]  /*9e60*/  BSYNC B2 ;  /* 0x0000000000027941 */ /* 0x000fea0003800000 */
.L_x_23616:
        /* <DEDUP_REMOVED lines=12> */
.L_x_23612:
[----:B------:R-:W-:Y:S05]  /*9f30*/  BSYNC B1 ;  /* 0x0000000000017941 */ /* 0x000fea0003800000 */
.L_x_23610:
        /* <DEDUP_REMOVED lines=8> */
.L_x_23621:
        /* <DEDUP_REMOVED lines=12> */
.L_x_23624:
[----:B------:R-:W-:Y:S02]  /*a080*/  IMAD.MOV.U32 R152, RZ, RZ, R30 ;  /* 0x000000ffff987224 */ /* 0x000fe400078e001e */
.L_x_23625:
[----:B------:R-:W-:Y:S05]  /*a090*/  BSYNC B2 ;  /* 0x0000000000027941 */ /* 0x000fea0003800000 */
.L_x_23623:
        /* <DEDUP_REMOVED lines=16> */
.L_x_23629:
[----:B------:R-:W-:Y:S05]  /*a1a0*/  BSYNC B3 ;  /* 0x0000000000037941 */ /* 0x000fea0003800000 */
.L_x_23628:
        /* <DEDUP_REMOVED lines=44> */
.L_x_23627:
[----:B------:R-:W-:Y:S05]  /*a470*/  BSYNC B2 ;  /* 0x0000000000027941 */ /* 0x000fea0003800000 */
.L_x_23626:
        /* <DEDUP_REMOVED lines=12> */
.L_x_23622:
[----:B------:R-:W-:Y:S05]  /*a540*/  BSYNC B1 ;  /* 0x0000000000017941 */ /* 0x000fea0003800000 */
.L_x_23620:
        /* <DEDUP_REMOVED lines=29> */
.L_x_23631:
[----:B------:R-:W-:Y:S05]  /*a720*/  BSYNC B1 ;  /* 0x0000000000017941 */ /* 0x000fea0003800000 */
.L_x_23630:
[----:B------:R-:W-:Y:S02]  /*a730*/  IADD3 R205, R205, 0x20, RZ ;  /* 0x00000020cdcd7810 */ /* 0x000fe40007ffe0ff */
[----:B------:R-:W-:Y:S02]  /*a740*/  IADD3 R204, R204, 0x20, RZ ;  /* 0x00000020cccc7810 */ /* 0x000fe40007ffe0ff */
.L_x_23549:
[----:B------:R-:W-:Y:S05]  /*a750*/  BSYNC B0 ;  /* 0x0000000000007941 */ /* 0x000fea0003800000 */
.L_x_23548:
        /* <DEDUP_REMOVED lines=20> */
.L_x_23635:
        /* <DEDUP_REMOVED lines=12> */
.L_x_23638:
[----:B------:R-:W-:Y:S02]  /*a960*/  IMAD.MOV.U32 R176, RZ, RZ, R30 ;  /* 0x000000ffffb07224 */ /* 0x000fe400078e001e */
.L_x_23639:
[----:B------:R-:W-:Y:S05]  /*a970*/  BSYNC B2 ;  /* 0x0000000000027941 */ /* 0x000fea0003800000 */
.L_x_23637:
        /* <DEDUP_REMOVED lines=16> */
.L_x_23643:
[----:B------:R-:W-:Y:S05]  /*aa80*/  BSYNC B3 ;  /* 0x0000000000037941 */ /* 0x000fea0003800000 */
.L_x_23642:
        /* <DEDUP_REMOVED lines=43> */
.L_x_23641:
[----:B------:R-:W-:Y:S05]  /*ad40*/  BSYNC B2 ;  /* 0x0000000000027941 */ /* 0x000fea0003800000 */
.L_x_23640:
        /* <DEDUP_REMOVED lines=11> */
.L_x_23636:
[----:B------:R-:W-:Y:S05]  /*ae00*/  BSYNC B1 ;  /* 0x0000000000017941 */ /* 0x000fea0003800000 */
.L_x_23634:
        /* <DEDUP_REMOVED lines=8> */
.L_x_23645:
        /* <DEDUP_REMOVED lines=12> */
.L_x_23648:
[----:B------:R-:W-:Y:S02]  /*af50*/  MOV R33, R30 ;  /* 0x0000001e00217202 */ /* 0x000fe40000000f00 */
.L_x_23649:
[----:B------:R-:W-:Y:S05]  /*af60*/  BSYNC B2 ;  /* 0x0000000000027941 */ /* 0x000fea0003800000 */
.L_x_23647:
        /* <DEDUP_REMOVED lines=16> */
.L_x_23653:
[----:B------:R-:W-:Y:S05]  /*b070*/  BSYNC B3 ;  /* 0x0000000000037941 */ /* 0x000fea0003800000 */
.L_x_23652:
        /* <DEDUP_REMOVED lines=44> */
.L_x_23651:
[----:B------:R-:W-:Y:S05]  /*b340*/  BSYNC B2 ;  /* 0x0000000000027941 */ /* 0x000fea0003800000 */
.L_x_23650:
        /* <DEDUP_REMOVED lines=12> */
.L_x_23646:
[----:B------:R-:W-:Y:S05]  /*b410*/  BSYNC B1 ;  /* 0x0000000000017941 */ /* 0x000fea0003800000 */
.L_x_23644:
        /* <DEDUP_REMOVED lines=8> */
.L_x_23655:
        /* <DEDUP_REMOVED lines=12> */
.L_x_23658:
[----:B------:R-:W-:Y:S02]  /*b560*/  IMAD.MOV.U32 R35, RZ, RZ, R30 ;  /* 0x000000ffff237224 */ /* 0x000fe400078e001e */
.L_x_23659:
[----:B------:R-:W-:Y:S05]  /*b570*/  BSYNC B2 ;  /* 0x0000000000027941 */ /* 0x000fea0003800000 */
.L_x_23657:
        /* <DEDUP_REMOVED lines=16> */
.L_x_23663:
[----:B------:R-:W-:Y:S05]  /*b680*/  BSYNC B3 ;  /* 0x0000000000037941 */ /* 0x000fea0003800000 */
.L_x_23662:
        /* <DEDUP_REMOVED lines=44> */
.L_x_23661:
[----:B------:R-:W-:Y:S05]  /*b950*/  BSYNC B2 ;  /* 0x0000000000027941 */ /* 0x000fea0003800000 */
.L_x_23660:
        /* <DEDUP_REMOVED lines=12> */
.L_x_23656:
[----:B------:R-:W-:Y:S05]  /*ba20*/  BSYNC B1 ;  /* 0x0000000000017941 */ /* 0x000fea0003800000 */
.L_x_23654:
        /* <DEDUP_REMOVED lines=8> */
.L_x_23665:
        /* <DEDUP_REMOVED lines=12> */
.L_x_23668:
[----:B------:R-:W-:Y:S02]  /*bb70*/  IMAD.MOV.U32 R144, RZ, RZ, R30 ;  /* 0x000000ffff907224 */ /* 0x000fe400078e001e */
.L_x_23669:
[----:B------:R-:W-:Y:S05]  /*bb80*/  BSYNC B2 ;  /* 0x0000000000027941 */ /* 0x000fea0003800000 */
.L_x_23667:
        /* <DEDUP_REMOVED lines=16> */
.L_x_23673:
[----:B------:R-:W-:Y:S05]  /*bc90*/  BSYNC B3 ;  /* 0x0000000000037941 */ /* 0x000fea0003800000 */
.L_x_23672:
        /* <DEDUP_REMOVED lines=44> */
.L_x_23671:
[----:B------:R-:W-:Y:S05]  /*bf60*/  BSYNC B2 ;  /* 0x0000000000027941 */ /* 0x000fea0003800000 */
.L_x_23670:
        /* <DEDUP_REMOVED lines=12> */
.L_x_23666:
[----:B------:R-:W-:Y:S05]  /*c030*/  BSYNC B1 ;  /* 0x0000000000017941 */ /* 0x000fea0003800000 */
.L_x_23664:
        /* <DEDUP_REMOVED lines=8> */
.L_x_23675:
        /* <DEDUP_REMOVED lines=12> */
.L_x_23678:
[----:B------:R-:W-:Y:S02]  /*c180*/  MOV R147, R30 ;  /* 0x0000001e00937202 */ /* 0x000fe40000000f00 */
.L_x_23679:
[----:B------:R-:W-:Y:S05]  /*c190*/  BSYNC B2 ;  /* 0x0000000000027941 */ /* 0x000fea0003800000 */
.L_x_23677:
        /* <DEDUP_REMOVED lines=16> */
.L_x_23683:
[----:B------:R-:W-:Y:S05]  /*c2a0*/  BSYNC B3 ;  /* 0x0000000000037941 */ /* 0x000fea0003800000 */
.L_x_23682:
        /* <DEDUP_REMOVED lines=44> */
.L_x_23681:
[----:B------:R-:W-:Y:S05]  /*c570*/  BSYNC B2 ;  /* 0x0000000000027941 */ /* 0x000fea0003800000 */
.L_x_23680:
        /* <DEDUP_REMOVED lines=12> */
.L_x_23676:
[----:B------:R-:W-:Y:S05]  /*c640*/  BSYNC B1 ;  /* 0x0000000000017941 */ /* 0x000fea0003800000 */
.L_x_23674:
        /* <DEDUP_REMOVED lines=8> */
.L_x_23685:
        /* <DEDUP_REMOVED lines=12> */
.L_x_23688:
[----:B------:R-:W-:Y:S02]  /*c790*/  IMAD.MOV.U32 R148, RZ, RZ, R30 ;  /* 0x000000ffff947224 */ /* 0x000fe400078e001e */
.L_x_23689:
[----:B------:R-:W-:Y:S05]  /*c7a0*/  BSYNC B2 ;  /* 0x0000000000027941 */ /* 0x000fea0003800000 */
.L_x_23687:
        /* <DEDUP_REMOVED lines=16> */
.L_x_23693:
[----:B------:R-:W-:Y:S05]  /*c8b0*/  BSYNC B3 ;  /* 0x0000000000037941 */ /* 0x000fea0003800000 */
.L_x_23692:
        /* <DEDUP_REMOVED lines=44> */
.L_x_23691:
[----:B------:R-:W-:Y:S05]  /*cb80*/  BSYNC B2 ;  /* 0x0000000000027941 */ /* 0x000fea0003800000 */
.L_x_23690:
        /* <DEDUP_REMOVED lines=12> */
.L_x_23686:
[----:B------:R-:W-:Y:S05]  /*cc50*/  BSYNC B1 ;  /* 0x0000000000017941 */ /* 0x000fea0003800000 */
.L_x_23684:
        /* <DEDUP_REMOVED lines=8> */
.L_x_23695:
        /* <DEDUP_REMOVED lines=12> */
.L_x_23698:
[----:B------:R-:W-:Y:S02]  /*cda0*/  IMAD.MOV.U32 R151, RZ, RZ, R30 ;  /* 0x000000ffff977224 */ /* 0x000fe400078e001e */
.L_x_23699:
[----:B------:R-:W-:Y:S05]  /*cdb0*/  BSYNC B2 ;  /* 0x0000000000027941 */ /* 0x000fea0003800000 */
.L_x_23697:
        /* <DEDUP_REMOVED lines=16> */
.L_x_23703:
[----:B------:R-:W-:Y:S05]  /*cec0*/  BSYNC B3 ;  /* 0x0000000000037941 */ /* 0x000fea0003800000 */
.L_x_23702:
        /* <DEDUP_REMOVED lines=44> */
.L_x_23701:
[----:B------:R-:W-:Y:S05]  /*d190*/  BSYNC B2 ;  /* 0x0000000000027941 */ /* 0x000fea0003800000 */
.L_x_23700:
        /* <DEDUP_REMOVED lines=12> */
.L_x_23696:
[----:B------:R-:W-:Y:S05]  /*d260*/  BSYNC B1 ;  /* 0x0000000000017941 */ /* 0x000fea0003800000 */
.L_x_23694:
        /* <DEDUP_REMOVED lines=8> */
.L_x_23705:
        /* <DEDUP_REMOVED lines=12> */
.L_x_23708:
[----:B------:R-:W-:Y:S02]  /*d3b0*/  MOV R152, R30 ;  /* 0x0000001e00987202 */ /* 0x000fe40000000f00 */
.L_x_23709:
[----:B------:R-:W-:Y:S05]  /*d3c0*/  BSYNC B2 ;  /* 0x0000000000027941 */ /* 0x000fea0003800000 */
.L_x_23707:
        /* <DEDUP_REMOVED lines=16> */
.L_x_23713:
[----:B------:R-:W-:Y:S05]  /*d4d0*/  BSYNC B3 ;  /* 0x0000000000037941 */ /* 0x000fea0003800000 */
.L_x_23712:
        /* <DEDUP_REMOVED lines=44> */
.L_x_23711:
[----:B------:R-:W-:Y:S05]  /*d7a0*/  BSYNC B2 ;  /* 0x0000000000027941 */ /* 0x000fea0003800000 */
.L_x_23710:
        /* <DEDUP_REMOVED lines=12> */
.L_x_23706:
[----:B------:R-:W-:Y:S05]  /*d870*/  BSYNC B1 ;  /* 0x0000000000017941 */ /* 0x000fea0003800000 */
.L_x_23704:
        /* <DEDUP_REMOVED lines=29> */
.L_x_23715:
[----:B------:R-:W-:Y:S05]  /*da50*/  BSYNC B1 ;  /* 0x0000000000017941 */ /* 0x000fea0003800000 */
.L_x_23714:
[----:B------:R-:W-:Y:S02]  /*da60*/  IADD3 R205, R205, 0x20, RZ ;  /* 0x00000020cdcd7810 */ /* 0x000fe40007ffe0ff */
[----:B------:R-:W-:Y:S02]  /*da70*/  IADD3 R204, R204, 0x20, RZ ;  /* 0x00000020cccc7810 */ /* 0x000fe40007ffe0ff */
.L_x_23633:
[----:B------:R-:W-:Y:S05]  /*da80*/  BSYNC B0 ;  /* 0x0000000000007941 */ /* 0x000fea0003800000 */
.L_x_23632:
        /* <DEDUP_REMOVED lines=20> */
.L_x_23719:
        /* <DEDUP_REMOVED lines=12> */
.L_x_23722:
[----:B------:R-:W-:Y:S02]  /*dc90*/  IMAD.MOV.U32 R180, RZ, RZ, R30 ;  /* 0x000000ffffb47224 */ /* 0x000fe400078e001e */
.L_x_23723:
[----:B------:R-:W-:Y:S05]  /*dca0*/  BSYNC B2 ;  /* 0x0000000000027941 */ /* 0x000fea0003800000 */
.L_x_23721:
        /* <DEDUP_REMOVED lines=16> */
.L_x_23727:
[----:B------:R-:W-:Y:S05]  /*ddb0*/  BSYNC B3 ;  /* 0x0000000000037941 */ /* 0x000fea0003800000 */
.L_x_23726:
        /* <DEDUP_REMOVED lines=43> */
.L_x_23725:
[----:B------:R-:W-:Y:S05]  /*e070*/  BSYNC B2 ;  /* 0x0000000000027941 */ /* 0x000fea0003800000 */
.L_x_23724:
        /* <DEDUP_REMOVED lines=11> */
.L_x_23720:
[----:B------:R-:W-:Y:S05]  /*e130*/  BSYNC B1 ;  /* 0x0000000000017941 */ /* 0x000fea0003800000 */
.L_x_23718:
        /* <DEDUP_REMOVED lines=8> */
.L_x_23729:
        /* <DEDUP_REMOVED lines=12> */
.L_x_23732:
[----:B------:R-:W-:Y:S02]  /*e280*/  IMAD.MOV.U32 R33, RZ, RZ, R30 ;  /* 0x000000ffff217224 */ /* 0x000fe400078e001e */
.L_x_23733:
[----:B------:R-:W-:Y:S05]  /*e290*/  BSYNC B2 ;  /* 0x0000000000027941 */ /* 0x000fea0003800000 */
.L_x_23731:
        /* <DEDUP_REMOVED lines=16> */
.L_x_23737:
[----:B------:R-:W-:Y:S05]  /*e3a0*/  BSYNC B3 ;  /* 0x0000000000037941 */ /* 0x000fea0003800000 */
.L_x_23736:
        /* <DEDUP_REMOVED lines=44> */
.L_x_23735:
[----:B------:R-:W-:Y:S05]  /*e670*/  BSYNC B2 ;  /* 0x0000000000027941 */ /* 0x000fea0003800000 */
.L_x_23734:
        /* <DEDUP_REMOVED lines=12> */
.L_x_23730:
[----:B------:R-:W-:Y:S05]  /*e740*/  BSYNC B1 ;  /* 0x0000000000017941 */ /* 0x000fea0003800000 */
.L_x_23728:
        /* <DEDUP_REMOVED lines=8> */
.L_x_23739:
        /* <DEDUP_REMOVED lines=12> */
.L_x_23742:
[----:B------:R-:W-:Y:S02]  /*e890*/  IMAD.MOV.U32 R35, RZ, RZ, R30 ;  /* 0x000000ffff237224 */ /* 0x000fe400078e001e */
.L_x_23743:
[----:B------:R-:W-:Y:S05]  /*e8a0*/  BSYNC B2 ;  /* 0x0000000000027941 */ /* 0x000fea0003800000 */
.L_x_23741:
        /* <DEDUP_REMOVED lines=16> */
.L_x_23747:
[----:B------:R-:W-:Y:S05]  /*e9b0*/  BSYNC B3 ;  /* 0x0000000000037941 */ /* 0x000fea0003800000 */
.L_x_23746:
        /* <DEDUP_REMOVED lines=44> */
.L_x_23745:
[----:B------:R-:W-:Y:S05]  /*ec80*/  BSYNC B2 ;  /* 0x0000000000027941 */ /* 0x000fea0003800000 */
.L_x_23744:
        /* <DEDUP_REMOVED lines=12> */
.L_x_23740:
[----:B------:R-:W-:Y:S05]  /*ed50*/  BSYNC B1 ;  /* 0x0000000000017941 */ /* 0x000fea0003800000 */
.L_x_23738:
        /* <DEDUP_REMOVED lines=8> */
.L_x_23749:
        /* <DEDUP_REMOVED lines=12> */
.L_x_23752:
[----:B------:R-:W-:Y:S02]  /*eea0*/  MOV R144, R30 ;  /* 0x0000001e00907202 */ /* 0x000fe40000000f00 */
.L_x_23753:
[----:B------:R-:W-:Y:S05]  /*eeb0*/  BSYNC B2 ;  /* 0x0000000000027941 */ /* 0x000fea0003800000 */
.L_x_23751:
        /* <DEDUP_REMOVED lines=16> */
.L_x_23757:
[----:B------:R-:W-:Y:S05]  /*efc0*/  BSYNC B3 ;  /* 0x0000000000037941 */ /* 0x000fea0003800000 */
.L_x_23756:
        /* <DEDUP_REMOVED lines=44> */
.L_x_23755:
[----:B------:R-:W-:Y:S05]  /*f290*/  BSYNC B2 ;  /* 0x0000000000027941 */ /* 0x000fea0003800000 */
.L_x_23754:
        /* <DEDUP_REMOVED lines=12> */
.L_x_23750:
[----:B------:R-:W-:Y:S05]  /*f360*/  BSYNC B1 ;  /* 0x0000000000017941 */ /* 0x000fea0003800000 */
.L_x_23748:
        /* <DEDUP_REMOVED lines=8> */
.L_x_23759:
        /* <DEDUP_REMOVED lines=12> */
.L_x_23762:
[----:B------:R-:W-:Y:S02]  /*f4b0*/  IMAD.MOV.U32 R147, RZ, RZ, R30 ;  /* 0x000000ffff937224 */ /* 0x000fe400078e001e */
.L_x_23763:
[----:B------:R-:W-:Y:S05]  /*f4c0*/  BSYNC B2 ;  /* 0x0000000000027941 */ /* 0x000fea0003800000 */
.L_x_23761:
        /* <DEDUP_REMOVED lines=16> */
.L_x_23767:
[----:B------:R-:W-:Y:S05]  /*f5d0*/  BSYNC B3 ;  /* 0x0000000000037941 */ /* 0x000fea0003800000 */
.L_x_23766:
        /* <DEDUP_REMOVED lines=44> */
.L_x_23765:
[----:B------:R-:W-:Y:S05]  /*f8a0*/  BSYNC B2 ;  /* 0x0000000000027941 */ /* 0x000fea0003800000 */
.L_x_23764:
        /* <DEDUP_REMOVED lines=12> */
.L_x_23760:
[----:B------:R-:W-:Y:S05]  /*f970*/  BSYNC B1 ;  /* 0x0000000000017941 */ /* 0x000fea0003800000 */
.L_x_23758:
        /* <DEDUP_REMOVED lines=8> */
.L_x_23769:
        /* <DEDUP_REMOVED lines=12> */
.L_x_23772:
[----:B------:R-:W-:Y:S02]  /*fac0*/  IMAD.MOV.U32 R148, RZ, RZ, R30 ;  /* 0x000000ffff947224 */ /* 0x000fe400078e001e */
.L_x_23773:
[----:B------:R-:W-:Y:S05]  /*fad0*/  BSYNC B2 ;  /* 0x0000000000027941 */ /* 0x000fea0003800000 */
.L_x_23771:
        /* <DEDUP_REMOVED lines=16> */
.L_x_23777:
[----:B------:R-:W-:Y:S05]  /*fbe0*/  BSYNC B3 ;  /* 0x0000000000037941 */ /* 0x000fea0003800000 */
.L_x_23776:
        /* <DEDUP_REMOVED lines=44> */
.L_x_23775:
[----:B------:R-:W-:Y:S05]  /*feb0*/  BSYNC B2 ;  /* 0x0000000000027941 */ /* 0x000fea0003800000 */
.L_x_23774:
        /* <DEDUP_REMOVED lines=12> */
.L_x_23770:
[----:B------:R-:W-:Y:S05]  /*ff80*/  BSYNC B1 ;  /* 0x0000000000017941 */ /* 0x000fea0003800000 */
.L_x_23768:
        /* <DEDUP_REMOVED lines=8> */
.L_x_23779:
        /* <DEDUP_REMOVED lines=12> */
.L_x_23782:
[----:B------:R-:W-:Y:S02]  /*100d0*/  MOV R151, R30 ;  /* 0x0000001e00977202 */ /* 0x000fe40000000f00 */
.L_x_23783:
[----:B------:R-:W-:Y:S05]  /*100e0*/  BSYNC B2 ;  /* 0x0000000000027941 */ /* 0x000fea0003800000 */
.L_x_23781:
        /* <DEDUP_REMOVED lines=16> */
.L_x_23787:
[----:B------:R-:W-:Y:S05]  /*101f0*/  BSYNC B3 ;  /* 0x0000000000037941 */ /* 0x000fea0003800000 */
.L_x_23786:
        /* <DEDUP_REMOVED lines=44> */
.L_x_23785:
[----:B------:R-:W-:Y:S05]  /*104c0*/  BSYNC B2 ;  /* 0x0000000000027941 */ /* 0x000fea0003800000 */
.L_x_23784:
        /* <DEDUP_REMOVED lines=12> */
.L_x_23780:
[----:B------:R-:W-:Y:S05]  /*10590*/  BSYNC B1 ;  /* 0x0000000000017941 */ /* 0x000fea0003800000 */
.L_x_23778:
        /* <DEDUP_REMOVED lines=8> */
.L_x_23789:
        /* <DEDUP_REMOVED lines=12> */
.L_x_23792:
[----:B------:R-:W-:Y:S02]  /*106e0*/  IMAD.MOV.U32 R152, RZ, RZ, R30 ;  /* 0x000000ffff987224 */ /* 0x000fe400078e001e */
.L_x_23793:
[----:B------:R-:W-:Y:S05]  /*106f0*/  BSYNC B2 ;  /* 0x0000000000027941 */ /* 0x000fea0003800000 */
.L_x_23791:
        /* <DEDUP_REMOVED lines=16> */
.L_x_23797:
[----:B------:R-:W-:Y:S05]  /*10800*/  BSYNC B3 ;  /* 0x0000000000037941 */ /* 0x000fea0003800000 */
.L_x_23796:
        /* <DEDUP_REMOVED lines=44> */
.L_x_23795:
[----:B------:R-:W-:Y:S05]  /*10ad0*/  BSYNC B2 ;  /* 0x0000000000027941 */ /* 0x000fea0003800000 */
.L_x_23794:
        /* <DEDUP_REMOVED lines=12> */
.L_x_23790:
[----:B------:R-:W-:Y:S05]  /*10ba0*/  BSYNC B1 ;  /* 0x0000000000017941 */ /* 0x000fea0003800000 */
.L_x_23788:
        /* <DEDUP_REMOVED lines=29> */
.L_x_23799:
[----:B------:R-:W-:Y:S05]  /*10d80*/  BSYNC B1 ;  /* 0x0000000000017941 */ /* 0x000fea0003800000 */
.L_x_23798:
[----:B------:R-:W-:Y:S02]  /*10d90*/  IADD3 R205, R205, 0x20, RZ ;  /* 0x00000020cdcd7810 */ /* 0x000fe40007ffe0ff */
[----:B------:R-:W-:Y:S02]  /*10da0*/  IADD3 R204, R204, 0x20, RZ ;  /* 0x00000020cccc7810 */ /* 0x000fe40007ffe0ff */
.L_x_23717:
[----:B------:R-:W-:Y:S05]  /*10db0*/  BSYNC B0 ;  /* 0x0000000000007941 */ /* 0x000fea0003800000 */
.L_x_23716:
        /* <DEDUP_REMOVED lines=19> */
.L_x_23803:
        /* <DEDUP_REMOVED lines=12> */
.L_x_23806:
[----:B------:R-:W-:Y:S02]  /*10fb0*/  MOV R180, R30 ;  /* 0x0000001e00b47202 */ /* 0x000fe40000000f00 */
.L_x_23807:
[----:B------:R-:W-:Y:S05]  /*10fc0*/  BSYNC B2 ;  /* 0x0000000000027941 */ /* 0x000fea0003800000 */
.L_x_23805:
        /* <DEDUP_REMOVED lines=16> */
.L_x_23811:
[----:B------:R-:W-:Y:S05]  /*110d0*/  BSYNC B3 ;  /* 0x0000000000037941 */ /* 0x000fea0003800000 */
.L_x_23810:
        /* <DEDUP_REMOVED lines=43> */
.L_x_23809:
[----:B------:R-:W-:Y:S05]  /*11390*/  BSYNC B2 ;  /* 0x0000000000027941 */ /* 0x000fea0003800000 */
.L_x_23808:
        /* <DEDUP_REMOVED lines=11> */
.L_x_23804:
[----:B------:R-:W-:Y:S05]  /*11450*/  BSYNC B1 ;  /* 0x0000000000017941 */ /* 0x000fea0003800000 */
.L_x_23802:
        /* <DEDUP_REMOVED lines=8> */
.L_x_23813:
        /* <DEDUP_REMOVED lines=12> */
.L_x_23816:
[----:B------:R-:W-:Y:S02]  /*115a0*/  IMAD.MOV.U32 R33, RZ, RZ, R30 ;  /* 0x000000ffff217224 */ /* 0x000fe400078e001e */
.L_x_23817:
[----:B------:R-:W-:Y:S05]  /*115b0*/  BSYNC B2 ;  /* 0x0000000000027941 */ /* 0x000fea0003800000 */
.L_x_23815:
        /* <DEDUP_REMOVED lines=16> */
.L_x_23821:
[----:B------:R-:W-:Y:S05]  /*116c0*/  BSYNC B3 ;  /* 0x0000000000037941 */ /* 0x000fea0003800000 */
.L_x_23820:
        /* <DEDUP_REMOVED lines=44> */
.L_x_23819:
[----:B------:R-:W-:Y:S05]  /*11990*/  BSYNC B2 ;  /* 0x0000000000027941 */ /* 0x000fea0003800000 */
.L_x_23818:
        /* <DEDUP_REMOVED lines=12> */
.L_x_23814:
[----:B------:R-:W-:Y:S05]  /*11a60*/  BSYNC B1 ;  /* 0x0000000000017941 */ /* 0x000fea0003800000 */
.L_x_23812:
        /* <DEDUP_REMOVED lines=8> */
.L_x_23823:
        /* <DEDUP_REMOVED lines=12> */
.L_x_23826:
[----:B------:R-:W-:Y:S02]  /*11bb0*/  MOV R35, R30 ;  /* 0x0000001e00237202 */ /* 0x000fe40000000f00 */
.L_x_23827:
[----:B------:R-:W-:Y:S05]  /*11bc0*/  BSYNC B2 ;  /* 0x0000000000027941 */ /* 0x000fea0003800000 */
.L_x_23825:
        /* <DEDUP_REMOVED lines=16> */
.L_x_23831:
[----:B------:R-:W-:Y:S05]  /*11cd0*/  BSYNC B3 ;  /* 0x0000000000037941 */ /* 0x000fea0003800000 */
.L_x_23830:
        /* <DEDUP_REMOVED lines=44> */
.L_x_23829:
[----:B------:R-:W-:Y:S05]  /*11fa0*/  BSYNC B2 ;  /* 0x0000000000027941 */ /* 0x000fea0003800000 */
.L_x_23828:
        /* <DEDUP_REMOVED lines=12> */
.L_x_23824:
[----:B------:R-:W-:Y:S05]  /*12070*/  BSYNC B1 ;  /* 0x0000000000017941 */ /* 0x000fea0003800000 */
.L_x_23822:
        /* <DEDUP_REMOVED lines=8> */
.L_x_23833:
        /* <DEDUP_REMOVED lines=12> */
.L_x_23836:
[----:B------:R-:W-:Y:S02]  /*121c0*/  IMAD.MOV.U32 R144, RZ, RZ, R30 ;  /* 0x000000ffff907224 */ /* 0x000fe400078e001e */
.L_x_23837:
[----:B------:R-:W-:Y:S05]  /*121d0*/  BSYNC B2 ;  /* 0x0000000000027941 */ /* 0x000fea0003800000 */
.L_x_23835:
        /* <DEDUP_REMOVED lines=16> */
.L_x_23841:
[----:B------:R-:W-:Y:S05]  /*122e0*/  BSYNC B3 ;  /* 0x0000000000037941 */ /* 0x000fea0003800000 */
.L_x_23840:
        /* <DEDUP_REMOVED lines=44> */
.L_x_23839:
[----:B------:R-:W-:Y:S05]  /*125b0*/  BSYNC B2 ;  /* 0x0000000000027941 */ /* 0x000fea0003800000 */
.L_x_23838:
        /* <DEDUP_REMOVED lines=12> */
.L_x_23834:
[----:B------:R-:W-:Y:S05]  /*12680*/  BSYNC B1 ;  /* 0x0000000000017941 */ /* 0x000fea0003800000 */
.L_x_23832:
        /* <DEDUP_REMOVED lines=8> */
.L_x_23843:
        /* <DEDUP_REMOVED lines=12> */
.L_x_23846:
[----:B------:R-:W-:Y:S02]  /*127d0*/  IMAD.MOV.U32 R147, RZ, RZ, R30 ;  /* 0x000000ffff937224 */ /* 0x000fe400078e001e */
.L_x_23847:
[----:B------:R-:W-:Y:S05]  /*127e0*/  BSYNC B2 ;  /* 0x0000000000027941 */ /* 0x000fea0003800000 */
.L_x_23845:
        /* <DEDUP_REMOVED lines=16> */
.L_x_23851:
[----:B------:R-:W-:Y:S05]  /*128f0*/  BSYNC B3 ;  /* 0x0000000000037941 */ /* 0x000fea0003800000 */
.L_x_23850:
        /* <DEDUP_REMOVED lines=44> */
.L_x_23849:
[----:B------:R-:W-:Y:S05]  /*12bc0*/  BSYNC B2 ;  /* 0x0000000000027941 */ /* 0x000fea0003800000 */
.L_x_23848:
        /* <DEDUP_REMOVED lines=12> */
.L_x_23844:
[----:B------:R-:W-:Y:S05]  /*12c90*/  BSYNC B1 ;  /* 0x0000000000017941 */ /* 0x000fea0003800000 */
.L_x_23842:
        /* <DEDUP_REMOVED lines=8> */
.L_x_23853:
        /* <DEDUP_REMOVED lines=12> */
.L_x_23856:
[----:B------:R-:W-:Y:S02]  /*12de0*/  MOV R148, R30 ;  /* 0x0000001e00947202 */ /* 0x000fe40000000f00 */
.L_x_23857:
[----:B------:R-:W-:Y:S05]  /*12df0*/  BSYNC B2 ;  /* 0x0000000000027941 */ /* 0x000fea0003800000 */
.L_x_23855:
        /* <DEDUP_REMOVED lines=16> */
.L_x_23861:
[----:B------:R-:W-:Y:S05]  /*12f00*/  BSYNC B3 ;  /* 0x0000000000037941 */ /* 0x000fea0003800000 */
.L_x_23860:
        /* <DEDUP_REMOVED lines=44> */
.L_x_23859:
[----:B------:R-:W-:Y:S05]  /*131d0*/  BSYNC B2 ;  /* 0x0000000000027941 */ /* 0x000fea0003800000 */
.L_x_23858:
        /* <DEDUP_REMOVED lines=12> */
.L_x_23854:
[----:B------:R-:W-:Y:S05]  /*132a0*/  BSYNC B1 ;  /* 0x0000000000017941 */ /* 0x000fea0003800000 */
.L_x_23852:
        /* <DEDUP_REMOVED lines=8> */
.L_x_23863:
        /* <DEDUP_REMOVED lines=12> */
.L_x_23866:
[----:B------:R-:W-:Y:S02]  /*133f0*/  IMAD.MOV.U32 R151, RZ, RZ, R30 ;  /* 0x000000ffff977224 */ /* 0x000fe400078e001e */
.L_x_23867:
[----:B------:R-:W-:Y:S05]  /*13400*/  BSYNC B2 ;  /* 0x0000000000027941 */ /* 0x000fea0003800000 */
.L_x_23865:
        /* <DEDUP_REMOVED lines=16> */
.L_x_23871:
[----:B------:R-:W-:Y:S05]  /*13510*/  BSYNC B3 ;  /* 0x0000000000037941 */ /* 0x000fea0003800000 */
.L_x_23870:
        /* <DEDUP_REMOVED lines=44> */
.L_x_23869:
[----:B------:R-:W-:Y:S05]  /*137e0*/  BSYNC B2 ;  /* 0x0000000000027941 */ /* 0x000fea0003800000 */
.L_x_23868:
        /* <DEDUP_REMOVED lines=12> */
.L_x_23864:
[----:B------:R-:W-:Y:S05]  /*138b0*/  BSYNC B1 ;  /* 0x0000000000017941 */ /* 0x000fea0003800000 */
.L_x_23862:
        /* <DEDUP_REMOVED lines=8> */
.L_x_23873:
        /* <DEDUP_REMOVED lines=12> */
.L_x_23876:
[----:B------:R-:W-:Y:S02]  /*13a00*/  IMAD.MOV.U32 R152, RZ, RZ, R30 ;  /* 0x000000ffff987224 */ /* 0x000fe400078e001e */
.L_x_23877:
[----:B------:R-:W-:Y:S05]  /*13a10*/  BSYNC B2 ;  /* 0x0000000000027941 */ /* 0x000fea0003800000 */
.L_x_23875:
        /* <DEDUP_REMOVED lines=16> */
.L_x_23881:
[----:B------:R-:W-:Y:S05]  /*13b20*/  BSYNC B3 ;  /* 0x0000000000037941 */ /* 0x000fea0003800000 */
.L_x_23880:
        /* <DEDUP_REMOVED lines=44> */
.L_x_23879:
[----:B------:R-:W-:Y:S05]  /*13df0*/  BSYNC B2 ;  /* 0x0000000000027941 */ /* 0x000fea0003800000 */
.L_x_23878:
        /* <DEDUP_REMOVED lines=12> */
.L_x_23874:
[----:B------:R-:W-:Y:S05]  /*13ec0*/  BSYNC B1 ;  /* 0x0000000000017941 */ /* 0x000fea0003800000 */
.L_x_23872:
[----:B------:R-:W-:Y:S01]  /*13ed0*/  HFMA2.MMA R180, -RZ, RZ, 0, 9.5367431640625e-07 ;  /* 0x00000010ffb47435 */ /* 0x000fe200000001ff */
[----:B------:R-:W-:Y:S02]  /*13ee0*/  F2FP.PACK_AB R143, R201, R200 ;  /* 0x000000c8c98f723e */ /* 0x000fe400000000ff */
        /* <DEDUP_REMOVED lines=26> */
.L_x_23801:
[----:B------:R-:W-:Y:S05]  /*14090*/  BSYNC B0 ;  /* 0x0000000000007941 */ /* 0x000fea0003800000 */
.L_x_23800:
        /* <DEDUP_REMOVED lines=60> */
.L_x_23898:
        /* <DEDUP_REMOVED lines=117> */
.L_x_23899:
        /* <DEDUP_REMOVED lines=59> */
.L_x_23887:
[----:B------:R-:W-:Y:S05]  /*14f60*/  BSYNC B1 ;  /* 0x0000000000017941 */ /* 0x000fea0003800000 */
.L_x_23886:
        /* <DEDUP_REMOVED lines=35> */
.L_x_23889:
[----:B------:R-:W-:Y:S05]  /*151a0*/  BSYNC B1 ;  /* 0x0000000000017941 */ /* 0x000fea0003800000 */
.L_x_23888:
        /* <DEDUP_REMOVED lines=35> */
.L_x_23891:
[----:B------:R-:W-:Y:S05]  /*153e0*/  BSYNC B1 ;  /* 0x0000000000017941 */ /* 0x000fea0003800000 */
.L_x_23890:
        /* <DEDUP_REMOVED lines=35> */
.L_x_23893:
[----:B------:R-:W-:Y:S05]  /*15620*/  BSYNC B1 ;  /* 0x0000000000017941 */ /* 0x000fea0003800000 */
.L_x_23892:
        /* <DEDUP_REMOVED lines=35> */
.L_x_23895:
[----:B------:R-:W-:Y:S05]  /*15860*/  BSYNC B1 ;  /* 0x0000000000017941 */ /* 0x000fea0003800000 */
.L_x_23894:
        /* <DEDUP_REMOVED lines=17> */
[----:B------:R-:W-:Y:S01]  /*15980*/  MOV R205, 0x10 ;  /* 0x0000001000cd7802 */ /* 0x000fe20000000f00 */
        /* <DEDUP_REMOVED lines=14> */
.L_x_23885:
[----:B0-----:R-:W-:Y:S05]  /*15a70*/  BSYNC B0 ;  /* 0x0000000000007941 */ /* 0x001fea0003800000 */
.L_x_23884:
[----:B------:R-:W-:-:S04]  /*15a80*/  IMAD.MOV.U32 R140, RZ, RZ, c[0x0][0x160] ;  /* 0x00005800ff8c7624 */ /* 0x000fc800078e00ff */
[----:B------:R-:W-:-:S05]  /*15a90*/  IMAD R19, R140, 0x4, R19 ;  /* 0x000000048c137824 */ /* 0x000fca00078e0213 */
[----:B------:R-:W-:-:S13]  /*15aa0*/  ISETP.GE.AND P0, PT, R19, c[0x0][0x164], PT ;  /* 0x0000590013007a0c */ /* 0x000fda0003f06270 */
[----:B------:R-:W-:Y:S01]  /*15ab0*/  @P0 CALL.REL.NOINC `(.L_x_23896) ;  /* 0x0000001000000944 */ /* 0x000fe20003c00000 */
[----:B------:R-:W-:Y:S05]  /*15ac0*/  BRA `(.L_x_23897) ;  /* 0xfffeb26000007947 */ /* 0x000fea000383ffff */
.L_x_23896:
[----:B------:R-:W-:Y:S05]  /*15ad0*/  EXIT ;  /* 0x000000000000794d */ /* 0x000fea0003800000 */
.L_x_23882:
[----:B------:R-:W-:Y:S01]  /*15ae0*/  MOV R142, R143 ;  /* 0x0000008f008e7202 */ /* 0x000fe20000000f00 */
[----:B------:R-:W-:Y:S01]  /*15af0*/  IMAD.MOV.U32 R205, RZ, RZ, 0x1 ;  /* 0x00000001ffcd7424 */ /* 0x000fe200078e00ff */
[----:B------:R-:W-:Y:S01]  /*15b00*/  MOV R207, 0xffffffff ;  /* 0xffffffff00cf7802 */ /* 0x000fe20000000f00 */
[----:B------:R-:W-:Y:S01]  /*15b10*/  IMAD.MOV.U32 R204, RZ, RZ, 0x1f ;  /* 0x0000001fffcc7424 */ /* 0x000fe200078e00ff */
[----:B------:R-:W-:Y:S02]  /*15b20*/  MOV R140, 0x15b40 ;  /* 0x00015b40008c7802 */ /* 0x000fe40000000f00 */
[----:B-----5:R-:W-:Y:S05]  /*15b30*/  CALL.REL.NOINC `($__internal_90_$__cuda_sm70_shflsync_bfly_p) ;  /* 0x000009c000007944 */ /* 0x020fea0003c00000 */
[----:B-1----:R-:W-:Y:S01]  /*15b40*/  IMAD.MOV.U32 R140, RZ, RZ, R205 ;  /* 0x000000ffff8c7224 */ /* 0x002fe200078e00cd */
[----:B0-----:R-:W-:Y:S05]  /*15b50*/  BRA `(.L_x_23898) ;  /* 0xffffe90000007947 */ /* 0x001fea000383ffff */
.L_x_23883:
[----:B------:R-:W-:Y:S01]  /*15b60*/  HFMA2.MMA R205, -RZ, RZ, 0, 1.1920928955078125e-07 ;  /* 0x00000002ffcd7435 */ /* 0x000fe200000001ff */
[----:B------:R-:W-:Y:S01]  /*15b70*/  IMAD.MOV.U32 R142, RZ, RZ, R208 ;  /* 0x000000ffff8e7224 */ /* 0x000fe200078e00d0 */
[----:B------:R-:W-:Y:S01]  /*15b80*/  MOV R140, 0x15bc0 ;  /* 0x00015bc0008c7802 */ /* 0x000fe20000000f00 */
[----:B------:R-:W-:Y:S02]  /*15b90*/  IMAD.MOV.U32 R204, RZ, RZ, 0x1f ;  /* 0x0000001fffcc7424 */ /* 0x000fe400078e00ff */
[----:B------:R-:W-:-:S02]  /*15ba0*/  IMAD.MOV.U32 R207, RZ, RZ, -0x1 ;  /* 0xffffffffffcf7424 */ /* 0x000fc400078e00ff */
[----:B0----5:R-:W-:Y:S05]  /*15bb0*/  CALL.REL.NOINC `($__internal_90_$__cuda_sm70_shflsync_bfly_p) ;  /* 0x0000094000007944 */ /* 0x021fea0003c00000 */
[----:B01----:R-:W-:Y:S01]  /*15bc0*/  FADD.FTZ R142, R208, R205 ;  /* 0x000000cdd08e7221 */ /* 0x003fe20000010000 */
[----:B------:R-:W-:Y:S01]  /*15bd0*/  MOV R205, 0x4 ;  /* 0x0000000400cd7802 */ /* 0x000fe20000000f00 */
[----:B------:R-:W-:Y:S01]  /*15be0*/  IMAD.MOV.U32 R204, RZ, RZ, 0x1f ;  /* 0x0000001fffcc7424 */ /* 0x000fe200078e00ff */
[----:B------:R-:W-:Y:S01]  /*15bf0*/  MOV R140, 0x15c20 ;  /* 0x00015c20008c7802 */ /* 0x000fe20000000f00 */
[----:B------:R-:W-:-:S02]  /*15c00*/  IMAD.MOV.U32 R207, RZ, RZ, -0x1 ;  /* 0xffffffffffcf7424 */ /* 0x000fc400078e00ff */
[----:B------:R-:W-:Y:S05]  /*15c10*/  CALL.REL.NOINC `($__internal_90_$__cuda_sm70_shflsync_bfly_p) ;  /* 0x000008e000007944 */ /* 0x000fea0003c00000 */
[----:B01----:R-:W-:Y:S01]  /*15c20*/  FADD.FTZ R142, R142, R205 ;  /* 0x000000cd8e8e7221 */ /* 0x003fe20000010000 */
[----:B------:R-:W-:Y:S01]  /*15c30*/  HFMA2.MMA R205, -RZ, RZ, 0, 4.76837158203125e-07 ;  /* 0x00000008ffcd7435 */ /* 0x000fe200000001ff */
[----:B------:R-:W-:Y:S01]  /*15c40*/  IMAD.MOV.U32 R204, RZ, RZ, 0x1f ;  /* 0x0000001fffcc7424 */ /* 0x000fe200078e00ff */
[----:B------:R-:W-:Y:S01]  /*15c50*/  MOV R140, 0x15c80 ;  /* 0x00015c80008c7802 */ /* 0x000fe20000000f00 */
[----:B------:R-:W-:-:S03]  /*15c60*/  IMAD.MOV.U32 R207, RZ, RZ, -0x1 ;  /* 0xffffffffffcf7424 */ /* 0x000fc600078e00ff */
[----:B------:R-:W-:Y:S05]  /*15c70*/  CALL.REL.NOINC `($__internal_90_$__cuda_sm70_shflsync_bfly_p) ;  /* 0x0000088000007944 */ /* 0x000fea0003c00000 */
[----:B01----:R-:W-:Y:S01]  /*15c80*/  FADD.FTZ R142, R142, R205 ;  /* 0x000000cd8e8e7221 */ /* 0x003fe20000010000 */
[----:B------:R-:W-:Y:S01]  /*15c90*/  MOV R205, 0x10 ;  /* 0x0000001000cd7802 */ /* 0x000fe20000000f00 */
[----:B------:R-:W-:Y:S01]  /*15ca0*/  IMAD.MOV.U32 R204, RZ, RZ, 0x1f ;  /* 0x0000001fffcc7424 */ /* 0x000fe200078e00ff */
[----:B------:R-:W-:Y:S01]  /*15cb0*/  MOV R140, 0x15ce0 ;  /* 0x00015ce0008c7802 */ /* 0x000fe20000000f00 */
[----:B------:R-:W-:-:S02]  /*15cc0*/  IMAD.MOV.U32 R207, RZ, RZ, -0x1 ;  /* 0xffffffffffcf7424 */ /* 0x000fc400078e00ff */
[----:B------:R-:W-:Y:S05]  /*15cd0*/  CALL.REL.NOINC `($__internal_90_$__cuda_sm70_shflsync_bfly_p) ;  /* 0x0000082000007944 */ /* 0x000fea0003c00000 */
[----:B-1----:R-:W-:Y:S01]  /*15ce0*/  FADD.FTZ R181, R142, R205 ;  /* 0x000000cd8eb57221 */ /* 0x002fe20000010000 */
[----:B------:R-:W-:Y:S01]  /*15cf0*/  HFMA2.MMA R205, -RZ, RZ, 0, 5.9604644775390625e-08 ;  /* 0x00000001ffcd7435 */ /* 0x000fe200000001ff */
[----:B0-----:R-:W-:-:S02]  /*15d00*/  IMAD.MOV.U32 R204, RZ, RZ, 0x1f ;  /* 0x0000001fffcc7424 */ /* 0x001fc400078e00ff */
[----:B------:R-:W-:Y:S02]  /*15d10*/  FMUL.FTZ R181, R181, c[0x0][0x1e0] ;  /* 0x00007800b5b57a20 */ /* 0x000fe40000410000 */
[----:B------:R-:W-:Y:S02]  /*15d20*/  IMAD.MOV.U32 R207, RZ, RZ, -0x1 ;  /* 0xffffffffffcf7424 */ /* 0x000fe400078e00ff */
        /* <DEDUP_REMOVED lines=98> */
[----:B------:R-:W-:Y:S05]  /*16350*/  CALL.REL.NOINC `($__internal_90_$__cuda_sm70_shflsync_bfly_p) ;  /* 0x000001a000007944 */ /* 0x000fea0003c00000 */
[----:B01----:R-:W-:Y:S01]  /*16360*/  FADD.FTZ R142, R142, R205 ;  /* 0x000000cd8e8e7221 */ /* 0x003fe20000010000 */
[----:B------:R-:W-:Y:S01]  /*16370*/  MOV R205, 0x2 ;  /* 0x0000000200cd7802 */ /* 0x000fe20000000f00 */
[----:B------:R-:W-:Y:S01]  /*16380*/  IMAD.MOV.U32 R204, RZ, RZ, 0x1f ;  /* 0x0000001fffcc7424 */ /* 0x000fe200078e00ff */
[----:B------:R-:W-:Y:S01]  /*16390*/  MOV R140, 0x163c0 ;  /* 0x000163c0008c7802 */ /* 0x000fe20000000f00 */
[----:B------:R-:W-:Y:S02]  /*163a0*/  IMAD.MOV.U32 R207, RZ, RZ, -0x1 ;  /* 0xffffffffffcf7424 */ /* 0x000fe400078e00ff */
[----:B------:R-:W-:Y:S05]  /*163b0*/  CALL.REL.NOINC `($__internal_90_$__cuda_sm70_shflsync_bfly_p) ;  /* 0x0000014000007944 */ /* 0x000fea0003c00000 */
[----:B01----:R-:W-:Y:S01]  /*163c0*/  FADD.FTZ R142, R142, R205 ;  /* 0x000000cd8e8e7221 */ /* 0x003fe20000010000 */
[----:B------:R-:W-:Y:S01]  /*163d0*/  HFMA2.MMA R205, -RZ, RZ, 0, 2.384185791015625e-07 ;  /* 0x00000004ffcd7435 */ /* 0x000fe200000001ff */
        /* <DEDUP_REMOVED lines=11> */
[----:B------:R-:W-:Y:S01]  /*16490*/  HFMA2.MMA R205, -RZ, RZ, 0, 9.5367431640625e-07 ;  /* 0x00000010ffcd7435 */ /* 0x000fe200000001ff */
[----:B0-----:R-:W-:Y:S01]  /*164a0*/  IMAD.MOV.U32 R204, RZ, RZ, 0x1f ;  /* 0x0000001fffcc7424 */ /* 0x001fe200078e00ff */
[----:B------:R-:W-:Y:S01]  /*164b0*/  MOV R140, 0x164f0 ;  /* 0x000164f0008c7802 */ /* 0x000fe20000000f00 */
[----:B------:R-:W-:Y:S01]  /*164c0*/  IMAD.MOV.U32 R207, RZ, RZ, -0x1 ;  /* 0xffffffffffcf7424 */ /* 0x000fe200078e00ff */
[----:B------:R-:W-:-:S02]  /*164d0*/  MOV R142, R180 ;  /* 0x000000b4008e7202 */ /* 0x000fc40000000f00 */
[----:B------:R-:W-:Y:S05]  /*164e0*/  CALL.REL.NOINC `($__internal_90_$__cuda_sm70_shflsync_bfly_p) ;  /* 0x0000001000007944 */ /* 0x000fea0003c00000 */
[----:B01----:R-:W-:Y:S05]  /*164f0*/  BRA `(.L_x_23899) ;  /* 0xffffe6b000007947 */ /* 0x003fea000383ffff */
        .weak           $__internal_90_$__cuda_sm70_shflsync_bfly_p
        .type           $__internal_90_$__cuda_sm70_shflsync_bfly_p,@function
        .size           $__internal_90_$__cuda_sm70_shflsync_bfly_p,(.L_x_43150 - $__internal_90_$__cuda_sm70_shflsync_bfly_p)
$__internal_90_$__cuda_sm70_shflsync_bfly_p:
[----:B------:R-:W-:Y:S01]  /*16500*/  IMAD.MOV.U32 R141, RZ, RZ, 0x0 ;  /* 0x00000000ff8d7424 */ /* 0x000fe200078e00ff */
[----:B------:R-:W-:Y:S04]  /*16510*/  WARPSYNC R207 ;  /* 0x000000cf00007348 */ /* 0x000fe80003800000 */
[----:B------:R0:W1:Y:S01]  /*16520*/  SHFL.BFLY PT, R205, R142, R205, R204 ;  /* 0x0c0000cd8ecd7389 */ /* 0x00006200000e00cc */
[----:B------:R-:W-:Y:S05]  /*16530*/  RET.REL.NODEC R140 `(_ZN10layer_norm13ln_fwd_kernelINS_13Kernel_traitsIf6__halfS2_S2_fjLj1536ELj1ELj4ELj1ELj16ENS_18Kernel_traits_baseILj1536EfS2_S2_S2_fjLj128EEEEELb1ELb0ELb1ELb0EEEvNS_9FwdParamsE) ;  /* 0xfffe9ac08c007950 */ /* 0x000fea0003c3ffff */
.L_x_23900:
        /* <DEDUP_REMOVED lines=12> */
.L_x_43150:


//--------------------- .text._ZN10layer_norm13ln_fwd_kernelINS_13Kernel_traitsIf6__halfS2_S2_fjLj1536ELj1ELj4ELj1ELj16ENS_18Kernel_traits_baseILj1536EfS2_S2_S2_fjLj128EEEEELb1ELb0ELb1ELb1EEEvNS_9FwdParamsE --------------------------
	.section	.text._ZN10layer_norm13ln_fwd_kernelINS_13Kernel_traitsIf6__halfS2_S2_fjLj1536ELj1ELj4ELj1ELj16ENS_18Kernel_traits_baseILj1536EfS2_S2_S2_fjLj128EEEEELb1ELb0ELb1ELb1EEEvNS_9FwdParamsE,"ax",@progbits
	.sectioninfo	@"SHI_REGISTERS=249"
	.align	128
        .global         _ZN10layer_norm13ln_fwd_kernelINS_13Kernel_traitsIf6__halfS2_S2_fjLj1536ELj1ELj4ELj1ELj16ENS_18Kernel_traits_baseILj1536EfS2_S2_S2_fjLj128EEEEELb1ELb0ELb1ELb1EEEvNS_9FwdParamsE
        .type           _ZN10layer_norm13ln_fwd_kernelINS_13Kernel_traitsIf6__halfS2_S2_fjLj1536ELj1ELj4ELj1ELj16ENS_18Kernel_traits_baseILj1536EfS2_S2_S2_fjLj128EEEEELb1ELb0ELb1ELb1EEEvNS_9FwdParamsE,@function
        .size           _ZN10layer_norm13ln_fwd_kernelINS_13Kernel_traitsIf6__halfS2_S2_fjLj1536ELj1ELj4ELj1ELj16ENS_18Kernel_traits_baseILj1536EfS2_S2_S2_fjLj128EEEEELb1ELb0ELb1ELb1EEEvNS_9FwdParamsE,(.L_x_43151 - _ZN10layer_norm13ln_fwd_kernelINS_13Kernel_traitsIf6__halfS2_S2_fjLj1536ELj1ELj4ELj1ELj16ENS_18Kernel_traits_baseILj1536EfS2_S2_S2_fjLj128EEEEELb1ELb0ELb1ELb1EEEvNS_9FwdParamsE)
        .other          _ZN10layer_norm13ln_fwd_kernelINS_13Kernel_traitsIf6__halfS2_S2_fjLj1536ELj1ELj4ELj1ELj16ENS_18Kernel_traits_baseILj1536EfS2_S2_S2_fjLj128EEEEELb1ELb0ELb1ELb1EEEvNS_9FwdParamsE,@"STO_CUDA_ENTRY STV_DEFAULT"
_ZN10layer_norm13ln_fwd_kernelINS_13Kernel_traitsIf6__halfS2_S2_fjLj1536ELj1ELj4ELj1ELj16ENS_18Kernel_traits_baseILj1536EfS2_S2_S2_fjLj128EEEEELb1ELb0ELb1ELb1EEEvNS_9FwdParamsE:
.text._ZN10layer_norm13ln_fwd_kernelINS_13Kernel_traitsIf6__halfS2_S2_fjLj1536ELj1ELj4ELj1ELj16ENS_18Kernel_traits_baseILj1536EfS2_S2_S2_fjLj128EEEEELb1ELb0ELb1ELb1EEEvNS_9FwdParamsE:
[----:B------:R-:W-:Y:S02]  /*0000*/  IMAD.MOV.U32 R1, RZ, RZ, c[0x0][0x28] ;  /* 0x00000a00ff017624 */ /* 0x000fe400078e00ff */
[----:B------:R-:W0:Y:S01]  /*0010*/  S2R R24, SR_TID.X ;  /* 0x0000000000187919 */ /* 0x000e220000002100 */
[----:B------:R-:W-:Y:S01]  /*0020*/  ULDC.U8 UR4, c[0x0][0x244] ;  /* 0x0000910000047ab9 */ /* 0x000fe20000000000 */
[----:B------:R-:W-:Y:S01]  /*0030*/  MOV R6, c[0x0][0x23c] ;  /* 0x00008f0000067a02 */ /* 0x000fe20000000f00 */
[----:B------:R-:W-:Y:S01]  /*0040*/  IMAD.MOV.U32 R199, RZ, RZ, c[0x0][0x238] ;  /* 0x00008e00ffc77624 */ /* 0x000fe200078e00ff */
[----:B------:R-:W-:Y:S01]  /*0050*/  ISETP.NE.AND P1, PT, RZ, UR4, PT ;  /* 0x00000004ff007c0c */ /* 0x000fe2000bf25270 */
[----:B------:R-:W-:Y:S01]  /*0060*/  ULDC.64 UR4, c[0x0][0x118] ;  /* 0x0000460000047ab9 */ /* 0x000fe20000000a00 */
[----:B------:R-:W-:-:S04]  /*0070*/  ISETP.NE.U32.AND P0, PT, RZ, c[0x0][0x218], PT ;  /* 0x00008600ff007a0c */ /* 0x000fc80003f05070 */
[----:B------:R-:W-:-:S07]  /*0080*/  ISETP.NE.AND.EX P0, PT, RZ, c[0x0][0x21c], PT, P0 ;  /* 0x00008700ff007a0c */ /* 0x000fce0003f05300 */
[----:B------:R-:W-:Y:S02]  /*0090*/  @P1 IMAD.MOV.U32 R2, RZ, RZ, R199 ;  /* 0x000000ffff021224 */ /* 0x000fe400078e00c7 */
[----:B------:R-:W-:Y:S02]  /*00a0*/  @P1 IMAD.MOV.U32 R3, RZ, RZ, R6 ;  /* 0x000000ffff031224 */ /* 0x000fe400078e0006 */
[----:B0-----:R-:W-:-:S03]  /*00b0*/  IMAD.SHL.U32 R0, R24, 0x20, RZ ;  /* 0x0000002018007824 */ /* 0x001fc600078e00ff */
[----:B------:R0:W5:Y:S01]  /*00c0*/  @P1 LDG.E.64 R8, [R2.64] ;  /* 0x0000000402081981 */ /* 0x000162000c1e1b00 */
[----:B------:R-:W-:Y:S01]  /*00d0*/  MOV R170, c[0x0][0x230] ;  /* 0x00008c0000aa7a02 */ /* 0x000fe20000000f00 */
[----:B------:R-:W-:Y:S01]  /*00e0*/  IMAD.MOV.U32 R171, RZ, RZ, c[0x0][0x234] ;  /* 0x00008d00ffab7624 */ /* 0x000fe200078e00ff */
[----:B------:R-:W-:Y:S01]  /*00f0*/  LOP3.LUT R4, R0, 0x3e0, RZ, 0xc0, !PT ;  /* 0x000003e000047812 */ /* 0x000fe200078ec0ff */
[----:B------:R-:W-:Y:S01]  /*0100*/  CS2R R36, SRZ ;  /* 0x0000000000247805 */ /* 0x000fe2000001ff00 */
[----:B------:R-:W-:Y:S01]  /*0110*/  CS2R R38, SRZ ;  /* 0x0000000000267805 */ /* 0x000fe2000001ff00 */
[----:B------:R-:W-:Y:S01]  /*0120*/  CS2R R40, SRZ ;  /* 0x0000000000287805 */ /* 0x000fe2000001ff00 */
[----:B------:R-:W-:Y:S01]  /*0130*/  CS2R R42, SRZ ;  /* 0x00000000002a7805 */ /* 0x000fe2000001ff00 */
[----:B------:R-:W-:Y:S01]  /*0140*/  CS2R R44, SRZ ;  /* 0x00000000002c7805 */ /* 0x000fe2000001ff00 */
[----:B0-----:R-:W-:Y:S01]  /*0150*/  IADD3 R2, P2, R4, c[0x0][0x218], RZ ;  /* 0x0000860004027a10 */ /* 0x001fe20007f5e0ff */
        /* <DEDUP_REMOVED lines=37> */
[----:B-1----:R-:W-:-:S04]  /*03b0*/  LEA R0, R7, R0, 0x2 ;  /* 0x0000000007007211 */ /* 0x002fc800078e10ff */
        /* <DEDUP_REMOVED lines=87> */
.L_x_24398:
[----:B------:R-:W-:-:S04]  /*0930*/  IMAD.MOV.U32 R35, RZ, RZ, 0x4 ;  /* 0x00000004ff237424 */ /* 0x000fc800078e00ff */
[----:B------:R-:W-:-:S06]  /*0940*/  IMAD.WIDE R26, R0, R35, c[0x0][0x1d0] ;  /* 0x00007400001a7625 */ /* 0x000fcc00078e0223 */
[----:B------:R-:W2:Y:S01]  /*0950*/  LDG.E R26, [R26.64] ;  /* 0x000000041a1a7981 */ /* 0x000ea2000c1e1900 */
[----:B------:R-:W-:Y:S01]  /*0960*/  ISETP.NE.U32.AND P0, PT, RZ, c[0x0][0x180], PT ;  /* 0x00006000ff007a0c */ /* 0x000fe20003f05070 */
[----:B------:R-:W-:Y:S01]  /*0970*/  IMAD R25, R0, c[0x0][0x168], RZ ;  /* 0x00005a0000197a24 */ /* 0x000fe200078e02ff */
[----:B------:R-:W-:Y:S01]  /*0980*/  HFMA2.MMA R191, -RZ, RZ, 0, 0 ;  /* 0x00000000ffbf7435 */ /* 0x000fe200000001ff */
[----:B------:R-:W0:Y:S01]  /*0990*/  S2R R24, SR_TID.X ;  /* 0x0000000000187919 */ /* 0x000e220000002100 */
[----:B------:R-:W-:Y:S02]  /*09a0*/  ISETP.NE.AND.EX P0, PT, RZ, c[0x0][0x184], PT, P0 ;  /* 0x00006100ff007a0c */ /* 0x000fe40003f05300 */
        /* <DEDUP_REMOVED lines=13> */
[----:B------:R-:W-:Y:S01]  /*0a80*/  @P1 LEA.HI.SX32 R191, R140, R25, 0x1d ;  /* 0x000000198cbf1211 */ /* 0x000fe200078feaff */
[----:B------:R-:W-:Y:S01]  /*0a90*/  @P1 IMAD.MOV.U32 R140, RZ, RZ, 0x10 ;  /* 0x00000010ff8c1424 */ /* 0x000fe200078e00ff */
[----:B------:R0:W5:Y:S03]  /*0aa0*/  LDG.E R25, [R34.64] ;  /* 0x0000000422197981 */ /* 0x000166000c1e1900 */
[----:B------:R-:W-:-:S05]  /*0ab0*/  @P1 IMAD.WIDE.U32 R140, R191, R140, c[0x0][0x170] ;  /* 0x00005c00bf8c1625 */ /* 0x000fca00078e008c */
        /* <DEDUP_REMOVED lines=11> */
.L_x_23902:
        /* <DEDUP_REMOVED lines=12> */
.L_x_23905:
[----:B------:R-:W-:Y:S02]  /*0c30*/  MOV R146, R200 ;  /* 0x000000c800927202 */ /* 0x000fe40000000f00 */
.L_x_23906:
[----:B------:R-:W-:Y:S05]  /*0c40*/  BSYNC B1 ;  /* 0x0000000000017941 */ /* 0x000fea0003800000 */
.L_x_23904:
        /* <DEDUP_REMOVED lines=16> */
.L_x_23910:
[----:B------:R-:W-:Y:S05]  /*0d50*/  BSYNC B2 ;  /* 0x0000000000027941 */ /* 0x000fea0003800000 */
.L_x_23909:
        /* <DEDUP_REMOVED lines=42> */
.L_x_23908:
[----:B------:R-:W-:Y:S05]  /*1000*/  BSYNC B1 ;  /* 0x0000000000017941 */ /* 0x000fea0003800000 */
.L_x_23907:
        /* <DEDUP_REMOVED lines=11> */
.L_x_23903:
[----:B------:R-:W-:Y:S05]  /*10c0*/  BSYNC B0 ;  /* 0x0000000000007941 */ /* 0x000fea0003800000 */
.L_x_23901:
        /* <DEDUP_REMOVED lines=8> */
.L_x_23912:
        /* <DEDUP_REMOVED lines=12> */
.L_x_23915:
[----:B------:R-:W-:Y:S02]  /*1210*/  MOV R146, R200 ;  /* 0x000000c800927202 */ /* 0x000fe40000000f00 */
.L_x_23916:
[----:B------:R-:W-:Y:S05]  /*1220*/  BSYNC B1 ;  /* 0x0000000000017941 */ /* 0x000fea0003800000 */
.L_x_23914:
        /* <DEDUP_REMOVED lines=16> */
.L_x_23920:
[----:B------:R-:W-:Y:S05]  /*1330*/  BSYNC B2 ;  /* 0x0000000000027941 */ /* 0x000fea0003800000 */
.L_x_23919:
        /* <DEDUP_REMOVED lines=42> */
.L_x_23918:
[----:B------:R-:W-:Y:S05]  /*15e0*/  BSYNC B1 ;  /* 0x0000000000017941 */ /* 0x000fea0003800000 */
.L_x_23917:
        /* <DEDUP_REMOVED lines=11> */
.L_x_23913:
[----:B------:R-:W-:Y:S05]  /*16a0*/  BSYNC B0 ;  /* 0x0000000000007941 */ /* 0x000fea0003800000 */
.L_x_23911:
        /* <DEDUP_REMOVED lines=8> */
.L_x_23922:
        /* <DEDUP_REMOVED lines=12> */
.L_x_23925:
[----:B------:R-:W-:Y:S02]  /*17f0*/  MOV R32, R200 ;  /* 0x000000c800207202 */ /* 0x000fe40000000f00 */
.L_x_23926:
[----:B------:R-:W-:Y:S05]  /*1800*/  BSYNC B1 ;  /* 0x0000000000017941 */ /* 0x000fea0003800000 */
.L_x_23924:
        /* <DEDUP_REMOVED lines=16> */
.L_x_23930:
[----:B------:R-:W-:Y:S05]  /*1910*/  BSYNC B2 ;  /* 0x0000000000027941 */ /* 0x000fea0003800000 */
.L_x_23929:
        /* <DEDUP_REMOVED lines=42> */
.L_x_23928:
[----:B------:R-:W-:Y:S05]  /*1bc0*/  BSYNC B1 ;  /* 0x0000000000017941 */ /* 0x000fea0003800000 */
.L_x_23927:
        /* <DEDUP_REMOVED lines=12> */
.L_x_23923:
[----:B------:R-:W-:Y:S05]  /*1c90*/  BSYNC B0 ;  /* 0x0000000000007941 */ /* 0x000fea0003800000 */
.L_x_23921:
        /* <DEDUP_REMOVED lines=8> */
.L_x_23932:
        /* <DEDUP_REMOVED lines=12> */
.L_x_23935:
[----:B------:R-:W-:Y:S02]  /*1de0*/  MOV R33, R200 ;  /* 0x000000c800217202 */ /* 0x000fe40000000f00 */
.L_x_23936:
[----:B------:R-:W-:Y:S05]  /*1df0*/  BSYNC B1 ;  /* 0x0000000000017941 */ /* 0x000fea0003800000 */
.L_x_23934:
        /* <DEDUP_REMOVED lines=16> */
.L_x_23940:
[----:B------:R-:W-:Y:S05]  /*1f00*/  BSYNC B2 ;  /* 0x0000000000027941 */ /* 0x000fea0003800000 */
.L_x_23939:
        /* <DEDUP_REMOVED lines=42> */
.L_x_23938:
[----:B------:R-:W-:Y:S05]  /*21b0*/  BSYNC B1 ;  /* 0x0000000000017941 */ /* 0x000fea0003800000 */
.L_x_23937:
        /* <DEDUP_REMOVED lines=12> */
.L_x_23933:
[----:B------:R-:W-:Y:S05]  /*2280*/  BSYNC B0 ;  /* 0x0000000000007941 */ /* 0x000fea0003800000 */
.L_x_23931:
        /* <DEDUP_REMOVED lines=8> */
.L_x_23942:
        /* <DEDUP_REMOVED lines=12> */
.L_x_23945:
[----:B------:R-:W-:Y:S02]  /*23d0*/  MOV R144, R200 ;  /* 0x000000c800907202 */ /* 0x000fe40000000f00 */
.L_x_23946:
[----:B------:R-:W-:Y:S05]  /*23e0*/  BSYNC B1 ;  /* 0x0000000000017941 */ /* 0x000fea0003800000 */
.L_x_23944:
        /* <DEDUP_REMOVED lines=16> */
.L_x_23950:
[----:B------:R-:W-:Y:S05]  /*24f0*/  BSYNC B2 ;  /* 0x0000000000027941 */ /* 0x000fea0003800000 */
.L_x_23949:
        /* <DEDUP_REMOVED lines=42> */
.L_x_23948:
[----:B------:R-:W-:Y:S05]  /*27a0*/  BSYNC B1 ;  /* 0x0000000000017941 */ /* 0x000fea0003800000 */
.L_x_23947:
        /* <DEDUP_REMOVED lines=12> */
.L_x_23943:
[----:B------:R-:W-:Y:S05]  /*2870*/  BSYNC B0 ;  /* 0x0000000000007941 */ /* 0x000fea0003800000 */
.L_x_23941:
        /* <DEDUP_REMOVED lines=8> */
.L_x_23952:
        /* <DEDUP_REMOVED lines=12> */
.L_x_23955:
[----:B------:R-:W-:Y:S02]  /*29c0*/  MOV R145, R200 ;  /* 0x000000c800917202 */ /* 0x000fe40000000f00 */
.L_x_23956:
[----:B------:R-:W-:Y:S05]  /*29d0*/  BSYNC B1 ;  /* 0x0000000000017941 */ /* 0x000fea0003800000 */
.L_x_23954:
        /* <DEDUP_REMOVED lines=16> */
.L_x_23960:
[----:B------:R-:W-:Y:S05]  /*2ae0*/  BSYNC B2 ;  /* 0x0000000000027941 */ /* 0x000fea0003800000 */
.L_x_23959:
        /* <DEDUP_REMOVED lines=42> */
.L_x_23958:
[----:B------:R-:W-:Y:S05]  /*2d90*/  BSYNC B1 ;  /* 0x0000000000017941 */ /* 0x000fea0003800000 */
.L_x_23957:
        /* <DEDUP_REMOVED lines=12> */
.L_x_23953:
[----:B------:R-:W-:Y:S05]  /*2e60*/  BSYNC B0 ;  /* 0x0000000000007941 */ /* 0x000fea0003800000 */
.L_x_23951:
        /* <DEDUP_REMOVED lines=8> */
.L_x_23962:
        /* <DEDUP_REMOVED lines=12> */
.L_x_23965:
[----:B------:R-:W-:Y:S02]  /*2fb0*/  MOV R152, R200 ;  /* 0x000000c800987202 */ /* 0x000fe40000000f00 */
.L_x_23966:
[----:B------:R-:W-:Y:S05]  /*2fc0*/  BSYNC B1 ;  /* 0x0000000000017941 */ /* 0x000fea0003800000 */
.L_x_23964:
        /* <DEDUP_REMOVED lines=16> */
.L_x_23970:
[----:B------:R-:W-:Y:S05]  /*30d0*/  BSYNC B2 ;  /* 0x0000000000027941 */ /* 0x000fea0003800000 */
.L_x_23969:
        /* <DEDUP_REMOVED lines=42> */
.L_x_23968:
[----:B------:R-:W-:Y:S05]  /*3380*/  BSYNC B1 ;  /* 0x0000000000017941 */ /* 0x000fea0003800000 */
.L_x_23967:
        /* <DEDUP_REMOVED lines=11> */
.L_x_23963:
[----:B------:R-:W-:Y:S05]  /*3440*/  BSYNC B0 ;  /* 0x0000000000007941 */ /* 0x000fea0003800000 */
.L_x_23961:
        /* <DEDUP_REMOVED lines=8> */
.L_x_23972:
        /* <DEDUP_REMOVED lines=12> */
.L_x_23975:
[----:B------:R-:W-:Y:S02]  /*3590*/  MOV R152, R200 ;  /* 0x000000c800987202 */ /* 0x000fe40000000f00 */
.L_x_23976:
[----:B------:R-:W-:Y:S05]  /*35a0*/  BSYNC B1 ;  /* 0x0000000000017941 */ /* 0x000fea0003800000 */
.L_x_23974:
        /* <DEDUP_REMOVED lines=16> */
.L_x_23980:
[----:B------:R-:W-:Y:S05]  /*36b0*/  BSYNC B2 ;  /* 0x0000000000027941 */ /* 0x000fea0003800000 */
.L_x_23979:
        /* <DEDUP_REMOVED lines=42> */
.L_x_23978:
[----:B------:R-:W-:Y:S05]  /*3960*/  BSYNC B1 ;  /* 0x0000000000017941 */ /* 0x000fea0003800000 */
.L_x_23977:
        /* <DEDUP_REMOVED lines=11> */
.L_x_23973:
[----:B------:R-:W-:Y:S05]  /*3a20*/  BSYNC B0 ;  /* 0x0000000000007941 */ /* 0x000fea0003800000 */
.L_x_23971:
[----:B------:R-:W-:Y:S01]  /*3a30*/  HFMA2.MMA R149, -RZ, RZ, 0, 9.5367431640625e-07 ;  /* 0x00000010ff957435 */ /* 0x000fe200000001ff */
[----:B------:R-:W-:Y:S01]  /*3a40*/  F2FP.PACK_AB R143, R148, R147 ;  /* 0x00000093948f723e */ /* 0x000fe200000000ff */
[----:B------:R-:W-:Y:S01]  /*3a50*/  BSSY B0, `(.L_x_23981) ;  /* 0x000001f000007945 */ /* 0x000fe20003800000 */
[----:B------:R-:W-:Y:S02]  /*3a60*/  F2FP.PACK_AB R142, R146, R35 ;  /* 0x00000023928e723e */ /* 0x000fe400000000ff */
[----:B------:R-:W-:Y:S02]  /*3a70*/  F2FP.PACK_AB R141, R34, R31 ;  /* 0x0000001f228d723e */ /* 0x000fe400000000ff */
[----:B------:R-:W-:Y:S02]  /*3a80*/  F2FP.PACK_AB R140, R29, R26 ;  /* 0x0000001a1d8c723e */ /* 0x000fe400000000ff */
        /* <DEDUP_REMOVED lines=27> */
.L_x_23982:
[----:B------:R-:W-:Y:S05]  /*3c40*/  BSYNC B0 ;  /* 0x0000000000007941 */ /* 0x000fea0003800000 */
.L_x_23981:
        /* <DEDUP_REMOVED lines=10> */
.L_x_23984:
        /* <DEDUP_REMOVED lines=12> */
.L_x_23987:
[----:B------:R-:W-:Y:S02]  /*3db0*/  MOV R28, R200 ;  /* 0x000000c8001c7202 */ /* 0x000fe40000000f00 */
.L_x_23988:
[----:B------:R-:W-:Y:S05]  /*3dc0*/  BSYNC B1 ;  /* 0x0000000000017941 */ /* 0x000fea0003800000 */
.L_x_23986:
        /* <DEDUP_REMOVED lines=16> */
.L_x_23992:
[----:B------:R-:W-:Y:S05]  /*3ed0*/  BSYNC B2 ;  /* 0x0000000000027941 */ /* 0x000fea0003800000 */
.L_x_23991:
        /* <DEDUP_REMOVED lines=42> */
.L_x_23990:
[----:B------:R-:W-:Y:S05]  /*4180*/  BSYNC B1 ;  /* 0x0000000000017941 */ /* 0x000fea0003800000 */
.L_x_23989:
        /* <DEDUP_REMOVED lines=12> */
.L_x_23985:
[----:B------:R-:W-:Y:S05]  /*4250*/  BSYNC B0 ;  /* 0x0000000000007941 */ /* 0x000fea0003800000 */
.L_x_23983:
        /* <DEDUP_REMOVED lines=8> */
.L_x_23994:
        /* <DEDUP_REMOVED lines=12> */
.L_x_23997:
[----:B------:R-:W-:Y:S02]  /*43a0*/  MOV R30, R200 ;  /* 0x000000c8001e7202 */ /* 0x000fe40000000f00 */
.L_x_23998:
[----:B------:R-:W-:Y:S05]  /*43b0*/  BSYNC B1 ;  /* 0x0000000000017941 */ /* 0x000fea0003800000 */
.L_x_23996:
        /* <DEDUP_REMOVED lines=16> */
.L_x_24002:
[----:B------:R-:W-:Y:S05]  /*44c0*/  BSYNC B2 ;  /* 0x0000000000027941 */ /* 0x000fea0003800000 */
.L_x_24001:
        /* <DEDUP_REMOVED lines=42> */
.L_x_24000:
[----:B------:R-:W-:Y:S05]  /*4770*/  BSYNC B1 ;  /* 0x0000000000017941 */ /* 0x000fea0003800000 */
.L_x_23999:
        /* <DEDUP_REMOVED lines=12> */
.L_x_23995:
[----:B------:R-:W-:Y:S05]  /*4840*/  BSYNC B0 ;  /* 0x0000000000007941 */ /* 0x000fea0003800000 */
.L_x_23993:
        /* <DEDUP_REMOVED lines=8> */
.L_x_24004:
        /* <DEDUP_REMOVED lines=12> */
.L_x_24007:
[----:B------:R-:W-:Y:S02]  /*4990*/  MOV R32, R200 ;  /* 0x000000c800207202 */ /* 0x000fe40000000f00 */
.L_x_24008:
[----:B------:R-:W-:Y:S05]  /*49a0*/  BSYNC B1 ;  /* 0x0000000000017941 */ /* 0x000fea0003800000 */
.L_x_24006:
        /* <DEDUP_REMOVED lines=16> */
.L_x_24012:
[----:B------:R-:W-:Y:S05]  /*4ab0*/  BSYNC B2 ;  /* 0x0000000000027941 */ /* 0x000fea0003800000 */
.L_x_24011:
        /* <DEDUP_REMOVED lines=42> */
.L_x_24010:
[----:B------:R-:W-:Y:S05]  /*4d60*/  BSYNC B1 ;  /* 0x0000000000017941 */ /* 0x000fea0003800000 */
.L_x_24009:
        /* <DEDUP_REMOVED lines=12> */
.L_x_24005:
[----:B------:R-:W-:Y:S05]  /*4e30*/  BSYNC B0 ;  /* 0x0000000000007941 */ /* 0x000fea0003800000 */
.L_x_24003:
        /* <DEDUP_REMOVED lines=8> */
.L_x_24014:
        /* <DEDUP_REMOVED lines=12> */
.L_x_24017:
[----:B------:R-:W-:Y:S02]  /*4f80*/  MOV R33, R200 ;  /* 0x000000c800217202 */ /* 0x000fe40000000f00 */
.L_x_24018:
[----:B------:R-:W-:Y:S05]  /*4f90*/  BSYNC B1 ;  /* 0x0000000000017941 */ /* 0x000fea0003800000 */
.L_x_24016:
        /* <DEDUP_REMOVED lines=16> */
.L_x_24022:
[----:B------:R-:W-:Y:S05]  /*50a0*/  BSYNC B2 ;  /* 0x0000000000027941 */ /* 0x000fea0003800000 */
.L_x_24021:
        /* <DEDUP_REMOVED lines=42> */
.L_x_24020:
[----:B------:R-:W-:Y:S05]  /*5350*/  BSYNC B1 ;  /* 0x0000000000017941 */ /* 0x000fea0003800000 */
.L_x_24019:
        /* <DEDUP_REMOVED lines=12> */
.L_x_24015:
[----:B------:R-:W-:Y:S05]  /*5420*/  BSYNC B0 ;  /* 0x0000000000007941 */ /* 0x000fea0003800000 */
.L_x_24013:
        /* <DEDUP_REMOVED lines=8> */
.L_x_24024:
        /* <DEDUP_REMOVED lines=12> */
.L_x_24027:
[----:B------:R-:W-:Y:S02]  /*5570*/  MOV R144, R200 ;  /* 0x000000c800907202 */ /* 0x000fe40000000f00 */
.L_x_24028:
[----:B------:R-:W-:Y:S05]  /*5580*/  BSYNC B1 ;  /* 0x0000000000017941 */ /* 0x000fea0003800000 */
.L_x_24026:
        /* <DEDUP_REMOVED lines=16> */
.L_x_24032:
[----:B------:R-:W-:Y:S05]  /*5690*/  BSYNC B2 ;  /* 0x0000000000027941 */ /* 0x000fea0003800000 */
.L_x_24031:
        /* <DEDUP_REMOVED lines=42> */
.L_x_24030:
[----:B------:R-:W-:Y:S05]  /*5940*/  BSYNC B1 ;  /* 0x0000000000017941 */ /* 0x000fea0003800000 */
.L_x_24029:
        /* <DEDUP_REMOVED lines=12> */
.L_x_24025:
[----:B------:R-:W-:Y:S05]  /*5a10*/  BSYNC B0 ;  /* 0x0000000000007941 */ /* 0x000fea0003800000 */
.L_x_24023:
        /* <DEDUP_REMOVED lines=8> */
.L_x_24034:
        /* <DEDUP_REMOVED lines=12> */
.L_x_24037:
[----:B------:R-:W-:Y:S02]  /*5b60*/  MOV R145, R200 ;  /* 0x000000c800917202 */ /* 0x000fe40000000f00 */
.L_x_24038:
[----:B------:R-:W-:Y:S05]  /*5b70*/  BSYNC B1 ;  /* 0x0000000000017941 */ /* 0x000fea0003800000 */
.L_x_24036:
        /* <DEDUP_REMOVED lines=16> */
.L_x_24042:
[----:B------:R-:W-:Y:S05]  /*5c80*/  BSYNC B2 ;  /* 0x0000000000027941 */ /* 0x000fea0003800000 */
.L_x_24041:
        /* <DEDUP_REMOVED lines=42> */
.L_x_24040:
[----:B------:R-:W-:Y:S05]  /*5f30*/  BSYNC B1 ;  /* 0x0000000000017941 */ /* 0x000fea0003800000 */
.L_x_24039:
        /* <DEDUP_REMOVED lines=12> */
.L_x_24035:
[----:B------:R-:W-:Y:S05]  /*6000*/  BSYNC B0 ;  /* 0x0000000000007941 */ /* 0x000fea0003800000 */
.L_x_24033:
        /* <DEDUP_REMOVED lines=8> */
.L_x_24044:
        /* <DEDUP_REMOVED lines=12> */
.L_x_24047:
[----:B------:R-:W-:Y:S02]  /*6150*/  MOV R159, R200 ;  /* 0x000000c8009f7202 */ /* 0x000fe40000000f00 */
.L_x_24048:
[----:B------:R-:W-:Y:S05]  /*6160*/  BSYNC B1 ;  /* 0x0000000000017941 */ /* 0x000fea0003800000 */
.L_x_24046:
        /* <DEDUP_REMOVED lines=16> */
.L_x_24052:
[----:B------:R-:W-:Y:S05]  /*6270*/  BSYNC B2 ;  /* 0x0000000000027941 */ /* 0x000fea0003800000 */
.L_x_24051:
        /* <DEDUP_REMOVED lines=42> */
.L_x_24050:
[----:B------:R-:W-:Y:S05]  /*6520*/  BSYNC B1 ;  /* 0x0000000000017941 */ /* 0x000fea0003800000 */
.L_x_24049:
        /* <DEDUP_REMOVED lines=11> */
.L_x_24045:
[----:B------:R-:W-:Y:S05]  /*65e0*/  BSYNC B0 ;  /* 0x0000000000007941 */ /* 0x000fea0003800000 */
.L_x_24043:
        /* <DEDUP_REMOVED lines=8> */
.L_x_24054:
        /* <DEDUP_REMOVED lines=12> */
.L_x_24057:
[----:B------:R-:W-:Y:S02]  /*6730*/  MOV R159, R200 ;  /* 0x000000c8009f7202 */ /* 0x000fe40000000f00 */
.L_x_24058:
[----:B------:R-:W-:Y:S05]  /*6740*/  BSYNC B1 ;  /* 0x0000000000017941 */ /* 0x000fea0003800000 */
.L_x_24056:
        /* <DEDUP_REMOVED lines=16> */
.L_x_24062:
[----:B------:R-:W-:Y:S05]  /*6850*/  BSYNC B2 ;  /* 0x0000000000027941 */ /* 0x000fea0003800000 */
.L_x_24061:
        /* <DEDUP_REMOVED lines=42> */
.L_x_24060:
[----:B------:R-:W-:Y:S05]  /*6b00*/  BSYNC B1 ;  /* 0x0000000000017941 */ /* 0x000fea0003800000 */
.L_x_24059:
        /* <DEDUP_REMOVED lines=11> */
.L_x_24055:
[----:B------:R-:W-:Y:S05]  /*6bc0*/  BSYNC B0 ;  /* 0x0000000000007941 */ /* 0x000fea0003800000 */
.L_x_24053:
        /* <DEDUP_REMOVED lines=32> */
.L_x_24064:
[----:B------:R-:W-:Y:S05]  /*6dd0*/  BSYNC B0 ;  /* 0x0000000000007941 */ /* 0x000fea0003800000 */
.L_x_24063:
        /* <DEDUP_REMOVED lines=10> */
.L_x_24066:
        /* <DEDUP_REMOVED lines=12> */
.L_x_24069:
[----:B------:R-:W-:Y:S02]  /*6f40*/  IMAD.MOV.U32 R28, RZ, RZ, R200 ;  /* 0x000000ffff1c7224 */ /* 0x000fe400078e00c8 */
.L_x_24070:
[----:B------:R-:W-:Y:S05]  /*6f50*/  BSYNC B1 ;  /* 0x0000000000017941 */ /* 0x000fea0003800000 */
.L_x_24068:
        /* <DEDUP_REMOVED lines=16> */
.L_x_24074:
[----:B------:R-:W-:Y:S05]  /*7060*/  BSYNC B2 ;  /* 0x0000000000027941 */ /* 0x000fea0003800000 */
.L_x_24073:
        /* <DEDUP_REMOVED lines=42> */
.L_x_24072:
[----:B------:R-:W-:Y:S05]  /*7310*/  BSYNC B1 ;  /* 0x0000000000017941 */ /* 0x000fea0003800000 */
.L_x_24071:
        /* <DEDUP_REMOVED lines=12> */
.L_x_24067:
[----:B------:R-:W-:Y:S05]  /*73e0*/  BSYNC B0 ;  /* 0x0000000000007941 */ /* 0x000fea0003800000 */
.L_x_24065:
        /* <DEDUP_REMOVED lines=8> */
.L_x_24076:
        /* <DEDUP_REMOVED lines=12> */
.L_x_24079:
[----:B------:R-:W-:Y:S02]  /*7530*/  IMAD.MOV.U32 R30, RZ, RZ, R200 ;  /* 0x000000ffff1e7224 */ /* 0x000fe400078e00c8 */
.L_x_24080:
[----:B------:R-:W-:Y:S05]  /*7540*/  BSYNC B1 ;  /* 0x0000000000017941 */ /* 0x000fea0003800000 */
.L_x_24078:
        /* <DEDUP_REMOVED lines=16> */
.L_x_24084:
[----:B------:R-:W-:Y:S05]  /*7650*/  BSYNC B2 ;  /* 0x0000000000027941 */ /* 0x000fea0003800000 */
.L_x_24083:
        /* <DEDUP_REMOVED lines=42> */
.L_x_24082:
[----:B------:R-:W-:Y:S05]  /*7900*/  BSYNC B1 ;  /* 0x0000000000017941 */ /* 0x000fea0003800000 */
.L_x_24081:
        /* <DEDUP_REMOVED lines=12> */
.L_x_24077:
[----:B------:R-:W-:Y:S05]  /*79d0*/  BSYNC B0 ;  /* 0x0000000000007941 */ /* 0x000fea0003800000 */
.L_x_24075:
        /* <DEDUP_REMOVED lines=8> */
.L_x_24086:
        /* <DEDUP_REMOVED lines=12> */
.L_x_24089:
[----:B------:R-:W-:Y:S02]  /*7b20*/  IMAD.MOV.U32 R32, RZ, RZ, R200 ;  /* 0x000000ffff207224 */ /* 0x000fe400078e00c8 */
.L_x_24090:
[----:B------:R-:W-:Y:S05]  /*7b30*/  BSYNC B1 ;  /* 0x0000000000017941 */ /* 0x000fea0003800000 */
.L_x_24088:
        /* <DEDUP_REMOVED lines=16> */
.L_x_24094:
[----:B------:R-:W-:Y:S05]  /*7c40*/  BSYNC B2 ;  /* 0x0000000000027941 */ /* 0x000fea0003800000 */
.L_x_24093:
        /* <DEDUP_REMOVED lines=42> */
.L_x_24092:
[----:B------:R-:W-:Y:S05]  /*7ef0*/  BSYNC B1 ;  /* 0x0000000000017941 */ /* 0x000fea0003800000 */
.L_x_24091:
        /* <DEDUP_REMOVED lines=12> */
.L_x_24087:
[----:B------:R-:W-:Y:S05]  /*7fc0*/  BSYNC B0 ;  /* 0x0000000000007941 */ /* 0x000fea0003800000 */
.L_x_24085:
        /* <DEDUP_REMOVED lines=8> */
.L_x_24096:
        /* <DEDUP_REMOVED lines=12> */
.L_x_24099:
[----:B------:R-:W-:Y:S02]  /*8110*/  IMAD.MOV.U32 R33, RZ, RZ, R200 ;  /* 0x000000ffff217224 */ /* 0x000fe400078e00c8 */
.L_x_24100:
[----:B------:R-:W-:Y:S05]  /*8120*/  BSYNC B1 ;  /* 0x0000000000017941 */ /* 0x000fea0003800000 */
.L_x_24098:
        /* <DEDUP_REMOVED lines=16> */
.L_x_24104:
[----:B------:R-:W-:Y:S05]  /*8230*/  BSYNC B2 ;  /* 0x0000000000027941 */ /* 0x000fea0003800000 */
.L_x_24103:
        /* <DEDUP_REMOVED lines=42> */
.L_x_24102:
[----:B------:R-:W-:Y:S05]  /*84e0*/  BSYNC B1 ;  /* 0x0000000000017941 */ /* 0x000fea0003800000 */
.L_x_24101:
        /* <DEDUP_REMOVED lines=12> */
.L_x_24097:
[----:B------:R-:W-:Y:S05]  /*85b0*/  BSYNC B0 ;  /* 0x0000000000007941 */ /* 0x000fea0003800000 */
.L_x_24095:
        /* <DEDUP_REMOVED lines=8> */
.L_x_24106:
        /* <DEDUP_REMOVED lines=12> */
.L_x_24109:
[----:B------:R-:W-:Y:S02]  /*8700*/  IMAD.MOV.U32 R144, RZ, RZ, R200 ;  /* 0x000000ffff907224 */ /* 0x000fe400078e00c8 */
.L_x_24110:
[----:B------:R-:W-:Y:S05]  /*8710*/  BSYNC B1 ;  /* 0x0000000000017941 */ /* 0x000fea0003800000 */
.L_x_24108:
        /* <DEDUP_REMOVED lines=16> */
.L_x_24114:
[----:B------:R-:W-:Y:S05]  /*8820*/  BSYNC B2 ;  /* 0x0000000000027941 */ /* 0x000fea0003800000 */
.L_x_24113:
        /* <DEDUP_REMOVED lines=42> */
.L_x_24112:
[----:B------:R-:W-:Y:S05]  /*8ad0*/  BSYNC B1 ;  /* 0x0000000000017941 */ /* 0x000fea0003800000 */
.L_x_24111:
        /* <DEDUP_REMOVED lines=12> */
.L_x_24107:
[----:B------:R-:W-:Y:S05]  /*8ba0*/  BSYNC B0 ;  /* 0x0000000000007941 */ /* 0x000fea0003800000 */
.L_x_24105:
        /* <DEDUP_REMOVED lines=8> */
.L_x_24116:
        /* <DEDUP_REMOVED lines=12> */
.L_x_24119:
[----:B------:R-:W-:Y:S02]  /*8cf0*/  IMAD.MOV.U32 R145, RZ, RZ, R200 ;  /* 0x000000ffff917224 */ /* 0x000fe400078e00c8 */
.L_x_24120:
[----:B------:R-:W-:Y:S05]  /*8d00*/  BSYNC B1 ;  /* 0x0000000000017941 */ /* 0x000fea0003800000 */
.L_x_24118:
        /* <DEDUP_REMOVED lines=16> */
.L_x_24124:
[----:B------:R-:W-:Y:S05]  /*8e10*/  BSYNC B2 ;  /* 0x0000000000027941 */ /* 0x000fea0003800000 */
.L_x_24123:
        /* <DEDUP_REMOVED lines=42> */
.L_x_24122:
[----:B------:R-:W-:Y:S05]  /*90c0*/  BSYNC B1 ;  /* 0x0000000000017941 */ /* 0x000fea0003800000 */
.L_x_24121:
        /* <DEDUP_REMOVED lines=12> */
.L_x_24117:
[----:B------:R-:W-:Y:S05]  /*9190*/  BSYNC B0 ;  /* 0x0000000000007941 */ /* 0x000fea0003800000 */
.L_x_24115:
        /* <DEDUP_REMOVED lines=8> */
.L_x_24126:
        /* <DEDUP_REMOVED lines=12> */
.L_x_24129:
[----:B------:R-:W-:Y:S02]  /*92e0*/  IMAD.MOV.U32 R169, RZ, RZ, R200 ;  /* 0x000000ffffa97224 */ /* 0x000fe400078e00c8 */
.L_x_24130:
[----:B------:R-:W-:Y:S05]  /*92f0*/  BSYNC B1 ;  /* 0x0000000000017941 */ /* 0x000fea0003800000 */
.L_x_24128:
        /* <DEDUP_REMOVED lines=16> */
.L_x_24134:
[----:B------:R-:W-:Y:S05]  /*9400*/  BSYNC B2 ;  /* 0x0000000000027941 */ /* 0x000fea0003800000 */
.L_x_24133:
        /* <DEDUP_REMOVED lines=42> */
.L_x_24132:
[----:B------:R-:W-:Y:S05]  /*96b0*/  BSYNC B1 ;  /* 0x0000000000017941 */ /* 0x000fea0003800000 */
.L_x_24131:
        /* <DEDUP_REMOVED lines=11> */
.L_x_24127:
[----:B------:R-:W-:Y:S05]  /*9770*/  BSYNC B0 ;  /* 0x0000000000007941 */ /* 0x000fea0003800000 */
.L_x_24125:
        /* <DEDUP_REMOVED lines=8> */
.L_x_24136:
        /* <DEDUP_REMOVED lines=12> */
.L_x_24139:
[----:B------:R-:W-:Y:S02]  /*98c0*/  IMAD.MOV.U32 R169, RZ, RZ, R200 ;  /* 0x000000ffffa97224 */ /* 0x000fe400078e00c8 */
.L_x_24140:
[----:B------:R-:W-:Y:S05]  /*98d0*/  BSYNC B1 ;  /* 0x0000000000017941 */ /* 0x000fea0003800000 */
.L_x_24138:
        /* <DEDUP_REMOVED lines=16> */
.L_x_24144:
[----:B------:R-:W-:Y:S05]  /*99e0*/  BSYNC B2 ;  /* 0x0000000000027941 */ /* 0x000fea0003800000 */
.L_x_24143:
        /* <DEDUP_REMOVED lines=42> */
.L_x_24142:
[----:B------:R-:W-:Y:S05]  /*9c90*/  BSYNC B1 ;  /* 0x0000000000017941 */ /* 0x000fea0003800000 */
.L_x_24141:
        /* <DEDUP_REMOVED lines=11> */
.L_x_24137:
[----:B------:R-:W-:Y:S05]  /*9d50*/  BSYNC B0 ;  /* 0x0000000000007941 */ /* 0x000fea0003800000 */
.L_x_24135:
        /* <DEDUP_REMOVED lines=32> */
.L_x_24146:
[----:B------:R-:W-:Y:S05]  /*9f60*/  BSYNC B0 ;  /* 0x0000000000007941 */ /* 0x000fea0003800000 */
.L_x_24145:
        /* <DEDUP_REMOVED lines=10> */
.L_x_24148:
        /* <DEDUP_REMOVED lines=12> */
.L_x_24151:
[----:B------:R-:W-:Y:S02]  /*a0d0*/  IMAD.MOV.U32 R28, RZ, RZ, R200 ;  /* 0x000000ffff1c7224 */ /* 0x000fe400078e00c8 */
.L_x_24152:
[----:B------:R-:W-:Y:S05]  /*a0e0*/  BSYNC B1 ;  /* 0x0000000000017941 */ /* 0x000fea0003800000 */
.L_x_24150:
        /* <DEDUP_REMOVED lines=16> */
.L_x_24156:
[----:B------:R-:W-:Y:S05]  /*a1f0*/  BSYNC B2 ;  /* 0x0000000000027941 */ /* 0x000fea0003800000 */
.L_x_24155:
        /* <DEDUP_REMOVED lines=42> */
.L_x_24154:
[----:B------:R-:W-:Y:S05]  /*a4a0*/  BSYNC B1 ;  /* 0x0000000000017941 */ /* 0x000fea0003800000 */
.L_x_24153:
[----:B------:R-:W0:Y:S01]  /*a4b0*/  I2F.U32 R28, R28 ;  /* 0x0000001c001c7306 */ /* 0x000e220000201000 */
[----:B------:R-:W-:Y:S01]  /*a4c0*/  HFMA2.MMA R141, -RZ, RZ, 0.1171875, 0 ;  /* 0x2f800000ff8d7435 */ /* 0x000fe200000001ff */
[----:B-----5:R-:W-:Y:S02]  /*a4d0*/  HADD2.F32 R142, -RZ, R136.H0_H0 ;  /* 0x20000088ff8e7230 */ /* 0x020fe40000004100 */
[----:B-1----:R-:W-:-:S03]  /*a4e0*/  @P0 HADD2.F32 R166, -RZ, R132.H0_H0 ;  /* 0x20000084ffa60230 */ /* 0x002fc60000004100 */
        /* <DEDUP_REMOVED lines=8> */
.L_x_24149:
[----:B------:R-:W-:Y:S05]  /*a570*/  BSYNC B0 ;  /* 0x0000000000007941 */ /* 0x000fea0003800000 */
.L_x_24147:
        /* <DEDUP_REMOVED lines=8> */
.L_x_24158:
        /* <DEDUP_REMOVED lines=12> */
.L_x_24161:
[----:B------:R-:W-:Y:S02]  /*a6c0*/  IMAD.MOV.U32 R30, RZ, RZ, R200 ;  /* 0x000000ffff1e7224 */ /* 0x000fe400078e00c8 */
.L_x_24162:
[----:B------:R-:W-:Y:S05]  /*a6d0*/  BSYNC B1 ;  /* 0x0000000000017941 */ /* 0x000fea0003800000 */
.L_x_24160:
        /* <DEDUP_REMOVED lines=16> */
.L_x_24166:
[----:B------:R-:W-:Y:S05]  /*a7e0*/  BSYNC B2 ;  /* 0x0000000000027941 */ /* 0x000fea0003800000 */
.L_x_24165:
        /* <DEDUP_REMOVED lines=42> */
.L_x_24164:
[----:B------:R-:W-:Y:S05]  /*aa90*/  BSYNC B1 ;  /* 0x0000000000017941 */ /* 0x000fea0003800000 */
.L_x_24163:
        /* <DEDUP_REMOVED lines=12> */
.L_x_24159:
[----:B------:R-:W-:Y:S05]  /*ab60*/  BSYNC B0 ;  /* 0x0000000000007941 */ /* 0x000fea0003800000 */
.L_x_24157:
        /* <DEDUP_REMOVED lines=8> */
.L_x_24168:
        /* <DEDUP_REMOVED lines=12> */
.L_x_24171:
[----:B------:R-:W-:Y:S02]  /*acb0*/  IMAD.MOV.U32 R32, RZ, RZ, R200 ;  /* 0x000000ffff207224 */ /* 0x000fe400078e00c8 */
.L_x_24172:
[----:B------:R-:W-:Y:S05]  /*acc0*/  BSYNC B1 ;  /* 0x0000000000017941 */ /* 0x000fea0003800000 */
.L_x_24170:
        /* <DEDUP_REMOVED lines=16> */
.L_x_24176:
[----:B------:R-:W-:Y:S05]  /*add0*/  BSYNC B2 ;  /* 0x0000000000027941 */ /* 0x000fea0003800000 */
.L_x_24175:
        /* <DEDUP_REMOVED lines=42> */
.L_x_24174:
[----:B------:R-:W-:Y:S05]  /*b080*/  BSYNC B1 ;  /* 0x0000000000017941 */ /* 0x000fea0003800000 */
.L_x_24173:
        /* <DEDUP_REMOVED lines=12> */
.L_x_24169:
[----:B------:R-:W-:Y:S05]  /*b150*/  BSYNC B0 ;  /* 0x0000000000007941 */ /* 0x000fea0003800000 */
.L_x_24167:
        /* <DEDUP_REMOVED lines=8> */
.L_x_24178:
        /* <DEDUP_REMOVED lines=12> */
.L_x_24181:
[----:B------:R-:W-:Y:S02]  /*b2a0*/  IMAD.MOV.U32 R33, RZ, RZ, R200 ;  /* 0x000000ffff217224 */ /* 0x000fe400078e00c8 */
.L_x_24182:
[----:B------:R-:W-:Y:S05]  /*b2b0*/  BSYNC B1 ;  /* 0x0000000000017941 */ /* 0x000fea0003800000 */
.L_x_24180:
        /* <DEDUP_REMOVED lines=16> */
.L_x_24186:
[----:B------:R-:W-:Y:S05]  /*b3c0*/  BSYNC B2 ;  /* 0x0000000000027941 */ /* 0x000fea0003800000 */
.L_x_24185:
        /* <DEDUP_REMOVED lines=42> */
.L_x_24184:
[----:B------:R-:W-:Y:S05]  /*b670*/  BSYNC B1 ;  /* 0x0000000000017941 */ /* 0x000fea0003800000 */
.L_x_24183:
        /* <DEDUP_REMOVED lines=12> */
.L_x_24179:
[----:B------:R-:W-:Y:S05]  /*b740*/  BSYNC B0 ;  /* 0x0000000000007941 */ /* 0x000fea0003800000 */
.L_x_24177:
        /* <DEDUP_REMOVED lines=8> */
.L_x_24188:
        /* <DEDUP_REMOVED lines=12> */
.L_x_24191:
[----:B------:R-:W-:Y:S02]  /*b890*/  IMAD.MOV.U32 R144, RZ, RZ, R200 ;  /* 0x000000ffff907224 */ /* 0x000fe400078e00c8 */
.L_x_24192:
[----:B------:R-:W-:Y:S05]  /*b8a0*/  BSYNC B1 ;  /* 0x0000000000017941 */ /* 0x000fea0003800000 */
.L_x_24190:
        /* <DEDUP_REMOVED lines=16> */
.L_x_24196:
[----:B------:R-:W-:Y:S05]  /*b9b0*/  BSYNC B2 ;  /* 0x0000000000027941 */ /* 0x000fea0003800000 */
.L_x_24195:
        /* <DEDUP_REMOVED lines=42> */
.L_x_24194:
[----:B------:R-:W-:Y:S05]  /*bc60*/  BSYNC B1 ;  /* 0x0000000000017941 */ /* 0x000fea0003800000 */
.L_x_24193:
        /* <DEDUP_REMOVED lines=12> */
.L_x_24189:
[----:B------:R-:W-:Y:S05]  /*bd30*/  BSYNC B0 ;  /* 0x0000000000007941 */ /* 0x000fea0003800000 */
.L_x_24187:
        /* <DEDUP_REMOVED lines=8> */
.L_x_24198:
        /* <DEDUP_REMOVED lines=12> */
.L_x_24201:
[----:B------:R-:W-:Y:S02]  /*be80*/  IMAD.MOV.U32 R145, RZ, RZ, R200 ;  /* 0x000000ffff917224 */ /* 0x000fe400078e00c8 */
.L_x_24202:
[----:B------:R-:W-:Y:S05]  /*be90*/  BSYNC B1 ;  /* 0x0000000000017941 */ /* 0x000fea0003800000 */
.L_x_24200:
        /* <DEDUP_REMOVED lines=16> */
.L_x_24206:
[----:B------:R-:W-:Y:S05]  /*bfa0*/  BSYNC B2 ;  /* 0x0000000000027941 */ /* 0x000fea0003800000 */
.L_x_24205:
        /* <DEDUP_REMOVED lines=42> */
.L_x_24204:
[----:B------:R-:W-:Y:S05]  /*c250*/  BSYNC B1 ;  /* 0x0000000000017941 */ /* 0x000fea0003800000 */
.L_x_24203:
        /* <DEDUP_REMOVED lines=12> */
.L_x_24199:
[----:B------:R-:W-:Y:S05]  /*c320*/  BSYNC B0 ;  /* 0x0000000000007941 */ /* 0x000fea0003800000 */
.L_x_24197:
        /* <DEDUP_REMOVED lines=8> */
.L_x_24208:
        /* <DEDUP_REMOVED lines=12> */
.L_x_24211:
[----:B------:R-:W-:Y:S02]  /*c470*/  IMAD.MOV.U32 R178, RZ, RZ, R200 ;  /* 0x000000ffffb27224 */ /* 0x000fe400078e00c8 */
.L_x_24212:
[----:B------:R-:W-:Y:S05]  /*c480*/  BSYNC B1 ;  /* 0x0000000000017941 */ /* 0x000fea0003800000 */
.L_x_24210:
        /* <DEDUP_REMOVED lines=16> */
.L_x_24216:
[----:B------:R-:W-:Y:S05]  /*c590*/  BSYNC B2 ;  /* 0x0000000000027941 */ /* 0x000fea0003800000 */
.L_x_24215:
        /* <DEDUP_REMOVED lines=42> */
.L_x_24214:
[----:B------:R-:W-:Y:S05]  /*c840*/  BSYNC B1 ;  /* 0x0000000000017941 */ /* 0x000fea0003800000 */
.L_x_24213:
        /* <DEDUP_REMOVED lines=11> */
.L_x_24209:
[----:B------:R-:W-:Y:S05]  /*c900*/  BSYNC B0 ;  /* 0x0000000000007941 */ /* 0x000fea0003800000 */
.L_x_24207:
        /* <DEDUP_REMOVED lines=8> */
.L_x_24218:
        /* <DEDUP_REMOVED lines=12> */
.L_x_24221:
[----:B------:R-:W-:Y:S02]  /*ca50*/  IMAD.MOV.U32 R181, RZ, RZ, R200 ;  /* 0x000000ffffb57224 */ /* 0x000fe400078e00c8 */
.L_x_24222:
[----:B------:R-:W-:Y:S05]  /*ca60*/  BSYNC B1 ;  /* 0x0000000000017941 */ /* 0x000fea0003800000 */
.L_x_24220:
        /* <DEDUP_REMOVED lines=16> */
.L_x_24226:
[----:B------:R-:W-:Y:S05]  /*cb70*/  BSYNC B2 ;  /* 0x0000000000027941 */ /* 0x000fea0003800000 */
.L_x_24225:
        /* <DEDUP_REMOVED lines=42> */
.L_x_24224:
[----:B------:R-:W-:Y:S05]  /*ce20*/  BSYNC B1 ;  /* 0x0000000000017941 */ /* 0x000fea0003800000 */
.L_x_24223:
        /* <DEDUP_REMOVED lines=11> */
.L_x_24219:
[----:B------:R-:W-:Y:S05]  /*cee0*/  BSYNC B0 ;  /* 0x0000000000007941 */ /* 0x000fea0003800000 */
.L_x_24217:
        /* <DEDUP_REMOVED lines=32> */
.L_x_24228:
[----:B------:R-:W-:Y:S05]  /*d0f0*/  BSYNC B0 ;  /* 0x0000000000007941 */ /* 0x000fea0003800000 */
.L_x_24227:
[----:B-----5:R1:W5:Y:S04]  /*d100*/  @P1 LDG.E.128 R136, [R178.64] ;  /* 0x00000004b2881981 */ /* 0x020368000c1e1d00 */
[----:B------:R1:W5:Y:S01]  /*d110*/  @P0 LDG.E.128 R132, [R176.64] ;  /* 0x00000004b0840981 */ /* 0x000362000c1e1d00 */
[----:B------:R-:W-:Y:S01]  /*d120*/  BSSY B0, `(.L_x_24229) ;  /* 0x000005e000007945 */ /* 0x000fe20003800000 */
[----:B------:R-:W-:Y:S05]  /*d130*/  @P2 BRA `(.L_x_24230) ;  /* 0x0000006000002947 */ /* 0x000fea0003800000 */
[----:B------:R-:W-:Y:S01]  /*d140*/  MOV R188, RZ ;  /* 0x000000ff00bc7202 */ /* 0x000fe20000000f00 */
[----:B0-----:R-:W-:Y:S01]  /*d150*/  IMAD.MOV.U32 R140, RZ, RZ, R185 ;  /* 0x000000ffff8c7224 */ /* 0x001fe200078e00b9 */
[----:B------:R-:W-:Y:S05]  /*d160*/  @!P0 BRA `(.L_x_24231) ;  /* 0x0000059000008947 */ /* 0x000fea0003800000 */
[----:B------:R-:W-:Y:S01]  /*d170*/  IMAD.MOV.U32 R140, RZ, RZ, R185 ;  /* 0x000000ffff8c7224 */ /* 0x000fe200078e00b9 */
[----:B-----5:R-:W-:Y:S01]  /*d180*/  HADD2.F32 R188, -RZ, R132.H0_H0 ;  /* 0x20000084ffbc7230 */ /* 0x020fe20000004100 */
[----:B------:R-:W-:Y:S05]  /*d190*/  BRA `(.L_x_24231) ;  /* 0x0000056000007947 */ /* 0x000fea0003800000 */
.L_x_24230:
        /* <DEDUP_REMOVED lines=12> */
.L_x_24233:
[----:B------:R-:W-:Y:S02]  /*d260*/  MOV R28, R200 ;  /* 0x000000c8001c7202 */ /* 0x000fe40000000f00 */
.L_x_24234:
[----:B------:R-:W-:Y:S05]  /*d270*/  BSYNC B1 ;  /* 0x0000000000017941 */ /* 0x000fea0003800000 */
.L_x_24232:
        /* <DEDUP_REMOVED lines=16> */
.L_x_24238:
[----:B------:R-:W-:Y:S05]  /*d380*/  BSYNC B2 ;  /* 0x0000000000027941 */ /* 0x000fea0003800000 */
.L_x_24237:
        /* <DEDUP_REMOVED lines=42> */
.L_x_24236:
[----:B------:R-:W-:Y:S05]  /*d630*/  BSYNC B1 ;  /* 0x0000000000017941 */ /* 0x000fea0003800000 */
.L_x_24235:
        /* <DEDUP_REMOVED lines=12> */
.L_x_24231:
[----:B------:R-:W-:Y:S05]  /*d700*/  BSYNC B0 ;  /* 0x0000000000007941 */ /* 0x000fea0003800000 */
.L_x_24229:
        /* <DEDUP_REMOVED lines=8> */
.L_x_24240:
        /* <DEDUP_REMOVED lines=12> */
.L_x_24243:
[----:B------:R-:W-:Y:S02]  /*d850*/  MOV R30, R200 ;  /* 0x000000c8001e7202 */ /* 0x000fe40000000f00 */
.L_x_24244:
[----:B------:R-:W-:Y:S05]  /*d860*/  BSYNC B1 ;  /* 0x0000000000017941 */ /* 0x000fea0003800000 */
.L_x_24242:
        /* <DEDUP_REMOVED lines=16> */
.L_x_24248:
[----:B------:R-:W-:Y:S05]  /*d970*/  BSYNC B2 ;  /* 0x0000000000027941 */ /* 0x000fea0003800000 */
.L_x_24247:
        /* <DEDUP_REMOVED lines=42> */
.L_x_24246:
[----:B------:R-:W-:Y:S05]  /*dc20*/  BSYNC B1 ;  /* 0x0000000000017941 */ /* 0x000fea0003800000 */
.L_x_24245:
        /* <DEDUP_REMOVED lines=12> */
.L_x_24241:
[----:B------:R-:W-:Y:S05]  /*dcf0*/  BSYNC B0 ;  /* 0x0000000000007941 */ /* 0x000fea0003800000 */
.L_x_24239:
        /* <DEDUP_REMOVED lines=8> */
.L_x_24250:
        /* <DEDUP_REMOVED lines=12> */
.L_x_24253:
[----:B------:R-:W-:Y:S02]  /*de40*/  MOV R32, R200 ;  /* 0x000000c800207202 */ /* 0x000fe40000000f00 */
.L_x_24254:
[----:B------:R-:W-:Y:S05]  /*de50*/  BSYNC B1 ;  /* 0x0000000000017941 */ /* 0x000fea0003800000 */
.L_x_24252:
        /* <DEDUP_REMOVED lines=16> */
.L_x_24258:
[----:B------:R-:W-:Y:S05]  /*df60*/  BSYNC B2 ;  /* 0x0000000000027941 */ /* 0x000fea0003800000 */
.L_x_24257:
        /* <DEDUP_REMOVED lines=42> */
.L_x_24256:
[----:B------:R-:W-:Y:S05]  /*e210*/  BSYNC B1 ;  /* 0x0000000000017941 */ /* 0x000fea0003800000 */
.L_x_24255:
        /* <DEDUP_REMOVED lines=12> */
.L_x_24251:
[----:B------:R-:W-:Y:S05]  /*e2e0*/  BSYNC B0 ;  /* 0x0000000000007941 */ /* 0x000fea0003800000 */
.L_x_24249:
        /* <DEDUP_REMOVED lines=8> */
.L_x_24260:
        /* <DEDUP_REMOVED lines=12> */
.L_x_24263:
[----:B------:R-:W-:Y:S02]  /*e430*/  MOV R33, R200 ;  /* 0x000000c800217202 */ /* 0x000fe40000000f00 */
.L_x_24264:
[----:B------:R-:W-:Y:S05]  /*e440*/  BSYNC B1 ;  /* 0x0000000000017941 */ /* 0x000fea0003800000 */
.L_x_24262:
        /* <DEDUP_REMOVED lines=16> */
.L_x_24268:
[----:B------:R-:W-:Y:S05]  /*e550*/  BSYNC B2 ;  /* 0x0000000000027941 */ /* 0x000fea0003800000 */
.L_x_24267:
        /* <DEDUP_REMOVED lines=42> */
.L_x_24266:
[----:B------:R-:W-:Y:S05]  /*e800*/  BSYNC B1 ;  /* 0x0000000000017941 */ /* 0x000fea0003800000 */
.L_x_24265:
        /* <DEDUP_REMOVED lines=12> */
.L_x_24261:
[----:B------:R-:W-:Y:S05]  /*e8d0*/  BSYNC B0 ;  /* 0x0000000000007941 */ /* 0x000fea0003800000 */
.L_x_24259:
        /* <DEDUP_REMOVED lines=8> */
.L_x_24270:
        /* <DEDUP_REMOVED lines=12> */
.L_x_24273:
[----:B------:R-:W-:Y:S02]  /*ea20*/  MOV R144, R200 ;  /* 0x000000c800907202 */ /* 0x000fe40000000f00 */
.L_x_24274:
[----:B------:R-:W-:Y:S05]  /*ea30*/  BSYNC B1 ;  /* 0x0000000000017941 */ /* 0x000fea0003800000 */
.L_x_24272:
        /* <DEDUP_REMOVED lines=16> */
.L_x_24278:
[----:B------:R-:W-:Y:S05]  /*eb40*/  BSYNC B2 ;  /* 0x0000000000027941 */ /* 0x000fea0003800000 */
.L_x_24277:
        /* <DEDUP_REMOVED lines=42> */
.L_x_24276:
[----:B------:R-:W-:Y:S05]  /*edf0*/  BSYNC B1 ;  /* 0x0000000000017941 */ /* 0x000fea0003800000 */
.L_x_24275:
[----:B------:R-:W0:Y:S01]  /*ee00*/  I2F.U32 R141, R144 ;  /* 0x00000090008d7306 */ /* 0x000e220000201000 */
[----:B-----5:R-:W-:Y:S01]  /*ee10*/  HADD2.F32 R143, -RZ, R138.H0_H0 ;  /* 0x2000008aff8f7230 */ /* 0x020fe20000004100 */
[----:B------:R-:W-:Y:S01]  /*ee20*/  IMAD.MOV.U32 R142, RZ, RZ, 0x2f800000 ;  /* 0x2f800000ff8e7424 */ /* 0x000fe200078e00ff */
        /* <DEDUP_REMOVED lines=9> */
.L_x_24271:
[----:B------:R-:W-:Y:S05]  /*eec0*/  BSYNC B0 ;  /* 0x0000000000007941 */ /* 0x000fea0003800000 */
.L_x_24269:
        /* <DEDUP_REMOVED lines=8> */
.L_x_24280:
        /* <DEDUP_REMOVED lines=12> */
.L_x_24283:
[----:B------:R-:W-:Y:S02]  /*f010*/  MOV R145, R200 ;  /* 0x000000c800917202 */ /* 0x000fe40000000f00 */
.L_x_24284:
[----:B------:R-:W-:Y:S05]  /*f020*/  BSYNC B1 ;  /* 0x0000000000017941 */ /* 0x000fea0003800000 */
.L_x_24282:
        /* <DEDUP_REMOVED lines=16> */
.L_x_24288:
[----:B------:R-:W-:Y:S05]  /*f130*/  BSYNC B2 ;  /* 0x0000000000027941 */ /* 0x000fea0003800000 */
.L_x_24287:
        /* <DEDUP_REMOVED lines=42> */
.L_x_24286:
[----:B------:R-:W-:Y:S05]  /*f3e0*/  BSYNC B1 ;  /* 0x0000000000017941 */ /* 0x000fea0003800000 */
.L_x_24285:
        /* <DEDUP_REMOVED lines=12> */
.L_x_24281:
[----:B------:R-:W-:Y:S05]  /*f4b0*/  BSYNC B0 ;  /* 0x0000000000007941 */ /* 0x000fea0003800000 */
.L_x_24279:
        /* <DEDUP_REMOVED lines=8> */
.L_x_24290:
        /* <DEDUP_REMOVED lines=12> */
.L_x_24293:
[----:B------:R-:W-:Y:S02]  /*f600*/  MOV R189, R200 ;  /* 0x000000c800bd7202 */ /* 0x000fe40000000f00 */
.L_x_24294:
[----:B------:R-:W-:Y:S05]  /*f610*/  BSYNC B1 ;  /* 0x0000000000017941 */ /* 0x000fea0003800000 */
.L_x_24292:
        /* <DEDUP_REMOVED lines=16> */
.L_x_24298:
[----:B------:R-:W-:Y:S05]  /*f720*/  BSYNC B2 ;  /* 0x0000000000027941 */ /* 0x000fea0003800000 */
.L_x_24297:
        /* <DEDUP_REMOVED lines=42> */
.L_x_24296:
[----:B------:R-:W-:Y:S05]  /*f9d0*/  BSYNC B1 ;  /* 0x0000000000017941 */ /* 0x000fea0003800000 */
.L_x_24295:
        /* <DEDUP_REMOVED lines=12> */
.L_x_24291:
[----:B------:R-:W-:Y:S05]  /*faa0*/  BSYNC B0 ;  /* 0x0000000000007941 */ /* 0x000fea0003800000 */
.L_x_24289:
        /* <DEDUP_REMOVED lines=8> */
.L_x_24300:
        /* <DEDUP_REMOVED lines=12> */
.L_x_24303:
[----:B------:R-:W-:Y:S02]  /*fbf0*/  MOV R190, R200 ;  /* 0x000000c800be7202 */ /* 0x000fe40000000f00 */
.L_x_24304:
[----:B------:R-:W-:Y:S05]  /*fc00*/  BSYNC B1 ;  /* 0x0000000000017941 */ /* 0x000fea0003800000 */
.L_x_24302:
        /* <DEDUP_REMOVED lines=16> */
.L_x_24308:
[----:B------:R-:W-:Y:S05]  /*fd10*/  BSYNC B2 ;  /* 0x0000000000027941 */ /* 0x000fea0003800000 */
.L_x_24307:
        /* <DEDUP_REMOVED lines=42> */
.L_x_24306:
[----:B------:R-:W-:Y:S05]  /*ffc0*/  BSYNC B1 ;  /* 0x0000000000017941 */ /* 0x000fea0003800000 */
.L_x_24305:
        /* <DEDUP_REMOVED lines=12> */
.L_x_24301:
[----:B------:R-:W-:Y:S05]  /*10090*/  BSYNC B0 ;  /* 0x0000000000007941 */ /* 0x000fea0003800000 */
.L_x_24299:
        /* <DEDUP_REMOVED lines=32> */
.L_x_24310:
[----:B------:R-:W-:Y:S05]  /*102a0*/  BSYNC B0 ;  /* 0x0000000000007941 */ /* 0x000fea0003800000 */
.L_x_24309:
        /* <DEDUP_REMOVED lines=10> */
.L_x_24312:
        /* <DEDUP_REMOVED lines=12> */
.L_x_24315:
[----:B------:R-:W-:Y:S02]  /*10410*/  IMAD.MOV.U32 R28, RZ, RZ, R200 ;  /* 0x000000ffff1c7224 */ /* 0x000fe400078e00c8 */
.L_x_24316:
[----:B------:R-:W-:Y:S05]  /*10420*/  BSYNC B1 ;  /* 0x0000000000017941 */ /* 0x000fea0003800000 */
.L_x_24314:
        /* <DEDUP_REMOVED lines=16> */
.L_x_24320:
[----:B------:R-:W-:Y:S05]  /*10530*/  BSYNC B2 ;  /* 0x0000000000027941 */ /* 0x000fea0003800000 */
.L_x_24319:
        /* <DEDUP_REMOVED lines=42> */
.L_x_24318:
[----:B------:R-:W-:Y:S05]  /*107e0*/  BSYNC B1 ;  /* 0x0000000000017941 */ /* 0x000fea0003800000 */
.L_x_24317:
        /* <DEDUP_REMOVED lines=12> */
.L_x_24313:
[----:B------:R-:W-:Y:S05]  /*108b0*/  BSYNC B0 ;  /* 0x0000000000007941 */ /* 0x000fea0003800000 */
.L_x_24311:
        /* <DEDUP_REMOVED lines=8> */
.L_x_24322:
        /* <DEDUP_REMOVED lines=12> */
.L_x_24325:
[----:B------:R-:W-:Y:S02]  /*10a00*/  IMAD.MOV.U32 R30, RZ, RZ, R200 ;  /* 0x000000ffff1e7224 */ /* 0x000fe400078e00c8 */
.L_x_24326:
[----:B------:R-:W-:Y:S05]  /*10a10*/  BSYNC B1 ;  /* 0x0000000000017941 */ /* 0x000fea0003800000 */
.L_x_24324:
        /* <DEDUP_REMOVED lines=16> */
.L_x_24330:
[----:B------:R-:W-:Y:S05]  /*10b20*/  BSYNC B2 ;  /* 0x0000000000027941 */ /* 0x000fea0003800000 */
.L_x_24329:
        /* <DEDUP_REMOVED lines=42> */
.L_x_24328:
[----:B------:R-:W-:Y:S05]  /*10dd0*/  BSYNC B1 ;  /* 0x0000000000017941 */ /* 0x000fea0003800000 */
.L_x_24327:
        /* <DEDUP_REMOVED lines=8> */
[----:B-1----:R-:W-:Y:S02]  /*10e60*/  FSEL R194, R142, RZ, !P3 ;  /* 0x000000ff8ec27208 */ /* 0x002fe40005800000 */
[----:B------:R-:W-:-:S03]  /*10e70*/  SEL R140, RZ, 0x1, P3 ;  /* 0x00000001ff8c7807 */ /* 0x000fc60001800000 */
[----:B------:R-:W-:Y:S01]  /*10e80*/  @P0 FADD.FTZ R194, R143, R194 ;  /* 0x000000c28fc20221 */ /* 0x000fe20000010000 */
[----:B------:R-:W-:Y:S02]  /*10e90*/  PRMT R30, R140, 0x7610, R30 ;  /* 0x000076108c1e7816 */ /* 0x000fe4000000001e */
.L_x_24323:
[----:B------:R-:W-:Y:S05]  /*10ea0*/  BSYNC B0 ;  /* 0x0000000000007941 */ /* 0x000fea0003800000 */
.L_x_24321:
        /* <DEDUP_REMOVED lines=8> */
.L_x_24332:
        /* <DEDUP_REMOVED lines=12> */
.L_x_24335:
[----:B------:R-:W-:Y:S02]  /*10ff0*/  IMAD.MOV.U32 R32, RZ, RZ, R200 ;  /* 0x000000ffff207224 */ /* 0x000fe400078e00c8 */
.L_x_24336:
[----:B------:R-:W-:Y:S05]  /*11000*/  BSYNC B1 ;  /* 0x0000000000017941 */ /* 0x000fea0003800000 */
.L_x_24334:
        /* <DEDUP_REMOVED lines=16> */
.L_x_24340:
[----:B------:R-:W-:Y:S05]  /*11110*/  BSYNC B2 ;  /* 0x0000000000027941 */ /* 0x000fea0003800000 */
.L_x_24339:
        /* <DEDUP_REMOVED lines=42> */
.L_x_24338:
[----:B------:R-:W-:Y:S05]  /*113c0*/  BSYNC B1 ;  /* 0x0000000000017941 */ /* 0x000fea0003800000 */
.L_x_24337:
        /* <DEDUP_REMOVED lines=12> */
.L_x_24333:
[----:B------:R-:W-:Y:S05]  /*11490*/  BSYNC B0 ;  /* 0x0000000000007941 */ /* 0x000fea0003800000 */
.L_x_24331:
        /* <DEDUP_REMOVED lines=8> */
.L_x_24342:
        /* <DEDUP_REMOVED lines=12> */
.L_x_24345:
[----:B------:R-:W-:Y:S02]  /*115e0*/  IMAD.MOV.U32 R33, RZ, RZ, R200 ;  /* 0x000000ffff217224 */ /* 0x000fe400078e00c8 */
.L_x_24346:
[----:B------:R-:W-:Y:S05]  /*115f0*/  BSYNC B1 ;  /* 0x0000000000017941 */ /* 0x000fea0003800000 */
.L_x_24344:
        /* <DEDUP_REMOVED lines=16> */
.L_x_24350:
[----:B------:R-:W-:Y:S05]  /*11700*/  BSYNC B2 ;  /* 0x0000000000027941 */ /* 0x000fea0003800000 */
.L_x_24349:
        /* <DEDUP_REMOVED lines=42> */
.L_x_24348:
[----:B------:R-:W-:Y:S05]  /*119b0*/  BSYNC B1 ;  /* 0x0000000000017941 */ /* 0x000fea0003800000 */
.L_x_24347:
        /* <DEDUP_REMOVED lines=12> */
.L_x_24343:
[----:B------:R-:W-:Y:S05]  /*11a80*/  BSYNC B0 ;  /* 0x0000000000007941 */ /* 0x000fea0003800000 */
.L_x_24341:
        /* <DEDUP_REMOVED lines=8> */
.L_x_24352:
        /* <DEDUP_REMOVED lines=12> */
.L_x_24355:
[----:B------:R-:W-:Y:S02]  /*11bd0*/  IMAD.MOV.U32 R144, RZ, RZ, R200 ;  /* 0x000000ffff907224 */ /* 0x000fe400078e00c8 */
.L_x_24356:
[----:B------:R-:W-:Y:S05]  /*11be0*/  BSYNC B1 ;  /* 0x0000000000017941 */ /* 0x000fea0003800000 */
.L_x_24354:
        /* <DEDUP_REMOVED lines=16> */
.L_x_24360:
[----:B------:R-:W-:Y:S05]  /*11cf0*/  BSYNC B2 ;  /* 0x0000000000027941 */ /* 0x000fea0003800000 */
.L_x_24359:
        /* <DEDUP_REMOVED lines=42> */
.L_x_24358:
[----:B------:R-:W-:Y:S05]  /*11fa0*/  BSYNC B1 ;  /* 0x0000000000017941 */ /* 0x000fea0003800000 */
.L_x_24357:
        /* <DEDUP_REMOVED lines=12> */
.L_x_24353:
[----:B------:R-:W-:Y:S05]  /*12070*/  BSYNC B0 ;  /* 0x0000000000007941 */ /* 0x000fea0003800000 */
.L_x_24351:
        /* <DEDUP_REMOVED lines=8> */
.L_x_24362:
        /* <DEDUP_REMOVED lines=12> */
.L_x_24365:
[----:B------:R-:W-:Y:S02]  /*121c0*/  IMAD.MOV.U32 R145, RZ, RZ, R200 ;  /* 0x000000ffff917224 */ /* 0x000fe400078e00c8 */
.L_x_24366:
[----:B------:R-:W-:Y:S05]  /*121d0*/  BSYNC B1 ;  /* 0x0000000000017941 */ /* 0x000fea0003800000 */
.L_x_24364:
        /* <DEDUP_REMOVED lines=16> */
.L_x_24370:
[----:B------:R-:W-:Y:S05]  /*122e0*/  BSYNC B2 ;  /* 0x0000000000027941 */ /* 0x000fea0003800000 */
.L_x_24369:
        /* <DEDUP_REMOVED lines=42> */
.L_x_24368:
[----:B------:R-:W-:Y:S05]  /*12590*/  BSYNC B1 ;  /* 0x0000000000017941 */ /* 0x000fea0003800000 */
.L_x_24367:
        /* <DEDUP_REMOVED lines=12> */
.L_x_24363:
[----:B------:R-:W-:Y:S05]  /*12660*/  BSYNC B0 ;  /* 0x0000000000007941 */ /* 0x000fea0003800000 */
.L_x_24361:
        /* <DEDUP_REMOVED lines=8> */
.L_x_24372:
        /* <DEDUP_REMOVED lines=12> */
.L_x_24375:
[----:B------:R-:W-:Y:S02]  /*127b0*/  IMAD.MOV.U32 R189, RZ, RZ, R200 ;  /* 0x000000ffffbd7224 */ /* 0x000fe400078e00c8 */
.L_x_24376:
[----:B------:R-:W-:Y:S05]  /*127c0*/  BSYNC B1 ;  /* 0x0000000000017941 */ /* 0x000fea0003800000 */
.L_x_24374:
        /* <DEDUP_REMOVED lines=16> */
.L_x_24380:
[----:B------:R-:W-:Y:S05]  /*128d0*/  BSYNC B2 ;  /* 0x0000000000027941 */ /* 0x000fea0003800000 */
.L_x_24379:
        /* <DEDUP_REMOVED lines=44> */
.L_x_24378:
[----:B------:R-:W-:Y:S05]  /*12ba0*/  BSYNC B1 ;  /* 0x0000000000017941 */ /* 0x000fea0003800000 */
.L_x_24377:
        /* <DEDUP_REMOVED lines=12> */
.L_x_24373:
[----:B------:R-:W-:Y:S05]  /*12c70*/  BSYNC B0 ;  /* 0x0000000000007941 */ /* 0x000fea0003800000 */
.L_x_24371:
        /* <DEDUP_REMOVED lines=8> */
.L_x_24382:
        /* <DEDUP_REMOVED lines=12> */
.L_x_24385:
[----:B------:R-:W-:Y:S02]  /*12dc0*/  IMAD.MOV.U32 R190, RZ, RZ, R200 ;  /* 0x000000ffffbe7224 */ /* 0x000fe400078e00c8 */
.L_x_24386:
[----:B------:R-:W-:Y:S05]  /*12dd0*/  BSYNC B1 ;  /* 0x0000000000017941 */ /* 0x000fea0003800000 */
.L_x_24384:
        /* <DEDUP_REMOVED lines=16> */
.L_x_24390:
[----:B------:R-:W-:Y:S05]  /*12ee0*/  BSYNC B2 ;  /* 0x0000000000027941 */ /* 0x000fea0003800000 */
.L_x_24389:
        /* <DEDUP_REMOVED lines=44> */
.L_x_24388:
[----:B------:R-:W-:Y:S05]  /*131b0*/  BSYNC B1 ;  /* 0x0000000000017941 */ /* 0x000fea0003800000 */
.L_x_24387:
        /* <DEDUP_REMOVED lines=12> */
.L_x_24383:
[----:B------:R-:W-:Y:S05]  /*13280*/  BSYNC B0 ;  /* 0x0000000000007941 */ /* 0x000fea0003800000 */
.L_x_24381:
[----:B------:R-:W-:Y:S01]  /*13290*/  FADD.FTZ R140, RZ, R26 ;  /* 0x0000001aff8c7221 */ /* 0x000fe20000010000 */
[----:B------:R-:W-:Y:S01]  /*132a0*/  F2FP.PACK_AB R143, R204, R197 ;  /* 0x000000c5cc8f723e */ /* 0x000fe200000000ff */
[----:B------:R-:W-:Y:S01]  /*132b0*/  IMAD.WIDE.U32 R180, R192, R149, c[0x0][0x188] ;  /* 0x00006200c0b47625 */ /* 0x000fe200078e0095 */
[----:B------:R-:W-:Y:S01]  /*132c0*/  F2FP.PACK_AB R142, R198, R195 ;  /* 0x000000c3c68e723e */ /* 0x000fe200000000ff */
        /* <DEDUP_REMOVED lines=72> */
.L_x_24392:
[----:B------:R-:W-:Y:S05]  /*13750*/  BSYNC B0 ;  /* 0x0000000000007941 */ /* 0x000fea0003800000 */
.L_x_24391:
[----:B0-----:R-:W-:Y:S01]  /*13760*/  FADD.FTZ R181, R149, R204 ;  /* 0x000000cc95b57221 */ /* 0x001fe20000010000 */
[----:B------:R-:W-:Y:S05]  /*13770*/  BRA.DIV ~URZ, `(.L_x_24393) ;  /* 0x000014e27f007947 */ /* 0x000fea000b800000 */
[----:B------:R0:W1:Y:S02]  /*13780*/  SHFL.BFLY PT, R140, R181, 0x1, 0x1f ;  /* 0x0c201f00b58c7f89 */ /* 0x00006400000e0000 */
.L_x_24399:
        /* <DEDUP_REMOVED lines=116> */
.L_x_24400:
        /* <DEDUP_REMOVED lines=25> */
[C---:B------:R-:W-:Y:S01]  /*14060*/  FMUL.FTZ R29, R181.reuse, R240 ;  /* 0x000000f0b51d7220 */ /* 0x040fe20000410000 */
[----:B------:R-:W-:Y:S01]  /*14070*/  LEA.HI R26, R26, R25, RZ, 0x3 ;  /* 0x000000191a1a7211 */ /* 0x000fe200078f18ff */
[C---:B------:R-:W-:Y:S02]  /*14080*/  FMUL.FTZ R25, R181.reuse, R232 ;  /* 0x000000e8b5197220 */ /* 0x040fe40000410000 */
[----:B------:R-:W-:Y:S02]  /*14090*/  FMUL.FTZ R234, R181, R234 ;  /* 0x000000eab5ea7220 */ /* 0x000fe40000410000 */
[C---:B------:R-:W-:Y:S02]  /*140a0*/  FADD.FTZ R236, -R149.reuse, R31 ;  /* 0x0000001f95ec7221 */ /* 0x040fe40000010100 */
[----:B------:R-:W-:Y:S02]  /*140b0*/  FFMA.FTZ R31, R88, R29, R40 ;  /* 0x0000001d581f7223 */ /* 0x000fe40000010028 */
[----:B------:R-:W-:-:S02]  /*140c0*/  FADD.FTZ R242, -R149, R146 ;  /* 0x0000009295f27221 */ /* 0x000fc40000010100 */
[----:B------:R-:W-:Y:S02]  /*140d0*/  FFMA.FTZ R24, R84, R25, R36 ;  /* 0x0000001954187223 */ /* 0x000fe40000010024 */
[----:B------:R-:W-:Y:S02]  /*140e0*/  FFMA.FTZ R29, R85, R234, R37 ;  /* 0x000000ea551d7223 */ /* 0x000fe40000010025 */
[C---:B------:R-:W-:Y:S02]  /*140f0*/  FADD.FTZ R238, -R149.reuse, R34 ;  /* 0x0000002295ee7221 */ /* 0x040fe40000010100 */
[----:B------:R-:W-:Y:S01]  /*14100*/  FADD.FTZ R244, -R149, R147 ;  /* 0x0000009395f47221 */ /* 0x000fe20000010100 */
[----:B------:R-:W-:Y:S01]  /*14110*/  F2FP.PACK_AB R24, R29, R24 ;  /* 0x000000181d18723e */ /* 0x000fe200000000ff */
[----:B------:R-:W-:Y:S01]  /*14120*/  FADD.FTZ R246, -R149, R148 ;  /* 0x0000009495f67221 */ /* 0x000fe20000010100 */
[----:B------:R-:W-:Y:S01]  /*14130*/  HFMA2.MMA R29, -RZ, RZ, 0, 9.5367431640625e-07 ;  /* 0x00000010ff1d7435 */ /* 0x000fe200000001ff */
[----:B------:R-:W-:-:S02]  /*14140*/  FMUL.FTZ R242, R181, R242 ;  /* 0x000000f2b5f27220 */ /* 0x000fc40000410000 */
[C---:B------:R-:W-:Y:S02]  /*14150*/  FMUL.FTZ R27, R181.reuse, R236 ;  /* 0x000000ecb51b7220 */ /* 0x040fe40000410000 */
[C---:B------:R-:W-:Y:S02]  /*14160*/  FMUL.FTZ R238, R181.reuse, R238 ;  /* 0x000000eeb5ee7220 */ /* 0x040fe40000410000 */
[C---:B------:R-:W-:Y:S02]  /*14170*/  FMUL.FTZ R35, R181.reuse, R244 ;  /* 0x000000f4b5237220 */ /* 0x040fe40000410000 */
        /* <DEDUP_REMOVED lines=8> */
[----:B------:R-:W-:Y:S01]  /*14200*/  F2FP.PACK_AB R26, R242, R31 ;  /* 0x0000001ff21a723e */ /* 0x000fe200000000ff */
[----:B------:R-:W-:Y:S02]  /*14210*/  FADD.FTZ R34, -R149, R151 ;  /* 0x0000009795227221 */ /* 0x000fe40000010100 */
[----:B------:R-:W-:-:S02]  /*14220*/  FFMA.FTZ R27, R90, R35, R42 ;  /* 0x000000235a1b7223 */ /* 0x000fc4000001002a */
[----:B------:R-:W-:Y:S02]  /*14230*/  FFMA.FTZ R246, R91, R246, R43 ;  /* 0x000000f65bf67223 */ /* 0x000fe4000001002b */
[----:B------:R-:W-:Y:S02]  /*14240*/  FFMA.FTZ R238, R87, R238, R39 ;  /* 0x000000ee57ee7223 */ /* 0x000fe40000010027 */
[C---:B------:R-:W-:Y:S01]  /*14250*/  FADD.FTZ R152, -R149.reuse, R152 ;  /* 0x0000009895987221 */ /* 0x040fe20000010100 */
[----:B------:R-:W-:Y:S01]  /*14260*/  F2FP.PACK_AB R27, R246, R27 ;  /* 0x0000001bf61b723e */ /* 0x000fe200000000ff */
[----:B------:R-:W-:Y:S01]  /*14270*/  FADD.FTZ R140, -R149, R153 ;  /* 0x00000099958c7221 */ /* 0x000fe20000010100 */
[----:B------:R-:W-:Y:S01]  /*14280*/  F2FP.PACK_AB R25, R238, R25 ;  /* 0x00000019ee19723e */ /* 0x000fe200000000ff */
        /* <DEDUP_REMOVED lines=20> */
[----:B0-----:R-:W-:Y:S01]  /*143d0*/  F2FP.PACK_AB R26, R142, R143 ;  /* 0x0000008f8e1a723e */ /* 0x001fe200000000ff */
        /* <DEDUP_REMOVED lines=8> */
[----:B------:R-:W-:Y:S01]  /*14460*/  F2FP.PACK_AB R24, R150, R31 ;  /* 0x0000001f9618723e */ /* 0x000fe200000000ff */
[----:B------:R-:W-:-:S02]  /*14470*/  FADD.FTZ R176, -R149, R163 ;  /* 0x000000a395b07221 */ /* 0x000fc40000010100 */
[C---:B------:R-:W-:Y:S01]  /*14480*/  FADD.FTZ R162, -R149.reuse, R162 ;  /* 0x000000a295a27221 */ /* 0x040fe20000010100 */
[----:B------:R-:W-:Y:S01]  /*14490*/  F2FP.PACK_AB R25, R140, R141 ;  /* 0x0000008d8c19723e */ /* 0x000fe200000000ff */
        /* <DEDUP_REMOVED lines=29> */
[----:B------:R-:W-:Y:S01]  /*14670*/  F2FP.PACK_AB R142, R35, R142 ;  /* 0x0000008e238e723e */ /* 0x000fe200000000ff */
[----:B------:R-:W-:-:S02]  /*14680*/  FMUL.FTZ R169, R181, R184 ;  /* 0x000000b8b5a97220 */ /* 0x000fc40000410000 */
[C---:B------:R-:W-:Y:S01]  /*14690*/  FMUL.FTZ R220, R181.reuse, R220 ;  /* 0x000000dcb5dc7220 */ /* 0x040fe20000410000 */
[----:B------:R-:W-:Y:S01]  /*146a0*/  F2FP.PACK_AB R27, R146, R147 ;  /* 0x00000093921b723e */ /* 0x000fe200000000ff */
        /* <DEDUP_REMOVED lines=10> */
[----:B------:R-:W-:Y:S01]  /*14750*/  F2FP.PACK_AB R140, R31, R140 ;  /* 0x0000008c1f8c723e */ /* 0x000fe200000000ff */
        /* <DEDUP_REMOVED lines=10> */
[----:B------:R-:W-:-:S02]  /*14800*/  FMUL.FTZ R175, R181, R224 ;  /* 0x000000e0b5af7220 */ /* 0x000fc40000410000 */
[----:B------:R-:W-:Y:S01]  /*14810*/  FMUL.FTZ R194, R181, R194 ;  /* 0x000000c2b5c27220 */ /* 0x000fe20000410000 */
[----:B------:R-:W-:Y:S01]  /*14820*/  F2FP.PACK_AB R150, R147, R150 ;  /* 0x000000969396723e */ /* 0x000fe200000000ff */
[C---:B------:R-:W-:Y:S02]  /*14830*/  FMUL.FTZ R179, R181.reuse, R196 ;  /* 0x000000c4b5b37220 */ /* 0x040fe40000410000 */
[----:B------:R-:W-:Y:S02]  /*14840*/  FMUL.FTZ R198, R181, R198 ;  /* 0x000000c6b5c67220 */ /* 0x000fe40000410000 */
[----:B------:R-:W-:Y:S02]  /*14850*/  FFMA.FTZ R141, R102, R151, R54 ;  /* 0x00000097668d7223 */ /* 0x000fe40000010036 */
[----:B------:R-:W-:Y:S02]  /*14860*/  FFMA.FTZ R162, R103, R162, R55 ;  /* 0x000000a267a27223 */ /* 0x000fe40000010037 */
[----:B------:R-:W-:-:S02]  /*14870*/  FFMA.FTZ R148, R108, R157, R60 ;  /* 0x0000009d6c947223 */ /* 0x000fc4000001003c */
[----:B------:R-:W-:Y:S01]  /*14880*/  FFMA.FTZ R31, R109, R174, R61 ;  /* 0x000000ae6d1f7223 */ /* 0x000fe2000001003d */
[----:B------:R-:W-:Y:S01]  /*14890*/  F2FP.PACK_AB R141, R162, R141 ;  /* 0x0000008da28d723e */ /* 0x000fe200000000ff */
[C---:B------:R-:W-:Y:S01]  /*148a0*/  FMUL.FTZ R159, R181.reuse, R208 ;  /* 0x000000d0b59f7220 */ /* 0x040fe20000410000 */
[----:B------:R-:W-:Y:S01]  /*148b0*/  IADD3 R162, R166, 0x80, RZ ;  /* 0x00000080a6a27810 */ /* 0x000fe20007ffe0ff */
[----:B------:R-:W-:Y:S01]  /*148c0*/  FMUL.FTZ R172, R181, R172 ;  /* 0x000000acb5ac7220 */ /* 0x000fe20000410000 */
[----:B------:R-:W-:Y:S01]  /*148d0*/  F2FP.PACK_AB R148, R31, R148 ;  /* 0x000000941f94723e */ /* 0x000fe200000000ff */
        /* <DEDUP_REMOVED lines=49> */
.L_x_24396:
[----:B-1----:R-:W-:Y:S05]  /*14bf0*/  BSYNC B0 ;  /* 0x0000000000007941 */ /* 0x002fea0003800000 */
.L_x_24395:
[----:B0-----:R-:W-:-:S04]  /*14c00*/  IMAD.MOV.U32 R25, RZ, RZ, c[0x0][0x160] ;  /* 0x00005800ff197624 */ /* 0x001fc800078e00ff */
[----:B------:R-:W-:-:S05]  /*14c10*/  IMAD R0, R25, 0x4, R0 ;  /* 0x0000000419007824 */ /* 0x000fca00078e0200 */
[----:B------:R-:W-:-:S13]  /*14c20*/  ISETP.GE.AND P0, PT, R0, c[0x0][0x164], PT ;  /* 0x0000590000007a0c */ /* 0x000fda0003f06270 */
[----:B-----5:R-:W-:Y:S01]  /*14c30*/  @P0 CALL.REL.NOINC `(.L_x_24397) ;  /* 0x0000001000000944 */ /* 0x020fe20003c00000 */
[----:B------:R-:W-:Y:S05]  /*14c40*/  BRA `(.L_x_24398) ;  /* 0xfffebce000007947 */ /* 0x000fea000383ffff */
.L_x_24397:
[----:B------:R-:W-:Y:S05]  /*14c50*/  EXIT ;  /* 0x000000000000794d */ /* 0x000fea0003800000 */
.L_x_24393:
[----:B------:R-:W-:Y:S01]  /*14c60*/  MOV R176, 0x1 ;  /* 0x0000000100b07802 */ /* 0x000fe20000000f00 */
[----:B------:R-:W-:Y:S01]  /*14c70*/  IMAD.MOV.U32 R142, RZ, RZ, 0x1f ;  /* 0x0000001fff8e7424 */ /* 0x000fe200078e00ff */
[----:B------:R-:W-:Y:S01]  /*14c80*/  MOV R140, 0x14cb0 ;  /* 0x00014cb0008c7802 */ /* 0x000fe20000000f00 */
[----:B------:R-:W-:Y:S02]  /*14c90*/  IMAD.MOV.U32 R143, RZ, RZ, -0x1 ;  /* 0xffffffffff8f7424 */ /* 0x000fe400078e00ff */
[----:B-----5:R-:W-:Y:S05]  /*14ca0*/  CALL.REL.NOINC `($__internal_91_$__cuda_sm70_shflsync_bfly_p) ;  /* 0x0000099000007944 */ /* 0x020fea0003c00000 */
[----:B-1----:R-:W-:Y:S01]  /*14cb0*/  MOV R140, R176 ;  /* 0x000000b0008c7202 */ /* 0x002fe20000000f00 */
[----:B0-----:R-:W-:Y:S05]  /*14cc0*/  BRA `(.L_x_24399) ;  /* 0xffffeac000007947 */ /* 0x001fea000383ffff */
.L_x_24394:
[----:B------:R-:W-:Y:S01]  /*14cd0*/  IMAD.MOV.U32 R176, RZ, RZ, 0x2 ;  /* 0x00000002ffb07424 */ /* 0x000fe200078e00ff */
[----:B------:R-:W-:Y:S01]  /*14ce0*/  MOV R143, 0xffffffff ;  /* 0xffffffff008f7802 */ /* 0x000fe20000000f00 */
[----:B------:R-:W-:Y:S01]  /*14cf0*/  IMAD.MOV.U32 R142, RZ, RZ, 0x1f ;  /* 0x0000001fff8e7424 */ /* 0x000fe200078e00ff */
[----:B------:R-:W-:Y:S02]  /*14d00*/  MOV R140, 0x14d20 ;  /* 0x00014d20008c7802 */ /* 0x000fe40000000f00 */
[----:B-----5:R-:W-:Y:S05]  /*14d10*/  CALL.REL.NOINC `($__internal_91_$__cuda_sm70_shflsync_bfly_p) ;  /* 0x0000092000007944 */ /* 0x020fea0003c00000 */
[----:B01----:R-:W-:Y:S01]  /*14d20*/  FADD.FTZ R181, R181, R176 ;  /* 0x000000b0b5b57221 */ /* 0x003fe20000010000 */
[----:B------:R-:W-:Y:S01]  /*14d30*/  MOV R143, 0xffffffff ;  /* 0xffffffff008f7802 */ /* 0x000fe20000000f00 */
[----:B------:R-:W-:Y:S01]  /*14d40*/  IMAD.MOV.U32 R176, RZ, RZ, 0x4 ;  /* 0x00000004ffb07424 */ /* 0x000fe200078e00ff */
[----:B------:R-:W-:Y:S01]  /*14d50*/  MOV R140, 0x14d80 ;  /* 0x00014d80008c7802 */ /* 0x000fe20000000f00 */
[----:B------:R-:W-:-:S02]  /*14d60*/  IMAD.MOV.U32 R142, RZ, RZ, 0x1f ;  /* 0x0000001fff8e7424 */ /* 0x000fc400078e00ff */
[----:B------:R-:W-:Y:S05]  /*14d70*/  CALL.REL.NOINC `($__internal_91_$__cuda_sm70_shflsync_bfly_p) ;  /* 0x000008c000007944 */ /* 0x000fea0003c00000 */
        /* <DEDUP_REMOVED lines=12> */
[----:B-1----:R-:W-:Y:S01]  /*14e40*/  FADD.FTZ R149, R181, R176 ;  /* 0x000000b0b5957221 */ /* 0x002fe20000010000 */
[----:B0-----:R-:W-:Y:S01]  /*14e50*/  HFMA2.MMA R142, -RZ, RZ, 0, 1.847743988037109375e-06 ;  /* 0x0000001fff8e7435 */ /* 0x001fe200000001ff */
[----:B------:R-:W-:-:S02]  /*14e60*/  IMAD.MOV.U32 R176, RZ, RZ, 0x1 ;  /* 0x00000001ffb07424 */ /* 0x000fc400078e00ff */
        /* <DEDUP_REMOVED lines=99> */
[----:B------:R-:W-:Y:S05]  /*154a0*/  CALL.REL.NOINC `($__internal_91_$__cuda_sm70_shflsync_bfly_p) ;  /* 0x0000019000007944 */ /* 0x000fea0003c00000 */
[----:B01----:R-:W-:Y:S01]  /*154b0*/  FADD.FTZ R181, R181, R176 ;  /* 0x000000b0b5b57221 */ /* 0x003fe20000010000 */
[----:B------:R-:W-:Y:S01]  /*154c0*/  MOV R176, 0x2 ;  /* 0x0000000200b07802 */ /* 0x000fe20000000f00 */
[----:B------:R-:W-:Y:S01]  /*154d0*/  IMAD.MOV.U32 R142, RZ, RZ, 0x1f ;  /* 0x0000001fff8e7424 */ /* 0x000fe200078e00ff */
[----:B------:R-:W-:Y:S02]  /*154e0*/  MOV R143, 0xffffffff ;  /* 0xffffffff008f7802 */ /* 0x000fe40000000f00 */
[----:B------:R-:W-:Y:S02]  /*154f0*/  MOV R140, 0x15510 ;  /* 0x00015510008c7802 */ /* 0x000fe40000000f00 */
[----:B------:R-:W-:Y:S05]  /*15500*/  CALL.REL.NOINC `($__internal_91_$__cuda_sm70_shflsync_bfly_p) ;  /* 0x0000013000007944 */ /* 0x000fea0003c00000 */
[----:B0-----:R-:W-:Y:S01]  /*15510*/  HFMA2.MMA R142, -RZ, RZ, 0, 1.847743988037109375e-06 ;  /* 0x0000001fff8e7435 */ /* 0x001fe200000001ff */
[----:B-1----:R-:W-:Y:S01]  /*15520*/  FADD.FTZ R181, R181, R176 ;  /* 0x000000b0b5b57221 */ /* 0x002fe20000010000 */
[----:B------:R-:W-:Y:S01]  /*15530*/  MOV R140, 0x15570 ;  /* 0x00015570008c7802 */ /* 0x000fe20000000f00 */
[----:B------:R-:W-:Y:S02]  /*15540*/  IMAD.MOV.U32 R176, RZ, RZ, 0x4 ;  /* 0x00000004ffb07424 */ /* 0x000fe400078e00ff */
[----:B------:R-:W-:-:S02]  /*15550*/  IMAD.MOV.U32 R143, RZ, RZ, -0x1 ;  /* 0xffffffffff8f7424 */ /* 0x000fc400078e00ff */
[----:B------:R-:W-:Y:S05]  /*15560*/  CALL.REL.NOINC `($__internal_91_$__cuda_sm70_shflsync_bfly_p) ;  /* 0x000000d000007944 */ /* 0x000fea0003c00000 */
[----:B01----:R-:W-:Y:S01]  /*15570*/  FADD.FTZ R181, R181, R176 ;  /* 0x000000b0b5b57221 */ /* 0x003fe20000010000 */
[----:B------:R-:W-:Y:S01]  /*15580*/  MOV R176, 0x8 ;  /* 0x0000000800b07802 */ /* 0x000fe20000000f00 */
[----:B------:R-:W-:Y:S01]  /*15590*/  IMAD.MOV.U32 R142, RZ, RZ, 0x1f ;  /* 0x0000001fff8e7424 */ /* 0x000fe200078e00ff */
[----:B------:R-:W-:-:S02]  /*155a0*/  MOV R143, 0xffffffff ;  /* 0xffffffff008f7802 */ /* 0x000fc40000000f00 */
[----:B------:R-:W-:Y:S02]  /*155b0*/  MOV R140, 0x155d0 ;  /* 0x000155d0008c7802 */ /* 0x000fe40000000f00 */
[----:B------:R-:W-:Y:S05]  /*155c0*/  CALL.REL.NOINC `($__internal_91_$__cuda_sm70_shflsync_bfly_p) ;  /* 0x0000007000007944 */ /* 0x000fea0003c00000 */
[----:B0-----:R-:W-:Y:S01]  /*155d0*/  HFMA2.MMA R142, -RZ, RZ, 0, 1.847743988037109375e-06 ;  /* 0x0000001fff8e7435 */ /* 0x001fe200000001ff */
[----:B-1----:R-:W-:Y:S01]  /*155e0*/  FADD.FTZ R181, R181, R176 ;  /* 0x000000b0b5b57221 */ /* 0x002fe20000010000 */
[----:B------:R-:W-:Y:S01]  /*155f0*/  MOV R140, 0x15630 ;  /* 0x00015630008c7802 */ /* 0x000fe20000000f00 */
[----:B------:R-:W-:Y:S02]  /*15600*/  IMAD.MOV.U32 R176, RZ, RZ, 0x10 ;  /* 0x00000010ffb07424 */ /* 0x000fe400078e00ff */
[----:B------:R-:W-:Y:S02]  /*15610*/  IMAD.MOV.U32 R143, RZ, RZ, -0x1 ;  /* 0xffffffffff8f7424 */ /* 0x000fe400078e00ff */
[----:B------:R-:W-:Y:S05]  /*15620*/  CALL.REL.NOINC `($__internal_91_$__cuda_sm70_shflsync_bfly_p) ;  /* 0x0000001000007944 */ /* 0x000fea0003c00000 */
[----:B01----:R-:W-:Y:S05]  /*15630*/  BRA `(.L_x_24400) ;  /* 0xffffe89000007947 */ /* 0x003fea000383ffff */
        .weak           $__internal_91_$__cuda_sm70_shflsync_bfly_p
        .type           $__internal_91_$__cuda_sm70_shflsync_bfly_p,@function
        .size           $__internal_91_$__cuda_sm70_shflsync_bfly_p,(.L_x_43151 - $__internal_91_$__cuda_sm70_shflsync_bfly_p)
$__internal_91_$__cuda_sm70_shflsync_bfly_p:
[----:B------:R-:W-:Y:S01]  /*15640*/  MOV R141, 0x0 ;  /* 0x00000000008d7802 */ /* 0x000fe20000000f00 */
[----:B------:R-:W-:Y:S04]  /*15650*/  WARPSYNC R143 ;  /* 0x0000008f00007348 */ /* 0x000fe80003800000 */
[----:B------:R0:W1:Y:S01]  /*15660*/  SHFL.BFLY PT, R176, R181, R176, R142 ;  /* 0x0c0000b0b5b07389 */ /* 0x00006200000e008e */
[----:B------:R-:W-:Y:S05]  /*15670*/  RET.REL.NODEC R140 `(_ZN10layer_norm13ln_fwd_kernelINS_13Kernel_traitsIf6__halfS2_S2_fjLj1536ELj1ELj4ELj1ELj16ENS_18Kernel_traits_baseILj1536EfS2_S2_S2_fjLj128EEEEELb1ELb0ELb1ELb1EEEvNS_9FwdParamsE) ;  /* 0xfffea9808c007950 */ /* 0x000fea0003c3ffff */
.L_x_24401:
        /* <DEDUP_REMOVED lines=16> */
.L_x_43151:


//--------------------- .text._ZN10layer_norm13ln_fwd_kernelINS_13Kernel_traitsIf6__halfS2_S2_fjLj1536ELj1ELj4ELj1ELj16ENS_18Kernel_traits_baseILj1536EfS2_S2_S2_fjLj128EEEEELb1ELb1ELb0ELb0EEEvNS_9FwdParamsE --------------------------
	.section	.text._ZN10layer_norm13ln_fwd_kernelINS_13Kernel_traitsIf6__halfS2_S2_fjLj1536ELj1ELj4ELj1ELj16ENS_18Kernel_traits_baseILj1536EfS2_S2_S2_fjLj128EEEEELb1ELb1ELb0ELb0EEEvNS_9FwdParamsE,"ax",@progbits
	.sectioninfo	@"SHI_REGISTERS=229"
	.align	128
        .global         _ZN10layer_norm13ln_fwd_kernelINS_13Kernel_traitsIf6__halfS2_S2_fjLj1536ELj1ELj4ELj1ELj16ENS_18Kernel_traits_baseILj1536EfS2_S2_S2_fjLj128EEEEELb1ELb1ELb0ELb0EEEvNS_9FwdParamsE
        .type           _ZN10layer_norm13ln_fwd_kernelINS_13Kernel_traitsIf6__halfS2_S2_fjLj1536ELj1ELj4ELj1ELj16ENS_18Kernel_traits_baseILj1536EfS2_S2_S2_fjLj128EEEEELb1ELb1ELb0ELb0EEEvNS_9FwdParamsE,@function
        .size           _ZN10layer_norm13ln_fwd_kernelINS_13Kernel_traitsIf6__halfS2_S2_fjLj1536ELj1ELj4ELj1ELj16ENS_18Kernel_traits_baseILj1536EfS2_S2_S2_fjLj128EEEEELb1ELb1ELb0ELb0EEEvNS_9FwdParamsE,(.L_x_43152 - _ZN10layer_norm13ln_fwd_kernelINS_13Kernel_traitsIf6__halfS2_S2_fjLj1536ELj1ELj4ELj1ELj16ENS_18Kernel_traits_baseILj1536EfS2_S2_S2_fjLj128EEEEELb1ELb1ELb0ELb0EEEvNS_9FwdParamsE)
        .other          _ZN10layer_norm13ln_fwd_kernelINS_13Kernel_traitsIf6__halfS2_S2_fjLj1536ELj1ELj4ELj1ELj16ENS_18Kernel_traits_baseILj1536EfS2_S2_S2_fjLj128EEEEELb1ELb1ELb0ELb0EEEvNS_9FwdParamsE,@"STO_CUDA_ENTRY STV_DEFAULT"
_ZN10layer_norm13ln_fwd_kernelINS_13Kernel_traitsIf6__halfS2_S2_fjLj1536ELj1ELj4ELj1ELj16ENS_18Kernel_traits_baseILj1536EfS2_S2_S2_fjLj128EEEEELb1ELb1ELb0ELb0EEEvNS_9FwdParamsE:
.text._ZN10layer_norm13ln_fwd_kernelINS_13Kernel_traitsIf6__halfS2_S2_fjLj1536ELj1ELj4ELj1ELj16ENS_18Kernel_traits_baseILj1536EfS2_S2_S2_fjLj128EEEEELb1ELb1ELb0ELb0EEEvNS_9FwdParamsE:
        /* <DEDUP_REMOVED lines=57> */
[----:B------:R-:W-:Y:S01]  /*0390*/  IMAD.WIDE.U32 R6, R7, -0x326172a9, RZ ;  /* 0xcd9e8d5707067825 */ /* 0x000fe200078e00ff */
[----:B------:R-:W-:-:S03]  /*03a0*/  MOV R9, c[0x0][0x168] ;  /* 0x00005a0000097a02 */ /* 0x000fc60000000f00 */
[----:B------:R-:W-:Y:S01]  /*03b0*/  IMAD.WIDE.U32 R4, R4, -0x2daee0ad, RZ ;  /* 0xd2511f5304047825 */ /* 0x000fe200078e00ff */
[----:B------:R-:W-:Y:S02]  /*03c0*/  LOP3.LUT R3, R7, UR15, R8, 0x96, !PT ;  /* 0x0000000f07037c12 */ /* 0x000fe4000f8e9608 */
        /* <DEDUP_REMOVED lines=50> */
.L_x_24403:
[----:B------:R-:W-:Y:S05]  /*06f0*/  BSYNC B0 ;  /* 0x0000000000007941 */ /* 0x000fea0003800000 */
.L_x_24402:
        /* <DEDUP_REMOVED lines=21> */
.L_x_24405:
[----:B------:R-:W-:Y:S05]  /*0850*/  BSYNC B0 ;  /* 0x0000000000007941 */ /* 0x000fea0003800000 */
.L_x_24404:
        /* <DEDUP_REMOVED lines=21> */
.L_x_24407:
[----:B------:R-:W-:Y:S05]  /*09b0*/  BSYNC B0 ;  /* 0x0000000000007941 */ /* 0x000fea0003800000 */
.L_x_24406:
        /* <DEDUP_REMOVED lines=21> */
.L_x_24409:
[----:B------:R-:W-:Y:S05]  /*0b10*/  BSYNC B0 ;  /* 0x0000000000007941 */ /* 0x000fea0003800000 */
.L_x_24408:
        /* <DEDUP_REMOVED lines=21> */
.L_x_24411:
[----:B------:R-:W-:Y:S05]  /*0c70*/  BSYNC B0 ;  /* 0x0000000000007941 */ /* 0x000fea0003800000 */
.L_x_24410:
        /* <DEDUP_REMOVED lines=29> */
.L_x_24413:
[----:B------:R-:W-:Y:S05]  /*0e50*/  BSYNC B0 ;  /* 0x0000000000007941 */ /* 0x000fea0003800000 */
.L_x_24412:
        /* <DEDUP_REMOVED lines=11> */
[----:B------:R-:W-:Y:S01]  /*0f10*/  IMAD.HI.U32 R2, R23, -0x2daee0ad, RZ ;  /* 0xd2511f5317027827 */ /* 0x000fe200078e00ff */
[----:B------:R-:W-:-:S03]  /*0f20*/  MOV R3, RZ ;  /* 0x000000ff00037202 */ /* 0x000fc60000000f00 */
[----:B------:R-:W-:Y:S01]  /*0f30*/  IMAD R6, R21, -0x326172a9, RZ ;  /* 0xcd9e8d5715067824 */ /* 0x000fe200078e02ff */
[----:B------:R-:W-:Y:S01]  /*0f40*/  LOP3.LUT R5, R2, UR26, R5, 0x96, !PT ;  /* 0x0000001a02057c12 */ /* 0x000fe2000f8e9605 */
[----:B------:R-:W-:Y:S02]  /*0f50*/  IMAD R4, R23, -0x2daee0ad, RZ ;  /* 0xd2511f5317047824 */ /* 0x000fe400078e02ff */
.L_x_24778:
        /* <DEDUP_REMOVED lines=18> */
[----:B------:R-:W-:-:S03]  /*1080*/  HFMA2.MMA R177, -RZ, RZ, 0, 9.5367431640625e-07 ;  /* 0x00000010ffb17435 */ /* 0x000fc600000001ff */
        /* <DEDUP_REMOVED lines=18> */
.L_x_24418:
[----:B0-----:R-:W-:Y:S02]  /*11b0*/  MOV R185, R6 ;  /* 0x0000000600b97202 */ /* 0x001fe40000000f00 */
.L_x_24419:
[----:B------:R-:W-:Y:S05]  /*11c0*/  BSYNC B2 ;  /* 0x0000000000027941 */ /* 0x000fea0003800000 */
.L_x_24417:
        /* <DEDUP_REMOVED lines=16> */
.L_x_24423:
[----:B------:R-:W-:Y:S05]  /*12d0*/  BSYNC B3 ;  /* 0x0000000000037941 */ /* 0x000fea0003800000 */
.L_x_24422:
        /* <DEDUP_REMOVED lines=9> */
[----:B------:R-:W-:Y:S02]  /*1370*/  LOP3.LUT R20, R7, UR10, R187, 0x96, !PT ;  /* 0x0000000a07147c12 */ /* 0x000fe4000f8e96bb */
[----:B------:R-:W-:Y:S02]  /*1380*/  MOV R187, RZ ;  /* 0x000000ff00bb7202 */ /* 0x000fe40000000f00 */
        /* <DEDUP_REMOVED lines=31> */
.L_x_24421:
[----:B------:R-:W-:Y:S05]  /*1580*/  BSYNC B2 ;  /* 0x0000000000027941 */ /* 0x000fea0003800000 */
.L_x_24420:
        /* <DEDUP_REMOVED lines=25> */
.L_x_24425:
[----:B------:R-:W-:Y:S02]  /*1720*/  IMAD.MOV.U32 R185, RZ, RZ, R6 ;  /* 0x000000ffffb97224 */ /* 0x000fe400078e0006 */
.L_x_24426:
[----:B------:R-:W-:Y:S05]  /*1730*/  BSYNC B2 ;  /* 0x0000000000027941 */ /* 0x000fea0003800000 */
.L_x_24424:
        /* <DEDUP_REMOVED lines=16> */
.L_x_24430:
[----:B------:R-:W-:Y:S05]  /*1840*/  BSYNC B3 ;  /* 0x0000000000037941 */ /* 0x000fea0003800000 */
.L_x_24429:
        /* <DEDUP_REMOVED lines=42> */
.L_x_24428:
[----:B------:R-:W-:Y:S05]  /*1af0*/  BSYNC B2 ;  /* 0x0000000000027941 */ /* 0x000fea0003800000 */
.L_x_24427:
        /* <DEDUP_REMOVED lines=24> */
.L_x_24432:
[----:B------:R-:W-:Y:S02]  /*1c80*/  IMAD.MOV.U32 R176, RZ, RZ, R6 ;  /* 0x000000ffffb07224 */ /* 0x000fe400078e0006 */
.L_x_24433:
[----:B------:R-:W-:Y:S05]  /*1c90*/  BSYNC B2 ;  /* 0x0000000000027941 */ /* 0x000fea0003800000 */
.L_x_24431:
        /* <DEDUP_REMOVED lines=16> */
.L_x_24437:
[----:B------:R-:W-:Y:S05]  /*1da0*/  BSYNC B3 ;  /* 0x0000000000037941 */ /* 0x000fea0003800000 */
.L_x_24436:
        /* <DEDUP_REMOVED lines=42> */
.L_x_24435:
[----:B------:R-:W-:Y:S05]  /*2050*/  BSYNC B2 ;  /* 0x0000000000027941 */ /* 0x000fea0003800000 */
.L_x_24434:
        /* <DEDUP_REMOVED lines=22> */
.L_x_24439:
[----:B------:R-:W-:Y:S02]  /*21c0*/  IMAD.MOV.U32 R176, RZ, RZ, R6 ;  /* 0x000000ffffb07224 */ /* 0x000fe400078e0006 */
.L_x_24440:
[----:B------:R-:W-:Y:S05]  /*21d0*/  BSYNC B2 ;  /* 0x0000000000027941 */ /* 0x000fea0003800000 */
.L_x_24438:
        /* <DEDUP_REMOVED lines=16> */
.L_x_24444:
[----:B------:R-:W-:Y:S05]  /*22e0*/  BSYNC B3 ;  /* 0x0000000000037941 */ /* 0x000fea0003800000 */
.L_x_24443:
        /* <DEDUP_REMOVED lines=42> */
.L_x_24442:
[----:B------:R-:W-:Y:S05]  /*2590*/  BSYNC B2 ;  /* 0x0000000000027941 */ /* 0x000fea0003800000 */
.L_x_24441:
        /* <DEDUP_REMOVED lines=22> */
.L_x_24446:
[----:B------:R-:W-:Y:S02]  /*2700*/  IMAD.MOV.U32 R216, RZ, RZ, R6 ;  /* 0x000000ffffd87224 */ /* 0x000fe400078e0006 */
.L_x_24447:
[----:B------:R-:W-:Y:S05]  /*2710*/  BSYNC B2 ;  /* 0x0000000000027941 */ /* 0x000fea0003800000 */
.L_x_24445:
        /* <DEDUP_REMOVED lines=16> */
.L_x_24451:
[----:B------:R-:W-:Y:S05]  /*2820*/  BSYNC B3 ;  /* 0x0000000000037941 */ /* 0x000fea0003800000 */
.L_x_24450:
        /* <DEDUP_REMOVED lines=42> */
.L_x_24449:
[----:B------:R-:W-:Y:S05]  /*2ad0*/  BSYNC B2 ;  /* 0x0000000000027941 */ /* 0x000fea0003800000 */
.L_x_24448:
        /* <DEDUP_REMOVED lines=22> */
.L_x_24453:
[----:B------:R-:W-:Y:S02]  /*2c40*/  IMAD.MOV.U32 R216, RZ, RZ, R6 ;  /* 0x000000ffffd87224 */ /* 0x000fe400078e0006 */
.L_x_24454:
[----:B------:R-:W-:Y:S05]  /*2c50*/  BSYNC B2 ;  /* 0x0000000000027941 */ /* 0x000fea0003800000 */
.L_x_24452:
        /* <DEDUP_REMOVED lines=16> */
.L_x_24458:
[----:B------:R-:W-:Y:S05]  /*2d60*/  BSYNC B3 ;  /* 0x0000000000037941 */ /* 0x000fea0003800000 */
.L_x_24457:
        /* <DEDUP_REMOVED lines=42> */
.L_x_24456:
[----:B------:R-:W-:Y:S05]  /*3010*/  BSYNC B2 ;  /* 0x0000000000027941 */ /* 0x000fea0003800000 */
.L_x_24455:
        /* <DEDUP_REMOVED lines=22> */
.L_x_24460:
[----:B------:R-:W-:Y:S02]  /*3180*/  IMAD.MOV.U32 R178, RZ, RZ, R6 ;  /* 0x000000ffffb27224 */ /* 0x000fe400078e0006 */
.L_x_24461:
[----:B------:R-:W-:Y:S05]  /*3190*/  BSYNC B2 ;  /* 0x0000000000027941 */ /* 0x000fea0003800000 */
.L_x_24459:
        /* <DEDUP_REMOVED lines=16> */
.L_x_24465:
[----:B------:R-:W-:Y:S05]  /*32a0*/  BSYNC B3 ;  /* 0x0000000000037941 */ /* 0x000fea0003800000 */
.L_x_24464:
        /* <DEDUP_REMOVED lines=42> */
.L_x_24463:
[----:B------:R-:W-:Y:S05]  /*3550*/  BSYNC B2 ;  /* 0x0000000000027941 */ /* 0x000fea0003800000 */
.L_x_24462:
        /* <DEDUP_REMOVED lines=22> */
.L_x_24467:
[----:B------:R-:W-:Y:S02]  /*36c0*/  IMAD.MOV.U32 R178, RZ, RZ, R6 ;  /* 0x000000ffffb27224 */ /* 0x000fe400078e0006 */
.L_x_24468:
[----:B------:R-:W-:Y:S05]  /*36d0*/  BSYNC B2 ;  /* 0x0000000000027941 */ /* 0x000fea0003800000 */
.L_x_24466:
        /* <DEDUP_REMOVED lines=18> */
.L_x_24472:
[----:B------:R-:W-:Y:S05]  /*3800*/  BSYNC B3 ;  /* 0x0000000000037941 */ /* 0x000fea0003800000 */
.L_x_24471:
        /* <DEDUP_REMOVED lines=42> */
.L_x_24470:
[----:B------:R-:W-:Y:S05]  /*3ab0*/  BSYNC B2 ;  /* 0x0000000000027941 */ /* 0x000fea0003800000 */
.L_x_24469:
        /* <DEDUP_REMOVED lines=39> */
.L_x_24416:
[----:B------:R-:W-:Y:S05]  /*3d30*/  BSYNC B1 ;  /* 0x0000000000017941 */ /* 0x000fea0003800000 */
.L_x_24415:
        /* <DEDUP_REMOVED lines=23> */
.L_x_24476:
[----:B0-----:R-:W-:Y:S02]  /*3eb0*/  IMAD.MOV.U32 R184, RZ, RZ, R6 ;  /* 0x000000ffffb87224 */ /* 0x001fe400078e0006 */
.L_x_24477:
[----:B------:R-:W-:Y:S05]  /*3ec0*/  BSYNC B2 ;  /* 0x0000000000027941 */ /* 0x000fea0003800000 */
.L_x_24475:
        /* <DEDUP_REMOVED lines=16> */
.L_x_24481:
[----:B------:R-:W-:Y:S05]  /*3fd0*/  BSYNC B3 ;  /* 0x0000000000037941 */ /* 0x000fea0003800000 */
.L_x_24480:
        /* <DEDUP_REMOVED lines=42> */
.L_x_24479:
[----:B------:R-:W-:Y:S05]  /*4280*/  BSYNC B2 ;  /* 0x0000000000027941 */ /* 0x000fea0003800000 */
.L_x_24478:
        /* <DEDUP_REMOVED lines=25> */
.L_x_24483:
[----:B------:R-:W-:Y:S02]  /*4420*/  IMAD.MOV.U32 R184, RZ, RZ, R6 ;  /* 0x000000ffffb87224 */ /* 0x000fe400078e0006 */
.L_x_24484:
[----:B------:R-:W-:Y:S05]  /*4430*/  BSYNC B2 ;  /* 0x0000000000027941 */ /* 0x000fea0003800000 */
.L_x_24482:
        /* <DEDUP_REMOVED lines=16> */
.L_x_24488:
[----:B------:R-:W-:Y:S05]  /*4540*/  BSYNC B3 ;  /* 0x0000000000037941 */ /* 0x000fea0003800000 */
.L_x_24487:
        /* <DEDUP_REMOVED lines=42> */
.L_x_24486:
[----:B------:R-:W-:Y:S05]  /*47f0*/  BSYNC B2 ;  /* 0x0000000000027941 */ /* 0x000fea0003800000 */
.L_x_24485:
        /* <DEDUP_REMOVED lines=24> */
.L_x_24490:
[----:B------:R-:W-:Y:S02]  /*4980*/  IMAD.MOV.U32 R176, RZ, RZ, R6 ;  /* 0x000000ffffb07224 */ /* 0x000fe400078e0006 */
.L_x_24491:
[----:B------:R-:W-:Y:S05]  /*4990*/  BSYNC B2 ;  /* 0x0000000000027941 */ /* 0x000fea0003800000 */
.L_x_24489:
        /* <DEDUP_REMOVED lines=16> */
.L_x_24495:
[----:B------:R-:W-:Y:S05]  /*4aa0*/  BSYNC B3 ;  /* 0x0000000000037941 */ /* 0x000fea0003800000 */
.L_x_24494:
        /* <DEDUP_REMOVED lines=42> */
.L_x_24493:
[----:B------:R-:W-:Y:S05]  /*4d50*/  BSYNC B2 ;  /* 0x0000000000027941 */ /* 0x000fea0003800000 */
.L_x_24492:
        /* <DEDUP_REMOVED lines=22> */
.L_x_24497:
[----:B------:R-:W-:Y:S02]  /*4ec0*/  IMAD.MOV.U32 R176, RZ, RZ, R6 ;  /* 0x000000ffffb07224 */ /* 0x000fe400078e0006 */
.L_x_24498:
[----:B------:R-:W-:Y:S05]  /*4ed0*/  BSYNC B2 ;  /* 0x0000000000027941 */ /* 0x000fea0003800000 */
.L_x_24496:
        /* <DEDUP_REMOVED lines=16> */
.L_x_24502:
[----:B------:R-:W-:Y:S05]  /*4fe0*/  BSYNC B3 ;  /* 0x0000000000037941 */ /* 0x000fea0003800000 */
.L_x_24501:
        /* <DEDUP_REMOVED lines=42> */
.L_x_24500:
[----:B------:R-:W-:Y:S05]  /*5290*/  BSYNC B2 ;  /* 0x0000000000027941 */ /* 0x000fea0003800000 */
.L_x_24499:
        /* <DEDUP_REMOVED lines=22> */
.L_x_24504:
[----:B------:R-:W-:Y:S02]  /*5400*/  IMAD.MOV.U32 R217, RZ, RZ, R6 ;  /* 0x000000ffffd97224 */ /* 0x000fe400078e0006 */
.L_x_24505:
[----:B------:R-:W-:Y:S05]  /*5410*/  BSYNC B2 ;  /* 0x0000000000027941 */ /* 0x000fea0003800000 */
.L_x_24503:
        /* <DEDUP_REMOVED lines=16> */
.L_x_24509:
[----:B------:R-:W-:Y:S05]  /*5520*/  BSYNC B3 ;  /* 0x0000000000037941 */ /* 0x000fea0003800000 */
.L_x_24508:
        /* <DEDUP_REMOVED lines=42> */
.L_x_24507:
[----:B------:R-:W-:Y:S05]  /*57d0*/  BSYNC B2 ;  /* 0x0000000000027941 */ /* 0x000fea0003800000 */
.L_x_24506:
        /* <DEDUP_REMOVED lines=22> */
.L_x_24511:
[----:B------:R-:W-:Y:S02]  /*5940*/  IMAD.MOV.U32 R217, RZ, RZ, R6 ;  /* 0x000000ffffd97224 */ /* 0x000fe400078e0006 */
.L_x_24512:
[----:B------:R-:W-:Y:S05]  /*5950*/  BSYNC B2 ;  /* 0x0000000000027941 */ /* 0x000fea0003800000 */
.L_x_24510:
        /* <DEDUP_REMOVED lines=16> */
.L_x_24516:
[----:B------:R-:W-:Y:S05]  /*5a60*/  BSYNC B3 ;  /* 0x0000000000037941 */ /* 0x000fea0003800000 */
.L_x_24515:
        /* <DEDUP_REMOVED lines=42> */
.L_x_24514:
[----:B------:R-:W-:Y:S05]  /*5d10*/  BSYNC B2 ;  /* 0x0000000000027941 */ /* 0x000fea0003800000 */
.L_x_24513:
        /* <DEDUP_REMOVED lines=22> */
.L_x_24518:
[----:B------:R-:W-:Y:S02]  /*5e80*/  IMAD.MOV.U32 R178, RZ, RZ, R6 ;  /* 0x000000ffffb27224 */ /* 0x000fe400078e0006 */
.L_x_24519:
[----:B------:R-:W-:Y:S05]  /*5e90*/  BSYNC B2 ;  /* 0x0000000000027941 */ /* 0x000fea0003800000 */
.L_x_24517:
        /* <DEDUP_REMOVED lines=16> */
.L_x_24523:
[----:B------:R-:W-:Y:S05]  /*5fa0*/  BSYNC B3 ;  /* 0x0000000000037941 */ /* 0x000fea0003800000 */
.L_x_24522:
        /* <DEDUP_REMOVED lines=42> */
.L_x_24521:
[----:B------:R-:W-:Y:S05]  /*6250*/  BSYNC B2 ;  /* 0x0000000000027941 */ /* 0x000fea0003800000 */
.L_x_24520:
        /* <DEDUP_REMOVED lines=22> */
.L_x_24525:
[----:B------:R-:W-:Y:S02]  /*63c0*/  IMAD.MOV.U32 R178, RZ, RZ, R6 ;  /* 0x000000ffffb27224 */ /* 0x000fe400078e0006 */
.L_x_24526:
[----:B------:R-:W-:Y:S05]  /*63d0*/  BSYNC B2 ;  /* 0x0000000000027941 */ /* 0x000fea0003800000 */
.L_x_24524:
        /* <DEDUP_REMOVED lines=18> */
.L_x_24530:
[----:B------:R-:W-:Y:S05]  /*6500*/  BSYNC B3 ;  /* 0x0000000000037941 */ /* 0x000fea0003800000 */
.L_x_24529:
        /* <DEDUP_REMOVED lines=42> */
.L_x_24528:
[----:B------:R-:W-:Y:S05]  /*67b0*/  BSYNC B2 ;  /* 0x0000000000027941 */ /* 0x000fea0003800000 */
.L_x_24527:
        /* <DEDUP_REMOVED lines=19> */
[----:B------:R-:W-:-:S04]  /*68f0*/  FMUL.FTZ R209, R131, R218 ;  /* 0x000000da83d17220 */ /* 0x000fc80000410000 */
        /* <DEDUP_REMOVED lines=19> */
.L_x_24474:
[----:B------:R-:W-:Y:S05]  /*6a30*/  BSYNC B1 ;  /* 0x0000000000017941 */ /* 0x000fea0003800000 */
.L_x_24473:
        /* <DEDUP_REMOVED lines=23> */
.L_x_24534:
[----:B0-----:R-:W-:Y:S02]  /*6bb0*/  MOV R200, R6 ;  /* 0x0000000600c87202 */ /* 0x001fe40000000f00 */
.L_x_24535:
[----:B------:R-:W-:Y:S05]  /*6bc0*/  BSYNC B2 ;  /* 0x0000000000027941 */ /* 0x000fea0003800000 */
.L_x_24533:
        /* <DEDUP_REMOVED lines=16> */
.L_x_24539:
[----:B------:R-:W-:Y:S05]  /*6cd0*/  BSYNC B3 ;  /* 0x0000000000037941 */ /* 0x000fea0003800000 */
.L_x_24538:
        /* <DEDUP_REMOVED lines=41> */
[----:B------:R-:W-:Y:S02]  /*6f70*/  LOP3.LUT R5, R5, UR26, R24, 0x96, !PT ;  /* 0x0000001a05057c12 */ /* 0x000fe4000f8e9618 */
.L_x_24537:
[----:B------:R-:W-:Y:S05]  /*6f80*/  BSYNC B2 ;  /* 0x0000000000027941 */ /* 0x000fea0003800000 */
.L_x_24536:
        /* <DEDUP_REMOVED lines=25> */
.L_x_24541:
[----:B------:R-:W-:Y:S02]  /*7120*/  IMAD.MOV.U32 R200, RZ, RZ, R6 ;  /* 0x000000ffffc87224 */ /* 0x000fe400078e0006 */
.L_x_24542:
[----:B------:R-:W-:Y:S05]  /*7130*/  BSYNC B2 ;  /* 0x0000000000027941 */ /* 0x000fea0003800000 */
.L_x_24540:
        /* <DEDUP_REMOVED lines=16> */
.L_x_24546:
[----:B------:R-:W-:Y:S05]  /*7240*/  BSYNC B3 ;  /* 0x0000000000037941 */ /* 0x000fea0003800000 */
.L_x_24545:
        /* <DEDUP_REMOVED lines=42> */
.L_x_24544:
[----:B------:R-:W-:Y:S05]  /*74f0*/  BSYNC B2 ;  /* 0x0000000000027941 */ /* 0x000fea0003800000 */
.L_x_24543:
        /* <DEDUP_REMOVED lines=24> */
.L_x_24548:
[----:B------:R-:W-:Y:S02]  /*7680*/  IMAD.MOV.U32 R176, RZ, RZ, R6 ;  /* 0x000000ffffb07224 */ /* 0x000fe400078e0006 */
.L_x_24549:
[----:B------:R-:W-:Y:S05]  /*7690*/  BSYNC B2 ;  /* 0x0000000000027941 */ /* 0x000fea0003800000 */
.L_x_24547:
        /* <DEDUP_REMOVED lines=16> */
.L_x_24553:
[----:B------:R-:W-:Y:S05]  /*77a0*/  BSYNC B3 ;  /* 0x0000000000037941 */ /* 0x000fea0003800000 */
.L_x_24552:
        /* <DEDUP_REMOVED lines=42> */
.L_x_24551:
[----:B------:R-:W-:Y:S05]  /*7a50*/  BSYNC B2 ;  /* 0x0000000000027941 */ /* 0x000fea0003800000 */
.L_x_24550:
        /* <DEDUP_REMOVED lines=22> */
.L_x_24555:
[----:B------:R-:W-:Y:S02]  /*7bc0*/  IMAD.MOV.U32 R176, RZ, RZ, R6 ;  /* 0x000000ffffb07224 */ /* 0x000fe400078e0006 */
.L_x_24556:
[----:B------:R-:W-:Y:S05]  /*7bd0*/  BSYNC B2 ;  /* 0x0000000000027941 */ /* 0x000fea0003800000 */
.L_x_24554:
        /* <DEDUP_REMOVED lines=16> */
.L_x_24560:
[----:B------:R-:W-:Y:S05]  /*7ce0*/  BSYNC B3 ;  /* 0x0000000000037941 */ /* 0x000fea0003800000 */
.L_x_24559:
        /* <DEDUP_REMOVED lines=42> */
.L_x_24558:
[----:B------:R-:W-:Y:S05]  /*7f90*/  BSYNC B2 ;  /* 0x0000000000027941 */ /* 0x000fea0003800000 */
.L_x_24557:
        /* <DEDUP_REMOVED lines=22> */
.L_x_24562:
[----:B------:R-:W-:Y:S02]  /*8100*/  IMAD.MOV.U32 R217, RZ, RZ, R6 ;  /* 0x000000ffffd97224 */ /* 0x000fe400078e0006 */
.L_x_24563:
[----:B------:R-:W-:Y:S05]  /*8110*/  BSYNC B2 ;  /* 0x0000000000027941 */ /* 0x000fea0003800000 */
.L_x_24561:
        /* <DEDUP_REMOVED lines=16> */
.L_x_24567:
[----:B------:R-:W-:Y:S05]  /*8220*/  BSYNC B3 ;  /* 0x0000000000037941 */ /* 0x000fea0003800000 */
.L_x_24566:
        /* <DEDUP_REMOVED lines=42> */
.L_x_24565:
[----:B------:R-:W-:Y:S05]  /*84d0*/  BSYNC B2 ;  /* 0x0000000000027941 */ /* 0x000fea0003800000 */
.L_x_24564:
        /* <DEDUP_REMOVED lines=22> */
.L_x_24569:
[----:B------:R-:W-:Y:S02]  /*8640*/  IMAD.MOV.U32 R217, RZ, RZ, R6 ;  /* 0x000000ffffd97224 */ /* 0x000fe400078e0006 */
.L_x_24570:
[----:B------:R-:W-:Y:S05]  /*8650*/  BSYNC B2 ;  /* 0x0000000000027941 */ /* 0x000fea0003800000 */
.L_x_24568:
        /* <DEDUP_REMOVED lines=16> */
.L_x_24574:
[----:B------:R-:W-:Y:S05]  /*8760*/  BSYNC B3 ;  /* 0x0000000000037941 */ /* 0x000fea0003800000 */
.L_x_24573:
        /* <DEDUP_REMOVED lines=42> */
.L_x_24572:
[----:B------:R-:W-:Y:S05]  /*8a10*/  BSYNC B2 ;  /* 0x0000000000027941 */ /* 0x000fea0003800000 */
.L_x_24571:
        /* <DEDUP_REMOVED lines=22> */
.L_x_24576:
[----:B------:R-:W-:Y:S02]  /*8b80*/  IMAD.MOV.U32 R178, RZ, RZ, R6 ;  /* 0x000000ffffb27224 */ /* 0x000fe400078e0006 */
.L_x_24577:
[----:B------:R-:W-:Y:S05]  /*8b90*/  BSYNC B2 ;  /* 0x0000000000027941 */ /* 0x000fea0003800000 */
.L_x_24575:
        /* <DEDUP_REMOVED lines=16> */
.L_x_24581:
[----:B------:R-:W-:Y:S05]  /*8ca0*/  BSYNC B3 ;  /* 0x0000000000037941 */ /* 0x000fea0003800000 */
.L_x_24580:
        /* <DEDUP_REMOVED lines=42> */
.L_x_24579:
[----:B------:R-:W-:Y:S05]  /*8f50*/  BSYNC B2 ;  /* 0x0000000000027941 */ /* 0x000fea0003800000 */
.L_x_24578:
        /* <DEDUP_REMOVED lines=22> */
.L_x_24583:
[----:B------:R-:W-:Y:S02]  /*90c0*/  IMAD.MOV.U32 R178, RZ, RZ, R6 ;  /* 0x000000ffffb27224 */ /* 0x000fe400078e0006 */
.L_x_24584:
[----:B------:R-:W-:Y:S05]  /*90d0*/  BSYNC B2 ;  /* 0x0000000000027941 */ /* 0x000fea0003800000 */
.L_x_24582:
        /* <DEDUP_REMOVED lines=18> */
.L_x_24588:
[----:B------:R-:W-:Y:S05]  /*9200*/  BSYNC B3 ;  /* 0x0000000000037941 */ /* 0x000fea0003800000 */
.L_x_24587:
        /* <DEDUP_REMOVED lines=42> */
.L_x_24586:
[----:B------:R-:W-:Y:S05]  /*94b0*/  BSYNC B2 ;  /* 0x0000000000027941 */ /* 0x000fea0003800000 */
.L_x_24585:
        /* <DEDUP_REMOVED lines=39> */
.L_x_24532:
[----:B------:R-:W-:Y:S05]  /*9730*/  BSYNC B1 ;  /* 0x0000000000017941 */ /* 0x000fea0003800000 */
.L_x_24531:
        /* <DEDUP_REMOVED lines=23> */
.L_x_24592:
[----:B0-----:R-:W-:Y:S02]  /*98b0*/  IMAD.MOV.U32 R202, RZ, RZ, R6 ;  /* 0x000000ffffca7224 */ /* 0x001fe400078e0006 */
.L_x_24593:
[----:B------:R-:W-:Y:S05]  /*98c0*/  BSYNC B2 ;  /* 0x0000000000027941 */ /* 0x000fea0003800000 */
.L_x_24591:
        /* <DEDUP_REMOVED lines=16> */
.L_x_24597:
[----:B------:R-:W-:Y:S05]  /*99d0*/  BSYNC B3 ;  /* 0x0000000000037941 */ /* 0x000fea0003800000 */
.L_x_24596:
        /* <DEDUP_REMOVED lines=42> */
.L_x_24595:
[----:B------:R-:W-:Y:S05]  /*9c80*/  BSYNC B2 ;  /* 0x0000000000027941 */ /* 0x000fea0003800000 */
.L_x_24594:
[----:B------:R-:W0:Y:S01]  /*9c90*/  I2F.U32 R7, R202 ;  /* 0x000000ca00077306 */ /* 0x000e220000201000 */
[----:B------:R-:W-:Y:S01]  /*9ca0*/  IMAD.MOV.U32 R210, RZ, RZ, 0x2f800000 ;  /* 0x2f800000ffd27424 */ /* 0x000fe200078e00ff */
[----:B-----5:R-:W-:Y:S01]  /*9cb0*/  HADD2.F32 R26, -RZ, R176.H0_H0 ;  /* 0x200000b0ff1a7230 */ /* 0x020fe20000004100 */
[----:B------:R-:W-:Y:S01]  /*9cc0*/  LOP3.LUT R10, R10, 0xfffffffb, RZ, 0xc0, !PT ;  /* 0xfffffffb0a0a7812 */ /* 0x000fe200078ec0ff */
        /* <DEDUP_REMOVED lines=21> */
.L_x_24599:
[----:B------:R-:W-:Y:S02]  /*9e20*/  IMAD.MOV.U32 R202, RZ, RZ, R6 ;  /* 0x000000ffffca7224 */ /* 0x000fe400078e0006 */
.L_x_24600:
[----:B------:R-:W-:Y:S05]  /*9e30*/  BSYNC B2 ;  /* 0x0000000000027941 */ /* 0x000fea0003800000 */
.L_x_24598:
        /* <DEDUP_REMOVED lines=16> */
.L_x_24604:
[----:B------:R-:W-:Y:S05]  /*9f40*/  BSYNC B3 ;  /* 0x0000000000037941 */ /* 0x000fea0003800000 */
.L_x_24603:
        /* <DEDUP_REMOVED lines=42> */
.L_x_24602:
[----:B------:R-:W-:Y:S05]  /*a1f0*/  BSYNC B2 ;  /* 0x0000000000027941 */ /* 0x000fea0003800000 */
.L_x_24601:
        /* <DEDUP_REMOVED lines=24> */
.L_x_24606:
[----:B------:R-:W-:Y:S02]  /*a380*/  IMAD.MOV.U32 R176, RZ, RZ, R6 ;  /* 0x000000ffffb07224 */ /* 0x000fe400078e0006 */
.L_x_24607:
[----:B------:R-:W-:Y:S05]  /*a390*/  BSYNC B2 ;  /* 0x0000000000027941 */ /* 0x000fea0003800000 */
.L_x_24605:
        /* <DEDUP_REMOVED lines=16> */
.L_x_24611:
[----:B------:R-:W-:Y:S05]  /*a4a0*/  BSYNC B3 ;  /* 0x0000000000037941 */ /* 0x000fea0003800000 */
.L_x_24610:
        /* <DEDUP_REMOVED lines=42> */
.L_x_24609:
[----:B------:R-:W-:Y:S05]  /*a750*/  BSYNC B2 ;  /* 0x0000000000027941 */ /* 0x000fea0003800000 */
.L_x_24608:
        /* <DEDUP_REMOVED lines=22> */
.L_x_24613:
[----:B------:R-:W-:Y:S02]  /*a8c0*/  IMAD.MOV.U32 R176, RZ, RZ, R6 ;  /* 0x000000ffffb07224 */ /* 0x000fe400078e0006 */
.L_x_24614:
[----:B------:R-:W-:Y:S05]  /*a8d0*/  BSYNC B2 ;  /* 0x0000000000027941 */ /* 0x000fea0003800000 */
.L_x_24612:
        /* <DEDUP_REMOVED lines=16> */
.L_x_24618:
[----:B------:R-:W-:Y:S05]  /*a9e0*/  BSYNC B3 ;  /* 0x0000000000037941 */ /* 0x000fea0003800000 */
.L_x_24617:
        /* <DEDUP_REMOVED lines=42> */
.L_x_24616:
[----:B------:R-:W-:Y:S05]  /*ac90*/  BSYNC B2 ;  /* 0x0000000000027941 */ /* 0x000fea0003800000 */
.L_x_24615:
        /* <DEDUP_REMOVED lines=22> */
.L_x_24620:
[----:B------:R-:W-:Y:S02]  /*ae00*/  IMAD.MOV.U32 R217, RZ, RZ, R6 ;  /* 0x000000ffffd97224 */ /* 0x000fe400078e0006 */
.L_x_24621:
[----:B------:R-:W-:Y:S05]  /*ae10*/  BSYNC B2 ;  /* 0x0000000000027941 */ /* 0x000fea0003800000 */
.L_x_24619:
        /* <DEDUP_REMOVED lines=16> */
.L_x_24625:
[----:B------:R-:W-:Y:S05]  /*af20*/  BSYNC B3 ;  /* 0x0000000000037941 */ /* 0x000fea0003800000 */
.L_x_24624:
        /* <DEDUP_REMOVED lines=42> */
.L_x_24623:
[----:B------:R-:W-:Y:S05]  /*b1d0*/  BSYNC B2 ;  /* 0x0000000000027941 */ /* 0x000fea0003800000 */
.L_x_24622:
        /* <DEDUP_REMOVED lines=22> */
.L_x_24627:
[----:B------:R-:W-:Y:S02]  /*b340*/  IMAD.MOV.U32 R217, RZ, RZ, R6 ;  /* 0x000000ffffd97224 */ /* 0x000fe400078e0006 */
.L_x_24628:
[----:B------:R-:W-:Y:S05]  /*b350*/  BSYNC B2 ;  /* 0x0000000000027941 */ /* 0x000fea0003800000 */
.L_x_24626:
        /* <DEDUP_REMOVED lines=16> */
.L_x_24632:
[----:B------:R-:W-:Y:S05]  /*b460*/  BSYNC B3 ;  /* 0x0000000000037941 */ /* 0x000fea0003800000 */
.L_x_24631:
        /* <DEDUP_REMOVED lines=42> */
.L_x_24630:
[----:B------:R-:W-:Y:S05]  /*b710*/  BSYNC B2 ;  /* 0x0000000000027941 */ /* 0x000fea0003800000 */
.L_x_24629:
        /* <DEDUP_REMOVED lines=22> */
.L_x_24634:
[----:B------:R-:W-:Y:S02]  /*b880*/  IMAD.MOV.U32 R178, RZ, RZ, R6 ;  /* 0x000000ffffb27224 */ /* 0x000fe400078e0006 */
.L_x_24635:
[----:B------:R-:W-:Y:S05]  /*b890*/  BSYNC B2 ;  /* 0x0000000000027941 */ /* 0x000fea0003800000 */
.L_x_24633:
        /* <DEDUP_REMOVED lines=16> */
.L_x_24639:
[----:B------:R-:W-:Y:S05]  /*b9a0*/  BSYNC B3 ;  /* 0x0000000000037941 */ /* 0x000fea0003800000 */
.L_x_24638:
        /* <DEDUP_REMOVED lines=42> */
.L_x_24637:
[----:B------:R-:W-:Y:S05]  /*bc50*/  BSYNC B2 ;  /* 0x0000000000027941 */ /* 0x000fea0003800000 */
.L_x_24636:
        /* <DEDUP_REMOVED lines=22> */
.L_x_24641:
[----:B------:R-:W-:Y:S02]  /*bdc0*/  IMAD.MOV.U32 R178, RZ, RZ, R6 ;  /* 0x000000ffffb27224 */ /* 0x000fe400078e0006 */
.L_x_24642:
[----:B------:R-:W-:Y:S05]  /*bdd0*/  BSYNC B2 ;  /* 0x0000000000027941 */ /* 0x000fea0003800000 */
.L_x_24640:
        /* <DEDUP_REMOVED lines=18> */
.L_x_24646:
[----:B------:R-:W-:Y:S05]  /*bf00*/  BSYNC B3 ;  /* 0x0000000000037941 */ /* 0x000fea0003800000 */
.L_x_24645:
        /* <DEDUP_REMOVED lines=42> */
.L_x_24644:
[----:B------:R-:W-:Y:S05]  /*c1b0*/  BSYNC B2 ;  /* 0x0000000000027941 */ /* 0x000fea0003800000 */
.L_x_24643:
        /* <DEDUP_REMOVED lines=39> */
.L_x_24590:
[----:B------:R-:W-:Y:S05]  /*c430*/  BSYNC B1 ;  /* 0x0000000000017941 */ /* 0x000fea0003800000 */
.L_x_24589:
        /* <DEDUP_REMOVED lines=23> */
.L_x_24650:
[----:B0-----:R-:W-:Y:S02]  /*c5b0*/  MOV R204, R6 ;  /* 0x0000000600cc7202 */ /* 0x001fe40000000f00 */
.L_x_24651:
[----:B------:R-:W-:Y:S05]  /*c5c0*/  BSYNC B2 ;  /* 0x0000000000027941 */ /* 0x000fea0003800000 */
.L_x_24649:
        /* <DEDUP_REMOVED lines=16> */
.L_x_24655:
[----:B------:R-:W-:Y:S05]  /*c6d0*/  BSYNC B3 ;  /* 0x0000000000037941 */ /* 0x000fea0003800000 */
.L_x_24654:
        /* <DEDUP_REMOVED lines=42> */
.L_x_24653:
[----:B------:R-:W-:Y:S05]  /*c980*/  BSYNC B2 ;  /* 0x0000000000027941 */ /* 0x000fea0003800000 */
.L_x_24652:
        /* <DEDUP_REMOVED lines=25> */
.L_x_24657:
[----:B------:R-:W-:Y:S02]  /*cb20*/  IMAD.MOV.U32 R204, RZ, RZ, R6 ;  /* 0x000000ffffcc7224 */ /* 0x000fe400078e0006 */
.L_x_24658:
[----:B------:R-:W-:Y:S05]  /*cb30*/  BSYNC B2 ;  /* 0x0000000000027941 */ /* 0x000fea0003800000 */
.L_x_24656:
        /* <DEDUP_REMOVED lines=16> */
.L_x_24662:
[----:B------:R-:W-:Y:S05]  /*cc40*/  BSYNC B3 ;  /* 0x0000000000037941 */ /* 0x000fea0003800000 */
.L_x_24661:
        /* <DEDUP_REMOVED lines=42> */
.L_x_24660:
[----:B------:R-:W-:Y:S05]  /*cef0*/  BSYNC B2 ;  /* 0x0000000000027941 */ /* 0x000fea0003800000 */
.L_x_24659:
        /* <DEDUP_REMOVED lines=24> */
.L_x_24664:
[----:B------:R-:W-:Y:S02]  /*d080*/  IMAD.MOV.U32 R176, RZ, RZ, R6 ;  /* 0x000000ffffb07224 */ /* 0x000fe400078e0006 */
.L_x_24665:
[----:B------:R-:W-:Y:S05]  /*d090*/  BSYNC B2 ;  /* 0x0000000000027941 */ /* 0x000fea0003800000 */
.L_x_24663:
        /* <DEDUP_REMOVED lines=16> */
.L_x_24669:
[----:B------:R-:W-:Y:S05]  /*d1a0*/  BSYNC B3 ;  /* 0x0000000000037941 */ /* 0x000fea0003800000 */
.L_x_24668:
        /* <DEDUP_REMOVED lines=42> */
.L_x_24667:
[----:B------:R-:W-:Y:S05]  /*d450*/  BSYNC B2 ;  /* 0x0000000000027941 */ /* 0x000fea0003800000 */
.L_x_24666:
        /* <DEDUP_REMOVED lines=22> */
.L_x_24671:
[----:B------:R-:W-:Y:S02]  /*d5c0*/  IMAD.MOV.U32 R176, RZ, RZ, R6 ;  /* 0x000000ffffb07224 */ /* 0x000fe400078e0006 */
.L_x_24672:
[----:B------:R-:W-:Y:S05]  /*d5d0*/  BSYNC B2 ;  /* 0x0000000000027941 */ /* 0x000fea0003800000 */
.L_x_24670:
        /* <DEDUP_REMOVED lines=16> */
.L_x_24676:
[----:B------:R-:W-:Y:S05]  /*d6e0*/  BSYNC B3 ;  /* 0x0000000000037941 */ /* 0x000fea0003800000 */
.L_x_24675:
        /* <DEDUP_REMOVED lines=42> */
.L_x_24674:
[----:B------:R-:W-:Y:S05]  /*d990*/  BSYNC B2 ;  /* 0x0000000000027941 */ /* 0x000fea0003800000 */
.L_x_24673:
        /* <DEDUP_REMOVED lines=22> */
.L_x_24678:
[----:B------:R-:W-:Y:S02]  /*db00*/  IMAD.MOV.U32 R217, RZ, RZ, R6 ;  /* 0x000000ffffd97224 */ /* 0x000fe400078e0006 */
.L_x_24679:
[----:B------:R-:W-:Y:S05]  /*db10*/  BSYNC B2 ;  /* 0x0000000000027941 */ /* 0x000fea0003800000 */
.L_x_24677:
        /* <DEDUP_REMOVED lines=16> */
.L_x_24683:
[----:B------:R-:W-:Y:S05]  /*dc20*/  BSYNC B3 ;  /* 0x0000000000037941 */ /* 0x000fea0003800000 */
.L_x_24682:
        /* <DEDUP_REMOVED lines=42> */
.L_x_24681:
[----:B------:R-:W-:Y:S05]  /*ded0*/  BSYNC B2 ;  /* 0x0000000000027941 */ /* 0x000fea0003800000 */
.L_x_24680:
        /* <DEDUP_REMOVED lines=22> */
.L_x_24685:
[----:B------:R-:W-:Y:S02]  /*e040*/  IMAD.MOV.U32 R217, RZ, RZ, R6 ;  /* 0x000000ffffd97224 */ /* 0x000fe400078e0006 */
.L_x_24686:
[----:B------:R-:W-:Y:S05]  /*e050*/  BSYNC B2 ;  /* 0x0000000000027941 */ /* 0x000fea0003800000 */
.L_x_24684:
        /* <DEDUP_REMOVED lines=16> */
.L_x_24690:
[----:B------:R-:W-:Y:S05]  /*e160*/  BSYNC B3 ;  /* 0x0000000000037941 */ /* 0x000fea0003800000 */
.L_x_24689:
        /* <DEDUP_REMOVED lines=42> */
.L_x_24688:
[----:B------:R-:W-:Y:S05]  /*e410*/  BSYNC B2 ;  /* 0x0000000000027941 */ /* 0x000fea0003800000 */
.L_x_24687:
        /* <DEDUP_REMOVED lines=22> */
.L_x_24692:
[----:B------:R-:W-:Y:S02]  /*e580*/  IMAD.MOV.U32 R178, RZ, RZ, R6 ;  /* 0x000000ffffb27224 */ /* 0x000fe400078e0006 */
.L_x_24693:
[----:B------:R-:W-:Y:S05]  /*e590*/  BSYNC B2 ;  /* 0x0000000000027941 */ /* 0x000fea0003800000 */
.L_x_24691:
        /* <DEDUP_REMOVED lines=16> */
.L_x_24697:
[----:B------:R-:W-:Y:S05]  /*e6a0*/  BSYNC B3 ;  /* 0x0000000000037941 */ /* 0x000fea0003800000 */
.L_x_24696:
        /* <DEDUP_REMOVED lines=42> */
.L_x_24695:
[----:B------:R-:W-:Y:S05]  /*e950*/  BSYNC B2 ;  /* 0x0000000000027941 */ /* 0x000fea0003800000 */
.L_x_24694:
        /* <DEDUP_REMOVED lines=22> */
.L_x_24699:
[----:B------:R-:W-:Y:S02]  /*eac0*/  IMAD.MOV.U32 R178, RZ, RZ, R6 ;  /* 0x000000ffffb27224 */ /* 0x000fe400078e0006 */
.L_x_24700:
[----:B------:R-:W-:Y:S05]  /*ead0*/  BSYNC B2 ;  /* 0x0000000000027941 */ /* 0x000fea0003800000 */
.L_x_24698:
        /* <DEDUP_REMOVED lines=18> */
.L_x_24704:
[----:B------:R-:W-:Y:S05]  /*ec00*/  BSYNC B3 ;  /* 0x0000000000037941 */ /* 0x000fea0003800000 */
.L_x_24703:
        /* <DEDUP_REMOVED lines=42> */
.L_x_24702:
[----:B------:R-:W-:Y:S05]  /*eeb0*/  BSYNC B2 ;  /* 0x0000000000027941 */ /* 0x000fea0003800000 */
.L_x_24701:
        /* <DEDUP_REMOVED lines=39> */
.L_x_24648:
[----:B------:R-:W-:Y:S05]  /*f130*/  BSYNC B1 ;  /* 0x0000000000017941 */ /* 0x000fea0003800000 */
.L_x_24647:
        /* <DEDUP_REMOVED lines=23> */
.L_x_24708:
[----:B0-----:R-:W-:Y:S02]  /*f2b0*/  IMAD.MOV.U32 R206, RZ, RZ, R6 ;  /* 0x000000ffffce7224 */ /* 0x001fe400078e0006 */
.L_x_24709:
[----:B------:R-:W-:Y:S05]  /*f2c0*/  BSYNC B2 ;  /* 0x0000000000027941 */ /* 0x000fea0003800000 */
.L_x_24707:
        /* <DEDUP_REMOVED lines=16> */
.L_x_24713:
[----:B------:R-:W-:Y:S05]  /*f3d0*/  BSYNC B3 ;  /* 0x0000000000037941 */ /* 0x000fea0003800000 */
.L_x_24712:
        /* <DEDUP_REMOVED lines=42> */
.L_x_24711:
[----:B------:R-:W-:Y:S05]  /*f680*/  BSYNC B2 ;  /* 0x0000000000027941 */ /* 0x000fea0003800000 */
.L_x_24710:
        /* <DEDUP_REMOVED lines=25> */
.L_x_24715:
[----:B------:R-:W-:Y:S02]  /*f820*/  IMAD.MOV.U32 R206, RZ, RZ, R6 ;  /* 0x000000ffffce7224 */ /* 0x000fe400078e0006 */
.L_x_24716:
[----:B------:R-:W-:Y:S05]  /*f830*/  BSYNC B2 ;  /* 0x0000000000027941 */ /* 0x000fea0003800000 */
.L_x_24714:
        /* <DEDUP_REMOVED lines=16> */
.L_x_24720:
[----:B------:R-:W-:Y:S05]  /*f940*/  BSYNC B3 ;  /* 0x0000000000037941 */ /* 0x000fea0003800000 */
.L_x_24719:
        /* <DEDUP_REMOVED lines=42> */
.L_x_24718:
[----:B------:R-:W-:Y:S05]  /*fbf0*/  BSYNC B2 ;  /* 0x0000000000027941 */ /* 0x000fea0003800000 */
.L_x_24717:
        /* <DEDUP_REMOVED lines=24> */
.L_x_24722:
[----:B------:R-:W-:Y:S02]  /*fd80*/  IMAD.MOV.U32 R176, RZ, RZ, R6 ;  /* 0x000000ffffb07224 */ /* 0x000fe400078e0006 */
.L_x_24723:
[----:B------:R-:W-:Y:S05]  /*fd90*/  BSYNC B2 ;  /* 0x0000000000027941 */ /* 0x000fea0003800000 */
.L_x_24721:
        /* <DEDUP_REMOVED lines=16> */
.L_x_24727:
[----:B------:R-:W-:Y:S05]  /*fea0*/  BSYNC B3 ;  /* 0x0000000000037941 */ /* 0x000fea0003800000 */
.L_x_24726:
        /* <DEDUP_REMOVED lines=42> */
.L_x_24725:
[----:B------:R-:W-:Y:S05]  /*10150*/  BSYNC B2 ;  /* 0x0000000000027941 */ /* 0x000fea0003800000 */
.L_x_24724:
        /* <DEDUP_REMOVED lines=22> */
.L_x_24729:
[----:B------:R-:W-:Y:S02]  /*102c0*/  IMAD.MOV.U32 R176, RZ, RZ, R6 ;  /* 0x000000ffffb07224 */ /* 0x000fe400078e0006 */
.L_x_24730:
[----:B------:R-:W-:Y:S05]  /*102d0*/  BSYNC B2 ;  /* 0x0000000000027941 */ /* 0x000fea0003800000 */
.L_x_24728:
        /* <DEDUP_REMOVED lines=16> */
.L_x_24734:
[----:B------:R-:W-:Y:S05]  /*103e0*/  BSYNC B3 ;  /* 0x0000000000037941 */ /* 0x000fea0003800000 */
.L_x_24733:
        /* <DEDUP_REMOVED lines=42> */
.L_x_24732:
[----:B------:R-:W-:Y:S05]  /*10690*/  BSYNC B2 ;  /* 0x0000000000027941 */ /* 0x000fea0003800000 */
.L_x_24731:
        /* <DEDUP_REMOVED lines=22> */
.L_x_24736:
[----:B------:R-:W-:Y:S02]  /*10800*/  IMAD.MOV.U32 R217, RZ, RZ, R6 ;  /* 0x000000ffffd97224 */ /* 0x000fe400078e0006 */
.L_x_24737:
[----:B------:R-:W-:Y:S05]  /*10810*/  BSYNC B2 ;  /* 0x0000000000027941 */ /* 0x000fea0003800000 */
.L_x_24735:
        /* <DEDUP_REMOVED lines=16> */
.L_x_24741:
[----:B------:R-:W-:Y:S05]  /*10920*/  BSYNC B3 ;  /* 0x0000000000037941 */ /* 0x000fea0003800000 */
.L_x_24740:
        /* <DEDUP_REMOVED lines=42> */
.L_x_24739:
[----:B------:R-:W-:Y:S05]  /*10bd0*/  BSYNC B2 ;  /* 0x0000000000027941 */ /* 0x000fea0003800000 */
.L_x_24738:
        /* <DEDUP_REMOVED lines=22> */
.L_x_24743:
[----:B------:R-:W-:Y:S02]  /*10d40*/  IMAD.MOV.U32 R217, RZ, RZ, R6 ;  /* 0x000000ffffd97224 */ /* 0x000fe400078e0006 */
.L_x_24744:
[----:B------:R-:W-:Y:S05]  /*10d50*/  BSYNC B2 ;  /* 0x0000000000027941 */ /* 0x000fea0003800000 */
.L_x_24742:
        /* <DEDUP_REMOVED lines=16> */
.L_x_24748:
[----:B------:R-:W-:Y:S05]  /*10e60*/  BSYNC B3 ;  /* 0x0000000000037941 */ /* 0x000fea0003800000 */
.L_x_24747:
        /* <DEDUP_REMOVED lines=42> */
.L_x_24746:
[----:B------:R-:W-:Y:S05]  /*11110*/  BSYNC B2 ;  /* 0x0000000000027941 */ /* 0x000fea0003800000 */
.L_x_24745:
        /* <DEDUP_REMOVED lines=22> */
.L_x_24750:
[----:B------:R-:W-:Y:S02]  /*11280*/  IMAD.MOV.U32 R178, RZ, RZ, R6 ;  /* 0x000000ffffb27224 */ /* 0x000fe400078e0006 */
.L_x_24751:
[----:B------:R-:W-:Y:S05]  /*11290*/  BSYNC B2 ;  /* 0x0000000000027941 */ /* 0x000fea0003800000 */
.L_x_24749:
        /* <DEDUP_REMOVED lines=16> */
.L_x_24755:
[----:B------:R-:W-:Y:S05]  /*113a0*/  BSYNC B3 ;  /* 0x0000000000037941 */ /* 0x000fea0003800000 */
.L_x_24754:
        /* <DEDUP_REMOVED lines=42> */
.L_x_24753:
[----:B------:R-:W-:Y:S05]  /*11650*/  BSYNC B2 ;  /* 0x0000000000027941 */ /* 0x000fea0003800000 */
.L_x_24752:
        /* <DEDUP_REMOVED lines=22> */
.L_x_24757:
[----:B------:R-:W-:Y:S02]  /*117c0*/  IMAD.MOV.U32 R178, RZ, RZ, R6 ;  /* 0x000000ffffb27224 */ /* 0x000fe400078e0006 */
.L_x_24758:
[----:B------:R-:W-:Y:S05]  /*117d0*/  BSYNC B2 ;  /* 0x0000000000027941 */ /* 0x000fea0003800000 */
.L_x_24756:
        /* <DEDUP_REMOVED lines=18> */
.L_x_24762:
[----:B------:R-:W-:Y:S05]  /*11900*/  BSYNC B3 ;  /* 0x0000000000037941 */ /* 0x000fea0003800000 */
.L_x_24761:
        /* <DEDUP_REMOVED lines=42> */
.L_x_24760:
[----:B------:R-:W-:Y:S05]  /*11bb0*/  BSYNC B2 ;  /* 0x0000000000027941 */ /* 0x000fea0003800000 */
.L_x_24759:
        /* <DEDUP_REMOVED lines=38> */
.L_x_24706:
[----:B------:R-:W-:Y:S05]  /*11e20*/  BSYNC B1 ;  /* 0x0000000000017941 */ /* 0x000fea0003800000 */
.L_x_24705:
        /* <DEDUP_REMOVED lines=58> */
.L_x_24779:
        /* <DEDUP_REMOVED lines=118> */
.L_x_24780:
[----:B------:R-:W-:Y:S01]  /*12930*/  FMUL.FTZ R176, R215, R215 ;  /* 0x000000d7d7b07220 */ /* 0x000fe20000410000 */
[----:B------:R-:W-:Y:S01]  /*12940*/  ISETP.NE.AND P0, PT, RZ, UR8, PT ;  /* 0x00000008ff007c0c */ /* 0x000fe2000bf05270 */
[----:B-1----:R-:W-:Y:S01]  /*12950*/  FADD.FTZ R217, R217, R214 ;  /* 0x000000d6d9d97221 */ /* 0x002fe20000010000 */
[----:B------:R-:W-:Y:S01]  /*12960*/  LOP3.LUT P1, RZ, R10, 0x8, RZ, 0xc0, !PT ;  /* 0x000000080aff7812 */ /* 0x000fe2000782c0ff */
[----:B------:R-:W-:Y:S01]  /*12970*/  @!P5 IMAD.MOV.U32 R178, RZ, RZ, 0x4 ;  /* 0x00000004ffb2d424 */ /* 0x000fe200078e00ff */
[----:B------:R-:W-:Y:S01]  /*12980*/  FSEL R177, R176, RZ, P0 ;  /* 0x000000ffb0b17208 */ /* 0x000fe20000000000 */
[----:B------:R-:W-:Y:S01]  /*12990*/  BSSY B1, `(.L_x_24765) ;  /* 0x000002c000017945 */ /* 0x000fe20003800000 */
[----:B------:R-:W-:Y:S01]  /*129a0*/  MOV R176, c[0x0][0x1e0] ;  /* 0x0000780000b07a02 */ /* 0x000fe20000000f00 */
        /* <DEDUP_REMOVED lines=42> */
.L_x_24766:
[----:B------:R-:W-:Y:S05]  /*12c50*/  BSYNC B1 ;  /* 0x0000000000017941 */ /* 0x000fea0003800000 */
.L_x_24765:
        /* <DEDUP_REMOVED lines=35> */
.L_x_24768:
[----:B------:R-:W-:Y:S05]  /*12e90*/  BSYNC B1 ;  /* 0x0000000000017941 */ /* 0x000fea0003800000 */
.L_x_24767:
        /* <DEDUP_REMOVED lines=35> */
.L_x_24770:
[----:B------:R-:W-:Y:S05]  /*130d0*/  BSYNC B1 ;  /* 0x0000000000017941 */ /* 0x000fea0003800000 */
.L_x_24769:
        /* <DEDUP_REMOVED lines=35> */
.L_x_24772:
[----:B------:R-:W-:Y:S05]  /*13310*/  BSYNC B1 ;  /* 0x0000000000017941 */ /* 0x000fea0003800000 */
.L_x_24771:
        /* <DEDUP_REMOVED lines=35> */
.L_x_24774:
[----:B------:R-:W-:Y:S05]  /*13550*/  BSYNC B1 ;  /* 0x0000000000017941 */ /* 0x000fea0003800000 */
.L_x_24773:
        /* <DEDUP_REMOVED lines=34> */
.L_x_24776:
[----:B------:R-:W-:Y:S05]  /*13780*/  BSYNC B1 ;  /* 0x0000000000017941 */ /* 0x000fea0003800000 */
.L_x_24775:
[----:B------:R-:W-:-:S04]  /*13790*/  IMAD.MOV.U32 R2, RZ, RZ, 0x4 ;  /* 0x00000004ff027424 */ /* 0x000fc800078e00ff */
[----:B------:R-:W-:-:S05]  /*137a0*/  IMAD R9, R2, c[0x0][0x160], R9 ;  /* 0x0000580002097a24 */ /* 0x000fca00078e0209 */
[----:B------:R-:W-:-:S13]  /*137b0*/  ISETP.GE.AND P0, PT, R9, c[0x0][0x164], PT ;  /* 0x0000590009007a0c */ /* 0x000fda0003f06270 */
[----:B01---5:R-:W-:Y:S01]  /*137c0*/  @P0 CALL.REL.NOINC `(.L_x_24777) ;  /* 0x0000001000000944 */ /* 0x023fe20003c00000 */
[----:B------:R-:W-:Y:S05]  /*137d0*/  BRA `(.L_x_24778) ;  /* 0xfffed78000007947 */ /* 0x000fea000383ffff */
.L_x_24777:
[----:B------:R-:W-:Y:S05]  /*137e0*/  BSYNC B0 ;  /* 0x0000000000007941 */ /* 0x000fea0003800000 */
.L_x_24414:
[----:B------:R-:W-:Y:S05]  /*137f0*/  EXIT ;  /* 0x000000000000794d */ /* 0x000fea0003800000 */
.L_x_24763:
[----:B------:R-:W-:Y:S01]  /*13800*/  IMAD.MOV.U32 R217, RZ, RZ, 0x1 ;  /* 0x00000001ffd97424 */ /* 0x000fe200078e00ff */
[----:B------:R-:W-:Y:S01]  /*13810*/  MOV R216, 0xffffffff ;  /* 0xffffffff00d87802 */ /* 0x000fe20000000f00 */
[----:B------:R-:W-:Y:S01]  /*13820*/  IMAD.MOV.U32 R179, RZ, RZ, 0x1f ;  /* 0x0000001fffb37424 */ /* 0x000fe200078e00ff */
[----:B------:R-:W-:Y:S02]  /*13830*/  MOV R176, 0x13850 ;  /* 0x0001385000b07802 */ /* 0x000fe40000000f00 */
[----:B-----5:R-:W-:Y:S05]  /*13840*/  CALL.REL.NOINC `($__internal_92_$__cuda_sm70_shflsync_bfly_p) ;  /* 0x000009d000007944 */ /* 0x020fea0003c00000 */
[----:B-1----:R-:W-:Y:S01]  /*13850*/  IMAD.MOV.U32 R177, RZ, RZ, R217 ;  /* 0x000000ffffb17224 */ /* 0x002fe200078e00d9 */
[----:B0-----:R-:W-:Y:S05]  /*13860*/  BRA `(.L_x_24779) ;  /* 0xffffe96000007947 */ /* 0x001fea000383ffff */
.L_x_24764:
[----:B------:R-:W-:Y:S01]  /*13870*/  HFMA2.MMA R179, -RZ, RZ, 0, 1.847743988037109375e-06 ;  /* 0x0000001fffb37435 */ /* 0x000fe200000001ff */
[----:B0-----:R-:W-:Y:S01]  /*13880*/  IMAD.MOV.U32 R178, RZ, RZ, R218 ;  /* 0x000000ffffb27224 */ /* 0x001fe200078e00da */
[----:B------:R-:W-:Y:S01]  /*13890*/  MOV R176, 0x138d0 ;  /* 0x000138d000b07802 */ /* 0x000fe20000000f00 */
[----:B------:R-:W-:Y:S02]  /*138a0*/  IMAD.MOV.U32 R217, RZ, RZ, 0x2 ;  /* 0x00000002ffd97424 */ /* 0x000fe400078e00ff */
[----:B------:R-:W-:Y:S02]  /*138b0*/  IMAD.MOV.U32 R216, RZ, RZ, -0x1 ;  /* 0xffffffffffd87424 */ /* 0x000fe400078e00ff */
[----:B-----5:R-:W-:Y:S05]  /*138c0*/  CALL.REL.NOINC `($__internal_92_$__cuda_sm70_shflsync_bfly_p) ;  /* 0x0000095000007944 */ /* 0x020fea0003c00000 */
[----:B01----:R-:W-:Y:S01]  /*138d0*/  FADD.FTZ R178, R218, R217 ;  /* 0x000000d9dab27221 */ /* 0x003fe20000010000 */
[----:B------:R-:W-:Y:S01]  /*138e0*/  MOV R216, 0xffffffff ;  /* 0xffffffff00d87802 */ /* 0x000fe20000000f00 */
[----:B------:R-:W-:Y:S01]  /*138f0*/  IMAD.MOV.U32 R217, RZ, RZ, 0x4 ;  /* 0x00000004ffd97424 */ /* 0x000fe200078e00ff */
[----:B------:R-:W-:Y:S01]  /*13900*/  MOV R176, 0x13930 ;  /* 0x0001393000b07802 */ /* 0x000fe20000000f00 */
[----:B------:R-:W-:-:S02]  /*13910*/  IMAD.MOV.U32 R179, RZ, RZ, 0x1f ;  /* 0x0000001fffb37424 */ /* 0x000fc400078e00ff */
[----:B------:R-:W-:Y:S05]  /*13920*/  CALL.REL.NOINC `($__internal_92_$__cuda_sm70_shflsync_bfly_p) ;  /* 0x000008f000007944 */ /* 0x000fea0003c00000 */
[----:B01----:R-:W-:Y:S01]  /*13930*/  FADD.FTZ R178, R178, R217 ;  /* 0x000000d9b2b27221 */ /* 0x003fe20000010000 */
[----:B------:R-:W-:Y:S01]  /*13940*/  MOV R176, 0x13990 ;  /* 0x0001399000b07802 */ /* 0x000fe20000000f00 */
[----:B------:R-:W-:-:S02]  /*13950*/  IMAD.MOV.U32 R217, RZ, RZ, 0x8 ;  /* 0x00000008ffd97424 */ /* 0x000fc400078e00ff */
[----:B------:R-:W-:Y:S02]  /*13960*/  IMAD.MOV.U32 R179, RZ, RZ, 0x1f ;  /* 0x0000001fffb37424 */ /* 0x000fe400078e00ff */
[----:B------:R-:W-:Y:S02]  /*13970*/  IMAD.MOV.U32 R216, RZ, RZ, -0x1 ;  /* 0xffffffffffd87424 */ /* 0x000fe400078e00ff */
[----:B------:R-:W-:Y:S05]  /*13980*/  CALL.REL.NOINC `($__internal_92_$__cuda_sm70_shflsync_bfly_p) ;  /* 0x0000089000007944 */ /* 0x000fea0003c00000 */
[----:B01----:R-:W-:Y:S01]  /*13990*/  FADD.FTZ R178, R178, R217 ;  /* 0x000000d9b2b27221 */ /* 0x003fe20000010000 */
[----:B------:R-:W-:Y:S01]  /*139a0*/  HFMA2.MMA R217, -RZ, RZ, 0, 9.5367431640625e-07 ;  /* 0x00000010ffd97435 */ /* 0x000fe200000001ff */
[----:B------:R-:W-:Y:S01]  /*139b0*/  IMAD.MOV.U32 R179, RZ, RZ, 0x1f ;  /* 0x0000001fffb37424 */ /* 0x000fe200078e00ff */
[----:B------:R-:W-:Y:S01]  /*139c0*/  MOV R176, 0x139f0 ;  /* 0x000139f000b07802 */ /* 0x000fe20000000f00 */
[----:B------:R-:W-:-:S03]  /*139d0*/  IMAD.MOV.U32 R216, RZ, RZ, -0x1 ;  /* 0xffffffffffd87424 */ /* 0x000fc600078e00ff */
[----:B------:R-:W-:Y:S05]  /*139e0*/  CALL.REL.NOINC `($__internal_92_$__cuda_sm70_shflsync_bfly_p) ;  /* 0x0000083000007944 */ /* 0x000fea0003c00000 */
        /* <DEDUP_REMOVED lines=104> */
[----:B------:R-:W-:Y:S05]  /*14070*/  CALL.REL.NOINC `($__internal_92_$__cuda_sm70_shflsync_bfly_p) ;  /* 0x000001a000007944 */ /* 0x000fea0003c00000 */
[----:B01----:R-:W-:Y:S01]  /*14080*/  FADD.FTZ R178, R178, R217 ;  /* 0x000000d9b2b27221 */ /* 0x003fe20000010000 */
[----:B------:R-:W-:Y:S01]  /*14090*/  HFMA2.MMA R217, -RZ, RZ, 0, 1.1920928955078125e-07 ;  /* 0x00000002ffd97435 */ /* 0x000fe200000001ff */
[----:B------:R-:W-:Y:S01]  /*140a0*/  IMAD.MOV.U32 R179, RZ, RZ, 0x1f ;  /* 0x0000001fffb37424 */ /* 0x000fe200078e00ff */
[----:B------:R-:W-:Y:S01]  /*140b0*/  MOV R176, 0x140e0 ;  /* 0x000140e000b07802 */ /* 0x000fe20000000f00 */
[----:B------:R-:W-:-:S03]  /*140c0*/  IMAD.MOV.U32 R216, RZ, RZ, -0x1 ;  /* 0xffffffffffd87424 */ /* 0x000fc600078e00ff */
[----:B------:R-:W-:Y:S05]  /*140d0*/  CALL.REL.NOINC `($__internal_92_$__cuda_sm70_shflsync_bfly_p) ;  /* 0x0000014000007944 */ /* 0x000fea0003c00000 */
[----:B01----:R-:W-:Y:S01]  /*140e0*/  FADD.FTZ R178, R178, R217 ;  /* 0x000000d9b2b27221 */ /* 0x003fe20000010000 */
[----:B------:R-:W-:Y:S01]  /*140f0*/  MOV R217, 0x4 ;  /* 0x0000000400d97802 */ /* 0x000fe20000000f00 */
[----:B------:R-:W-:Y:S01]  /*14100*/  IMAD.MOV.U32 R179, RZ, RZ, 0x1f ;  /* 0x0000001fffb37424 */ /* 0x000fe200078e00ff */
[----:B------:R-:W-:Y:S01]  /*14110*/  MOV R176, 0x14140 ;  /* 0x0001414000b07802 */ /* 0x000fe20000000f00 */
[----:B------:R-:W-:Y:S02]  /*14120*/  IMAD.MOV.U32 R216, RZ, RZ, -0x1 ;  /* 0xffffffffffd87424 */ /* 0x000fe400078e00ff */
[----:B------:R-:W-:Y:S05]  /*14130*/  CALL.REL.NOINC `($__internal_92_$__cuda_sm70_shflsync_bfly_p) ;  /* 0x000000e000007944 */ /* 0x000fea0003c00000 */
[----:B01----:R-:W-:Y:S01]  /*14140*/  FADD.FTZ R178, R178, R217 ;  /* 0x000000d9b2b27221 */ /* 0x003fe20000010000 */
[----:B------:R-:W-:Y:S01]  /*14150*/  HFMA2.MMA R217, -RZ, RZ, 0, 4.76837158203125e-07 ;  /* 0x00000008ffd97435 */ /* 0x000fe200000001ff */
[----:B------:R-:W-:Y:S01]  /*14160*/  IMAD.MOV.U32 R179, RZ, RZ, 0x1f ;  /* 0x0000001fffb37424 */ /* 0x000fe200078e00ff */
[----:B------:R-:W-:Y:S01]  /*14170*/  MOV R176, 0x141a0 ;  /* 0x000141a000b07802 */ /* 0x000fe20000000f00 */
[----:B------:R-:W-:-:S03]  /*14180*/  IMAD.MOV.U32 R216, RZ, RZ, -0x1 ;  /* 0xffffffffffd87424 */ /* 0x000fc600078e00ff */
[----:B------:R-:W-:Y:S05]  /*14190*/  CALL.REL.NOINC `($__internal_92_$__cuda_sm70_shflsync_bfly_p) ;  /* 0x0000008000007944 */ /* 0x000fea0003c00000 */
[----:B-1----:R-:W-:Y:S01]  /*141a0*/  FADD.FTZ R214, R178, R217 ;  /* 0x000000d9b2d67221 */ /* 0x002fe20000010000 */
[----:B------:R-:W-:Y:S01]  /*141b0*/  MOV R217, 0x10 ;  /* 0x0000001000d97802 */ /* 0x000fe20000000f00 */
[----:B0-----:R-:W-:Y:S01]  /*141c0*/  IMAD.MOV.U32 R179, RZ, RZ, 0x1f ;  /* 0x0000001fffb37424 */ /* 0x001fe200078e00ff */
[----:B------:R-:W-:Y:S01]  /*141d0*/  MOV R176, 0x14210 ;  /* 0x0001421000b07802 */ /* 0x000fe20000000f00 */
[----:B------:R-:W-:Y:S01]  /*141e0*/  IMAD.MOV.U32 R216, RZ, RZ, -0x1 ;  /* 0xffffffffffd87424 */ /* 0x000fe200078e00ff */
[----:B------:R-:W-:-:S02]  /*141f0*/  MOV R178, R214 ;  /* 0x000000d600b27202 */ /* 0x000fc40000000f00 */
[----:B------:R-:W-:Y:S05]  /*14200*/  CALL.REL.NOINC `($__internal_92_$__cuda_sm70_shflsync_bfly_p) ;  /* 0x0000001000007944 */ /* 0x000fea0003c00000 */
[----:B01----:R-:W-:Y:S05]  /*14210*/  BRA `(.L_x_24780) ;  /* 0xffffe71000007947 */ /* 0x003fea000383ffff */
        .weak           $__internal_92_$__cuda_sm70_shflsync_bfly_p
        .type           $__internal_92_$__cuda_sm70_shflsync_bfly_p,@function
        .size           $__internal_92_$__cuda_sm70_shflsync_bfly_p,(.L_x_43152 - $__internal_92_$__cuda_sm70_shflsync_bfly_p)
$__internal_92_$__cuda_sm70_shflsync_bfly_p:
[----:B------:R-:W-:Y:S01]  /*14220*/  IMAD.MOV.U32 R177, RZ, RZ, 0x0 ;  /* 0x00000000ffb17424 */ /* 0x000fe200078e00ff */
[----:B------:R-:W-:Y:S04]  /*14230*/  WARPSYNC R216 ;  /* 0x000000d800007348 */ /* 0x000fe80003800000 */
[----:B------:R0:W1:Y:S01]  /*14240*/  SHFL.BFLY PT, R217, R178, R217, R179 ;  /* 0x0c0000d9b2d97389 */ /* 0x00006200000e00b3 */
[----:B------:R-:W-:Y:S05]  /*14250*/  RET.REL.NODEC R176 `(_ZN10layer_norm13ln_fwd_kernelINS_13Kernel_traitsIf6__halfS2_S2_fjLj1536ELj1ELj4ELj1ELj16ENS_18Kernel_traits_baseILj1536EfS2_S2_S2_fjLj128EEEEELb1ELb1ELb0ELb0EEEvNS_9FwdParamsE) ;  /* 0xfffebda0b0007950 */ /* 0x000fea0003c3ffff */
.L_x_24781:
        /* <DEDUP_REMOVED lines=10> */
.L_x_43152:


//--------------------- .text._ZN10layer_norm13ln_fwd_kernelINS_13Kernel_traitsIf6__halfS2_S2_fjLj1536ELj1ELj4ELj1ELj16ENS_18Kernel_traits_baseILj1536EfS2_S2_S2_fjLj128EEEEELb1ELb1ELb0ELb1EEEvNS_9FwdParamsE --------------------------
	.section	.text._ZN10layer_norm13ln_fwd_kernelINS_13Kernel_traitsIf6__halfS2_S2_fjLj1536ELj1ELj4ELj1ELj16ENS_18Kernel_traits_baseILj1536EfS2_S2_S2_fjLj128EEEEELb1ELb1ELb0ELb1EEEvNS_9FwdParamsE,"ax",@progbits
	.sectioninfo	@"SHI_REGISTERS=239"
	.align	128
        .global         _ZN10layer_norm13ln_fwd_kernelINS_13Kernel_traitsIf6__halfS2_S2_fjLj1536ELj1ELj4ELj1ELj16ENS_18Kernel_traits_baseILj1536EfS2_S2_S2_fjLj128EEEEELb1ELb1ELb0ELb1EEEvNS_9FwdParamsE
        .type           _ZN10layer_norm13ln_fwd_kernelINS_13Kernel_traitsIf6__halfS2_S2_fjLj1536ELj1ELj4ELj1ELj16ENS_18Kernel_traits_baseILj1536EfS2_S2_S2_fjLj128EEEEELb1ELb1ELb0ELb1EEEvNS_9FwdParamsE,@function
        .size           _ZN10layer_norm13ln_fwd_kernelINS_13Kernel_traitsIf6__halfS2_S2_fjLj1536ELj1ELj4ELj1ELj16ENS_18Kernel_traits_baseILj1536EfS2_S2_S2_fjLj128EEEEELb1ELb1ELb0ELb1EEEvNS_9FwdParamsE,(.L_x_43153 - _ZN10layer_norm13ln_fwd_kernelINS_13Kernel_traitsIf6__halfS2_S2_fjLj1536ELj1ELj4ELj1ELj16ENS_18Kernel_traits_baseILj1536EfS2_S2_S2_fjLj128EEEEELb1ELb1ELb0ELb1EEEvNS_9FwdParamsE)
        .other          _ZN10layer_norm13ln_fwd_kernelINS_13Kernel_traitsIf6__halfS2_S2_fjLj1536ELj1ELj4ELj1ELj16ENS_18Kernel_traits_baseILj1536EfS2_S2_S2_fjLj128EEEEELb1ELb1ELb0ELb1EEEvNS_9FwdParamsE,@"STO_CUDA_ENTRY STV_DEFAULT"
_ZN10layer_norm13ln_fwd_kernelINS_13Kernel_traitsIf6__halfS2_S2_fjLj1536ELj1ELj4ELj1ELj16ENS_18Kernel_traits_baseILj1536EfS2_S2_S2_fjLj128EEEEELb1ELb1ELb0ELb1EEEvNS_9FwdParamsE:
.text._ZN10layer_norm13ln_fwd_kernelINS_13Kernel_traitsIf6__halfS2_S2_fjLj1536ELj1ELj4ELj1ELj16ENS_18Kernel_traits_baseILj1536EfS2_S2_S2_fjLj128EEEEELb1ELb1ELb0ELb1EEEvNS_9FwdParamsE:
        /* <DEDUP_REMOVED lines=159> */
[----:B------:R-:W-:-:S03]  /*09f0*/  ULDC.U8 UR8, c[0x0][0x1f0] ;  /* 0x00007c0000087ab9 */ /* 0x000fc60000000000 */
[----:B------:R-:W-:Y:S01]  /*0a00*/  IMAD.MOV.U32 R5, RZ, RZ, R13 ;  /* 0x000000ffff057224 */ /* 0x000fe200078e000d */
[----:B------:R-:W-:Y:S01]  /*0a10*/  LOP3.LUT R23, R4, UR26, R23, 0x96, !PT ;  /* 0x0000001a04177c12 */ /* 0x000fe2000f8e9617 */
[----:B------:R-:W-:Y:S01]  /*0a20*/  IMAD R24, R24, -0x326172a9, RZ ;  /* 0xcd9e8d5718187824 */ /* 0x000fe200078e02ff */
[----:B------:R-:W-:Y:S01]  /*0a30*/  MOV R4, R14 ;  /* 0x0000000e00047202 */ /* 0x000fe20000000f00 */
[----:B------:R-:W-:Y:S02]  /*0a40*/  IMAD R206, R206, -0x2daee0ad, RZ ;  /* 0xd2511f53cece7824 */ /* 0x000fe400078e02ff */
[----:B-1----:R-:W-:Y:S02]  /*0a50*/  IMAD.MOV.U32 R6, RZ, RZ, RZ ;  /* 0x000000ffff067224 */ /* 0x002fe400078e00ff */
.L_x_25122:
        /* <DEDUP_REMOVED lines=30> */
.L_x_24784:
[----:B0-----:R-:W-:Y:S02]  /*0c40*/  MOV R19, R24 ;  /* 0x0000001800137202 */ /* 0x001fe40000000f00 */
.L_x_24785:
[----:B------:R-:W-:Y:S05]  /*0c50*/  BSYNC B1 ;  /* 0x0000000000017941 */ /* 0x000fea0003800000 */
.L_x_24783:
        /* <DEDUP_REMOVED lines=16> */
.L_x_24789:
[----:B------:R-:W-:Y:S05]  /*0d60*/  BSYNC B2 ;  /* 0x0000000000027941 */ /* 0x000fea0003800000 */
.L_x_24788:
        /* <DEDUP_REMOVED lines=42> */
.L_x_24787:
[----:B------:R-:W-:Y:S05]  /*1010*/  BSYNC B1 ;  /* 0x0000000000017941 */ /* 0x000fea0003800000 */
.L_x_24786:
[----:B------:R-:W0:Y:S01]  /*1020*/  I2F.U32 R8, R19 ;  /* 0x0000001300087306 */ /* 0x000e220000201000 */
[----:B-----5:R-:W-:Y:S01]  /*1030*/  HADD2.F32 R10, -RZ, R12.H0_H0 ;  /* 0x2000000cff0a7230 */ /* 0x020fe20000004100 */
[----:B------:R-:W-:Y:S01]  /*1040*/  IMAD.MOV.U32 R187, RZ, RZ, 0x2f800000 ;  /* 0x2f800000ffbb7424 */ /* 0x000fe200078e00ff */
[----:B------:R-:W-:Y:S01]  /*1050*/  @P0 HADD2.F32 R11, -RZ, R28.H0_H0 ;  /* 0x2000001cff0b0230 */ /* 0x000fe20000004100 */
[----:B------:R-:W-:Y:S01]  /*1060*/  BSSY B1, `(.L_x_24790) ;  /* 0x0000015000017945 */ /* 0x000fe20003800000 */
[----:B------:R-:W-:Y:S01]  /*1070*/  IADD3 R17, R16, 0x1, RZ ;  /* 0x0000000110117810 */ /* 0x000fe20007ffe0ff */
[----:B------:R-:W-:-:S04]  /*1080*/  FMUL.FTZ R10, R10, R185 ;  /* 0x000000b90a0a7220 */ /* 0x000fc80000410000 */
[----:B------:R-:W-:Y:S02]  /*1090*/  FMUL.FTZ R10, R10, c[0x0][0x1e8] ;  /* 0x00007a000a0a7a20 */ /* 0x000fe40000410000 */
[----:B0-----:R-:W-:-:S05]  /*10a0*/  FFMA.FTZ R8, R8, R187, 1.1641532182693481445e-10 ;  /* 0x2f00000008087423 */ /* 0x001fca00000100bb */
[----:B------:R-:W-:-:S04]  /*10b0*/  FSETP.GTU.FTZ.AND P1, PT, R8, c[0x0][0x1e4], PT ;  /* 0x0000790008007a0b */ /* 0x000fc80003f3c000 */
[----:B------:R-:W-:Y:S02]  /*10c0*/  P2R R19, PR, RZ, 0x2 ;  /* 0x00000002ff137803 */ /* 0x000fe40000000000 */
[----:B------:R-:W-:Y:S02]  /*10d0*/  FSEL R9, R10, RZ, !P1 ;  /* 0x000000ff0a097208 */ /* 0x000fe40004800000 */
[----:B------:R-:W-:-:S03]  /*10e0*/  ISETP.NE.AND P1, PT, R16, 0x1, PT ;  /* 0x000000011000780c */ /* 0x000fc60003f25270 */
[----:B------:R-:W-:-:S04]  /*10f0*/  FMUL.FTZ R8, R76, R9 ;  /* 0x000000094c087220 */ /* 0x000fc80000410000 */
[----:B------:R-:W-:-:S06]  /*1100*/  @P0 FADD.FTZ R8, R8, R11 ;  /* 0x0000000b08080221 */ /* 0x000fcc0000010000 */
        /* <DEDUP_REMOVED lines=9> */
.L_x_24791:
[----:B------:R-:W-:Y:S02]  /*11a0*/  MOV R26, R24 ;  /* 0x00000018001a7202 */ /* 0x000fe40000000f00 */
.L_x_24792:
[----:B------:R-:W-:Y:S05]  /*11b0*/  BSYNC B1 ;  /* 0x0000000000017941 */ /* 0x000fea0003800000 */
.L_x_24790:
        /* <DEDUP_REMOVED lines=16> */
.L_x_24796:
[----:B------:R-:W-:Y:S05]  /*12c0*/  BSYNC B2 ;  /* 0x0000000000027941 */ /* 0x000fea0003800000 */
.L_x_24795:
        /* <DEDUP_REMOVED lines=42> */
.L_x_24794:
[----:B------:R-:W-:Y:S05]  /*1570*/  BSYNC B1 ;  /* 0x0000000000017941 */ /* 0x000fea0003800000 */
.L_x_24793:
[----:B------:R-:W0:Y:S01]  /*1580*/  I2F.U32 R10, R26 ;  /* 0x0000001a000a7306 */ /* 0x000e220000201000 */
[----:B------:R-:W-:Y:S01]  /*1590*/  HADD2.F32 R12, -RZ, R12.H1_H1 ;  /* 0x3000000cff0c7230 */ /* 0x000fe20000004100 */
[----:B------:R-:W-:Y:S01]  /*15a0*/  BSSY B1, `(.L_x_24797) ;  /* 0x0000016000017945 */ /* 0x000fe20003800000 */
[----:B------:R-:W-:-:S03]  /*15b0*/  IADD3 R11, R17, 0x1, RZ ;  /* 0x00000001110b7810 */ /* 0x000fc60007ffe0ff */
[----:B------:R-:W-:-:S04]  /*15c0*/  FMUL.FTZ R12, R12, R185 ;  /* 0x000000b90c0c7220 */ /* 0x000fc80000410000 */
[----:B------:R-:W-:Y:S02]  /*15d0*/  FMUL.FTZ R12, R12, c[0x0][0x1e8] ;  /* 0x00007a000c0c7a20 */ /* 0x000fe40000410000 */
[----:B0-----:R-:W-:-:S05]  /*15e0*/  FFMA.FTZ R10, R10, R187, 1.1641532182693481445e-10 ;  /* 0x2f0000000a0a7423 */ /* 0x001fca00000100bb */
[----:B------:R-:W-:Y:S01]  /*15f0*/  FSETP.GTU.FTZ.AND P1, PT, R10, c[0x0][0x1e4], PT ;  /* 0x000079000a007a0b */ /* 0x000fe20003f3c000 */
[----:B------:R-:W-:-:S03]  /*1600*/  @P0 HADD2.F32 R10, -RZ, R28.H1_H1 ;  /* 0x3000001cff0a0230 */ /* 0x000fc60000004100 */
        /* <DEDUP_REMOVED lines=14> */
.L_x_24798:
[----:B------:R-:W-:Y:S02]  /*16f0*/  IMAD.MOV.U32 R12, RZ, RZ, R24 ;  /* 0x000000ffff0c7224 */ /* 0x000fe400078e0018 */
.L_x_24799:
[----:B------:R-:W-:Y:S05]  /*1700*/  BSYNC B1 ;  /* 0x0000000000017941 */ /* 0x000fea0003800000 */
.L_x_24797:
        /* <DEDUP_REMOVED lines=16> */
.L_x_24803:
[----:B------:R-:W-:Y:S05]  /*1810*/  BSYNC B2 ;  /* 0x0000000000027941 */ /* 0x000fea0003800000 */
.L_x_24802:
        /* <DEDUP_REMOVED lines=42> */
.L_x_24801:
[----:B------:R-:W-:Y:S05]  /*1ac0*/  BSYNC B1 ;  /* 0x0000000000017941 */ /* 0x000fea0003800000 */
.L_x_24800:
        /* <DEDUP_REMOVED lines=22> */
.L_x_24805:
[----:B------:R-:W-:Y:S02]  /*1c30*/  IMAD.MOV.U32 R12, RZ, RZ, R24 ;  /* 0x000000ffff0c7224 */ /* 0x000fe400078e0018 */
.L_x_24806:
[----:B------:R-:W-:Y:S05]  /*1c40*/  BSYNC B1 ;  /* 0x0000000000017941 */ /* 0x000fea0003800000 */
.L_x_24804:
        /* <DEDUP_REMOVED lines=16> */
.L_x_24810:
[----:B------:R-:W-:Y:S05]  /*1d50*/  BSYNC B2 ;  /* 0x0000000000027941 */ /* 0x000fea0003800000 */
.L_x_24809:
        /* <DEDUP_REMOVED lines=43> */
.L_x_24808:
[----:B------:R-:W-:Y:S05]  /*2010*/  BSYNC B1 ;  /* 0x0000000000017941 */ /* 0x000fea0003800000 */
.L_x_24807:
        /* <DEDUP_REMOVED lines=22> */
.L_x_24812:
[----:B------:R-:W-:Y:S02]  /*2180*/  IMAD.MOV.U32 R27, RZ, RZ, R24 ;  /* 0x000000ffff1b7224 */ /* 0x000fe400078e0018 */
.L_x_24813:
[----:B------:R-:W-:Y:S05]  /*2190*/  BSYNC B1 ;  /* 0x0000000000017941 */ /* 0x000fea0003800000 */
.L_x_24811:
        /* <DEDUP_REMOVED lines=16> */
.L_x_24817:
[----:B------:R-:W-:Y:S05]  /*22a0*/  BSYNC B2 ;  /* 0x0000000000027941 */ /* 0x000fea0003800000 */
.L_x_24816:
        /* <DEDUP_REMOVED lines=42> */
.L_x_24815:
[----:B------:R-:W-:Y:S05]  /*2550*/  BSYNC B1 ;  /* 0x0000000000017941 */ /* 0x000fea0003800000 */
.L_x_24814:
        /* <DEDUP_REMOVED lines=22> */
.L_x_24819:
[----:B------:R-:W-:Y:S02]  /*26c0*/  MOV R27, R24 ;  /* 0x00000018001b7202 */ /* 0x000fe40000000f00 */
.L_x_24820:
[----:B------:R-:W-:Y:S05]  /*26d0*/  BSYNC B1 ;  /* 0x0000000000017941 */ /* 0x000fea0003800000 */
.L_x_24818:
        /* <DEDUP_REMOVED lines=16> */
.L_x_24824:
[----:B------:R-:W-:Y:S05]  /*27e0*/  BSYNC B2 ;  /* 0x0000000000027941 */ /* 0x000fea0003800000 */
.L_x_24823:
        /* <DEDUP_REMOVED lines=43> */
.L_x_24822:
[----:B------:R-:W-:Y:S05]  /*2aa0*/  BSYNC B1 ;  /* 0x0000000000017941 */ /* 0x000fea0003800000 */
.L_x_24821:
        /* <DEDUP_REMOVED lines=22> */
.L_x_24826:
[----:B------:R-:W-:Y:S02]  /*2c10*/  MOV R27, R24 ;  /* 0x00000018001b7202 */ /* 0x000fe40000000f00 */
.L_x_24827:
[----:B------:R-:W-:Y:S05]  /*2c20*/  BSYNC B1 ;  /* 0x0000000000017941 */ /* 0x000fea0003800000 */
.L_x_24825:
        /* <DEDUP_REMOVED lines=16> */
.L_x_24831:
[----:B------:R-:W-:Y:S05]  /*2d30*/  BSYNC B2 ;  /* 0x0000000000027941 */ /* 0x000fea0003800000 */
.L_x_24830:
        /* <DEDUP_REMOVED lines=43> */
.L_x_24829:
[----:B------:R-:W-:Y:S05]  /*2ff0*/  BSYNC B1 ;  /* 0x0000000000017941 */ /* 0x000fea0003800000 */
.L_x_24828:
        /* <DEDUP_REMOVED lines=22> */
.L_x_24833:
[----:B------:R-:W-:Y:S02]  /*3160*/  MOV R27, R24 ;  /* 0x00000018001b7202 */ /* 0x000fe40000000f00 */
.L_x_24834:
[----:B------:R-:W-:Y:S05]  /*3170*/  BSYNC B1 ;  /* 0x0000000000017941 */ /* 0x000fea0003800000 */
.L_x_24832:
        /* <DEDUP_REMOVED lines=18> */
.L_x_24838:
[----:B------:R-:W-:Y:S05]  /*32a0*/  BSYNC B2 ;  /* 0x0000000000027941 */ /* 0x000fea0003800000 */
.L_x_24837:
        /* <DEDUP_REMOVED lines=43> */
.L_x_24836:
[----:B------:R-:W-:Y:S05]  /*3560*/  BSYNC B1 ;  /* 0x0000000000017941 */ /* 0x000fea0003800000 */
.L_x_24835:
[----:B------:R-:W0:Y:S01]  /*3570*/  I2F.U32 R16, R27 ;  /* 0x0000001b00107306 */ /* 0x000e220000201000 */
[----:B------:R-:W-:Y:S01]  /*3580*/  SEL R180, RZ, 0x10000, P5 ;  /* 0x00010000ffb47807 */ /* 0x000fe20002800000 */
[----:B------:R-:W-:Y:S01]  /*3590*/  HADD2.F32 R22, -RZ, R15.H1_H1 ;  /* 0x3000000fff167230 */ /* 0x000fe20000004100 */
[----:B------:R-:W-:Y:S01]  /*35a0*/  ISETP.NE.AND P5, PT, R26, RZ, PT ;  /* 0x000000ff1a00720c */ /* 0x000fe20003fa5270 */
[----:B------:R-:W-:Y:S01]  /*35b0*/  @P0 HADD2.F32 R26, -RZ, R31.H1_H1 ;  /* 0x3000001fff1a0230 */ /* 0x000fe20000004100 */
[----:B------:R-:W-:Y:S02]  /*35c0*/  ISETP.NE.AND P6, PT, R19, RZ, PT ;  /* 0x000000ff1300720c */ /* 0x000fe40003fc5270 */
[----:B------:R-:W-:Y:S01]  /*35d0*/  SEL R19, RZ, 0x100, P4 ;  /* 0x00000100ff137807 */ /* 0x000fe20002000000 */
[----:B------:R-:W-:Y:S01]  /*35e0*/  FMUL.FTZ R22, R22, R185 ;  /* 0x000000b916167220 */ /* 0x000fe20000410000 */
[----:B------:R-:W-:-:S02]  /*35f0*/  SEL R176, RZ, 0x1, P1 ;  /* 0x00000001ffb07807 */ /* 0x000fc40000800000 */
[----:B------:R-:W-:Y:S01]  /*3600*/  SEL R178, RZ, 0x1, P5 ;  /* 0x00000001ffb27807 */ /* 0x000fe20002800000 */
[----:B------:R-:W-:Y:S01]  /*3610*/  FMUL.FTZ R22, R22, c[0x0][0x1e8] ;  /* 0x00007a0016167a20 */ /* 0x000fe20000410000 */
[----:B------:R-:W-:Y:S01]  /*3620*/  SEL R195, RZ, 0x1, P6 ;  /* 0x00000001ffc37807 */ /* 0x000fe20003000000 */
[----:B------:R-:W-:Y:S01]  /*3630*/  IMAD.WIDE.U32 R176, R176, 0x10000, RZ ;  /* 0x00010000b0b07825 */ /* 0x000fe200078e00ff */
[----:B------:R-:W-:Y:S02]  /*3640*/  IADD3 R189, R7, 0x20, RZ ;  /* 0x0000002007bd7810 */ /* 0x000fe40007ffe0ff */
[----:B------:R-:W-:Y:S01]  /*3650*/  F2FP.PACK_AB R182, R13, R12 ;  /* 0x0000000c0db6723e */ /* 0x000fe200000000ff */
[----:B0-----:R-:W-:Y:S01]  /*3660*/  FFMA.FTZ R16, R16, R187, 1.1641532182693481445e-10 ;  /* 0x2f00000010107423 */ /* 0x001fe200000100bb */
[----:B------:R-:W-:Y:S01]  /*3670*/  F2FP.PACK_AB R181, R11, R10 ;  /* 0x0000000a0bb5723e */ /* 0x000fe200000000ff */
        /* <DEDUP_REMOVED lines=8> */
[----:B------:R-:W-:Y:S01]  /*3700*/  F2FP.PACK_AB R180, R9, R8 ;  /* 0x0000000809b4723e */ /* 0x000fe200000000ff */
[----:B------:R-:W-:Y:S01]  /*3710*/  FMUL.FTZ R15, R75, R22 ;  /* 0x000000164b0f7220 */ /* 0x000fe20000410000 */
[----:B------:R-:W-:-:S02]  /*3720*/  LOP3.LUT R194, R178, R16, R176, 0xfe, !PT ;  /* 0x00000010b2c27212 */ /* 0x000fc400078efeb0 */
[----:B------:R-:W-:Y:S01]  /*3730*/  SEL R16, RZ, 0x1, P3 ;  /* 0x00000001ff107807 */ /* 0x000fe20001800000 */
[----:B------:R-:W-:Y:S01]  /*3740*/  @P0 FADD.FTZ R15, R15, R26 ;  /* 0x0000001a0f0f0221 */ /* 0x000fe20000010000 */
[----:B------:R-:W-:Y:S01]  /*3750*/  LOP3.LUT R194, R194, R195, RZ, 0xfc, !PT ;  /* 0x000000c3c2c27212 */ /* 0x000fe200078efcff */
[----:B------:R-:W-:Y:S01]  /*3760*/  IMAD.WIDE.U32 R26, R7, R186, c[0x0][0x188] ;  /* 0x00006200071a7625 */ /* 0x000fe200078e00ba */
[----:B------:R-:W-:Y:S01]  /*3770*/  LOP3.LUT R17, R17, R19, R16, 0xfe, !PT ;  /* 0x0000001311117212 */ /* 0x000fe200078efe10 */
[----:B------:R-:W-:Y:S01]  /*3780*/  HFMA2.MMA R16, -RZ, RZ, 0, 4.76837158203125e-07 ;  /* 0x00000008ff107435 */ /* 0x000fe200000001ff */
[----:B------:R-:W-:Y:S02]  /*3790*/  F2FP.PACK_AB R183, R15, R14 ;  /* 0x0000000e0fb7723e */ /* 0x000fe400000000ff */
[----:B------:R-:W-:Y:S01]  /*37a0*/  LOP3.LUT R195, R179, R17, R177, 0xfe, !PT ;  /* 0x00000011b3c37212 */ /* 0x000fe200078efeb1 */
[----:B------:R-:W-:Y:S02]  /*37b0*/  IMAD.WIDE.U32 R176, R189, R186, c[0x0][0x170] ;  /* 0x00005c00bdb07625 */ /* 0x000fe400078e00ba */
[----:B------:R0:W-:Y:S04]  /*37c0*/  STG.E.128 [R26.64], R180 ;  /* 0x000000b41a007986 */ /* 0x0001e8000c101d06 */
[----:B------:R-:W-:-:S05]  /*37d0*/  IMAD.WIDE.U32 R190, R7, R16, c[0x0][0x190] ;  /* 0x0000640007be7625 */ /* 0x000fca00078e0010 */
        /* <DEDUP_REMOVED lines=15> */
.L_x_24840:
[----:B0-----:R-:W-:Y:S02]  /*38d0*/  IMAD.MOV.U32 R180, RZ, RZ, R24 ;  /* 0x000000ffffb47224 */ /* 0x001fe400078e0018 */
.L_x_24841:
[----:B------:R-:W-:Y:S05]  /*38e0*/  BSYNC B1 ;  /* 0x0000000000017941 */ /* 0x000fea0003800000 */
.L_x_24839:
        /* <DEDUP_REMOVED lines=16> */
.L_x_24845:
[----:B------:R-:W-:Y:S05]  /*39f0*/  BSYNC B2 ;  /* 0x0000000000027941 */ /* 0x000fea0003800000 */
.L_x_24844:
        /* <DEDUP_REMOVED lines=43> */
.L_x_24843:
[----:B------:R-:W-:Y:S05]  /*3cb0*/  BSYNC B1 ;  /* 0x0000000000017941 */ /* 0x000fea0003800000 */
.L_x_24842:
[----:B------:R-:W0:Y:S01]  /*3cc0*/  I2F.U32 R20, R180 ;  /* 0x000000b400147306 */ /* 0x000e220000201000 */
[----:B-----5:R-:W-:Y:S01]  /*3cd0*/  HADD2.F32 R22, -RZ, R176.H0_H0 ;  /* 0x200000b0ff167230 */ /* 0x020fe20000004100 */
[----:B------:R-:W-:Y:S01]  /*3ce0*/  LOP3.LUT R18, R18, 0xfffffffb, RZ, 0xc0, !PT ;  /* 0xfffffffb12127812 */ /* 0x000fe200078ec0ff */
        /* <DEDUP_REMOVED lines=21> */
.L_x_24847:
[----:B------:R-:W-:Y:S02]  /*3e40*/  IMAD.MOV.U32 R180, RZ, RZ, R24 ;  /* 0x000000ffffb47224 */ /* 0x000fe400078e0018 */
.L_x_24848:
[----:B------:R-:W-:Y:S05]  /*3e50*/  BSYNC B1 ;  /* 0x0000000000017941 */ /* 0x000fea0003800000 */
.L_x_24846:
        /* <DEDUP_REMOVED lines=16> */
.L_x_24852:
[----:B------:R-:W-:Y:S05]  /*3f60*/  BSYNC B2 ;  /* 0x0000000000027941 */ /* 0x000fea0003800000 */
.L_x_24851:
        /* <DEDUP_REMOVED lines=43> */
.L_x_24850:
[----:B------:R-:W-:Y:S05]  /*4220*/  BSYNC B1 ;  /* 0x0000000000017941 */ /* 0x000fea0003800000 */
.L_x_24849:
        /* <DEDUP_REMOVED lines=24> */
.L_x_24854:
[----:B------:R-:W-:Y:S02]  /*43b0*/  IMAD.MOV.U32 R176, RZ, RZ, R24 ;  /* 0x000000ffffb07224 */ /* 0x000fe400078e0018 */
.L_x_24855:
[----:B------:R-:W-:Y:S05]  /*43c0*/  BSYNC B1 ;  /* 0x0000000000017941 */ /* 0x000fea0003800000 */
.L_x_24853:
        /* <DEDUP_REMOVED lines=16> */
.L_x_24859:
[----:B------:R-:W-:Y:S05]  /*44d0*/  BSYNC B2 ;  /* 0x0000000000027941 */ /* 0x000fea0003800000 */
.L_x_24858:
        /* <DEDUP_REMOVED lines=42> */
.L_x_24857:
[----:B------:R-:W-:Y:S05]  /*4780*/  BSYNC B1 ;  /* 0x0000000000017941 */ /* 0x000fea0003800000 */
.L_x_24856:
        /* <DEDUP_REMOVED lines=22> */
.L_x_24861:
[----:B------:R-:W-:Y:S02]  /*48f0*/  MOV R176, R24 ;  /* 0x0000001800b07202 */ /* 0x000fe40000000f00 */
.L_x_24862:
[----:B------:R-:W-:Y:S05]  /*4900*/  BSYNC B1 ;  /* 0x0000000000017941 */ /* 0x000fea0003800000 */
.L_x_24860:
        /* <DEDUP_REMOVED lines=16> */
.L_x_24866:
[----:B------:R-:W-:Y:S05]  /*4a10*/  BSYNC B2 ;  /* 0x0000000000027941 */ /* 0x000fea0003800000 */
.L_x_24865:
        /* <DEDUP_REMOVED lines=42> */
.L_x_24864:
[----:B------:R-:W-:Y:S05]  /*4cc0*/  BSYNC B1 ;  /* 0x0000000000017941 */ /* 0x000fea0003800000 */
.L_x_24863:
        /* <DEDUP_REMOVED lines=22> */
.L_x_24868:
[----:B------:R-:W-:Y:S02]  /*4e30*/  IMAD.MOV.U32 R182, RZ, RZ, R24 ;  /* 0x000000ffffb67224 */ /* 0x000fe400078e0018 */
.L_x_24869:
[----:B------:R-:W-:Y:S05]  /*4e40*/  BSYNC B1 ;  /* 0x0000000000017941 */ /* 0x000fea0003800000 */
.L_x_24867:
        /* <DEDUP_REMOVED lines=16> */
.L_x_24873:
[----:B------:R-:W-:Y:S05]  /*4f50*/  BSYNC B2 ;  /* 0x0000000000027941 */ /* 0x000fea0003800000 */
.L_x_24872:
        /* <DEDUP_REMOVED lines=42> */
.L_x_24871:
[----:B------:R-:W-:Y:S05]  /*5200*/  BSYNC B1 ;  /* 0x0000000000017941 */ /* 0x000fea0003800000 */
.L_x_24870:
        /* <DEDUP_REMOVED lines=22> */
.L_x_24875:
[----:B------:R-:W-:Y:S02]  /*5370*/  IMAD.MOV.U32 R184, RZ, RZ, R24 ;  /* 0x000000ffffb87224 */ /* 0x000fe400078e0018 */
.L_x_24876:
[----:B------:R-:W-:Y:S05]  /*5380*/  BSYNC B1 ;  /* 0x0000000000017941 */ /* 0x000fea0003800000 */
.L_x_24874:
        /* <DEDUP_REMOVED lines=16> */
.L_x_24880:
[----:B------:R-:W-:Y:S05]  /*5490*/  BSYNC B2 ;  /* 0x0000000000027941 */ /* 0x000fea0003800000 */
.L_x_24879:
        /* <DEDUP_REMOVED lines=43> */
.L_x_24878:
[----:B------:R-:W-:Y:S05]  /*5750*/  BSYNC B1 ;  /* 0x0000000000017941 */ /* 0x000fea0003800000 */
.L_x_24877:
        /* <DEDUP_REMOVED lines=22> */
.L_x_24882:
[----:B------:R-:W-:Y:S02]  /*58c0*/  IMAD.MOV.U32 R178, RZ, RZ, R24 ;  /* 0x000000ffffb27224 */ /* 0x000fe400078e0018 */
.L_x_24883:
[----:B------:R-:W-:Y:S05]  /*58d0*/  BSYNC B1 ;  /* 0x0000000000017941 */ /* 0x000fea0003800000 */
.L_x_24881:
        /* <DEDUP_REMOVED lines=16> */
.L_x_24887:
[----:B------:R-:W-:Y:S05]  /*59e0*/  BSYNC B2 ;  /* 0x0000000000027941 */ /* 0x000fea0003800000 */
.L_x_24886:
        /* <DEDUP_REMOVED lines=43> */
.L_x_24885:
[----:B------:R-:W-:Y:S05]  /*5ca0*/  BSYNC B1 ;  /* 0x0000000000017941 */ /* 0x000fea0003800000 */
.L_x_24884:
        /* <DEDUP_REMOVED lines=22> */
.L_x_24889:
[----:B------:R-:W-:Y:S02]  /*5e10*/  IMAD.MOV.U32 R178, RZ, RZ, R24 ;  /* 0x000000ffffb27224 */ /* 0x000fe400078e0018 */
.L_x_24890:
[----:B------:R-:W-:Y:S05]  /*5e20*/  BSYNC B1 ;  /* 0x0000000000017941 */ /* 0x000fea0003800000 */
.L_x_24888:
        /* <DEDUP_REMOVED lines=18> */
.L_x_24894:
[----:B------:R-:W-:Y:S05]  /*5f50*/  BSYNC B2 ;  /* 0x0000000000027941 */ /* 0x000fea0003800000 */
.L_x_24893:
        /* <DEDUP_REMOVED lines=43> */
.L_x_24892:
[----:B------:R-:W-:Y:S05]  /*6210*/  BSYNC B1 ;  /* 0x0000000000017941 */ /* 0x000fea0003800000 */
.L_x_24891:
        /* <DEDUP_REMOVED lines=18> */
[----:B------:R-:W-:Y:S02]  /*6340*/  SEL R176, RZ, 0x1, P1 ;  /* 0x00000001ffb07807 */ /* 0x000fe40000800000 */
[----:B------:R-:W-:Y:S02]  /*6350*/  SEL R188, RZ, 0x1000000, P4 ;  /* 0x01000000ffbc7807 */ /* 0x000fe40002000000 */
[----:B------:R-:W-:Y:S01]  /*6360*/  FSEL R182, R182, RZ, !P4 ;  /* 0x000000ffb6b67208 */ /* 0x000fe20006000000 */
[----:B------:R-:W-:Y:S01]  /*6370*/  IMAD.WIDE.U32 R176, R176, 0x10000, RZ ;  /* 0x00010000b0b07825 */ /* 0x000fe200078e00ff */
[----:B------:R-:W-:-:S03]  /*6380*/  LOP3.LUT R183, R183, R188, R184, 0xfe, !PT ;  /* 0x000000bcb7b77212 */ /* 0x000fc600078efeb8 */
[----:B------:R-:W-:Y:S01]  /*6390*/  FMUL.FTZ R184, R67, R182 ;  /* 0x000000b643b87220 */ /* 0x000fe20000410000 */
[----:B------:R-:W-:Y:S02]  /*63a0*/  LOP3.LUT R194, R178, R180, R176, 0xfe, !PT ;  /* 0x000000b4b2c27212 */ /* 0x000fe400078efeb0 */
[----:B------:R-:W-:Y:S01]  /*63b0*/  LOP3.LUT R193, R181, R183, R193, 0xfe, !PT ;  /* 0x000000b7b5c17212 */ /* 0x000fe200078efec1 */
[----:B------:R-:W-:Y:S01]  /*63c0*/  @P0 FADD.FTZ R184, R191, R184 ;  /* 0x000000b8bfb80221 */ /* 0x000fe20000010000 */
[----:B------:R-:W-:Y:S01]  /*63d0*/  LOP3.LUT R194, R194, R195, RZ, 0xfc, !PT ;  /* 0x000000c3c2c27212 */ /* 0x000fe200078efcff */
[C---:B------:R-:W-:Y:S01]  /*63e0*/  IMAD.WIDE.U32 R190, R189.reuse, R186, c[0x0][0x188] ;  /* 0x00006200bdbe7625 */ /* 0x040fe200078e00ba */
[----:B------:R-:W-:Y:S02]  /*63f0*/  F2FP.PACK_AB R182, R26, R25 ;  /* 0x000000191ab6723e */ /* 0x000fe400000000ff */
[----:B------:R-:W-:Y:S01]  /*6400*/  F2FP.PACK_AB R181, R22, R19 ;  /* 0x0000001316b5723e */ /* 0x000fe200000000ff */
[----:B------:R-:W-:Y:S01]  /*6410*/  IMAD.WIDE.U32 R188, R189, R16, c[0x0][0x190] ;  /* 0x00006400bdbc7625 */ /* 0x000fe200078e0010 */
[----:B------:R-:W-:-:S02]  /*6420*/  F2FP.PACK_AB R180, R20, R17 ;  /* 0x0000001114b4723e */ /* 0x000fc400000000ff */
[----:B------:R-:W-:Y:S02]  /*6430*/  F2FP.PACK_AB R183, R184, R27 ;  /* 0x0000001bb8b7723e */ /* 0x000fe400000000ff */
[----:B------:R-:W-:Y:S01]  /*6440*/  LOP3.LUT R195, R179, R193, R177, 0xfe, !PT ;  /* 0x000000c1b3c37212 */ /* 0x000fe200078efeb1 */
[CC--:B------:R-:W-:Y:S02]  /*6450*/  IMAD.WIDE.U32 R176, R197.reuse, R186.reuse, c[0x0][0x170] ;  /* 0x00005c00c5b07625 */ /* 0x0c0fe400078e00ba */
        /* <DEDUP_REMOVED lines=17> */
.L_x_24896:
[----:B0-----:R-:W-:Y:S02]  /*6570*/  IMAD.MOV.U32 R192, RZ, RZ, R24 ;  /* 0x000000ffffc07224 */ /* 0x001fe400078e0018 */
.L_x_24897:
[----:B------:R-:W-:Y:S05]  /*6580*/  BSYNC B1 ;  /* 0x0000000000017941 */ /* 0x000fea0003800000 */
.L_x_24895:
        /* <DEDUP_REMOVED lines=16> */
.L_x_24901:
[----:B------:R-:W-:Y:S05]  /*6690*/  BSYNC B2 ;  /* 0x0000000000027941 */ /* 0x000fea0003800000 */
.L_x_24900:
        /* <DEDUP_REMOVED lines=43> */
.L_x_24899:
[----:B------:R-:W-:Y:S05]  /*6950*/  BSYNC B1 ;  /* 0x0000000000017941 */ /* 0x000fea0003800000 */
.L_x_24898:
        /* <DEDUP_REMOVED lines=24> */
.L_x_24903:
[----:B------:R-:W-:Y:S02]  /*6ae0*/  IMAD.MOV.U32 R194, RZ, RZ, R24 ;  /* 0x000000ffffc27224 */ /* 0x000fe400078e0018 */
.L_x_24904:
[----:B------:R-:W-:Y:S05]  /*6af0*/  BSYNC B1 ;  /* 0x0000000000017941 */ /* 0x000fea0003800000 */
.L_x_24902:
        /* <DEDUP_REMOVED lines=16> */
.L_x_24908:
[----:B------:R-:W-:Y:S05]  /*6c00*/  BSYNC B2 ;  /* 0x0000000000027941 */ /* 0x000fea0003800000 */
.L_x_24907:
        /* <DEDUP_REMOVED lines=43> */
.L_x_24906:
[----:B------:R-:W-:Y:S05]  /*6ec0*/  BSYNC B1 ;  /* 0x0000000000017941 */ /* 0x000fea0003800000 */
.L_x_24905:
        /* <DEDUP_REMOVED lines=24> */
.L_x_24910:
[----:B------:R-:W-:Y:S02]  /*7050*/  IMAD.MOV.U32 R194, RZ, RZ, R24 ;  /* 0x000000ffffc27224 */ /* 0x000fe400078e0018 */
.L_x_24911:
[----:B------:R-:W-:Y:S05]  /*7060*/  BSYNC B1 ;  /* 0x0000000000017941 */ /* 0x000fea0003800000 */
.L_x_24909:
        /* <DEDUP_REMOVED lines=16> */
.L_x_24915:
[----:B------:R-:W-:Y:S05]  /*7170*/  BSYNC B2 ;  /* 0x0000000000027941 */ /* 0x000fea0003800000 */
.L_x_24914:
        /* <DEDUP_REMOVED lines=43> */
.L_x_24913:
[----:B------:R-:W-:Y:S05]  /*7430*/  BSYNC B1 ;  /* 0x0000000000017941 */ /* 0x000fea0003800000 */
.L_x_24912:
        /* <DEDUP_REMOVED lines=22> */
.L_x_24917:
[----:B------:R-:W-:Y:S02]  /*75a0*/  IMAD.MOV.U32 R196, RZ, RZ, R24 ;  /* 0x000000ffffc47224 */ /* 0x000fe400078e0018 */
.L_x_24918:
[----:B------:R-:W-:Y:S05]  /*75b0*/  BSYNC B1 ;  /* 0x0000000000017941 */ /* 0x000fea0003800000 */
.L_x_24916:
        /* <DEDUP_REMOVED lines=16> */
.L_x_24922:
[----:B------:R-:W-:Y:S05]  /*76c0*/  BSYNC B2 ;  /* 0x0000000000027941 */ /* 0x000fea0003800000 */
.L_x_24921:
        /* <DEDUP_REMOVED lines=43> */
.L_x_24920:
[----:B------:R-:W-:Y:S05]  /*7980*/  BSYNC B1 ;  /* 0x0000000000017941 */ /* 0x000fea0003800000 */
.L_x_24919:
        /* <DEDUP_REMOVED lines=22> */
.L_x_24924:
[----:B------:R-:W-:Y:S02]  /*7af0*/  IMAD.MOV.U32 R194, RZ, RZ, R24 ;  /* 0x000000ffffc27224 */ /* 0x000fe400078e0018 */
.L_x_24925:
[----:B------:R-:W-:Y:S05]  /*7b00*/  BSYNC B1 ;  /* 0x0000000000017941 */ /* 0x000fea0003800000 */
.L_x_24923:
        /* <DEDUP_REMOVED lines=16> */
.L_x_24929:
[----:B------:R-:W-:Y:S05]  /*7c10*/  BSYNC B2 ;  /* 0x0000000000027941 */ /* 0x000fea0003800000 */
.L_x_24928:
        /* <DEDUP_REMOVED lines=43> */
.L_x_24927:
[----:B------:R-:W-:Y:S05]  /*7ed0*/  BSYNC B1 ;  /* 0x0000000000017941 */ /* 0x000fea0003800000 */
.L_x_24926:
        /* <DEDUP_REMOVED lines=22> */
.L_x_24931:
[----:B------:R-:W-:Y:S02]  /*8040*/  IMAD.MOV.U32 R196, RZ, RZ, R24 ;  /* 0x000000ffffc47224 */ /* 0x000fe400078e0018 */
.L_x_24932:
[----:B------:R-:W-:Y:S05]  /*8050*/  BSYNC B1 ;  /* 0x0000000000017941 */ /* 0x000fea0003800000 */
.L_x_24930:
        /* <DEDUP_REMOVED lines=16> */
.L_x_24936:
[----:B------:R-:W-:Y:S05]  /*8160*/  BSYNC B2 ;  /* 0x0000000000027941 */ /* 0x000fea0003800000 */
.L_x_24935:
        /* <DEDUP_REMOVED lines=43> */
.L_x_24934:
[----:B------:R-:W-:Y:S05]  /*8420*/  BSYNC B1 ;  /* 0x0000000000017941 */ /* 0x000fea0003800000 */
.L_x_24933:
        /* <DEDUP_REMOVED lines=22> */
.L_x_24938:
[----:B------:R-:W-:Y:S02]  /*8590*/  IMAD.MOV.U32 R196, RZ, RZ, R24 ;  /* 0x000000ffffc47224 */ /* 0x000fe400078e0018 */
.L_x_24939:
[----:B------:R-:W-:Y:S05]  /*85a0*/  BSYNC B1 ;  /* 0x0000000000017941 */ /* 0x000fea0003800000 */
.L_x_24937:
        /* <DEDUP_REMOVED lines=16> */
.L_x_24943:
[----:B------:R-:W-:Y:S05]  /*86b0*/  BSYNC B2 ;  /* 0x0000000000027941 */ /* 0x000fea0003800000 */
.L_x_24942:
        /* <DEDUP_REMOVED lines=43> */
.L_x_24941:
[----:B------:R-:W-:Y:S05]  /*8970*/  BSYNC B1 ;  /* 0x0000000000017941 */ /* 0x000fea0003800000 */
.L_x_24940:
        /* <DEDUP_REMOVED lines=22> */
.L_x_24945:
[----:B------:R-:W-:Y:S02]  /*8ae0*/  IMAD.MOV.U32 R176, RZ, RZ, R24 ;  /* 0x000000ffffb07224 */ /* 0x000fe400078e0018 */
.L_x_24946:
[----:B------:R-:W-:Y:S05]  /*8af0*/  BSYNC B1 ;  /* 0x0000000000017941 */ /* 0x000fea0003800000 */
.L_x_24944:
        /* <DEDUP_REMOVED lines=18> */
.L_x_24950:
[----:B------:R-:W-:Y:S05]  /*8c20*/  BSYNC B2 ;  /* 0x0000000000027941 */ /* 0x000fea0003800000 */
.L_x_24949:
        /* <DEDUP_REMOVED lines=43> */
.L_x_24948:
[----:B------:R-:W-:Y:S05]  /*8ee0*/  BSYNC B1 ;  /* 0x0000000000017941 */ /* 0x000fea0003800000 */
.L_x_24947:
[----:B------:R-:W0:Y:S01]  /*8ef0*/  I2F.U32 R176, R176 ;  /* 0x000000b000b07306 */ /* 0x000e220000201000 */
[----:B------:R-:W-:Y:S01]  /*8f00*/  HADD2.F32 R178, -RZ, R179.H1_H1 ;  /* 0x300000b3ffb27230 */ /* 0x000fe20000004100 */
[----:B------:R-:W-:Y:S01]  /*8f10*/  SEL R196, RZ, 0x10000, P5 ;  /* 0x00010000ffc47807 */ /* 0x000fe20002800000 */
[----:B------:R-:W-:Y:S01]  /*8f20*/  IMAD.WIDE.U32 R198, R197, R186, c[0x0][0x188] ;  /* 0x00006200c5c67625 */ /* 0x000fe200078e00ba */
[----:B------:R-:W-:Y:S02]  /*8f30*/  LOP3.LUT P5, RZ, R18, 0x2, RZ, 0xc0, !PT ;  /* 0x0000000212ff7812 */ /* 0x000fe400078ac0ff */
[----:B------:R-:W-:Y:S01]  /*8f40*/  SEL R183, RZ, 0x100, P4 ;  /* 0x00000100ffb77807 */ /* 0x000fe20002000000 */
[----:B------:R-:W-:Y:S01]  /*8f50*/  FMUL.FTZ R178, R178, R185 ;  /* 0x000000b9b2b27220 */ /* 0x000fe20000410000 */
[----:B------:R-:W-:Y:S02]  /*8f60*/  SEL R180, RZ, 0x1, P2 ;  /* 0x00000001ffb47807 */ /* 0x000fe40001000000 */
[----:B------:R-:W-:Y:S01]  /*8f70*/  SEL R179, RZ, 0x1, P5 ;  /* 0x00000001ffb37807 */ /* 0x000fe20002800000 */
[----:B------:R-:W-:Y:S01]  /*8f80*/  FMUL.FTZ R182, R178, c[0x0][0x1e8] ;  /* 0x00007a00b2b67a20 */ /* 0x000fe20000410000 */
[----:B------:R-:W-:Y:S01]  /*8f90*/  LOP3.LUT P6, RZ, R18, 0x4, RZ, 0xc0, !PT ;  /* 0x0000000412ff7812 */ /* 0x000fe200078cc0ff */
[----:B------:R-:W-:Y:S01]  /*8fa0*/  IMAD.WIDE.U32 R180, R180, 0x1000000, RZ ;  /* 0x01000000b4b47825 */ /* 0x000fe200078e00ff */
[----:B------:R-:W-:-:S02]  /*8fb0*/  IADD3 R211, R7, 0x60, RZ ;  /* 0x0000006007d37810 */ /* 0x000fc40007ffe0ff */
[----:B------:R-:W-:Y:S01]  /*8fc0*/  SEL R201, RZ, 0x1, P6 ;  /* 0x00000001ffc97807 */ /* 0x000fe20003000000 */
[----:B0-----:R-:W-:Y:S02]  /*8fd0*/  FFMA.FTZ R177, R176, R187, 1.1641532182693481445e-10 ;  /* 0x2f000000b0b17423 */ /* 0x001fe400000100bb */
[----:B------:R-:W-:-:S03]  /*8fe0*/  IMAD.WIDE.U32 R178, R179, 0x100, RZ ;  /* 0x00000100b3b27825 */ /* 0x000fc600078e00ff */
[----:B------:R-:W-:Y:S01]  /*8ff0*/  FSETP.GTU.FTZ.AND P4, PT, R177, c[0x0][0x1e4], PT ;  /* 0x00007900b1007a0b */ /* 0x000fe20003f9c000 */
[----:B------:R-:W-:Y:S01]  /*9000*/  @P0 IMAD.WIDE.U32 R202, R211, R186, c[0x0][0x180] ;  /* 0x00006000d3ca0625 */ /* 0x000fe200078e00ba */
[----:B------:R-:W-:Y:S02]  /*9010*/  SEL R177, RZ, 0x1, P1 ;  /* 0x00000001ffb17807 */ /* 0x000fe40000800000 */
[----:B------:R-:W-:Y:S02]  /*9020*/  SEL R195, RZ, 0x1000000, P4 ;  /* 0x01000000ffc37807 */ /* 0x000fe40002000000 */
[----:B------:R-:W-:Y:S01]  /*9030*/  FSEL R182, R182, RZ, !P4 ;  /* 0x000000ffb6b67208 */ /* 0x000fe20006000000 */
[----:B------:R-:W-:Y:S01]  /*9040*/  IMAD.WIDE.U32 R176, R177, 0x10000, RZ ;  /* 0x00010000b1b07825 */ /* 0x000fe200078e00ff */
[----:B------:R-:W-:Y:S01]  /*9050*/  LOP3.LUT R183, R183, R195, R196, 0xfe, !PT ;  /* 0x000000c3b7b77212 */ /* 0x000fe200078efec4 */
[----:B------:R-:W-:Y:S02]  /*9060*/  @P0 HADD2.F32 R196, -RZ, R31.H1_H1 ;  /* 0x3000001fffc40230 */ /* 0x000fe40000004100 */
[----:B------:R-:W-:Y:S01]  /*9070*/  FMUL.FTZ R195, R59, R182 ;  /* 0x000000b63bc37220 */ /* 0x000fe20000410000 */
[----:B------:R-:W-:-:S02]  /*9080*/  LOP3.LUT R200, R178, R180, R176, 0xfe, !PT ;  /* 0x000000b4b2c87212 */ /* 0x000fc400078efeb0 */
[----:B------:R-:W-:Y:S01]  /*9090*/  SEL R180, RZ, 0x1, P3 ;  /* 0x00000001ffb47807 */ /* 0x000fe20001800000 */
[----:B------:R-:W-:Y:S01]  /*90a0*/  @P0 FADD.FTZ R195, R196, R195 ;  /* 0x000000c3c4c30221 */ /* 0x000fe20000010000 */
[----:B------:R-:W-:Y:S01]  /*90b0*/  LOP3.LUT R200, R200, R201, RZ, 0xfc, !PT ;  /* 0x000000c9c8c87212 */ /* 0x000fe200078efcff */
[----:B------:R-:W-:Y:S01]  /*90c0*/  IMAD.WIDE.U32 R196, R197, R16, c[0x0][0x190] ;  /* 0x00006400c5c47625 */ /* 0x000fe200078e0010 */
[----:B------:R-:W-:Y:S02]  /*90d0*/  LOP3.LUT R201, R181, R183, R180, 0xfe, !PT ;  /* 0x000000b7b5c97212 */ /* 0x000fe400078efeb4 */
[----:B------:R-:W-:Y:S02]  /*90e0*/  F2FP.PACK_AB R182, R193, R192 ;  /* 0x000000c0c1b6723e */ /* 0x000fe400000000ff */
[----:B------:R-:W-:Y:S02]  /*90f0*/  F2FP.PACK_AB R181, R191, R190 ;  /* 0x000000bebfb5723e */ /* 0x000fe400000000ff */
[----:B------:R-:W-:-:S02]  /*9100*/  F2FP.PACK_AB R180, R189, R188 ;  /* 0x000000bcbdb4723e */ /* 0x000fc400000000ff */
        /* <DEDUP_REMOVED lines=19> */
.L_x_24952:
[----:B0-----:R-:W-:Y:S02]  /*9240*/  IMAD.MOV.U32 R180, RZ, RZ, R24 ;  /* 0x000000ffffb47224 */ /* 0x001fe400078e0018 */
.L_x_24953:
[----:B------:R-:W-:Y:S05]  /*9250*/  BSYNC B1 ;  /* 0x0000000000017941 */ /* 0x000fea0003800000 */
.L_x_24951:
        /* <DEDUP_REMOVED lines=16> */
.L_x_24957:
[----:B------:R-:W-:Y:S05]  /*9360*/  BSYNC B2 ;  /* 0x0000000000027941 */ /* 0x000fea0003800000 */
.L_x_24956:
        /* <DEDUP_REMOVED lines=43> */
.L_x_24955:
[----:B------:R-:W-:Y:S05]  /*9620*/  BSYNC B1 ;  /* 0x0000000000017941 */ /* 0x000fea0003800000 */
.L_x_24954:
        /* <DEDUP_REMOVED lines=24> */
.L_x_24959:
[----:B------:R-:W-:Y:S02]  /*97b0*/  IMAD.MOV.U32 R180, RZ, RZ, R24 ;  /* 0x000000ffffb47224 */ /* 0x000fe400078e0018 */
.L_x_24960:
[----:B------:R-:W-:Y:S05]  /*97c0*/  BSYNC B1 ;  /* 0x0000000000017941 */ /* 0x000fea0003800000 */
.L_x_24958:
        /* <DEDUP_REMOVED lines=16> */
.L_x_24964:
[----:B------:R-:W-:Y:S05]  /*98d0*/  BSYNC B2 ;  /* 0x0000000000027941 */ /* 0x000fea0003800000 */
.L_x_24963:
        /* <DEDUP_REMOVED lines=43> */
.L_x_24962:
[----:B------:R-:W-:Y:S05]  /*9b90*/  BSYNC B1 ;  /* 0x0000000000017941 */ /* 0x000fea0003800000 */
.L_x_24961:
        /* <DEDUP_REMOVED lines=24> */
.L_x_24966:
[----:B------:R-:W-:Y:S02]  /*9d20*/  IMAD.MOV.U32 R176, RZ, RZ, R24 ;  /* 0x000000ffffb07224 */ /* 0x000fe400078e0018 */
.L_x_24967:
[----:B------:R-:W-:Y:S05]  /*9d30*/  BSYNC B1 ;  /* 0x0000000000017941 */ /* 0x000fea0003800000 */
.L_x_24965:
        /* <DEDUP_REMOVED lines=16> */
.L_x_24971:
[----:B------:R-:W-:Y:S05]  /*9e40*/  BSYNC B2 ;  /* 0x0000000000027941 */ /* 0x000fea0003800000 */
.L_x_24970:
        /* <DEDUP_REMOVED lines=43> */
.L_x_24969:
[----:B------:R-:W-:Y:S05]  /*a100*/  BSYNC B1 ;  /* 0x0000000000017941 */ /* 0x000fea0003800000 */
.L_x_24968:
        /* <DEDUP_REMOVED lines=22> */
.L_x_24973:
[----:B------:R-:W-:Y:S02]  /*a270*/  IMAD.MOV.U32 R176, RZ, RZ, R24 ;  /* 0x000000ffffb07224 */ /* 0x000fe400078e0018 */
.L_x_24974:
[----:B------:R-:W-:Y:S05]  /*a280*/  BSYNC B1 ;  /* 0x0000000000017941 */ /* 0x000fea0003800000 */
.L_x_24972:
        /* <DEDUP_REMOVED lines=16> */
.L_x_24978:
[----:B------:R-:W-:Y:S05]  /*a390*/  BSYNC B2 ;  /* 0x0000000000027941 */ /* 0x000fea0003800000 */
.L_x_24977:
        /* <DEDUP_REMOVED lines=43> */
.L_x_24976:
[----:B------:R-:W-:Y:S05]  /*a650*/  BSYNC B1 ;  /* 0x0000000000017941 */ /* 0x000fea0003800000 */
.L_x_24975:
        /* <DEDUP_REMOVED lines=22> */
.L_x_24980:
[----:B------:R-:W-:Y:S02]  /*a7c0*/  IMAD.MOV.U32 R182, RZ, RZ, R24 ;  /* 0x000000ffffb67224 */ /* 0x000fe400078e0018 */
.L_x_24981:
[----:B------:R-:W-:Y:S05]  /*a7d0*/  BSYNC B1 ;  /* 0x0000000000017941 */ /* 0x000fea0003800000 */
.L_x_24979:
        /* <DEDUP_REMOVED lines=16> */
.L_x_24985:
[----:B------:R-:W-:Y:S05]  /*a8e0*/  BSYNC B2 ;  /* 0x0000000000027941 */ /* 0x000fea0003800000 */
.L_x_24984:
        /* <DEDUP_REMOVED lines=43> */
.L_x_24983:
[----:B------:R-:W-:Y:S05]  /*aba0*/  BSYNC B1 ;  /* 0x0000000000017941 */ /* 0x000fea0003800000 */
.L_x_24982:
        /* <DEDUP_REMOVED lines=22> */
.L_x_24987:
[----:B------:R-:W-:Y:S02]  /*ad10*/  MOV R204, R24 ;  /* 0x0000001800cc7202 */ /* 0x000fe40000000f00 */
.L_x_24988:
[----:B------:R-:W-:Y:S05]  /*ad20*/  BSYNC B1 ;  /* 0x0000000000017941 */ /* 0x000fea0003800000 */
.L_x_24986:
        /* <DEDUP_REMOVED lines=16> */
.L_x_24992:
[----:B------:R-:W-:Y:S05]  /*ae30*/  BSYNC B2 ;  /* 0x0000000000027941 */ /* 0x000fea0003800000 */
.L_x_24991:
        /* <DEDUP_REMOVED lines=43> */
.L_x_24990:
[----:B------:R-:W-:Y:S05]  /*b0f0*/  BSYNC B1 ;  /* 0x0000000000017941 */ /* 0x000fea0003800000 */
.L_x_24989:
        /* <DEDUP_REMOVED lines=22> */
.L_x_24994:
[----:B------:R-:W-:Y:S02]  /*b260*/  IMAD.MOV.U32 R178, RZ, RZ, R24 ;  /* 0x000000ffffb27224 */ /* 0x000fe400078e0018 */
.L_x_24995:
[----:B------:R-:W-:Y:S05]  /*b270*/  BSYNC B1 ;  /* 0x0000000000017941 */ /* 0x000fea0003800000 */
.L_x_24993:
        /* <DEDUP_REMOVED lines=16> */
.L_x_24999:
[----:B------:R-:W-:Y:S05]  /*b380*/  BSYNC B2 ;  /* 0x0000000000027941 */ /* 0x000fea0003800000 */
.L_x_24998:
        /* <DEDUP_REMOVED lines=43> */
.L_x_24997:
[----:B------:R-:W-:Y:S05]  /*b640*/  BSYNC B1 ;  /* 0x0000000000017941 */ /* 0x000fea0003800000 */
.L_x_24996:
        /* <DEDUP_REMOVED lines=22> */
.L_x_25001:
[----:B------:R-:W-:Y:S02]  /*b7b0*/  MOV R178, R24 ;  /* 0x0000001800b27202 */ /* 0x000fe40000000f00 */
.L_x_25002:
[----:B------:R-:W-:Y:S05]  /*b7c0*/  BSYNC B1 ;  /* 0x0000000000017941 */ /* 0x000fea0003800000 */
.L_x_25000:
        /* <DEDUP_REMOVED lines=18> */
.L_x_25006:
[----:B------:R-:W-:Y:S05]  /*b8f0*/  BSYNC B2 ;  /* 0x0000000000027941 */ /* 0x000fea0003800000 */
.L_x_25005:
        /* <DEDUP_REMOVED lines=43> */
.L_x_25004:
[----:B------:R-:W-:Y:S05]  /*bbb0*/  BSYNC B1 ;  /* 0x0000000000017941 */ /* 0x000fea0003800000 */
.L_x_25003:
[----:B------:R-:W0:Y:S01]  /*bbc0*/  I2F.U32 R176, R178 ;  /* 0x000000b200b07306 */ /* 0x000e220000201000 */
[----:B------:R-:W-:Y:S01]  /*bbd0*/  HADD2.F32 R180, -RZ, R179.H1_H1 ;  /* 0x300000b3ffb47230 */ /* 0x000fe20000004100 */
[----:B------:R-:W-:Y:S01]  /*bbe0*/  SEL R204, RZ, 0x10000, P5 ;  /* 0x00010000ffcc7807 */ /* 0x000fe20002800000 */
[----:B------:R-:W-:Y:S01]  /*bbf0*/  @P0 HADD2.F32 R208, -RZ, R31.H1_H1 ;  /* 0x3000001fffd00230 */ /* 0x000fe20000004100 */
[----:B------:R-:W-:Y:S01]  /*bc00*/  LOP3.LUT P5, RZ, R18, 0x2, RZ, 0xc0, !PT ;  /* 0x0000000212ff7812 */ /* 0x000fe200078ac0ff */
[----:B------:R-:W-:Y:S01]  /*bc10*/  IMAD.WIDE.U32 R212, R211, R186, c[0x0][0x188] ;  /* 0x00006200d3d47625 */ /* 0x000fe200078e00ba */
[----:B------:R-:W-:-:S02]  /*bc20*/  SEL R183, RZ, 0x100, P4 ;  /* 0x00000100ffb77807 */ /* 0x000fc40002000000 */
[----:B------:R-:W-:Y:S01]  /*bc30*/  SEL R181, RZ, 0x1, P2 ;  /* 0x00000001ffb57807 */ /* 0x000fe20001000000 */
[----:B------:R-:W-:Y:S01]  /*bc40*/  FMUL.FTZ R180, R180, R185 ;  /* 0x000000b9b4b47220 */ /* 0x000fe20000410000 */
[----:B------:R-:W-:Y:S01]  /*bc50*/  SEL R179, RZ, 0x1, P1 ;  /* 0x00000001ffb37807 */ /* 0x000fe20000800000 */
[----:B------:R-:W-:Y:S01]  /*bc60*/  IMAD.WIDE.U32 R210, R211, R16, c[0x0][0x190] ;  /* 0x00006400d3d27625 */ /* 0x000fe200078e0010 */
[----:B------:R-:W-:Y:S02]  /*bc70*/  LOP3.LUT P6, RZ, R18, 0x4, RZ, 0xc0, !PT ;  /* 0x0000000412ff7812 */ /* 0x000fe400078cc0ff */
[----:B------:R-:W-:Y:S01]  /*bc80*/  IADD3 R221, R7, 0x80, RZ ;  /* 0x0000008007dd7810 */ /* 0x000fe20007ffe0ff */
[----:B------:R-:W-:Y:S01]  /*bc90*/  FMUL.FTZ R182, R180, c[0x0][0x1e8] ;  /* 0x00007a00b4b67a20 */ /* 0x000fe20000410000 */
[----:B------:R-:W-:Y:S01]  /*bca0*/  SEL R205, RZ, 0x1, P6 ;  /* 0x00000001ffcd7807 */ /* 0x000fe20003000000 */
[----:B0-----:R-:W-:Y:S02]  /*bcb0*/  FFMA.FTZ R176, R176, R187, 1.1641532182693481445e-10 ;  /* 0x2f000000b0b07423 */ /* 0x001fe400000100bb */
[----:B------:R-:W-:-:S03]  /*bcc0*/  IMAD.WIDE.U32 R180, R181, 0x1000000, RZ ;  /* 0x01000000b5b47825 */ /* 0x000fc600078e00ff */
[----:B------:R-:W-:Y:S01]  /*bcd0*/  FSETP.GTU.FTZ.AND P4, PT, R176, c[0x0][0x1e4], PT ;  /* 0x00007900b0007a0b */ /* 0x000fe20003f9c000 */
[----:B------:R-:W-:Y:S01]  /*bce0*/  IMAD.WIDE.U32 R178, R179, 0x10000, RZ ;  /* 0x00010000b3b27825 */ /* 0x000fe200078e00ff */
[----:B------:R-:W-:Y:S02]  /*bcf0*/  SEL R176, RZ, 0x1, P5 ;  /* 0x00000001ffb07807 */ /* 0x000fe40002800000 */
[----:B------:R-:W-:Y:S02]  /*bd00*/  SEL R203, RZ, 0x1000000, P4 ;  /* 0x01000000ffcb7807 */ /* 0x000fe40002000000 */
[----:B------:R-:W-:Y:S01]  /*bd10*/  FSEL R182, R182, RZ, !P4 ;  /* 0x000000ffb6b67208 */ /* 0x000fe20006000000 */
[----:B------:R-:W-:Y:S01]  /*bd20*/  IMAD.WIDE.U32 R176, R176, 0x100, RZ ;  /* 0x00000100b0b07825 */ /* 0x000fe200078e00ff */
[----:B------:R-:W-:-:S03]  /*bd30*/  LOP3.LUT R183, R183, R203, R204, 0xfe, !PT ;  /* 0x000000cbb7b77212 */ /* 0x000fc600078efecc */
        /* <DEDUP_REMOVED lines=29> */
.L_x_25008:
[----:B0-----:R-:W-:Y:S02]  /*bf10*/  IMAD.MOV.U32 R208, RZ, RZ, R24 ;  /* 0x000000ffffd07224 */ /* 0x001fe400078e0018 */
.L_x_25009:
[----:B------:R-:W-:Y:S05]  /*bf20*/  BSYNC B1 ;  /* 0x0000000000017941 */ /* 0x000fea0003800000 */
.L_x_25007:
        /* <DEDUP_REMOVED lines=16> */
.L_x_25013:
[----:B------:R-:W-:Y:S05]  /*c030*/  BSYNC B2 ;  /* 0x0000000000027941 */ /* 0x000fea0003800000 */
.L_x_25012:
        /* <DEDUP_REMOVED lines=43> */
.L_x_25011:
[----:B------:R-:W-:Y:S05]  /*c2f0*/  BSYNC B1 ;  /* 0x0000000000017941 */ /* 0x000fea0003800000 */
.L_x_25010:
        /* <DEDUP_REMOVED lines=24> */
.L_x_25015:
[----:B------:R-:W-:Y:S02]  /*c480*/  MOV R205, R24 ;  /* 0x0000001800cd7202 */ /* 0x000fe40000000f00 */
.L_x_25016:
[----:B------:R-:W-:Y:S05]  /*c490*/  BSYNC B1 ;  /* 0x0000000000017941 */ /* 0x000fea0003800000 */
.L_x_25014:
        /* <DEDUP_REMOVED lines=16> */
.L_x_25020:
[----:B------:R-:W-:Y:S05]  /*c5a0*/  BSYNC B2 ;  /* 0x0000000000027941 */ /* 0x000fea0003800000 */
.L_x_25019:
        /* <DEDUP_REMOVED lines=43> */
.L_x_25018:
[----:B------:R-:W-:Y:S05]  /*c860*/  BSYNC B1 ;  /* 0x0000000000017941 */ /* 0x000fea0003800000 */
.L_x_25017:
[----:B------:R-:W0:Y:S01]  /*c870*/  I2F.U32 R182, R205 ;  /* 0x000000cd00b67306 */ /* 0x000e220000201000 */
[----:B------:R-:W-:Y:S01]  /*c880*/  HADD2.F32 R176, -RZ, R176.H1_H1 ;  /* 0x300000b0ffb07230 */ /* 0x000fe20000004100 */
[----:B------:R-:W-:Y:S01]  /*c890*/  LOP3.LUT R18, R18, 0xfffffffd, RZ, 0xc0, !PT ;  /* 0xfffffffd12127812 */ /* 0x000fe200078ec0ff */
        /* <DEDUP_REMOVED lines=21> */
.L_x_25022:
[----:B------:R-:W-:Y:S02]  /*c9f0*/  IMAD.MOV.U32 R176, RZ, RZ, R24 ;  /* 0x000000ffffb07224 */ /* 0x000fe400078e0018 */
.L_x_25023:
[----:B------:R-:W-:Y:S05]  /*ca00*/  BSYNC B1 ;  /* 0x0000000000017941 */ /* 0x000fea0003800000 */
.L_x_25021:
        /* <DEDUP_REMOVED lines=16> */
.L_x_25027:
[----:B------:R-:W-:Y:S05]  /*cb10*/  BSYNC B2 ;  /* 0x0000000000027941 */ /* 0x000fea0003800000 */
.L_x_25026:
        /* <DEDUP_REMOVED lines=43> */
.L_x_25025:
[----:B------:R-:W-:Y:S05]  /*cdd0*/  BSYNC B1 ;  /* 0x0000000000017941 */ /* 0x000fea0003800000 */
.L_x_25024:
        /* <DEDUP_REMOVED lines=22> */
.L_x_25029:
[----:B------:R-:W-:Y:S02]  /*cf40*/  MOV R176, R24 ;  /* 0x0000001800b07202 */ /* 0x000fe40000000f00 */
.L_x_25030:
[----:B------:R-:W-:Y:S05]  /*cf50*/  BSYNC B1 ;  /* 0x0000000000017941 */ /* 0x000fea0003800000 */
.L_x_25028:
        /* <DEDUP_REMOVED lines=16> */
.L_x_25034:
[----:B------:R-:W-:Y:S05]  /*d060*/  BSYNC B2 ;  /* 0x0000000000027941 */ /* 0x000fea0003800000 */
.L_x_25033:
        /* <DEDUP_REMOVED lines=43> */
.L_x_25032:
[----:B------:R-:W-:Y:S05]  /*d320*/  BSYNC B1 ;  /* 0x0000000000017941 */ /* 0x000fea0003800000 */
.L_x_25031:
        /* <DEDUP_REMOVED lines=22> */
.L_x_25036:
[----:B------:R-:W-:Y:S02]  /*d490*/  IMAD.MOV.U32 R211, RZ, RZ, R24 ;  /* 0x000000ffffd37224 */ /* 0x000fe400078e0018 */
.L_x_25037:
[----:B------:R-:W-:Y:S05]  /*d4a0*/  BSYNC B1 ;  /* 0x0000000000017941 */ /* 0x000fea0003800000 */
.L_x_25035:
        /* <DEDUP_REMOVED lines=16> */
.L_x_25041:
[----:B------:R-:W-:Y:S05]  /*d5b0*/  BSYNC B2 ;  /* 0x0000000000027941 */ /* 0x000fea0003800000 */
.L_x_25040:
        /* <DEDUP_REMOVED lines=43> */
.L_x_25039:
[----:B------:R-:W-:Y:S05]  /*d870*/  BSYNC B1 ;  /* 0x0000000000017941 */ /* 0x000fea0003800000 */
.L_x_25038:
        /* <DEDUP_REMOVED lines=22> */
.L_x_25043:
[----:B------:R-:W-:Y:S02]  /*d9e0*/  MOV R211, R24 ;  /* 0x0000001800d37202 */ /* 0x000fe40000000f00 */
.L_x_25044:
[----:B------:R-:W-:Y:S05]  /*d9f0*/  BSYNC B1 ;  /* 0x0000000000017941 */ /* 0x000fea0003800000 */
.L_x_25042:
        /* <DEDUP_REMOVED lines=16> */
.L_x_25048:
[----:B------:R-:W-:Y:S05]  /*db00*/  BSYNC B2 ;  /* 0x0000000000027941 */ /* 0x000fea0003800000 */
.L_x_25047:
        /* <DEDUP_REMOVED lines=43> */
.L_x_25046:
[----:B------:R-:W-:Y:S05]  /*ddc0*/  BSYNC B1 ;  /* 0x0000000000017941 */ /* 0x000fea0003800000 */
.L_x_25045:
        /* <DEDUP_REMOVED lines=22> */
.L_x_25050:
[----:B------:R-:W-:Y:S02]  /*df30*/  IMAD.MOV.U32 R178, RZ, RZ, R24 ;  /* 0x000000ffffb27224 */ /* 0x000fe400078e0018 */
.L_x_25051:
[----:B------:R-:W-:Y:S05]  /*df40*/  BSYNC B1 ;  /* 0x0000000000017941 */ /* 0x000fea0003800000 */
.L_x_25049:
        /* <DEDUP_REMOVED lines=16> */
.L_x_25055:
[----:B------:R-:W-:Y:S05]  /*e050*/  BSYNC B2 ;  /* 0x0000000000027941 */ /* 0x000fea0003800000 */
.L_x_25054:
        /* <DEDUP_REMOVED lines=43> */
.L_x_25053:
[----:B------:R-:W-:Y:S05]  /*e310*/  BSYNC B1 ;  /* 0x0000000000017941 */ /* 0x000fea0003800000 */
.L_x_25052:
        /* <DEDUP_REMOVED lines=22> */
.L_x_25057:
[----:B------:R-:W-:Y:S02]  /*e480*/  MOV R178, R24 ;  /* 0x0000001800b27202 */ /* 0x000fe40000000f00 */
.L_x_25058:
[----:B------:R-:W-:Y:S05]  /*e490*/  BSYNC B1 ;  /* 0x0000000000017941 */ /* 0x000fea0003800000 */
.L_x_25056:
        /* <DEDUP_REMOVED lines=18> */
.L_x_25062:
[----:B------:R-:W-:Y:S05]  /*e5c0*/  BSYNC B2 ;  /* 0x0000000000027941 */ /* 0x000fea0003800000 */
.L_x_25061:
        /* <DEDUP_REMOVED lines=43> */
.L_x_25060:
[----:B------:R-:W-:Y:S05]  /*e880*/  BSYNC B1 ;  /* 0x0000000000017941 */ /* 0x000fea0003800000 */
.L_x_25059:
        /* <DEDUP_REMOVED lines=11> */
[----:B------:R-:W-:-:S03]  /*e940*/  LOP3.LUT P6, RZ, R18, 0x4, RZ, 0xc0, !PT ;  /* 0x0000000412ff7812 */ /* 0x000fc600078cc0ff */
        /* <DEDUP_REMOVED lines=15> */
[----:B------:R-:W-:Y:S02]  /*ea40*/  LOP3.LUT R216, R216, R217, RZ, 0xfc, !PT ;  /* 0x000000d9d8d87212 */ /* 0x000fe400078efcff */
[----:B------:R-:W-:Y:S02]  /*ea50*/  LOP3.LUT R217, R181, R183, R180, 0xfe, !PT ;  /* 0x000000b7b5d97212 */ /* 0x000fe400078efeb4 */
[----:B------:R-:W-:Y:S02]  /*ea60*/  IADD3 R215, R7, 0xa0, RZ ;  /* 0x000000a007d77810 */ /* 0x000fe40007ffe0ff */
[----:B------:R-:W-:-:S02]  /*ea70*/  F2FP.PACK_AB R182, R213, R208 ;  /* 0x000000d0d5b6723e */ /* 0x000fc400000000ff */
[----:B------:R-:W-:Y:S01]  /*ea80*/  F2FP.PACK_AB R181, R210, R205 ;  /* 0x000000cdd2b5723e */ /* 0x000fe200000000ff */
[----:B------:R-:W-:Y:S01]  /*ea90*/  @P0 IMAD.WIDE.U32 R218, R186, R215, c[0x0][0x180] ;  /* 0x00006000bada0625 */ /* 0x000fe200078e00d7 */
        /* <DEDUP_REMOVED lines=20> */
.L_x_25064:
[----:B0-----:R-:W-:Y:S02]  /*ebe0*/  IMAD.MOV.U32 R218, RZ, RZ, R24 ;  /* 0x000000ffffda7224 */ /* 0x001fe400078e0018 */
.L_x_25065:
[----:B------:R-:W-:Y:S05]  /*ebf0*/  BSYNC B1 ;  /* 0x0000000000017941 */ /* 0x000fea0003800000 */
.L_x_25063:
        /* <DEDUP_REMOVED lines=16> */
.L_x_25069:
[----:B------:R-:W-:Y:S05]  /*ed00*/  BSYNC B2 ;  /* 0x0000000000027941 */ /* 0x000fea0003800000 */
.L_x_25068:
        /* <DEDUP_REMOVED lines=43> */
.L_x_25067:
[----:B------:R-:W-:Y:S05]  /*efc0*/  BSYNC B1 ;  /* 0x0000000000017941 */ /* 0x000fea0003800000 */
.L_x_25066:
        /* <DEDUP_REMOVED lines=24> */
.L_x_25071:
[----:B------:R-:W-:Y:S02]  /*f150*/  MOV R218, R24 ;  /* 0x0000001800da7202 */ /* 0x000fe40000000f00 */
.L_x_25072:
[----:B------:R-:W-:Y:S05]  /*f160*/  BSYNC B1 ;  /* 0x0000000000017941 */ /* 0x000fea0003800000 */
.L_x_25070:
        /* <DEDUP_REMOVED lines=16> */
.L_x_25076:
[----:B------:R-:W-:Y:S05]  /*f270*/  BSYNC B2 ;  /* 0x0000000000027941 */ /* 0x000fea0003800000 */
.L_x_25075:
        /* <DEDUP_REMOVED lines=43> */
.L_x_25074:
[----:B------:R-:W-:Y:S05]  /*f530*/  BSYNC B1 ;  /* 0x0000000000017941 */ /* 0x000fea0003800000 */
.L_x_25073:
        /* <DEDUP_REMOVED lines=24> */
.L_x_25078:
[----:B------:R-:W-:Y:S02]  /*f6c0*/  IMAD.MOV.U32 R176, RZ, RZ, R24 ;  /* 0x000000ffffb07224 */ /* 0x000fe400078e0018 */
.L_x_25079:
[----:B------:R-:W-:Y:S05]  /*f6d0*/  BSYNC B1 ;  /* 0x0000000000017941 */ /* 0x000fea0003800000 */
.L_x_25077:
        /* <DEDUP_REMOVED lines=16> */
.L_x_25083:
[----:B------:R-:W-:Y:S05]  /*f7e0*/  BSYNC B2 ;  /* 0x0000000000027941 */ /* 0x000fea0003800000 */
.L_x_25082:
        /* <DEDUP_REMOVED lines=43> */
.L_x_25081:
[----:B------:R-:W-:Y:S05]  /*faa0*/  BSYNC B1 ;  /* 0x0000000000017941 */ /* 0x000fea0003800000 */
.L_x_25080:
        /* <DEDUP_REMOVED lines=22> */
.L_x_25085:
[----:B------:R-:W-:Y:S02]  /*fc10*/  MOV R176, R24 ;  /* 0x0000001800b07202 */ /* 0x000fe40000000f00 */
.L_x_25086:
[----:B------:R-:W-:Y:S05]  /*fc20*/  BSYNC B1 ;  /* 0x0000000000017941 */ /* 0x000fea0003800000 */
.L_x_25084:
        /* <DEDUP_REMOVED lines=16> */
.L_x_25090:
[----:B------:R-:W-:Y:S05]  /*fd30*/  BSYNC B2 ;  /* 0x0000000000027941 */ /* 0x000fea0003800000 */
.L_x_25089:
        /* <DEDUP_REMOVED lines=43> */
.L_x_25088:
[----:B------:R-:W-:Y:S05]  /*fff0*/  BSYNC B1 ;  /* 0x0000000000017941 */ /* 0x000fea0003800000 */
.L_x_25087:
        /* <DEDUP_REMOVED lines=22> */
.L_x_25092:
[----:B------:R-:W-:Y:S02]  /*10160*/  IMAD.MOV.U32 R220, RZ, RZ, R24 ;  /* 0x000000ffffdc7224 */ /* 0x000fe400078e0018 */
.L_x_25093:
[----:B------:R-:W-:Y:S05]  /*10170*/  BSYNC B1 ;  /* 0x0000000000017941 */ /* 0x000fea0003800000 */
.L_x_25091:
        /* <DEDUP_REMOVED lines=16> */
.L_x_25097:
[----:B------:R-:W-:Y:S05]  /*10280*/  BSYNC B2 ;  /* 0x0000000000027941 */ /* 0x000fea0003800000 */
.L_x_25096:
        /* <DEDUP_REMOVED lines=43> */
.L_x_25095:
[----:B------:R-:W-:Y:S05]  /*10540*/  BSYNC B1 ;  /* 0x0000000000017941 */ /* 0x000fea0003800000 */
.L_x_25094:
        /* <DEDUP_REMOVED lines=22> */
.L_x_25099:
[----:B------:R-:W-:Y:S02]  /*106b0*/  MOV R220, R24 ;  /* 0x0000001800dc7202 */ /* 0x000fe40000000f00 */
.L_x_25100:
[----:B------:R-:W-:Y:S05]  /*106c0*/  BSYNC B1 ;  /* 0x0000000000017941 */ /* 0x000fea0003800000 */
.L_x_25098:
        /* <DEDUP_REMOVED lines=16> */
.L_x_25104:
[----:B------:R-:W-:Y:S05]  /*107d0*/  BSYNC B2 ;  /* 0x0000000000027941 */ /* 0x000fea0003800000 */
.L_x_25103:
        /* <DEDUP_REMOVED lines=43> */
.L_x_25102:
[----:B------:R-:W-:Y:S05]  /*10a90*/  BSYNC B1 ;  /* 0x0000000000017941 */ /* 0x000fea0003800000 */
.L_x_25101:
        /* <DEDUP_REMOVED lines=22> */
.L_x_25106:
[----:B------:R-:W-:Y:S02]  /*10c00*/  IMAD.MOV.U32 R178, RZ, RZ, R24 ;  /* 0x000000ffffb27224 */ /* 0x000fe400078e0018 */
.L_x_25107:
[----:B------:R-:W-:Y:S05]  /*10c10*/  BSYNC B1 ;  /* 0x0000000000017941 */ /* 0x000fea0003800000 */
.L_x_25105:
        /* <DEDUP_REMOVED lines=16> */
.L_x_25111:
[----:B------:R-:W-:Y:S05]  /*10d20*/  BSYNC B2 ;  /* 0x0000000000027941 */ /* 0x000fea0003800000 */
.L_x_25110:
        /* <DEDUP_REMOVED lines=43> */
.L_x_25109:
[----:B------:R-:W-:Y:S05]  /*10fe0*/  BSYNC B1 ;  /* 0x0000000000017941 */ /* 0x000fea0003800000 */
.L_x_25108:
        /* <DEDUP_REMOVED lines=22> */
.L_x_25113:
[----:B------:R-:W-:Y:S02]  /*11150*/  MOV R178, R24 ;  /* 0x0000001800b27202 */ /* 0x000fe40000000f00 */
.L_x_25114:
[----:B------:R-:W-:Y:S05]  /*11160*/  BSYNC B1 ;  /* 0x0000000000017941 */ /* 0x000fea0003800000 */
.L_x_25112:
        /* <DEDUP_REMOVED lines=18> */
.L_x_25118:
[----:B------:R-:W-:Y:S05]  /*11290*/  BSYNC B2 ;  /* 0x0000000000027941 */ /* 0x000fea0003800000 */
.L_x_25117:
        /* <DEDUP_REMOVED lines=40> */
[----:B------:R-:W-:Y:S02]  /*11520*/  LOP3.LUT R21, R183, UR25, R206, 0x96, !PT ;  /* 0x00000019b7157c12 */ /* 0x000fe4000f8e96ce */
[----:B------:R-:W-:Y:S01]  /*11530*/  MOV R24, R182 ;  /* 0x000000b600187202 */ /* 0x000fe20000000f00 */
[----:B------:R-:W-:Y:S01]  /*11540*/  IMAD.MOV.U32 R206, RZ, RZ, R176 ;  /* 0x000000ffffce7224 */ /* 0x000fe200078e00b0 */
[----:B------:R-:W-:Y:S02]  /*11550*/  LOP3.LUT R23, R177, UR26, R180, 0x96, !PT ;  /* 0x0000001ab1177c12 */ /* 0x000fe4000f8e96b4 */
.L_x_25116:
[----:B------:R-:W-:Y:S05]  /*11560*/  BSYNC B1 ;  /* 0x0000000000017941 */ /* 0x000fea0003800000 */
.L_x_25115:
[----:B------:R-:W-:Y:S01]  /*11570*/  FADD.FTZ R180, RZ, R8 ;  /* 0x00000008ffb47221 */ /* 0x000fe20000010000 */
[----:B------:R-:W0:Y:S01]  /*11580*/  I2F.U32 R178, R178 ;  /* 0x000000b200b27306 */ /* 0x000e220000201000 */
[----:B------:R-:W-:Y:S01]  /*11590*/  SEL R223, RZ, 0x100, P4 ;  /* 0x00000100ffdf7807 */ /* 0x000fe20002000000 */
[----:B------:R-:W-:Y:S01]  /*115a0*/  @P0 HADD2.F32 R224, -RZ, R31.H1_H1 ;  /* 0x3000001fffe00230 */ /* 0x000fe20000004100 */
[----:B------:R-:W-:Y:S01]  /*115b0*/  FADD.FTZ R177, R180, R9 ;  /* 0x00000009b4b17221 */ /* 0x000fe20000010000 */
[----:B------:R-:W-:-:S02]  /*115c0*/  SEL R176, RZ, 0x10000, P5 ;  /* 0x00010000ffb07807 */ /* 0x000fc40002800000 */
[C---:B------:R-:W-:Y:S01]  /*115d0*/  LOP3.LUT P5, RZ, R18.reuse, 0x2, RZ, 0xc0, !PT ;  /* 0x0000000212ff7812 */ /* 0x040fe200078ac0ff */
[----:B------:R-:W-:Y:S01]  /*115e0*/  FADD.FTZ R180, R177, R10 ;  /* 0x0000000ab1b47221 */ /* 0x000fe20000010000 */
[----:B------:R-:W-:Y:S02]  /*115f0*/  SEL R181, RZ, 0x1, P1 ;  /* 0x00000001ffb57807 */ /* 0x000fe40000800000 */
[----:B------:R-:W-:Y:S01]  /*11600*/  LOP3.LUT P6, RZ, R18, 0x4, RZ, 0xc0, !PT ;  /* 0x0000000412ff7812 */ /* 0x000fe200078cc0ff */
[----:B------:R-:W-:Y:S01]  /*11610*/  FADD.FTZ R177, R180, R11 ;  /* 0x0000000bb4b17221 */ /* 0x000fe20000010000 */
[----:B------:R-:W-:Y:S02]  /*11620*/  SEL R225, RZ, 0x1, P3 ;  /* 0x00000001ffe17807 */ /* 0x000fe40001800000 */
[----:B------:R-:W-:Y:S01]  /*11630*/  ISETP.NE.AND P1, PT, R2, RZ, PT ;  /* 0x000000ff0200720c */ /* 0x000fe20003f25270 */
[----:B------:R-:W-:Y:S02]  /*11640*/  FADD.FTZ R180, R177, R12 ;  /* 0x0000000cb1b47221 */ /* 0x000fe40000010000 */
[----:B0-----:R-:W-:-:S02]  /*11650*/  FFMA.FTZ R187, R178, R187, 1.1641532182693481445e-10 ;  /* 0x2f000000b2bb7423 */ /* 0x001fc400000100bb */
[----:B------:R-:W-:-:S03]  /*11660*/  FADD.FTZ R177, R180, R13 ;  /* 0x0000000db4b17221 */ /* 0x000fc60000010000 */
[----:B------:R-:W-:Y:S01]  /*11670*/  FSETP.GTU.FTZ.AND P4, PT, R187, c[0x0][0x1e4], PT ;  /* 0x00007900bb007a0b */ /* 0x000fe20003f9c000 */
[----:B------:R-:W-:Y:S01]  /*11680*/  FADD.FTZ R180, R177, R14 ;  /* 0x0000000eb1b47221 */ /* 0x000fe20000010000 */
[----:B------:R-:W-:Y:S02]  /*11690*/  SEL R187, RZ, 0x1, P6 ;  /* 0x00000001ffbb7807 */ /* 0x000fe40003000000 */
[----:B------:R-:W-:Y:S01]  /*116a0*/  SEL R178, RZ, 0x1000000, P4 ;  /* 0x01000000ffb27807 */ /* 0x000fe20002000000 */
[----:B------:R-:W-:-:S03]  /*116b0*/  FADD.FTZ R180, R180, R15 ;  /* 0x0000000fb4b47221 */ /* 0x000fc60000010000 */
[----:B------:R-:W-:Y:S01]  /*116c0*/  LOP3.LUT R223, R223, R178, R176, 0xfe, !PT ;  /* 0x000000b2dfdf7212 */ /* 0x000fe200078efeb0 */
        /* <DEDUP_REMOVED lines=27> */
[----:B------:R-:W-:Y:S02]  /*11880*/  FMUL.FTZ R180, R180, R185 ;  /* 0x000000b9b4b47220 */ /* 0x000fe40000410000 */
[----:B------:R-:W-:Y:S02]  /*11890*/  FADD.FTZ R182, R182, R209 ;  /* 0x000000d1b6b67221 */ /* 0x000fe40000010000 */
[----:B------:R-:W-:Y:S02]  /*118a0*/  FMUL.FTZ R178, R180, c[0x0][0x1e8] ;  /* 0x00007a00b4b27a20 */ /* 0x000fe40000410000 */
[----:B------:R-:W-:Y:S01]  /*118b0*/  FADD.FTZ R179, R182, R205 ;  /* 0x000000cdb6b37221 */ /* 0x000fe20000010000 */
[----:B------:R-:W-:Y:S01]  /*118c0*/  SEL R182, RZ, 0x1, P5 ;  /* 0x00000001ffb67807 */ /* 0x000fe20002800000 */
[----:B------:R-:W-:Y:S01]  /*118d0*/  IMAD.WIDE.U32 R176, R177, 0x1000000, RZ ;  /* 0x01000000b1b07825 */ /* 0x000fe200078e00ff */
[----:B------:R-:W-:-:S03]  /*118e0*/  FSEL R178, R178, RZ, !P4 ;  /* 0x000000ffb2b27208 */ /* 0x000fc60006000000 */
[----:B------:R-:W-:Y:S01]  /*118f0*/  FADD.FTZ R179, R179, R210 ;  /* 0x000000d2b3b37221 */ /* 0x000fe20000010000 */
[----:B------:R-:W-:Y:S01]  /*11900*/  LOP3.LUT R225, R177, R223, R225, 0xfe, !PT ;  /* 0x000000dfb1e17212 */ /* 0x000fe200078efee1 */
[----:B------:R-:W-:Y:S01]  /*11910*/  IMAD.WIDE.U32 R180, R181, 0x10000, RZ ;  /* 0x00010000b5b47825 */ /* 0x000fe200078e00ff */
[----:B------:R-:W-:-:S03]  /*11920*/  F2FP.PACK_AB R177, R219, R216 ;  /* 0x000000d8dbb1723e */ /* 0x000fc600000000ff */
[----:B------:R-:W-:Y:S02]  /*11930*/  FADD.FTZ R222, R179, R208 ;  /* 0x000000d0b3de7221 */ /* 0x000fe40000010000 */
[----:B------:R-:W-:-:S04]  /*11940*/  IMAD.WIDE.U32 R182, R182, 0x100, RZ ;  /* 0x00000100b6b67825 */ /* 0x000fc800078e00ff */
[----:B------:R-:W-:Y:S01]  /*11950*/  FADD.FTZ R222, R222, R213 ;  /* 0x000000d5dede7221 */ /* 0x000fe20000010000 */
[----:B------:R-:W-:Y:S01]  /*11960*/  LOP3.LUT R180, R182, R176, R180, 0xfe, !PT ;  /* 0x000000b0b6b47212 */ /* 0x000fe200078efeb4 */
[----:B------:R-:W-:Y:S01]  /*11970*/  FMUL.FTZ R185, R35, R178 ;  /* 0x000000b223b97220 */ /* 0x000fe20000410000 */
[----:B------:R-:W-:Y:S01]  /*11980*/  F2FP.PACK_AB R178, R221, R218 ;  /* 0x000000daddb2723e */ /* 0x000fe200000000ff */
[----:B------:R-:W-:Y:S01]  /*11990*/  FADD.FTZ R179, R222, R211 ;  /* 0x000000d3deb37221 */ /* 0x000fe20000010000 */
[----:B------:R-:W-:Y:S01]  /*119a0*/  LOP3.LUT R180, R180, R187, RZ, 0xfc, !PT ;  /* 0x000000bbb4b47212 */ /* 0x000fe200078efcff */
[----:B------:R-:W-:Y:S01]  /*119b0*/  @P0 FADD.FTZ R185, R224, R185 ;  /* 0x000000b9e0b90221 */ /* 0x000fe20000010000 */
[----:B------:R-:W-:Y:S01]  /*119c0*/  F2FP.PACK_AB R176, R217, R214 ;  /* 0x000000d6d9b0723e */ /* 0x000fe200000000ff */
[----:B------:R-:W-:Y:S01]  /*119d0*/  FADD.FTZ R179, R179, R212 ;  /* 0x000000d4b3b37221 */ /* 0x000fe20000010000 */
[----:B------:R-:W-:Y:S01]  /*119e0*/  LOP3.LUT R181, R183, R225, R181, 0xfe, !PT ;  /* 0x000000e1b7b57212 */ /* 0x000fe200078efeb5 */
[----:B------:R-:W-:-:S04]  /*119f0*/  IMAD.WIDE.U32 R186, R215, R186, c[0x0][0x188] ;  /* 0x00006200d7ba7625 */ /* 0x000fc800078e00ba */
[----:B------:R-:W-:Y:S01]  /*11a00*/  FADD.FTZ R182, R179, R214 ;  /* 0x000000d6b3b67221 */ /* 0x000fe20000010000 */
[----:B------:R-:W-:-:S03]  /*11a10*/  F2FP.PACK_AB R179, R185, R220 ;  /* 0x000000dcb9b3723e */ /* 0x000fc600000000ff */
[----:B------:R-:W-:Y:S02]  /*11a20*/  FADD.FTZ R223, R182, R217 ;  /* 0x000000d9b6df7221 */ /* 0x000fe40000010000 */
        /* <DEDUP_REMOVED lines=11> */
.L_x_25123:
        /* <DEDUP_REMOVED lines=116> */
.L_x_25124:
        /* <DEDUP_REMOVED lines=73> */
[----:B------:R-:W-:Y:S01]  /*126b0*/  F2FP.PACK_AB R9, R12, R9 ;  /* 0x000000090c09723e */ /* 0x000fe200000000ff */
[----:B------:R-:W-:Y:S01]  /*126c0*/  FFMA.FTZ R8, R124, R27, R172 ;  /* 0x0000001b7c087223 */ /* 0x000fe200000100ac */
[----:B------:R-:W-:Y:S01]  /*126d0*/  F2FP.PACK_AB R10, R15, R14 ;  /* 0x0000000e0f0a723e */ /* 0x000fe200000000ff */
[----:B------:R-:W-:Y:S01]  /*126e0*/  FFMA.FTZ R13, R125, R16, R173 ;  /* 0x000000107d0d7223 */ /* 0x000fe200000100ad */
[----:B------:R-:W-:Y:S01]  /*126f0*/  LEA R16, P0, R7, c[0x0][0x208], 0x4 ;  /* 0x0000820007107a11 */ /* 0x000fe200078020ff */
[C---:B------:R-:W-:Y:S02]  /*12700*/  FMUL.FTZ R20, R179.reuse, R20 ;  /* 0x00000014b3147220 */ /* 0x040fe40000410000 */
[----:B------:R-:W-:Y:S01]  /*12710*/  FMUL.FTZ R25, R179, R25 ;  /* 0x00000019b3197220 */ /* 0x000fe20000410000 */
[----:B------:R-:W-:Y:S01]  /*12720*/  F2FP.PACK_AB R8, R13, R8 ;  /* 0x000000080d08723e */ /* 0x000fe200000000ff */
        /* <DEDUP_REMOVED lines=12> */
[----:B------:R-:W-:Y:S01]  /*127f0*/  LEA.HI.X R17, R7, c[0x0][0x20c], RZ, 0x4, P0 ;  /* 0x0000830007117a11 */ /* 0x000fe200000f24ff */
[----:B------:R-:W-:Y:S01]  /*12800*/  FFMA.FTZ R184, R115, R184, R163 ;  /* 0x000000b873b87223 */ /* 0x000fe200000100a3 */
[----:B------:R-:W-:Y:S01]  /*12810*/  F2FP.PACK_AB R11, R236, R11 ;  /* 0x0000000bec0b723e */ /* 0x000fe200000000ff */
[----:B------:R-:W-:Y:S01]  /*12820*/  FFMA.FTZ R25, R113, R26, R161 ;  /* 0x0000001a71197223 */ /* 0x000fe200000100a1 */
[----:B------:R-:W-:Y:S01]  /*12830*/  IADD3 R26, R7, 0x20, RZ ;  /* 0x00000020071a7810 */ /* 0x000fe20007ffe0ff */
[----:B------:R-:W-:Y:S01]  /*12840*/  @!P1 IMAD.WIDE R176, R0, R181, c[0x0][0x1a8] ;  /* 0x00006a0000b09625 */ /* 0x000fe200078e02b5 */
[----:B------:R-:W-:-:S02]  /*12850*/  F2FP.PACK_AB R15, R184, R185 ;  /* 0x000000b9b80f723e */ /* 0x000fc400000000ff */
[----:B------:R-:W-:Y:S01]  /*12860*/  F2FP.PACK_AB R14, R25, R14 ;  /* 0x0000000e190e723e */ /* 0x000fe200000000ff */
[----:B------:R-:W-:Y:S01]  /*12870*/  FFMA.FTZ R13, R118, R19, R166 ;  /* 0x00000013760d7223 */ /* 0x000fe200000100a6 */
[----:B------:R1:W-:Y:S01]  /*12880*/  @!P1 STG.E [R176.64], R179 ;  /* 0x000000b3b0009986 */ /* 0x0003e2000c101906 */
[----:B------:R-:W-:Y:S02]  /*12890*/  FFMA.FTZ R22, R119, R22, R167 ;  /* 0x0000001677167223 */ /* 0x000fe400000100a7 */
[----:B------:R-:W-:Y:S01]  /*128a0*/  IMAD.MOV.U32 R19, RZ, RZ, 0x10 ;  /* 0x00000010ff137424 */ /* 0x000fe200078e00ff */
[----:B------:R2:W-:Y:S01]  /*128b0*/  STG.E.128 [R16.64], R8 ;  /* 0x0000000810007986 */ /* 0x0005e2000c101d06 */
[----:B------:R-:W-:Y:S01]  /*128c0*/  FMUL.FTZ R185, R179, R188 ;  /* 0x000000bcb3b97220 */ /* 0x000fe20000410000 */
[----:B------:R-:W-:Y:S01]  /*128d0*/  F2FP.PACK_AB R13, R22, R13 ;  /* 0x0000000d160d723e */ /* 0x000fe200000000ff */
        /* <DEDUP_REMOVED lines=17> */
[----:B------:R-:W-:Y:S01]  /*129f0*/  F2FP.PACK_AB R8, R20, R185 ;  /* 0x000000b91408723e */ /* 0x000fe200000000ff */
        /* <DEDUP_REMOVED lines=9> */
[----:B------:R-:W-:Y:S01]  /*12a90*/  FFMA.FTZ R14, R96, R195, R144 ;  /* 0x000000c3600e7223 */ /* 0x000fe20000010090 */
[----:B------:R-:W-:Y:S01]  /*12aa0*/  LEA.HI.X R189, R215, c[0x0][0x20c], RZ, 0x4, P0 ;  /* 0x00008300d7bd7a11 */ /* 0x000fe200000f24ff */
[----:B------:R-:W-:Y:S01]  /*12ab0*/  FFMA.FTZ R27, R97, R178, R145 ;  /* 0x000000b2611b7223 */ /* 0x000fe20000010091 */
[----:B------:R-:W-:Y:S01]  /*12ac0*/  F2FP.PACK_AB R12, R17, R12 ;  /* 0x0000000c110c723e */ /* 0x000fe200000000ff */
[C---:B------:R-:W-:Y:S02]  /*12ad0*/  FMUL.FTZ R183, R179.reuse, R204 ;  /* 0x000000ccb3b77220 */ /* 0x040fe40000410000 */
[----:B------:R-:W-:Y:S01]  /*12ae0*/  FMUL.FTZ R186, R179, R186 ;  /* 0x000000bab3ba7220 */ /* 0x000fe20000410000 */
[----:B------:R-:W-:Y:S01]  /*12af0*/  F2FP.PACK_AB R14, R27, R14 ;  /* 0x0000000e1b0e723e */ /* 0x000fe200000000ff */
[----:B------:R-:W-:-:S02]  /*12b00*/  FMUL.FTZ R191, R179, R194 ;  /* 0x000000c2b3bf7220 */ /* 0x000fc40000410000 */
[C---:B------:R-:W-:Y:S02]  /*12b10*/  FMUL.FTZ R209, R179.reuse, R218 ;  /* 0x000000dab3d17220 */ /* 0x040fe40000410000 */
[----:B------:R-:W-:Y:S02]  /*12b20*/  FMUL.FTZ R232, R179, R232 ;  /* 0x000000e8b3e87220 */ /* 0x000fe40000410000 */
[----:B------:R-:W-:Y:S02]  /*12b30*/  FFMA.FTZ R199, R98, R199, R146 ;  /* 0x000000c762c77223 */ /* 0x000fe40000010092 */
[----:B------:R-:W-:Y:S02]  /*12b40*/  FFMA.FTZ R182, R99, R182, R147 ;  /* 0x000000b663b67223 */ /* 0x000fe40000010093 */
[C---:B------:R-:W-:Y:S02]  /*12b50*/  FMUL.FTZ R197, R179.reuse, R197 ;  /* 0x000000c5b3c57220 */ /* 0x040fe40000410000 */
[----:B------:R-:W-:Y:S01]  /*12b60*/  FMUL.FTZ R198, R179, R198 ;  /* 0x000000c6b3c67220 */ /* 0x000fe20000410000 */
[----:B------:R-:W-:Y:S01]  /*12b70*/  F2FP.PACK_AB R15, R182, R199 ;  /* 0x000000c7b60f723e */ /* 0x000fe200000000ff */
[----:B------:R-:W-:Y:S01]  /*12b80*/  FFMA.FTZ R187, R110, R187, R158 ;  /* 0x000000bb6ebb7223 */ /* 0x000fe2000001009e */
[----:B------:R-:W-:Y:S01]  /*12b90*/  IADD3 R182, R7, 0x80, RZ ;  /* 0x0000008007b67810 */ /* 0x000fe20007ffe0ff */
[----:B------:R-:W-:-:S02]  /*12ba0*/  FFMA.FTZ R22, R111, R22, R159 ;  /* 0x000000166f167223 */ /* 0x000fc4000001009f */
[----:B------:R-:W-:Y:S02]  /*12bb0*/  FFMA.FTZ R178, R88, R201, R136 ;  /* 0x000000c958b27223 */ /* 0x000fe40000010088 */
[----:B------:R-:W-:Y:S01]  /*12bc0*/  FFMA.FTZ R185, R89, R224, R137 ;  /* 0x000000e059b97223 */ /* 0x000fe20000010089 */
[----:B------:R-:W-:Y:S01]  /*12bd0*/  F2FP.PACK_AB R9, R22, R187 ;  /* 0x000000bb1609723e */ /* 0x000fe200000000ff */
[C---:B------:R-:W-:Y:S02]  /*12be0*/  FMUL.FTZ R177, R179.reuse, R222 ;  /* 0x000000deb3b17220 */ /* 0x040fe40000410000 */
[----:B------:R-:W-:Y:S01]  /*12bf0*/  FMUL.FTZ R210, R179, R210 ;  /* 0x000000d2b3d27220 */ /* 0x000fe20000410000 */
        /* <DEDUP_REMOVED lines=47> */
.L_x_25121:
[----:B------:R-:W-:Y:S05]  /*12ef0*/  BSYNC B0 ;  /* 0x0000000000007941 */ /* 0x000fea0003800000 */
.L_x_24782:
[----:B------:R-:W-:Y:S05]  /*12f00*/  EXIT ;  /* 0x000000000000794d */ /* 0x000fea0003800000 */
.L_x_25119:
[----:B0-----:R-:W-:Y:S01]  /*12f10*/  HFMA2.MMA R16, -RZ, RZ, 0, 1.847743988037109375e-06 ;  /* 0x0000001fff107435 */ /* 0x001fe200000001ff */
[----:B------:R-:W-:Y:S01]  /*12f20*/  MOV R180, R223 ;  /* 0x000000df00b47202 */ /* 0x000fe20000000f00 */
[----:B------:R-:W-:Y:S01]  /*12f30*/  IMAD.MOV.U32 R179, RZ, RZ, 0x1 ;  /* 0x00000001ffb37424 */ /* 0x000fe200078e00ff */
[----:B------:R-:W-:Y:S01]  /*12f40*/  MOV R176, 0x12f70 ;  /* 0x00012f7000b07802 */ /* 0x000fe20000000f00 */
[----:B------:R-:W-:Y:S02]  /*12f50*/  IMAD.MOV.U32 R181, RZ, RZ, -0x1 ;  /* 0xffffffffffb57424 */ /* 0x000fe400078e00ff */
[----:B------:R-:W-:Y:S05]  /*12f60*/  CALL.REL.NOINC `($__internal_93_$__cuda_sm70_shflsync_bfly_p) ;  /* 0x0000099000007944 */ /* 0x000fea0003c00000 */
[----:B01----:R-:W-:Y:S05]  /*12f70*/  BRA `(.L_x_25123) ;  /* 0xffffeb6000007947 */ /* 0x003fea000383ffff */
.L_x_25120:
[----:B------:R-:W-:Y:S01]  /*12f80*/  MOV R179, 0x2 ;  /* 0x0000000200b37802 */ /* 0x000fe20000000f00 */
[----:B------:R-:W-:Y:S01]  /*12f90*/  IMAD.MOV.U32 R16, RZ, RZ, 0x1f ;  /* 0x0000001fff107424 */ /* 0x000fe200078e00ff */
[----:B------:R-:W-:Y:S02]  /*12fa0*/  MOV R181, 0xffffffff ;  /* 0xffffffff00b57802 */ /* 0x000fe40000000f00 */
[----:B------:R-:W-:Y:S02]  /*12fb0*/  MOV R176, 0x12fd0 ;  /* 0x00012fd000b07802 */ /* 0x000fe40000000f00 */
[----:B0-----:R-:W-:Y:S05]  /*12fc0*/  CALL.REL.NOINC `($__internal_93_$__cuda_sm70_shflsync_bfly_p) ;  /* 0x0000093000007944 */ /* 0x001fea0003c00000 */
[----:B01----:R-:W-:Y:S01]  /*12fd0*/  FADD.FTZ R180, R180, R16 ;  /* 0x00000010b4b47221 */ /* 0x003fe20000010000 */
[----:B------:R-:W-:Y:S01]  /*12fe0*/  HFMA2.MMA R16, -RZ, RZ, 0, 1.847743988037109375e-06 ;  /* 0x0000001fff107435 */ /* 0x000fe200000001ff */
[----:B------:R-:W-:Y:S01]  /*12ff0*/  IMAD.MOV.U32 R179, RZ, RZ, 0x4 ;  /* 0x00000004ffb37424 */ /* 0x000fe200078e00ff */
[----:B------:R-:W-:Y:S01]  /*13000*/  MOV R176, 0x13030 ;  /* 0x0001303000b07802 */ /* 0x000fe20000000f00 */
[----:B------:R-:W-:-:S03]  /*13010*/  IMAD.MOV.U32 R181, RZ, RZ, -0x1 ;  /* 0xffffffffffb57424 */ /* 0x000fc600078e00ff */
[----:B------:R-:W-:Y:S05]  /*13020*/  CALL.REL.NOINC `($__internal_93_$__cuda_sm70_shflsync_bfly_p) ;  /* 0x000008d000007944 */ /* 0x000fea0003c00000 */
[----:B01----:R-:W-:Y:S01]  /*13030*/  FADD.FTZ R180, R180, R16 ;  /* 0x00000010b4b47221 */ /* 0x003fe20000010000 */
[----:B------:R-:W-:Y:S01]  /*13040*/  MOV R179, 0x8 ;  /* 0x0000000800b37802 */ /* 0x000fe20000000f00 */
[----:B------:R-:W-:Y:S01]  /*13050*/  IMAD.MOV.U32 R16, RZ, RZ, 0x1f ;  /* 0x0000001fff107424 */ /* 0x000fe200078e00ff */
[----:B------:R-:W-:-:S02]  /*13060*/  MOV R181, 0xffffffff ;  /* 0xffffffff00b57802 */ /* 0x000fc40000000f00 */
[----:B------:R-:W-:Y:S02]  /*13070*/  MOV R176, 0x13090 ;  /* 0x0001309000b07802 */ /* 0x000fe40000000f00 */
[----:B------:R-:W-:Y:S05]  /*13080*/  CALL.REL.NOINC `($__internal_93_$__cuda_sm70_shflsync_bfly_p) ;  /* 0x0000087000007944 */ /* 0x000fea0003c00000 */
[----:B01----:R-:W-:Y:S01]  /*13090*/  FADD.FTZ R180, R180, R16 ;  /* 0x00000010b4b47221 */ /* 0x003fe20000010000 */
[----:B------:R-:W-:Y:S01]  /*130a0*/  HFMA2.MMA R16, -RZ, RZ, 0, 1.847743988037109375e-06 ;  /* 0x0000001fff107435 */ /* 0x000fe200000001ff */
[----:B------:R-:W-:Y:S01]  /*130b0*/  IMAD.MOV.U32 R179, RZ, RZ, 0x10 ;  /* 0x00000010ffb37424 */ /* 0x000fe200078e00ff */
[----:B------:R-:W-:Y:S01]  /*130c0*/  MOV R176, 0x130f0 ;  /* 0x000130f000b07802 */ /* 0x000fe20000000f00 */
[----:B------:R-:W-:-:S03]  /*130d0*/  IMAD.MOV.U32 R181, RZ, RZ, -0x1 ;  /* 0xffffffffffb57424 */ /* 0x000fc600078e00ff */
[----:B------:R-:W-:Y:S05]  /*130e0*/  CALL.REL.NOINC `($__internal_93_$__cuda_sm70_shflsync_bfly_p) ;  /* 0x0000081000007944 */ /* 0x000fea0003c00000 */
[----:B-1----:R-:W-:Y:S01]  /*130f0*/  FADD.FTZ R16, R180, R16 ;  /* 0x00000010b4107221 */ /* 0x002fe20000010000 */
[----:B0-----:R-:W-:Y:S02]  /*13100*/  MOV R181, 0xffffffff ;  /* 0xffffffff00b57802 */ /* 0x001fe40000000f00 */
        /* <DEDUP_REMOVED lines=100> */
[----:B------:R-:W-:Y:S05]  /*13750*/  CALL.REL.NOINC `($__internal_93_$__cuda_sm70_shflsync_bfly_p) ;  /* 0x000001a000007944 */ /* 0x000fea0003c00000 */
        /* <DEDUP_REMOVED lines=9> */
[----:B------:R-:W-:Y:S02]  /*137f0*/  MOV R181, 0xffffffff ;  /* 0xffffffff00b57802 */ /* 0x000fe40000000f00 */
[----:B------:R-:W-:-:S02]  /*13800*/  MOV R176, 0x13820 ;  /* 0x0001382000b07802 */ /* 0x000fc40000000f00 */
        /* <DEDUP_REMOVED lines=13> */
[----:B-1----:R-:W-:Y:S01]  /*138e0*/  IMAD.MOV.U32 R187, RZ, RZ, R16 ;  /* 0x000000ffffbb7224 */ /* 0x002fe200078e0010 */
[----:B0-----:R-:W-:Y:S05]  /*138f0*/  BRA `(.L_x_25124) ;  /* 0xffffe92000007947 */ /* 0x001fea000383ffff */
        .weak           $__internal_93_$__cuda_sm70_shflsync_bfly_p
        .type           $__internal_93_$__cuda_sm70_shflsync_bfly_p,@function
        .size           $__internal_93_$__cuda_sm70_shflsync_bfly_p,(.L_x_43153 - $__internal_93_$__cuda_sm70_shflsync_bfly_p)
$__internal_93_$__cuda_sm70_shflsync_bfly_p:
[----:B------:R-:W-:Y:S01]  /*13900*/  HFMA2.MMA R177, -RZ, RZ, 0, 0 ;  /* 0x00000000ffb17435 */ /* 0x000fe200000001ff */
[----:B------:R-:W-:Y:S04]  /*13910*/  WARPSYNC R181 ;  /* 0x000000b500007348 */ /* 0x000fe80003800000 */
[----:B------:R0:W1:Y:S01]  /*13920*/  SHFL.BFLY PT, R16, R180, R179, R16 ;  /* 0x0c0000b3b4107389 */ /* 0x00006200000e0010 */
[----:B------:R-:W-:Y:S05]  /*13930*/  RET.REL.NODEC R176 `(_ZN10layer_norm13ln_fwd_kernelINS_13Kernel_traitsIf6__halfS2_S2_fjLj1536ELj1ELj4ELj1ELj16ENS_18Kernel_traits_baseILj1536EfS2_S2_S2_fjLj128EEEEELb1ELb1ELb0ELb1EEEvNS_9FwdParamsE) ;  /* 0xfffec6c0b0007950 */ /* 0x000fea0003c3ffff */
.L_x_25125:
        /* <DEDUP_REMOVED lines=12> */
.L_x_43153:


//--------------------- .text._ZN10layer_norm13ln_fwd_kernelINS_13Kernel_traitsIf6__halfS2_S2_fjLj1536ELj1ELj4ELj1ELj16ENS_18Kernel_traits_baseILj1536EfS2_S2_S2_fjLj128EEEEELb1ELb1ELb1ELb0EEEvNS_9FwdParamsE --------------------------
	.section	.text._ZN10layer_norm13ln_fwd_kernelINS_13Kernel_traitsIf6__halfS2_S2_fjLj1536ELj1ELj4ELj1ELj16ENS_18Kernel_traits_baseILj1536EfS2_S2_S2_fjLj128EEEEELb1ELb1ELb1ELb0EEEvNS_9FwdParamsE,"ax",@progbits
	.sectioninfo	@"SHI_REGISTERS=241"
	.align	128
        .global         _ZN10layer_norm13ln_fwd_kernelINS_13Kernel_traitsIf6__halfS2_S2_fjLj1536ELj1ELj4ELj1ELj16ENS_18Kernel_traits_baseILj1536EfS2_S2_S2_fjLj128EEEEELb1ELb1ELb1ELb0EEEvNS_9FwdParamsE
        .type           _ZN10layer_norm13ln_fwd_kernelINS_13Kernel_traitsIf6__halfS2_S2_fjLj1536ELj1ELj4ELj1ELj16ENS_18Kernel_traits_baseILj1536EfS2_S2_S2_fjLj128EEEEELb1ELb1ELb1ELb0EEEvNS_9FwdParamsE,@function
        .size           _ZN10layer_norm13ln_fwd_kernelINS_13Kernel_traitsIf6__halfS2_S2_fjLj1536ELj1ELj4ELj1ELj16ENS_18Kernel_traits_baseILj1536EfS2_S2_S2_fjLj128EEEEELb1ELb1ELb1ELb0EEEvNS_9FwdParamsE,(.L_x_43154 - _ZN10layer_norm13ln_fwd_kernelINS_13Kernel_traitsIf6__halfS2_S2_fjLj1536ELj1ELj4ELj1ELj16ENS_18Kernel_traits_baseILj1536EfS2_S2_S2_fjLj128EEEEELb1ELb1ELb1ELb0EEEvNS_9FwdParamsE)
        .other          _ZN10layer_norm13ln_fwd_kernelINS_13Kernel_traitsIf6__halfS2_S2_fjLj1536ELj1ELj4ELj1ELj16ENS_18Kernel_traits_baseILj1536EfS2_S2_S2_fjLj128EEEEELb1ELb1ELb1ELb0EEEvNS_9FwdParamsE,@"STO_CUDA_ENTRY STV_DEFAULT"
_ZN10layer_norm13ln_fwd_kernelINS_13Kernel_traitsIf6__halfS2_S2_fjLj1536ELj1ELj4ELj1ELj16ENS_18Kernel_traits_baseILj1536EfS2_S2_S2_fjLj128EEEEELb1ELb1ELb1ELb0EEEvNS_9FwdParamsE:
.text._ZN10layer_norm13ln_fwd_kernelINS_13Kernel_traitsIf6__halfS2_S2_fjLj1536ELj1ELj4ELj1ELj16ENS_18Kernel_traits_baseILj1536EfS2_S2_S2_fjLj128EEEEELb1ELb1ELb1ELb0EEEvNS_9FwdParamsE:
[----:B------:R-:W-:Y:S02]  /*0000*/  IMAD.MOV.U32 R1, RZ, RZ, c[0x0][0x28] ;  /* 0x00000a00ff017624 */ /* 0x000fe400078e00ff */
[----:B------:R-:W-:Y:S02]  /*0010*/  ULDC.U8 UR4, c[0x0][0x244] ;  /* 0x0000910000047ab9 */ /* 0x000fe40000000000 */
[----:B------:R-:W-:Y:S01]  /*0020*/  ISETP.NE.AND P0, PT, RZ, UR4, PT ;  /* 0x00000004ff007c0c */ /* 0x000fe2000bf05270 */
[----:B------:R-:W-:Y:S02]  /*0030*/  ULDC.64 UR4, c[0x0][0x230] ;  /* 0x00008c0000047ab9 */ /* 0x000fe40000000a00 */
[----:B------:R-:W-:Y:S01]  /*0040*/  IMAD.U32 R4, RZ, RZ, UR4 ;  /* 0x00000004ff047e24 */ /* 0x000fe2000f8e00ff */
[----:B------:R-:W-:Y:S01]  /*0050*/  MOV R5, UR5 ;  /* 0x0000000500057c02 */ /* 0x000fe20008000f00 */
[----:B------:R-:W-:Y:S01]  /*0060*/  ULDC.64 UR6, c[0x0][0x118] ;  /* 0x0000460000067ab9 */ /* 0x000fe20000000a00 */
[----:B------:R-:W-:Y:S02]  /*0070*/  IMAD.MOV.U32 R2, RZ, RZ, c[0x0][0x238] ;  /* 0x00008e00ff027624 */ /* 0x000fe400078e00ff */
[----:B------:R-:W-:-:S05]  /*0080*/  IMAD.MOV.U32 R3, RZ, RZ, c[0x0][0x23c] ;  /* 0x00008f00ff037624 */ /* 0x000fca00078e00ff */
        /* <DEDUP_REMOVED lines=11> */
[----:B------:R-:W-:-:S04]  /*0140*/  @P0 IADD3.X R3, RZ, R7, RZ, P1, !PT ;  /* 0x00000007ff030210 */ /* 0x000fc80000ffe4ff */
        /* <DEDUP_REMOVED lines=87> */
.L_x_25127:
[----:B------:R-:W-:Y:S05]  /*06c0*/  BSYNC B0 ;  /* 0x0000000000007941 */ /* 0x000fea0003800000 */
.L_x_25126:
        /* <DEDUP_REMOVED lines=21> */
.L_x_25129:
[----:B------:R-:W-:Y:S05]  /*0820*/  BSYNC B0 ;  /* 0x0000000000007941 */ /* 0x000fea0003800000 */
.L_x_25128:
        /* <DEDUP_REMOVED lines=21> */
.L_x_25131:
[----:B------:R-:W-:Y:S05]  /*0980*/  BSYNC B0 ;  /* 0x0000000000007941 */ /* 0x000fea0003800000 */
.L_x_25130:
        /* <DEDUP_REMOVED lines=21> */
.L_x_25133:
[----:B------:R-:W-:Y:S05]  /*0ae0*/  BSYNC B0 ;  /* 0x0000000000007941 */ /* 0x000fea0003800000 */
.L_x_25132:
        /* <DEDUP_REMOVED lines=21> */
.L_x_25135:
[----:B------:R-:W-:Y:S05]  /*0c40*/  BSYNC B0 ;  /* 0x0000000000007941 */ /* 0x000fea0003800000 */
.L_x_25134:
        /* <DEDUP_REMOVED lines=27> */
.L_x_25137:
[----:B------:R-:W-:Y:S05]  /*0e00*/  BSYNC B0 ;  /* 0x0000000000007941 */ /* 0x000fea0003800000 */
.L_x_25136:
[----:B------:R-:W-:Y:S02]  /*0e10*/  ISETP.GE.AND P0, PT, R223, c[0x0][0x164], PT ;  /* 0x00005900df007a0c */ /* 0x000fe40003f06270 */
[----:B------:R-:W-:-:S02]  /*0e20*/  LOP3.LUT R17, R17, UR23, R12, 0x96, !PT ;  /* 0x0000001711117c12 */ /* 0x000fc4000f8e960c */
[----:B------:R-:W-:-:S09]  /*0e30*/  LOP3.LUT R15, R15, UR24, R10, 0x96, !PT ;  /* 0x000000180f0f7c12 */ /* 0x000fd2000f8e960a */
[----:B------:R-:W-:Y:S05]  /*0e40*/  @P0 EXIT ;  /* 0x000000000000094d */ /* 0x000fea0003800000 */
[----:B------:R-:W-:Y:S01]  /*0e50*/  IMAD R215, R215, -0x326172a9, RZ ;  /* 0xcd9e8d57d7d77824 */ /* 0x000fe200078e02ff */
[----:B------:R-:W-:Y:S01]  /*0e60*/  HFMA2.MMA R214, -RZ, RZ, 0, 0 ;  /* 0x00000000ffd67435 */ /* 0x000fe200000001ff */
[----:B0-----:R-:W-:Y:S01]  /*0e70*/  IMAD.HI.U32 R4, R15, -0x326172a9, RZ ;  /* 0xcd9e8d570f047827 */ /* 0x001fe200078e00ff */
[----:B------:R-:W-:Y:S01]  /*0e80*/  BSSY B0, `(.L_x_25138) ;  /* 0x0001509000007945 */ /* 0x000fe20003800000 */
[----:B------:R-:W-:Y:S01]  /*0e90*/  LOP3.LUT R217, R2, 0x3, RZ, 0xc0, !PT ;  /* 0x0000000302d97812 */ /* 0x000fe200078ec0ff */
[----:B------:R-:W-:Y:S01]  /*0ea0*/  ULDC.U8 UR8, c[0x0][0x1f0] ;  /* 0x00007c0000087ab9 */ /* 0x000fe20000000000 */
[----:B------:R-:W-:Y:S01]  /*0eb0*/  IMAD R216, R216, -0x2daee0ad, RZ ;  /* 0xd2511f53d8d87824 */ /* 0x000fe200078e02ff */
[----:B------:R-:W-:Y:S01]  /*0ec0*/  LOP3.LUT R215, R4, UR25, R215, 0x96, !PT ;  /* 0x0000001904d77c12 */ /* 0x000fe2000f8e96d7 */
[----:B------:R-:W-:-:S04]  /*0ed0*/  IMAD.HI.U32 R3, R17, -0x2daee0ad, RZ ;  /* 0xd2511f5311037827 */ /* 0x000fc800078e00ff */
[----:B------:R-:W-:Y:S01]  /*0ee0*/  IMAD R220, R15, -0x326172a9, RZ ;  /* 0xcd9e8d570fdc7824 */ /* 0x000fe200078e02ff */
[----:B------:R-:W-:Y:S01]  /*0ef0*/  LOP3.LUT R216, R3, UR26, R216, 0x96, !PT ;  /* 0x0000001a03d87c12 */ /* 0x000fe2000f8e96d8 */
[----:B------:R-:W-:Y:S02]  /*0f00*/  IMAD R218, R17, -0x2daee0ad, RZ ;  /* 0xd2511f5311da7824 */ /* 0x000fe400078e02ff */
.L_x_25656:
[----:B------:R-:W-:-:S04]  /*0f10*/  IMAD.MOV.U32 R176, RZ, RZ, 0x4 ;  /* 0x00000004ffb07424 */ /* 0x000fc800078e00ff */
        /* <DEDUP_REMOVED lines=37> */
.L_x_25142:
        /* <DEDUP_REMOVED lines=12> */
.L_x_25145:
[----:B------:R-:W-:Y:S02]  /*1230*/  IMAD.MOV.U32 R9, RZ, RZ, R220 ;  /* 0x000000ffff097224 */ /* 0x000fe400078e00dc */
.L_x_25146:
[----:B------:R-:W-:Y:S05]  /*1240*/  BSYNC B3 ;  /* 0x0000000000037941 */ /* 0x000fea0003800000 */
.L_x_25144:
        /* <DEDUP_REMOVED lines=16> */
.L_x_25150:
[----:B------:R-:W-:Y:S05]  /*1350*/  BSYNC B4 ;  /* 0x0000000000047941 */ /* 0x000fea0003800000 */
.L_x_25149:
        /* <DEDUP_REMOVED lines=44> */
.L_x_25148:
[----:B------:R-:W-:Y:S05]  /*1620*/  BSYNC B3 ;  /* 0x0000000000037941 */ /* 0x000fea0003800000 */
.L_x_25147:
        /* <DEDUP_REMOVED lines=12> */
.L_x_25143:
[----:B------:R-:W-:Y:S05]  /*16f0*/  BSYNC B2 ;  /* 0x0000000000027941 */ /* 0x000fea0003800000 */
.L_x_25141:
        /* <DEDUP_REMOVED lines=8> */
.L_x_25152:
        /* <DEDUP_REMOVED lines=12> */
.L_x_25155:
[----:B------:R-:W-:Y:S02]  /*1840*/  IMAD.MOV.U32 R7, RZ, RZ, R220 ;  /* 0x000000ffff077224 */ /* 0x000fe400078e00dc */
.L_x_25156:
[----:B------:R-:W-:Y:S05]  /*1850*/  BSYNC B3 ;  /* 0x0000000000037941 */ /* 0x000fea0003800000 */
.L_x_25154:
        /* <DEDUP_REMOVED lines=16> */
.L_x_25160:
[----:B------:R-:W-:Y:S05]  /*1960*/  BSYNC B4 ;  /* 0x0000000000047941 */ /* 0x000fea0003800000 */
.L_x_25159:
        /* <DEDUP_REMOVED lines=44> */
.L_x_25158:
[----:B------:R-:W-:Y:S05]  /*1c30*/  BSYNC B3 ;  /* 0x0000000000037941 */ /* 0x000fea0003800000 */
.L_x_25157:
        /* <DEDUP_REMOVED lines=10> */
[----:B------:R-:W-:-:S04]  /*1ce0*/  FMUL.FTZ R5, R45, R4 ;  /* 0x000000042d057220 */ /* 0x000fc80000410000 */
[----:B------:R-:W-:Y:S02]  /*1cf0*/  @P1 FADD.FTZ R5, R2, R5 ;  /* 0x0000000502051221 */ /* 0x000fe40000010000 */
.L_x_25153:
[----:B------:R-:W-:Y:S05]  /*1d00*/  BSYNC B2 ;  /* 0x0000000000027941 */ /* 0x000fea0003800000 */
.L_x_25151:
        /* <DEDUP_REMOVED lines=8> */
.L_x_25162:
        /* <DEDUP_REMOVED lines=12> */
.L_x_25165:
[----:B------:R-:W-:Y:S02]  /*1e50*/  MOV R7, R220 ;  /* 0x000000dc00077202 */ /* 0x000fe40000000f00 */
.L_x_25166:
[----:B------:R-:W-:Y:S05]  /*1e60*/  BSYNC B3 ;  /* 0x0000000000037941 */ /* 0x000fea0003800000 */
.L_x_25164:
        /* <DEDUP_REMOVED lines=16> */
.L_x_25170:
[----:B------:R-:W-:Y:S05]  /*1f70*/  BSYNC B4 ;  /* 0x0000000000047941 */ /* 0x000fea0003800000 */
.L_x_25169:
        /* <DEDUP_REMOVED lines=44> */
.L_x_25168:
[----:B------:R-:W-:Y:S05]  /*2240*/  BSYNC B3 ;  /* 0x0000000000037941 */ /* 0x000fea0003800000 */
.L_x_25167:
        /* <DEDUP_REMOVED lines=12> */
.L_x_25163:
[----:B------:R-:W-:Y:S05]  /*2310*/  BSYNC B2 ;  /* 0x0000000000027941 */ /* 0x000fea0003800000 */
.L_x_25161:
        /* <DEDUP_REMOVED lines=8> */
.L_x_25172:
        /* <DEDUP_REMOVED lines=12> */
.L_x_25175:
[----:B------:R-:W-:Y:S02]  /*2460*/  IMAD.MOV.U32 R7, RZ, RZ, R220 ;  /* 0x000000ffff077224 */ /* 0x000fe400078e00dc */
.L_x_25176:
[----:B------:R-:W-:Y:S05]  /*2470*/  BSYNC B3 ;  /* 0x0000000000037941 */ /* 0x000fea0003800000 */
.L_x_25174:
        /* <DEDUP_REMOVED lines=16> */
.L_x_25180:
[----:B------:R-:W-:Y:S05]  /*2580*/  BSYNC B4 ;  /* 0x0000000000047941 */ /* 0x000fea0003800000 */
.L_x_25179:
        /* <DEDUP_REMOVED lines=44> */
.L_x_25178:
[----:B------:R-:W-:Y:S05]  /*2850*/  BSYNC B3 ;  /* 0x0000000000037941 */ /* 0x000fea0003800000 */
.L_x_25177:
        /* <DEDUP_REMOVED lines=12> */
.L_x_25173:
[----:B------:R-:W-:Y:S05]  /*2920*/  BSYNC B2 ;  /* 0x0000000000027941 */ /* 0x000fea0003800000 */
.L_x_25171:
        /* <DEDUP_REMOVED lines=8> */
.L_x_25182:
        /* <DEDUP_REMOVED lines=12> */
.L_x_25185:
[----:B------:R-:W-:Y:S02]  /*2a70*/  IMAD.MOV.U32 R7, RZ, RZ, R220 ;  /* 0x000000ffff077224 */ /* 0x000fe400078e00dc */
.L_x_25186:
[----:B------:R-:W-:Y:S05]  /*2a80*/  BSYNC B3 ;  /* 0x0000000000037941 */ /* 0x000fea0003800000 */
.L_x_25184:
        /* <DEDUP_REMOVED lines=16> */
.L_x_25190:
[----:B------:R-:W-:Y:S05]  /*2b90*/  BSYNC B4 ;  /* 0x0000000000047941 */ /* 0x000fea0003800000 */
.L_x_25189:
        /* <DEDUP_REMOVED lines=44> */
.L_x_25188:
[----:B------:R-:W-:Y:S05]  /*2e60*/  BSYNC B3 ;  /* 0x0000000000037941 */ /* 0x000fea0003800000 */
.L_x_25187:
        /* <DEDUP_REMOVED lines=12> */
.L_x_25183:
[----:B------:R-:W-:Y:S05]  /*2f30*/  BSYNC B2 ;  /* 0x0000000000027941 */ /* 0x000fea0003800000 */
.L_x_25181:
        /* <DEDUP_REMOVED lines=8> */
.L_x_25192:
        /* <DEDUP_REMOVED lines=12> */
.L_x_25195:
[----:B------:R-:W-:Y:S02]  /*3080*/  MOV R12, R220 ;  /* 0x000000dc000c7202 */ /* 0x000fe40000000f00 */
.L_x_25196:
[----:B------:R-:W-:Y:S05]  /*3090*/  BSYNC B3 ;  /* 0x0000000000037941 */ /* 0x000fea0003800000 */
.L_x_25194:
        /* <DEDUP_REMOVED lines=16> */
.L_x_25200:
[----:B------:R-:W-:Y:S05]  /*31a0*/  BSYNC B4 ;  /* 0x0000000000047941 */ /* 0x000fea0003800000 */
.L_x_25199:
        /* <DEDUP_REMOVED lines=44> */
.L_x_25198:
[----:B------:R-:W-:Y:S05]  /*3470*/  BSYNC B3 ;  /* 0x0000000000037941 */ /* 0x000fea0003800000 */
.L_x_25197:
        /* <DEDUP_REMOVED lines=12> */
.L_x_25193:
[----:B------:R-:W-:Y:S05]  /*3540*/  BSYNC B2 ;  /* 0x0000000000027941 */ /* 0x000fea0003800000 */
.L_x_25191:
        /* <DEDUP_REMOVED lines=8> */
.L_x_25202:
        /* <DEDUP_REMOVED lines=12> */
.L_x_25205:
[----:B------:R-:W-:Y:S02]  /*3690*/  IMAD.MOV.U32 R10, RZ, RZ, R220 ;  /* 0x000000ffff0a7224 */ /* 0x000fe400078e00dc */
.L_x_25206:
[----:B------:R-:W-:Y:S05]  /*36a0*/  BSYNC B3 ;  /* 0x0000000000037941 */ /* 0x000fea0003800000 */
.L_x_25204:
        /* <DEDUP_REMOVED lines=16> */
.L_x_25210:
[----:B------:R-:W-:Y:S05]  /*37b0*/  BSYNC B4 ;  /* 0x0000000000047941 */ /* 0x000fea0003800000 */
.L_x_25209:
        /* <DEDUP_REMOVED lines=44> */
.L_x_25208:
[----:B------:R-:W-:Y:S05]  /*3a80*/  BSYNC B3 ;  /* 0x0000000000037941 */ /* 0x000fea0003800000 */
.L_x_25207:
        /* <DEDUP_REMOVED lines=10> */
[----:B------:R-:W-:Y:S01]  /*3b30*/  FMUL.FTZ R9, R42, R9 ;  /* 0x000000092a097220 */ /* 0x000fe20000410000 */
[----:B------:R-:W-:-:S03]  /*3b40*/  PRMT R10, R12, 0x7610, R10 ;  /* 0x000076100c0a7816 */ /* 0x000fc6000000000a */
[----:B------:R-:W-:Y:S02]  /*3b50*/  @P1 FADD.FTZ R9, R178, R9 ;  /* 0x00000009b2091221 */ /* 0x000fe40000010000 */
.L_x_25203:
[----:B------:R-:W-:Y:S05]  /*3b60*/  BSYNC B2 ;  /* 0x0000000000027941 */ /* 0x000fea0003800000 */
.L_x_25201:
        /* <DEDUP_REMOVED lines=8> */
.L_x_25212:
        /* <DEDUP_REMOVED lines=12> */
.L_x_25215:
[----:B------:R-:W-:Y:S02]  /*3cb0*/  IMAD.MOV.U32 R11, RZ, RZ, R220 ;  /* 0x000000ffff0b7224 */ /* 0x000fe400078e00dc */
.L_x_25216:
[----:B------:R-:W-:Y:S05]  /*3cc0*/  BSYNC B3 ;  /* 0x0000000000037941 */ /* 0x000fea0003800000 */
.L_x_25214:
        /* <DEDUP_REMOVED lines=16> */
.L_x_25220:
[----:B------:R-:W-:Y:S05]  /*3dd0*/  BSYNC B4 ;  /* 0x0000000000047941 */ /* 0x000fea0003800000 */
.L_x_25219:
        /* <DEDUP_REMOVED lines=44> */
.L_x_25218:
[----:B------:R-:W-:Y:S05]  /*40a0*/  BSYNC B3 ;  /* 0x0000000000037941 */ /* 0x000fea0003800000 */
.L_x_25217:
        /* <DEDUP_REMOVED lines=13> */
.L_x_25213:
[----:B------:R-:W-:Y:S05]  /*4180*/  BSYNC B2 ;  /* 0x0000000000027941 */ /* 0x000fea0003800000 */
.L_x_25211:
        /* <DEDUP_REMOVED lines=29> */
.L_x_25222:
[----:B------:R-:W-:Y:S05]  /*4360*/  BSYNC B2 ;  /* 0x0000000000027941 */ /* 0x000fea0003800000 */
.L_x_25221:
[----:B------:R-:W-:Y:S02]  /*4370*/  IADD3 R228, R228, 0x20, RZ ;  /* 0x00000020e4e47810 */ /* 0x000fe40007ffe0ff */
[----:B------:R-:W-:Y:S02]  /*4380*/  IADD3 R227, R227, 0x20, RZ ;  /* 0x00000020e3e37810 */ /* 0x000fe40007ffe0ff */
.L_x_25140:
[----:B-1----:R-:W-:Y:S05]  /*4390*/  BSYNC B1 ;  /* 0x0000000000017941 */ /* 0x002fea0003800000 */
.L_x_25139:
[----:B------:R-:W-:Y:S01]  /*43a0*/  LOP3.LUT P1, RZ, R224, 0x10, RZ, 0xc0, !PT ;  /* 0x00000010e0ff7812 */ /* 0x000fe2000782c0ff */
[----:B------:R-:W-:-:S12]  /*43b0*/  BSSY B1, `(.L_x_25223) ;  /* 0x0000336000017945 */ /* 0x000fd80003800000 */
[----:B------:R-:W-:Y:S05]  /*43c0*/  @!P1 BRA `(.L_x_25224) ;  /* 0x0000334000009947 */ /* 0x000fea0003800000 */
[----:B------:R-:W-:Y:S02]  /*43d0*/  ISETP.NE.U32.AND P1, PT, RZ, c[0x0][0x180], PT ;  /* 0x00006000ff007a0c */ /* 0x000fe40003f25070 */
[----:B------:R-:W-:Y:S02]  /*43e0*/  @P0 MOV R16, 0x10 ;  /* 0x0000001000100802 */ /* 0x000fe40000000f00 */
        /* <DEDUP_REMOVED lines=9> */
[----:B-1----:R-:W-:Y:S01]  /*4480*/  IMAD.MOV.U32 R13, RZ, RZ, RZ ;  /* 0x000000ffff0d7224 */ /* 0x002fe200078e00ff */
[----:B------:R-:W-:Y:S01]  /*4490*/  MOV R15, R217 ;  /* 0x000000d9000f7202 */ /* 0x000fe20000000f00 */
[----:B------:R-:W-:Y:S05]  /*44a0*/  @!P1 BRA `(.L_x_25227) ;  /* 0x000005b000009947 */ /* 0x000fea0003800000 */
[----:B------:R-:W-:Y:S01]  /*44b0*/  IMAD.MOV.U32 R15, RZ, RZ, R217 ;  /* 0x000000ffff0f7224 */ /* 0x000fe200078e00d9 */
[----:B-----5:R-:W-:Y:S01]  /*44c0*/  HADD2.F32 R13, -RZ, R172.H0_H0 ;  /* 0x200000acff0d7230 */ /* 0x020fe20000004100 */
[----:B------:R-:W-:Y:S05]  /*44d0*/  BRA `(.L_x_25227) ;  /* 0x0000058000007947 */ /* 0x000fea0003800000 */
.L_x_25226:
        /* <DEDUP_REMOVED lines=12> */
.L_x_25229:
[----:B------:R-:W-:Y:S02]  /*45a0*/  IMAD.MOV.U32 R20, RZ, RZ, R220 ;  /* 0x000000ffff147224 */ /* 0x000fe400078e00dc */
.L_x_25230:
[----:B------:R-:W-:Y:S05]  /*45b0*/  BSYNC B3 ;  /* 0x0000000000037941 */ /* 0x000fea0003800000 */
.L_x_25228:
        /* <DEDUP_REMOVED lines=16> */
.L_x_25234:
[----:B------:R-:W-:Y:S05]  /*46c0*/  BSYNC B4 ;  /* 0x0000000000047941 */ /* 0x000fea0003800000 */
.L_x_25233:
        /* <DEDUP_REMOVED lines=44> */
.L_x_25232:
[----:B------:R-:W-:Y:S05]  /*4990*/  BSYNC B3 ;  /* 0x0000000000037941 */ /* 0x000fea0003800000 */
.L_x_25231:
[----:B------:R-:W1:Y:S01]  /*49a0*/  I2F.U32 R13, R20 ;  /* 0x00000014000d7306 */ /* 0x000e620000201000 */
[----:B------:R-:W-:Y:S01]  /*49b0*/  HFMA2.MMA R14, -RZ, RZ, 0.1171875, 0 ;  /* 0x2f800000ff0e7435 */ /* 0x000fe200000001ff */
[----:B-----5:R-:W-:-:S05]  /*49c0*/  HADD2.F32 R16, -RZ, R168.H0_H0 ;  /* 0x200000a8ff107230 */ /* 0x020fca0000004100 */
[----:B------:R-:W-:-:S04]  /*49d0*/  FMUL.FTZ R16, R16, c[0x0][0x1ec] ;  /* 0x00007b0010107a20 */ /* 0x000fc80000410000 */
[----:B------:R-:W-:Y:S02]  /*49e0*/  FMUL.FTZ R16, R16, c[0x0][0x1e8] ;  /* 0x00007a0010107a20 */ /* 0x000fe40000410000 */
[----:B-1----:R-:W-:Y:S01]  /*49f0*/  FFMA.FTZ R13, R13, R14, 1.1641532182693481445e-10 ;  /* 0x2f0000000d0d7423 */ /* 0x002fe2000001000e */
[----:B------:R-:W-:-:S04]  /*4a00*/  @P1 HADD2.F32 R14, -RZ, R172.H0_H0 ;  /* 0x200000acff0e1230 */ /* 0x000fc80000004100 */
[----:B------:R-:W-:-:S04]  /*4a10*/  FSETP.GTU.FTZ.AND P3, PT, R13, c[0x0][0x1e4], PT ;  /* 0x000079000d007a0b */ /* 0x000fc80003f7c000 */
[----:B------:R-:W-:Y:S02]  /*4a20*/  FSEL R13, R16, RZ, !P3 ;  /* 0x000000ff100d7208 */ /* 0x000fe40005800000 */
[----:B------:R-:W-:-:S03]  /*4a30*/  SEL R213, RZ, 0x1, P3 ;  /* 0x00000001ffd57807 */ /* 0x000fc60001800000 */
[----:B------:R-:W-:-:S04]  /*4a40*/  FMUL.FTZ R13, R68, R13 ;  /* 0x0000000d440d7220 */ /* 0x000fc80000410000 */
[----:B------:R-:W-:Y:S02]  /*4a50*/  @P1 FADD.FTZ R13, R14, R13 ;  /* 0x0000000d0e0d1221 */ /* 0x000fe40000010000 */
.L_x_25227:
[----:B------:R-:W-:Y:S05]  /*4a60*/  BSYNC B2 ;  /* 0x0000000000027941 */ /* 0x000fea0003800000 */
.L_x_25225:
        /* <DEDUP_REMOVED lines=8> */
.L_x_25236:
        /* <DEDUP_REMOVED lines=12> */
.L_x_25239:
[----:B------:R-:W-:Y:S02]  /*4bb0*/  IMAD.MOV.U32 R20, RZ, RZ, R220 ;  /* 0x000000ffff147224 */ /* 0x000fe400078e00dc */
.L_x_25240:
[----:B------:R-:W-:Y:S05]  /*4bc0*/  BSYNC B3 ;  /* 0x0000000000037941 */ /* 0x000fea0003800000 */
.L_x_25238:
        /* <DEDUP_REMOVED lines=16> */
.L_x_25244:
[----:B------:R-:W-:Y:S05]  /*4cd0*/  BSYNC B4 ;  /* 0x0000000000047941 */ /* 0x000fea0003800000 */
.L_x_25243:
        /* <DEDUP_REMOVED lines=44> */
.L_x_25242:
[----:B------:R-:W-:Y:S05]  /*4fa0*/  BSYNC B3 ;  /* 0x0000000000037941 */ /* 0x000fea0003800000 */
.L_x_25241:
[----:B------:R-:W1:Y:S01]  /*4fb0*/  I2F.U32 R14, R20 ;  /* 0x00000014000e7306 */ /* 0x000e620000201000 */
[----:B-----5:R-:W-:Y:S01]  /*4fc0*/  HADD2.F32 R17, -RZ, R168.H1_H1 ;  /* 0x300000a8ff117230 */ /* 0x020fe20000004100 */
[----:B------:R-:W-:-:S04]  /*4fd0*/  IMAD.MOV.U32 R15, RZ, RZ, 0x2f800000 ;  /* 0x2f800000ff0f7424 */ /* 0x000fc800078e00ff */
[----:B------:R-:W-:-:S04]  /*4fe0*/  FMUL.FTZ R17, R17, c[0x0][0x1ec] ;  /* 0x00007b0011117a20 */ /* 0x000fc80000410000 */
[----:B------:R-:W-:Y:S02]  /*4ff0*/  FMUL.FTZ R17, R17, c[0x0][0x1e8] ;  /* 0x00007a0011117a20 */ /* 0x000fe40000410000 */
[----:B-1----:R-:W-:Y:S01]  /*5000*/  FFMA.FTZ R14, R14, R15, 1.1641532182693481445e-10 ;  /* 0x2f0000000e0e7423 */ /* 0x002fe2000001000f */
[----:B------:R-:W-:-:S04]  /*5010*/  @P1 HADD2.F32 R15, -RZ, R172.H1_H1 ;  /* 0x300000acff0f1230 */ /* 0x000fc80000004100 */
[----:B------:R-:W-:-:S04]  /*5020*/  FSETP.GTU.FTZ.AND P3, PT, R14, c[0x0][0x1e4], PT ;  /* 0x000079000e007a0b */ /* 0x000fc80003f7c000 */
[----:B------:R-:W-:Y:S02]  /*5030*/  FSEL R14, R17, RZ, !P3 ;  /* 0x000000ff110e7208 */ /* 0x000fe40005800000 */
[----:B------:R-:W-:-:S03]  /*5040*/  SEL R212, RZ, 0x1, P3 ;  /* 0x00000001ffd47807 */ /* 0x000fc60001800000 */
[----:B------:R-:W-:-:S04]  /*5050*/  FMUL.FTZ R14, R69, R14 ;  /* 0x0000000e450e7220 */ /* 0x000fc80000410000 */
[----:B------:R-:W-:Y:S02]  /*5060*/  @P1 FADD.FTZ R14, R15, R14 ;  /* 0x0000000e0f0e1221 */ /* 0x000fe40000010000 */
.L_x_25237:
[----:B------:R-:W-:Y:S05]  /*5070*/  BSYNC B2 ;  /* 0x0000000000027941 */ /* 0x000fea0003800000 */
.L_x_25235:
        /* <DEDUP_REMOVED lines=8> */
.L_x_25246:
        /* <DEDUP_REMOVED lines=12> */
.L_x_25249:
[----:B------:R-:W-:Y:S02]  /*51c0*/  MOV R20, R220 ;  /* 0x000000dc00147202 */ /* 0x000fe40000000f00 */
.L_x_25250:
[----:B------:R-:W-:Y:S05]  /*51d0*/  BSYNC B3 ;  /* 0x0000000000037941 */ /* 0x000fea0003800000 */
.L_x_25248:
        /* <DEDUP_REMOVED lines=16> */
.L_x_25254:
[----:B------:R-:W-:Y:S05]  /*52e0*/  BSYNC B4 ;  /* 0x0000000000047941 */ /* 0x000fea0003800000 */
.L_x_25253:
        /* <DEDUP_REMOVED lines=44> */
.L_x_25252:
[----:B------:R-:W-:Y:S05]  /*55b0*/  BSYNC B3 ;  /* 0x0000000000037941 */ /* 0x000fea0003800000 */
.L_x_25251:
[----:B------:R-:W1:Y:S01]  /*55c0*/  I2F.U32 R15, R20 ;  /* 0x00000014000f7306 */ /* 0x000e620000201000 */
[----:B-----5:R-:W-:Y:S01]  /*55d0*/  HADD2.F32 R18, -RZ, R169.H0_H0 ;  /* 0x200000a9ff127230 */ /* 0x020fe20000004100 */
[----:B------:R-:W-:-:S04]  /*55e0*/  IMAD.MOV.U32 R16, RZ, RZ, 0x2f800000 ;  /* 0x2f800000ff107424 */ /* 0x000fc800078e00ff */
        /* <DEDUP_REMOVED lines=9> */
.L_x_25247:
[----:B------:R-:W-:Y:S05]  /*5680*/  BSYNC B2 ;  /* 0x0000000000027941 */ /* 0x000fea0003800000 */
.L_x_25245:
        /* <DEDUP_REMOVED lines=8> */
.L_x_25256:
        /* <DEDUP_REMOVED lines=12> */
.L_x_25259:
[----:B------:R-:W-:Y:S02]  /*57d0*/  IMAD.MOV.U32 R20, RZ, RZ, R220 ;  /* 0x000000ffff147224 */ /* 0x000fe400078e00dc */
.L_x_25260:
[----:B------:R-:W-:Y:S05]  /*57e0*/  BSYNC B3 ;  /* 0x0000000000037941 */ /* 0x000fea0003800000 */
.L_x_25258:
        /* <DEDUP_REMOVED lines=16> */
.L_x_25264:
[----:B------:R-:W-:Y:S05]  /*58f0*/  BSYNC B4 ;  /* 0x0000000000047941 */ /* 0x000fea0003800000 */
.L_x_25263:
        /* <DEDUP_REMOVED lines=44> */
.L_x_25262:
[----:B------:R-:W-:Y:S05]  /*5bc0*/  BSYNC B3 ;  /* 0x0000000000037941 */ /* 0x000fea0003800000 */
.L_x_25261:
[----:B------:R-:W1:Y:S01]  /*5bd0*/  I2F.U32 R16, R20 ;  /* 0x0000001400107306 */ /* 0x000e620000201000 */
[----:B------:R-:W-:Y:S01]  /*5be0*/  HFMA2.MMA R17, -RZ, RZ, 0.1171875, 0 ;  /* 0x2f800000ff117435 */ /* 0x000fe200000001ff */
[----:B-----5:R-:W-:-:S05]  /*5bf0*/  HADD2.F32 R19, -RZ, R169.H1_H1 ;  /* 0x300000a9ff137230 */ /* 0x020fca0000004100 */
        /* <DEDUP_REMOVED lines=9> */
.L_x_25257:
[----:B------:R-:W-:Y:S05]  /*5c90*/  BSYNC B2 ;  /* 0x0000000000027941 */ /* 0x000fea0003800000 */
.L_x_25255:
        /* <DEDUP_REMOVED lines=8> */
.L_x_25266:
        /* <DEDUP_REMOVED lines=12> */
.L_x_25269:
[----:B------:R-:W-:Y:S02]  /*5de0*/  IMAD.MOV.U32 R20, RZ, RZ, R220 ;  /* 0x000000ffff147224 */ /* 0x000fe400078e00dc */
.L_x_25270:
[----:B------:R-:W-:Y:S05]  /*5df0*/  BSYNC B3 ;  /* 0x0000000000037941 */ /* 0x000fea0003800000 */
.L_x_25268:
        /* <DEDUP_REMOVED lines=16> */
.L_x_25274:
[----:B------:R-:W-:Y:S05]  /*5f00*/  BSYNC B4 ;  /* 0x0000000000047941 */ /* 0x000fea0003800000 */
.L_x_25273:
        /* <DEDUP_REMOVED lines=44> */
.L_x_25272:
[----:B------:R-:W-:Y:S05]  /*61d0*/  BSYNC B3 ;  /* 0x0000000000037941 */ /* 0x000fea0003800000 */
.L_x_25271:
[----:B------:R-:W1:Y:S01]  /*61e0*/  I2F.U32 R17, R20 ;  /* 0x0000001400117306 */ /* 0x000e620000201000 */
[----:B0----5:R-:W-:Y:S01]  /*61f0*/  HADD2.F32 R176, -RZ, R170.H0_H0 ;  /* 0x200000aaffb07230 */ /* 0x021fe20000004100 */
        /* <DEDUP_REMOVED lines=10> */
.L_x_25267:
[----:B------:R-:W-:Y:S05]  /*62a0*/  BSYNC B2 ;  /* 0x0000000000027941 */ /* 0x000fea0003800000 */
.L_x_25265:
        /* <DEDUP_REMOVED lines=8> */
.L_x_25276:
        /* <DEDUP_REMOVED lines=12> */
.L_x_25279:
[----:B------:R-:W-:Y:S02]  /*63f0*/  MOV R8, R220 ;  /* 0x000000dc00087202 */ /* 0x000fe40000000f00 */
.L_x_25280:
[----:B------:R-:W-:Y:S05]  /*6400*/  BSYNC B3 ;  /* 0x0000000000037941 */ /* 0x000fea0003800000 */
.L_x_25278:
        /* <DEDUP_REMOVED lines=16> */
.L_x_25284:
[----:B------:R-:W-:Y:S05]  /*6510*/  BSYNC B4 ;  /* 0x0000000000047941 */ /* 0x000fea0003800000 */
.L_x_25283:
[C---:B------:R-:W-:Y:S01]  /*6520*/  IMAD.HI.U32 R18, R222.reuse, -0x326172a9, RZ ;  /* 0xcd9e8d57de127827 */ /* 0x040fe200078e00ff */
[----:B------:R-:W-:Y:S01]  /*6530*/  LOP3.LUT R19, R19, UR5, R214, 0x96, !PT ;  /* 0x0000000513137c12 */ /* 0x000fe2000f8e96d6 */
[----:B------:R-:W-:Y:S02]  /*6540*/  HFMA2.MMA R20, -RZ, RZ, 0, 0 ;  /* 0x00000000ff147435 */ /* 0x000fe400000001ff */
        /* <DEDUP_REMOVED lines=41> */
.L_x_25282:
[----:B------:R-:W-:Y:S05]  /*67e0*/  BSYNC B3 ;  /* 0x0000000000037941 */ /* 0x000fea0003800000 */
.L_x_25281:
[----:B------:R-:W1:Y:S01]  /*67f0*/  I2F.U32 R8, R8 ;  /* 0x0000000800087306 */ /* 0x000e620000201000 */
[----:B0----5:R-:W-:Y:S01]  /*6800*/  HADD2.F32 R176, -RZ, R170.H1_H1 ;  /* 0x300000aaffb07230 */ /* 0x021fe20000004100 */
[----:B------:R-:W-:Y:S01]  /*6810*/  IMAD.MOV.U32 R19, RZ, RZ, 0x2f800000 ;  /* 0x2f800000ff137424 */ /* 0x000fe200078e00ff */
[----:B------:R-:W-:-:S03]  /*6820*/  @P1 HADD2.F32 R177, -RZ, R174.H1_H1 ;  /* 0x300000aeffb11230 */ /* 0x000fc60000004100 */
        /* <DEDUP_REMOVED lines=9> */
.L_x_25277:
[----:B------:R-:W-:Y:S05]  /*68c0*/  BSYNC B2 ;  /* 0x0000000000027941 */ /* 0x000fea0003800000 */
.L_x_25275:
        /* <DEDUP_REMOVED lines=8> */
.L_x_25286:
        /* <DEDUP_REMOVED lines=12> */
.L_x_25289:
[----:B------:R-:W-:Y:S02]  /*6a10*/  IMAD.MOV.U32 R10, RZ, RZ, R220 ;  /* 0x000000ffff0a7224 */ /* 0x000fe400078e00dc */
.L_x_25290:
[----:B------:R-:W-:Y:S05]  /*6a20*/  BSYNC B3 ;  /* 0x0000000000037941 */ /* 0x000fea0003800000 */
.L_x_25288:
        /* <DEDUP_REMOVED lines=16> */
.L_x_25294:
[----:B------:R-:W-:Y:S05]  /*6b30*/  BSYNC B4 ;  /* 0x0000000000047941 */ /* 0x000fea0003800000 */
.L_x_25293:
        /* <DEDUP_REMOVED lines=44> */
.L_x_25292:
[----:B------:R-:W-:Y:S05]  /*6e00*/  BSYNC B3 ;  /* 0x0000000000037941 */ /* 0x000fea0003800000 */
.L_x_25291:
        /* <DEDUP_REMOVED lines=13> */
.L_x_25287:
[----:B------:R-:W-:Y:S05]  /*6ee0*/  BSYNC B2 ;  /* 0x0000000000027941 */ /* 0x000fea0003800000 */
.L_x_25285:
        /* <DEDUP_REMOVED lines=8> */
.L_x_25296:
        /* <DEDUP_REMOVED lines=12> */
.L_x_25299:
[----:B------:R-:W-:Y:S02]  /*7030*/  IMAD.MOV.U32 R11, RZ, RZ, R220 ;  /* 0x000000ffff0b7224 */ /* 0x000fe400078e00dc */
.L_x_25300:
[----:B------:R-:W-:Y:S05]  /*7040*/  BSYNC B3 ;  /* 0x0000000000037941 */ /* 0x000fea0003800000 */
.L_x_25298:
        /* <DEDUP_REMOVED lines=16> */
.L_x_25304:
[----:B------:R-:W-:Y:S05]  /*7150*/  BSYNC B4 ;  /* 0x0000000000047941 */ /* 0x000fea0003800000 */
.L_x_25303:
        /* <DEDUP_REMOVED lines=44> */
.L_x_25302:
[----:B------:R-:W-:Y:S05]  /*7420*/  BSYNC B3 ;  /* 0x0000000000037941 */ /* 0x000fea0003800000 */
.L_x_25301:
        /* <DEDUP_REMOVED lines=13> */
.L_x_25297:
[----:B------:R-:W-:Y:S05]  /*7500*/  BSYNC B2 ;  /* 0x0000000000027941 */ /* 0x000fea0003800000 */
.L_x_25295:
        /* <DEDUP_REMOVED lines=29> */
.L_x_25306:
[----:B------:R-:W-:Y:S05]  /*76e0*/  BSYNC B2 ;  /* 0x0000000000027941 */ /* 0x000fea0003800000 */
.L_x_25305:
[----:B------:R-:W-:Y:S02]  /*76f0*/  IADD3 R228, R228, 0x20, RZ ;  /* 0x00000020e4e47810 */ /* 0x000fe40007ffe0ff */
[----:B------:R-:W-:Y:S02]  /*7700*/  IADD3 R227, R227, 0x20, RZ ;  /* 0x00000020e3e37810 */ /* 0x000fe40007ffe0ff */
.L_x_25224:
[----:B------:R-:W-:Y:S05]  /*7710*/  BSYNC B1 ;  /* 0x0000000000017941 */ /* 0x000fea0003800000 */
.L_x_25223:
        /* <DEDUP_REMOVED lines=20> */
.L_x_25310:
        /* <DEDUP_REMOVED lines=12> */
.L_x_25313:
[----:B------:R-:W-:Y:S02]  /*7920*/  IMAD.MOV.U32 R182, RZ, RZ, R220 ;  /* 0x000000ffffb67224 */ /* 0x000fe400078e00dc */
.L_x_25314:
[----:B------:R-:W-:Y:S05]  /*7930*/  BSYNC B3 ;  /* 0x0000000000037941 */ /* 0x000fea0003800000 */
.L_x_25312:
        /* <DEDUP_REMOVED lines=16> */
.L_x_25318:
[----:B------:R-:W-:Y:S05]  /*7a40*/  BSYNC B4 ;  /* 0x0000000000047941 */ /* 0x000fea0003800000 */
.L_x_25317:
        /* <DEDUP_REMOVED lines=44> */
.L_x_25316:
[----:B------:R-:W-:Y:S05]  /*7d10*/  BSYNC B3 ;  /* 0x0000000000037941 */ /* 0x000fea0003800000 */
.L_x_25315:
        /* <DEDUP_REMOVED lines=12> */
.L_x_25311:
[----:B------:R-:W-:Y:S05]  /*7de0*/  BSYNC B2 ;  /* 0x0000000000027941 */ /* 0x000fea0003800000 */
.L_x_25309:
        /* <DEDUP_REMOVED lines=8> */
.L_x_25320:
        /* <DEDUP_REMOVED lines=12> */
.L_x_25323:
[----:B------:R-:W-:Y:S02]  /*7f30*/  IMAD.MOV.U32 R182, RZ, RZ, R220 ;  /* 0x000000ffffb67224 */ /* 0x000fe400078e00dc */
.L_x_25324:
[----:B------:R-:W-:Y:S05]  /*7f40*/  BSYNC B3 ;  /* 0x0000000000037941 */ /* 0x000fea0003800000 */
.L_x_25322:
        /* <DEDUP_REMOVED lines=16> */
.L_x_25328:
[----:B------:R-:W-:Y:S05]  /*8050*/  BSYNC B4 ;  /* 0x0000000000047941 */ /* 0x000fea0003800000 */
.L_x_25327:
        /* <DEDUP_REMOVED lines=44> */
.L_x_25326:
[----:B------:R-:W-:Y:S05]  /*8320*/  BSYNC B3 ;  /* 0x0000000000037941 */ /* 0x000fea0003800000 */
.L_x_25325:
        /* <DEDUP_REMOVED lines=12> */
.L_x_25321:
[----:B------:R-:W-:Y:S05]  /*83f0*/  BSYNC B2 ;  /* 0x0000000000027941 */ /* 0x000fea0003800000 */
.L_x_25319:
        /* <DEDUP_REMOVED lines=8> */
.L_x_25330:
        /* <DEDUP_REMOVED lines=12> */
.L_x_25333:
[----:B------:R-:W-:Y:S02]  /*8540*/  MOV R184, R220 ;  /* 0x000000dc00b87202 */ /* 0x000fe40000000f00 */
.L_x_25334:
[----:B------:R-:W-:Y:S05]  /*8550*/  BSYNC B3 ;  /* 0x0000000000037941 */ /* 0x000fea0003800000 */
.L_x_25332:
        /* <DEDUP_REMOVED lines=16> */
.L_x_25338:
[----:B------:R-:W-:Y:S05]  /*8660*/  BSYNC B4 ;  /* 0x0000000000047941 */ /* 0x000fea0003800000 */
.L_x_25337:
        /* <DEDUP_REMOVED lines=44> */
.L_x_25336:
[----:B------:R-:W-:Y:S05]  /*8930*/  BSYNC B3 ;  /* 0x0000000000037941 */ /* 0x000fea0003800000 */
.L_x_25335:
        /* <DEDUP_REMOVED lines=12> */
.L_x_25331:
[----:B------:R-:W-:Y:S05]  /*8a00*/  BSYNC B2 ;  /* 0x0000000000027941 */ /* 0x000fea0003800000 */
.L_x_25329:
        /* <DEDUP_REMOVED lines=8> */
.L_x_25340:
        /* <DEDUP_REMOVED lines=12> */
.L_x_25343:
[----:B------:R-:W-:Y:S02]  /*8b50*/  IMAD.MOV.U32 R184, RZ, RZ, R220 ;  /* 0x000000ffffb87224 */ /* 0x000fe400078e00dc */
.L_x_25344:
[----:B------:R-:W-:Y:S05]  /*8b60*/  BSYNC B3 ;  /* 0x0000000000037941 */ /* 0x000fea0003800000 */
.L_x_25342:
        /* <DEDUP_REMOVED lines=16> */
.L_x_25348:
[----:B------:R-:W-:Y:S05]  /*8c70*/  BSYNC B4 ;  /* 0x0000000000047941 */ /* 0x000fea0003800000 */
.L_x_25347:
        /* <DEDUP_REMOVED lines=44> */
.L_x_25346:
[----:B------:R-:W-:Y:S05]  /*8f40*/  BSYNC B3 ;  /* 0x0000000000037941 */ /* 0x000fea0003800000 */
.L_x_25345:
        /* <DEDUP_REMOVED lines=12> */
.L_x_25341:
[----:B------:R-:W-:Y:S05]  /*9010*/  BSYNC B2 ;  /* 0x0000000000027941 */ /* 0x000fea0003800000 */
.L_x_25339:
        /* <DEDUP_REMOVED lines=8> */
.L_x_25350:
        /* <DEDUP_REMOVED lines=12> */
.L_x_25353:
[----:B------:R-:W-:Y:S02]  /*9160*/  IMAD.MOV.U32 R184, RZ, RZ, R220 ;  /* 0x000000ffffb87224 */ /* 0x000fe400078e00dc */
.L_x_25354:
[----:B------:R-:W-:Y:S05]  /*9170*/  BSYNC B3 ;  /* 0x0000000000037941 */ /* 0x000fea0003800000 */
.L_x_25352:
        /* <DEDUP_REMOVED lines=16> */
.L_x_25358:
[----:B------:R-:W-:Y:S05]  /*9280*/  BSYNC B4 ;  /* 0x0000000000047941 */ /* 0x000fea0003800000 */
.L_x_25357:
        /* <DEDUP_REMOVED lines=44> */
.L_x_25356:
[----:B------:R-:W-:Y:S05]  /*9550*/  BSYNC B3 ;  /* 0x0000000000037941 */ /* 0x000fea0003800000 */
.L_x_25355:
        /* <DEDUP_REMOVED lines=12> */
.L_x_25351:
[----:B------:R-:W-:Y:S05]  /*9620*/  BSYNC B2 ;  /* 0x0000000000027941 */ /* 0x000fea0003800000 */
.L_x_25349:
        /* <DEDUP_REMOVED lines=8> */
.L_x_25360:
        /* <DEDUP_REMOVED lines=12> */
.L_x_25363:
[----:B------:R-:W-:Y:S02]  /*9770*/  MOV R8, R220 ;  /* 0x000000dc00087202 */ /* 0x000fe40000000f00 */
.L_x_25364:
[----:B------:R-:W-:Y:S05]  /*9780*/  BSYNC B3 ;  /* 0x0000000000037941 */ /* 0x000fea0003800000 */
.L_x_25362:
        /* <DEDUP_REMOVED lines=16> */
.L_x_25368:
[----:B------:R-:W-:Y:S05]  /*9890*/  BSYNC B4 ;  /* 0x0000000000047941 */ /* 0x000fea0003800000 */
.L_x_25367:
        /* <DEDUP_REMOVED lines=44> */
.L_x_25366:
[----:B------:R-:W-:Y:S05]  /*9b60*/  BSYNC B3 ;  /* 0x0000000000037941 */ /* 0x000fea0003800000 */
.L_x_25365:
        /* <DEDUP_REMOVED lines=13> */
.L_x_25361:
[----:B------:R-:W-:Y:S05]  /*9c40*/  BSYNC B2 ;  /* 0x0000000000027941 */ /* 0x000fea0003800000 */
.L_x_25359:
        /* <DEDUP_REMOVED lines=8> */
.L_x_25370:
        /* <DEDUP_REMOVED lines=12> */
.L_x_25373:
[----:B------:R-:W-:Y:S02]  /*9d90*/  IMAD.MOV.U32 R10, RZ, RZ, R220 ;  /* 0x000000ffff0a7224 */ /* 0x000fe400078e00dc */
.L_x_25374:
[----:B------:R-:W-:Y:S05]  /*9da0*/  BSYNC B3 ;  /* 0x0000000000037941 */ /* 0x000fea0003800000 */
.L_x_25372:
        /* <DEDUP_REMOVED lines=16> */
.L_x_25378:
[----:B------:R-:W-:Y:S05]  /*9eb0*/  BSYNC B4 ;  /* 0x0000000000047941 */ /* 0x000fea0003800000 */
.L_x_25377:
        /* <DEDUP_REMOVED lines=44> */
.L_x_25376:
[----:B------:R-:W-:Y:S05]  /*a180*/  BSYNC B3 ;  /* 0x0000000000037941 */ /* 0x000fea0003800000 */
.L_x_25375:
        /* <DEDUP_REMOVED lines=9> */
[----:B------:R-:W-:-:S03]  /*a220*/  SEL R176, RZ, 0x1, P3 ;  /* 0x00000001ffb07807 */ /* 0x000fc60001800000 */
[----:B------:R-:W-:Y:S01]  /*a230*/  FMUL.FTZ R183, R90, R183 ;  /* 0x000000b75ab77220 */ /* 0x000fe20000410000 */
[----:B------:R-:W-:-:S03]  /*a240*/  PRMT R10, R176, 0x7610, R10 ;  /* 0x00007610b00a7816 */ /* 0x000fc6000000000a */
[----:B------:R-:W-:Y:S02]  /*a250*/  @P1 FADD.FTZ R183, R178, R183 ;  /* 0x000000b7b2b71221 */ /* 0x000fe40000010000 */
.L_x_25371:
[----:B------:R-:W-:Y:S05]  /*a260*/  BSYNC B2 ;  /* 0x0000000000027941 */ /* 0x000fea0003800000 */
.L_x_25369:
        /* <DEDUP_REMOVED lines=8> */
.L_x_25380:
        /* <DEDUP_REMOVED lines=12> */
.L_x_25383:
[----:B------:R-:W-:Y:S02]  /*a3b0*/  IMAD.MOV.U32 R11, RZ, RZ, R220 ;  /* 0x000000ffff0b7224 */ /* 0x000fe400078e00dc */
.L_x_25384:
[----:B------:R-:W-:Y:S05]  /*a3c0*/  BSYNC B3 ;  /* 0x0000000000037941 */ /* 0x000fea0003800000 */
.L_x_25382:
        /* <DEDUP_REMOVED lines=16> */
.L_x_25388:
[----:B------:R-:W-:Y:S05]  /*a4d0*/  BSYNC B4 ;  /* 0x0000000000047941 */ /* 0x000fea0003800000 */
.L_x_25387:
        /* <DEDUP_REMOVED lines=44> */
.L_x_25386:
[----:B------:R-:W-:Y:S05]  /*a7a0*/  BSYNC B3 ;  /* 0x0000000000037941 */ /* 0x000fea0003800000 */
.L_x_25385:
        /* <DEDUP_REMOVED lines=9> */
[----:B------:R-:W-:-:S03]  /*a840*/  SEL R176, RZ, 0x1, P2 ;  /* 0x00000001ffb07807 */ /* 0x000fc60001000000 */
[----:B------:R-:W-:Y:S01]  /*a850*/  FMUL.FTZ R184, R91, R184 ;  /* 0x000000b85bb87220 */ /* 0x000fe20000410000 */
[----:B------:R-:W-:-:S03]  /*a860*/  PRMT R11, R176, 0x7610, R11 ;  /* 0x00007610b00b7816 */ /* 0x000fc6000000000b */
[----:B------:R-:W-:Y:S02]  /*a870*/  @P1 FADD.FTZ R184, R177, R184 ;  /* 0x000000b8b1b81221 */ /* 0x000fe40000010000 */
.L_x_25381:
[----:B------:R-:W-:Y:S05]  /*a880*/  BSYNC B2 ;  /* 0x0000000000027941 */ /* 0x000fea0003800000 */
.L_x_25379:
        /* <DEDUP_REMOVED lines=29> */
.L_x_25390:
[----:B------:R-:W-:Y:S05]  /*aa60*/  BSYNC B2 ;  /* 0x0000000000027941 */ /* 0x000fea0003800000 */
.L_x_25389:
[----:B------:R-:W-:Y:S02]  /*aa70*/  IADD3 R228, R228, 0x20, RZ ;  /* 0x00000020e4e47810 */ /* 0x000fe40007ffe0ff */
[----:B------:R-:W-:Y:S02]  /*aa80*/  IADD3 R227, R227, 0x20, RZ ;  /* 0x00000020e3e37810 */ /* 0x000fe40007ffe0ff */
.L_x_25308:
[----:B------:R-:W-:Y:S05]  /*aa90*/  BSYNC B1 ;  /* 0x0000000000017941 */ /* 0x000fea0003800000 */
.L_x_25307:
        /* <DEDUP_REMOVED lines=20> */
.L_x_25394:
        /* <DEDUP_REMOVED lines=12> */
.L_x_25397:
[----:B------:R-:W-:Y:S02]  /*aca0*/  IMAD.MOV.U32 R190, RZ, RZ, R220 ;  /* 0x000000ffffbe7224 */ /* 0x000fe400078e00dc */
.L_x_25398:
[----:B------:R-:W-:Y:S05]  /*acb0*/  BSYNC B3 ;  /* 0x0000000000037941 */ /* 0x000fea0003800000 */
.L_x_25396:
        /* <DEDUP_REMOVED lines=16> */
.L_x_25402:
[----:B------:R-:W-:Y:S05]  /*adc0*/  BSYNC B4 ;  /* 0x0000000000047941 */ /* 0x000fea0003800000 */
.L_x_25401:
        /* <DEDUP_REMOVED lines=44> */
.L_x_25400:
[----:B------:R-:W-:Y:S05]  /*b090*/  BSYNC B3 ;  /* 0x0000000000037941 */ /* 0x000fea0003800000 */
.L_x_25399:
        /* <DEDUP_REMOVED lines=12> */
.L_x_25395:
[----:B------:R-:W-:Y:S05]  /*b160*/  BSYNC B2 ;  /* 0x0000000000027941 */ /* 0x000fea0003800000 */
.L_x_25393:
        /* <DEDUP_REMOVED lines=8> */
.L_x_25404:
        /* <DEDUP_REMOVED lines=12> */
.L_x_25407:
[----:B------:R-:W-:Y:S02]  /*b2b0*/  IMAD.MOV.U32 R190, RZ, RZ, R220 ;  /* 0x000000ffffbe7224 */ /* 0x000fe400078e00dc */
.L_x_25408:
[----:B------:R-:W-:Y:S05]  /*b2c0*/  BSYNC B3 ;  /* 0x0000000000037941 */ /* 0x000fea0003800000 */
.L_x_25406:
        /* <DEDUP_REMOVED lines=16> */
.L_x_25412:
[----:B------:R-:W-:Y:S05]  /*b3d0*/  BSYNC B4 ;  /* 0x0000000000047941 */ /* 0x000fea0003800000 */
.L_x_25411:
        /* <DEDUP_REMOVED lines=44> */
.L_x_25410:
[----:B------:R-:W-:Y:S05]  /*b6a0*/  BSYNC B3 ;  /* 0x0000000000037941 */ /* 0x000fea0003800000 */
.L_x_25409:
        /* <DEDUP_REMOVED lines=12> */
.L_x_25405:
[----:B------:R-:W-:Y:S05]  /*b770*/  BSYNC B2 ;  /* 0x0000000000027941 */ /* 0x000fea0003800000 */
.L_x_25403:
        /* <DEDUP_REMOVED lines=8> */
.L_x_25414:
        /* <DEDUP_REMOVED lines=12> */
.L_x_25417:
[----:B------:R-:W-:Y:S02]  /*b8c0*/  MOV R192, R220 ;  /* 0x000000dc00c07202 */ /* 0x000fe40000000f00 */
.L_x_25418:
[----:B------:R-:W-:Y:S05]  /*b8d0*/  BSYNC B3 ;  /* 0x0000000000037941 */ /* 0x000fea0003800000 */
.L_x_25416:
        /* <DEDUP_REMOVED lines=16> */
.L_x_25422:
[----:B------:R-:W-:Y:S05]  /*b9e0*/  BSYNC B4 ;  /* 0x0000000000047941 */ /* 0x000fea0003800000 */
.L_x_25421:
        /* <DEDUP_REMOVED lines=44> */
.L_x_25420:
[----:B------:R-:W-:Y:S05]  /*bcb0*/  BSYNC B3 ;  /* 0x0000000000037941 */ /* 0x000fea0003800000 */
.L_x_25419:
        /* <DEDUP_REMOVED lines=12> */
.L_x_25415:
[----:B------:R-:W-:Y:S05]  /*bd80*/  BSYNC B2 ;  /* 0x0000000000027941 */ /* 0x000fea0003800000 */
.L_x_25413:
        /* <DEDUP_REMOVED lines=8> */
.L_x_25424:
        /* <DEDUP_REMOVED lines=12> */
.L_x_25427:
[----:B------:R-:W-:Y:S02]  /*bed0*/  IMAD.MOV.U32 R192, RZ, RZ, R220 ;  /* 0x000000ffffc07224 */ /* 0x000fe400078e00dc */
.L_x_25428:
[----:B------:R-:W-:Y:S05]  /*bee0*/  BSYNC B3 ;  /* 0x0000000000037941 */ /* 0x000fea0003800000 */
.L_x_25426:
        /* <DEDUP_REMOVED lines=16> */
.L_x_25432:
[----:B------:R-:W-:Y:S05]  /*bff0*/  BSYNC B4 ;  /* 0x0000000000047941 */ /* 0x000fea0003800000 */
.L_x_25431:
        /* <DEDUP_REMOVED lines=44> */
.L_x_25430:
[----:B------:R-:W-:Y:S05]  /*c2c0*/  BSYNC B3 ;  /* 0x0000000000037941 */ /* 0x000fea0003800000 */
.L_x_25429:
        /* <DEDUP_REMOVED lines=12> */
.L_x_25425:
[----:B------:R-:W-:Y:S05]  /*c390*/  BSYNC B2 ;  /* 0x0000000000027941 */ /* 0x000fea0003800000 */
.L_x_25423:
        /* <DEDUP_REMOVED lines=8> */
.L_x_25434:
        /* <DEDUP_REMOVED lines=12> */
.L_x_25437:
[----:B------:R-:W-:Y:S02]  /*c4e0*/  IMAD.MOV.U32 R192, RZ, RZ, R220 ;  /* 0x000000ffffc07224 */ /* 0x000fe400078e00dc */
.L_x_25438:
[----:B------:R-:W-:Y:S05]  /*c4f0*/  BSYNC B3 ;  /* 0x0000000000037941 */ /* 0x000fea0003800000 */
.L_x_25436:
        /* <DEDUP_REMOVED lines=16> */
.L_x_25442:
[----:B------:R-:W-:Y:S05]  /*c600*/  BSYNC B4 ;  /* 0x0000000000047941 */ /* 0x000fea0003800000 */
.L_x_25441:
        /* <DEDUP_REMOVED lines=44> */
.L_x_25440:
[----:B------:R-:W-:Y:S05]  /*c8d0*/  BSYNC B3 ;  /* 0x0000000000037941 */ /* 0x000fea0003800000 */
.L_x_25439:
        /* <DEDUP_REMOVED lines=12> */
.L_x_25435:
[----:B------:R-:W-:Y:S05]  /*c9a0*/  BSYNC B2 ;  /* 0x0000000000027941 */ /* 0x000fea0003800000 */
.L_x_25433:
        /* <DEDUP_REMOVED lines=8> */
.L_x_25444:
        /* <DEDUP_REMOVED lines=12> */
.L_x_25447:
[----:B------:R-:W-:Y:S02]  /*caf0*/  MOV R8, R220 ;  /* 0x000000dc00087202 */ /* 0x000fe40000000f00 */
.L_x_25448:
[----:B------:R-:W-:Y:S05]  /*cb00*/  BSYNC B3 ;  /* 0x0000000000037941 */ /* 0x000fea0003800000 */
.L_x_25446:
        /* <DEDUP_REMOVED lines=16> */
.L_x_25452:
[----:B------:R-:W-:Y:S05]  /*cc10*/  BSYNC B4 ;  /* 0x0000000000047941 */ /* 0x000fea0003800000 */
.L_x_25451:
        /* <DEDUP_REMOVED lines=44> */
.L_x_25450:
[----:B------:R-:W-:Y:S05]  /*cee0*/  BSYNC B3 ;  /* 0x0000000000037941 */ /* 0x000fea0003800000 */
.L_x_25449:
        /* <DEDUP_REMOVED lines=13> */
.L_x_25445:
[----:B------:R-:W-:Y:S05]  /*cfc0*/  BSYNC B2 ;  /* 0x0000000000027941 */ /* 0x000fea0003800000 */
.L_x_25443:
        /* <DEDUP_REMOVED lines=8> */
.L_x_25454:
        /* <DEDUP_REMOVED lines=12> */
.L_x_25457:
[----:B------:R-:W-:Y:S02]  /*d110*/  IMAD.MOV.U32 R10, RZ, RZ, R220 ;  /* 0x000000ffff0a7224 */ /* 0x000fe400078e00dc */
.L_x_25458:
[----:B------:R-:W-:Y:S05]  /*d120*/  BSYNC B3 ;  /* 0x0000000000037941 */ /* 0x000fea0003800000 */
.L_x_25456:
        /* <DEDUP_REMOVED lines=16> */
.L_x_25462:
[----:B------:R-:W-:Y:S05]  /*d230*/  BSYNC B4 ;  /* 0x0000000000047941 */ /* 0x000fea0003800000 */
.L_x_25461:
        /* <DEDUP_REMOVED lines=44> */
.L_x_25460:
[----:B------:R-:W-:Y:S05]  /*d500*/  BSYNC B3 ;  /* 0x0000000000037941 */ /* 0x000fea0003800000 */
.L_x_25459:
        /* <DEDUP_REMOVED lines=13> */
.L_x_25455:
[----:B------:R-:W-:Y:S05]  /*d5e0*/  BSYNC B2 ;  /* 0x0000000000027941 */ /* 0x000fea0003800000 */
.L_x_25453:
        /* <DEDUP_REMOVED lines=8> */
.L_x_25464:
        /* <DEDUP_REMOVED lines=12> */
.L_x_25467:
[----:B------:R-:W-:Y:S02]  /*d730*/  IMAD.MOV.U32 R11, RZ, RZ, R220 ;  /* 0x000000ffff0b7224 */ /* 0x000fe400078e00dc */
.L_x_25468:
[----:B------:R-:W-:Y:S05]  /*d740*/  BSYNC B3 ;  /* 0x0000000000037941 */ /* 0x000fea0003800000 */
.L_x_25466:
        /* <DEDUP_REMOVED lines=16> */
.L_x_25472:
[----:B------:R-:W-:Y:S05]  /*d850*/  BSYNC B4 ;  /* 0x0000000000047941 */ /* 0x000fea0003800000 */
.L_x_25471:
        /* <DEDUP_REMOVED lines=44> */
.L_x_25470:
[----:B------:R-:W-:Y:S05]  /*db20*/  BSYNC B3 ;  /* 0x0000000000037941 */ /* 0x000fea0003800000 */
.L_x_25469:
        /* <DEDUP_REMOVED lines=13> */
.L_x_25465:
[----:B------:R-:W-:Y:S05]  /*dc00*/  BSYNC B2 ;  /* 0x0000000000027941 */ /* 0x000fea0003800000 */
.L_x_25463:
        /* <DEDUP_REMOVED lines=29> */
.L_x_25474:
[----:B------:R-:W-:Y:S05]  /*dde0*/  BSYNC B2 ;  /* 0x0000000000027941 */ /* 0x000fea0003800000 */
.L_x_25473:
[----:B------:R-:W-:Y:S02]  /*ddf0*/  IADD3 R228, R228, 0x20, RZ ;  /* 0x00000020e4e47810 */ /* 0x000fe40007ffe0ff */
[----:B------:R-:W-:Y:S02]  /*de00*/  IADD3 R227, R227, 0x20, RZ ;  /* 0x00000020e3e37810 */ /* 0x000fe40007ffe0ff */
.L_x_25392:
[----:B------:R-:W-:Y:S05]  /*de10*/  BSYNC B1 ;  /* 0x0000000000017941 */ /* 0x000fea0003800000 */
.L_x_25391:
        /* <DEDUP_REMOVED lines=20> */
.L_x_25478:
        /* <DEDUP_REMOVED lines=12> */
.L_x_25481:
[----:B------:R-:W-:Y:S02]  /*e020*/  IMAD.MOV.U32 R198, RZ, RZ, R220 ;  /* 0x000000ffffc67224 */ /* 0x000fe400078e00dc */
.L_x_25482:
[----:B------:R-:W-:Y:S05]  /*e030*/  BSYNC B3 ;  /* 0x0000000000037941 */ /* 0x000fea0003800000 */
.L_x_25480:
        /* <DEDUP_REMOVED lines=16> */
.L_x_25486:
[----:B------:R-:W-:Y:S05]  /*e140*/  BSYNC B4 ;  /* 0x0000000000047941 */ /* 0x000fea0003800000 */
.L_x_25485:
        /* <DEDUP_REMOVED lines=44> */
.L_x_25484:
[----:B------:R-:W-:Y:S05]  /*e410*/  BSYNC B3 ;  /* 0x0000000000037941 */ /* 0x000fea0003800000 */
.L_x_25483:
        /* <DEDUP_REMOVED lines=12> */
.L_x_25479:
[----:B------:R-:W-:Y:S05]  /*e4e0*/  BSYNC B2 ;  /* 0x0000000000027941 */ /* 0x000fea0003800000 */
.L_x_25477:
        /* <DEDUP_REMOVED lines=8> */
.L_x_25488:
        /* <DEDUP_REMOVED lines=12> */
.L_x_25491:
[----:B------:R-:W-:Y:S02]  /*e630*/  IMAD.MOV.U32 R198, RZ, RZ, R220 ;  /* 0x000000ffffc67224 */ /* 0x000fe400078e00dc */
.L_x_25492:
[----:B------:R-:W-:Y:S05]  /*e640*/  BSYNC B3 ;  /* 0x0000000000037941 */ /* 0x000fea0003800000 */
.L_x_25490:
        /* <DEDUP_REMOVED lines=16> */
.L_x_25496:
[----:B------:R-:W-:Y:S05]  /*e750*/  BSYNC B4 ;  /* 0x0000000000047941 */ /* 0x000fea0003800000 */
.L_x_25495:
        /* <DEDUP_REMOVED lines=44> */
.L_x_25494:
[----:B------:R-:W-:Y:S05]  /*ea20*/  BSYNC B3 ;  /* 0x0000000000037941 */ /* 0x000fea0003800000 */
.L_x_25493:
        /* <DEDUP_REMOVED lines=12> */
.L_x_25489:
[----:B------:R-:W-:Y:S05]  /*eaf0*/  BSYNC B2 ;  /* 0x0000000000027941 */ /* 0x000fea0003800000 */
.L_x_25487:
        /* <DEDUP_REMOVED lines=8> */
.L_x_25498:
        /* <DEDUP_REMOVED lines=12> */
.L_x_25501:
[----:B------:R-:W-:Y:S02]  /*ec40*/  MOV R200, R220 ;  /* 0x000000dc00c87202 */ /* 0x000fe40000000f00 */
.L_x_25502:
[----:B------:R-:W-:Y:S05]  /*ec50*/  BSYNC B3 ;  /* 0x0000000000037941 */ /* 0x000fea0003800000 */
.L_x_25500:
        /* <DEDUP_REMOVED lines=16> */
.L_x_25506:
[----:B------:R-:W-:Y:S05]  /*ed60*/  BSYNC B4 ;  /* 0x0000000000047941 */ /* 0x000fea0003800000 */
.L_x_25505:
        /* <DEDUP_REMOVED lines=44> */
.L_x_25504:
[----:B------:R-:W-:Y:S05]  /*f030*/  BSYNC B3 ;  /* 0x0000000000037941 */ /* 0x000fea0003800000 */
.L_x_25503:
        /* <DEDUP_REMOVED lines=12> */
.L_x_25499:
[----:B------:R-:W-:Y:S05]  /*f100*/  BSYNC B2 ;  /* 0x0000000000027941 */ /* 0x000fea0003800000 */
.L_x_25497:
        /* <DEDUP_REMOVED lines=8> */
.L_x_25508:
        /* <DEDUP_REMOVED lines=12> */
.L_x_25511:
[----:B------:R-:W-:Y:S02]  /*f250*/  IMAD.MOV.U32 R200, RZ, RZ, R220 ;  /* 0x000000ffffc87224 */ /* 0x000fe400078e00dc */
.L_x_25512:
[----:B------:R-:W-:Y:S05]  /*f260*/  BSYNC B3 ;  /* 0x0000000000037941 */ /* 0x000fea0003800000 */
.L_x_25510:
        /* <DEDUP_REMOVED lines=16> */
.L_x_25516:
[----:B------:R-:W-:Y:S05]  /*f370*/  BSYNC B4 ;  /* 0x0000000000047941 */ /* 0x000fea0003800000 */
.L_x_25515:
        /* <DEDUP_REMOVED lines=44> */
.L_x_25514:
[----:B------:R-:W-:Y:S05]  /*f640*/  BSYNC B3 ;  /* 0x0000000000037941 */ /* 0x000fea0003800000 */
.L_x_25513:
        /* <DEDUP_REMOVED lines=12> */
.L_x_25509:
[----:B------:R-:W-:Y:S05]  /*f710*/  BSYNC B2 ;  /* 0x0000000000027941 */ /* 0x000fea0003800000 */
.L_x_25507:
        /* <DEDUP_REMOVED lines=8> */
.L_x_25518:
        /* <DEDUP_REMOVED lines=12> */
.L_x_25521:
[----:B------:R-:W-:Y:S02]  /*f860*/  IMAD.MOV.U32 R200, RZ, RZ, R220 ;  /* 0x000000ffffc87224 */ /* 0x000fe400078e00dc */
.L_x_25522:
[----:B------:R-:W-:Y:S05]  /*f870*/  BSYNC B3 ;  /* 0x0000000000037941 */ /* 0x000fea0003800000 */
.L_x_25520:
        /* <DEDUP_REMOVED lines=16> */
.L_x_25526:
[----:B------:R-:W-:Y:S05]  /*f980*/  BSYNC B4 ;  /* 0x0000000000047941 */ /* 0x000fea0003800000 */
.L_x_25525:
        /* <DEDUP_REMOVED lines=44> */
.L_x_25524:
[----:B------:R-:W-:Y:S05]  /*fc50*/  BSYNC B3 ;  /* 0x0000000000037941 */ /* 0x000fea0003800000 */
.L_x_25523:
        /* <DEDUP_REMOVED lines=12> */
.L_x_25519:
[----:B------:R-:W-:Y:S05]  /*fd20*/  BSYNC B2 ;  /* 0x0000000000027941 */ /* 0x000fea0003800000 */
.L_x_25517:
        /* <DEDUP_REMOVED lines=8> */
.L_x_25528:
        /* <DEDUP_REMOVED lines=12> */
.L_x_25531:
[----:B------:R-:W-:Y:S02]  /*fe70*/  MOV R8, R220 ;  /* 0x000000dc00087202 */ /* 0x000fe40000000f00 */
.L_x_25532:
[----:B------:R-:W-:Y:S05]  /*fe80*/  BSYNC B3 ;  /* 0x0000000000037941 */ /* 0x000fea0003800000 */
.L_x_25530:
        /* <DEDUP_REMOVED lines=16> */
.L_x_25536:
[----:B------:R-:W-:Y:S05]  /*ff90*/  BSYNC B4 ;  /* 0x0000000000047941 */ /* 0x000fea0003800000 */
.L_x_25535:
        /* <DEDUP_REMOVED lines=44> */
.L_x_25534:
[----:B------:R-:W-:Y:S05]  /*10260*/  BSYNC B3 ;  /* 0x0000000000037941 */ /* 0x000fea0003800000 */
.L_x_25533:
        /* <DEDUP_REMOVED lines=13> */
.L_x_25529:
[----:B------:R-:W-:Y:S05]  /*10340*/  BSYNC B2 ;  /* 0x0000000000027941 */ /* 0x000fea0003800000 */
.L_x_25527:
        /* <DEDUP_REMOVED lines=8> */
.L_x_25538:
        /* <DEDUP_REMOVED lines=12> */
.L_x_25541:
[----:B------:R-:W-:Y:S02]  /*10490*/  IMAD.MOV.U32 R10, RZ, RZ, R220 ;  /* 0x000000ffff0a7224 */ /* 0x000fe400078e00dc */
.L_x_25542:
[----:B------:R-:W-:Y:S05]  /*104a0*/  BSYNC B3 ;  /* 0x0000000000037941 */ /* 0x000fea0003800000 */
.L_x_25540:
        /* <DEDUP_REMOVED lines=16> */
.L_x_25546:
[----:B------:R-:W-:Y:S05]  /*105b0*/  BSYNC B4 ;  /* 0x0000000000047941 */ /* 0x000fea0003800000 */
.L_x_25545:
        /* <DEDUP_REMOVED lines=44> */
.L_x_25544:
[----:B------:R-:W-:Y:S05]  /*10880*/  BSYNC B3 ;  /* 0x0000000000037941 */ /* 0x000fea0003800000 */
.L_x_25543:
        /* <DEDUP_REMOVED lines=13> */
.L_x_25539:
[----:B------:R-:W-:Y:S05]  /*10960*/  BSYNC B2 ;  /* 0x0000000000027941 */ /* 0x000fea0003800000 */
.L_x_25537:
        /* <DEDUP_REMOVED lines=8> */
.L_x_25548:
        /* <DEDUP_REMOVED lines=12> */
.L_x_25551:
[----:B------:R-:W-:Y:S02]  /*10ab0*/  IMAD.MOV.U32 R11, RZ, RZ, R220 ;  /* 0x000000ffff0b7224 */ /* 0x000fe400078e00dc */
.L_x_25552:
[----:B------:R-:W-:Y:S05]  /*10ac0*/  BSYNC B3 ;  /* 0x0000000000037941 */ /* 0x000fea0003800000 */
.L_x_25550:
        /* <DEDUP_REMOVED lines=16> */
.L_x_25556:
[----:B------:R-:W-:Y:S05]  /*10bd0*/  BSYNC B4 ;  /* 0x0000000000047941 */ /* 0x000fea0003800000 */
.L_x_25555:
        /* <DEDUP_REMOVED lines=44> */
.L_x_25554:
[----:B------:R-:W-:Y:S05]  /*10ea0*/  BSYNC B3 ;  /* 0x0000000000037941 */ /* 0x000fea0003800000 */
.L_x_25553:
        /* <DEDUP_REMOVED lines=13> */
.L_x_25549:
[----:B------:R-:W-:Y:S05]  /*10f80*/  BSYNC B2 ;  /* 0x0000000000027941 */ /* 0x000fea0003800000 */
.L_x_25547:
        /* <DEDUP_REMOVED lines=29> */
.L_x_25558:
[----:B------:R-:W-:Y:S05]  /*11160*/  BSYNC B2 ;  /* 0x0000000000027941 */ /* 0x000fea0003800000 */
.L_x_25557:
[----:B------:R-:W-:Y:S02]  /*11170*/  IADD3 R228, R228, 0x20, RZ ;  /* 0x00000020e4e47810 */ /* 0x000fe40007ffe0ff */
[----:B------:R-:W-:Y:S02]  /*11180*/  IADD3 R227, R227, 0x20, RZ ;  /* 0x00000020e3e37810 */ /* 0x000fe40007ffe0ff */
.L_x_25476:
[----:B------:R-:W-:Y:S05]  /*11190*/  BSYNC B1 ;  /* 0x0000000000017941 */ /* 0x000fea0003800000 */
.L_x_25475:
        /* <DEDUP_REMOVED lines=19> */
.L_x_25562:
        /* <DEDUP_REMOVED lines=12> */
.L_x_25565:
[----:B------:R-:W-:Y:S02]  /*11390*/  IMAD.MOV.U32 R206, RZ, RZ, R220 ;  /* 0x000000ffffce7224 */ /* 0x000fe400078e00dc */
.L_x_25566:
[----:B------:R-:W-:Y:S05]  /*113a0*/  BSYNC B3 ;  /* 0x0000000000037941 */ /* 0x000fea0003800000 */
.L_x_25564:
        /* <DEDUP_REMOVED lines=16> */
.L_x_25570:
[----:B------:R-:W-:Y:S05]  /*114b0*/  BSYNC B4 ;  /* 0x0000000000047941 */ /* 0x000fea0003800000 */
.L_x_25569:
        /* <DEDUP_REMOVED lines=44> */
.L_x_25568:
[----:B------:R-:W-:Y:S05]  /*11780*/  BSYNC B3 ;  /* 0x0000000000037941 */ /* 0x000fea0003800000 */
.L_x_25567:
        /* <DEDUP_REMOVED lines=12> */
.L_x_25563:
[----:B------:R-:W-:Y:S05]  /*11850*/  BSYNC B2 ;  /* 0x0000000000027941 */ /* 0x000fea0003800000 */
.L_x_25561:
        /* <DEDUP_REMOVED lines=8> */
.L_x_25572:
        /* <DEDUP_REMOVED lines=12> */
.L_x_25575:
[----:B------:R-:W-:Y:S02]  /*119a0*/  IMAD.MOV.U32 R206, RZ, RZ, R220 ;  /* 0x000000ffffce7224 */ /* 0x000fe400078e00dc */
.L_x_25576:
[----:B------:R-:W-:Y:S05]  /*119b0*/  BSYNC B3 ;  /* 0x0000000000037941 */ /* 0x000fea0003800000 */
.L_x_25574:
        /* <DEDUP_REMOVED lines=16> */
.L_x_25580:
[----:B------:R-:W-:Y:S05]  /*11ac0*/  BSYNC B4 ;  /* 0x0000000000047941 */ /* 0x000fea0003800000 */
.L_x_25579:
        /* <DEDUP_REMOVED lines=44> */
.L_x_25578:
[----:B------:R-:W-:Y:S05]  /*11d90*/  BSYNC B3 ;  /* 0x0000000000037941 */ /* 0x000fea0003800000 */
.L_x_25577:
        /* <DEDUP_REMOVED lines=12> */
.L_x_25573:
[----:B------:R-:W-:Y:S05]  /*11e60*/  BSYNC B2 ;  /* 0x0000000000027941 */ /* 0x000fea0003800000 */
.L_x_25571:
        /* <DEDUP_REMOVED lines=8> */
.L_x_25582:
        /* <DEDUP_REMOVED lines=12> */
.L_x_25585:
[----:B------:R-:W-:Y:S02]  /*11fb0*/  IMAD.MOV.U32 R208, RZ, RZ, R220 ;  /* 0x000000ffffd07224 */ /* 0x000fe400078e00dc */
.L_x_25586:
[----:B------:R-:W-:Y:S05]  /*11fc0*/  BSYNC B3 ;  /* 0x0000000000037941 */ /* 0x000fea0003800000 */
.L_x_25584:
        /* <DEDUP_REMOVED lines=16> */
.L_x_25590:
[----:B------:R-:W-:Y:S05]  /*120d0*/  BSYNC B4 ;  /* 0x0000000000047941 */ /* 0x000fea0003800000 */
.L_x_25589:
        /* <DEDUP_REMOVED lines=44> */
.L_x_25588:
[----:B------:R-:W-:Y:S05]  /*123a0*/  BSYNC B3 ;  /* 0x0000000000037941 */ /* 0x000fea0003800000 */
.L_x_25587:
        /* <DEDUP_REMOVED lines=12> */
.L_x_25583:
[----:B------:R-:W-:Y:S05]  /*12470*/  BSYNC B2 ;  /* 0x0000000000027941 */ /* 0x000fea0003800000 */
.L_x_25581:
        /* <DEDUP_REMOVED lines=8> */
.L_x_25592:
        /* <DEDUP_REMOVED lines=12> */
.L_x_25595:
[----:B------:R-:W-:Y:S02]  /*125c0*/  IMAD.MOV.U32 R208, RZ, RZ, R220 ;  /* 0x000000ffffd07224 */ /* 0x000fe400078e00dc */
.L_x_25596:
[----:B------:R-:W-:Y:S05]  /*125d0*/  BSYNC B3 ;  /* 0x0000000000037941 */ /* 0x000fea0003800000 */
.L_x_25594:
        /* <DEDUP_REMOVED lines=16> */
.L_x_25600:
[----:B------:R-:W-:Y:S05]  /*126e0*/  BSYNC B4 ;  /* 0x0000000000047941 */ /* 0x000fea0003800000 */
.L_x_25599:
        /* <DEDUP_REMOVED lines=44> */
.L_x_25598:
[----:B------:R-:W-:Y:S05]  /*129b0*/  BSYNC B3 ;  /* 0x0000000000037941 */ /* 0x000fea0003800000 */
.L_x_25597:
        /* <DEDUP_REMOVED lines=12> */
.L_x_25593:
[----:B------:R-:W-:Y:S05]  /*12a80*/  BSYNC B2 ;  /* 0x0000000000027941 */ /* 0x000fea0003800000 */
.L_x_25591:
        /* <DEDUP_REMOVED lines=8> */
.L_x_25602:
        /* <DEDUP_REMOVED lines=12> */
.L_x_25605:
[----:B------:R-:W-:Y:S02]  /*12bd0*/  IMAD.MOV.U32 R229, RZ, RZ, R220 ;  /* 0x000000ffffe57224 */ /* 0x000fe400078e00dc */
.L_x_25606:
[----:B------:R-:W-:Y:S05]  /*12be0*/  BSYNC B3 ;  /* 0x0000000000037941 */ /* 0x000fea0003800000 */
.L_x_25604:
        /* <DEDUP_REMOVED lines=16> */
.L_x_25610:
[----:B------:R-:W-:Y:S05]  /*12cf0*/  BSYNC B4 ;  /* 0x0000000000047941 */ /* 0x000fea0003800000 */
.L_x_25609:
        /* <DEDUP_REMOVED lines=44> */
.L_x_25608:
[----:B------:R-:W-:Y:S05]  /*12fc0*/  BSYNC B3 ;  /* 0x0000000000037941 */ /* 0x000fea0003800000 */
.L_x_25607:
        /* <DEDUP_REMOVED lines=12> */
.L_x_25603:
[----:B------:R-:W-:Y:S05]  /*13090*/  BSYNC B2 ;  /* 0x0000000000027941 */ /* 0x000fea0003800000 */
.L_x_25601:
        /* <DEDUP_REMOVED lines=8> */
.L_x_25612:
        /* <DEDUP_REMOVED lines=12> */
.L_x_25615:
[----:B------:R-:W-:Y:S02]  /*131e0*/  IMAD.MOV.U32 R8, RZ, RZ, R220 ;  /* 0x000000ffff087224 */ /* 0x000fe400078e00dc */
.L_x_25616:
[----:B------:R-:W-:Y:S05]  /*131f0*/  BSYNC B3 ;  /* 0x0000000000037941 */ /* 0x000fea0003800000 */
.L_x_25614:
        /* <DEDUP_REMOVED lines=16> */
.L_x_25620:
[----:B------:R-:W-:Y:S05]  /*13300*/  BSYNC B4 ;  /* 0x0000000000047941 */ /* 0x000fea0003800000 */
.L_x_25619:
        /* <DEDUP_REMOVED lines=44> */
.L_x_25618:
[----:B------:R-:W-:Y:S05]  /*135d0*/  BSYNC B3 ;  /* 0x0000000000037941 */ /* 0x000fea0003800000 */
.L_x_25617:
        /* <DEDUP_REMOVED lines=13> */
.L_x_25613:
[----:B------:R-:W-:Y:S05]  /*136b0*/  BSYNC B2 ;  /* 0x0000000000027941 */ /* 0x000fea0003800000 */
.L_x_25611:
        /* <DEDUP_REMOVED lines=8> */
.L_x_25622:
        /* <DEDUP_REMOVED lines=12> */
.L_x_25625:
[----:B------:R-:W-:Y:S02]  /*13800*/  IMAD.MOV.U32 R10, RZ, RZ, R220 ;  /* 0x000000ffff0a7224 */ /* 0x000fe400078e00dc */
.L_x_25626:
[----:B------:R-:W-:Y:S05]  /*13810*/  BSYNC B3 ;  /* 0x0000000000037941 */ /* 0x000fea0003800000 */
.L_x_25624:
        /* <DEDUP_REMOVED lines=16> */
.L_x_25630:
[----:B------:R-:W-:Y:S05]  /*13920*/  BSYNC B4 ;  /* 0x0000000000047941 */ /* 0x000fea0003800000 */
.L_x_25629:
        /* <DEDUP_REMOVED lines=44> */
.L_x_25628:
[----:B------:R-:W-:Y:S05]  /*13bf0*/  BSYNC B3 ;  /* 0x0000000000037941 */ /* 0x000fea0003800000 */
.L_x_25627:
        /* <DEDUP_REMOVED lines=13> */
.L_x_25623:
[----:B------:R-:W-:Y:S05]  /*13cd0*/  BSYNC B2 ;  /* 0x0000000000027941 */ /* 0x000fea0003800000 */
.L_x_25621:
        /* <DEDUP_REMOVED lines=8> */
.L_x_25632:
        /* <DEDUP_REMOVED lines=12> */
.L_x_25635:
[----:B------:R-:W-:Y:S02]  /*13e20*/  IMAD.MOV.U32 R11, RZ, RZ, R220 ;  /* 0x000000ffff0b7224 */ /* 0x000fe400078e00dc */
.L_x_25636:
[----:B------:R-:W-:Y:S05]  /*13e30*/  BSYNC B3 ;  /* 0x0000000000037941 */ /* 0x000fea0003800000 */
.L_x_25634:
        /* <DEDUP_REMOVED lines=16> */
.L_x_25640:
[----:B------:R-:W-:Y:S05]  /*13f40*/  BSYNC B4 ;  /* 0x0000000000047941 */ /* 0x000fea0003800000 */
.L_x_25639:
        /* <DEDUP_REMOVED lines=44> */
.L_x_25638:
[----:B------:R-:W-:Y:S05]  /*14210*/  BSYNC B3 ;  /* 0x0000000000037941 */ /* 0x000fea0003800000 */
.L_x_25637:
        /* <DEDUP_REMOVED lines=13> */
.L_x_25633:
[----:B------:R-:W-:Y:S05]  /*142f0*/  BSYNC B2 ;  /* 0x0000000000027941 */ /* 0x000fea0003800000 */
.L_x_25631:
        /* <DEDUP_REMOVED lines=28> */
.L_x_25560:
[----:B------:R-:W-:Y:S05]  /*144c0*/  BSYNC B1 ;  /* 0x0000000000017941 */ /* 0x000fea0003800000 */
.L_x_25559:
        /* <DEDUP_REMOVED lines=61> */
.L_x_25657:
        /* <DEDUP_REMOVED lines=117> */
.L_x_25658:
        /* <DEDUP_REMOVED lines=59> */
.L_x_25646:
[----:B------:R-:W-:Y:S05]  /*153a0*/  BSYNC B2 ;  /* 0x0000000000027941 */ /* 0x000fea0003800000 */
.L_x_25645:
        /* <DEDUP_REMOVED lines=35> */
.L_x_25648:
[----:B------:R-:W-:Y:S05]  /*155e0*/  BSYNC B2 ;  /* 0x0000000000027941 */ /* 0x000fea0003800000 */
.L_x_25647:
        /* <DEDUP_REMOVED lines=35> */
.L_x_25650:
[----:B------:R-:W-:Y:S05]  /*15820*/  BSYNC B2 ;  /* 0x0000000000027941 */ /* 0x000fea0003800000 */
.L_x_25649:
        /* <DEDUP_REMOVED lines=35> */
.L_x_25652:
[----:B------:R-:W-:Y:S05]  /*15a60*/  BSYNC B2 ;  /* 0x0000000000027941 */ /* 0x000fea0003800000 */
.L_x_25651:
        /* <DEDUP_REMOVED lines=35> */
.L_x_25654:
[----:B------:R-:W-:Y:S05]  /*15ca0*/  BSYNC B2 ;  /* 0x0000000000027941 */ /* 0x000fea0003800000 */
.L_x_25653:
        /* <DEDUP_REMOVED lines=32> */
.L_x_25644:
[----:B0-----:R-:W-:Y:S05]  /*15eb0*/  BSYNC B1 ;  /* 0x0000000000017941 */ /* 0x001fea0003800000 */
.L_x_25643:
[----:B------:R-:W-:-:S05]  /*15ec0*/  IMAD.MOV.U32 R176, RZ, RZ, c[0x0][0x160] ;  /* 0x00005800ffb07624 */ /* 0x000fca00078e00ff */
[----:B------:R-:W-:-:S04]  /*15ed0*/  LEA R223, R176, R223, 0x2 ;  /* 0x000000dfb0df7211 */ /* 0x000fc800078e10ff */
[----:B------:R-:W-:-:S13]  /*15ee0*/  ISETP.GE.AND P0, PT, R223, c[0x0][0x164], PT ;  /* 0x00005900df007a0c */ /* 0x000fda0003f06270 */
[----:B------:R-:W-:Y:S01]  /*15ef0*/  @P0 CALL.REL.NOINC `(.L_x_25655) ;  /* 0x0000001000000944 */ /* 0x000fe20003c00000 */
[----:B------:R-:W-:Y:S05]  /*15f00*/  BRA `(.L_x_25656) ;  /* 0xfffeb00000007947 */ /* 0x000fea000383ffff */
.L_x_25655:
[----:B------:R-:W-:Y:S05]  /*15f10*/  BSYNC B0 ;  /* 0x0000000000007941 */ /* 0x000fea0003800000 */
.L_x_25138:
[----:B------:R-:W-:Y:S05]  /*15f20*/  EXIT ;  /* 0x000000000000794d */ /* 0x000fea0003800000 */
.L_x_25641:
[----:B------:R-:W-:Y:S01]  /*15f30*/  IMAD.MOV.U32 R229, RZ, RZ, 0x1 ;  /* 0x00000001ffe57424 */ /* 0x000fe200078e00ff */
[----:B------:R-:W-:Y:S01]  /*15f40*/  MOV R179, 0x1f ;  /* 0x0000001f00b37802 */ /* 0x000fe20000000f00 */
[----:B------:R-:W-:Y:S01]  /*15f50*/  IMAD.MOV.U32 R232, RZ, RZ, -0x1 ;  /* 0xffffffffffe87424 */ /* 0x000fe200078e00ff */
[----:B------:R-:W-:Y:S02]  /*15f60*/  MOV R176, 0x15f80 ;  /* 0x00015f8000b07802 */ /* 0x000fe40000000f00 */
[----:B-----5:R-:W-:Y:S05]  /*15f70*/  CALL.REL.NOINC `($__internal_94_$__cuda_sm70_shflsync_bfly_p) ;  /* 0x000009c000007944 */ /* 0x020fea0003c00000 */
[----:B-1----:R-:W-:Y:S01]  /*15f80*/  MOV R177, R229 ;  /* 0x000000e500b17202 */ /* 0x002fe20000000f00 */
[----:B0-----:R-:W-:Y:S05]  /*15f90*/  BRA `(.L_x_25657) ;  /* 0xffffe90000007947 */ /* 0x001fea000383ffff */
.L_x_25642:
[----:B------:R-:W-:Y:S01]  /*15fa0*/  HFMA2.MMA R229, -RZ, RZ, 0, 1.1920928955078125e-07 ;  /* 0x00000002ffe57435 */ /* 0x000fe200000001ff */
[----:B0-----:R-:W-:Y:S01]  /*15fb0*/  IMAD.MOV.U32 R178, RZ, RZ, R231 ;  /* 0x000000ffffb27224 */ /* 0x001fe200078e00e7 */
[----:B------:R-:W-:Y:S01]  /*15fc0*/  MOV R232, 0xffffffff ;  /* 0xffffffff00e87802 */ /* 0x000fe20000000f00 */
[----:B------:R-:W-:Y:S01]  /*15fd0*/  IMAD.MOV.U32 R179, RZ, RZ, 0x1f ;  /* 0x0000001fffb37424 */ /* 0x000fe200078e00ff */
[----:B------:R-:W-:Y:S02]  /*15fe0*/  MOV R176, 0x16000 ;  /* 0x0001600000b07802 */ /* 0x000fe40000000f00 */
[----:B-----5:R-:W-:Y:S05]  /*15ff0*/  CALL.REL.NOINC `($__internal_94_$__cuda_sm70_shflsync_bfly_p) ;  /* 0x0000094000007944 */ /* 0x020fea0003c00000 */
[----:B0-----:R-:W-:Y:S01]  /*16000*/  HFMA2.MMA R179, -RZ, RZ, 0, 1.847743988037109375e-06 ;  /* 0x0000001fffb37435 */ /* 0x001fe200000001ff */
[----:B-1----:R-:W-:Y:S01]  /*16010*/  FADD.FTZ R178, R231, R229 ;  /* 0x000000e5e7b27221 */ /* 0x002fe20000010000 */
[----:B------:R-:W-:Y:S01]  /*16020*/  MOV R176, 0x16060 ;  /* 0x0001606000b07802 */ /* 0x000fe20000000f00 */
[----:B------:R-:W-:-:S02]  /*16030*/  IMAD.MOV.U32 R229, RZ, RZ, 0x4 ;  /* 0x00000004ffe57424 */ /* 0x000fc400078e00ff */
[----:B------:R-:W-:Y:S02]  /*16040*/  IMAD.MOV.U32 R232, RZ, RZ, -0x1 ;  /* 0xffffffffffe87424 */ /* 0x000fe400078e00ff */
[----:B------:R-:W-:Y:S05]  /*16050*/  CALL.REL.NOINC `($__internal_94_$__cuda_sm70_shflsync_bfly_p) ;  /* 0x000008e000007944 */ /* 0x000fea0003c00000 */
[----:B01----:R-:W-:Y:S01]  /*16060*/  FADD.FTZ R178, R178, R229 ;  /* 0x000000e5b2b27221 */ /* 0x003fe20000010000 */
[----:B------:R-:W-:Y:S01]  /*16070*/  MOV R229, 0x8 ;  /* 0x0000000800e57802 */ /* 0x000fe20000000f00 */
[----:B------:R-:W-:Y:S01]  /*16080*/  IMAD.MOV.U32 R179, RZ, RZ, 0x1f ;  /* 0x0000001fffb37424 */ /* 0x000fe200078e00ff */
[----:B------:R-:W-:Y:S02]  /*16090*/  MOV R232, 0xffffffff ;  /* 0xffffffff00e87802 */ /* 0x000fe40000000f00 */
[----:B------:R-:W-:Y:S02]  /*160a0*/  MOV R176, 0x160c0 ;  /* 0x000160c000b07802 */ /* 0x000fe40000000f00 */
[----:B------:R-:W-:Y:S05]  /*160b0*/  CALL.REL.NOINC `($__internal_94_$__cuda_sm70_shflsync_bfly_p) ;  /* 0x0000088000007944 */ /* 0x000fea0003c00000 */
[----:B0-----:R-:W-:Y:S01]  /*160c0*/  HFMA2.MMA R179, -RZ, RZ, 0, 1.847743988037109375e-06 ;  /* 0x0000001fffb37435 */ /* 0x001fe200000001ff */
[----:B-1----:R-:W-:Y:S01]  /*160d0*/  FADD.FTZ R178, R178, R229 ;  /* 0x000000e5b2b27221 */ /* 0x002fe20000010000 */
[----:B------:R-:W-:Y:S01]  /*160e0*/  MOV R176, 0x16120 ;  /* 0x0001612000b07802 */ /* 0x000fe20000000f00 */
[----:B------:R-:W-:Y:S02]  /*160f0*/  IMAD.MOV.U32 R229, RZ, RZ, 0x10 ;  /* 0x00000010ffe57424 */ /* 0x000fe400078e00ff */
[----:B------:R-:W-:-:S02]  /*16100*/  IMAD.MOV.U32 R232, RZ, RZ, -0x1 ;  /* 0xffffffffffe87424 */ /* 0x000fc400078e00ff */
[----:B------:R-:W-:Y:S05]  /*16110*/  CALL.REL.NOINC `($__internal_94_$__cuda_sm70_shflsync_bfly_p) ;  /* 0x0000082000007944 */ /* 0x000fea0003c00000 */
[----:B-1----:R-:W-:Y:S01]  /*16120*/  FADD.FTZ R227, R178, R229 ;  /* 0x000000e5b2e37221 */ /* 0x002fe20000010000 */
[----:B------:R-:W-:-:S02]  /*16130*/  MOV R229, 0x1 ;  /* 0x0000000100e57802 */ /* 0x000fc40000000f00 */
        /* <DEDUP_REMOVED lines=101> */
[----:B------:R-:W-:Y:S05]  /*16790*/  CALL.REL.NOINC `($__internal_94_$__cuda_sm70_shflsync_bfly_p) ;  /* 0x000001a000007944 */ /* 0x000fea0003c00000 */
[----:B0-----:R-:W-:Y:S01]  /*167a0*/  HFMA2.MMA R179, -RZ, RZ, 0, 1.847743988037109375e-06 ;  /* 0x0000001fffb37435 */ /* 0x001fe200000001ff */
[----:B-1----:R-:W-:Y:S01]  /*167b0*/  FADD.FTZ R178, R178, R229 ;  /* 0x000000e5b2b27221 */ /* 0x002fe20000010000 */
[----:B------:R-:W-:Y:S01]  /*167c0*/  MOV R176, 0x16800 ;  /* 0x0001680000b07802 */ /* 0x000fe20000000f00 */
[----:B------:R-:W-:Y:S02]  /*167d0*/  IMAD.MOV.U32 R229, RZ, RZ, 0x2 ;  /* 0x00000002ffe57424 */ /* 0x000fe400078e00ff */
[----:B------:R-:W-:Y:S02]  /*167e0*/  IMAD.MOV.U32 R232, RZ, RZ, -0x1 ;  /* 0xffffffffffe87424 */ /* 0x000fe400078e00ff */
[----:B------:R-:W-:Y:S05]  /*167f0*/  CALL.REL.NOINC `($__internal_94_$__cuda_sm70_shflsync_bfly_p) ;  /* 0x0000014000007944 */ /* 0x000fea0003c00000 */
[----:B01----:R-:W-:Y:S01]  /*16800*/  FADD.FTZ R178, R178, R229 ;  /* 0x000000e5b2b27221 */ /* 0x003fe20000010000 */
[----:B------:R-:W-:Y:S01]  /*16810*/  MOV R229, 0x4 ;  /* 0x0000000400e57802 */ /* 0x000fe20000000f00 */
[----:B------:R-:W-:Y:S01]  /*16820*/  IMAD.MOV.U32 R179, RZ, RZ, 0x1f ;  /* 0x0000001fffb37424 */ /* 0x000fe200078e00ff */
[----:B------:R-:W-:Y:S02]  /*16830*/  MOV R232, 0xffffffff ;  /* 0xffffffff00e87802 */ /* 0x000fe40000000f00 */
[----:B------:R-:W-:-:S02]  /*16840*/  MOV R176, 0x16860 ;  /* 0x0001686000b07802 */ /* 0x000fc40000000f00 */
[----:B------:R-:W-:Y:S05]  /*16850*/  CALL.REL.NOINC `($__internal_94_$__cuda_sm70_shflsync_bfly_p) ;  /* 0x000000e000007944 */ /* 0x000fea0003c00000 */
[----:B0-----:R-:W-:Y:S01]  /*16860*/  HFMA2.MMA R179, -RZ, RZ, 0, 1.847743988037109375e-06 ;  /* 0x0000001fffb37435 */ /* 0x001fe200000001ff */
[----:B-1----:R-:W-:Y:S01]  /*16870*/  FADD.FTZ R178, R178, R229 ;  /* 0x000000e5b2b27221 */ /* 0x002fe20000010000 */
[----:B------:R-:W-:Y:S01]  /*16880*/  MOV R176, 0x168c0 ;  /* 0x000168c000b07802 */ /* 0x000fe20000000f00 */
[----:B------:R-:W-:-:S02]  /*16890*/  IMAD.MOV.U32 R229, RZ, RZ, 0x8 ;  /* 0x00000008ffe57424 */ /* 0x000fc400078e00ff */
[----:B------:R-:W-:Y:S02]  /*168a0*/  IMAD.MOV.U32 R232, RZ, RZ, -0x1 ;  /* 0xffffffffffe87424 */ /* 0x000fe400078e00ff */
[----:B------:R-:W-:Y:S05]  /*168b0*/  CALL.REL.NOINC `($__internal_94_$__cuda_sm70_shflsync_bfly_p) ;  /* 0x0000008000007944 */ /* 0x000fea0003c00000 */
[----:B-1----:R-:W-:Y:S01]  /*168c0*/  FADD.FTZ R228, R178, R229 ;  /* 0x000000e5b2e47221 */ /* 0x002fe20000010000 */
[----:B------:R-:W-:Y:S01]  /*168d0*/  MOV R229, 0x10 ;  /* 0x0000001000e57802 */ /* 0x000fe20000000f00 */
[----:B0-----:R-:W-:Y:S01]  /*168e0*/  IMAD.MOV.U32 R179, RZ, RZ, 0x1f ;  /* 0x0000001fffb37424 */ /* 0x001fe200078e00ff */
[----:B------:R-:W-:Y:S01]  /*168f0*/  MOV R232, 0xffffffff ;  /* 0xffffffff00e87802 */ /* 0x000fe20000000f00 */
[----:B------:R-:W-:Y:S01]  /*16900*/  IMAD.MOV.U32 R178, RZ, RZ, R228 ;  /* 0x000000ffffb27224 */ /* 0x000fe200078e00e4 */
[----:B------:R-:W-:Y:S02]  /*16910*/  MOV R176, 0x16930 ;  /* 0x0001693000b07802 */ /* 0x000fe40000000f00 */
[----:B------:R-:W-:Y:S05]  /*16920*/  CALL.REL.NOINC `($__internal_94_$__cuda_sm70_shflsync_bfly_p) ;  /* 0x0000001000007944 */ /* 0x000fea0003c00000 */
[----:B01----:R-:W-:Y:S05]  /*16930*/  BRA `(.L_x_25658) ;  /* 0xffffe6b000007947 */ /* 0x003fea000383ffff */
        .weak           $__internal_94_$__cuda_sm70_shflsync_bfly_p
        .type           $__internal_94_$__cuda_sm70_shflsync_bfly_p,@function
        .size           $__internal_94_$__cuda_sm70_shflsync_bfly_p,(.L_x_43154 - $__internal_94_$__cuda_sm70_shflsync_bfly_p)
$__internal_94_$__cuda_sm70_shflsync_bfly_p:
[----:B------:R-:W-:Y:S01]  /*16940*/  HFMA2.MMA R177, -RZ, RZ, 0, 0 ;  /* 0x00000000ffb17435 */ /* 0x000fe200000001ff */
[----:B------:R-:W-:Y:S04]  /*16950*/  WARPSYNC R232 ;  /* 0x000000e800007348 */ /* 0x000fe80003800000 */
[----:B------:R0:W1:Y:S01]  /*16960*/  SHFL.BFLY PT, R229, R178, R229, R179 ;  /* 0x0c0000e5b2e57389 */ /* 0x00006200000e00b3 */
[----:B------:R-:W-:Y:S05]  /*16970*/  RET.REL.NODEC R176 `(_ZN10layer_norm13ln_fwd_kernelINS_13Kernel_traitsIf6__halfS2_S2_fjLj1536ELj1ELj4ELj1ELj16ENS_18Kernel_traits_baseILj1536EfS2_S2_S2_fjLj128EEEEELb1ELb1ELb1ELb0EEEvNS_9FwdParamsE) ;  /* 0xfffe9680b0007950 */ /* 0x000fea0003c3ffff */
.L_x_25659:
        /* <DEDUP_REMOVED lines=16> */
.L_x_43154:


//--------------------- .text._ZN10layer_norm13ln_fwd_kernelINS_13Kernel_traitsIf6__halfS2_S2_fjLj1536ELj1ELj4ELj1ELj16ENS_18Kernel_traits_baseILj1536EfS2_S2_S2_fjLj128EEEEELb1ELb1ELb1ELb1EEEvNS_9FwdParamsE --------------------------
	.section	.text._ZN10layer_norm13ln_fwd_kernelINS_13Kernel_traitsIf6__halfS2_S2_fjLj1536ELj1ELj4ELj1ELj16ENS_18Kernel_traits_baseILj1536EfS2_S2_S2_fjLj128EEEEELb1ELb1ELb1ELb1EEEvNS_9FwdParamsE,"ax",@progbits
	.sectioninfo	@"SHI_REGISTERS=255"
	.align	128
        .global         _ZN10layer_norm13ln_fwd_kernelINS_13Kernel_traitsIf6__halfS2_S2_fjLj1536ELj1ELj4ELj1ELj16ENS_18Kernel_traits_baseILj1536EfS2_S2_S2_fjLj128EEEEELb1ELb1ELb1ELb1EEEvNS_9FwdParamsE
        .type           _ZN10layer_norm13ln_fwd_kernelINS_13Kernel_traitsIf6__halfS2_S2_fjLj1536ELj1ELj4ELj1ELj16ENS_18Kernel_traits_baseILj1536EfS2_S2_S2_fjLj128EEEEELb1ELb1ELb1ELb1EEEvNS_9FwdParamsE,@function
        .size           _ZN10layer_norm13ln_fwd_kernelINS_13Kernel_traitsIf6__halfS2_S2_fjLj1536ELj1ELj4ELj1ELj16ENS_18Kernel_traits_baseILj1536EfS2_S2_S2_fjLj128EEEEELb1ELb1ELb1ELb1EEEvNS_9FwdParamsE,(.L_x_43155 - _ZN10layer_norm13ln_fwd_kernelINS_13Kernel_traitsIf6__halfS2_S2_fjLj1536ELj1ELj4ELj1ELj16ENS_18Kernel_traits_baseILj1536EfS2_S2_S2_fjLj128EEEEELb1ELb1ELb1ELb1EEEvNS_9FwdParamsE)
        .other          _ZN10layer_norm13ln_fwd_kernelINS_13Kernel_traitsIf6__halfS2_S2_fjLj1536ELj1ELj4ELj1ELj16ENS_18Kernel_traits_baseILj1536EfS2_S2_S2_fjLj128EEEEELb1ELb1ELb1ELb1EEEvNS_9FwdParamsE,@"STO_CUDA_ENTRY STV_DEFAULT"
_ZN10layer_norm13ln_fwd_kernelINS_13Kernel_traitsIf6__halfS2_S2_fjLj1536ELj1ELj4ELj1ELj16ENS_18Kernel_traits_baseILj1536EfS2_S2_S2_fjLj128EEEEELb1ELb1ELb1ELb1EEEvNS_9FwdParamsE:
.text._ZN10layer_norm13ln_fwd_kernelINS_13Kernel_traitsIf6__halfS2_S2_fjLj1536ELj1ELj4ELj1ELj16ENS_18Kernel_traits_baseILj1536EfS2_S2_S2_fjLj128EEEEELb1ELb1ELb1ELb1EEEvNS_9FwdParamsE:
[----:B------:R-:W-:Y:S02]  /*0000*/  IMAD.MOV.U32 R1, RZ, RZ, c[0x0][0x28] ;  /* 0x00000a00ff017624 */ /* 0x000fe400078e00ff */
[----:B------:R-:W-:Y:S01]  /*0010*/  ULDC.U8 UR4, c[0x0][0x244] ;  /* 0x0000910000047ab9 */ /* 0x000fe20000000000 */
[----:B------:R-:W-:Y:S01]  /*0020*/  IMAD.MOV.U32 R227, RZ, RZ, c[0x0][0x238] ;  /* 0x00008e00ffe37624 */ /* 0x000fe200078e00ff */
[----:B------:R-:W-:Y:S01]  /*0030*/  ISETP.NE.AND P0, PT, RZ, UR4, PT ;  /* 0x00000004ff007c0c */ /* 0x000fe2000bf05270 */
[----:B------:R-:W-:Y:S02]  /*0040*/  ULDC.64 UR4, c[0x0][0x230] ;  /* 0x00008c0000047ab9 */ /* 0x000fe40000000a00 */
[----:B------:R-:W-:Y:S01]  /*0050*/  IMAD.U32 R2, RZ, RZ, UR4 ;  /* 0x00000004ff027e24 */ /* 0x000fe2000f8e00ff */
[----:B------:R-:W-:Y:S01]  /*0060*/  MOV R3, UR5 ;  /* 0x0000000500037c02 */ /* 0x000fe20008000f00 */
[----:B------:R-:W-:Y:S01]  /*0070*/  ULDC.64 UR6, c[0x0][0x118] ;  /* 0x0000460000067ab9 */ /* 0x000fe20000000a00 */
[----:B------:R-:W-:-:S07]  /*0080*/  IMAD.MOV.U32 R0, RZ, RZ, c[0x0][0x23c] ;  /* 0x00008f00ff007624 */ /* 0x000fce00078e00ff */
        /* <DEDUP_REMOVED lines=154> */
.L_x_26158:
[----:B------:R-:W-:-:S10]  /*0a30*/  HFMA2.MMA R13, -RZ, RZ, 0, 2.384185791015625e-07 ;  /* 0x00000004ff0d7435 */ /* 0x000fd400000001ff */
[----:B------:R-:W-:-:S05]  /*0a40*/  IMAD.WIDE R8, R24, R13, c[0x0][0x1d0] ;  /* 0x0000740018087625 */ /* 0x000fca00078e020d */
[----:B------:R1:W2:Y:S01]  /*0a50*/  LDG.E R15, [R8.64] ;  /* 0x00000006080f7981 */ /* 0x0002a2000c1e1900 */
[----:B------:R-:W-:Y:S01]  /*0a60*/  ISETP.NE.U32.AND P0, PT, RZ, c[0x0][0x180], PT ;  /* 0x00006000ff007a0c */ /* 0x000fe20003f05070 */
[C---:B------:R-:W-:Y:S02]  /*0a70*/  IMAD R0, R24.reuse, c[0x0][0x168], RZ ;  /* 0x00005a0018007a24 */ /* 0x040fe400078e02ff */
[----:B------:R-:W-:Y:S01]  /*0a80*/  IMAD.MOV.U32 R212, RZ, RZ, RZ ;  /* 0x000000ffffd47224 */ /* 0x000fe200078e00ff */
        /* <DEDUP_REMOVED lines=22> */
[----:B-1----:R-:W-:Y:S02]  /*0bf0*/  IMAD.MOV.U32 R16, RZ, RZ, RZ ;  /* 0x000000ffff107224 */ /* 0x002fe400078e00ff */
[----:B------:R-:W-:Y:S01]  /*0c00*/  IMAD.MOV.U32 R0, RZ, RZ, R227 ;  /* 0x000000ffff007224 */ /* 0x000fe200078e00e3 */
[----:B------:R-:W-:Y:S05]  /*0c10*/  @!P0 BRA `(.L_x_25663) ;  /* 0x0000059000008947 */ /* 0x000fea0003800000 */
[----:B------:R-:W-:Y:S01]  /*0c20*/  MOV R0, R227 ;  /* 0x000000e300007202 */ /* 0x000fe20000000f00 */
[----:B-----5:R-:W-:Y:S01]  /*0c30*/  HADD2.F32 R16, -RZ, R172.H0_H0 ;  /* 0x200000acff107230 */ /* 0x020fe20000004100 */
[----:B------:R-:W-:Y:S05]  /*0c40*/  BRA `(.L_x_25663) ;  /* 0x0000056000007947 */ /* 0x000fea0003800000 */
.L_x_25662:
        /* <DEDUP_REMOVED lines=12> */
.L_x_25665:
[----:B------:R-:W-:Y:S02]  /*0d10*/  IMAD.MOV.U32 R3, RZ, RZ, R210 ;  /* 0x000000ffff037224 */ /* 0x000fe400078e00d2 */
.L_x_25666:
[----:B------:R-:W-:Y:S05]  /*0d20*/  BSYNC B2 ;  /* 0x0000000000027941 */ /* 0x000fea0003800000 */
.L_x_25664:
        /* <DEDUP_REMOVED lines=16> */
.L_x_25670:
[----:B------:R-:W-:Y:S05]  /*0e30*/  BSYNC B3 ;  /* 0x0000000000037941 */ /* 0x000fea0003800000 */
.L_x_25669:
        /* <DEDUP_REMOVED lines=42> */
.L_x_25668:
[----:B------:R-:W-:Y:S05]  /*10e0*/  BSYNC B2 ;  /* 0x0000000000027941 */ /* 0x000fea0003800000 */
.L_x_25667:
        /* <DEDUP_REMOVED lines=12> */
.L_x_25663:
[----:B------:R-:W-:Y:S05]  /*11b0*/  BSYNC B1 ;  /* 0x0000000000017941 */ /* 0x000fea0003800000 */
.L_x_25661:
        /* <DEDUP_REMOVED lines=8> */
.L_x_25672:
        /* <DEDUP_REMOVED lines=12> */
.L_x_25675:
[----:B------:R-:W-:Y:S02]  /*1300*/  IMAD.MOV.U32 R5, RZ, RZ, R210 ;  /* 0x000000ffff057224 */ /* 0x000fe400078e00d2 */
.L_x_25676:
[----:B------:R-:W-:Y:S05]  /*1310*/  BSYNC B2 ;  /* 0x0000000000027941 */ /* 0x000fea0003800000 */
.L_x_25674:
        /* <DEDUP_REMOVED lines=16> */
.L_x_25680:
[----:B------:R-:W-:Y:S05]  /*1420*/  BSYNC B3 ;  /* 0x0000000000037941 */ /* 0x000fea0003800000 */
.L_x_25679:
        /* <DEDUP_REMOVED lines=42> */
.L_x_25678:
[----:B------:R-:W-:Y:S05]  /*16d0*/  BSYNC B2 ;  /* 0x0000000000027941 */ /* 0x000fea0003800000 */
.L_x_25677:
        /* <DEDUP_REMOVED lines=12> */
.L_x_25673:
[----:B------:R-:W-:Y:S05]  /*17a0*/  BSYNC B1 ;  /* 0x0000000000017941 */ /* 0x000fea0003800000 */
.L_x_25671:
        /* <DEDUP_REMOVED lines=8> */
.L_x_25682:
        /* <DEDUP_REMOVED lines=12> */
.L_x_25685:
[----:B------:R-:W-:Y:S02]  /*18f0*/  IMAD.MOV.U32 R5, RZ, RZ, R210 ;  /* 0x000000ffff057224 */ /* 0x000fe400078e00d2 */
.L_x_25686:
[----:B------:R-:W-:Y:S05]  /*1900*/  BSYNC B2 ;  /* 0x0000000000027941 */ /* 0x000fea0003800000 */
.L_x_25684:
        /* <DEDUP_REMOVED lines=16> */
.L_x_25690:
[----:B------:R-:W-:Y:S05]  /*1a10*/  BSYNC B3 ;  /* 0x0000000000037941 */ /* 0x000fea0003800000 */
.L_x_25689:
        /* <DEDUP_REMOVED lines=42> */
.L_x_25688:
[----:B------:R-:W-:Y:S05]  /*1cc0*/  BSYNC B2 ;  /* 0x0000000000027941 */ /* 0x000fea0003800000 */
.L_x_25687:
        /* <DEDUP_REMOVED lines=12> */
.L_x_25683:
[----:B------:R-:W-:Y:S05]  /*1d90*/  BSYNC B1 ;  /* 0x0000000000017941 */ /* 0x000fea0003800000 */
.L_x_25681:
        /* <DEDUP_REMOVED lines=8> */
.L_x_25692:
        /* <DEDUP_REMOVED lines=12> */
.L_x_25695:
[----:B------:R-:W-:Y:S02]  /*1ee0*/  IMAD.MOV.U32 R5, RZ, RZ, R210 ;  /* 0x000000ffff057224 */ /* 0x000fe400078e00d2 */
.L_x_25696:
[----:B------:R-:W-:Y:S05]  /*1ef0*/  BSYNC B2 ;  /* 0x0000000000027941 */ /* 0x000fea0003800000 */
.L_x_25694:
        /* <DEDUP_REMOVED lines=16> */
.L_x_25700:
[----:B------:R-:W-:Y:S05]  /*2000*/  BSYNC B3 ;  /* 0x0000000000037941 */ /* 0x000fea0003800000 */
.L_x_25699:
        /* <DEDUP_REMOVED lines=42> */
.L_x_25698:
[----:B------:R-:W-:Y:S05]  /*22b0*/  BSYNC B2 ;  /* 0x0000000000027941 */ /* 0x000fea0003800000 */
.L_x_25697:
        /* <DEDUP_REMOVED lines=12> */
.L_x_25693:
[----:B------:R-:W-:Y:S05]  /*2380*/  BSYNC B1 ;  /* 0x0000000000017941 */ /* 0x000fea0003800000 */
.L_x_25691:
        /* <DEDUP_REMOVED lines=8> */
.L_x_25702:
        /* <DEDUP_REMOVED lines=12> */
.L_x_25705:
[----:B------:R-:W-:Y:S02]  /*24d0*/  IMAD.MOV.U32 R5, RZ, RZ, R210 ;  /* 0x000000ffff057224 */ /* 0x000fe400078e00d2 */
.L_x_25706:
[----:B------:R-:W-:Y:S05]  /*24e0*/  BSYNC B2 ;  /* 0x0000000000027941 */ /* 0x000fea0003800000 */
.L_x_25704:
        /* <DEDUP_REMOVED lines=16> */
.L_x_25710:
[----:B------:R-:W-:Y:S05]  /*25f0*/  BSYNC B3 ;  /* 0x0000000000037941 */ /* 0x000fea0003800000 */
.L_x_25709:
        /* <DEDUP_REMOVED lines=42> */
.L_x_25708:
[----:B------:R-:W-:Y:S05]  /*28a0*/  BSYNC B2 ;  /* 0x0000000000027941 */ /* 0x000fea0003800000 */
.L_x_25707:
        /* <DEDUP_REMOVED lines=12> */
.L_x_25703:
[----:B------:R-:W-:Y:S05]  /*2970*/  BSYNC B1 ;  /* 0x0000000000017941 */ /* 0x000fea0003800000 */
.L_x_25701:
        /* <DEDUP_REMOVED lines=8> */
.L_x_25712:
        /* <DEDUP_REMOVED lines=12> */
.L_x_25715:
[----:B------:R-:W-:Y:S02]  /*2ac0*/  IMAD.MOV.U32 R3, RZ, RZ, R210 ;  /* 0x000000ffff037224 */ /* 0x000fe400078e00d2 */
.L_x_25716:
[----:B------:R-:W-:Y:S05]  /*2ad0*/  BSYNC B2 ;  /* 0x0000000000027941 */ /* 0x000fea0003800000 */
.L_x_25714:
        /* <DEDUP_REMOVED lines=16> */
.L_x_25720:
[----:B------:R-:W-:Y:S05]  /*2be0*/  BSYNC B3 ;  /* 0x0000000000037941 */ /* 0x000fea0003800000 */
.L_x_25719:
        /* <DEDUP_REMOVED lines=42> */
.L_x_25718:
[----:B------:R-:W-:Y:S05]  /*2e90*/  BSYNC B2 ;  /* 0x0000000000027941 */ /* 0x000fea0003800000 */
.L_x_25717:
        /* <DEDUP_REMOVED lines=12> */
.L_x_25713:
[----:B------:R-:W-:Y:S05]  /*2f60*/  BSYNC B1 ;  /* 0x0000000000017941 */ /* 0x000fea0003800000 */
.L_x_25711:
        /* <DEDUP_REMOVED lines=8> */
.L_x_25722:
        /* <DEDUP_REMOVED lines=12> */
.L_x_25725:
[----:B------:R-:W-:Y:S02]  /*30b0*/  IMAD.MOV.U32 R0, RZ, RZ, R210 ;  /* 0x000000ffff007224 */ /* 0x000fe400078e00d2 */
.L_x_25726:
[----:B------:R-:W-:Y:S05]  /*30c0*/  BSYNC B2 ;  /* 0x0000000000027941 */ /* 0x000fea0003800000 */
.L_x_25724:
        /* <DEDUP_REMOVED lines=16> */
.L_x_25730:
[----:B------:R-:W-:Y:S05]  /*31d0*/  BSYNC B3 ;  /* 0x0000000000037941 */ /* 0x000fea0003800000 */
.L_x_25729:
        /* <DEDUP_REMOVED lines=42> */
.L_x_25728:
[----:B------:R-:W-:Y:S05]  /*3480*/  BSYNC B2 ;  /* 0x0000000000027941 */ /* 0x000fea0003800000 */
.L_x_25727:
        /* <DEDUP_REMOVED lines=12> */
.L_x_25723:
[----:B------:R-:W-:Y:S05]  /*3550*/  BSYNC B1 ;  /* 0x0000000000017941 */ /* 0x000fea0003800000 */
.L_x_25721:
        /* <DEDUP_REMOVED lines=8> */
.L_x_25732:
        /* <DEDUP_REMOVED lines=12> */
.L_x_25735:
[----:B------:R-:W-:Y:S02]  /*36a0*/  IMAD.MOV.U32 R186, RZ, RZ, R210 ;  /* 0x000000ffffba7224 */ /* 0x000fe400078e00d2 */
.L_x_25736:
[----:B------:R-:W-:Y:S05]  /*36b0*/  BSYNC B2 ;  /* 0x0000000000027941 */ /* 0x000fea0003800000 */
.L_x_25734:
        /* <DEDUP_REMOVED lines=16> */
.L_x_25740:
[----:B------:R-:W-:Y:S05]  /*37c0*/  BSYNC B3 ;  /* 0x0000000000037941 */ /* 0x000fea0003800000 */
.L_x_25739:
        /* <DEDUP_REMOVED lines=42> */
.L_x_25738:
[----:B------:R-:W-:Y:S05]  /*3a70*/  BSYNC B2 ;  /* 0x0000000000027941 */ /* 0x000fea0003800000 */
.L_x_25737:
        /* <DEDUP_REMOVED lines=12> */
.L_x_25733:
[----:B------:R-:W-:Y:S05]  /*3b40*/  BSYNC B1 ;  /* 0x0000000000017941 */ /* 0x000fea0003800000 */
.L_x_25731:
        /* <DEDUP_REMOVED lines=33> */
.L_x_25742:
[----:B------:R-:W-:Y:S05]  /*3d60*/  BSYNC B1 ;  /* 0x0000000000017941 */ /* 0x000fea0003800000 */
.L_x_25741:
[----:B-----5:R1:W5:Y:S04]  /*3d70*/  @P1 LDG.E.128 R176, [R26.64] ;  /* 0x000000061ab01981 */ /* 0x020368000c1e1d00 */
[----:B------:R1:W5:Y:S01]  /*3d80*/  @P0 LDG.E.128 R172, [R186.64] ;  /* 0x00000006baac0981 */ /* 0x000362000c1e1d00 */
        /* <DEDUP_REMOVED lines=8> */
.L_x_25744:
        /* <DEDUP_REMOVED lines=12> */
.L_x_25747:
[----:B------:R-:W-:Y:S02]  /*3ed0*/  IMAD.MOV.U32 R14, RZ, RZ, R210 ;  /* 0x000000ffff0e7224 */ /* 0x000fe400078e00d2 */
.L_x_25748:
[----:B------:R-:W-:Y:S05]  /*3ee0*/  BSYNC B2 ;  /* 0x0000000000027941 */ /* 0x000fea0003800000 */
.L_x_25746:
        /* <DEDUP_REMOVED lines=16> */
.L_x_25752:
[----:B------:R-:W-:Y:S05]  /*3ff0*/  BSYNC B3 ;  /* 0x0000000000037941 */ /* 0x000fea0003800000 */
.L_x_25751:
        /* <DEDUP_REMOVED lines=42> */
.L_x_25750:
[----:B------:R-:W-:Y:S05]  /*42a0*/  BSYNC B2 ;  /* 0x0000000000027941 */ /* 0x000fea0003800000 */
.L_x_25749:
[----:B------:R-:W2:Y:S01]  /*42b0*/  I2F.U32 R14, R14 ;  /* 0x0000000e000e7306 */ /* 0x000ea20000201000 */
[----:B------:R-:W-:Y:S01]  /*42c0*/  HFMA2.MMA R23, -RZ, RZ, 0.1171875, 0 ;  /* 0x2f800000ff177435 */ /* 0x000fe200000001ff */
[----:B-1---5:R-:W-:Y:S02]  /*42d0*/  HADD2.F32 R26, -RZ, R176.H0_H0 ;  /* 0x200000b0ff1a7230 */ /* 0x022fe40000004100 */
[----:B0-----:R-:W-:-:S03]  /*42e0*/  @P0 HADD2.F32 R181, -RZ, R172.H0_H0 ;  /* 0x200000acffb50230 */ /* 0x001fc60000004100 */
[----:B------:R-:W-:-:S04]  /*42f0*/  FMUL.FTZ R26, R26, c[0x0][0x1ec] ;  /* 0x00007b001a1a7a20 */ /* 0x000fc80000410000 */
[----:B------:R-:W-:Y:S02]  /*4300*/  FMUL.FTZ R26, R26, c[0x0][0x1e8] ;  /* 0x00007a001a1a7a20 */ /* 0x000fe40000410000 */
[----:B--2---:R-:W-:-:S05]  /*4310*/  FFMA.FTZ R23, R14, R23, 1.1641532182693481445e-10 ;  /* 0x2f0000000e177423 */ /* 0x004fca0000010017 */
[----:B------:R-:W-:-:S04]  /*4320*/  FSETP.GTU.FTZ.AND P3, PT, R23, c[0x0][0x1e4], PT ;  /* 0x0000790017007a0b */ /* 0x000fc80003f7c000 */
[----:B------:R-:W-:Y:S02]  /*4330*/  FSEL R27, R26, RZ, !P3 ;  /* 0x000000ff1a1b7208 */ /* 0x000fe40005800000 */
[----:B------:R-:W-:-:S03]  /*4340*/  SEL R23, RZ, 0x1, P3 ;  /* 0x00000001ff177807 */ /* 0x000fc60001800000 */
[----:B------:R-:W-:Y:S01]  /*4350*/  FMUL.FTZ R188, R132, R27 ;  /* 0x0000001b84bc7220 */ /* 0x000fe20000410000 */
[----:B------:R-:W-:-:S03]  /*4360*/  PRMT R14, R23, 0x7610, R14 ;  /* 0x00007610170e7816 */ /* 0x000fc6000000000e */
[----:B------:R-:W-:Y:S02]  /*4370*/  @P0 FADD.FTZ R188, R181, R188 ;  /* 0x000000bcb5bc0221 */ /* 0x000fe40000010000 */
.L_x_25745:
[----:B------:R-:W-:Y:S05]  /*4380*/  BSYNC B1 ;  /* 0x0000000000017941 */ /* 0x000fea0003800000 */
.L_x_25743:
[----:B------:R-:W-:Y:S01]  /*4390*/  BSSY B1, `(.L_x_25753) ;  /* 0x000005f000017945 */ /* 0x000fe20003800000 */
[----:B------:R-:W-:Y:S05]  /*43a0*/  @P2 BRA `(.L_x_25754) ;  /* 0x0000006000002947 */ /* 0x000fea0003800000 */
[----:B0-----:R-:W-:Y:S02]  /*43b0*/  IMAD.MOV.U32 R185, RZ, RZ, RZ ;  /* 0x000000ffffb97224 */ /* 0x001fe400078e00ff */
[----:B------:R-:W-:Y:S01]  /*43c0*/  IMAD.MOV.U32 R23, RZ, RZ, R25 ;  /* 0x000000ffff177224 */ /* 0x000fe200078e0019 */
[----:B------:R-:W-:Y:S05]  /*43d0*/  @!P0 BRA `(.L_x_25755) ;  /* 0x000005a000008947 */ /* 0x000fea0003800000 */
[----:B------:R-:W-:Y:S01]  /*43e0*/  MOV R23, R25 ;  /* 0x0000001900177202 */ /* 0x000fe20000000f00 */
[----:B-----5:R-:W-:Y:S01]  /*43f0*/  HADD2.F32 R185, -RZ, R172.H1_H1 ;  /* 0x300000acffb97230 */ /* 0x020fe20000004100 */
[----:B------:R-:W-:Y:S05]  /*4400*/  BRA `(.L_x_25755) ;  /* 0x0000057000007947 */ /* 0x000fea0003800000 */
.L_x_25754:
        /* <DEDUP_REMOVED lines=12> */
.L_x_25757:
[----:B------:R-:W-:Y:S02]  /*44d0*/  IMAD.MOV.U32 R11, RZ, RZ, R210 ;  /* 0x000000ffff0b7224 */ /* 0x000fe400078e00d2 */
.L_x_25758:
[----:B------:R-:W-:Y:S05]  /*44e0*/  BSYNC B2 ;  /* 0x0000000000027941 */ /* 0x000fea0003800000 */
.L_x_25756:
        /* <DEDUP_REMOVED lines=16> */
.L_x_25762:
[----:B------:R-:W-:Y:S05]  /*45f0*/  BSYNC B3 ;  /* 0x0000000000037941 */ /* 0x000fea0003800000 */
.L_x_25761:
        /* <DEDUP_REMOVED lines=42> */
.L_x_25760:
[----:B------:R-:W-:Y:S05]  /*48a0*/  BSYNC B2 ;  /* 0x0000000000027941 */ /* 0x000fea0003800000 */
.L_x_25759:
[----:B------:R-:W2:Y:S01]  /*48b0*/  I2F.U32 R11, R11 ;  /* 0x0000000b000b7306 */ /* 0x000ea20000201000 */
[----:B-1----:R-:W-:Y:S01]  /*48c0*/  HFMA2.MMA R26, -RZ, RZ, 0.1171875, 0 ;  /* 0x2f800000ff1a7435 */ /* 0x002fe200000001ff */
[----:B-----5:R-:W-:Y:S02]  /*48d0*/  HADD2.F32 R27, -RZ, R176.H1_H1 ;  /* 0x300000b0ff1b7230 */ /* 0x020fe40000004100 */
[----:B0-----:R-:W-:-:S03]  /*48e0*/  @P0 HADD2.F32 R180, -RZ, R172.H1_H1 ;  /* 0x300000acffb40230 */ /* 0x001fc60000004100 */
[----:B------:R-:W-:-:S04]  /*48f0*/  FMUL.FTZ R27, R27, c[0x0][0x1ec] ;  /* 0x00007b001b1b7a20 */ /* 0x000fc80000410000 */
[----:B--2---:R-:W-:Y:S02]  /*4900*/  FFMA.FTZ R25, R11, R26, 1.1641532182693481445e-10 ;  /* 0x2f0000000b197423 */ /* 0x004fe4000001001a */
[----:B------:R-:W-:-:S03]  /*4910*/  FMUL.FTZ R26, R27, c[0x0][0x1e8] ;  /* 0x00007a001b1a7a20 */ /* 0x000fc60000410000 */
[----:B------:R-:W-:-:S04]  /*4920*/  FSETP.GTU.FTZ.AND P3, PT, R25, c[0x0][0x1e4], PT ;  /* 0x0000790019007a0b */ /* 0x000fc80003f7c000 */
[----:B------:R-:W-:Y:S02]  /*4930*/  FSEL R26, R26, RZ, !P3 ;  /* 0x000000ff1a1a7208 */ /* 0x000fe40005800000 */
[----:B------:R-:W-:-:S03]  /*4940*/  SEL R25, RZ, 0x1, P3 ;  /* 0x00000001ff197807 */ /* 0x000fc60001800000 */
[----:B------:R-:W-:Y:S01]  /*4950*/  FMUL.FTZ R185, R133, R26 ;  /* 0x0000001a85b97220 */ /* 0x000fe20000410000 */
[----:B------:R-:W-:-:S03]  /*4960*/  PRMT R11, R25, 0x7610, R11 ;  /* 0x00007610190b7816 */ /* 0x000fc6000000000b */
[----:B------:R-:W-:Y:S02]  /*4970*/  @P0 FADD.FTZ R185, R180, R185 ;  /* 0x000000b9b4b90221 */ /* 0x000fe40000010000 */
.L_x_25755:
[----:B------:R-:W-:Y:S05]  /*4980*/  BSYNC B1 ;  /* 0x0000000000017941 */ /* 0x000fea0003800000 */
.L_x_25753:
        /* <DEDUP_REMOVED lines=8> */
.L_x_25764:
        /* <DEDUP_REMOVED lines=12> */
.L_x_25767:
[----:B------:R-:W-:Y:S02]  /*4ad0*/  IMAD.MOV.U32 R10, RZ, RZ, R210 ;  /* 0x000000ffff0a7224 */ /* 0x000fe400078e00d2 */
.L_x_25768:
[----:B------:R-:W-:Y:S05]  /*4ae0*/  BSYNC B2 ;  /* 0x0000000000027941 */ /* 0x000fea0003800000 */
.L_x_25766:
        /* <DEDUP_REMOVED lines=16> */
.L_x_25772:
[----:B------:R-:W-:Y:S05]  /*4bf0*/  BSYNC B3 ;  /* 0x0000000000037941 */ /* 0x000fea0003800000 */
.L_x_25771:
        /* <DEDUP_REMOVED lines=42> */
.L_x_25770:
[----:B------:R-:W-:Y:S05]  /*4ea0*/  BSYNC B2 ;  /* 0x0000000000027941 */ /* 0x000fea0003800000 */
.L_x_25769:
[----:B------:R-:W0:Y:S01]  /*4eb0*/  I2F.U32 R10, R10 ;  /* 0x0000000a000a7306 */ /* 0x000e220000201000 */
[----:B------:R-:W-:Y:S01]  /*4ec0*/  HFMA2.MMA R23, -RZ, RZ, 0.1171875, 0 ;  /* 0x2f800000ff177435 */ /* 0x000fe200000001ff */
[----:B-1---5:R-:W-:Y:S02]  /*4ed0*/  HADD2.F32 R26, -RZ, R177.H0_H0 ;  /* 0x200000b1ff1a7230 */ /* 0x022fe40000004100 */
        /* <DEDUP_REMOVED lines=10> */
.L_x_25765:
[----:B------:R-:W-:Y:S05]  /*4f80*/  BSYNC B1 ;  /* 0x0000000000017941 */ /* 0x000fea0003800000 */
.L_x_25763:
        /* <DEDUP_REMOVED lines=8> */
.L_x_25774:
        /* <DEDUP_REMOVED lines=12> */
.L_x_25777:
[----:B------:R-:W-:Y:S02]  /*50d0*/  IMAD.MOV.U32 R7, RZ, RZ, R210 ;  /* 0x000000ffff077224 */ /* 0x000fe400078e00d2 */
.L_x_25778:
[----:B------:R-:W-:Y:S05]  /*50e0*/  BSYNC B2 ;  /* 0x0000000000027941 */ /* 0x000fea0003800000 */
.L_x_25776:
        /* <DEDUP_REMOVED lines=16> */
.L_x_25782:
[----:B------:R-:W-:Y:S05]  /*51f0*/  BSYNC B3 ;  /* 0x0000000000037941 */ /* 0x000fea0003800000 */
.L_x_25781:
        /* <DEDUP_REMOVED lines=42> */
.L_x_25780:
[----:B------:R-:W-:Y:S05]  /*54a0*/  BSYNC B2 ;  /* 0x0000000000027941 */ /* 0x000fea0003800000 */
.L_x_25779:
[----:B------:R-:W0:Y:S01]  /*54b0*/  I2F.U32 R7, R7 ;  /* 0x0000000700077306 */ /* 0x000e220000201000 */
[----:B------:R-:W-:Y:S01]  /*54c0*/  HFMA2.MMA R26, -RZ, RZ, 0.1171875, 0 ;  /* 0x2f800000ff1a7435 */ /* 0x000fe200000001ff */
[----:B-----5:R-:W-:Y:S02]  /*54d0*/  HADD2.F32 R27, -RZ, R177.H1_H1 ;  /* 0x300000b1ff1b7230 */ /* 0x020fe40000004100 */
[----:B------:R-:W-:-:S03]  /*54e0*/  @P0 HADD2.F32 R180, -RZ, R173.H1_H1 ;  /* 0x300000adffb40230 */ /* 0x000fc60000004100 */
[----:B------:R-:W-:-:S04]  /*54f0*/  FMUL.FTZ R27, R27, c[0x0][0x1ec] ;  /* 0x00007b001b1b7a20 */ /* 0x000fc80000410000 */
        /* <DEDUP_REMOVED lines=8> */
.L_x_25775:
[----:B------:R-:W-:Y:S05]  /*5580*/  BSYNC B1 ;  /* 0x0000000000017941 */ /* 0x000fea0003800000 */
.L_x_25773:
        /* <DEDUP_REMOVED lines=8> */
.L_x_25784:
        /* <DEDUP_REMOVED lines=12> */
.L_x_25787:
[----:B------:R-:W-:Y:S02]  /*56d0*/  IMAD.MOV.U32 R6, RZ, RZ, R210 ;  /* 0x000000ffff067224 */ /* 0x000fe400078e00d2 */
.L_x_25788:
[----:B------:R-:W-:Y:S05]  /*56e0*/  BSYNC B2 ;  /* 0x0000000000027941 */ /* 0x000fea0003800000 */
.L_x_25786:
        /* <DEDUP_REMOVED lines=16> */
.L_x_25792:
[----:B------:R-:W-:Y:S05]  /*57f0*/  BSYNC B3 ;  /* 0x0000000000037941 */ /* 0x000fea0003800000 */
.L_x_25791:
        /* <DEDUP_REMOVED lines=42> */
.L_x_25790:
[----:B------:R-:W-:Y:S05]  /*5aa0*/  BSYNC B2 ;  /* 0x0000000000027941 */ /* 0x000fea0003800000 */
.L_x_25789:
        /* <DEDUP_REMOVED lines=13> */
.L_x_25785:
[----:B------:R-:W-:Y:S05]  /*5b80*/  BSYNC B1 ;  /* 0x0000000000017941 */ /* 0x000fea0003800000 */
.L_x_25783:
        /* <DEDUP_REMOVED lines=8> */
.L_x_25794:
        /* <DEDUP_REMOVED lines=12> */
.L_x_25797:
[----:B------:R-:W-:Y:S02]  /*5cd0*/  IMAD.MOV.U32 R4, RZ, RZ, R210 ;  /* 0x000000ffff047224 */ /* 0x000fe400078e00d2 */
.L_x_25798:
[----:B------:R-:W-:Y:S05]  /*5ce0*/  BSYNC B2 ;  /* 0x0000000000027941 */ /* 0x000fea0003800000 */
.L_x_25796:
        /* <DEDUP_REMOVED lines=16> */
.L_x_25802:
[----:B------:R-:W-:Y:S05]  /*5df0*/  BSYNC B3 ;  /* 0x0000000000037941 */ /* 0x000fea0003800000 */
.L_x_25801:
        /* <DEDUP_REMOVED lines=42> */
.L_x_25800:
[----:B------:R-:W-:Y:S05]  /*60a0*/  BSYNC B2 ;  /* 0x0000000000027941 */ /* 0x000fea0003800000 */
.L_x_25799:
        /* <DEDUP_REMOVED lines=13> */
.L_x_25795:
[----:B------:R-:W-:Y:S05]  /*6180*/  BSYNC B1 ;  /* 0x0000000000017941 */ /* 0x000fea0003800000 */
.L_x_25793:
        /* <DEDUP_REMOVED lines=8> */
.L_x_25804:
        /* <DEDUP_REMOVED lines=12> */
.L_x_25807:
[----:B------:R-:W-:Y:S02]  /*62d0*/  IMAD.MOV.U32 R2, RZ, RZ, R210 ;  /* 0x000000ffff027224 */ /* 0x000fe400078e00d2 */
.L_x_25808:
[----:B------:R-:W-:Y:S05]  /*62e0*/  BSYNC B2 ;  /* 0x0000000000027941 */ /* 0x000fea0003800000 */
.L_x_25806:
        /* <DEDUP_REMOVED lines=16> */
.L_x_25812:
[----:B------:R-:W-:Y:S05]  /*63f0*/  BSYNC B3 ;  /* 0x0000000000037941 */ /* 0x000fea0003800000 */
.L_x_25811:
        /* <DEDUP_REMOVED lines=42> */
.L_x_25810:
[----:B------:R-:W-:Y:S05]  /*66a0*/  BSYNC B2 ;  /* 0x0000000000027941 */ /* 0x000fea0003800000 */
.L_x_25809:
        /* <DEDUP_REMOVED lines=13> */
.L_x_25805:
[----:B------:R-:W-:Y:S05]  /*6780*/  BSYNC B1 ;  /* 0x0000000000017941 */ /* 0x000fea0003800000 */
.L_x_25803:
        /* <DEDUP_REMOVED lines=8> */
.L_x_25814:
        /* <DEDUP_REMOVED lines=12> */
.L_x_25817:
[----:B------:R-:W-:Y:S02]  /*68d0*/  IMAD.MOV.U32 R180, RZ, RZ, R210 ;  /* 0x000000ffffb47224 */ /* 0x000fe400078e00d2 */
.L_x_25818:
[----:B------:R-:W-:Y:S05]  /*68e0*/  BSYNC B2 ;  /* 0x0000000000027941 */ /* 0x000fea0003800000 */
.L_x_25816:
        /* <DEDUP_REMOVED lines=16> */
.L_x_25822:
[----:B------:R-:W-:Y:S05]  /*69f0*/  BSYNC B3 ;  /* 0x0000000000037941 */ /* 0x000fea0003800000 */
.L_x_25821:
        /* <DEDUP_REMOVED lines=42> */
.L_x_25820:
[----:B------:R-:W-:Y:S05]  /*6ca0*/  BSYNC B2 ;  /* 0x0000000000027941 */ /* 0x000fea0003800000 */
.L_x_25819:
        /* <DEDUP_REMOVED lines=12> */
.L_x_25815:
[----:B------:R-:W-:Y:S05]  /*6d70*/  BSYNC B1 ;  /* 0x0000000000017941 */ /* 0x000fea0003800000 */
.L_x_25813:
        /* <DEDUP_REMOVED lines=32> */
.L_x_25824:
[----:B------:R-:W-:Y:S05]  /*6f80*/  BSYNC B1 ;  /* 0x0000000000017941 */ /* 0x000fea0003800000 */
.L_x_25823:
        /* <DEDUP_REMOVED lines=10> */
.L_x_25826:
        /* <DEDUP_REMOVED lines=12> */
.L_x_25829:
[----:B------:R-:W-:Y:S02]  /*70f0*/  MOV R14, R210 ;  /* 0x000000d2000e7202 */ /* 0x000fe40000000f00 */
.L_x_25830:
[----:B------:R-:W-:Y:S05]  /*7100*/  BSYNC B2 ;  /* 0x0000000000027941 */ /* 0x000fea0003800000 */
.L_x_25828:
        /* <DEDUP_REMOVED lines=16> */
.L_x_25834:
[----:B------:R-:W-:Y:S05]  /*7210*/  BSYNC B3 ;  /* 0x0000000000037941 */ /* 0x000fea0003800000 */
.L_x_25833:
        /* <DEDUP_REMOVED lines=42> */
.L_x_25832:
[----:B------:R-:W-:Y:S05]  /*74c0*/  BSYNC B2 ;  /* 0x0000000000027941 */ /* 0x000fea0003800000 */
.L_x_25831:
        /* <DEDUP_REMOVED lines=10> */
[----:B-1----:R-:W-:Y:S01]  /*7570*/  FMUL.FTZ R196, R140, R183 ;  /* 0x000000b78cc47220 */ /* 0x002fe20000410000 */
[----:B------:R-:W-:-:S03]  /*7580*/  PRMT R14, R181, 0x7610, R14 ;  /* 0x00007610b50e7816 */ /* 0x000fc6000000000e */
[----:B------:R-:W-:Y:S02]  /*7590*/  @P0 FADD.FTZ R196, R187, R196 ;  /* 0x000000c4bbc40221 */ /* 0x000fe40000010000 */
.L_x_25827:
[----:B------:R-:W-:Y:S05]  /*75a0*/  BSYNC B1 ;  /* 0x0000000000017941 */ /* 0x000fea0003800000 */
.L_x_25825:
        /* <DEDUP_REMOVED lines=8> */
.L_x_25836:
        /* <DEDUP_REMOVED lines=12> */
.L_x_25839:
[----:B------:R-:W-:Y:S02]  /*76f0*/  MOV R11, R210 ;  /* 0x000000d2000b7202 */ /* 0x000fe40000000f00 */
.L_x_25840:
[----:B------:R-:W-:Y:S05]  /*7700*/  BSYNC B2 ;  /* 0x0000000000027941 */ /* 0x000fea0003800000 */
.L_x_25838:
        /* <DEDUP_REMOVED lines=16> */
.L_x_25844:
[----:B------:R-:W-:Y:S05]  /*7810*/  BSYNC B3 ;  /* 0x0000000000037941 */ /* 0x000fea0003800000 */
.L_x_25843:
        /* <DEDUP_REMOVED lines=42> */
.L_x_25842:
[----:B------:R-:W-:Y:S05]  /*7ac0*/  BSYNC B2 ;  /* 0x0000000000027941 */ /* 0x000fea0003800000 */
.L_x_25841:
        /* <DEDUP_REMOVED lines=13> */
.L_x_25837:
[----:B------:R-:W-:Y:S05]  /*7ba0*/  BSYNC B1 ;  /* 0x0000000000017941 */ /* 0x000fea0003800000 */
.L_x_25835:
        /* <DEDUP_REMOVED lines=8> */
.L_x_25846:
        /* <DEDUP_REMOVED lines=12> */
.L_x_25849:
[----:B------:R-:W-:Y:S02]  /*7cf0*/  MOV R10, R210 ;  /* 0x000000d2000a7202 */ /* 0x000fe40000000f00 */
.L_x_25850:
[----:B------:R-:W-:Y:S05]  /*7d00*/  BSYNC B2 ;  /* 0x0000000000027941 */ /* 0x000fea0003800000 */
.L_x_25848:
        /* <DEDUP_REMOVED lines=16> */
.L_x_25854:
[----:B------:R-:W-:Y:S05]  /*7e10*/  BSYNC B3 ;  /* 0x0000000000037941 */ /* 0x000fea0003800000 */
.L_x_25853:
        /* <DEDUP_REMOVED lines=42> */
.L_x_25852:
[----:B------:R-:W-:Y:S05]  /*80c0*/  BSYNC B2 ;  /* 0x0000000000027941 */ /* 0x000fea0003800000 */
.L_x_25851:
        /* <DEDUP_REMOVED lines=13> */
.L_x_25847:
[----:B------:R-:W-:Y:S05]  /*81a0*/  BSYNC B1 ;  /* 0x0000000000017941 */ /* 0x000fea0003800000 */
.L_x_25845:
        /* <DEDUP_REMOVED lines=8> */
.L_x_25856:
        /* <DEDUP_REMOVED lines=12> */
.L_x_25859:
[----:B------:R-:W-:Y:S02]  /*82f0*/  MOV R7, R210 ;  /* 0x000000d200077202 */ /* 0x000fe40000000f00 */
.L_x_25860:
[----:B------:R-:W-:Y:S05]  /*8300*/  BSYNC B2 ;  /* 0x0000000000027941 */ /* 0x000fea0003800000 */
.L_x_25858:
        /* <DEDUP_REMOVED lines=16> */
.L_x_25864:
[----:B------:R-:W-:Y:S05]  /*8410*/  BSYNC B3 ;  /* 0x0000000000037941 */ /* 0x000fea0003800000 */
.L_x_25863:
        /* <DEDUP_REMOVED lines=42> */
.L_x_25862:
[----:B------:R-:W-:Y:S05]  /*86c0*/  BSYNC B2 ;  /* 0x0000000000027941 */ /* 0x000fea0003800000 */
.L_x_25861:
        /* <DEDUP_REMOVED lines=13> */
.L_x_25857:
[----:B------:R-:W-:Y:S05]  /*87a0*/  BSYNC B1 ;  /* 0x0000000000017941 */ /* 0x000fea0003800000 */
.L_x_25855:
        /* <DEDUP_REMOVED lines=8> */
.L_x_25866:
        /* <DEDUP_REMOVED lines=12> */
.L_x_25869:
[----:B------:R-:W-:Y:S02]  /*88f0*/  MOV R6, R210 ;  /* 0x000000d200067202 */ /* 0x000fe40000000f00 */
.L_x_25870:
[----:B------:R-:W-:Y:S05]  /*8900*/  BSYNC B2 ;  /* 0x0000000000027941 */ /* 0x000fea0003800000 */
.L_x_25868:
        /* <DEDUP_REMOVED lines=16> */
.L_x_25874:
[----:B------:R-:W-:Y:S05]  /*8a10*/  BSYNC B3 ;  /* 0x0000000000037941 */ /* 0x000fea0003800000 */
.L_x_25873:
        /* <DEDUP_REMOVED lines=42> */
.L_x_25872:
[----:B------:R-:W-:Y:S05]  /*8cc0*/  BSYNC B2 ;  /* 0x0000000000027941 */ /* 0x000fea0003800000 */
.L_x_25871:
        /* <DEDUP_REMOVED lines=13> */
.L_x_25867:
[----:B------:R-:W-:Y:S05]  /*8da0*/  BSYNC B1 ;  /* 0x0000000000017941 */ /* 0x000fea0003800000 */
.L_x_25865:
        /* <DEDUP_REMOVED lines=8> */
.L_x_25876:
        /* <DEDUP_REMOVED lines=12> */
.L_x_25879:
[----:B------:R-:W-:Y:S02]  /*8ef0*/  MOV R4, R210 ;  /* 0x000000d200047202 */ /* 0x000fe40000000f00 */
.L_x_25880:
[----:B------:R-:W-:Y:S05]  /*8f00*/  BSYNC B2 ;  /* 0x0000000000027941 */ /* 0x000fea0003800000 */
.L_x_25878:
        /* <DEDUP_REMOVED lines=16> */
.L_x_25884:
[----:B------:R-:W-:Y:S05]  /*9010*/  BSYNC B3 ;  /* 0x0000000000037941 */ /* 0x000fea0003800000 */
.L_x_25883:
        /* <DEDUP_REMOVED lines=42> */
.L_x_25882:
[----:B------:R-:W-:Y:S05]  /*92c0*/  BSYNC B2 ;  /* 0x0000000000027941 */ /* 0x000fea0003800000 */
.L_x_25881:
        /* <DEDUP_REMOVED lines=13> */
.L_x_25877:
[----:B------:R-:W-:Y:S05]  /*93a0*/  BSYNC B1 ;  /* 0x0000000000017941 */ /* 0x000fea0003800000 */
.L_x_25875:
        /* <DEDUP_REMOVED lines=8> */
.L_x_25886:
        /* <DEDUP_REMOVED lines=12> */
.L_x_25889:
[----:B------:R-:W-:Y:S02]  /*94f0*/  MOV R2, R210 ;  /* 0x000000d200027202 */ /* 0x000fe40000000f00 */
.L_x_25890:
[----:B------:R-:W-:Y:S05]  /*9500*/  BSYNC B2 ;  /* 0x0000000000027941 */ /* 0x000fea0003800000 */
.L_x_25888:
        /* <DEDUP_REMOVED lines=16> */
.L_x_25894:
[----:B------:R-:W-:Y:S05]  /*9610*/  BSYNC B3 ;  /* 0x0000000000037941 */ /* 0x000fea0003800000 */
.L_x_25893:
        /* <DEDUP_REMOVED lines=42> */
.L_x_25892:
[----:B------:R-:W-:Y:S05]  /*98c0*/  BSYNC B2 ;  /* 0x0000000000027941 */ /* 0x000fea0003800000 */
.L_x_25891:
        /* <DEDUP_REMOVED lines=13> */
.L_x_25887:
[----:B------:R-:W-:Y:S05]  /*99a0*/  BSYNC B1 ;  /* 0x0000000000017941 */ /* 0x000fea0003800000 */
.L_x_25885:
        /* <DEDUP_REMOVED lines=8> */
.L_x_25896:
        /* <DEDUP_REMOVED lines=12> */
.L_x_25899:
[----:B------:R-:W-:Y:S02]  /*9af0*/  MOV R195, R210 ;  /* 0x000000d200c37202 */ /* 0x000fe40000000f00 */
.L_x_25900:
[----:B------:R-:W-:Y:S05]  /*9b00*/  BSYNC B2 ;  /* 0x0000000000027941 */ /* 0x000fea0003800000 */
.L_x_25898:
        /* <DEDUP_REMOVED lines=16> */
.L_x_25904:
[----:B------:R-:W-:Y:S05]  /*9c10*/  BSYNC B3 ;  /* 0x0000000000037941 */ /* 0x000fea0003800000 */
.L_x_25903:
        /* <DEDUP_REMOVED lines=42> */
.L_x_25902:
[----:B------:R-:W-:Y:S05]  /*9ec0*/  BSYNC B2 ;  /* 0x0000000000027941 */ /* 0x000fea0003800000 */
.L_x_25901:
        /* <DEDUP_REMOVED lines=12> */
.L_x_25897:
[----:B------:R-:W-:Y:S05]  /*9f90*/  BSYNC B1 ;  /* 0x0000000000017941 */ /* 0x000fea0003800000 */
.L_x_25895:
        /* <DEDUP_REMOVED lines=32> */
.L_x_25906:
[----:B------:R-:W-:Y:S05]  /*a1a0*/  BSYNC B1 ;  /* 0x0000000000017941 */ /* 0x000fea0003800000 */
.L_x_25905:
        /* <DEDUP_REMOVED lines=10> */
.L_x_25908:
        /* <DEDUP_REMOVED lines=12> */
.L_x_25911:
[----:B------:R-:W-:Y:S02]  /*a310*/  IMAD.MOV.U32 R14, RZ, RZ, R210 ;  /* 0x000000ffff0e7224 */ /* 0x000fe400078e00d2 */
.L_x_25912:
[----:B------:R-:W-:Y:S05]  /*a320*/  BSYNC B2 ;  /* 0x0000000000027941 */ /* 0x000fea0003800000 */
.L_x_25910:
        /* <DEDUP_REMOVED lines=16> */
.L_x_25916:
[----:B------:R-:W-:Y:S05]  /*a430*/  BSYNC B3 ;  /* 0x0000000000037941 */ /* 0x000fea0003800000 */
.L_x_25915:
        /* <DEDUP_REMOVED lines=42> */
.L_x_25914:
[----:B------:R-:W-:Y:S05]  /*a6e0*/  BSYNC B2 ;  /* 0x0000000000027941 */ /* 0x000fea0003800000 */
.L_x_25913:
        /* <DEDUP_REMOVED lines=13> */
.L_x_25909:
[----:B------:R-:W-:Y:S05]  /*a7c0*/  BSYNC B1 ;  /* 0x0000000000017941 */ /* 0x000fea0003800000 */
.L_x_25907:
        /* <DEDUP_REMOVED lines=8> */
.L_x_25918:
        /* <DEDUP_REMOVED lines=12> */
.L_x_25921:
[----:B------:R-:W-:Y:S02]  /*a910*/  IMAD.MOV.U32 R11, RZ, RZ, R210 ;  /* 0x000000ffff0b7224 */ /* 0x000fe400078e00d2 */
.L_x_25922:
[----:B------:R-:W-:Y:S05]  /*a920*/  BSYNC B2 ;  /* 0x0000000000027941 */ /* 0x000fea0003800000 */
.L_x_25920:
        /* <DEDUP_REMOVED lines=16> */
.L_x_25926:
[----:B------:R-:W-:Y:S05]  /*aa30*/  BSYNC B3 ;  /* 0x0000000000037941 */ /* 0x000fea0003800000 */
.L_x_25925:
        /* <DEDUP_REMOVED lines=42> */
.L_x_25924:
[----:B------:R-:W-:Y:S05]  /*ace0*/  BSYNC B2 ;  /* 0x0000000000027941 */ /* 0x000fea0003800000 */
.L_x_25923:
        /* <DEDUP_REMOVED lines=13> */
.L_x_25919:
[----:B------:R-:W-:Y:S05]  /*adc0*/  BSYNC B1 ;  /* 0x0000000000017941 */ /* 0x000fea0003800000 */
.L_x_25917:
        /* <DEDUP_REMOVED lines=8> */
.L_x_25928:
        /* <DEDUP_REMOVED lines=12> */
.L_x_25931:
[----:B------:R-:W-:Y:S02]  /*af10*/  IMAD.MOV.U32 R10, RZ, RZ, R210 ;  /* 0x000000ffff0a7224 */ /* 0x000fe400078e00d2 */
.L_x_25932:
[----:B------:R-:W-:Y:S05]  /*af20*/  BSYNC B2 ;  /* 0x0000000000027941 */ /* 0x000fea0003800000 */
.L_x_25930:
        /* <DEDUP_REMOVED lines=16> */
.L_x_25936:
[----:B------:R-:W-:Y:S05]  /*b030*/  BSYNC B3 ;  /* 0x0000000000037941 */ /* 0x000fea0003800000 */
.L_x_25935:
        /* <DEDUP_REMOVED lines=42> */
.L_x_25934:
[----:B------:R-:W-:Y:S05]  /*b2e0*/  BSYNC B2 ;  /* 0x0000000000027941 */ /* 0x000fea0003800000 */
.L_x_25933:
        /* <DEDUP_REMOVED lines=13> */
.L_x_25929:
[----:B------:R-:W-:Y:S05]  /*b3c0*/  BSYNC B1 ;  /* 0x0000000000017941 */ /* 0x000fea0003800000 */
.L_x_25927:
        /* <DEDUP_REMOVED lines=8> */
.L_x_25938:
        /* <DEDUP_REMOVED lines=12> */
.L_x_25941:
[----:B------:R-:W-:Y:S02]  /*b510*/  IMAD.MOV.U32 R7, RZ, RZ, R210 ;  /* 0x000000ffff077224 */ /* 0x000fe400078e00d2 */
.L_x_25942:
[----:B------:R-:W-:Y:S05]  /*b520*/  BSYNC B2 ;  /* 0x0000000000027941 */ /* 0x000fea0003800000 */
.L_x_25940:
        /* <DEDUP_REMOVED lines=16> */
.L_x_25946:
[----:B------:R-:W-:Y:S05]  /*b630*/  BSYNC B3 ;  /* 0x0000000000037941 */ /* 0x000fea0003800000 */
.L_x_25945:
        /* <DEDUP_REMOVED lines=42> */
.L_x_25944:
[----:B------:R-:W-:Y:S05]  /*b8e0*/  BSYNC B2 ;  /* 0x0000000000027941 */ /* 0x000fea0003800000 */
.L_x_25943:
        /* <DEDUP_REMOVED lines=13> */
.L_x_25939:
[----:B------:R-:W-:Y:S05]  /*b9c0*/  BSYNC B1 ;  /* 0x0000000000017941 */ /* 0x000fea0003800000 */
.L_x_25937:
        /* <DEDUP_REMOVED lines=8> */
.L_x_25948:
        /* <DEDUP_REMOVED lines=12> */
.L_x_25951:
[----:B------:R-:W-:Y:S02]  /*bb10*/  IMAD.MOV.U32 R6, RZ, RZ, R210 ;  /* 0x000000ffff067224 */ /* 0x000fe400078e00d2 */
.L_x_25952:
[----:B------:R-:W-:Y:S05]  /*bb20*/  BSYNC B2 ;  /* 0x0000000000027941 */ /* 0x000fea0003800000 */
.L_x_25950:
        /* <DEDUP_REMOVED lines=16> */
.L_x_25956:
[----:B------:R-:W-:Y:S05]  /*bc30*/  BSYNC B3 ;  /* 0x0000000000037941 */ /* 0x000fea0003800000 */
.L_x_25955:
        /* <DEDUP_REMOVED lines=42> */
.L_x_25954:
[----:B------:R-:W-:Y:S05]  /*bee0*/  BSYNC B2 ;  /* 0x0000000000027941 */ /* 0x000fea0003800000 */
.L_x_25953:
        /* <DEDUP_REMOVED lines=13> */
.L_x_25949:
[----:B------:R-:W-:Y:S05]  /*bfc0*/  BSYNC B1 ;  /* 0x0000000000017941 */ /* 0x000fea0003800000 */
.L_x_25947:
        /* <DEDUP_REMOVED lines=8> */
.L_x_25958:
        /* <DEDUP_REMOVED lines=12> */
.L_x_25961:
[----:B------:R-:W-:Y:S02]  /*c110*/  IMAD.MOV.U32 R4, RZ, RZ, R210 ;  /* 0x000000ffff047224 */ /* 0x000fe400078e00d2 */
.L_x_25962:
[----:B------:R-:W-:Y:S05]  /*c120*/  BSYNC B2 ;  /* 0x0000000000027941 */ /* 0x000fea0003800000 */
.L_x_25960:
        /* <DEDUP_REMOVED lines=16> */
.L_x_25966:
[----:B------:R-:W-:Y:S05]  /*c230*/  BSYNC B3 ;  /* 0x0000000000037941 */ /* 0x000fea0003800000 */
.L_x_25965:
        /* <DEDUP_REMOVED lines=42> */
.L_x_25964:
[----:B------:R-:W-:Y:S05]  /*c4e0*/  BSYNC B2 ;  /* 0x0000000000027941 */ /* 0x000fea0003800000 */
.L_x_25963:
        /* <DEDUP_REMOVED lines=13> */
.L_x_25959:
[----:B------:R-:W-:Y:S05]  /*c5c0*/  BSYNC B1 ;  /* 0x0000000000017941 */ /* 0x000fea0003800000 */
.L_x_25957:
        /* <DEDUP_REMOVED lines=8> */
.L_x_25968:
        /* <DEDUP_REMOVED lines=12> */
.L_x_25971:
[----:B------:R-:W-:Y:S02]  /*c710*/  IMAD.MOV.U32 R2, RZ, RZ, R210 ;  /* 0x000000ffff027224 */ /* 0x000fe400078e00d2 */
.L_x_25972:
[----:B------:R-:W-:Y:S05]  /*c720*/  BSYNC B2 ;  /* 0x0000000000027941 */ /* 0x000fea0003800000 */
.L_x_25970:
        /* <DEDUP_REMOVED lines=16> */
.L_x_25976:
[----:B------:R-:W-:Y:S05]  /*c830*/  BSYNC B3 ;  /* 0x0000000000037941 */ /* 0x000fea0003800000 */
.L_x_25975:
        /* <DEDUP_REMOVED lines=42> */
.L_x_25974:
[----:B------:R-:W-:Y:S05]  /*cae0*/  BSYNC B2 ;  /* 0x0000000000027941 */ /* 0x000fea0003800000 */
.L_x_25973:
        /* <DEDUP_REMOVED lines=13> */
.L_x_25969:
[----:B------:R-:W-:Y:S05]  /*cbc0*/  BSYNC B1 ;  /* 0x0000000000017941 */ /* 0x000fea0003800000 */
.L_x_25967:
        /* <DEDUP_REMOVED lines=8> */
.L_x_25978:
        /* <DEDUP_REMOVED lines=12> */
.L_x_25981:
[----:B------:R-:W-:Y:S02]  /*cd10*/  IMAD.MOV.U32 R209, RZ, RZ, R210 ;  /* 0x000000ffffd17224 */ /* 0x000fe400078e00d2 */
.L_x_25982:
[----:B------:R-:W-:Y:S05]  /*cd20*/  BSYNC B2 ;  /* 0x0000000000027941 */ /* 0x000fea0003800000 */
.L_x_25980:
        /* <DEDUP_REMOVED lines=16> */
.L_x_25986:
[----:B------:R-:W-:Y:S05]  /*ce30*/  BSYNC B3 ;  /* 0x0000000000037941 */ /* 0x000fea0003800000 */
.L_x_25985:
        /* <DEDUP_REMOVED lines=42> */
.L_x_25984:
[----:B------:R-:W-:Y:S05]  /*d0e0*/  BSYNC B2 ;  /* 0x0000000000027941 */ /* 0x000fea0003800000 */
.L_x_25983:
        /* <DEDUP_REMOVED lines=12> */
.L_x_25979:
[----:B------:R-:W-:Y:S05]  /*d1b0*/  BSYNC B1 ;  /* 0x0000000000017941 */ /* 0x000fea0003800000 */
.L_x_25977:
        /* <DEDUP_REMOVED lines=32> */
.L_x_25988:
[----:B------:R-:W-:Y:S05]  /*d3c0*/  BSYNC B1 ;  /* 0x0000000000017941 */ /* 0x000fea0003800000 */
.L_x_25987:
        /* <DEDUP_REMOVED lines=10> */
.L_x_25990:
        /* <DEDUP_REMOVED lines=12> */
.L_x_25993:
[----:B------:R-:W-:Y:S02]  /*d530*/  IMAD.MOV.U32 R14, RZ, RZ, R210 ;  /* 0x000000ffff0e7224 */ /* 0x000fe400078e00d2 */
.L_x_25994:
[----:B------:R-:W-:Y:S05]  /*d540*/  BSYNC B2 ;  /* 0x0000000000027941 */ /* 0x000fea0003800000 */
.L_x_25992:
        /* <DEDUP_REMOVED lines=16> */
.L_x_25998:
[----:B------:R-:W-:Y:S05]  /*d650*/  BSYNC B3 ;  /* 0x0000000000037941 */ /* 0x000fea0003800000 */
.L_x_25997:
        /* <DEDUP_REMOVED lines=42> */
.L_x_25996:
[----:B------:R-:W-:Y:S05]  /*d900*/  BSYNC B2 ;  /* 0x0000000000027941 */ /* 0x000fea0003800000 */
.L_x_25995:
        /* <DEDUP_REMOVED lines=13> */
.L_x_25991:
[----:B------:R-:W-:Y:S05]  /*d9e0*/  BSYNC B1 ;  /* 0x0000000000017941 */ /* 0x000fea0003800000 */
.L_x_25989:
        /* <DEDUP_REMOVED lines=8> */
.L_x_26000:
        /* <DEDUP_REMOVED lines=12> */
.L_x_26003:
[----:B------:R-:W-:Y:S02]  /*db30*/  IMAD.MOV.U32 R11, RZ, RZ, R210 ;  /* 0x000000ffff0b7224 */ /* 0x000fe400078e00d2 */
.L_x_26004:
[----:B------:R-:W-:Y:S05]  /*db40*/  BSYNC B2 ;  /* 0x0000000000027941 */ /* 0x000fea0003800000 */
.L_x_26002:
        /* <DEDUP_REMOVED lines=16> */
.L_x_26008:
[----:B------:R-:W-:Y:S05]  /*dc50*/  BSYNC B3 ;  /* 0x0000000000037941 */ /* 0x000fea0003800000 */
.L_x_26007:
        /* <DEDUP_REMOVED lines=42> */
.L_x_26006:
[----:B------:R-:W-:Y:S05]  /*df00*/  BSYNC B2 ;  /* 0x0000000000027941 */ /* 0x000fea0003800000 */
.L_x_26005:
        /* <DEDUP_REMOVED lines=13> */
.L_x_26001:
[----:B------:R-:W-:Y:S05]  /*dfe0*/  BSYNC B1 ;  /* 0x0000000000017941 */ /* 0x000fea0003800000 */
.L_x_25999:
        /* <DEDUP_REMOVED lines=8> */
.L_x_26010:
        /* <DEDUP_REMOVED lines=12> */
.L_x_26013:
[----:B------:R-:W-:Y:S02]  /*e130*/  MOV R10, R210 ;  /* 0x000000d2000a7202 */ /* 0x000fe40000000f00 */
.L_x_26014:
[----:B------:R-:W-:Y:S05]  /*e140*/  BSYNC B2 ;  /* 0x0000000000027941 */ /* 0x000fea0003800000 */
.L_x_26012:
        /* <DEDUP_REMOVED lines=16> */
.L_x_26018:
[----:B------:R-:W-:Y:S05]  /*e250*/  BSYNC B3 ;  /* 0x0000000000037941 */ /* 0x000fea0003800000 */
.L_x_26017:
        /* <DEDUP_REMOVED lines=42> */
.L_x_26016:
[----:B------:R-:W-:Y:S05]  /*e500*/  BSYNC B2 ;  /* 0x0000000000027941 */ /* 0x000fea0003800000 */
.L_x_26015:
        /* <DEDUP_REMOVED lines=13> */
.L_x_26011:
[----:B------:R-:W-:Y:S05]  /*e5e0*/  BSYNC B1 ;  /* 0x0000000000017941 */ /* 0x000fea0003800000 */
.L_x_26009:
        /* <DEDUP_REMOVED lines=8> */
.L_x_26020:
        /* <DEDUP_REMOVED lines=12> */
.L_x_26023:
[----:B------:R-:W-:Y:S02]  /*e730*/  MOV R7, R210 ;  /* 0x000000d200077202 */ /* 0x000fe40000000f00 */
.L_x_26024:
[----:B------:R-:W-:Y:S05]  /*e740*/  BSYNC B2 ;  /* 0x0000000000027941 */ /* 0x000fea0003800000 */
.L_x_26022:
        /* <DEDUP_REMOVED lines=16> */
.L_x_26028:
[----:B------:R-:W-:Y:S05]  /*e850*/  BSYNC B3 ;  /* 0x0000000000037941 */ /* 0x000fea0003800000 */
.L_x_26027:
        /* <DEDUP_REMOVED lines=42> */
.L_x_26026:
[----:B------:R-:W-:Y:S05]  /*eb00*/  BSYNC B2 ;  /* 0x0000000000027941 */ /* 0x000fea0003800000 */
.L_x_26025:
        /* <DEDUP_REMOVED lines=13> */
.L_x_26021:
[----:B------:R-:W-:Y:S05]  /*ebe0*/  BSYNC B1 ;  /* 0x0000000000017941 */ /* 0x000fea0003800000 */
.L_x_26019:
        /* <DEDUP_REMOVED lines=8> */
.L_x_26030:
        /* <DEDUP_REMOVED lines=12> */
.L_x_26033:
[----:B------:R-:W-:Y:S02]  /*ed30*/  MOV R6, R210 ;  /* 0x000000d200067202 */ /* 0x000fe40000000f00 */
.L_x_26034:
[----:B------:R-:W-:Y:S05]  /*ed40*/  BSYNC B2 ;  /* 0x0000000000027941 */ /* 0x000fea0003800000 */
.L_x_26032:
        /* <DEDUP_REMOVED lines=16> */
.L_x_26038:
[----:B------:R-:W-:Y:S05]  /*ee50*/  BSYNC B3 ;  /* 0x0000000000037941 */ /* 0x000fea0003800000 */
.L_x_26037:
        /* <DEDUP_REMOVED lines=42> */
.L_x_26036:
[----:B------:R-:W-:Y:S05]  /*f100*/  BSYNC B2 ;  /* 0x0000000000027941 */ /* 0x000fea0003800000 */
.L_x_26035:
        /* <DEDUP_REMOVED lines=13> */
.L_x_26031:
[----:B------:R-:W-:Y:S05]  /*f1e0*/  BSYNC B1 ;  /* 0x0000000000017941 */ /* 0x000fea0003800000 */
.L_x_26029:
        /* <DEDUP_REMOVED lines=8> */
.L_x_26040:
        /* <DEDUP_REMOVED lines=12> */
.L_x_26043:
[----:B------:R-:W-:Y:S02]  /*f330*/  MOV R4, R210 ;  /* 0x000000d200047202 */ /* 0x000fe40000000f00 */
.L_x_26044:
[----:B------:R-:W-:Y:S05]  /*f340*/  BSYNC B2 ;  /* 0x0000000000027941 */ /* 0x000fea0003800000 */
.L_x_26042:
        /* <DEDUP_REMOVED lines=16> */
.L_x_26048:
[----:B------:R-:W-:Y:S05]  /*f450*/  BSYNC B3 ;  /* 0x0000000000037941 */ /* 0x000fea0003800000 */
.L_x_26047:
        /* <DEDUP_REMOVED lines=42> */
.L_x_26046:
[----:B------:R-:W-:Y:S05]  /*f700*/  BSYNC B2 ;  /* 0x0000000000027941 */ /* 0x000fea0003800000 */
.L_x_26045:
        /* <DEDUP_REMOVED lines=13> */
.L_x_26041:
[----:B------:R-:W-:Y:S05]  /*f7e0*/  BSYNC B1 ;  /* 0x0000000000017941 */ /* 0x000fea0003800000 */
.L_x_26039:
        /* <DEDUP_REMOVED lines=8> */
.L_x_26050:
        /* <DEDUP_REMOVED lines=12> */
.L_x_26053:
[----:B------:R-:W-:Y:S02]  /*f930*/  MOV R2, R210 ;  /* 0x000000d200027202 */ /* 0x000fe40000000f00 */
.L_x_26054:
[----:B------:R-:W-:Y:S05]  /*f940*/  BSYNC B2 ;  /* 0x0000000000027941 */ /* 0x000fea0003800000 */
.L_x_26052:
        /* <DEDUP_REMOVED lines=16> */
.L_x_26058:
[----:B------:R-:W-:Y:S05]  /*fa50*/  BSYNC B3 ;  /* 0x0000000000037941 */ /* 0x000fea0003800000 */
.L_x_26057:
        /* <DEDUP_REMOVED lines=43> */
.L_x_26056:
[----:B------:R-:W-:Y:S05]  /*fd10*/  BSYNC B2 ;  /* 0x0000000000027941 */ /* 0x000fea0003800000 */
.L_x_26055:
        /* <DEDUP_REMOVED lines=13> */
.L_x_26051:
[----:B------:R-:W-:Y:S05]  /*fdf0*/  BSYNC B1 ;  /* 0x0000000000017941 */ /* 0x000fea0003800000 */
.L_x_26049:
        /* <DEDUP_REMOVED lines=8> */
.L_x_26060:
        /* <DEDUP_REMOVED lines=12> */
.L_x_26063:
[----:B------:R-:W-:Y:S02]  /*ff40*/  IMAD.MOV.U32 R217, RZ, RZ, R210 ;  /* 0x000000ffffd97224 */ /* 0x000fe400078e00d2 */
.L_x_26064:
[----:B------:R-:W-:Y:S05]  /*ff50*/  BSYNC B2 ;  /* 0x0000000000027941 */ /* 0x000fea0003800000 */
.L_x_26062:
        /* <DEDUP_REMOVED lines=16> */
.L_x_26068:
[----:B------:R-:W-:Y:S05]  /*10060*/  BSYNC B3 ;  /* 0x0000000000037941 */ /* 0x000fea0003800000 */
.L_x_26067:
        /* <DEDUP_REMOVED lines=43> */
.L_x_26066:
[----:B------:R-:W-:Y:S05]  /*10320*/  BSYNC B2 ;  /* 0x0000000000027941 */ /* 0x000fea0003800000 */
.L_x_26065:
        /* <DEDUP_REMOVED lines=13> */
.L_x_26061:
[----:B------:R-:W-:Y:S05]  /*10400*/  BSYNC B1 ;  /* 0x0000000000017941 */ /* 0x000fea0003800000 */
.L_x_26059:
        /* <DEDUP_REMOVED lines=32> */
.L_x_26070:
[----:B------:R-:W-:Y:S05]  /*10610*/  BSYNC B1 ;  /* 0x0000000000017941 */ /* 0x000fea0003800000 */
.L_x_26069:
[----:B-----5:R1:W5:Y:S04]  /*10620*/  @P1 LDG.E.128 R176, [R224.64] ;  /* 0x00000006e0b01981 */ /* 0x020368000c1e1d00 */
[----:B------:R1:W5:Y:S01]  /*10630*/  @P0 LDG.E.128 R172, [R204.64] ;  /* 0x00000006ccac0981 */ /* 0x000362000c1e1d00 */
[----:B------:R-:W-:Y:S01]  /*10640*/  BSSY B1, `(.L_x_26071) ;  /* 0x0000060000017945 */ /* 0x000fe20003800000 */
[----:B------:R-:W-:Y:S05]  /*10650*/  @P2 BRA `(.L_x_26072) ;  /* 0x0000006000002947 */ /* 0x000fea0003800000 */
[----:B------:R-:W-:Y:S01]  /*10660*/  MOV R221, RZ ;  /* 0x000000ff00dd7202 */ /* 0x000fe20000000f00 */
[----:B0-----:R-:W-:Y:S01]  /*10670*/  IMAD.MOV.U32 R180, RZ, RZ, R219 ;  /* 0x000000ffffb47224 */ /* 0x001fe200078e00db */
[----:B------:R-:W-:Y:S05]  /*10680*/  @!P0 BRA `(.L_x_26073) ;  /* 0x000005b000008947 */ /* 0x000fea0003800000 */
[----:B------:R-:W-:Y:S01]  /*10690*/  MOV R180, R219 ;  /* 0x000000db00b47202 */ /* 0x000fe20000000f00 */
[----:B-----5:R-:W-:Y:S01]  /*106a0*/  HADD2.F32 R221, -RZ, R172.H0_H0 ;  /* 0x200000acffdd7230 */ /* 0x020fe20000004100 */
[----:B------:R-:W-:Y:S05]  /*106b0*/  BRA `(.L_x_26073) ;  /* 0x0000058000007947 */ /* 0x000fea0003800000 */
.L_x_26072:
        /* <DEDUP_REMOVED lines=12> */
.L_x_26075:
[----:B------:R-:W-:Y:S02]  /*10780*/  MOV R14, R210 ;  /* 0x000000d2000e7202 */ /* 0x000fe40000000f00 */
.L_x_26076:
[----:B------:R-:W-:Y:S05]  /*10790*/  BSYNC B2 ;  /* 0x0000000000027941 */ /* 0x000fea0003800000 */
.L_x_26074:
        /* <DEDUP_REMOVED lines=16> */
.L_x_26080:
[----:B------:R-:W-:Y:S05]  /*108a0*/  BSYNC B3 ;  /* 0x0000000000037941 */ /* 0x000fea0003800000 */
.L_x_26079:
        /* <DEDUP_REMOVED lines=43> */
.L_x_26078:
[----:B------:R-:W-:Y:S05]  /*10b60*/  BSYNC B2 ;  /* 0x0000000000027941 */ /* 0x000fea0003800000 */
.L_x_26077:
        /* <DEDUP_REMOVED lines=13> */
.L_x_26073:
[----:B------:R-:W-:Y:S05]  /*10c40*/  BSYNC B1 ;  /* 0x0000000000017941 */ /* 0x000fea0003800000 */
.L_x_26071:
        /* <DEDUP_REMOVED lines=8> */
.L_x_26082:
        /* <DEDUP_REMOVED lines=12> */
.L_x_26085:
[----:B------:R-:W-:Y:S02]  /*10d90*/  IMAD.MOV.U32 R11, RZ, RZ, R210 ;  /* 0x000000ffff0b7224 */ /* 0x000fe400078e00d2 */
.L_x_26086:
[----:B------:R-:W-:Y:S05]  /*10da0*/  BSYNC B2 ;  /* 0x0000000000027941 */ /* 0x000fea0003800000 */
.L_x_26084:
        /* <DEDUP_REMOVED lines=16> */
.L_x_26090:
[----:B------:R-:W-:Y:S05]  /*10eb0*/  BSYNC B3 ;  /* 0x0000000000037941 */ /* 0x000fea0003800000 */
.L_x_26089:
        /* <DEDUP_REMOVED lines=43> */
.L_x_26088:
[----:B------:R-:W-:Y:S05]  /*11170*/  BSYNC B2 ;  /* 0x0000000000027941 */ /* 0x000fea0003800000 */
.L_x_26087:
        /* <DEDUP_REMOVED lines=13> */
.L_x_26083:
[----:B------:R-:W-:Y:S05]  /*11250*/  BSYNC B1 ;  /* 0x0000000000017941 */ /* 0x000fea0003800000 */
.L_x_26081:
        /* <DEDUP_REMOVED lines=8> */
.L_x_26092:
        /* <DEDUP_REMOVED lines=12> */
.L_x_26095:
[----:B------:R-:W-:Y:S02]  /*113a0*/  MOV R10, R210 ;  /* 0x000000d2000a7202 */ /* 0x000fe40000000f00 */
.L_x_26096:
[----:B------:R-:W-:Y:S05]  /*113b0*/  BSYNC B2 ;  /* 0x0000000000027941 */ /* 0x000fea0003800000 */
.L_x_26094:
        /* <DEDUP_REMOVED lines=16> */
.L_x_26100:
[----:B------:R-:W-:Y:S05]  /*114c0*/  BSYNC B3 ;  /* 0x0000000000037941 */ /* 0x000fea0003800000 */
.L_x_26099:
        /* <DEDUP_REMOVED lines=43> */
.L_x_26098:
[----:B------:R-:W-:Y:S05]  /*11780*/  BSYNC B2 ;  /* 0x0000000000027941 */ /* 0x000fea0003800000 */
.L_x_26097:
        /* <DEDUP_REMOVED lines=13> */
.L_x_26093:
[----:B------:R-:W-:Y:S05]  /*11860*/  BSYNC B1 ;  /* 0x0000000000017941 */ /* 0x000fea0003800000 */
.L_x_26091:
        /* <DEDUP_REMOVED lines=8> */
.L_x_26102:
        /* <DEDUP_REMOVED lines=12> */
.L_x_26105:
[----:B------:R-:W-:Y:S02]  /*119b0*/  IMAD.MOV.U32 R7, RZ, RZ, R210 ;  /* 0x000000ffff077224 */ /* 0x000fe400078e00d2 */
.L_x_26106:
[----:B------:R-:W-:Y:S05]  /*119c0*/  BSYNC B2 ;  /* 0x0000000000027941 */ /* 0x000fea0003800000 */
.L_x_26104:
        /* <DEDUP_REMOVED lines=16> */
.L_x_26110:
[----:B------:R-:W-:Y:S05]  /*11ad0*/  BSYNC B3 ;  /* 0x0000000000037941 */ /* 0x000fea0003800000 */
.L_x_26109:
        /* <DEDUP_REMOVED lines=44> */
.L_x_26108:
[----:B------:R-:W-:Y:S05]  /*11da0*/  BSYNC B2 ;  /* 0x0000000000027941 */ /* 0x000fea0003800000 */
.L_x_26107:
        /* <DEDUP_REMOVED lines=13> */
.L_x_26103:
[----:B------:R-:W-:Y:S05]  /*11e80*/  BSYNC B1 ;  /* 0x0000000000017941 */ /* 0x000fea0003800000 */
.L_x_26101:
        /* <DEDUP_REMOVED lines=8> */
.L_x_26112:
        /* <DEDUP_REMOVED lines=12> */
.L_x_26115:
[----:B------:R-:W-:Y:S02]  /*11fd0*/  IMAD.MOV.U32 R6, RZ, RZ, R210 ;  /* 0x000000ffff067224 */ /* 0x000fe400078e00d2 */
.L_x_26116:
[----:B------:R-:W-:Y:S05]  /*11fe0*/  BSYNC B2 ;  /* 0x0000000000027941 */ /* 0x000fea0003800000 */
.L_x_26114:
        /* <DEDUP_REMOVED lines=16> */
.L_x_26120:
[----:B------:R-:W-:Y:S05]  /*120f0*/  BSYNC B3 ;  /* 0x0000000000037941 */ /* 0x000fea0003800000 */
.L_x_26119:
        /* <DEDUP_REMOVED lines=44> */
.L_x_26118:
[----:B------:R-:W-:Y:S05]  /*123c0*/  BSYNC B2 ;  /* 0x0000000000027941 */ /* 0x000fea0003800000 */
.L_x_26117:
        /* <DEDUP_REMOVED lines=13> */
.L_x_26113:
[----:B------:R-:W-:Y:S05]  /*124a0*/  BSYNC B1 ;  /* 0x0000000000017941 */ /* 0x000fea0003800000 */
.L_x_26111:
        /* <DEDUP_REMOVED lines=8> */
.L_x_26122:
        /* <DEDUP_REMOVED lines=12> */
.L_x_26125:
[----:B------:R-:W-:Y:S02]  /*125f0*/  IMAD.MOV.U32 R4, RZ, RZ, R210 ;  /* 0x000000ffff047224 */ /* 0x000fe400078e00d2 */
.L_x_26126:
[----:B------:R-:W-:Y:S05]  /*12600*/  BSYNC B2 ;  /* 0x0000000000027941 */ /* 0x000fea0003800000 */
.L_x_26124:
        /* <DEDUP_REMOVED lines=16> */
.L_x_26130:
[----:B------:R-:W-:Y:S05]  /*12710*/  BSYNC B3 ;  /* 0x0000000000037941 */ /* 0x000fea0003800000 */
.L_x_26129:
        /* <DEDUP_REMOVED lines=44> */
.L_x_26128:
[----:B------:R-:W-:Y:S05]  /*129e0*/  BSYNC B2 ;  /* 0x0000000000027941 */ /* 0x000fea0003800000 */
.L_x_26127:
        /* <DEDUP_REMOVED lines=13> */
.L_x_26123:
[----:B------:R-:W-:Y:S05]  /*12ac0*/  BSYNC B1 ;  /* 0x0000000000017941 */ /* 0x000fea0003800000 */
.L_x_26121:
        /* <DEDUP_REMOVED lines=8> */
.L_x_26132:
        /* <DEDUP_REMOVED lines=12> */
.L_x_26135:
[----:B------:R-:W-:Y:S02]  /*12c10*/  IMAD.MOV.U32 R2, RZ, RZ, R210 ;  /* 0x000000ffff027224 */ /* 0x000fe400078e00d2 */
.L_x_26136:
[----:B------:R-:W-:Y:S05]  /*12c20*/  BSYNC B2 ;  /* 0x0000000000027941 */ /* 0x000fea0003800000 */
.L_x_26134:
        /* <DEDUP_REMOVED lines=16> */
.L_x_26140:
[----:B------:R-:W-:Y:S05]  /*12d30*/  BSYNC B3 ;  /* 0x0000000000037941 */ /* 0x000fea0003800000 */
.L_x_26139:
        /* <DEDUP_REMOVED lines=44> */
.L_x_26138:
[----:B------:R-:W-:Y:S05]  /*13000*/  BSYNC B2 ;  /* 0x0000000000027941 */ /* 0x000fea0003800000 */
.L_x_26137:
        /* <DEDUP_REMOVED lines=13> */
.L_x_26133:
[----:B------:R-:W-:Y:S05]  /*130e0*/  BSYNC B1 ;  /* 0x0000000000017941 */ /* 0x000fea0003800000 */
.L_x_26131:
        /* <DEDUP_REMOVED lines=8> */
.L_x_26142:
        /* <DEDUP_REMOVED lines=12> */
.L_x_26145:
[----:B------:R-:W-:Y:S02]  /*13230*/  IMAD.MOV.U32 R217, RZ, RZ, R210 ;  /* 0x000000ffffd97224 */ /* 0x000fe400078e00d2 */
.L_x_26146:
[----:B------:R-:W-:Y:S05]  /*13240*/  BSYNC B2 ;  /* 0x0000000000027941 */ /* 0x000fea0003800000 */
.L_x_26144:
        /* <DEDUP_REMOVED lines=16> */
.L_x_26150:
[----:B------:R-:W-:Y:S05]  /*13350*/  BSYNC B3 ;  /* 0x0000000000037941 */ /* 0x000fea0003800000 */
.L_x_26149:
        /* <DEDUP_REMOVED lines=44> */
.L_x_26148:
[----:B------:R-:W-:Y:S05]  /*13620*/  BSYNC B2 ;  /* 0x0000000000027941 */ /* 0x000fea0003800000 */
.L_x_26147:
        /* <DEDUP_REMOVED lines=13> */
.L_x_26143:
[----:B------:R-:W-:Y:S05]  /*13700*/  BSYNC B1 ;  /* 0x0000000000017941 */ /* 0x000fea0003800000 */
.L_x_26141:
        /* <DEDUP_REMOVED lines=76> */
.L_x_26152:
[----:B------:R-:W-:Y:S05]  /*13bd0*/  BSYNC B1 ;  /* 0x0000000000017941 */ /* 0x000fea0003800000 */
.L_x_26151:
[----:B------:R-:W-:Y:S01]  /*13be0*/  FADD.FTZ R203, R203, R232 ;  /* 0x000000e8cbcb7221 */ /* 0x000fe20000010000 */
[----:B------:R-:W-:Y:S05]  /*13bf0*/  BRA.DIV ~URZ, `(.L_x_26153) ;  /* 0x000014e27f007947 */ /* 0x000fea000b800000 */
[----:B0-----:R0:W1:Y:S02]  /*13c00*/  SHFL.BFLY PT, R180, R203, 0x1, 0x1f ;  /* 0x0c201f00cbb47f89 */ /* 0x00106400000e0000 */
.L_x_26159:
        /* <DEDUP_REMOVED lines=116> */
.L_x_26160:
        /* <DEDUP_REMOVED lines=32> */
[----:B------:R-:W-:Y:S01]  /*14550*/  F2FP.PACK_AB R180, R180, R3 ;  /* 0x00000003b4b4723e */ /* 0x000fe200000000ff */
        /* <DEDUP_REMOVED lines=59> */
[----:B------:R-:W-:Y:S01]  /*14910*/  FMUL.FTZ R0, R203, R0 ;  /* 0x00000000cb007220 */ /* 0x000fe20000410000 */
[----:B------:R-:W-:Y:S01]  /*14920*/  F2FP.PACK_AB R181, R12, R181 ;  /* 0x000000b50cb5723e */ /* 0x000fe200000000ff */
        /* <DEDUP_REMOVED lines=13> */
[----:B0-----:R-:W-:Y:S01]  /*14a00*/  F2FP.PACK_AB R180, R0, R13 ;  /* 0x0000000d00b4723e */ /* 0x001fe200000000ff */
[----:B------:R-:W-:Y:S01]  /*14a10*/  FFMA.FTZ R191, R106, R199, R58 ;  /* 0x000000c76abf7223 */ /* 0x000fe2000001003a */
[----:B------:R-:W-:Y:S01]  /*14a20*/  IADD3 R8, R16, 0x20, RZ ;  /* 0x0000002010087810 */ /* 0x000fe20007ffe0ff */
[----:B------:R-:W-:-:S02]  /*14a30*/  FFMA.FTZ R0, R107, R184, R59 ;  /* 0x000000b86b007223 */ /* 0x000fc4000001003b */
[C---:B------:R-:W-:Y:S02]  /*14a40*/  FMUL.FTZ R25, R203.reuse, R194 ;  /* 0x000000c2cb197220 */ /* 0x040fe40000410000 */
[C---:B------:R-:W-:Y:S01]  /*14a50*/  FMUL.FTZ R195, R203.reuse, R218 ;  /* 0x000000dacbc37220 */ /* 0x040fe20000410000 */
[----:B------:R-:W-:Y:S01]  /*14a60*/  F2FP.PACK_AB R191, R0, R191 ;  /* 0x000000bf00bf723e */ /* 0x000fe200000000ff */
        /* <DEDUP_REMOVED lines=17> */
[C---:B------:R-:W-:Y:S02]  /*14b80*/  FMUL.FTZ R5, R203.reuse, R226 ;  /* 0x000000e2cb057220 */ /* 0x040fe40000410000 */
[----:B------:R-:W-:Y:S01]  /*14b90*/  FMUL.FTZ R228, R203, R228 ;  /* 0x000000e4cbe47220 */ /* 0x000fe20000410000 */
[----:B------:R-:W-:Y:S01]  /*14ba0*/  F2FP.PACK_AB R186, R9, R186 ;  /* 0x000000ba09ba723e */ /* 0x000fe200000000ff */
        /* <DEDUP_REMOVED lines=8> */
[----:B------:R-:W-:Y:S01]  /*14c30*/  F2FP.PACK_AB R192, R12, R197 ;  /* 0x000000c50cc0723e */ /* 0x000fe200000000ff */
[C---:B------:R-:W-:Y:S01]  /*14c40*/  FMUL.FTZ R17, R203.reuse, R196 ;  /* 0x000000c4cb117220 */ /* 0x040fe20000410000 */
[----:B------:R-:W-:Y:S01]  /*14c50*/  IADD3 R12, R16, 0x40, RZ ;  /* 0x00000040100c7810 */ /* 0x000fe20007ffe0ff */
[C---:B------:R-:W-:Y:S01]  /*14c60*/  FMUL.FTZ R240, R203.reuse, R240 ;  /* 0x000000f0cbf07220 */ /* 0x040fe20000410000 */
[----:B------:R-:W-:Y:S01]  /*14c70*/  F2FP.PACK_AB R197, R0, R223 ;  /* 0x000000df00c5723e */ /* 0x000fe200000000ff */
[C---:B------:R-:W-:Y:S01]  /*14c80*/  FMUL.FTZ R242, R203.reuse, R242 ;  /* 0x000000f2cbf27220 */ /* 0x040fe20000410000 */
[----:B------:R-:W-:Y:S01]  /*14c90*/  IADD3 R0, R16, 0x60, RZ ;  /* 0x0000006010007810 */ /* 0x000fe20007ffe0ff */
[----:B------:R-:W-:-:S02]  /*14ca0*/  FMUL.FTZ R246, R203, R246 ;  /* 0x000000f6cbf67220 */ /* 0x000fc40000410000 */
[----:B------:R-:W-:Y:S02]  /*14cb0*/  FFMA.FTZ R26, R111, R26, R63 ;  /* 0x0000001a6f1a7223 */ /* 0x000fe4000001003f */
[C---:B------:R-:W-:Y:S02]  /*14cc0*/  FMUL.FTZ R27, R203.reuse, R208 ;  /* 0x000000d0cb1b7220 */ /* 0x040fe40000410000 */
[C---:B------:R-:W-:Y:S01]  /*14cd0*/  FMUL.FTZ R248, R203.reuse, R248 ;  /* 0x000000f8cbf87220 */ /* 0x040fe20000410000 */
[----:B------:R-:W-:Y:S01]  /*14ce0*/  F2FP.PACK_AB R193, R26, R193 ;  /* 0x000000c11ac1723e */ /* 0x000fe200000000ff */
        /* <DEDUP_REMOVED lines=42> */
[----:B------:R-:W-:-:S02]  /*14f90*/  FFMA.FTZ R5, R117, R224, R69 ;  /* 0x000000e075057223 */ /* 0x000fc40000010045 */
        /* <DEDUP_REMOVED lines=12> */
.L_x_26156:
[----:B------:R-:W-:Y:S05]  /*15060*/  BSYNC B1 ;  /* 0x0000000000017941 */ /* 0x000fea0003800000 */
.L_x_26155:
[----:B------:R-:W-:-:S05]  /*15070*/  IMAD.MOV.U32 R3, RZ, RZ, c[0x0][0x160] ;  /* 0x00005800ff037624 */ /* 0x000fca00078e00ff */
[----:B------:R-:W-:-:S04]  /*15080*/  LEA R24, R3, R24, 0x2 ;  /* 0x0000001803187211 */ /* 0x000fc800078e10ff */
[----:B------:R-:W-:-:S13]  /*15090*/  ISETP.GE.AND P0, PT, R24, c[0x0][0x164], PT ;  /* 0x0000590018007a0c */ /* 0x000fda0003f06270 */
[----:B01---5:R-:W-:Y:S01]  /*150a0*/  @P0 CALL.REL.NOINC `(.L_x_26157) ;  /* 0x0000001000000944 */ /* 0x023fe20003c00000 */
[----:B------:R-:W-:Y:S05]  /*150b0*/  BRA `(.L_x_26158) ;  /* 0xfffeb97000007947 */ /* 0x000fea000383ffff */
.L_x_26157:
[----:B------:R-:W-:Y:S05]  /*150c0*/  BSYNC B0 ;  /* 0x0000000000007941 */ /* 0x000fea0003800000 */
.L_x_25660:
[----:B------:R-:W-:Y:S05]  /*150d0*/  EXIT ;  /* 0x000000000000794d */ /* 0x000fea0003800000 */
.L_x_26153:
[----:B0-----:R-:W-:Y:S01]  /*150e0*/  IMAD.MOV.U32 R204, RZ, RZ, 0x1 ;  /* 0x00000001ffcc7424 */ /* 0x001fe200078e00ff */
[----:B------:R-:W-:Y:S01]  /*150f0*/  MOV R182, 0x1f ;  /* 0x0000001f00b67802 */ /* 0x000fe20000000f00 */
[----:B------:R-:W-:Y:S01]  /*15100*/  IMAD.MOV.U32 R183, RZ, RZ, -0x1 ;  /* 0xffffffffffb77424 */ /* 0x000fe200078e00ff */
[----:B------:R-:W-:Y:S02]  /*15110*/  MOV R180, 0x15130 ;  /* 0x0001513000b47802 */ /* 0x000fe40000000f00 */
[----:B-----5:R-:W-:Y:S05]  /*15120*/  CALL.REL.NOINC `($__internal_95_$__cuda_sm70_shflsync_bfly_p) ;  /* 0x0000099000007944 */ /* 0x020fea0003c00000 */
[----:B-1----:R-:W-:Y:S01]  /*15130*/  MOV R180, R204 ;  /* 0x000000cc00b47202 */ /* 0x002fe20000000f00 */
[----:B0-----:R-:W-:Y:S05]  /*15140*/  BRA `(.L_x_26159) ;  /* 0xffffeac000007947 */ /* 0x001fea000383ffff */
.L_x_26154:
[----:B------:R-:W-:Y:S01]  /*15150*/  HFMA2.MMA R182, -RZ, RZ, 0, 1.847743988037109375e-06 ;  /* 0x0000001fffb67435 */ /* 0x000fe200000001ff */
[----:B------:R-:W-:Y:S01]  /*15160*/  IMAD.MOV.U32 R204, RZ, RZ, 0x2 ;  /* 0x00000002ffcc7424 */ /* 0x000fe200078e00ff */
[----:B------:R-:W-:Y:S01]  /*15170*/  MOV R180, 0x151a0 ;  /* 0x000151a000b47802 */ /* 0x000fe20000000f00 */
[----:B------:R-:W-:-:S03]  /*15180*/  IMAD.MOV.U32 R183, RZ, RZ, -0x1 ;  /* 0xffffffffffb77424 */ /* 0x000fc600078e00ff */
[----:B-----5:R-:W-:Y:S05]  /*15190*/  CALL.REL.NOINC `($__internal_95_$__cuda_sm70_shflsync_bfly_p) ;  /* 0x0000092000007944 */ /* 0x020fea0003c00000 */
[----:B01----:R-:W-:Y:S01]  /*151a0*/  FADD.FTZ R203, R203, R204 ;  /* 0x000000cccbcb7221 */ /* 0x003fe20000010000 */
[----:B------:R-:W-:Y:S01]  /*151b0*/  MOV R204, 0x4 ;  /* 0x0000000400cc7802 */ /* 0x000fe20000000f00 */
[----:B------:R-:W-:Y:S01]  /*151c0*/  IMAD.MOV.U32 R182, RZ, RZ, 0x1f ;  /* 0x0000001fffb67424 */ /* 0x000fe200078e00ff */
[----:B------:R-:W-:-:S02]  /*151d0*/  MOV R183, 0xffffffff ;  /* 0xffffffff00b77802 */ /* 0x000fc40000000f00 */
[----:B------:R-:W-:Y:S02]  /*151e0*/  MOV R180, 0x15200 ;  /* 0x0001520000b47802 */ /* 0x000fe40000000f00 */
[----:B------:R-:W-:Y:S05]  /*151f0*/  CALL.REL.NOINC `($__internal_95_$__cuda_sm70_shflsync_bfly_p) ;  /* 0x000008c000007944 */ /* 0x000fea0003c00000 */
[----:B0-----:R-:W-:Y:S01]  /*15200*/  HFMA2.MMA R182, -RZ, RZ, 0, 1.847743988037109375e-06 ;  /* 0x0000001fffb67435 */ /* 0x001fe200000001ff */
[----:B-1----:R-:W-:Y:S01]  /*15210*/  FADD.FTZ R203, R203, R204 ;  /* 0x000000cccbcb7221 */ /* 0x002fe20000010000 */
[----:B------:R-:W-:Y:S01]  /*15220*/  MOV R180, 0x15260 ;  /* 0x0001526000b47802 */ /* 0x000fe20000000f00 */
[----:B------:R-:W-:Y:S02]  /*15230*/  IMAD.MOV.U32 R204, RZ, RZ, 0x8 ;  /* 0x00000008ffcc7424 */ /* 0x000fe400078e00ff */
[----:B------:R-:W-:Y:S02]  /*15240*/  IMAD.MOV.U32 R183, RZ, RZ, -0x1 ;  /* 0xffffffffffb77424 */ /* 0x000fe400078e00ff */
[----:B------:R-:W-:Y:S05]  /*15250*/  CALL.REL.NOINC `($__internal_95_$__cuda_sm70_shflsync_bfly_p) ;  /* 0x0000086000007944 */ /* 0x000fea0003c00000 */
[----:B01----:R-:W-:Y:S01]  /*15260*/  FADD.FTZ R203, R203, R204 ;  /* 0x000000cccbcb7221 */ /* 0x003fe20000010000 */
[----:B------:R-:W-:Y:S01]  /*15270*/  MOV R204, 0x10 ;  /* 0x0000001000cc7802 */ /* 0x000fe20000000f00 */
[----:B------:R-:W-:Y:S01]  /*15280*/  IMAD.MOV.U32 R182, RZ, RZ, 0x1f ;  /* 0x0000001fffb67424 */ /* 0x000fe200078e00ff */
[----:B------:R-:W-:Y:S02]  /*15290*/  MOV R183, 0xffffffff ;  /* 0xffffffff00b77802 */ /* 0x000fe40000000f00 */
[----:B------:R-:W-:-:S02]  /*152a0*/  MOV R180, 0x152c0 ;  /* 0x000152c000b47802 */ /* 0x000fc40000000f00 */
[----:B------:R-:W-:Y:S05]  /*152b0*/  CALL.REL.NOINC `($__internal_95_$__cuda_sm70_shflsync_bfly_p) ;  /* 0x0000080000007944 */ /* 0x000fea0003c00000 */
        /* <DEDUP_REMOVED lines=102> */
[----:B------:R-:W-:Y:S05]  /*15920*/  CALL.REL.NOINC `($__internal_95_$__cuda_sm70_shflsync_bfly_p) ;  /* 0x0000019000007944 */ /* 0x000fea0003c00000 */
[----:B01----:R-:W-:Y:S01]  /*15930*/  FADD.FTZ R203, R203, R204 ;  /* 0x000000cccbcb7221 */ /* 0x003fe20000010000 */
[----:B------:R-:W-:Y:S01]  /*15940*/  MOV R204, 0x2 ;  /* 0x0000000200cc7802 */ /* 0x000fe20000000f00 */
[----:B------:R-:W-:Y:S01]  /*15950*/  IMAD.MOV.U32 R182, RZ, RZ, 0x1f ;  /* 0x0000001fffb67424 */ /* 0x000fe200078e00ff */
[----:B------:R-:W-:Y:S02]  /*15960*/  MOV R183, 0xffffffff ;  /* 0xffffffff00b77802 */ /* 0x000fe40000000f00 */
[----:B------:R-:W-:-:S02]  /*15970*/  MOV R180, 0x15990 ;  /* 0x0001599000b47802 */ /* 0x000fc40000000f00 */
[----:B------:R-:W-:Y:S05]  /*15980*/  CALL.REL.NOINC `($__internal_95_$__cuda_sm70_shflsync_bfly_p) ;  /* 0x0000013000007944 */ /* 0x000fea0003c00000 */
[----:B0-----:R-:W-:Y:S01]  /*15990*/  HFMA2.MMA R182, -RZ, RZ, 0, 1.847743988037109375e-06 ;  /* 0x0000001fffb67435 */ /* 0x001fe200000001ff */
[----:B-1----:R-:W-:Y:S01]  /*159a0*/  FADD.FTZ R203, R203, R204 ;  /* 0x000000cccbcb7221 */ /* 0x002fe20000010000 */
[----:B------:R-:W-:Y:S01]  /*159b0*/  MOV R180, 0x159f0 ;  /* 0x000159f000b47802 */ /* 0x000fe20000000f00 */
[----:B------:R-:W-:-:S02]  /*159c0*/  IMAD.MOV.U32 R204, RZ, RZ, 0x4 ;  /* 0x00000004ffcc7424 */ /* 0x000fc400078e00ff */
[----:B------:R-:W-:Y:S02]  /*159d0*/  IMAD.MOV.U32 R183, RZ, RZ, -0x1 ;  /* 0xffffffffffb77424 */ /* 0x000fe400078e00ff */
[----:B------:R-:W-:Y:S05]  /*159e0*/  CALL.REL.NOINC `($__internal_95_$__cuda_sm70_shflsync_bfly_p) ;  /* 0x000000d000007944 */ /* 0x000fea0003c00000 */
[----:B01----:R-:W-:Y:S01]  /*159f0*/  FADD.FTZ R203, R203, R204 ;  /* 0x000000cccbcb7221 */ /* 0x003fe20000010000 */
[----:B------:R-:W-:Y:S01]  /*15a00*/  MOV R204, 0x8 ;  /* 0x0000000800cc7802 */ /* 0x000fe20000000f00 */
[----:B------:R-:W-:Y:S01]  /*15a10*/  IMAD.MOV.U32 R182, RZ, RZ, 0x1f ;  /* 0x0000001fffb67424 */ /* 0x000fe200078e00ff */
[----:B------:R-:W-:Y:S02]  /*15a20*/  MOV R183, 0xffffffff ;  /* 0xffffffff00b77802 */ /* 0x000fe40000000f00 */
[----:B------:R-:W-:Y:S02]  /*15a30*/  MOV R180, 0x15a50 ;  /* 0x00015a5000b47802 */ /* 0x000fe40000000f00 */
[----:B------:R-:W-:Y:S05]  /*15a40*/  CALL.REL.NOINC `($__internal_95_$__cuda_sm70_shflsync_bfly_p) ;  /* 0x0000007000007944 */ /* 0x000fea0003c00000 */
[----:B0-----:R-:W-:Y:S01]  /*15a50*/  HFMA2.MMA R182, -RZ, RZ, 0, 1.847743988037109375e-06 ;  /* 0x0000001fffb67435 */ /* 0x001fe200000001ff */
[----:B-1----:R-:W-:Y:S01]  /*15a60*/  FADD.FTZ R203, R203, R204 ;  /* 0x000000cccbcb7221 */ /* 0x002fe20000010000 */
[----:B------:R-:W-:Y:S01]  /*15a70*/  MOV R180, 0x15ab0 ;  /* 0x00015ab000b47802 */ /* 0x000fe20000000f00 */
[----:B------:R-:W-:Y:S02]  /*15a80*/  IMAD.MOV.U32 R204, RZ, RZ, 0x10 ;  /* 0x00000010ffcc7424 */ /* 0x000fe400078e00ff */
[----:B------:R-:W-:-:S02]  /*15a90*/  IMAD.MOV.U32 R183, RZ, RZ, -0x1 ;  /* 0xffffffffffb77424 */ /* 0x000fc400078e00ff */
[----:B------:R-:W-:Y:S05]  /*15aa0*/  CALL.REL.NOINC `($__internal_95_$__cuda_sm70_shflsync_bfly_p) ;  /* 0x0000001000007944 */ /* 0x000fea0003c00000 */
[----:B01----:R-:W-:Y:S05]  /*15ab0*/  BRA `(.L_x_26160) ;  /* 0xffffe89000007947 */ /* 0x003fea000383ffff */
        .weak           $__internal_95_$__cuda_sm70_shflsync_bfly_p
        .type           $__internal_95_$__cuda_sm70_shflsync_bfly_p,@function
        .size           $__internal_95_$__cuda_sm70_shflsync_bfly_p,(.L_x_43155 - $__internal_95_$__cuda_sm70_shflsync_bfly_p)
$__internal_95_$__cuda_sm70_shflsync_bfly_p:
[----:B------:R-:W-:Y:S01]  /*15ac0*/  MOV R181, 0x0 ;  /* 0x0000000000b57802 */ /* 0x000fe20000000f00 */
[----:B------:R-:W-:Y:S04]  /*15ad0*/  WARPSYNC R183 ;  /* 0x000000b700007348 */ /* 0x000fe80003800000 */
[----:B------:R0:W1:Y:S01]  /*15ae0*/  SHFL.BFLY PT, R204, R203, R204, R182 ;  /* 0x0c0000cccbcc7389 */ /* 0x00006200000e00b6 */
[----:B------:R-:W-:Y:S05]  /*15af0*/  RET.REL.NODEC R180 `(_ZN10layer_norm13ln_fwd_kernelINS_13Kernel_traitsIf6__halfS2_S2_fjLj1536ELj1ELj4ELj1ELj16ENS_18Kernel_traits_baseILj1536EfS2_S2_S2_fjLj128EEEEELb1ELb1ELb1ELb1EEEvNS_9FwdParamsE) ;  /* 0xfffea500b4007950 */ /* 0x000fea0003c3ffff */
.L_x_26161:
        /* <DEDUP_REMOVED lines=16> */
.L_x_43155:


//--------------------- .text._ZN10layer_norm13ln_fwd_kernelINS_13Kernel_traitsI6__halfS2_fS2_fjLj1536ELj1ELj4ELj1ELj16ENS_18Kernel_traits_baseILj1536ES2_S2_fS2_fjLj128EEEEELb0ELb0ELb0ELb0EEEvNS_9FwdParamsE --------------------------
	.section	.text._ZN10layer_norm13ln_fwd_kernelINS_13Kernel_traitsI6__halfS2_fS2_fjLj1536ELj1ELj4ELj1ELj16ENS_18Kernel_traits_baseILj1536ES2_S2_fS2_fjLj128EEEEELb0ELb0ELb0ELb0EEEvNS_9FwdParamsE,"ax",@progbits
	.sectioninfo	@"SHI_REGISTERS=168"
	.align	128
        .global         _ZN10layer_norm13ln_fwd_kernelINS_13Kernel_traitsI6__halfS2_fS2_fjLj1536ELj1ELj4ELj1ELj16ENS_18Kernel_traits_baseILj1536ES2_S2_fS2_fjLj128EEEEELb0ELb0ELb0ELb0EEEvNS_9FwdParamsE
        .type           _ZN10layer_norm13ln_fwd_kernelINS_13Kernel_traitsI6__halfS2_fS2_fjLj1536ELj1ELj4ELj1ELj16ENS_18Kernel_traits_baseILj1536ES2_S2_fS2_fjLj128EEEEELb0ELb0ELb0ELb0EEEvNS_9FwdParamsE,@function
        .size           _ZN10layer_norm13ln_fwd_kernelINS_13Kernel_traitsI6__halfS2_fS2_fjLj1536ELj1ELj4ELj1ELj16ENS_18Kernel_traits_baseILj1536ES2_S2_fS2_fjLj128EEEEELb0ELb0ELb0ELb0EEEvNS_9FwdParamsE,(.L_x_43156 - _ZN10layer_norm13ln_fwd_kernelINS_13Kernel_traitsI6__halfS2_fS2_fjLj1536ELj1ELj4ELj1ELj16ENS_18Kernel_traits_baseILj1536ES2_S2_fS2_fjLj128EEEEELb0ELb0ELb0ELb0EEEvNS_9FwdParamsE)
        .other          _ZN10layer_norm13ln_fwd_kernelINS_13Kernel_traitsI6__halfS2_fS2_fjLj1536ELj1ELj4ELj1ELj16ENS_18Kernel_traits_baseILj1536ES2_S2_fS2_fjLj128EEEEELb0ELb0ELb0ELb0EEEvNS_9FwdParamsE,@"STO_CUDA_ENTRY STV_DEFAULT"
_ZN10layer_norm13ln_fwd_kernelINS_13Kernel_traitsI6__halfS2_fS2_fjLj1536ELj1ELj4ELj1ELj16ENS_18Kernel_traits_baseILj1536ES2_S2_fS2_fjLj128EEEEELb0ELb0ELb0ELb0EEEvNS_9FwdParamsE:
.text._ZN10layer_norm13ln_fwd_kernelINS_13Kernel_traitsI6__halfS2_fS2_fjLj1536ELj1ELj4ELj1ELj16ENS_18Kernel_traits_baseILj1536ES2_S2_fS2_fjLj128EEEEELb0ELb0ELb0ELb0EEEvNS_9FwdParamsE:
        /* <DEDUP_REMOVED lines=32> */
.L_x_26163:
[----:B01----:R-:W-:Y:S05]  /*0200*/  BSYNC B0 ;  /* 0x0000000000007941 */ /* 0x003fea0003800000 */
.L_x_26162:
        /* <DEDUP_REMOVED lines=13> */
.L_x_26165:
[----:B0-----:R-:W-:Y:S05]  /*02e0*/  BSYNC B0 ;  /* 0x0000000000007941 */ /* 0x001fea0003800000 */
.L_x_26164:
        /* <DEDUP_REMOVED lines=13> */
.L_x_26167:
[----:B0-----:R-:W-:Y:S05]  /*03c0*/  BSYNC B0 ;  /* 0x0000000000007941 */ /* 0x001fea0003800000 */
.L_x_26166:
        /* <DEDUP_REMOVED lines=13> */
.L_x_26169:
[----:B0-----:R-:W-:Y:S05]  /*04a0*/  BSYNC B0 ;  /* 0x0000000000007941 */ /* 0x001fea0003800000 */
.L_x_26168:
        /* <DEDUP_REMOVED lines=13> */
.L_x_26171:
[----:B0-----:R-:W-:Y:S05]  /*0580*/  BSYNC B0 ;  /* 0x0000000000007941 */ /* 0x001fea0003800000 */
.L_x_26170:
        /* <DEDUP_REMOVED lines=16> */
.L_x_26173:
[----:B0-----:R-:W-:Y:S05]  /*0690*/  BSYNC B0 ;  /* 0x0000000000007941 */ /* 0x001fea0003800000 */
.L_x_26172:
        /* <DEDUP_REMOVED lines=99> */
.L_x_26201:
        /* <DEDUP_REMOVED lines=26> */
[----:B------:R-:W-:Y:S01]  /*0e70*/  ISETP.NE.AND.EX P1, PT, RZ, c[0x0][0x184], PT, P1 ;  /* 0x00006100ff007a0c */ /* 0x000fe20003f25310 */
[----:B--2---:R-:W-:Y:S02]  /*0e80*/  HADD2.F32 R42, -RZ, R36.H0_H0 ;  /* 0x20000024ff2a7230 */ /* 0x004fe40000004100 */
[----:B------:R-:W-:Y:S02]  /*0e90*/  HADD2.F32 R43, -RZ, R38.H1_H1 ;  /* 0x30000026ff2b7230 */ /* 0x000fe40000004100 */
[----:B------:R-:W-:Y:S02]  /*0ea0*/  HADD2.F32 R86, -RZ, R36.H1_H1 ;  /* 0x30000024ff567230 */ /* 0x000fe40000004100 */
[--C-:B------:R-:W-:Y:S02]  /*0eb0*/  HADD2.F32 R160, -RZ, R37.reuse.H0_H0 ;  /* 0x20000025ffa07230 */ /* 0x100fe40000004100 */
[----:B------:R-:W-:Y:S02]  /*0ec0*/  HADD2.F32 R162, -RZ, R37.H1_H1 ;  /* 0x30000025ffa27230 */ /* 0x000fe40000004100 */
[----:B------:R-:W-:-:S02]  /*0ed0*/  HADD2.F32 R164, -RZ, R38.H0_H0 ;  /* 0x20000026ffa47230 */ /* 0x000fc40000004100 */
[--C-:B------:R-:W-:Y:S02]  /*0ee0*/  HADD2.F32 R87, -RZ, R39.reuse.H0_H0 ;  /* 0x20000027ff577230 */ /* 0x100fe40000004100 */
[----:B------:R-:W-:Y:S01]  /*0ef0*/  HADD2.F32 R161, -RZ, R39.H1_H1 ;  /* 0x30000027ffa17230 */ /* 0x000fe20000004100 */
[-C--:B------:R-:W-:Y:S02]  /*0f00*/  FMUL.FTZ R36, R42, R85.reuse ;  /* 0x000000552a247220 */ /* 0x080fe40000410000 */
[-C--:B0-----:R-:W-:Y:S02]  /*0f10*/  FMUL.FTZ R41, R43, R85.reuse ;  /* 0x000000552b297220 */ /* 0x081fe40000410000 */
        /* <DEDUP_REMOVED lines=19> */
.L_x_26175:
[----:B------:R-:W-:Y:S05]  /*1050*/  BSYNC B0 ;  /* 0x0000000000007941 */ /* 0x000fea0003800000 */
.L_x_26174:
        /* <DEDUP_REMOVED lines=10> */
[----:B------:R1:W3:Y:S04]  /*1100*/  @P1 LDG.E.128 R28, [R48.64] ;  /* 0x00000004301c1981 */ /* 0x0002e8000c1e1d00 */
[----:B------:R1:W4:Y:S01]  /*1110*/  @P1 LDG.E.128 R32, [R48.64+0x10] ;  /* 0x0000100430201981 */ /* 0x000322000c1e1d00 */
[----:B------:R-:W-:-:S04]  /*1120*/  ISETP.NE.U32.AND P1, PT, RZ, c[0x0][0x180], PT ;  /* 0x00006000ff007a0c */ /* 0x000fc80003f25070 */
[----:B------:R-:W-:Y:S01]  /*1130*/  ISETP.NE.AND.EX P1, PT, RZ, c[0x0][0x184], PT, P1 ;  /* 0x00006100ff007a0c */ /* 0x000fe20003f25310 */
[----:B--2---:R-:W-:Y:S02]  /*1140*/  HADD2.F32 R50, -RZ, R44.H0_H0 ;  /* 0x2000002cff327230 */ /* 0x004fe40000004100 */
[----:B------:R-:W-:Y:S02]  /*1150*/  HADD2.F32 R51, -RZ, R46.H0_H0 ;  /* 0x2000002eff337230 */ /* 0x000fe40000004100 */
[----:B0-----:R-:W-:Y:S02]  /*1160*/  HADD2.F32 R160, -RZ, R44.H1_H1 ;  /* 0x3000002cffa07230 */ /* 0x001fe40000004100 */
[--C-:B------:R-:W-:Y:S02]  /*1170*/  HADD2.F32 R162, -RZ, R45.reuse.H0_H0 ;  /* 0x2000002dffa27230 */ /* 0x100fe40000004100 */
[----:B------:R-:W-:Y:S02]  /*1180*/  HADD2.F32 R164, -RZ, R45.H1_H1 ;  /* 0x3000002dffa47230 */ /* 0x000fe40000004100 */
[----:B------:R-:W-:-:S02]  /*1190*/  HADD2.F32 R87, -RZ, R46.H1_H1 ;  /* 0x3000002eff577230 */ /* 0x000fc40000004100 */
[--C-:B------:R-:W-:Y:S02]  /*11a0*/  HADD2.F32 R161, -RZ, R47.reuse.H0_H0 ;  /* 0x2000002fffa17230 */ /* 0x100fe40000004100 */
[----:B------:R-:W-:Y:S01]  /*11b0*/  HADD2.F32 R163, -RZ, R47.H1_H1 ;  /* 0x3000002fffa37230 */ /* 0x000fe20000004100 */
[-C--:B------:R-:W-:Y:S02]  /*11c0*/  FMUL.FTZ R44, R50, R85.reuse ;  /* 0x00000055322c7220 */ /* 0x080fe40000410000 */
[-C--:B-1----:R-:W-:Y:S02]  /*11d0*/  FMUL.FTZ R48, R51, R85.reuse ;  /* 0x0000005533307220 */ /* 0x082fe40000410000 */
        /* <DEDUP_REMOVED lines=19> */
.L_x_26177:
[----:B------:R-:W-:Y:S05]  /*1310*/  BSYNC B0 ;  /* 0x0000000000007941 */ /* 0x000fea0003800000 */
.L_x_26176:
        /* <DEDUP_REMOVED lines=43> */
.L_x_26179:
[----:B------:R-:W-:Y:S05]  /*15d0*/  BSYNC B0 ;  /* 0x0000000000007941 */ /* 0x000fea0003800000 */
.L_x_26178:
        /* <DEDUP_REMOVED lines=43> */
.L_x_26181:
[----:B------:R-:W-:Y:S05]  /*1890*/  BSYNC B0 ;  /* 0x0000000000007941 */ /* 0x000fea0003800000 */
.L_x_26180:
        /* <DEDUP_REMOVED lines=43> */
.L_x_26183:
[----:B------:R-:W-:Y:S05]  /*1b50*/  BSYNC B0 ;  /* 0x0000000000007941 */ /* 0x000fea0003800000 */
.L_x_26182:
        /* <DEDUP_REMOVED lines=12> */
[----:B0-----:R-:W-:-:S04]  /*1c20*/  LEA R160, P1, R86, c[0x0][0x188], 0x5 ;  /* 0x0000620056a07a11 */ /* 0x001fc800078228ff */
[----:B------:R-:W-:Y:S02]  /*1c30*/  LEA.HI.X R161, R86, c[0x0][0x18c], RZ, 0x5, P1 ;  /* 0x0000630056a17a11 */ /* 0x000fe400008f2cff */
[----:B------:R-:W-:-:S04]  /*1c40*/  ISETP.NE.U32.AND P1, PT, RZ, c[0x0][0x180], PT ;  /* 0x00006000ff007a0c */ /* 0x000fc80003f25070 */
[----:B------:R-:W-:Y:S01]  /*1c50*/  ISETP.NE.AND.EX P1, PT, RZ, c[0x0][0x184], PT, P1 ;  /* 0x00006100ff007a0c */ /* 0x000fe20003f25310 */
[--C-:B--2---:R-:W-:Y:S02]  /*1c60*/  HADD2.F32 R83, -RZ, R77.reuse.H0_H0 ;  /* 0x2000004dff537230 */ /* 0x104fe40000004100 */
[--C-:B------:R-:W-:Y:S02]  /*1c70*/  HADD2.F32 R162, -RZ, R76.reuse.H0_H0 ;  /* 0x2000004cffa27230 */ /* 0x100fe40000004100 */
[----:B------:R-:W-:Y:S02]  /*1c80*/  HADD2.F32 R164, -RZ, R76.H1_H1 ;  /* 0x3000004cffa47230 */ /* 0x000fe40000004100 */
[----:B------:R-:W-:Y:S02]  /*1c90*/  HADD2.F32 R87, -RZ, R77.H1_H1 ;  /* 0x3000004dff577230 */ /* 0x000fe40000004100 */
[--C-:B------:R-:W-:Y:S02]  /*1ca0*/  HADD2.F32 R163, -RZ, R78.reuse.H0_H0 ;  /* 0x2000004effa37230 */ /* 0x100fe40000004100 */
[----:B------:R-:W-:-:S02]  /*1cb0*/  HADD2.F32 R165, -RZ, R78.H1_H1 ;  /* 0x3000004effa57230 */ /* 0x000fc40000004100 */
[--C-:B------:R-:W-:Y:S02]  /*1cc0*/  HADD2.F32 R82, -RZ, R79.reuse.H0_H0 ;  /* 0x2000004fff527230 */ /* 0x100fe40000004100 */
[----:B------:R-:W-:Y:S01]  /*1cd0*/  HADD2.F32 R86, -RZ, R79.H1_H1 ;  /* 0x3000004fff567230 */ /* 0x000fe20000004100 */
[-C--:B------:R-:W-:Y:S02]  /*1ce0*/  FMUL.FTZ R78, R83, R85.reuse ;  /* 0x00000055534e7220 */ /* 0x080fe40000410000 */
[-C--:B------:R-:W-:Y:S02]  /*1cf0*/  FMUL.FTZ R76, R162, R85.reuse ;  /* 0x00000055a24c7220 */ /* 0x080fe40000410000 */
[-C--:B------:R-:W-:Y:S02]  /*1d00*/  FMUL.FTZ R77, R164, R85.reuse ;  /* 0x00000055a44d7220 */ /* 0x080fe40000410000 */
[-C--:B------:R-:W-:Y:S02]  /*1d10*/  FMUL.FTZ R79, R87, R85.reuse ;  /* 0x00000055574f7220 */ /* 0x080fe40000410000 */
[----:B-1----:R-:W-:-:S02]  /*1d20*/  FMUL.FTZ R80, R163, R85 ;  /* 0x00000055a3507220 */ /* 0x002fc40000410000 */
        /* <DEDUP_REMOVED lines=11> */
[----:B------:R0:W-:Y:S04]  /*1de0*/  STG.E.128 [R160.64], R76 ;  /* 0x0000004ca0007986 */ /* 0x0001e8000c101d04 */
[----:B------:R0:W-:Y:S02]  /*1df0*/  STG.E.128 [R160.64+0x10], R80 ;  /* 0x00001050a0007986 */ /* 0x0001e4000c101d04 */
.L_x_26185:
[----:B------:R-:W-:Y:S05]  /*1e00*/  BSYNC B0 ;  /* 0x0000000000007941 */ /* 0x000fea0003800000 */
.L_x_26184:
        /* <DEDUP_REMOVED lines=57> */
.L_x_26202:
        /* <DEDUP_REMOVED lines=117> */
.L_x_26203:
        /* <DEDUP_REMOVED lines=8> */
[----:B------:R-:W-:-:S03]  /*2970*/  FSEL R160, R87, RZ, !P1 ;  /* 0x000000ff57a07208 */ /* 0x000fc60004800000 */
[----:B------:R-:W-:Y:S01]  /*2980*/  FADD.FTZ R161, R86, R161 ;  /* 0x000000a156a17221 */ /* 0x000fe20000010000 */
[----:B------:R-:W-:Y:S01]  /*2990*/  @!P6 MOV R86, 0x4 ;  /* 0x000000040056e802 */ /* 0x000fe20000000f00 */
[----:B------:R-:W-:-:S04]  /*29a0*/  @!P6 IMAD.WIDE R84, R159, R84, c[0x0][0x1a0] ;  /* 0x000068009f54e625 */ /* 0x000fc800078e0254 */
[----:B------:R-:W0:Y:S01]  /*29b0*/  MUFU.RSQ R161, R161 ;  /* 0x000000a100a17308 */ /* 0x000e220000001400 */
[----:B------:R1:W-:Y:S02]  /*29c0*/  @!P6 STG.E [R84.64], R87 ;  /* 0x000000575400e986 */ /* 0x0003e4000c101904 */
[----:B-1----:R-:W-:-:S05]  /*29d0*/  @!P6 IMAD.WIDE R84, R159, R86, c[0x0][0x1a8] ;  /* 0x00006a009f54e625 */ /* 0x002fca00078e0256 */
[----:B0-----:R0:W-:Y:S01]  /*29e0*/  @!P6 STG.E [R84.64], R161 ;  /* 0x000000a15400e986 */ /* 0x0011e2000c101904 */
[----:B------:R-:W-:Y:S05]  /*29f0*/  @!P0 BRA `(.L_x_26189) ;  /* 0x0000020000008947 */ /* 0x000fea0003800000 */
[--C-:B------:R-:W-:Y:S01]  /*2a00*/  FADD.FTZ R86, R37, -R160.reuse ;  /* 0x800000a025567221 */ /* 0x100fe20000010000 */
[----:B------:R-:W-:Y:S01]  /*2a10*/  HFMA2.MMA R163, -RZ, RZ, 0, 9.5367431640625e-07 ;  /* 0x00000010ffa37435 */ /* 0x000fe200000001ff */
        /* <DEDUP_REMOVED lines=30> */
.L_x_26189:
[----:B------:R-:W-:Y:S05]  /*2c00*/  BSYNC B0 ;  /* 0x0000000000007941 */ /* 0x000fea0003800000 */
.L_x_26188:
        /* <DEDUP_REMOVED lines=35> */
.L_x_26191:
[----:B------:R-:W-:Y:S05]  /*2e40*/  BSYNC B0 ;  /* 0x0000000000007941 */ /* 0x000fea0003800000 */
.L_x_26190:
        /* <DEDUP_REMOVED lines=35> */
.L_x_26193:
[----:B------:R-:W-:Y:S05]  /*3080*/  BSYNC B0 ;  /* 0x0000000000007941 */ /* 0x000fea0003800000 */
.L_x_26192:
        /* <DEDUP_REMOVED lines=35> */
.L_x_26195:
[----:B------:R-:W-:Y:S05]  /*32c0*/  BSYNC B0 ;  /* 0x0000000000007941 */ /* 0x000fea0003800000 */
.L_x_26194:
        /* <DEDUP_REMOVED lines=35> */
.L_x_26197:
[----:B------:R-:W-:Y:S05]  /*3500*/  BSYNC B0 ;  /* 0x0000000000007941 */ /* 0x000fea0003800000 */
.L_x_26196:
        /* <DEDUP_REMOVED lines=34> */
.L_x_26199:
[----:B------:R-:W-:Y:S05]  /*3730*/  BSYNC B0 ;  /* 0x0000000000007941 */ /* 0x000fea0003800000 */
.L_x_26198:
[----:B0-----:R-:W-:-:S10]  /*3740*/  HFMA2.MMA R84, -RZ, RZ, 0, 2.384185791015625e-07 ;  /* 0x00000004ff547435 */ /* 0x001fd400000001ff */
[----:B------:R-:W-:-:S05]  /*3750*/  IMAD R159, R84, c[0x0][0x160], R159 ;  /* 0x00005800549f7a24 */ /* 0x000fca00078e029f */
[----:B------:R-:W-:-:S13]  /*3760*/  ISETP.GE.AND P1, PT, R159, c[0x0][0x164], PT ;  /* 0x000059009f007a0c */ /* 0x000fda0003f26270 */
[----:B------:R-:W-:Y:S01]  /*3770*/  @P1 CALL.REL.NOINC `(.L_x_26200) ;  /* 0x0000001000001944 */ /* 0x000fe20003c00000 */
[----:B------:R-:W-:Y:S05]  /*3780*/  BRA `(.L_x_26201) ;  /* 0xffffd54000007947 */ /* 0x000fea000383ffff */
.L_x_26200:
[----:B------:R-:W-:Y:S05]  /*3790*/  EXIT ;  /* 0x000000000000794d */ /* 0x000fea0003800000 */
.L_x_26186:
[----:B------:R-:W-:Y:S01]  /*37a0*/  HFMA2.MMA R162, -RZ, RZ, 0, 5.9604644775390625e-08 ;  /* 0x00000001ffa27435 */ /* 0x000fe200000001ff */
[----:B0-----:R-:W-:Y:S02]  /*37b0*/  MOV R161, R87 ;  /* 0x0000005700a17202 */ /* 0x001fe40000000f00 */
[----:B------:R-:W-:Y:S02]  /*37c0*/  MOV R163, 0x1f ;  /* 0x0000001f00a37802 */ /* 0x000fe40000000f00 */
[----:B------:R-:W-:Y:S02]  /*37d0*/  MOV R160, 0xffffffff ;  /* 0xffffffff00a07802 */ /* 0x000fe40000000f00 */
[----:B------:R-:W-:Y:S02]  /*37e0*/  MOV R84, 0x3800 ;  /* 0x0000380000547802 */ /* 0x000fe40000000f00 */
[----:B------:R-:W-:Y:S05]  /*37f0*/  CALL.REL.NOINC `($__internal_96_$__cuda_sm70_shflsync_bfly_p) ;  /* 0x000009b000007944 */ /* 0x000fea0003c00000 */
[----:B01----:R-:W-:Y:S05]  /*3800*/  BRA `(.L_x_26202) ;  /* 0xffffe99000007947 */ /* 0x003fea000383ffff */
.L_x_26187:
[----:B------:R-:W-:Y:S01]  /*3810*/  HFMA2.MMA R162, -RZ, RZ, 0, 1.1920928955078125e-07 ;  /* 0x00000002ffa27435 */ /* 0x000fe200000001ff */
[----:B------:R-:W-:Y:S02]  /*3820*/  MOV R163, 0x1f ;  /* 0x0000001f00a37802 */ /* 0x000fe40000000f00 */
[----:B------:R-:W-:-:S02]  /*3830*/  MOV R160, 0xffffffff ;  /* 0xffffffff00a07802 */ /* 0x000fc40000000f00 */
[----:B------:R-:W-:Y:S02]  /*3840*/  MOV R84, 0x3860 ;  /* 0x0000386000547802 */ /* 0x000fe40000000f00 */
[----:B0-----:R-:W-:Y:S05]  /*3850*/  CALL.REL.NOINC `($__internal_96_$__cuda_sm70_shflsync_bfly_p) ;  /* 0x0000095000007944 */ /* 0x001fea0003c00000 */
[----:B0-----:R-:W-:Y:S01]  /*3860*/  HFMA2.MMA R162, -RZ, RZ, 0, 2.384185791015625e-07 ;  /* 0x00000004ffa27435 */ /* 0x001fe200000001ff */
[----:B-1----:R-:W-:Y:S01]  /*3870*/  FADD.FTZ R161, R161, R160 ;  /* 0x000000a0a1a17221 */ /* 0x002fe20000010000 */
[----:B------:R-:W-:Y:S02]  /*3880*/  MOV R163, 0x1f ;  /* 0x0000001f00a37802 */ /* 0x000fe40000000f00 */
[----:B------:R-:W-:Y:S02]  /*3890*/  MOV R160, 0xffffffff ;  /* 0xffffffff00a07802 */ /* 0x000fe40000000f00 */
[----:B------:R-:W-:Y:S02]  /*38a0*/  MOV R84, 0x38c0 ;  /* 0x000038c000547802 */ /* 0x000fe40000000f00 */
[----:B------:R-:W-:Y:S05]  /*38b0*/  CALL.REL.NOINC `($__internal_96_$__cuda_sm70_shflsync_bfly_p) ;  /* 0x000008f000007944 */ /* 0x000fea0003c00000 */
[----:B0-----:R-:W-:Y:S01]  /*38c0*/  HFMA2.MMA R162, -RZ, RZ, 0, 4.76837158203125e-07 ;  /* 0x00000008ffa27435 */ /* 0x001fe200000001ff */
[----:B-1----:R-:W-:Y:S01]  /*38d0*/  FADD.FTZ R161, R161, R160 ;  /* 0x000000a0a1a17221 */ /* 0x002fe20000010000 */
[----:B------:R-:W-:Y:S02]  /*38e0*/  MOV R163, 0x1f ;  /* 0x0000001f00a37802 */ /* 0x000fe40000000f00 */
[----:B------:R-:W-:-:S02]  /*38f0*/  MOV R160, 0xffffffff ;  /* 0xffffffff00a07802 */ /* 0x000fc40000000f00 */
[----:B------:R-:W-:Y:S02]  /*3900*/  MOV R84, 0x3920 ;  /* 0x0000392000547802 */ /* 0x000fe40000000f00 */
[----:B------:R-:W-:Y:S05]  /*3910*/  CALL.REL.NOINC `($__internal_96_$__cuda_sm70_shflsync_bfly_p) ;  /* 0x0000089000007944 */ /* 0x000fea0003c00000 */
[----:B0-----:R-:W-:Y:S01]  /*3920*/  HFMA2.MMA R162, -RZ, RZ, 0, 9.5367431640625e-07 ;  /* 0x00000010ffa27435 */ /* 0x001fe200000001ff */
[----:B-1----:R-:W-:Y:S01]  /*3930*/  FADD.FTZ R161, R161, R160 ;  /* 0x000000a0a1a17221 */ /* 0x002fe20000010000 */
[----:B------:R-:W-:Y:S02]  /*3940*/  MOV R163, 0x1f ;  /* 0x0000001f00a37802 */ /* 0x000fe40000000f00 */
[----:B------:R-:W-:Y:S02]  /*3950*/  MOV R160, 0xffffffff ;  /* 0xffffffff00a07802 */ /* 0x000fe40000000f00 */
[----:B------:R-:W-:Y:S02]  /*3960*/  MOV R84, 0x3980 ;  /* 0x0000398000547802 */ /* 0x000fe40000000f00 */
[----:B------:R-:W-:Y:S05]  /*3970*/  CALL.REL.NOINC `($__internal_96_$__cuda_sm70_shflsync_bfly_p) ;  /* 0x0000083000007944 */ /* 0x000fea0003c00000 */
        /* <DEDUP_REMOVED lines=103> */
[----:B------:R-:W-:Y:S05]  /*3ff0*/  CALL.REL.NOINC `($__internal_96_$__cuda_sm70_shflsync_bfly_p) ;  /* 0x000001b000007944 */ /* 0x000fea0003c00000 */
[----:B0-----:R-:W-:Y:S01]  /*4000*/  HFMA2.MMA R162, -RZ, RZ, 0, 1.1920928955078125e-07 ;  /* 0x00000002ffa27435 */ /* 0x001fe200000001ff */
[----:B-1----:R-:W-:Y:S01]  /*4010*/  FADD.FTZ R161, R161, R160 ;  /* 0x000000a0a1a17221 */ /* 0x002fe20000010000 */
[----:B------:R-:W-:Y:S02]  /*4020*/  MOV R163, 0x1f ;  /* 0x0000001f00a37802 */ /* 0x000fe40000000f00 */
[----:B------:R-:W-:Y:S02]  /*4030*/  MOV R160, 0xffffffff ;  /* 0xffffffff00a07802 */ /* 0x000fe40000000f00 */
[----:B------:R-:W-:Y:S02]  /*4040*/  MOV R84, 0x4060 ;  /* 0x0000406000547802 */ /* 0x000fe40000000f00 */
[----:B------:R-:W-:Y:S05]  /*4050*/  CALL.REL.NOINC `($__internal_96_$__cuda_sm70_shflsync_bfly_p) ;  /* 0x0000015000007944 */ /* 0x000fea0003c00000 */
[----:B0-----:R-:W-:Y:S01]  /*4060*/  HFMA2.MMA R162, -RZ, RZ, 0, 2.384185791015625e-07 ;  /* 0x00000004ffa27435 */ /* 0x001fe200000001ff */
[----:B-1----:R-:W-:Y:S01]  /*4070*/  FADD.FTZ R161, R161, R160 ;  /* 0x000000a0a1a17221 */ /* 0x002fe20000010000 */
[----:B------:R-:W-:Y:S02]  /*4080*/  MOV R163, 0x1f ;  /* 0x0000001f00a37802 */ /* 0x000fe40000000f00 */
[----:B------:R-:W-:-:S02]  /*4090*/  MOV R160, 0xffffffff ;  /* 0xffffffff00a07802 */ /* 0x000fc40000000f00 */
[----:B------:R-:W-:Y:S02]  /*40a0*/  MOV R84, 0x40c0 ;  /* 0x000040c000547802 */ /* 0x000fe40000000f00 */
[----:B------:R-:W-:Y:S05]  /*40b0*/  CALL.REL.NOINC `($__internal_96_$__cuda_sm70_shflsync_bfly_p) ;  /* 0x000000f000007944 */ /* 0x000fea0003c00000 */
[----:B0-----:R-:W-:Y:S01]  /*40c0*/  HFMA2.MMA R162, -RZ, RZ, 0, 4.76837158203125e-07 ;  /* 0x00000008ffa27435 */ /* 0x001fe200000001ff */
[----:B-1----:R-:W-:Y:S01]  /*40d0*/  FADD.FTZ R161, R161, R160 ;  /* 0x000000a0a1a17221 */ /* 0x002fe20000010000 */
[----:B------:R-:W-:Y:S02]  /*40e0*/  MOV R163, 0x1f ;  /* 0x0000001f00a37802 */ /* 0x000fe40000000f00 */
[----:B------:R-:W-:Y:S02]  /*40f0*/  MOV R160, 0xffffffff ;  /* 0xffffffff00a07802 */ /* 0x000fe40000000f00 */
[----:B------:R-:W-:Y:S02]  /*4100*/  MOV R84, 0x4120 ;  /* 0x0000412000547802 */ /* 0x000fe40000000f00 */
[----:B------:R-:W-:Y:S05]  /*4110*/  CALL.REL.NOINC `($__internal_96_$__cuda_sm70_shflsync_bfly_p) ;  /* 0x0000009000007944 */ /* 0x000fea0003c00000 */
[----:B-1----:R-:W-:Y:S01]  /*4120*/  FADD.FTZ R86, R161, R160 ;  /* 0x000000a0a1567221 */ /* 0x002fe20000010000 */
[----:B0-----:R-:W-:Y:S01]  /*4130*/  HFMA2.MMA R162, -RZ, RZ, 0, 9.5367431640625e-07 ;  /* 0x00000010ffa27435 */ /* 0x001fe200000001ff */
[----:B------:R-:W-:Y:S02]  /*4140*/  MOV R163, 0x1f ;  /* 0x0000001f00a37802 */ /* 0x000fe40000000f00 */
[----:B------:R-:W-:-:S02]  /*4150*/  MOV R160, 0xffffffff ;  /* 0xffffffff00a07802 */ /* 0x000fc40000000f00 */
[----:B------:R-:W-:Y:S02]  /*4160*/  MOV R161, R86 ;  /* 0x0000005600a17202 */ /* 0x000fe40000000f00 */
[----:B------:R-:W-:Y:S02]  /*4170*/  MOV R84, 0x4190 ;  /* 0x0000419000547802 */ /* 0x000fe40000000f00 */
[----:B------:R-:W-:Y:S05]  /*4180*/  CALL.REL.NOINC `($__internal_96_$__cuda_sm70_shflsync_bfly_p) ;  /* 0x0000002000007944 */ /* 0x000fea0003c00000 */
[----:B01----:R-:W-:Y:S01]  /*4190*/  MOV R163, R160 ;  /* 0x000000a000a37202 */ /* 0x003fe20000000f00 */
[----:B------:R-:W-:Y:S05]  /*41a0*/  BRA `(.L_x_26203) ;  /* 0xffffe74000007947 */ /* 0x000fea000383ffff */
        .weak           $__internal_96_$__cuda_sm70_shflsync_bfly_p
        .type           $__internal_96_$__cuda_sm70_shflsync_bfly_p,@function
        .size           $__internal_96_$__cuda_sm70_shflsync_bfly_p,(.L_x_43156 - $__internal_96_$__cuda_sm70_shflsync_bfly_p)
$__internal_96_$__cuda_sm70_shflsync_bfly_p:
[----:B------:R-:W-:Y:S01]  /*41b0*/  HFMA2.MMA R85, -RZ, RZ, 0, 0 ;  /* 0x00000000ff557435 */ /* 0x000fe200000001ff */
[----:B------:R-:W-:Y:S04]  /*41c0*/  WARPSYNC R160 ;  /* 0x000000a000007348 */ /* 0x000fe80003800000 */
[----:B------:R0:W1:Y:S01]  /*41d0*/  SHFL.BFLY PT, R160, R161, R162, R163 ;  /* 0x0c0000a2a1a07389 */ /* 0x00006200000e00a3 */
[----:B------:R-:W-:Y:S05]  /*41e0*/  RET.REL.NODEC R84 `(_ZN10layer_norm13ln_fwd_kernelINS_13Kernel_traitsI6__halfS2_fS2_fjLj1536ELj1ELj4ELj1ELj16ENS_18Kernel_traits_baseILj1536ES2_S2_fS2_fjLj128EEEEELb0ELb0ELb0ELb0EEEvNS_9FwdParamsE) ;  /* 0xffffbe1054007950 */ /* 0x000fea0003c3ffff */
.L_x_26204:
        /* <DEDUP_REMOVED lines=9> */
.L_x_43156:


//--------------------- .text._ZN10layer_norm13ln_fwd_kernelINS_13Kernel_traitsI6__halfS2_fS2_fjLj1536ELj1ELj4ELj1ELj16ENS_18Kernel_traits_baseILj1536ES2_S2_fS2_fjLj128EEEEELb0ELb0ELb0ELb1EEEvNS_9FwdParamsE --------------------------
	.section	.text._ZN10layer_norm13ln_fwd_kernelINS_13Kernel_traitsI6__halfS2_fS2_fjLj1536ELj1ELj4ELj1ELj16ENS_18Kernel_traits_baseILj1536ES2_S2_fS2_fjLj128EEEEELb0ELb0ELb0ELb1EEEvNS_9FwdParamsE,"ax",@progbits
	.sectioninfo	@"SHI_REGISTERS=160"
	.align	128
        .global         _ZN10layer_norm13ln_fwd_kernelINS_13Kernel_traitsI6__halfS2_fS2_fjLj1536ELj1ELj4ELj1ELj16ENS_18Kernel_traits_baseILj1536ES2_S2_fS2_fjLj128EEEEELb0ELb0ELb0ELb1EEEvNS_9FwdParamsE
        .type           _ZN10layer_norm13ln_fwd_kernelINS_13Kernel_traitsI6__halfS2_fS2_fjLj1536ELj1ELj4ELj1ELj16ENS_18Kernel_traits_baseILj1536ES2_S2_fS2_fjLj128EEEEELb0ELb0ELb0ELb1EEEvNS_9FwdParamsE,@function
        .size           _ZN10layer_norm13ln_fwd_kernelINS_13Kernel_traitsI6__halfS2_fS2_fjLj1536ELj1ELj4ELj1ELj16ENS_18Kernel_traits_baseILj1536ES2_S2_fS2_fjLj128EEEEELb0ELb0ELb0ELb1EEEvNS_9FwdParamsE,(.L_x_43157 - _ZN10layer_norm13ln_fwd_kernelINS_13Kernel_traitsI6__halfS2_fS2_fjLj1536ELj1ELj4ELj1ELj16ENS_18Kernel_traits_baseILj1536ES2_S2_fS2_fjLj128EEEEELb0ELb0ELb0ELb1EEEvNS_9FwdParamsE)
        .other          _ZN10layer_norm13ln_fwd_kernelINS_13Kernel_traitsI6__halfS2_fS2_fjLj1536ELj1ELj4ELj1ELj16ENS_18Kernel_traits_baseILj1536ES2_S2_fS2_fjLj128EEEEELb0ELb0ELb0ELb1EEEvNS_9FwdParamsE,@"STO_CUDA_ENTRY STV_DEFAULT"
_ZN10layer_norm13ln_fwd_kernelINS_13Kernel_traitsI6__halfS2_fS2_fjLj1536ELj1ELj4ELj1ELj16ENS_18Kernel_traits_baseILj1536ES2_S2_fS2_fjLj128EEEEELb0ELb0ELb0ELb1EEEvNS_9FwdParamsE:
.text._ZN10layer_norm13ln_fwd_kernelINS_13Kernel_traitsI6__halfS2_fS2_fjLj1536ELj1ELj4ELj1ELj16ENS_18Kernel_traits_baseILj1536ES2_S2_fS2_fjLj128EEEEELb0ELb0ELb0ELb1EEEvNS_9FwdParamsE:
        /* <DEDUP_REMOVED lines=35> */
[----:B------:R-:W-:-:S02]  /*0230*/  HADD2.F32 R121, -RZ, R8.H0_H0 ;  /* 0x20000008ff797230 */ /* 0x000fc40000004100 */
[----:B------:R-:W-:Y:S01]  /*0240*/  HADD2.F32 R120, -RZ, R8.H1_H1 ;  /* 0x30000008ff787230 */ /* 0x000fe20000004100 */
[----:B------:R0:W5:Y:S01]  /*0250*/  LDG.E.128 R36, [R4.64+0x200] ;  /* 0x0002000404247981 */ /* 0x000162000c1e1d00 */
[--C-:B------:R-:W-:Y:S02]  /*0260*/  HADD2.F32 R0, -RZ, R9.reuse.H0_H0 ;  /* 0x20000009ff007230 */ /* 0x100fe40000004100 */
[----:B------:R-:W-:Y:S01]  /*0270*/  HADD2.F32 R2, -RZ, R9.H1_H1 ;  /* 0x30000009ff027230 */ /* 0x000fe20000004100 */
[----:B------:R0:W5:Y:S01]  /*0280*/  LDG.E.128 R32, [R4.64+0x400] ;  /* 0x0004000404207981 */ /* 0x000162000c1e1d00 */
[----:B------:R-:W-:Y:S02]  /*0290*/  HADD2.F32 R3, -RZ, R10.H0_H0 ;  /* 0x2000000aff037230 */ /* 0x000fe40000004100 */
[----:B------:R-:W-:Y:S01]  /*02a0*/  HADD2.F32 R6, -RZ, R11.H1_H1 ;  /* 0x3000000bff067230 */ /* 0x000fe20000004100 */
[----:B------:R0:W5:Y:S01]  /*02b0*/  LDG.E.128 R28, [R4.64+0x600] ;  /* 0x00060004041c7981 */ /* 0x000162000c1e1d00 */
[----:B------:R-:W-:-:S02]  /*02c0*/  HADD2.F32 R7, -RZ, R12.H0_H0 ;  /* 0x2000000cff077230 */ /* 0x000fc40000004100 */
[----:B------:R-:W-:Y:S01]  /*02d0*/  HADD2.F32 R8, -RZ, R12.H1_H1 ;  /* 0x3000000cff087230 */ /* 0x000fe20000004100 */
[----:B------:R0:W5:Y:S01]  /*02e0*/  LDG.E.128 R24, [R4.64+0x800] ;  /* 0x0008000404187981 */ /* 0x000162000c1e1d00 */
[----:B------:R-:W-:-:S03]  /*02f0*/  HADD2.F32 R9, -RZ, R13.H0_H0 ;  /* 0x2000000dff097230 */ /* 0x000fc60000004100 */
[----:B------:R0:W5:Y:S01]  /*0300*/  LDG.E.128 R20, [R4.64+0xa00] ;  /* 0x000a000404147981 */ /* 0x000162000c1e1d00 */
[----:B------:R-:W-:Y:S01]  /*0310*/  HADD2.F32 R12, -RZ, R14.H1_H1 ;  /* 0x3000000eff0c7230 */ /* 0x000fe20000004100 */
[----:B------:R-:W-:Y:S01]  /*0320*/  ULDC.U8 UR6, c[0x0][0x1f0] ;  /* 0x00007c0000067ab9 */ /* 0x000fe20000000000 */
[----:B------:R-:W-:Y:S02]  /*0330*/  HADD2.F32 R16, -RZ, R56.H1_H1 ;  /* 0x30000038ff107230 */ /* 0x000fe40000004100 */
[--C-:B------:R-:W-:Y:S02]  /*0340*/  HADD2.F32 R17, -RZ, R57.reuse.H0_H0 ;  /* 0x20000039ff117230 */ /* 0x100fe40000004100 */
[----:B------:R-:W-:Y:S02]  /*0350*/  HADD2.F32 R18, -RZ, R57.H1_H1 ;  /* 0x30000039ff127230 */ /* 0x000fe40000004100 */
[----:B------:R-:W-:Y:S02]  /*0360*/  HADD2.F32 R19, -RZ, R58.H0_H0 ;  /* 0x2000003aff137230 */ /* 0x000fe40000004100 */
[----:B0-----:R-:W-:-:S02]  /*0370*/  HADD2.F32 R4, -RZ, R10.H1_H1 ;  /* 0x3000000aff047230 */ /* 0x001fc40000004100 */
[----:B------:R-:W-:Y:S02]  /*0380*/  HADD2.F32 R5, -RZ, R11.H0_H0 ;  /* 0x2000000bff057230 */ /* 0x000fe40000004100 */
[----:B------:R-:W-:Y:S02]  /*0390*/  HADD2.F32 R10, -RZ, R13.H1_H1 ;  /* 0x3000000dff0a7230 */ /* 0x000fe40000004100 */
[----:B------:R-:W-:Y:S02]  /*03a0*/  HADD2.F32 R11, -RZ, R14.H0_H0 ;  /* 0x2000000eff0b7230 */ /* 0x000fe40000004100 */
        /* <DEDUP_REMOVED lines=30> */
.L_x_26208:
        /* <DEDUP_REMOVED lines=25> */
[----:B--2---:R-:W-:Y:S01]  /*0720*/  @P1 HADD2.F32 R107, -RZ, R56.H0_H0 ;  /* 0x20000038ff6b1230 */ /* 0x004fe20000004100 */
[----:B------:R-:W-:Y:S01]  /*0730*/  ISETP.NE.AND.EX P1, PT, RZ, c[0x0][0x184], PT, P2 ;  /* 0x00006100ff007a0c */ /* 0x000fe20003f25320 */
[--C-:B---3--:R-:W-:Y:S02]  /*0740*/  HADD2.F32 R56, -RZ, R52.reuse.H0_H0 ;  /* 0x20000034ff387230 */ /* 0x108fe40000004100 */
[----:B------:R-:W-:Y:S02]  /*0750*/  HADD2.F32 R60, -RZ, R52.H1_H1 ;  /* 0x30000034ff3c7230 */ /* 0x000fe40000004100 */
[--C-:B------:R-:W-:Y:S02]  /*0760*/  HADD2.F32 R62, -RZ, R53.reuse.H0_H0 ;  /* 0x20000035ff3e7230 */ /* 0x100fe40000004100 */
[----:B------:R-:W-:Y:S02]  /*0770*/  HADD2.F32 R64, -RZ, R53.H1_H1 ;  /* 0x30000035ff407230 */ /* 0x000fe40000004100 */
[----:B------:R-:W-:-:S02]  /*0780*/  HADD2.F32 R66, -RZ, R54.H0_H0 ;  /* 0x20000036ff427230 */ /* 0x000fc40000004100 */
[----:B------:R-:W-:Y:S02]  /*0790*/  HADD2.F32 R68, -RZ, R54.H1_H1 ;  /* 0x30000036ff447230 */ /* 0x000fe40000004100 */
[--C-:B0-----:R-:W-:Y:S02]  /*07a0*/  HADD2.F32 R58, -RZ, R55.reuse.H0_H0 ;  /* 0x20000037ff3a7230 */ /* 0x101fe40000004100 */
[----:B------:R-:W-:Y:S01]  /*07b0*/  HADD2.F32 R70, -RZ, R55.H1_H1 ;  /* 0x30000037ff467230 */ /* 0x000fe20000004100 */
        /* <DEDUP_REMOVED lines=32> */
[--C-:B0-----:R-:W-:Y:S02]  /*09c0*/  HADD2.F32 R72, -RZ, R68.reuse.H0_H0 ;  /* 0x20000044ff487230 */ /* 0x101fe40000004100 */
[----:B------:R-:W-:Y:S02]  /*09d0*/  HADD2.F32 R76, -RZ, R68.H1_H1 ;  /* 0x30000044ff4c7230 */ /* 0x000fe40000004100 */
[--C-:B------:R-:W-:Y:S02]  /*09e0*/  HADD2.F32 R78, -RZ, R69.reuse.H0_H0 ;  /* 0x20000045ff4e7230 */ /* 0x100fe40000004100 */
[----:B------:R-:W-:Y:S02]  /*09f0*/  HADD2.F32 R80, -RZ, R69.H1_H1 ;  /* 0x30000045ff507230 */ /* 0x000fe40000004100 */
[----:B------:R-:W-:-:S02]  /*0a00*/  HADD2.F32 R84, -RZ, R70.H0_H0 ;  /* 0x20000046ff547230 */ /* 0x000fc40000004100 */
[----:B------:R-:W-:Y:S02]  /*0a10*/  HADD2.F32 R86, -RZ, R70.H1_H1 ;  /* 0x30000046ff567230 */ /* 0x000fe40000004100 */
[--C-:B------:R-:W-:Y:S02]  /*0a20*/  HADD2.F32 R88, -RZ, R71.reuse.H0_H0 ;  /* 0x20000047ff587230 */ /* 0x100fe40000004100 */
[----:B------:R-:W-:Y:S01]  /*0a30*/  HADD2.F32 R90, -RZ, R71.H1_H1 ;  /* 0x30000047ff5a7230 */ /* 0x000fe20000004100 */
[-C--:B------:R-:W-:Y:S02]  /*0a40*/  FMUL.FTZ R68, R72, R107.reuse ;  /* 0x0000006b48447220 */ /* 0x080fe40000410000 */
[-C--:B------:R-:W-:Y:S02]  /*0a50*/  FMUL.FTZ R69, R76, R107.reuse ;  /* 0x0000006b4c457220 */ /* 0x080fe40000410000 */
[-C--:B------:R-:W-:Y:S02]  /*0a60*/  FMUL.FTZ R70, R78, R107.reuse ;  /* 0x0000006b4e467220 */ /* 0x080fe40000410000 */
[----:B------:R-:W-:-:S02]  /*0a70*/  FMUL.FTZ R71, R80, R107 ;  /* 0x0000006b50477220 */ /* 0x000fc40000410000 */
[-C--:B------:R-:W-:Y:S02]  /*0a80*/  FMUL.FTZ R72, R84, R107.reuse ;  /* 0x0000006b54487220 */ /* 0x080fe40000410000 */
[-C--:B------:R-:W-:Y:S02]  /*0a90*/  FMUL.FTZ R73, R86, R107.reuse ;  /* 0x0000006b56497220 */ /* 0x080fe40000410000 */
[-C--:B-1----:R-:W-:Y:S02]  /*0aa0*/  FMUL.FTZ R74, R88, R107.reuse ;  /* 0x0000006b584a7220 */ /* 0x082fe40000410000 */
        /* <DEDUP_REMOVED lines=26> */
[--C-:B0-----:R-:W-:Y:S02]  /*0c50*/  HADD2.F32 R82, -RZ, R76.reuse.H0_H0 ;  /* 0x2000004cff527230 */ /* 0x101fe40000004100 */
[----:B------:R-:W-:Y:S02]  /*0c60*/  HADD2.F32 R84, -RZ, R76.H1_H1 ;  /* 0x3000004cff547230 */ /* 0x000fe40000004100 */
[--C-:B------:R-:W-:Y:S02]  /*0c70*/  HADD2.F32 R86, -RZ, R77.reuse.H0_H0 ;  /* 0x2000004dff567230 */ /* 0x100fe40000004100 */
[----:B------:R-:W-:-:S02]  /*0c80*/  HADD2.F32 R88, -RZ, R77.H1_H1 ;  /* 0x3000004dff587230 */ /* 0x000fc40000004100 */
[--C-:B------:R-:W-:Y:S02]  /*0c90*/  HADD2.F32 R92, -RZ, R78.reuse.H0_H0 ;  /* 0x2000004eff5c7230 */ /* 0x100fe40000004100 */
[----:B------:R-:W-:Y:S02]  /*0ca0*/  HADD2.F32 R94, -RZ, R78.H1_H1 ;  /* 0x3000004eff5e7230 */ /* 0x000fe40000004100 */
[--C-:B------:R-:W-:Y:S02]  /*0cb0*/  HADD2.F32 R96, -RZ, R79.reuse.H0_H0 ;  /* 0x2000004fff607230 */ /* 0x100fe40000004100 */
[----:B------:R-:W-:Y:S01]  /*0cc0*/  HADD2.F32 R98, -RZ, R79.H1_H1 ;  /* 0x3000004fff627230 */ /* 0x000fe20000004100 */
[-C--:B------:R-:W-:Y:S02]  /*0cd0*/  FMUL.FTZ R76, R82, R107.reuse ;  /* 0x0000006b524c7220 */ /* 0x080fe40000410000 */
[-C--:B------:R-:W-:Y:S02]  /*0ce0*/  FMUL.FTZ R77, R84, R107.reuse ;  /* 0x0000006b544d7220 */ /* 0x080fe40000410000 */
[----:B------:R-:W-:-:S02]  /*0cf0*/  FMUL.FTZ R78, R86, R107 ;  /* 0x0000006b564e7220 */ /* 0x000fc40000410000 */
[-C--:B------:R-:W-:Y:S02]  /*0d00*/  FMUL.FTZ R79, R88, R107.reuse ;  /* 0x0000006b584f7220 */ /* 0x080fe40000410000 */
[-C--:B-1----:R-:W-:Y:S02]  /*0d10*/  FMUL.FTZ R80, R92, R107.reuse ;  /* 0x0000006b5c507220 */ /* 0x082fe40000410000 */
        /* <DEDUP_REMOVED lines=68> */
[----:B------:R-:W-:-:S04]  /*1160*/  IMAD.WIDE.U32 R146, R144, R141, c[0x0][0x188] ;  /* 0x0000620090927625 */ /* 0x000fc800078e008d */
[----:B------:R-:W-:Y:S01]  /*1170*/  IMAD.WIDE.U32 R100, R142, R100, c[0x0][0x170] ;  /* 0x00005c008e647625 */ /* 0x000fe200078e0064 */
[--C-:B0-----:R-:W-:Y:S02]  /*1180*/  HADD2.F32 R98, -RZ, R92.reuse.H0_H0 ;  /* 0x2000005cff627230 */ /* 0x101fe40000004100 */
[----:B------:R-:W-:Y:S02]  /*1190*/  HADD2.F32 R102, -RZ, R92.H1_H1 ;  /* 0x3000005cff667230 */ /* 0x000fe40000004100 */
[--C-:B------:R-:W-:Y:S02]  /*11a0*/  HADD2.F32 R104, -RZ, R93.reuse.H0_H0 ;  /* 0x2000005dff687230 */ /* 0x100fe40000004100 */
        /* <DEDUP_REMOVED lines=13> */
[----:B--2---:R-:W-:Y:S02]  /*1280*/  @P1 FADD.FTZ R92, R60, R92 ;  /* 0x0000005c3c5c1221 */ /* 0x004fe40000010000 */
[----:B------:R-:W-:Y:S02]  /*1290*/  @P1 FADD.FTZ R93, R61, R93 ;  /* 0x0000005d3d5d1221 */ /* 0x000fe40000010000 */
[----:B------:R-:W-:-:S02]  /*12a0*/  @P1 FADD.FTZ R94, R62, R94 ;  /* 0x0000005e3e5e1221 */ /* 0x000fc40000010000 */
[----:B------:R-:W-:Y:S02]  /*12b0*/  @P1 FADD.FTZ R95, R63, R95 ;  /* 0x0000005f3f5f1221 */ /* 0x000fe40000010000 */
[----:B---3--:R-:W-:Y:S02]  /*12c0*/  @P1 FADD.FTZ R96, R64, R96 ;  /* 0x0000006040601221 */ /* 0x008fe40000010000 */
        /* <DEDUP_REMOVED lines=51> */
[----:B------:R-:W-:Y:S01]  /*1600*/  FADD.FTZ R100, R92, R105 ;  /* 0x000000695c647221 */ /* 0x000fe20000010000 */
[--C-:B------:R-:W-:Y:S02]  /*1610*/  HADD2.F32 R146, -RZ, R101.reuse.H0_H0 ;  /* 0x20000065ff927230 */ /* 0x100fe40000004100 */
[----:B------:R-:W-:Y:S01]  /*1620*/  HADD2.F32 R148, -RZ, R101.H1_H1 ;  /* 0x30000065ff947230 */ /* 0x000fe20000004100 */
[----:B------:R-:W-:Y:S02]  /*1630*/  FADD.FTZ R101, R93, R100 ;  /* 0x000000645d657221 */ /* 0x000fe40000010000 */
[----:B------:R-:W-:-:S02]  /*1640*/  FMUL.FTZ R100, R104, R107 ;  /* 0x0000006b68647220 */ /* 0x000fc40000410000 */
[----:B------:R-:W-:Y:S01]  /*1650*/  FADD.FTZ R104, R94, R101 ;  /* 0x000000655e687221 */ /* 0x000fe20000010000 */
[----:B------:R-:W-:-:S03]  /*1660*/  HADD2.F32 R150, -RZ, R102.H0_H0 ;  /* 0x20000066ff967230 */ /* 0x000fc60000004100 */
[----:B------:R-:W-:Y:S01]  /*1670*/  FADD.FTZ R147, R95, R104 ;  /* 0x000000685f937221 */ /* 0x000fe20000010000 */
[----:B------:R-:W-:Y:S01]  /*1680*/  HADD2.F32 R152, -RZ, R102.H1_H1 ;  /* 0x30000066ff987230 */ /* 0x000fe20000004100 */
        /* <DEDUP_REMOVED lines=8> */
[--C-:B------:R-:W-:Y:S01]  /*1710*/  HADD2.F32 R154, -RZ, R103.reuse.H0_H0 ;  /* 0x20000067ff9a7230 */ /* 0x100fe20000004100 */
[----:B------:R-:W-:Y:S01]  /*1720*/  @P1 FADD.FTZ R101, R101, R61 ;  /* 0x0000003d65651221 */ /* 0x000fe20000010000 */
[----:B------:R-:W-:Y:S01]  /*1730*/  HADD2.F32 R156, -RZ, R103.H1_H1 ;  /* 0x30000067ff9c7230 */ /* 0x000fe20000004100 */
        /* <DEDUP_REMOVED lines=32> */
.L_x_26209:
        /* <DEDUP_REMOVED lines=116> */
.L_x_26210:
[----:B01----:R-:W-:Y:S01]  /*2080*/  FADD.FTZ R65, R64, R65 ;  /* 0x0000004140417221 */ /* 0x003fe20000010000 */
[----:B------:R-:W-:Y:S01]  /*2090*/  MOV R64, c[0x0][0x1e0] ;  /* 0x0000780000407a02 */ /* 0x000fe20000000f00 */
[----:B------:R-:W-:Y:S01]  /*20a0*/  FMUL.FTZ R62, R67, R67 ;  /* 0x00000043433e7220 */ /* 0x000fe20000410000 */
[----:B------:R-:W-:Y:S01]  /*20b0*/  ISETP.NE.AND P0, PT, RZ, UR6, PT ;  /* 0x00000006ff007c0c */ /* 0x000fe2000bf05270 */
[----:B------:R-:W-:Y:S01]  /*20c0*/  HFMA2.MMA R144, -RZ, RZ, 0, 2.384185791015625e-07 ;  /* 0x00000004ff907435 */ /* 0x000fe200000001ff */
[----:B-----5:R-:W-:Y:S01]  /*20d0*/  HADD2.F32 R155, -RZ, R42.H1_H1 ;  /* 0x3000002aff9b7230 */ /* 0x020fe20000004100 */
[----:B------:R-:W-:Y:S01]  /*20e0*/  FFMA.FTZ R64, R65, R64, c[0x0][0x228] ;  /* 0x00008a0041407623 */ /* 0x000fe20000010040 */
[----:B------:R-:W-:Y:S01]  /*20f0*/  FSEL R63, R62, RZ, P0 ;  /* 0x000000ff3e3f7208 */ /* 0x000fe20000000000 */
[----:B------:R-:W-:Y:S01]  /*2100*/  HADD2.F32 R157, -RZ, R43.H1_H1 ;  /* 0x3000002bff9d7230 */ /* 0x000fe20000004100 */
[----:B------:R-:W-:-:S03]  /*2110*/  FSEL R62, R67, RZ, !P0 ;  /* 0x000000ff433e7208 */ /* 0x000fc60004000000 */
[----:B------:R-:W-:Y:S02]  /*2120*/  FADD.FTZ R64, R64, R63 ;  /* 0x0000003f40407221 */ /* 0x000fe40000010000 */
[----:B------:R-:W-:-:S04]  /*2130*/  @!P1 IMAD.WIDE R60, R137, R144, c[0x0][0x1a0] ;  /* 0x00006800893c9625 */ /* 0x000fc800078e0290 */
[----:B------:R-:W0:Y:S01]  /*2140*/  MUFU.RSQ R64, R64 ;  /* 0x0000004000407308 */ /* 0x000e220000001400 */
[--C-:B------:R-:W-:Y:S01]  /*2150*/  FADD.FTZ R56, R56, -R62.reuse ;  /* 0x8000003e38387221 */ /* 0x100fe20000010000 */
[----:B------:R1:W-:Y:S01]  /*2160*/  @!P1 STG.E [R60.64], R67 ;  /* 0x000000433c009986 */ /* 0x0003e2000c101904 */
[--C-:B------:R-:W-:Y:S02]  /*2170*/  FADD.FTZ R58, R58, -R62.reuse ;  /* 0x8000003e3a3a7221 */ /* 0x100fe40000010000 */
[--C-:B------:R-:W-:Y:S02]  /*2180*/  FADD.FTZ R63, R52, -R62.reuse ;  /* 0x8000003e343f7221 */ /* 0x100fe40000010000 */
[--C-:B------:R-:W-:Y:S02]  /*2190*/  FADD.FTZ R65, R53, -R62.reuse ;  /* 0x8000003e35417221 */ /* 0x100fe40000010000 */
[--C-:B------:R-:W-:Y:S02]  /*21a0*/  FADD.FTZ R54, R54, -R62.reuse ;  /* 0x8000003e36367221 */ /* 0x100fe40000010000 */
[----:B------:R-:W-:-:S02]  /*21b0*/  FADD.FTZ R55, R55, -R62 ;  /* 0x8000003e37377221 */ /* 0x000fc40000010000 */
[--C-:B------:R-:W-:Y:S01]  /*21c0*/  FADD.FTZ R57, R57, -R62.reuse ;  /* 0x8000003e39397221 */ /* 0x100fe20000010000 */
[----:B-1----:R-:W-:Y:S01]  /*21d0*/  HADD2.F32 R60, -RZ, R42.H0_H0 ;  /* 0x2000002aff3c7230 */ /* 0x002fe20000004100 */
        /* <DEDUP_REMOVED lines=37> */
[----:B------:R-:W-:-:S04]  /*2430*/  @!P1 IMAD.WIDE R52, R137, R144, c[0x0][0x1a8] ;  /* 0x00006a0089349625 */ /* 0x000fc800078e0290 */
[--C-:B------:R-:W-:Y:S01]  /*2440*/  FADD.FTZ R151, R104, -R62.reuse ;  /* 0x8000003e68977221 */ /* 0x100fe20000010000 */
[----:B0-----:R0:W-:Y:S01]  /*2450*/  @!P1 STG.E [R52.64], R64 ;  /* 0x0000004034009986 */ /* 0x0011e2000c101904 */
[--C-:B------:R-:W-:Y:S01]  /*2460*/  FADD.FTZ R105, R105, -R62.reuse ;  /* 0x8000003e69697221 */ /* 0x100fe20000010000 */
[----:B------:R-:W-:Y:S01]  /*2470*/  HADD2.F32 R104, -RZ, R23.H1_H1 ;  /* 0x30000017ff687230 */ /* 0x000fe20000004100 */
[--C-:B------:R-:W-:Y:S02]  /*2480*/  FADD.FTZ R153, R106, -R62.reuse ;  /* 0x8000003e6a997221 */ /* 0x100fe40000010000 */
[----:B------:R-:W-:Y:S01]  /*2490*/  FADD.FTZ R107, R107, -R62 ;  /* 0x8000003e6b6b7221 */ /* 0x000fe20000010000 */
[----:B------:R-:W-:Y:S01]  /*24a0*/  HADD2.F32 R62, -RZ, R43.H0_H0 ;  /* 0x2000002bff3e7230 */ /* 0x000fe20000004100 */
[C---:B------:R-:W-:Y:S02]  /*24b0*/  FMUL.FTZ R56, R64.reuse, R56 ;  /* 0x0000003840387220 */ /* 0x040fe40000410000 */
[----:B------:R-:W-:-:S02]  /*24c0*/  FMUL.FTZ R58, R64, R58 ;  /* 0x0000003a403a7220 */ /* 0x000fc40000410000 */
[----:B------:R-:W-:Y:S01]  /*24d0*/  FFMA.FTZ R56, R56, R60, R3 ;  /* 0x0000003c38387223 */ /* 0x000fe20000010003 */
[--C-:B0-----:R-:W-:Y:S01]  /*24e0*/  HADD2.F32 R53, -RZ, R41.reuse.H0_H0 ;  /* 0x20000029ff357230 */ /* 0x101fe20000004100 */
[C---:B------:R-:W-:Y:S01]  /*24f0*/  FMUL.FTZ R66, R64.reuse, R63 ;  /* 0x0000003f40427220 */ /* 0x040fe20000410000 */
[----:B------:R-:W-:Y:S01]  /*2500*/  HADD2.F32 R60, -RZ, R41.H1_H1 ;  /* 0x30000029ff3c7230 */ /* 0x000fe20000004100 */
[----:B------:R-:W-:Y:S01]  /*2510*/  FMUL.FTZ R52, R64, R93 ;  /* 0x0000005d40347220 */ /* 0x000fe20000410000 */
[----:B------:R-:W-:Y:S01]  /*2520*/  HADD2.F32 R93, -RZ, R40.H1_H1 ;  /* 0x30000028ff5d7230 */ /* 0x000fe20000004100 */
[----:B------:R-:W-:Y:S01]  /*2530*/  FFMA.FTZ R58, R58, R62, R5 ;  /* 0x0000003e3a3a7223 */ /* 0x000fe20000010005 */
[----:B------:R-:W-:Y:S01]  /*2540*/  HADD2.F32 R62, -RZ, R39.H0_H0 ;  /* 0x20000027ff3e7230 */ /* 0x000fe20000004100 */
[C---:B------:R-:W-:Y:S02]  /*2550*/  FMUL.FTZ R63, R64.reuse, R54 ;  /* 0x00000036403f7220 */ /* 0x040fe40000410000 */
[----:B------:R-:W-:-:S02]  /*2560*/  FMUL.FTZ R55, R64, R55 ;  /* 0x0000003740377220 */ /* 0x000fc40000410000 */
[C---:B------:R-:W-:Y:S02]  /*2570*/  FMUL.FTZ R65, R64.reuse, R65 ;  /* 0x0000004140417220 */ /* 0x040fe40000410000 */
[C---:B------:R-:W-:Y:S02]  /*2580*/  FMUL.FTZ R74, R64.reuse, R74 ;  /* 0x0000004a404a7220 */ /* 0x040fe40000410000 */
[----:B------:R-:W-:Y:S01]  /*2590*/  FFMA.FTZ R63, R63, R53, R0 ;  /* 0x000000353f3f7223 */ /* 0x000fe20000010000 */
[----:B------:R-:W-:Y:S01]  /*25a0*/  HADD2.F32 R53, -RZ, R37.H0_H0 ;  /* 0x20000025ff357230 */ /* 0x000fe20000004100 */
[----:B------:R-:W-:Y:S02]  /*25b0*/  FFMA.FTZ R60, R55, R60, R2 ;  /* 0x0000003c373c7223 */ /* 0x000fe40000010002 */
        /* <DEDUP_REMOVED lines=27> */
[C---:B------:R-:W-:Y:S01]  /*2770*/  FMUL.FTZ R54, R64.reuse, R95 ;  /* 0x0000005f40367220 */ /* 0x040fe20000410000 */
[----:B------:R-:W-:Y:S01]  /*2780*/  HADD2.F32 R95, -RZ, R24.H1_H1 ;  /* 0x30000018ff5f7230 */ /* 0x000fe20000004100 */
        /* <DEDUP_REMOVED lines=11> */
[----:B------:R-:W-:Y:S01]  /*2840*/  FMUL.FTZ R107, R64, R107 ;  /* 0x0000006b406b7220 */ /* 0x000fe20000410000 */
[----:B------:R-:W-:Y:S01]  /*2850*/  HADD2.F32 R64, -RZ, R40.H0_H0 ;  /* 0x20000028ff407230 */ /* 0x000fe20000004100 */
        /* <DEDUP_REMOVED lines=9> */
[--C-:B------:R-:W-:Y:S01]  /*28f0*/  HADD2.F32 R75, -RZ, R35.reuse.H1_H1 ;  /* 0x30000023ff4b7230 */ /* 0x100fe20000004100 */
[----:B------:R-:W-:Y:S01]  /*2900*/  FFMA.FTZ R70, R71, R65, R10 ;  /* 0x0000004147467223 */ /* 0x000fe2000001000a */
[--C-:B------:R-:W-:Y:S01]  /*2910*/  HADD2.F32 R65, -RZ, R36.reuse.H0_H0 ;  /* 0x20000024ff417230 */ /* 0x100fe20000004100 */
[----:B------:R-:W-:Y:S01]  /*2920*/  FFMA.FTZ R73, R73, R74, R12 ;  /* 0x0000004a49497223 */ /* 0x000fe2000001000c */
[----:B------:R-:W-:Y:S01]  /*2930*/  HADD2.F32 R74, -RZ, R35.H0_H0 ;  /* 0x20000023ff4a7230 */ /* 0x000fe20000004100 */
        /* <DEDUP_REMOVED lines=50> */
[----:B------:R-:W-:Y:S01]  /*2c60*/  F2FP.PACK_AB R64, R93, R64 ;  /* 0x000000405d40723e */ /* 0x000fe200000000ff */
[----:B------:R-:W-:Y:S01]  /*2c70*/  FFMA.FTZ R59, R59, R157, R6 ;  /* 0x0000009d3b3b7223 */ /* 0x000fe20000010006 */
[----:B------:R-:W-:Y:S01]  /*2c80*/  MOV R93, 0x10 ;  /* 0x00000010005d7802 */ /* 0x000fe20000000f00 */
[----:B------:R-:W-:Y:S01]  /*2c90*/  FFMA.FTZ R96, R96, R66, R127 ;  /* 0x0000004260607223 */ /* 0x000fe2000001007f */
[----:B------:R-:W-:Y:S01]  /*2ca0*/  F2FP.PACK_AB R66, R57, R56 ;  /* 0x000000383942723e */ /* 0x000fe200000000ff */
[----:B------:R-:W-:Y:S01]  /*2cb0*/  FFMA.FTZ R153, R153, R65, R134 ;  /* 0x0000004199997223 */ /* 0x000fe20000010086 */
[----:B------:R-:W-:Y:S01]  /*2cc0*/  F2FP.PACK_AB R65, R60, R63 ;  /* 0x0000003f3c41723e */ /* 0x000fe200000000ff */
[----:B------:R-:W-:Y:S01]  /*2cd0*/  FFMA.FTZ R151, R151, R54, R132 ;  /* 0x0000003697977223 */ /* 0x000fe20000010084 */
[--C-:B------:R-:W-:Y:S01]  /*2ce0*/  HADD2.F32 R54, -RZ, R20.reuse.H1_H1 ;  /* 0x30000014ff367230 */ /* 0x100fe20000004100 */
[----:B------:R-:W-:Y:S01]  /*2cf0*/  FFMA.FTZ R71, R67, R71, R124 ;  /* 0x0000004743477223 */ /* 0x000fe2000001007c */
[----:B------:R-:W-:Y:S01]  /*2d00*/  F2FP.PACK_AB R67, R59, R58 ;  /* 0x0000003a3b43723e */ /* 0x000fe200000000ff */
[----:B------:R-:W-:Y:S01]  /*2d10*/  FFMA.FTZ R95, R52, R95, R123 ;  /* 0x0000005f345f7223 */ /* 0x000fe2000001007b */
[--C-:B------:R-:W-:Y:S01]  /*2d20*/  HADD2.F32 R56, -RZ, R21.reuse.H0_H0 ;  /* 0x20000015ff387230 */ /* 0x100fe20000004100 */
[----:B------:R-:W-:Y:S01]  /*2d30*/  FFMA.FTZ R102, R102, R61, R135 ;  /* 0x0000003d66667223 */ /* 0x000fe20000010087 */
[----:B------:R-:W-:Y:S01]  /*2d40*/  HADD2.F32 R57, -RZ, R21.H1_H1 ;  /* 0x30000015ff397230 */ /* 0x000fe20000004100 */
[----:B------:R-:W-:Y:S01]  /*2d50*/  IMAD.WIDE.U32 R60, R143, R93, c[0x0][0x208] ;  /* 0x000082008f3c7625 */ /* 0x000fe200078e005d */
[----:B------:R-:W-:Y:S01]  /*2d60*/  HADD2.F32 R52, -RZ, R20.H0_H0 ;  /* 0x20000014ff347230 */ /* 0x000fe20000004100 */
[----:B------:R-:W-:-:S02]  /*2d70*/  F2FP.PACK_AB R55, R62, R55 ;  /* 0x000000373e37723e */ /* 0x000fc400000000ff */
[----:B------:R-:W-:Y:S01]  /*2d80*/  FFMA.FTZ R94, R94, R54, R131 ;  /* 0x000000365e5e7223 */ /* 0x000fe20000010083 */
[----:B------:R0:W-:Y:S01]  /*2d90*/  STG.E.128 [R60.64], R64 ;  /* 0x000000403c007986 */ /* 0x0001e2000c101d04 */
        /* <DEDUP_REMOVED lines=10> */
[----:B------:R-:W-:Y:S01]  /*2e40*/  F2FP.PACK_AB R57, R79, R78 ;  /* 0x0000004e4f39723e */ /* 0x000fe200000000ff */
[-C--:B------:R-:W-:Y:S01]  /*2e50*/  IMAD.WIDE.U32 R78, R141, R93.reuse, c[0x0][0x208] ;  /* 0x000082008d4e7625 */ /* 0x080fe200078e005d */
[----:B------:R-:W-:Y:S01]  /*2e60*/  F2FP.PACK_AB R56, R77, R76 ;  /* 0x0000004c4d38723e */ /* 0x000fe200000000ff */
[----:B------:R1:W-:Y:S01]  /*2e70*/  STG.E.128 [R72.64], R52 ;  /* 0x0000003448007986 */ /* 0x0003e2000c101d04 */
[----:B------:R-:W-:Y:S01]  /*2e80*/  F2FP.PACK_AB R63, R91, R90 ;  /* 0x0000005a5b3f723e */ /* 0x000fe200000000ff */
[-C--:B------:R-:W-:Y:S01]  /*2e90*/  IMAD.WIDE.U32 R76, R140, R93.reuse, c[0x0][0x208] ;  /* 0x000082008c4c7625 */ /* 0x080fe200078e005d */
[----:B0-----:R-:W-:Y:S02]  /*2ea0*/  F2FP.PACK_AB R65, R75, R74 ;  /* 0x0000004a4b41723e */ /* 0x001fe400000000ff */
[----:B------:R-:W-:Y:S01]  /*2eb0*/  F2FP.PACK_AB R62, R89, R88 ;  /* 0x00000058593e723e */ /* 0x000fe200000000ff */
[----:B------:R-:W-:Y:S01]  /*2ec0*/  IMAD.WIDE.U32 R74, R139, R93, c[0x0][0x208] ;  /* 0x000082008b4a7625 */ /* 0x000fe200078e005d */
[----:B------:R-:W-:-:S02]  /*2ed0*/  F2FP.PACK_AB R61, R87, R86 ;  /* 0x00000056573d723e */ /* 0x000fc400000000ff */
[----:B------:R-:W-:Y:S01]  /*2ee0*/  F2FP.PACK_AB R60, R85, R84 ;  /* 0x00000054553c723e */ /* 0x000fe200000000ff */
[----:B------:R-:W-:Y:S01]  /*2ef0*/  IMAD.WIDE.U32 R142, R142, R93, c[0x0][0x208] ;  /* 0x000082008e8e7625 */ /* 0x000fe200078e005d */
[----:B------:R-:W-:Y:S01]  /*2f00*/  F2FP.PACK_AB R67, R100, R145 ;  /* 0x000000916443723e */ /* 0x000fe200000000ff */
[----:B------:R1:W-:Y:S01]  /*2f10*/  STG.E.128 [R74.64], R56 ;  /* 0x000000384a007986 */ /* 0x0003e2000c101d04 */
[----:B------:R-:W-:Y:S01]  /*2f20*/  F2FP.PACK_AB R66, R96, R71 ;  /* 0x000000476042723e */ /* 0x000fe200000000ff */
[----:B------:R-:W-:Y:S01]  /*2f30*/  IMAD R137, R144, c[0x0][0x160], R137 ;  /* 0x0000580090897a24 */ /* 0x000fe200078e0289 */
[----:B------:R-:W-:Y:S01]  /*2f40*/  F2FP.PACK_AB R64, R95, R92 ;  /* 0x0000005c5f40723e */ /* 0x000fe200000000ff */
[----:B------:R1:W-:Y:S01]  /*2f50*/  STG.E.128 [R76.64], R60 ;  /* 0x0000003c4c007986 */ /* 0x0003e2000c101d04 */
[----:B------:R-:W-:Y:S02]  /*2f60*/  F2FP.PACK_AB R71, R104, R153 ;  /* 0x000000996847723e */ /* 0x000fe400000000ff */
[----:B------:R-:W-:Y:S01]  /*2f70*/  F2FP.PACK_AB R70, R102, R151 ;  /* 0x000000976646723e */ /* 0x000fe200000000ff */
[----:B------:R1:W-:Y:S01]  /*2f80*/  STG.E.128 [R78.64], R64 ;  /* 0x000000404e007986 */ /* 0x0003e2000c101d04 */
[----:B------:R-:W-:-:S02]  /*2f90*/  F2FP.PACK_AB R69, R98, R149 ;  /* 0x000000956245723e */ /* 0x000fc400000000ff */
[----:B------:R-:W-:Y:S02]  /*2fa0*/  F2FP.PACK_AB R68, R94, R147 ;  /* 0x000000935e44723e */ /* 0x000fe400000000ff */
[----:B------:R-:W-:-:S03]  /*2fb0*/  ISETP.GE.AND P0, PT, R137, c[0x0][0x164], PT ;  /* 0x0000590089007a0c */ /* 0x000fc60003f06270 */
[----:B------:R1:W-:Y:S10]  /*2fc0*/  STG.E.128 [R142.64], R68 ;  /* 0x000000448e007986 */ /* 0x0003f4000c101d04 */
[----:B-1----:R-:W-:Y:S01]  /*2fd0*/  @P0 CALL.REL.NOINC `(.L_x_26207) ;  /* 0x0000001000000944 */ /* 0x002fe20003c00000 */
[----:B------:R-:W-:Y:S05]  /*2fe0*/  BRA `(.L_x_26208) ;  /* 0xffffd5a000007947 */ /* 0x000fea000383ffff */
.L_x_26207:
[----:B------:R-:W-:Y:S05]  /*2ff0*/  EXIT ;  /* 0x000000000000794d */ /* 0x000fea0003800000 */
.L_x_26205:
[----:B0-----:R-:W-:Y:S02]  /*3000*/  MOV R64, 0x1 ;  /* 0x0000000100407802 */ /* 0x001fe40000000f00 */
[----:B------:R-:W-:-:S02]  /*3010*/  MOV R62, 0x1f ;  /* 0x0000001f003e7802 */ /* 0x000fc40000000f00 */
[----:B------:R-:W-:Y:S02]  /*3020*/  MOV R63, 0xffffffff ;  /* 0xffffffff003f7802 */ /* 0x000fe40000000f00 */
[----:B------:R-:W-:Y:S02]  /*3030*/  MOV R60, 0x3050 ;  /* 0x00003050003c7802 */ /* 0x000fe40000000f00 */
[----:B-----5:R-:W-:Y:S05]  /*3040*/  CALL.REL.NOINC `($__internal_97_$__cuda_sm70_shflsync_bfly_p) ;  /* 0x0000099000007944 */ /* 0x020fea0003c00000 */
[----:B-1----:R-:W-:Y:S01]  /*3050*/  MOV R60, R64 ;  /* 0x00000040003c7202 */ /* 0x002fe20000000f00 */
[----:B0-----:R-:W-:Y:S05]  /*3060*/  BRA `(.L_x_26209) ;  /* 0xffffe8d000007947 */ /* 0x001fea000383ffff */
.L_x_26206:
[----:B------:R-:W-:Y:S01]  /*3070*/  HFMA2.MMA R64, -RZ, RZ, 0, 1.1920928955078125e-07 ;  /* 0x00000002ff407435 */ /* 0x000fe200000001ff */
[----:B------:R-:W-:Y:S02]  /*3080*/  MOV R62, 0x1f ;  /* 0x0000001f003e7802 */ /* 0x000fe40000000f00 */
[----:B------:R-:W-:Y:S02]  /*3090*/  MOV R63, 0xffffffff ;  /* 0xffffffff003f7802 */ /* 0x000fe40000000f00 */
[----:B------:R-:W-:Y:S02]  /*30a0*/  MOV R60, 0x30c0 ;  /* 0x000030c0003c7802 */ /* 0x000fe40000000f00 */
[----:B-----5:R-:W-:Y:S05]  /*30b0*/  CALL.REL.NOINC `($__internal_97_$__cuda_sm70_shflsync_bfly_p) ;  /* 0x0000092000007944 */ /* 0x020fea0003c00000 */
[----:B01----:R-:W-:Y:S01]  /*30c0*/  FADD.FTZ R65, R65, R64 ;  /* 0x0000004041417221 */ /* 0x003fe20000010000 */
[----:B------:R-:W-:Y:S01]  /*30d0*/  HFMA2.MMA R64, -RZ, RZ, 0, 2.384185791015625e-07 ;  /* 0x00000004ff407435 */ /* 0x000fe200000001ff */
[----:B------:R-:W-:-:S02]  /*30e0*/  MOV R62, 0x1f ;  /* 0x0000001f003e7802 */ /* 0x000fc40000000f00 */
[----:B------:R-:W-:Y:S02]  /*30f0*/  MOV R63, 0xffffffff ;  /* 0xffffffff003f7802 */ /* 0x000fe40000000f00 */
[----:B------:R-:W-:Y:S02]  /*3100*/  MOV R60, 0x3120 ;  /* 0x00003120003c7802 */ /* 0x000fe40000000f00 */
[----:B------:R-:W-:Y:S05]  /*3110*/  CALL.REL.NOINC `($__internal_97_$__cuda_sm70_shflsync_bfly_p) ;  /* 0x000008c000007944 */ /* 0x000fea0003c00000 */
[----:B01----:R-:W-:Y:S01]  /*3120*/  FADD.FTZ R65, R65, R64 ;  /* 0x0000004041417221 */ /* 0x003fe20000010000 */
[----:B------:R-:W-:Y:S01]  /*3130*/  HFMA2.MMA R64, -RZ, RZ, 0, 4.76837158203125e-07 ;  /* 0x00000008ff407435 */ /* 0x000fe200000001ff */
[----:B------:R-:W-:Y:S02]  /*3140*/  MOV R62, 0x1f ;  /* 0x0000001f003e7802 */ /* 0x000fe40000000f00 */
[----:B------:R-:W-:Y:S02]  /*3150*/  MOV R63, 0xffffffff ;  /* 0xffffffff003f7802 */ /* 0x000fe40000000f00 */
[----:B------:R-:W-:Y:S02]  /*3160*/  MOV R60, 0x3180 ;  /* 0x00003180003c7802 */ /* 0x000fe40000000f00 */
[----:B------:R-:W-:Y:S05]  /*3170*/  CALL.REL.NOINC `($__internal_97_$__cuda_sm70_shflsync_bfly_p) ;  /* 0x0000086000007944 */ /* 0x000fea0003c00000 */
[----:B01----:R-:W-:Y:S01]  /*3180*/  FADD.FTZ R65, R65, R64 ;  /* 0x0000004041417221 */ /* 0x003fe20000010000 */
[----:B------:R-:W-:Y:S01]  /*3190*/  HFMA2.MMA R64, -RZ, RZ, 0, 9.5367431640625e-07 ;  /* 0x00000010ff407435 */ /* 0x000fe200000001ff */
[----:B------:R-:W-:-:S02]  /*31a0*/  MOV R62, 0x1f ;  /* 0x0000001f003e7802 */ /* 0x000fc40000000f00 */
[----:B------:R-:W-:Y:S02]  /*31b0*/  MOV R63, 0xffffffff ;  /* 0xffffffff003f7802 */ /* 0x000fe40000000f00 */
[----:B------:R-:W-:Y:S02]  /*31c0*/  MOV R60, 0x31e0 ;  /* 0x000031e0003c7802 */ /* 0x000fe40000000f00 */
[----:B------:R-:W-:Y:S05]  /*31d0*/  CALL.REL.NOINC `($__internal_97_$__cuda_sm70_shflsync_bfly_p) ;  /* 0x0000080000007944 */ /* 0x000fea0003c00000 */
        /* <DEDUP_REMOVED lines=102> */
[----:B------:R-:W-:Y:S05]  /*3840*/  CALL.REL.NOINC `($__internal_97_$__cuda_sm70_shflsync_bfly_p) ;  /* 0x0000019000007944 */ /* 0x000fea0003c00000 */
[----:B01----:R-:W-:Y:S01]  /*3850*/  FADD.FTZ R65, R65, R64 ;  /* 0x0000004041417221 */ /* 0x003fe20000010000 */
[----:B------:R-:W-:Y:S01]  /*3860*/  HFMA2.MMA R64, -RZ, RZ, 0, 1.1920928955078125e-07 ;  /* 0x00000002ff407435 */ /* 0x000fe200000001ff */
[----:B------:R-:W-:Y:S02]  /*3870*/  MOV R62, 0x1f ;  /* 0x0000001f003e7802 */ /* 0x000fe40000000f00 */
[----:B------:R-:W-:Y:S02]  /*3880*/  MOV R63, 0xffffffff ;  /* 0xffffffff003f7802 */ /* 0x000fe40000000f00 */
[----:B------:R-:W-:Y:S02]  /*3890*/  MOV R60, 0x38b0 ;  /* 0x000038b0003c7802 */ /* 0x000fe40000000f00 */
[----:B------:R-:W-:Y:S05]  /*38a0*/  CALL.REL.NOINC `($__internal_97_$__cuda_sm70_shflsync_bfly_p) ;  /* 0x0000013000007944 */ /* 0x000fea0003c00000 */
[----:B01----:R-:W-:Y:S01]  /*38b0*/  FADD.FTZ R65, R65, R64 ;  /* 0x0000004041417221 */ /* 0x003fe20000010000 */
[----:B------:R-:W-:Y:S01]  /*38c0*/  HFMA2.MMA R64, -RZ, RZ, 0, 2.384185791015625e-07 ;  /* 0x00000004ff407435 */ /* 0x000fe200000001ff */
[----:B------:R-:W-:Y:S02]  /*38d0*/  MOV R62, 0x1f ;  /* 0x0000001f003e7802 */ /* 0x000fe40000000f00 */
[----:B------:R-:W-:-:S02]  /*38e0*/  MOV R63, 0xffffffff ;  /* 0xffffffff003f7802 */ /* 0x000fc40000000f00 */
        /* <DEDUP_REMOVED lines=10> */
[----:B------:R-:W-:Y:S02]  /*3990*/  MOV R62, 0x1f ;  /* 0x0000001f003e7802 */ /* 0x000fe40000000f00 */
[----:B------:R-:W-:-:S02]  /*39a0*/  MOV R63, 0xffffffff ;  /* 0xffffffff003f7802 */ /* 0x000fc40000000f00 */
[----:B------:R-:W-:Y:S02]  /*39b0*/  MOV R60, 0x39d0 ;  /* 0x000039d0003c7802 */ /* 0x000fe40000000f00 */
[----:B------:R-:W-:Y:S05]  /*39c0*/  CALL.REL.NOINC `($__internal_97_$__cuda_sm70_shflsync_bfly_p) ;  /* 0x0000001000007944 */ /* 0x000fea0003c00000 */
[----:B01----:R-:W-:Y:S05]  /*39d0*/  BRA `(.L_x_26210) ;  /* 0xffffe6a000007947 */ /* 0x003fea000383ffff */
        .weak           $__internal_97_$__cuda_sm70_shflsync_bfly_p
        .type           $__internal_97_$__cuda_sm70_shflsync_bfly_p,@function
        .size           $__internal_97_$__cuda_sm70_shflsync_bfly_p,(.L_x_43157 - $__internal_97_$__cuda_sm70_shflsync_bfly_p)
$__internal_97_$__cuda_sm70_shflsync_bfly_p:
[----:B------:R-:W-:Y:S01]  /*39e0*/  HFMA2.MMA R61, -RZ, RZ, 0, 0 ;  /* 0x00000000ff3d7435 */ /* 0x000fe200000001ff */
[----:B------:R-:W-:Y:S04]  /*39f0*/  WARPSYNC R63 ;  /* 0x0000003f00007348 */ /* 0x000fe80003800000 */
[----:B------:R0:W1:Y:S01]  /*3a00*/  SHFL.BFLY PT, R64, R65, R64, R62 ;  /* 0x0c00004041407389 */ /* 0x00006200000e003e */
[----:B------:R-:W-:Y:S05]  /*3a10*/  RET.REL.NODEC R60 `(_ZN10layer_norm13ln_fwd_kernelINS_13Kernel_traitsI6__halfS2_fS2_fjLj1536ELj1ELj4ELj1ELj16ENS_18Kernel_traits_baseILj1536ES2_S2_fS2_fjLj128EEEEELb0ELb0ELb0ELb1EEEvNS_9FwdParamsE) ;  /* 0xffffc5e03c007950 */ /* 0x000fea0003c3ffff */
.L_x_26211:
        /* <DEDUP_REMOVED lines=14> */
.L_x_43157:


//--------------------- .text._ZN10layer_norm13ln_fwd_kernelINS_13Kernel_traitsI6__halfS2_fS2_fjLj1536ELj1ELj4ELj1ELj16ENS_18Kernel_traits_baseILj1536ES2_S2_fS2_fjLj128EEEEELb0ELb0ELb1ELb0EEEvNS_9FwdParamsE --------------------------
	.section	.text._ZN10layer_norm13ln_fwd_kernelINS_13Kernel_traitsI6__halfS2_fS2_fjLj1536ELj1ELj4ELj1ELj16ENS_18Kernel_traits_baseILj1536ES2_S2_fS2_fjLj128EEEEELb0ELb0ELb1ELb0EEEvNS_9FwdParamsE,"ax",@progbits
	.sectioninfo	@"SHI_REGISTERS=179"
	.align	128
        .global         _ZN10layer_norm13ln_fwd_kernelINS_13Kernel_traitsI6__halfS2_fS2_fjLj1536ELj1ELj4ELj1ELj16ENS_18Kernel_traits_baseILj1536ES2_S2_fS2_fjLj128EEEEELb0ELb0ELb1ELb0EEEvNS_9FwdParamsE
        .type           _ZN10layer_norm13ln_fwd_kernelINS_13Kernel_traitsI6__halfS2_fS2_fjLj1536ELj1ELj4ELj1ELj16ENS_18Kernel_traits_baseILj1536ES2_S2_fS2_fjLj128EEEEELb0ELb0ELb1ELb0EEEvNS_9FwdParamsE,@function
        .size           _ZN10layer_norm13ln_fwd_kernelINS_13Kernel_traitsI6__halfS2_fS2_fjLj1536ELj1ELj4ELj1ELj16ENS_18Kernel_traits_baseILj1536ES2_S2_fS2_fjLj128EEEEELb0ELb0ELb1ELb0EEEvNS_9FwdParamsE,(.L_x_43158 - _ZN10layer_norm13ln_fwd_kernelINS_13Kernel_traitsI6__halfS2_fS2_fjLj1536ELj1ELj4ELj1ELj16ENS_18Kernel_traits_baseILj1536ES2_S2_fS2_fjLj128EEEEELb0ELb0ELb1ELb0EEEvNS_9FwdParamsE)
        .other          _ZN10layer_norm13ln_fwd_kernelINS_13Kernel_traitsI6__halfS2_fS2_fjLj1536ELj1ELj4ELj1ELj16ENS_18Kernel_traits_baseILj1536ES2_S2_fS2_fjLj128EEEEELb0ELb0ELb1ELb0EEEvNS_9FwdParamsE,@"STO_CUDA_ENTRY STV_DEFAULT"
_ZN10layer_norm13ln_fwd_kernelINS_13Kernel_traitsI6__halfS2_fS2_fjLj1536ELj1ELj4ELj1ELj16ENS_18Kernel_traits_baseILj1536ES2_S2_fS2_fjLj128EEEEELb0ELb0ELb1ELb0EEEvNS_9FwdParamsE:
.text._ZN10layer_norm13ln_fwd_kernelINS_13Kernel_traitsI6__halfS2_fS2_fjLj1536ELj1ELj4ELj1ELj16ENS_18Kernel_traits_baseILj1536ES2_S2_fS2_fjLj128EEEEELb0ELb0ELb1ELb0EEEvNS_9FwdParamsE:
        /* <DEDUP_REMOVED lines=32> */
.L_x_26213:
[----:B01----:R-:W-:Y:S05]  /*0200*/  BSYNC B0 ;  /* 0x0000000000007941 */ /* 0x003fea0003800000 */
.L_x_26212:
        /* <DEDUP_REMOVED lines=13> */
.L_x_26215:
[----:B0-----:R-:W-:Y:S05]  /*02e0*/  BSYNC B0 ;  /* 0x0000000000007941 */ /* 0x001fea0003800000 */
.L_x_26214:
        /* <DEDUP_REMOVED lines=13> */
.L_x_26217:
[----:B0-----:R-:W-:Y:S05]  /*03c0*/  BSYNC B0 ;  /* 0x0000000000007941 */ /* 0x001fea0003800000 */
.L_x_26216:
        /* <DEDUP_REMOVED lines=13> */
.L_x_26219:
[----:B0-----:R-:W-:Y:S05]  /*04a0*/  BSYNC B0 ;  /* 0x0000000000007941 */ /* 0x001fea0003800000 */
.L_x_26218:
        /* <DEDUP_REMOVED lines=13> */
.L_x_26221:
[----:B0-----:R-:W-:Y:S05]  /*0580*/  BSYNC B0 ;  /* 0x0000000000007941 */ /* 0x001fea0003800000 */
.L_x_26220:
        /* <DEDUP_REMOVED lines=15> */
.L_x_26223:
[----:B0-----:R-:W-:Y:S05]  /*0680*/  BSYNC B0 ;  /* 0x0000000000007941 */ /* 0x001fea0003800000 */
.L_x_26222:
        /* <DEDUP_REMOVED lines=17> */
[----:B------:R-:W-:Y:S02]  /*07a0*/  HADD2.F32 R91, -RZ, R85.H1_H1 ;  /* 0x30000055ff5b7230 */ /* 0x000fe40000004100 */
[----:B------:R-:W-:Y:S02]  /*07b0*/  HADD2.F32 R86, -RZ, R87.H0_H0 ;  /* 0x20000057ff567230 */ /* 0x000fe40000004100 */
[--C-:B------:R-:W-:Y:S02]  /*07c0*/  HADD2.F32 R76, -RZ, R68.reuse.H0_H0 ;  /* 0x20000044ff4c7230 */ /* 0x100fe40000004100 */
[----:B------:R-:W-:-:S02]  /*07d0*/  HADD2.F32 R77, -RZ, R68.H1_H1 ;  /* 0x30000044ff4d7230 */ /* 0x000fc40000004100 */
[--C-:B------:R-:W-:Y:S02]  /*07e0*/  HADD2.F32 R74, -RZ, R69.reuse.H0_H0 ;  /* 0x20000045ff4a7230 */ /* 0x100fe40000004100 */
[----:B------:R-:W-:Y:S02]  /*07f0*/  HADD2.F32 R75, -RZ, R69.H1_H1 ;  /* 0x30000045ff4b7230 */ /* 0x000fe40000004100 */
[----:B------:R-:W-:Y:S02]  /*0800*/  HADD2.F32 R70, -RZ, R71.H0_H0 ;  /* 0x20000047ff467230 */ /* 0x000fe40000004100 */
        /* <DEDUP_REMOVED lines=75> */
.L_x_26347:
        /* <DEDUP_REMOVED lines=57> */
[----:B0----5:R-:W-:-:S05]  /*1050*/  HADD2.F32 R8, -RZ, R104.H0_H0 ;  /* 0x20000068ff087230 */ /* 0x021fca0000004100 */
[----:B------:R-:W-:-:S04]  /*1060*/  FMUL.FTZ R8, R8, c[0x0][0x1ec] ;  /* 0x00007b0008087a20 */ /* 0x000fc80000410000 */
[----:B------:R-:W-:Y:S02]  /*1070*/  @P3 FADD.FTZ R8, R4, R8 ;  /* 0x0000000804083221 */ /* 0x000fe40000010000 */
.L_x_26227:
[----:B0-----:R-:W-:Y:S05]  /*1080*/  BSYNC B1 ;  /* 0x0000000000017941 */ /* 0x001fea0003800000 */
.L_x_26226:
[----:B------:R-:W-:Y:S01]  /*1090*/  BSSY B1, `(.L_x_26228) ;  /* 0x0000005000017945 */ /* 0x000fe20003800000 */
[----:B------:R-:W-:Y:S05]  /*10a0*/  @!P4 BRA `(.L_x_26229) ;  /* 0x000000300000c947 */ /* 0x000fea0003800000 */
[----:B-----5:R-:W-:-:S05]  /*10b0*/  HADD2.F32 R9, -RZ, R104.H1_H1 ;  /* 0x30000068ff097230 */ /* 0x020fca0000004100 */
[----:B------:R-:W-:-:S04]  /*10c0*/  FMUL.FTZ R9, R9, c[0x0][0x1ec] ;  /* 0x00007b0009097a20 */ /* 0x000fc80000410000 */
[----:B------:R-:W-:Y:S02]  /*10d0*/  @P3 FADD.FTZ R9, R5, R9 ;  /* 0x0000000905093221 */ /* 0x000fe40000010000 */
.L_x_26229:
[----:B------:R-:W-:Y:S05]  /*10e0*/  BSYNC B1 ;  /* 0x0000000000017941 */ /* 0x000fea0003800000 */
.L_x_26228:
[----:B------:R-:W-:Y:S01]  /*10f0*/  BSSY B1, `(.L_x_26230) ;  /* 0x0000005000017945 */ /* 0x000fe20003800000 */
[----:B------:R-:W-:Y:S05]  /*1100*/  @!P4 BRA `(.L_x_26231) ;  /* 0x000000300000c947 */ /* 0x000fea0003800000 */
[----:B-----5:R-:W-:-:S05]  /*1110*/  HADD2.F32 R10, -RZ, R105.H0_H0 ;  /* 0x20000069ff0a7230 */ /* 0x020fca0000004100 */
[----:B------:R-:W-:-:S04]  /*1120*/  FMUL.FTZ R10, R10, c[0x0][0x1ec] ;  /* 0x00007b000a0a7a20 */ /* 0x000fc80000410000 */
[----:B------:R-:W-:Y:S02]  /*1130*/  @P3 FADD.FTZ R10, R6, R10 ;  /* 0x0000000a060a3221 */ /* 0x000fe40000010000 */
.L_x_26231:
[----:B------:R-:W-:Y:S05]  /*1140*/  BSYNC B1 ;  /* 0x0000000000017941 */ /* 0x000fea0003800000 */
.L_x_26230:
[----:B------:R-:W-:Y:S01]  /*1150*/  BSSY B1, `(.L_x_26232) ;  /* 0x0000005000017945 */ /* 0x000fe20003800000 */
[----:B------:R-:W-:Y:S05]  /*1160*/  @!P4 BRA `(.L_x_26233) ;  /* 0x000000300000c947 */ /* 0x000fea0003800000 */
[----:B-----5:R-:W-:-:S05]  /*1170*/  HADD2.F32 R11, -RZ, R105.H1_H1 ;  /* 0x30000069ff0b7230 */ /* 0x020fca0000004100 */
[----:B------:R-:W-:-:S04]  /*1180*/  FMUL.FTZ R11, R11, c[0x0][0x1ec] ;  /* 0x00007b000b0b7a20 */ /* 0x000fc80000410000 */
[----:B------:R-:W-:Y:S02]  /*1190*/  @P3 FADD.FTZ R11, R7, R11 ;  /* 0x0000000b070b3221 */ /* 0x000fe40000010000 */
.L_x_26233:
[----:B------:R-:W-:Y:S05]  /*11a0*/  BSYNC B1 ;  /* 0x0000000000017941 */ /* 0x000fea0003800000 */
.L_x_26232:
[----:B------:R-:W-:Y:S01]  /*11b0*/  BSSY B1, `(.L_x_26234) ;  /* 0x0000005000017945 */ /* 0x000fe20003800000 */
[----:B------:R-:W-:Y:S05]  /*11c0*/  @!P4 BRA `(.L_x_26235) ;  /* 0x000000300000c947 */ /* 0x000fea0003800000 */
[----:B-----5:R-:W-:-:S05]  /*11d0*/  HADD2.F32 R16, -RZ, R106.H0_H0 ;  /* 0x2000006aff107230 */ /* 0x020fca0000004100 */
[----:B------:R-:W-:-:S04]  /*11e0*/  FMUL.FTZ R16, R16, c[0x0][0x1ec] ;  /* 0x00007b0010107a20 */ /* 0x000fc80000410000 */
[----:B------:R-:W-:Y:S02]  /*11f0*/  @P3 FADD.FTZ R16, R12, R16 ;  /* 0x000000100c103221 */ /* 0x000fe40000010000 */
.L_x_26235:
[----:B------:R-:W-:Y:S05]  /*1200*/  BSYNC B1 ;  /* 0x0000000000017941 */ /* 0x000fea0003800000 */
.L_x_26234:
[----:B------:R-:W-:Y:S01]  /*1210*/  BSSY B1, `(.L_x_26236) ;  /* 0x0000005000017945 */ /* 0x000fe20003800000 */
[----:B------:R-:W-:Y:S05]  /*1220*/  @!P4 BRA `(.L_x_26237) ;  /* 0x000000300000c947 */ /* 0x000fea0003800000 */
[----:B-----5:R-:W-:-:S05]  /*1230*/  HADD2.F32 R17, -RZ, R106.H1_H1 ;  /* 0x3000006aff117230 */ /* 0x020fca0000004100 */
[----:B------:R-:W-:-:S04]  /*1240*/  FMUL.FTZ R17, R17, c[0x0][0x1ec] ;  /* 0x00007b0011117a20 */ /* 0x000fc80000410000 */
[----:B------:R-:W-:Y:S02]  /*1250*/  @P3 FADD.FTZ R17, R13, R17 ;  /* 0x000000110d113221 */ /* 0x000fe40000010000 */
.L_x_26237:
[----:B------:R-:W-:Y:S05]  /*1260*/  BSYNC B1 ;  /* 0x0000000000017941 */ /* 0x000fea0003800000 */
.L_x_26236:
[----:B------:R-:W-:Y:S01]  /*1270*/  BSSY B1, `(.L_x_26238) ;  /* 0x0000005000017945 */ /* 0x000fe20003800000 */
[----:B------:R-:W-:Y:S05]  /*1280*/  @!P4 BRA `(.L_x_26239) ;  /* 0x000000300000c947 */ /* 0x000fea0003800000 */
[----:B-----5:R-:W-:-:S05]  /*1290*/  HADD2.F32 R18, -RZ, R107.H0_H0 ;  /* 0x2000006bff127230 */ /* 0x020fca0000004100 */
[----:B------:R-:W-:-:S04]  /*12a0*/  FMUL.FTZ R18, R18, c[0x0][0x1ec] ;  /* 0x00007b0012127a20 */ /* 0x000fc80000410000 */
[----:B------:R-:W-:Y:S02]  /*12b0*/  @P3 FADD.FTZ R18, R14, R18 ;  /* 0x000000120e123221 */ /* 0x000fe40000010000 */
.L_x_26239:
[----:B------:R-:W-:Y:S05]  /*12c0*/  BSYNC B1 ;  /* 0x0000000000017941 */ /* 0x000fea0003800000 */
.L_x_26238:
[----:B------:R-:W-:Y:S01]  /*12d0*/  BSSY B1, `(.L_x_26240) ;  /* 0x0000005000017945 */ /* 0x000fe20003800000 */
[----:B------:R-:W-:Y:S05]  /*12e0*/  @!P4 BRA `(.L_x_26241) ;  /* 0x000000300000c947 */ /* 0x000fea0003800000 */
[----:B-----5:R-:W-:-:S05]  /*12f0*/  HADD2.F32 R19, -RZ, R107.H1_H1 ;  /* 0x3000006bff137230 */ /* 0x020fca0000004100 */
[----:B------:R-:W-:-:S04]  /*1300*/  FMUL.FTZ R19, R19, c[0x0][0x1ec] ;  /* 0x00007b0013137a20 */ /* 0x000fc80000410000 */
[----:B------:R-:W-:Y:S02]  /*1310*/  @P3 FADD.FTZ R19, R15, R19 ;  /* 0x000000130f133221 */ /* 0x000fe40000010000 */
.L_x_26241:
[----:B------:R-:W-:Y:S05]  /*1320*/  BSYNC B1 ;  /* 0x0000000000017941 */ /* 0x000fea0003800000 */
.L_x_26240:
[----:B------:R-:W-:Y:S01]  /*1330*/  HFMA2.MMA R61, -RZ, RZ, 0, 1.9073486328125e-06 ;  /* 0x00000020ff3d7435 */ /* 0x000fe200000001ff */
[----:B------:R-:W-:-:S09]  /*1340*/  IADD3 R166, R166, 0x20, RZ ;  /* 0x00000020a6a67810 */ /* 0x000fd20007ffe0ff */
[C---:B------:R-:W-:Y:S01]  /*1350*/  IMAD.WIDE.U32 R60, R62.reuse, R61, c[0x0][0x188] ;  /* 0x000062003e3c7625 */ /* 0x040fe200078e003d */
[----:B------:R-:W-:-:S04]  /*1360*/  IADD3 R62, R62, 0x20, RZ ;  /* 0x000000203e3e7810 */ /* 0x000fc80007ffe0ff */
[----:B------:R0:W-:Y:S04]  /*1370*/  STG.E.128 [R60.64], R8 ;  /* 0x000000083c007986 */ /* 0x0001e8000c101d04 */
[----:B------:R0:W-:Y:S02]  /*1380*/  STG.E.128 [R60.64+0x10], R16 ;  /* 0x000010103c007986 */ /* 0x0001e4000c101d04 */
.L_x_26225:
[----:B------:R-:W-:Y:S05]  /*1390*/  BSYNC B0 ;  /* 0x0000000000007941 */ /* 0x000fea0003800000 */
.L_x_26224:
        /* <DEDUP_REMOVED lines=42> */
.L_x_26245:
[----:B0-----:R-:W-:Y:S05]  /*1640*/  BSYNC B1 ;  /* 0x0000000000017941 */ /* 0x001fea0003800000 */
.L_x_26244:
[----:B------:R-:W-:Y:S01]  /*1650*/  BSSY B1, `(.L_x_26246) ;  /* 0x0000005000017945 */ /* 0x000fe20003800000 */
[----:B------:R-:W-:Y:S05]  /*1660*/  @!P4 BRA `(.L_x_26247) ;  /* 0x000000300000c947 */ /* 0x000fea0003800000 */
[----:B-----5:R-:W-:-:S05]  /*1670*/  HADD2.F32 R21, -RZ, R104.H1_H1 ;  /* 0x30000068ff157230 */ /* 0x020fca0000004100 */
[----:B------:R-:W-:-:S04]  /*1680*/  FMUL.FTZ R21, R21, c[0x0][0x1ec] ;  /* 0x00007b0015157a20 */ /* 0x000fc80000410000 */
[----:B------:R-:W-:Y:S02]  /*1690*/  @P3 FADD.FTZ R21, R5, R21 ;  /* 0x0000001505153221 */ /* 0x000fe40000010000 */
.L_x_26247:
[----:B------:R-:W-:Y:S05]  /*16a0*/  BSYNC B1 ;  /* 0x0000000000017941 */ /* 0x000fea0003800000 */
.L_x_26246:
[----:B------:R-:W-:Y:S01]  /*16b0*/  BSSY B1, `(.L_x_26248) ;  /* 0x0000005000017945 */ /* 0x000fe20003800000 */
[----:B------:R-:W-:Y:S05]  /*16c0*/  @!P4 BRA `(.L_x_26249) ;  /* 0x000000300000c947 */ /* 0x000fea0003800000 */
[----:B-----5:R-:W-:-:S05]  /*16d0*/  HADD2.F32 R22, -RZ, R105.H0_H0 ;  /* 0x20000069ff167230 */ /* 0x020fca0000004100 */
[----:B------:R-:W-:-:S04]  /*16e0*/  FMUL.FTZ R22, R22, c[0x0][0x1ec] ;  /* 0x00007b0016167a20 */ /* 0x000fc80000410000 */
[----:B------:R-:W-:Y:S02]  /*16f0*/  @P3 FADD.FTZ R22, R6, R22 ;  /* 0x0000001606163221 */ /* 0x000fe40000010000 */
.L_x_26249:
[----:B------:R-:W-:Y:S05]  /*1700*/  BSYNC B1 ;  /* 0x0000000000017941 */ /* 0x000fea0003800000 */
.L_x_26248:
[----:B------:R-:W-:Y:S01]  /*1710*/  BSSY B1, `(.L_x_26250) ;  /* 0x0000005000017945 */ /* 0x000fe20003800000 */
[----:B------:R-:W-:Y:S05]  /*1720*/  @!P4 BRA `(.L_x_26251) ;  /* 0x000000300000c947 */ /* 0x000fea0003800000 */
[----:B-----5:R-:W-:-:S05]  /*1730*/  HADD2.F32 R23, -RZ, R105.H1_H1 ;  /* 0x30000069ff177230 */ /* 0x020fca0000004100 */
[----:B------:R-:W-:-:S04]  /*1740*/  FMUL.FTZ R23, R23, c[0x0][0x1ec] ;  /* 0x00007b0017177a20 */ /* 0x000fc80000410000 */
[----:B------:R-:W-:Y:S02]  /*1750*/  @P3 FADD.FTZ R23, R7, R23 ;  /* 0x0000001707173221 */ /* 0x000fe40000010000 */
.L_x_26251:
[----:B------:R-:W-:Y:S05]  /*1760*/  BSYNC B1 ;  /* 0x0000000000017941 */ /* 0x000fea0003800000 */
.L_x_26250:
[----:B------:R-:W-:Y:S01]  /*1770*/  BSSY B1, `(.L_x_26252) ;  /* 0x0000005000017945 */ /* 0x000fe20003800000 */
[----:B------:R-:W-:Y:S05]  /*1780*/  @!P4 BRA `(.L_x_26253) ;  /* 0x000000300000c947 */ /* 0x000fea0003800000 */
[----:B-----5:R-:W-:-:S05]  /*1790*/  HADD2.F32 R24, -RZ, R106.H0_H0 ;  /* 0x2000006aff187230 */ /* 0x020fca0000004100 */
[----:B------:R-:W-:-:S04]  /*17a0*/  FMUL.FTZ R24, R24, c[0x0][0x1ec] ;  /* 0x00007b0018187a20 */ /* 0x000fc80000410000 */
[----:B------:R-:W-:Y:S02]  /*17b0*/  @P3 FADD.FTZ R24, R12, R24 ;  /* 0x000000180c183221 */ /* 0x000fe40000010000 */
.L_x_26253:
[----:B------:R-:W-:Y:S05]  /*17c0*/  BSYNC B1 ;  /* 0x0000000000017941 */ /* 0x000fea0003800000 */
.L_x_26252:
[----:B------:R-:W-:Y:S01]  /*17d0*/  BSSY B1, `(.L_x_26254) ;  /* 0x0000005000017945 */ /* 0x000fe20003800000 */
[----:B------:R-:W-:Y:S05]  /*17e0*/  @!P4 BRA `(.L_x_26255) ;  /* 0x000000300000c947 */ /* 0x000fea0003800000 */
[----:B-----5:R-:W-:-:S05]  /*17f0*/  HADD2.F32 R25, -RZ, R106.H1_H1 ;  /* 0x3000006aff197230 */ /* 0x020fca0000004100 */
[----:B------:R-:W-:-:S04]  /*1800*/  FMUL.FTZ R25, R25, c[0x0][0x1ec] ;  /* 0x00007b0019197a20 */ /* 0x000fc80000410000 */
[----:B------:R-:W-:Y:S02]  /*1810*/  @P3 FADD.FTZ R25, R13, R25 ;  /* 0x000000190d193221 */ /* 0x000fe40000010000 */
.L_x_26255:
[----:B------:R-:W-:Y:S05]  /*1820*/  BSYNC B1 ;  /* 0x0000000000017941 */ /* 0x000fea0003800000 */
.L_x_26254:
[----:B------:R-:W-:Y:S01]  /*1830*/  BSSY B1, `(.L_x_26256) ;  /* 0x0000005000017945 */ /* 0x000fe20003800000 */
[----:B------:R-:W-:Y:S05]  /*1840*/  @!P4 BRA `(.L_x_26257) ;  /* 0x000000300000c947 */ /* 0x000fea0003800000 */
[----:B-----5:R-:W-:-:S05]  /*1850*/  HADD2.F32 R26, -RZ, R107.H0_H0 ;  /* 0x2000006bff1a7230 */ /* 0x020fca0000004100 */
[----:B------:R-:W-:-:S04]  /*1860*/  FMUL.FTZ R26, R26, c[0x0][0x1ec] ;  /* 0x00007b001a1a7a20 */ /* 0x000fc80000410000 */
[----:B------:R-:W-:Y:S02]  /*1870*/  @P3 FADD.FTZ R26, R14, R26 ;  /* 0x0000001a0e1a3221 */ /* 0x000fe40000010000 */
.L_x_26257:
[----:B------:R-:W-:Y:S05]  /*1880*/  BSYNC B1 ;  /* 0x0000000000017941 */ /* 0x000fea0003800000 */
.L_x_26256:
[----:B------:R-:W-:Y:S01]  /*1890*/  BSSY B1, `(.L_x_26258) ;  /* 0x0000005000017945 */ /* 0x000fe20003800000 */
[----:B------:R-:W-:Y:S05]  /*18a0*/  @!P4 BRA `(.L_x_26259) ;  /* 0x000000300000c947 */ /* 0x000fea0003800000 */
[----:B-----5:R-:W-:-:S05]  /*18b0*/  HADD2.F32 R27, -RZ, R107.H1_H1 ;  /* 0x3000006bff1b7230 */ /* 0x020fca0000004100 */
[----:B------:R-:W-:-:S04]  /*18c0*/  FMUL.FTZ R27, R27, c[0x0][0x1ec] ;  /* 0x00007b001b1b7a20 */ /* 0x000fc80000410000 */
[----:B------:R-:W-:Y:S02]  /*18d0*/  @P3 FADD.FTZ R27, R15, R27 ;  /* 0x0000001b0f1b3221 */ /* 0x000fe40000010000 */
.L_x_26259:
[----:B------:R-:W-:Y:S05]  /*18e0*/  BSYNC B1 ;  /* 0x0000000000017941 */ /* 0x000fea0003800000 */
.L_x_26258:
[----:B------:R-:W-:Y:S01]  /*18f0*/  HFMA2.MMA R61, -RZ, RZ, 0, 1.9073486328125e-06 ;  /* 0x00000020ff3d7435 */ /* 0x000fe200000001ff */
[----:B------:R-:W-:-:S09]  /*1900*/  IADD3 R166, R166, 0x20, RZ ;  /* 0x00000020a6a67810 */ /* 0x000fd20007ffe0ff */
[C---:B------:R-:W-:Y:S01]  /*1910*/  IMAD.WIDE.U32 R60, R62.reuse, R61, c[0x0][0x188] ;  /* 0x000062003e3c7625 */ /* 0x040fe200078e003d */
[----:B------:R-:W-:-:S04]  /*1920*/  IADD3 R62, R62, 0x20, RZ ;  /* 0x000000203e3e7810 */ /* 0x000fc80007ffe0ff */
[----:B------:R0:W-:Y:S04]  /*1930*/  STG.E.128 [R60.64], R20 ;  /* 0x000000143c007986 */ /* 0x0001e8000c101d04 */
[----:B------:R0:W-:Y:S02]  /*1940*/  STG.E.128 [R60.64+0x10], R24 ;  /* 0x000010183c007986 */ /* 0x0001e4000c101d04 */
.L_x_26243:
[----:B------:R-:W-:Y:S05]  /*1950*/  BSYNC B0 ;  /* 0x0000000000007941 */ /* 0x000fea0003800000 */
.L_x_26242:
        /* <DEDUP_REMOVED lines=42> */
.L_x_26263:
[----:B0-----:R-:W-:Y:S05]  /*1c00*/  BSYNC B1 ;  /* 0x0000000000017941 */ /* 0x001fea0003800000 */
.L_x_26262:
[----:B------:R-:W-:Y:S01]  /*1c10*/  BSSY B1, `(.L_x_26264) ;  /* 0x0000005000017945 */ /* 0x000fe20003800000 */
[----:B------:R-:W-:Y:S05]  /*1c20*/  @!P4 BRA `(.L_x_26265) ;  /* 0x000000300000c947 */ /* 0x000fea0003800000 */
[----:B-----5:R-:W-:-:S05]  /*1c30*/  HADD2.F32 R29, -RZ, R104.H1_H1 ;  /* 0x30000068ff1d7230 */ /* 0x020fca0000004100 */
[----:B------:R-:W-:-:S04]  /*1c40*/  FMUL.FTZ R29, R29, c[0x0][0x1ec] ;  /* 0x00007b001d1d7a20 */ /* 0x000fc80000410000 */
[----:B------:R-:W-:Y:S02]  /*1c50*/  @P3 FADD.FTZ R29, R5, R29 ;  /* 0x0000001d051d3221 */ /* 0x000fe40000010000 */
.L_x_26265:
[----:B------:R-:W-:Y:S05]  /*1c60*/  BSYNC B1 ;  /* 0x0000000000017941 */ /* 0x000fea0003800000 */
.L_x_26264:
[----:B------:R-:W-:Y:S01]  /*1c70*/  BSSY B1, `(.L_x_26266) ;  /* 0x0000005000017945 */ /* 0x000fe20003800000 */
[----:B------:R-:W-:Y:S05]  /*1c80*/  @!P4 BRA `(.L_x_26267) ;  /* 0x000000300000c947 */ /* 0x000fea0003800000 */
[----:B-----5:R-:W-:-:S05]  /*1c90*/  HADD2.F32 R30, -RZ, R105.H0_H0 ;  /* 0x20000069ff1e7230 */ /* 0x020fca0000004100 */
[----:B------:R-:W-:-:S04]  /*1ca0*/  FMUL.FTZ R30, R30, c[0x0][0x1ec] ;  /* 0x00007b001e1e7a20 */ /* 0x000fc80000410000 */
[----:B------:R-:W-:Y:S02]  /*1cb0*/  @P3 FADD.FTZ R30, R6, R30 ;  /* 0x0000001e061e3221 */ /* 0x000fe40000010000 */
.L_x_26267:
[----:B------:R-:W-:Y:S05]  /*1cc0*/  BSYNC B1 ;  /* 0x0000000000017941 */ /* 0x000fea0003800000 */
.L_x_26266:
[----:B------:R-:W-:Y:S01]  /*1cd0*/  BSSY B1, `(.L_x_26268) ;  /* 0x0000005000017945 */ /* 0x000fe20003800000 */
[----:B------:R-:W-:Y:S05]  /*1ce0*/  @!P4 BRA `(.L_x_26269) ;  /* 0x000000300000c947 */ /* 0x000fea0003800000 */
[----:B-----5:R-:W-:-:S05]  /*1cf0*/  HADD2.F32 R31, -RZ, R105.H1_H1 ;  /* 0x30000069ff1f7230 */ /* 0x020fca0000004100 */
[----:B------:R-:W-:-:S04]  /*1d00*/  FMUL.FTZ R31, R31, c[0x0][0x1ec] ;  /* 0x00007b001f1f7a20 */ /* 0x000fc80000410000 */
[----:B------:R-:W-:Y:S02]  /*1d10*/  @P3 FADD.FTZ R31, R7, R31 ;  /* 0x0000001f071f3221 */ /* 0x000fe40000010000 */
.L_x_26269:
[----:B------:R-:W-:Y:S05]  /*1d20*/  BSYNC B1 ;  /* 0x0000000000017941 */ /* 0x000fea0003800000 */
.L_x_26268:
[----:B------:R-:W-:Y:S01]  /*1d30*/  BSSY B1, `(.L_x_26270) ;  /* 0x0000005000017945 */ /* 0x000fe20003800000 */
[----:B------:R-:W-:Y:S05]  /*1d40*/  @!P4 BRA `(.L_x_26271) ;  /* 0x000000300000c947 */ /* 0x000fea0003800000 */
[----:B-----5:R-:W-:-:S05]  /*1d50*/  HADD2.F32 R32, -RZ, R106.H0_H0 ;  /* 0x2000006aff207230 */ /* 0x020fca0000004100 */
[----:B------:R-:W-:-:S04]  /*1d60*/  FMUL.FTZ R32, R32, c[0x0][0x1ec] ;  /* 0x00007b0020207a20 */ /* 0x000fc80000410000 */
[----:B------:R-:W-:Y:S02]  /*1d70*/  @P3 FADD.FTZ R32, R12, R32 ;  /* 0x000000200c203221 */ /* 0x000fe40000010000 */
.L_x_26271:
[----:B------:R-:W-:Y:S05]  /*1d80*/  BSYNC B1 ;  /* 0x0000000000017941 */ /* 0x000fea0003800000 */
.L_x_26270:
[----:B------:R-:W-:Y:S01]  /*1d90*/  BSSY B1, `(.L_x_26272) ;  /* 0x0000005000017945 */ /* 0x000fe20003800000 */
[----:B------:R-:W-:Y:S05]  /*1da0*/  @!P4 BRA `(.L_x_26273) ;  /* 0x000000300000c947 */ /* 0x000fea0003800000 */
[----:B-----5:R-:W-:-:S05]  /*1db0*/  HADD2.F32 R33, -RZ, R106.H1_H1 ;  /* 0x3000006aff217230 */ /* 0x020fca0000004100 */
[----:B------:R-:W-:-:S04]  /*1dc0*/  FMUL.FTZ R33, R33, c[0x0][0x1ec] ;  /* 0x00007b0021217a20 */ /* 0x000fc80000410000 */
[----:B------:R-:W-:Y:S02]  /*1dd0*/  @P3 FADD.FTZ R33, R13, R33 ;  /* 0x000000210d213221 */ /* 0x000fe40000010000 */
.L_x_26273:
[----:B------:R-:W-:Y:S05]  /*1de0*/  BSYNC B1 ;  /* 0x0000000000017941 */ /* 0x000fea0003800000 */
.L_x_26272:
[----:B------:R-:W-:Y:S01]  /*1df0*/  BSSY B1, `(.L_x_26274) ;  /* 0x0000005000017945 */ /* 0x000fe20003800000 */
[----:B------:R-:W-:Y:S05]  /*1e00*/  @!P4 BRA `(.L_x_26275) ;  /* 0x000000300000c947 */ /* 0x000fea0003800000 */
[----:B-----5:R-:W-:-:S05]  /*1e10*/  HADD2.F32 R34, -RZ, R107.H0_H0 ;  /* 0x2000006bff227230 */ /* 0x020fca0000004100 */
[----:B------:R-:W-:-:S04]  /*1e20*/  FMUL.FTZ R34, R34, c[0x0][0x1ec] ;  /* 0x00007b0022227a20 */ /* 0x000fc80000410000 */
[----:B------:R-:W-:Y:S02]  /*1e30*/  @P3 FADD.FTZ R34, R14, R34 ;  /* 0x000000220e223221 */ /* 0x000fe40000010000 */
.L_x_26275:
[----:B------:R-:W-:Y:S05]  /*1e40*/  BSYNC B1 ;  /* 0x0000000000017941 */ /* 0x000fea0003800000 */
.L_x_26274:
[----:B------:R-:W-:Y:S01]  /*1e50*/  BSSY B1, `(.L_x_26276) ;  /* 0x0000005000017945 */ /* 0x000fe20003800000 */
[----:B------:R-:W-:Y:S05]  /*1e60*/  @!P4 BRA `(.L_x_26277) ;  /* 0x000000300000c947 */ /* 0x000fea0003800000 */
[----:B-----5:R-:W-:-:S05]  /*1e70*/  HADD2.F32 R35, -RZ, R107.H1_H1 ;  /* 0x3000006bff237230 */ /* 0x020fca0000004100 */
[----:B------:R-:W-:-:S04]  /*1e80*/  FMUL.FTZ R35, R35, c[0x0][0x1ec] ;  /* 0x00007b0023237a20 */ /* 0x000fc80000410000 */
[----:B------:R-:W-:Y:S02]  /*1e90*/  @P3 FADD.FTZ R35, R15, R35 ;  /* 0x000000230f233221 */ /* 0x000fe40000010000 */
.L_x_26277:
[----:B------:R-:W-:Y:S05]  /*1ea0*/  BSYNC B1 ;  /* 0x0000000000017941 */ /* 0x000fea0003800000 */
.L_x_26276:
[----:B------:R-:W-:Y:S01]  /*1eb0*/  HFMA2.MMA R61, -RZ, RZ, 0, 1.9073486328125e-06 ;  /* 0x00000020ff3d7435 */ /* 0x000fe200000001ff */
[----:B------:R-:W-:-:S09]  /*1ec0*/  IADD3 R166, R166, 0x20, RZ ;  /* 0x00000020a6a67810 */ /* 0x000fd20007ffe0ff */
[C---:B------:R-:W-:Y:S01]  /*1ed0*/  IMAD.WIDE.U32 R60, R62.reuse, R61, c[0x0][0x188] ;  /* 0x000062003e3c7625 */ /* 0x040fe200078e003d */
[----:B------:R-:W-:-:S04]  /*1ee0*/  IADD3 R62, R62, 0x20, RZ ;  /* 0x000000203e3e7810 */ /* 0x000fc80007ffe0ff */
[----:B------:R0:W-:Y:S04]  /*1ef0*/  STG.E.128 [R60.64], R28 ;  /* 0x0000001c3c007986 */ /* 0x0001e8000c101d04 */
[----:B------:R0:W-:Y:S02]  /*1f00*/  STG.E.128 [R60.64+0x10], R32 ;  /* 0x000010203c007986 */ /* 0x0001e4000c101d04 */
.L_x_26261:
[----:B------:R-:W-:Y:S05]  /*1f10*/  BSYNC B0 ;  /* 0x0000000000007941 */ /* 0x000fea0003800000 */
.L_x_26260:
        /* <DEDUP_REMOVED lines=42> */
.L_x_26281:
[----:B0-----:R-:W-:Y:S05]  /*21c0*/  BSYNC B1 ;  /* 0x0000000000017941 */ /* 0x001fea0003800000 */
.L_x_26280:
[----:B------:R-:W-:Y:S01]  /*21d0*/  BSSY B1, `(.L_x_26282) ;  /* 0x0000005000017945 */ /* 0x000fe20003800000 */
[----:B------:R-:W-:Y:S05]  /*21e0*/  @!P4 BRA `(.L_x_26283) ;  /* 0x000000300000c947 */ /* 0x000fea0003800000 */
[----:B-----5:R-:W-:-:S05]  /*21f0*/  HADD2.F32 R37, -RZ, R104.H1_H1 ;  /* 0x30000068ff257230 */ /* 0x020fca0000004100 */
[----:B------:R-:W-:-:S04]  /*2200*/  FMUL.FTZ R37, R37, c[0x0][0x1ec] ;  /* 0x00007b0025257a20 */ /* 0x000fc80000410000 */
[----:B------:R-:W-:Y:S02]  /*2210*/  @P3 FADD.FTZ R37, R5, R37 ;  /* 0x0000002505253221 */ /* 0x000fe40000010000 */
.L_x_26283:
[----:B------:R-:W-:Y:S05]  /*2220*/  BSYNC B1 ;  /* 0x0000000000017941 */ /* 0x000fea0003800000 */
.L_x_26282:
[----:B------:R-:W-:Y:S01]  /*2230*/  BSSY B1, `(.L_x_26284) ;  /* 0x0000005000017945 */ /* 0x000fe20003800000 */
[----:B------:R-:W-:Y:S05]  /*2240*/  @!P4 BRA `(.L_x_26285) ;  /* 0x000000300000c947 */ /* 0x000fea0003800000 */
[----:B-----5:R-:W-:-:S05]  /*2250*/  HADD2.F32 R38, -RZ, R105.H0_H0 ;  /* 0x20000069ff267230 */ /* 0x020fca0000004100 */
[----:B------:R-:W-:-:S04]  /*2260*/  FMUL.FTZ R38, R38, c[0x0][0x1ec] ;  /* 0x00007b0026267a20 */ /* 0x000fc80000410000 */
[----:B------:R-:W-:Y:S02]  /*2270*/  @P3 FADD.FTZ R38, R6, R38 ;  /* 0x0000002606263221 */ /* 0x000fe40000010000 */
.L_x_26285:
[----:B------:R-:W-:Y:S05]  /*2280*/  BSYNC B1 ;  /* 0x0000000000017941 */ /* 0x000fea0003800000 */
.L_x_26284:
[----:B------:R-:W-:Y:S01]  /*2290*/  BSSY B1, `(.L_x_26286) ;  /* 0x0000005000017945 */ /* 0x000fe20003800000 */
[----:B------:R-:W-:Y:S05]  /*22a0*/  @!P4 BRA `(.L_x_26287) ;  /* 0x000000300000c947 */ /* 0x000fea0003800000 */
[----:B-----5:R-:W-:-:S05]  /*22b0*/  HADD2.F32 R39, -RZ, R105.H1_H1 ;  /* 0x30000069ff277230 */ /* 0x020fca0000004100 */
[----:B------:R-:W-:-:S04]  /*22c0*/  FMUL.FTZ R39, R39, c[0x0][0x1ec] ;  /* 0x00007b0027277a20 */ /* 0x000fc80000410000 */
[----:B------:R-:W-:Y:S02]  /*22d0*/  @P3 FADD.FTZ R39, R7, R39 ;  /* 0x0000002707273221 */ /* 0x000fe40000010000 */
.L_x_26287:
[----:B------:R-:W-:Y:S05]  /*22e0*/  BSYNC B1 ;  /* 0x0000000000017941 */ /* 0x000fea0003800000 */
.L_x_26286:
[----:B------:R-:W-:Y:S01]  /*22f0*/  BSSY B1, `(.L_x_26288) ;  /* 0x0000005000017945 */ /* 0x000fe20003800000 */
[----:B------:R-:W-:Y:S05]  /*2300*/  @!P4 BRA `(.L_x_26289) ;  /* 0x000000300000c947 */ /* 0x000fea0003800000 */
[----:B-----5:R-:W-:-:S05]  /*2310*/  HADD2.F32 R40, -RZ, R106.H0_H0 ;  /* 0x2000006aff287230 */ /* 0x020fca0000004100 */
[----:B------:R-:W-:-:S04]  /*2320*/  FMUL.FTZ R40, R40, c[0x0][0x1ec] ;  /* 0x00007b0028287a20 */ /* 0x000fc80000410000 */
[----:B------:R-:W-:Y:S02]  /*2330*/  @P3 FADD.FTZ R40, R12, R40 ;  /* 0x000000280c283221 */ /* 0x000fe40000010000 */
.L_x_26289:
[----:B------:R-:W-:Y:S05]  /*2340*/  BSYNC B1 ;  /* 0x0000000000017941 */ /* 0x000fea0003800000 */
.L_x_26288:
[----:B------:R-:W-:Y:S01]  /*2350*/  BSSY B1, `(.L_x_26290) ;  /* 0x0000005000017945 */ /* 0x000fe20003800000 */
[----:B------:R-:W-:Y:S05]  /*2360*/  @!P4 BRA `(.L_x_26291) ;  /* 0x000000300000c947 */ /* 0x000fea0003800000 */
[----:B-----5:R-:W-:-:S05]  /*2370*/  HADD2.F32 R41, -RZ, R106.H1_H1 ;  /* 0x3000006aff297230 */ /* 0x020fca0000004100 */
[----:B------:R-:W-:-:S04]  /*2380*/  FMUL.FTZ R41, R41, c[0x0][0x1ec] ;  /* 0x00007b0029297a20 */ /* 0x000fc80000410000 */
[----:B------:R-:W-:Y:S02]  /*2390*/  @P3 FADD.FTZ R41, R13, R41 ;  /* 0x000000290d293221 */ /* 0x000fe40000010000 */
.L_x_26291:
[----:B------:R-:W-:Y:S05]  /*23a0*/  BSYNC B1 ;  /* 0x0000000000017941 */ /* 0x000fea0003800000 */
.L_x_26290:
[----:B------:R-:W-:Y:S01]  /*23b0*/  BSSY B1, `(.L_x_26292) ;  /* 0x0000005000017945 */ /* 0x000fe20003800000 */
[----:B------:R-:W-:Y:S05]  /*23c0*/  @!P4 BRA `(.L_x_26293) ;  /* 0x000000300000c947 */ /* 0x000fea0003800000 */
[----:B-----5:R-:W-:-:S05]  /*23d0*/  HADD2.F32 R42, -RZ, R107.H0_H0 ;  /* 0x2000006bff2a7230 */ /* 0x020fca0000004100 */
[----:B------:R-:W-:-:S04]  /*23e0*/  FMUL.FTZ R42, R42, c[0x0][0x1ec] ;  /* 0x00007b002a2a7a20 */ /* 0x000fc80000410000 */
[----:B------:R-:W-:Y:S02]  /*23f0*/  @P3 FADD.FTZ R42, R14, R42 ;  /* 0x0000002a0e2a3221 */ /* 0x000fe40000010000 */
.L_x_26293:
[----:B------:R-:W-:Y:S05]  /*2400*/  BSYNC B1 ;  /* 0x0000000000017941 */ /* 0x000fea0003800000 */
.L_x_26292:
[----:B------:R-:W-:Y:S01]  /*2410*/  BSSY B1, `(.L_x_26294) ;  /* 0x0000005000017945 */ /* 0x000fe20003800000 */
[----:B------:R-:W-:Y:S05]  /*2420*/  @!P4 BRA `(.L_x_26295) ;  /* 0x000000300000c947 */ /* 0x000fea0003800000 */
[----:B-----5:R-:W-:-:S05]  /*2430*/  HADD2.F32 R43, -RZ, R107.H1_H1 ;  /* 0x3000006bff2b7230 */ /* 0x020fca0000004100 */
[----:B------:R-:W-:-:S04]  /*2440*/  FMUL.FTZ R43, R43, c[0x0][0x1ec] ;  /* 0x00007b002b2b7a20 */ /* 0x000fc80000410000 */
[----:B------:R-:W-:Y:S02]  /*2450*/  @P3 FADD.FTZ R43, R15, R43 ;  /* 0x0000002b0f2b3221 */ /* 0x000fe40000010000 */
.L_x_26295:
[----:B------:R-:W-:Y:S05]  /*2460*/  BSYNC B1 ;  /* 0x0000000000017941 */ /* 0x000fea0003800000 */
.L_x_26294:
[----:B------:R-:W-:Y:S01]  /*2470*/  HFMA2.MMA R61, -RZ, RZ, 0, 1.9073486328125e-06 ;  /* 0x00000020ff3d7435 */ /* 0x000fe200000001ff */
[----:B------:R-:W-:-:S09]  /*2480*/  IADD3 R166, R166, 0x20, RZ ;  /* 0x00000020a6a67810 */ /* 0x000fd20007ffe0ff */
[C---:B------:R-:W-:Y:S01]  /*2490*/  IMAD.WIDE.U32 R60, R62.reuse, R61, c[0x0][0x188] ;  /* 0x000062003e3c7625 */ /* 0x040fe200078e003d */
[----:B------:R-:W-:-:S04]  /*24a0*/  IADD3 R62, R62, 0x20, RZ ;  /* 0x000000203e3e7810 */ /* 0x000fc80007ffe0ff */
[----:B------:R0:W-:Y:S04]  /*24b0*/  STG.E.128 [R60.64], R36 ;  /* 0x000000243c007986 */ /* 0x0001e8000c101d04 */
[----:B------:R0:W-:Y:S02]  /*24c0*/  STG.E.128 [R60.64+0x10], R40 ;  /* 0x000010283c007986 */ /* 0x0001e4000c101d04 */
.L_x_26279:
[----:B------:R-:W-:Y:S05]  /*24d0*/  BSYNC B0 ;  /* 0x0000000000007941 */ /* 0x000fea0003800000 */
.L_x_26278:
        /* <DEDUP_REMOVED lines=42> */
.L_x_26299:
[----:B0-----:R-:W-:Y:S05]  /*2780*/  BSYNC B1 ;  /* 0x0000000000017941 */ /* 0x001fea0003800000 */
.L_x_26298:
[----:B------:R-:W-:Y:S01]  /*2790*/  BSSY B1, `(.L_x_26300) ;  /* 0x0000005000017945 */ /* 0x000fe20003800000 */
[----:B------:R-:W-:Y:S05]  /*27a0*/  @!P4 BRA `(.L_x_26301) ;  /* 0x000000300000c947 */ /* 0x000fea0003800000 */
[----:B-----5:R-:W-:-:S05]  /*27b0*/  HADD2.F32 R45, -RZ, R104.H1_H1 ;  /* 0x30000068ff2d7230 */ /* 0x020fca0000004100 */
[----:B------:R-:W-:-:S04]  /*27c0*/  FMUL.FTZ R45, R45, c[0x0][0x1ec] ;  /* 0x00007b002d2d7a20 */ /* 0x000fc80000410000 */
[----:B------:R-:W-:Y:S02]  /*27d0*/  @P3 FADD.FTZ R45, R5, R45 ;  /* 0x0000002d052d3221 */ /* 0x000fe40000010000 */
.L_x_26301:
[----:B------:R-:W-:Y:S05]  /*27e0*/  BSYNC B1 ;  /* 0x0000000000017941 */ /* 0x000fea0003800000 */
.L_x_26300:
[----:B------:R-:W-:Y:S01]  /*27f0*/  BSSY B1, `(.L_x_26302) ;  /* 0x0000005000017945 */ /* 0x000fe20003800000 */
[----:B------:R-:W-:Y:S05]  /*2800*/  @!P4 BRA `(.L_x_26303) ;  /* 0x000000300000c947 */ /* 0x000fea0003800000 */
[----:B-----5:R-:W-:-:S05]  /*2810*/  HADD2.F32 R46, -RZ, R105.H0_H0 ;  /* 0x20000069ff2e7230 */ /* 0x020fca0000004100 */
[----:B------:R-:W-:-:S04]  /*2820*/  FMUL.FTZ R46, R46, c[0x0][0x1ec] ;  /* 0x00007b002e2e7a20 */ /* 0x000fc80000410000 */
[----:B------:R-:W-:Y:S02]  /*2830*/  @P3 FADD.FTZ R46, R6, R46 ;  /* 0x0000002e062e3221 */ /* 0x000fe40000010000 */
.L_x_26303:
[----:B------:R-:W-:Y:S05]  /*2840*/  BSYNC B1 ;  /* 0x0000000000017941 */ /* 0x000fea0003800000 */
.L_x_26302:
[----:B------:R-:W-:Y:S01]  /*2850*/  BSSY B1, `(.L_x_26304) ;  /* 0x0000005000017945 */ /* 0x000fe20003800000 */
[----:B------:R-:W-:Y:S05]  /*2860*/  @!P4 BRA `(.L_x_26305) ;  /* 0x000000300000c947 */ /* 0x000fea0003800000 */
[----:B-----5:R-:W-:-:S05]  /*2870*/  HADD2.F32 R47, -RZ, R105.H1_H1 ;  /* 0x30000069ff2f7230 */ /* 0x020fca0000004100 */
[----:B------:R-:W-:-:S04]  /*2880*/  FMUL.FTZ R47, R47, c[0x0][0x1ec] ;  /* 0x00007b002f2f7a20 */ /* 0x000fc80000410000 */
[----:B------:R-:W-:Y:S02]  /*2890*/  @P3 FADD.FTZ R47, R7, R47 ;  /* 0x0000002f072f3221 */ /* 0x000fe40000010000 */
.L_x_26305:
[----:B------:R-:W-:Y:S05]  /*28a0*/  BSYNC B1 ;  /* 0x0000000000017941 */ /* 0x000fea0003800000 */
.L_x_26304:
[----:B------:R-:W-:Y:S01]  /*28b0*/  BSSY B1, `(.L_x_26306) ;  /* 0x0000005000017945 */ /* 0x000fe20003800000 */
[----:B------:R-:W-:Y:S05]  /*28c0*/  @!P4 BRA `(.L_x_26307) ;  /* 0x000000300000c947 */ /* 0x000fea0003800000 */
[----:B-----5:R-:W-:-:S05]  /*28d0*/  HADD2.F32 R48, -RZ, R106.H0_H0 ;  /* 0x2000006aff307230 */ /* 0x020fca0000004100 */
[----:B------:R-:W-:-:S04]  /*28e0*/  FMUL.FTZ R48, R48, c[0x0][0x1ec] ;  /* 0x00007b0030307a20 */ /* 0x000fc80000410000 */
[----:B------:R-:W-:Y:S02]  /*28f0*/  @P3 FADD.FTZ R48, R12, R48 ;  /* 0x000000300c303221 */ /* 0x000fe40000010000 */
.L_x_26307:
[----:B------:R-:W-:Y:S05]  /*2900*/  BSYNC B1 ;  /* 0x0000000000017941 */ /* 0x000fea0003800000 */
.L_x_26306:
[----:B------:R-:W-:Y:S01]  /*2910*/  BSSY B1, `(.L_x_26308) ;  /* 0x0000005000017945 */ /* 0x000fe20003800000 */
[----:B------:R-:W-:Y:S05]  /*2920*/  @!P4 BRA `(.L_x_26309) ;  /* 0x000000300000c947 */ /* 0x000fea0003800000 */
[----:B-----5:R-:W-:-:S05]  /*2930*/  HADD2.F32 R49, -RZ, R106.H1_H1 ;  /* 0x3000006aff317230 */ /* 0x020fca0000004100 */
[----:B------:R-:W-:-:S04]  /*2940*/  FMUL.FTZ R49, R49, c[0x0][0x1ec] ;  /* 0x00007b0031317a20 */ /* 0x000fc80000410000 */
[----:B------:R-:W-:Y:S02]  /*2950*/  @P3 FADD.FTZ R49, R13, R49 ;  /* 0x000000310d313221 */ /* 0x000fe40000010000 */
.L_x_26309:
[----:B------:R-:W-:Y:S05]  /*2960*/  BSYNC B1 ;  /* 0x0000000000017941 */ /* 0x000fea0003800000 */
.L_x_26308:
[----:B------:R-:W-:Y:S01]  /*2970*/  BSSY B1, `(.L_x_26310) ;  /* 0x0000005000017945 */ /* 0x000fe20003800000 */
[----:B------:R-:W-:Y:S05]  /*2980*/  @!P4 BRA `(.L_x_26311) ;  /* 0x000000300000c947 */ /* 0x000fea0003800000 */
[----:B-----5:R-:W-:-:S05]  /*2990*/  HADD2.F32 R50, -RZ, R107.H0_H0 ;  /* 0x2000006bff327230 */ /* 0x020fca0000004100 */
[----:B------:R-:W-:-:S04]  /*29a0*/  FMUL.FTZ R50, R50, c[0x0][0x1ec] ;  /* 0x00007b0032327a20 */ /* 0x000fc80000410000 */
[----:B------:R-:W-:Y:S02]  /*29b0*/  @P3 FADD.FTZ R50, R14, R50 ;  /* 0x000000320e323221 */ /* 0x000fe40000010000 */
.L_x_26311:
[----:B------:R-:W-:Y:S05]  /*29c0*/  BSYNC B1 ;  /* 0x0000000000017941 */ /* 0x000fea0003800000 */
.L_x_26310:
[----:B------:R-:W-:Y:S01]  /*29d0*/  BSSY B1, `(.L_x_26312) ;  /* 0x0000005000017945 */ /* 0x000fe20003800000 */
[----:B------:R-:W-:Y:S05]  /*29e0*/  @!P4 BRA `(.L_x_26313) ;  /* 0x000000300000c947 */ /* 0x000fea0003800000 */
[----:B-----5:R-:W-:-:S05]  /*29f0*/  HADD2.F32 R51, -RZ, R107.H1_H1 ;  /* 0x3000006bff337230 */ /* 0x020fca0000004100 */
[----:B------:R-:W-:-:S04]  /*2a00*/  FMUL.FTZ R51, R51, c[0x0][0x1ec] ;  /* 0x00007b0033337a20 */ /* 0x000fc80000410000 */
[----:B------:R-:W-:Y:S02]  /*2a10*/  @P3 FADD.FTZ R51, R15, R51 ;  /* 0x000000330f333221 */ /* 0x000fe40000010000 */
.L_x_26313:
[----:B------:R-:W-:Y:S05]  /*2a20*/  BSYNC B1 ;  /* 0x0000000000017941 */ /* 0x000fea0003800000 */
.L_x_26312:
[----:B------:R-:W-:Y:S01]  /*2a30*/  HFMA2.MMA R61, -RZ, RZ, 0, 1.9073486328125e-06 ;  /* 0x00000020ff3d7435 */ /* 0x000fe200000001ff */
[----:B------:R-:W-:-:S09]  /*2a40*/  IADD3 R166, R166, 0x20, RZ ;  /* 0x00000020a6a67810 */ /* 0x000fd20007ffe0ff */
[C---:B------:R-:W-:Y:S01]  /*2a50*/  IMAD.WIDE.U32 R60, R62.reuse, R61, c[0x0][0x188] ;  /* 0x000062003e3c7625 */ /* 0x040fe200078e003d */
[----:B------:R-:W-:-:S04]  /*2a60*/  IADD3 R62, R62, 0x20, RZ ;  /* 0x000000203e3e7810 */ /* 0x000fc80007ffe0ff */
[----:B------:R0:W-:Y:S04]  /*2a70*/  STG.E.128 [R60.64], R44 ;  /* 0x0000002c3c007986 */ /* 0x0001e8000c101d04 */
[----:B------:R0:W-:Y:S02]  /*2a80*/  STG.E.128 [R60.64+0x10], R48 ;  /* 0x000010303c007986 */ /* 0x0001e4000c101d04 */
.L_x_26297:
[----:B------:R-:W-:Y:S05]  /*2a90*/  BSYNC B0 ;  /* 0x0000000000007941 */ /* 0x000fea0003800000 */
.L_x_26296:
        /* <DEDUP_REMOVED lines=40> */
[----:B-----5:R-:W-:-:S05]  /*2d20*/  HADD2.F32 R52, -RZ, R104.H0_H0 ;  /* 0x20000068ff347230 */ /* 0x020fca0000004100 */
[----:B------:R-:W-:-:S04]  /*2d30*/  FMUL.FTZ R52, R52, c[0x0][0x1ec] ;  /* 0x00007b0034347a20 */ /* 0x000fc80000410000 */
[----:B------:R-:W-:Y:S02]  /*2d40*/  @P2 FADD.FTZ R52, R4, R52 ;  /* 0x0000003404342221 */ /* 0x000fe40000010000 */
.L_x_26317:
[----:B------:R-:W-:Y:S05]  /*2d50*/  BSYNC B1 ;  /* 0x0000000000017941 */ /* 0x000fea0003800000 */
.L_x_26316:
[----:B------:R-:W-:Y:S01]  /*2d60*/  BSSY B1, `(.L_x_26318) ;  /* 0x0000005000017945 */ /* 0x000fe20003800000 */
[----:B------:R-:W-:Y:S05]  /*2d70*/  @!P3 BRA `(.L_x_26319) ;  /* 0x000000300000b947 */ /* 0x000fea0003800000 */
[----:B-----5:R-:W-:-:S05]  /*2d80*/  HADD2.F32 R53, -RZ, R104.H1_H1 ;  /* 0x30000068ff357230 */ /* 0x020fca0000004100 */
[----:B------:R-:W-:-:S04]  /*2d90*/  FMUL.FTZ R53, R53, c[0x0][0x1ec] ;  /* 0x00007b0035357a20 */ /* 0x000fc80000410000 */
[----:B------:R-:W-:Y:S02]  /*2da0*/  @P2 FADD.FTZ R53, R5, R53 ;  /* 0x0000003505352221 */ /* 0x000fe40000010000 */
.L_x_26319:
[----:B------:R-:W-:Y:S05]  /*2db0*/  BSYNC B1 ;  /* 0x0000000000017941 */ /* 0x000fea0003800000 */
.L_x_26318:
[----:B------:R-:W-:Y:S01]  /*2dc0*/  BSSY B1, `(.L_x_26320) ;  /* 0x0000005000017945 */ /* 0x000fe20003800000 */
[----:B------:R-:W-:Y:S05]  /*2dd0*/  @!P3 BRA `(.L_x_26321) ;  /* 0x000000300000b947 */ /* 0x000fea0003800000 */
[----:B-----5:R-:W-:-:S05]  /*2de0*/  HADD2.F32 R54, -RZ, R105.H0_H0 ;  /* 0x20000069ff367230 */ /* 0x020fca0000004100 */
[----:B------:R-:W-:-:S04]  /*2df0*/  FMUL.FTZ R54, R54, c[0x0][0x1ec] ;  /* 0x00007b0036367a20 */ /* 0x000fc80000410000 */
[----:B------:R-:W-:Y:S02]  /*2e00*/  @P2 FADD.FTZ R54, R6, R54 ;  /* 0x0000003606362221 */ /* 0x000fe40000010000 */
.L_x_26321:
[----:B------:R-:W-:Y:S05]  /*2e10*/  BSYNC B1 ;  /* 0x0000000000017941 */ /* 0x000fea0003800000 */
.L_x_26320:
[----:B------:R-:W-:Y:S01]  /*2e20*/  BSSY B1, `(.L_x_26322) ;  /* 0x0000005000017945 */ /* 0x000fe20003800000 */
[----:B------:R-:W-:Y:S05]  /*2e30*/  @!P3 BRA `(.L_x_26323) ;  /* 0x000000300000b947 */ /* 0x000fea0003800000 */
[----:B-----5:R-:W-:-:S05]  /*2e40*/  HADD2.F32 R55, -RZ, R105.H1_H1 ;  /* 0x30000069ff377230 */ /* 0x020fca0000004100 */
[----:B------:R-:W-:-:S04]  /*2e50*/  FMUL.FTZ R55, R55, c[0x0][0x1ec] ;  /* 0x00007b0037377a20 */ /* 0x000fc80000410000 */
[----:B------:R-:W-:Y:S02]  /*2e60*/  @P2 FADD.FTZ R55, R7, R55 ;  /* 0x0000003707372221 */ /* 0x000fe40000010000 */
.L_x_26323:
[----:B------:R-:W-:Y:S05]  /*2e70*/  BSYNC B1 ;  /* 0x0000000000017941 */ /* 0x000fea0003800000 */
.L_x_26322:
[----:B------:R-:W-:Y:S01]  /*2e80*/  BSSY B1, `(.L_x_26324) ;  /* 0x0000005000017945 */ /* 0x000fe20003800000 */
[----:B------:R-:W-:Y:S05]  /*2e90*/  @!P3 BRA `(.L_x_26325) ;  /* 0x000000300000b947 */ /* 0x000fea0003800000 */
[----:B-----5:R-:W-:-:S05]  /*2ea0*/  HADD2.F32 R56, -RZ, R106.H0_H0 ;  /* 0x2000006aff387230 */ /* 0x020fca0000004100 */
[----:B------:R-:W-:-:S04]  /*2eb0*/  FMUL.FTZ R56, R56, c[0x0][0x1ec] ;  /* 0x00007b0038387a20 */ /* 0x000fc80000410000 */
[----:B------:R-:W-:Y:S02]  /*2ec0*/  @P2 FADD.FTZ R56, R12, R56 ;  /* 0x000000380c382221 */ /* 0x000fe40000010000 */
.L_x_26325:
[----:B------:R-:W-:Y:S05]  /*2ed0*/  BSYNC B1 ;  /* 0x0000000000017941 */ /* 0x000fea0003800000 */
.L_x_26324:
[----:B------:R-:W-:Y:S01]  /*2ee0*/  BSSY B1, `(.L_x_26326) ;  /* 0x0000005000017945 */ /* 0x000fe20003800000 */
[----:B------:R-:W-:Y:S05]  /*2ef0*/  @!P3 BRA `(.L_x_26327) ;  /* 0x000000300000b947 */ /* 0x000fea0003800000 */
[----:B-----5:R-:W-:-:S05]  /*2f00*/  HADD2.F32 R57, -RZ, R106.H1_H1 ;  /* 0x3000006aff397230 */ /* 0x020fca0000004100 */
[----:B------:R-:W-:-:S04]  /*2f10*/  FMUL.FTZ R57, R57, c[0x0][0x1ec] ;  /* 0x00007b0039397a20 */ /* 0x000fc80000410000 */
[----:B------:R-:W-:Y:S02]  /*2f20*/  @P2 FADD.FTZ R57, R13, R57 ;  /* 0x000000390d392221 */ /* 0x000fe40000010000 */
.L_x_26327:
[----:B------:R-:W-:Y:S05]  /*2f30*/  BSYNC B1 ;  /* 0x0000000000017941 */ /* 0x000fea0003800000 */
.L_x_26326:
[----:B------:R-:W-:Y:S01]  /*2f40*/  BSSY B1, `(.L_x_26328) ;  /* 0x0000005000017945 */ /* 0x000fe20003800000 */
[----:B------:R-:W-:Y:S05]  /*2f50*/  @!P3 BRA `(.L_x_26329) ;  /* 0x000000300000b947 */ /* 0x000fea0003800000 */
[----:B-----5:R-:W-:-:S05]  /*2f60*/  HADD2.F32 R58, -RZ, R107.H0_H0 ;  /* 0x2000006bff3a7230 */ /* 0x020fca0000004100 */
[----:B------:R-:W-:-:S04]  /*2f70*/  FMUL.FTZ R58, R58, c[0x0][0x1ec] ;  /* 0x00007b003a3a7a20 */ /* 0x000fc80000410000 */
[----:B------:R-:W-:Y:S02]  /*2f80*/  @P2 FADD.FTZ R58, R14, R58 ;  /* 0x0000003a0e3a2221 */ /* 0x000fe40000010000 */
.L_x_26329:
[----:B------:R-:W-:Y:S05]  /*2f90*/  BSYNC B1 ;  /* 0x0000000000017941 */ /* 0x000fea0003800000 */
.L_x_26328:
[----:B------:R-:W-:Y:S01]  /*2fa0*/  BSSY B1, `(.L_x_26330) ;  /* 0x0000005000017945 */ /* 0x000fe20003800000 */
[----:B------:R-:W-:Y:S05]  /*2fb0*/  @!P3 BRA `(.L_x_26331) ;  /* 0x000000300000b947 */ /* 0x000fea0003800000 */
[----:B-----5:R-:W-:-:S05]  /*2fc0*/  HADD2.F32 R59, -RZ, R107.H1_H1 ;  /* 0x3000006bff3b7230 */ /* 0x020fca0000004100 */
[----:B------:R-:W-:-:S04]  /*2fd0*/  FMUL.FTZ R59, R59, c[0x0][0x1ec] ;  /* 0x00007b003b3b7a20 */ /* 0x000fc80000410000 */
[----:B------:R-:W-:Y:S02]  /*2fe0*/  @P2 FADD.FTZ R59, R15, R59 ;  /* 0x0000003b0f3b2221 */ /* 0x000fe40000010000 */
.L_x_26331:
[----:B------:R-:W-:Y:S05]  /*2ff0*/  BSYNC B1 ;  /* 0x0000000000017941 */ /* 0x000fea0003800000 */
.L_x_26330:
[----:B------:R0:W-:Y:S04]  /*3000*/  STG.E.128 [R60.64], R52 ;  /* 0x000000343c007986 */ /* 0x0001e8000c101d04 */
[----:B------:R0:W-:Y:S02]  /*3010*/  STG.E.128 [R60.64+0x10], R56 ;  /* 0x000010383c007986 */ /* 0x0001e4000c101d04 */
.L_x_26315:
[----:B------:R-:W-:Y:S05]  /*3020*/  BSYNC B0 ;  /* 0x0000000000007941 */ /* 0x000fea0003800000 */
.L_x_26314:
        /* <DEDUP_REMOVED lines=60> */
.L_x_26348:
        /* <DEDUP_REMOVED lines=117> */
.L_x_26349:
        /* <DEDUP_REMOVED lines=59> */
.L_x_26337:
[----:B------:R-:W-:Y:S05]  /*3ef0*/  BSYNC B1 ;  /* 0x0000000000017941 */ /* 0x000fea0003800000 */
.L_x_26336:
        /* <DEDUP_REMOVED lines=35> */
.L_x_26339:
[----:B------:R-:W-:Y:S05]  /*4130*/  BSYNC B1 ;  /* 0x0000000000017941 */ /* 0x000fea0003800000 */
.L_x_26338:
        /* <DEDUP_REMOVED lines=35> */
.L_x_26341:
[----:B------:R-:W-:Y:S05]  /*4370*/  BSYNC B1 ;  /* 0x0000000000017941 */ /* 0x000fea0003800000 */
.L_x_26340:
        /* <DEDUP_REMOVED lines=35> */
.L_x_26343:
[----:B------:R-:W-:Y:S05]  /*45b0*/  BSYNC B1 ;  /* 0x0000000000017941 */ /* 0x000fea0003800000 */
.L_x_26342:
        /* <DEDUP_REMOVED lines=35> */
.L_x_26345:
[----:B------:R-:W-:Y:S05]  /*47f0*/  BSYNC B1 ;  /* 0x0000000000017941 */ /* 0x000fea0003800000 */
.L_x_26344:
        /* <DEDUP_REMOVED lines=32> */
.L_x_26335:
[----:B0-----:R-:W-:Y:S05]  /*4a00*/  BSYNC B0 ;  /* 0x0000000000007941 */ /* 0x001fea0003800000 */
.L_x_26334:
[----:B------:R-:W-:-:S04]  /*4a10*/  MOV R61, c[0x0][0x160] ;  /* 0x00005800003d7a02 */ /* 0x000fc80000000f00 */
[----:B------:R-:W-:-:S04]  /*4a20*/  LEA R164, R61, R164, 0x2 ;  /* 0x000000a43da47211 */ /* 0x000fc800078e10ff */
[----:B------:R-:W-:-:S13]  /*4a30*/  ISETP.GE.AND P2, PT, R164, c[0x0][0x164], PT ;  /* 0x00005900a4007a0c */ /* 0x000fda0003f46270 */
[----:B------:R-:W-:Y:S01]  /*4a40*/  @P2 CALL.REL.NOINC `(.L_x_26346) ;  /* 0x0000001000002944 */ /* 0x000fe20003c00000 */
[----:B------:R-:W-:Y:S05]  /*4a50*/  BRA `(.L_x_26347) ;  /* 0xffffc26000007947 */ /* 0x000fea000383ffff */
.L_x_26346:
[----:B------:R-:W-:Y:S05]  /*4a60*/  EXIT ;  /* 0x000000000000794d */ /* 0x000fea0003800000 */
.L_x_26332:
[----:B------:R-:W-:Y:S01]  /*4a70*/  HFMA2.MMA R169, -RZ, RZ, 0, 5.9604644775390625e-08 ;  /* 0x00000001ffa97435 */ /* 0x000fe200000001ff */
[----:B------:R-:W-:Y:S02]  /*4a80*/  MOV R62, R165 ;  /* 0x000000a5003e7202 */ /* 0x000fe40000000f00 */
[----:B------:R-:W-:Y:S02]  /*4a90*/  MOV R166, 0x1f ;  /* 0x0000001f00a67802 */ /* 0x000fe40000000f00 */
[----:B------:R-:W-:Y:S02]  /*4aa0*/  MOV R167, 0xffffffff ;  /* 0xffffffff00a77802 */ /* 0x000fe40000000f00 */
[----:B------:R-:W-:Y:S02]  /*4ab0*/  MOV R60, 0x4ad0 ;  /* 0x00004ad0003c7802 */ /* 0x000fe40000000f00 */
[----:B-----5:R-:W-:Y:S05]  /*4ac0*/  CALL.REL.NOINC `($__internal_98_$__cuda_sm70_shflsync_bfly_p) ;  /* 0x000009c000007944 */ /* 0x020fea0003c00000 */
[----:B-1----:R-:W-:Y:S01]  /*4ad0*/  MOV R60, R169 ;  /* 0x000000a9003c7202 */ /* 0x002fe20000000f00 */
[----:B0-----:R-:W-:Y:S05]  /*4ae0*/  BRA `(.L_x_26348) ;  /* 0xffffe90000007947 */ /* 0x001fea000383ffff */
.L_x_26333:
[----:B------:R-:W-:Y:S01]  /*4af0*/  HFMA2.MMA R169, -RZ, RZ, 0, 1.1920928955078125e-07 ;  /* 0x00000002ffa97435 */ /* 0x000fe200000001ff */
[----:B------:R-:W-:Y:S02]  /*4b00*/  MOV R62, R168 ;  /* 0x000000a8003e7202 */ /* 0x000fe40000000f00 */
[----:B------:R-:W-:-:S02]  /*4b10*/  MOV R166, 0x1f ;  /* 0x0000001f00a67802 */ /* 0x000fc40000000f00 */
[----:B------:R-:W-:Y:S02]  /*4b20*/  MOV R167, 0xffffffff ;  /* 0xffffffff00a77802 */ /* 0x000fe40000000f00 */
[----:B------:R-:W-:Y:S02]  /*4b30*/  MOV R60, 0x4b50 ;  /* 0x00004b50003c7802 */ /* 0x000fe40000000f00 */
[----:B0----5:R-:W-:Y:S05]  /*4b40*/  CALL.REL.NOINC `($__internal_98_$__cuda_sm70_shflsync_bfly_p) ;  /* 0x0000094000007944 */ /* 0x021fea0003c00000 */
[----:B01----:R-:W-:Y:S01]  /*4b50*/  FADD.FTZ R62, R168, R169 ;  /* 0x000000a9a83e7221 */ /* 0x003fe20000010000 */
[----:B------:R-:W-:Y:S01]  /*4b60*/  HFMA2.MMA R169, -RZ, RZ, 0, 2.384185791015625e-07 ;  /* 0x00000004ffa97435 */ /* 0x000fe200000001ff */
[----:B------:R-:W-:Y:S02]  /*4b70*/  MOV R166, 0x1f ;  /* 0x0000001f00a67802 */ /* 0x000fe40000000f00 */
[----:B------:R-:W-:Y:S02]  /*4b80*/  MOV R167, 0xffffffff ;  /* 0xffffffff00a77802 */ /* 0x000fe40000000f00 */
[----:B------:R-:W-:Y:S02]  /*4b90*/  MOV R60, 0x4bb0 ;  /* 0x00004bb0003c7802 */ /* 0x000fe40000000f00 */
[----:B------:R-:W-:Y:S05]  /*4ba0*/  CALL.REL.NOINC `($__internal_98_$__cuda_sm70_shflsync_bfly_p) ;  /* 0x000008e000007944 */ /* 0x000fea0003c00000 */
[----:B01----:R-:W-:Y:S01]  /*4bb0*/  FADD.FTZ R62, R62, R169 ;  /* 0x000000a93e3e7221 */ /* 0x003fe20000010000 */
[----:B------:R-:W-:Y:S01]  /*4bc0*/  HFMA2.MMA R169, -RZ, RZ, 0, 4.76837158203125e-07 ;  /* 0x00000008ffa97435 */ /* 0x000fe200000001ff */
[----:B------:R-:W-:-:S02]  /*4bd0*/  MOV R166, 0x1f ;  /* 0x0000001f00a67802 */ /* 0x000fc40000000f00 */
[----:B------:R-:W-:Y:S02]  /*4be0*/  MOV R167, 0xffffffff ;  /* 0xffffffff00a77802 */ /* 0x000fe40000000f00 */
[----:B------:R-:W-:Y:S02]  /*4bf0*/  MOV R60, 0x4c10 ;  /* 0x00004c10003c7802 */ /* 0x000fe40000000f00 */
[----:B------:R-:W-:Y:S05]  /*4c00*/  CALL.REL.NOINC `($__internal_98_$__cuda_sm70_shflsync_bfly_p) ;  /* 0x0000088000007944 */ /* 0x000fea0003c00000 */
[----:B01----:R-:W-:Y:S01]  /*4c10*/  FADD.FTZ R62, R62, R169 ;  /* 0x000000a93e3e7221 */ /* 0x003fe20000010000 */
[----:B------:R-:W-:Y:S01]  /*4c20*/  HFMA2.MMA R169, -RZ, RZ, 0, 9.5367431640625e-07 ;  /* 0x00000010ffa97435 */ /* 0x000fe200000001ff */
[----:B------:R-:W-:Y:S02]  /*4c30*/  MOV R166, 0x1f ;  /* 0x0000001f00a67802 */ /* 0x000fe40000000f00 */
[----:B------:R-:W-:Y:S02]  /*4c40*/  MOV R167, 0xffffffff ;  /* 0xffffffff00a77802 */ /* 0x000fe40000000f00 */
[----:B------:R-:W-:Y:S02]  /*4c50*/  MOV R60, 0x4c70 ;  /* 0x00004c70003c7802 */ /* 0x000fe40000000f00 */
[----:B------:R-:W-:Y:S05]  /*4c60*/  CALL.REL.NOINC `($__internal_98_$__cuda_sm70_shflsync_bfly_p) ;  /* 0x0000082000007944 */ /* 0x000fea0003c00000 */
        /* <DEDUP_REMOVED lines=103> */
[----:B------:R-:W-:Y:S05]  /*52e0*/  CALL.REL.NOINC `($__internal_98_$__cuda_sm70_shflsync_bfly_p) ;  /* 0x000001a000007944 */ /* 0x000fea0003c00000 */
[----:B01----:R-:W-:Y:S01]  /*52f0*/  FADD.FTZ R62, R62, R169 ;  /* 0x000000a93e3e7221 */ /* 0x003fe20000010000 */
[----:B------:R-:W-:Y:S01]  /*5300*/  HFMA2.MMA R169, -RZ, RZ, 0, 1.1920928955078125e-07 ;  /* 0x00000002ffa97435 */ /* 0x000fe200000001ff */
[----:B------:R-:W-:Y:S02]  /*5310*/  MOV R166, 0x1f ;  /* 0x0000001f00a67802 */ /* 0x000fe40000000f00 */
[----:B------:R-:W-:Y:S02]  /*5320*/  MOV R167, 0xffffffff ;  /* 0xffffffff00a77802 */ /* 0x000fe40000000f00 */
[----:B------:R-:W-:Y:S02]  /*5330*/  MOV R60, 0x5350 ;  /* 0x00005350003c7802 */ /* 0x000fe40000000f00 */
[----:B------:R-:W-:Y:S05]  /*5340*/  CALL.REL.NOINC `($__internal_98_$__cuda_sm70_shflsync_bfly_p) ;  /* 0x0000014000007944 */ /* 0x000fea0003c00000 */
[----:B01----:R-:W-:Y:S01]  /*5350*/  FADD.FTZ R62, R62, R169 ;  /* 0x000000a93e3e7221 */ /* 0x003fe20000010000 */
[----:B------:R-:W-:Y:S01]  /*5360*/  HFMA2.MMA R169, -RZ, RZ, 0, 2.384185791015625e-07 ;  /* 0x00000004ffa97435 */ /* 0x000fe200000001ff */
[----:B------:R-:W-:Y:S02]  /*5370*/  MOV R166, 0x1f ;  /* 0x0000001f00a67802 */ /* 0x000fe40000000f00 */
[----:B------:R-:W-:-:S02]  /*5380*/  MOV R167, 0xffffffff ;  /* 0xffffffff00a77802 */ /* 0x000fc40000000f00 */
[----:B------:R-:W-:Y:S02]  /*5390*/  MOV R60, 0x53b0 ;  /* 0x000053b0003c7802 */ /* 0x000fe40000000f00 */
[----:B------:R-:W-:Y:S05]  /*53a0*/  CALL.REL.NOINC `($__internal_98_$__cuda_sm70_shflsync_bfly_p) ;  /* 0x000000e000007944 */ /* 0x000fea0003c00000 */
[----:B01----:R-:W-:Y:S01]  /*53b0*/  FADD.FTZ R62, R62, R169 ;  /* 0x000000a93e3e7221 */ /* 0x003fe20000010000 */
[----:B------:R-:W-:Y:S01]  /*53c0*/  HFMA2.MMA R169, -RZ, RZ, 0, 4.76837158203125e-07 ;  /* 0x00000008ffa97435 */ /* 0x000fe200000001ff */
[----:B------:R-:W-:Y:S02]  /*53d0*/  MOV R166, 0x1f ;  /* 0x0000001f00a67802 */ /* 0x000fe40000000f00 */
[----:B------:R-:W-:Y:S02]  /*53e0*/  MOV R167, 0xffffffff ;  /* 0xffffffff00a77802 */ /* 0x000fe40000000f00 */
[----:B------:R-:W-:Y:S02]  /*53f0*/  MOV R60, 0x5410 ;  /* 0x00005410003c7802 */ /* 0x000fe40000000f00 */
[----:B------:R-:W-:Y:S05]  /*5400*/  CALL.REL.NOINC `($__internal_98_$__cuda_sm70_shflsync_bfly_p) ;  /* 0x0000008000007944 */ /* 0x000fea0003c00000 */
[----:B-1----:R-:W-:Y:S01]  /*5410*/  FADD.FTZ R168, R62, R169 ;  /* 0x000000a93ea87221 */ /* 0x002fe20000010000 */
[----:B------:R-:W-:Y:S01]  /*5420*/  HFMA2.MMA R169, -RZ, RZ, 0, 9.5367431640625e-07 ;  /* 0x00000010ffa97435 */ /* 0x000fe200000001ff */
[----:B0-----:R-:W-:Y:S02]  /*5430*/  MOV R166, 0x1f ;  /* 0x0000001f00a67802 */ /* 0x001fe40000000f00 */
[----:B------:R-:W-:-:S02]  /*5440*/  MOV R167, 0xffffffff ;  /* 0xffffffff00a77802 */ /* 0x000fc40000000f00 */
[----:B------:R-:W-:Y:S02]  /*5450*/  MOV R62, R168 ;  /* 0x000000a8003e7202 */ /* 0x000fe40000000f00 */
[----:B------:R-:W-:Y:S02]  /*5460*/  MOV R60, 0x5480 ;  /* 0x00005480003c7802 */ /* 0x000fe40000000f00 */
[----:B------:R-:W-:Y:S05]  /*5470*/  CALL.REL.NOINC `($__internal_98_$__cuda_sm70_shflsync_bfly_p) ;  /* 0x0000001000007944 */ /* 0x000fea0003c00000 */
[----:B01----:R-:W-:Y:S05]  /*5480*/  BRA `(.L_x_26349) ;  /* 0xffffe6b000007947 */ /* 0x003fea000383ffff */
        .weak           $__internal_98_$__cuda_sm70_shflsync_bfly_p
        .type           $__internal_98_$__cuda_sm70_shflsync_bfly_p,@function
        .size           $__internal_98_$__cuda_sm70_shflsync_bfly_p,(.L_x_43158 - $__internal_98_$__cuda_sm70_shflsync_bfly_p)
$__internal_98_$__cuda_sm70_shflsync_bfly_p:
[----:B------:R-:W-:Y:S01]  /*5490*/  HFMA2.MMA R61, -RZ, RZ, 0, 0 ;  /* 0x00000000ff3d7435 */ /* 0x000fe200000001ff */
[----:B------:R-:W-:Y:S04]  /*54a0*/  WARPSYNC R167 ;  /* 0x000000a700007348 */ /* 0x000fe80003800000 */
[----:B------:R0:W1:Y:S01]  /*54b0*/  SHFL.BFLY PT, R169, R62, R169, R166 ;  /* 0x0c0000a93ea97389 */ /* 0x00006200000e00a6 */
[----:B------:R-:W-:Y:S05]  /*54c0*/  RET.REL.NODEC R60 `(_ZN10layer_norm13ln_fwd_kernelINS_13Kernel_traitsI6__halfS2_fS2_fjLj1536ELj1ELj4ELj1ELj16ENS_18Kernel_traits_baseILj1536ES2_S2_fS2_fjLj128EEEEELb0ELb0ELb1ELb0EEEvNS_9FwdParamsE) ;  /* 0xffffab303c007950 */ /* 0x000fea0003c3ffff */
.L_x_26350:
        /* <DEDUP_REMOVED lines=11> */
.L_x_43158:


//--------------------- .text._ZN10layer_norm13ln_fwd_kernelINS_13Kernel_traitsI6__halfS2_fS2_fjLj1536ELj1ELj4ELj1ELj16ENS_18Kernel_traits_baseILj1536ES2_S2_fS2_fjLj128EEEEELb0ELb0ELb1ELb1EEEvNS_9FwdParamsE --------------------------
	.section	.text._ZN10layer_norm13ln_fwd_kernelINS_13Kernel_traitsI6__halfS2_fS2_fjLj1536ELj1ELj4ELj1ELj16ENS_18Kernel_traits_baseILj1536ES2_S2_fS2_fjLj128EEEEELb0ELb0ELb1ELb1EEEvNS_9FwdParamsE,"ax",@progbits
	.sectioninfo	@"SHI_REGISTERS=168"
	.align	128
        .global         _ZN10layer_norm13ln_fwd_kernelINS_13Kernel_traitsI6__halfS2_fS2_fjLj1536ELj1ELj4ELj1ELj16ENS_18Kernel_traits_baseILj1536ES2_S2_fS2_fjLj128EEEEELb0ELb0ELb1ELb1EEEvNS_9FwdParamsE
        .type           _ZN10layer_norm13ln_fwd_kernelINS_13Kernel_traitsI6__halfS2_fS2_fjLj1536ELj1ELj4ELj1ELj16ENS_18Kernel_traits_baseILj1536ES2_S2_fS2_fjLj128EEEEELb0ELb0ELb1ELb1EEEvNS_9FwdParamsE,@function
        .size           _ZN10layer_norm13ln_fwd_kernelINS_13Kernel_traitsI6__halfS2_fS2_fjLj1536ELj1ELj4ELj1ELj16ENS_18Kernel_traits_baseILj1536ES2_S2_fS2_fjLj128EEEEELb0ELb0ELb1ELb1EEEvNS_9FwdParamsE,(.L_x_43159 - _ZN10layer_norm13ln_fwd_kernelINS_13Kernel_traitsI6__halfS2_fS2_fjLj1536ELj1ELj4ELj1ELj16ENS_18Kernel_traits_baseILj1536ES2_S2_fS2_fjLj128EEEEELb0ELb0ELb1ELb1EEEvNS_9FwdParamsE)
        .other          _ZN10layer_norm13ln_fwd_kernelINS_13Kernel_traitsI6__halfS2_fS2_fjLj1536ELj1ELj4ELj1ELj16ENS_18Kernel_traits_baseILj1536ES2_S2_fS2_fjLj128EEEEELb0ELb0ELb1ELb1EEEvNS_9FwdParamsE,@"STO_CUDA_ENTRY STV_DEFAULT"
_ZN10layer_norm13ln_fwd_kernelINS_13Kernel_traitsI6__halfS2_fS2_fjLj1536ELj1ELj4ELj1ELj16ENS_18Kernel_traits_baseILj1536ES2_S2_fS2_fjLj128EEEEELb0ELb0ELb1ELb1EEEvNS_9FwdParamsE:
.text._ZN10layer_norm13ln_fwd_kernelINS_13Kernel_traitsI6__halfS2_fS2_fjLj1536ELj1ELj4ELj1ELj16ENS_18Kernel_traits_baseILj1536ES2_S2_fS2_fjLj128EEEEELb0ELb0ELb1ELb1EEEvNS_9FwdParamsE:
        /* <DEDUP_REMOVED lines=41> */
[----:B------:R-:W-:Y:S01]  /*0290*/  LOP3.LUT R165, R165, 0x1f, RZ, 0xc0, !PT ;  /* 0x0000001fa5a57812 */ /* 0x000fe200078ec0ff */
[----:B------:R-:W-:Y:S01]  /*02a0*/  HADD2.F32 R144, -RZ, R4.H1_H1 ;  /* 0x30000004ff907230 */ /* 0x000fe20000004100 */
[----:B------:R-:W-:Y:S01]  /*02b0*/  ULDC.U8 UR6, c[0x0][0x1f0] ;  /* 0x00007c0000067ab9 */ /* 0x000fe20000000000 */
[----:B------:R-:W-:-:S02]  /*02c0*/  HADD2.F32 R143, -RZ, R5.H0_H0 ;  /* 0x20000005ff8f7230 */ /* 0x000fc40000004100 */
[----:B------:R-:W-:Y:S02]  /*02d0*/  HADD2.F32 R142, -RZ, R5.H1_H1 ;  /* 0x30000005ff8e7230 */ /* 0x000fe40000004100 */
[--C-:B------:R-:W-:Y:S02]  /*02e0*/  HADD2.F32 R0, -RZ, R6.reuse.H0_H0 ;  /* 0x20000006ff007230 */ /* 0x100fe40000004100 */
[----:B0-----:R-:W-:Y:S02]  /*02f0*/  HADD2.F32 R2, -RZ, R6.H1_H1 ;  /* 0x30000006ff027230 */ /* 0x001fe40000004100 */
        /* <DEDUP_REMOVED lines=42> */
[--C-:B--2---:R-:W-:Y:S02]  /*05a0*/  HADD2.F32 R148, -RZ, R132.reuse.H0_H0 ;  /* 0x20000084ff947230 */ /* 0x104fe40000004100 */
[----:B------:R-:W-:Y:S02]  /*05b0*/  HADD2.F32 R141, -RZ, R132.H1_H1 ;  /* 0x30000084ff8d7230 */ /* 0x000fe40000004100 */
[----:B------:R-:W-:-:S02]  /*05c0*/  HADD2.F32 R140, -RZ, R133.H0_H0 ;  /* 0x20000085ff8c7230 */ /* 0x000fc40000004100 */
[----:B------:R-:W-:Y:S02]  /*05d0*/  HADD2.F32 R139, -RZ, R133.H1_H1 ;  /* 0x30000085ff8b7230 */ /* 0x000fe40000004100 */
[--C-:B------:R-:W-:Y:S02]  /*05e0*/  HADD2.F32 R136, -RZ, R135.reuse.H0_H0 ;  /* 0x20000087ff887230 */ /* 0x100fe40000004100 */
[--C-:B------:R-:W-:Y:S02]  /*05f0*/  HADD2.F32 R138, -RZ, R134.reuse.H0_H0 ;  /* 0x20000086ff8a7230 */ /* 0x100fe40000004100 */
[----:B------:R-:W-:Y:S02]  /*0600*/  HADD2.F32 R137, -RZ, R134.H1_H1 ;  /* 0x30000086ff897230 */ /* 0x000fe40000004100 */
[----:B------:R-:W-:Y:S02]  /*0610*/  HADD2.F32 R135, -RZ, R135.H1_H1 ;  /* 0x30000087ff877230 */ /* 0x000fe40000004100 */
        /* <DEDUP_REMOVED lines=40> */
.L_x_26452:
        /* <DEDUP_REMOVED lines=56> */
[----:B-----5:R-:W-:-:S05]  /*0c20*/  HADD2.F32 R44, -RZ, R36.H0_H0 ;  /* 0x20000024ff2c7230 */ /* 0x020fca0000004100 */
[----:B------:R-:W-:-:S04]  /*0c30*/  FMUL.FTZ R44, R44, c[0x0][0x1ec] ;  /* 0x00007b002c2c7a20 */ /* 0x000fc80000410000 */
[----:B------:R-:W-:Y:S02]  /*0c40*/  @P0 FADD.FTZ R44, R28, R44 ;  /* 0x0000002c1c2c0221 */ /* 0x000fe40000010000 */
.L_x_26352:
[----:B------:R-:W-:Y:S05]  /*0c50*/  BSYNC B0 ;  /* 0x0000000000007941 */ /* 0x000fea0003800000 */
.L_x_26351:
[----:B------:R-:W-:Y:S01]  /*0c60*/  BSSY B0, `(.L_x_26353) ;  /* 0x0000005000007945 */ /* 0x000fe20003800000 */
[----:B------:R-:W-:Y:S05]  /*0c70*/  @!P6 BRA `(.L_x_26354) ;  /* 0x000000300000e947 */ /* 0x000fea0003800000 */
[----:B-----5:R-:W-:-:S05]  /*0c80*/  HADD2.F32 R45, -RZ, R36.H1_H1 ;  /* 0x30000024ff2d7230 */ /* 0x020fca0000004100 */
[----:B------:R-:W-:-:S04]  /*0c90*/  FMUL.FTZ R45, R45, c[0x0][0x1ec] ;  /* 0x00007b002d2d7a20 */ /* 0x000fc80000410000 */
[----:B------:R-:W-:Y:S02]  /*0ca0*/  @P0 FADD.FTZ R45, R29, R45 ;  /* 0x0000002d1d2d0221 */ /* 0x000fe40000010000 */
.L_x_26354:
[----:B------:R-:W-:Y:S05]  /*0cb0*/  BSYNC B0 ;  /* 0x0000000000007941 */ /* 0x000fea0003800000 */
.L_x_26353:
[----:B------:R-:W-:Y:S01]  /*0cc0*/  BSSY B0, `(.L_x_26355) ;  /* 0x0000005000007945 */ /* 0x000fe20003800000 */
[----:B------:R-:W-:Y:S05]  /*0cd0*/  @!P6 BRA `(.L_x_26356) ;  /* 0x000000300000e947 */ /* 0x000fea0003800000 */
[----:B-----5:R-:W-:-:S05]  /*0ce0*/  HADD2.F32 R46, -RZ, R37.H0_H0 ;  /* 0x20000025ff2e7230 */ /* 0x020fca0000004100 */
[----:B------:R-:W-:-:S04]  /*0cf0*/  FMUL.FTZ R46, R46, c[0x0][0x1ec] ;  /* 0x00007b002e2e7a20 */ /* 0x000fc80000410000 */
[----:B------:R-:W-:Y:S02]  /*0d00*/  @P0 FADD.FTZ R46, R30, R46 ;  /* 0x0000002e1e2e0221 */ /* 0x000fe40000010000 */
.L_x_26356:
[----:B------:R-:W-:Y:S05]  /*0d10*/  BSYNC B0 ;  /* 0x0000000000007941 */ /* 0x000fea0003800000 */
.L_x_26355:
[----:B------:R-:W-:Y:S01]  /*0d20*/  BSSY B0, `(.L_x_26357) ;  /* 0x0000005000007945 */ /* 0x000fe20003800000 */
[----:B------:R-:W-:Y:S05]  /*0d30*/  @!P6 BRA `(.L_x_26358) ;  /* 0x000000300000e947 */ /* 0x000fea0003800000 */
[----:B-----5:R-:W-:-:S05]  /*0d40*/  HADD2.F32 R47, -RZ, R37.H1_H1 ;  /* 0x30000025ff2f7230 */ /* 0x020fca0000004100 */
[----:B------:R-:W-:-:S04]  /*0d50*/  FMUL.FTZ R47, R47, c[0x0][0x1ec] ;  /* 0x00007b002f2f7a20 */ /* 0x000fc80000410000 */
[----:B------:R-:W-:Y:S02]  /*0d60*/  @P0 FADD.FTZ R47, R31, R47 ;  /* 0x0000002f1f2f0221 */ /* 0x000fe40000010000 */
.L_x_26358:
[----:B------:R-:W-:Y:S05]  /*0d70*/  BSYNC B0 ;  /* 0x0000000000007941 */ /* 0x000fea0003800000 */
.L_x_26357:
[----:B------:R-:W-:Y:S01]  /*0d80*/  BSSY B0, `(.L_x_26359) ;  /* 0x0000005000007945 */ /* 0x000fe20003800000 */
[----:B------:R-:W-:Y:S05]  /*0d90*/  @!P6 BRA `(.L_x_26360) ;  /* 0x000000300000e947 */ /* 0x000fea0003800000 */
[----:B-----5:R-:W-:-:S05]  /*0da0*/  HADD2.F32 R40, -RZ, R38.H0_H0 ;  /* 0x20000026ff287230 */ /* 0x020fca0000004100 */
[----:B------:R-:W-:-:S04]  /*0db0*/  FMUL.FTZ R40, R40, c[0x0][0x1ec] ;  /* 0x00007b0028287a20 */ /* 0x000fc80000410000 */
[----:B------:R-:W-:Y:S02]  /*0dc0*/  @P0 FADD.FTZ R40, R32, R40 ;  /* 0x0000002820280221 */ /* 0x000fe40000010000 */
.L_x_26360:
[----:B------:R-:W-:Y:S05]  /*0dd0*/  BSYNC B0 ;  /* 0x0000000000007941 */ /* 0x000fea0003800000 */
.L_x_26359:
[----:B------:R-:W-:Y:S01]  /*0de0*/  BSSY B0, `(.L_x_26361) ;  /* 0x0000005000007945 */ /* 0x000fe20003800000 */
[----:B------:R-:W-:Y:S05]  /*0df0*/  @!P6 BRA `(.L_x_26362) ;  /* 0x000000300000e947 */ /* 0x000fea0003800000 */
[----:B-----5:R-:W-:-:S05]  /*0e00*/  HADD2.F32 R41, -RZ, R38.H1_H1 ;  /* 0x30000026ff297230 */ /* 0x020fca0000004100 */
[----:B------:R-:W-:-:S04]  /*0e10*/  FMUL.FTZ R41, R41, c[0x0][0x1ec] ;  /* 0x00007b0029297a20 */ /* 0x000fc80000410000 */
[----:B------:R-:W-:Y:S02]  /*0e20*/  @P0 FADD.FTZ R41, R33, R41 ;  /* 0x0000002921290221 */ /* 0x000fe40000010000 */
.L_x_26362:
[----:B------:R-:W-:Y:S05]  /*0e30*/  BSYNC B0 ;  /* 0x0000000000007941 */ /* 0x000fea0003800000 */
.L_x_26361:
[----:B------:R-:W-:Y:S01]  /*0e40*/  BSSY B0, `(.L_x_26363) ;  /* 0x0000005000007945 */ /* 0x000fe20003800000 */
[----:B------:R-:W-:Y:S05]  /*0e50*/  @!P6 BRA `(.L_x_26364) ;  /* 0x000000300000e947 */ /* 0x000fea0003800000 */
[----:B-----5:R-:W-:-:S05]  /*0e60*/  HADD2.F32 R42, -RZ, R39.H0_H0 ;  /* 0x20000027ff2a7230 */ /* 0x020fca0000004100 */
[----:B------:R-:W-:-:S04]  /*0e70*/  FMUL.FTZ R42, R42, c[0x0][0x1ec] ;  /* 0x00007b002a2a7a20 */ /* 0x000fc80000410000 */
[----:B------:R-:W-:Y:S02]  /*0e80*/  @P0 FADD.FTZ R42, R34, R42 ;  /* 0x0000002a222a0221 */ /* 0x000fe40000010000 */
.L_x_26364:
[----:B------:R-:W-:Y:S05]  /*0e90*/  BSYNC B0 ;  /* 0x0000000000007941 */ /* 0x000fea0003800000 */
.L_x_26363:
[----:B------:R-:W-:Y:S01]  /*0ea0*/  BSSY B0, `(.L_x_26365) ;  /* 0x0000005000007945 */ /* 0x000fe20003800000 */
[----:B------:R-:W-:Y:S05]  /*0eb0*/  @!P6 BRA `(.L_x_26366) ;  /* 0x000000300000e947 */ /* 0x000fea0003800000 */
[----:B-----5:R-:W-:-:S05]  /*0ec0*/  HADD2.F32 R43, -RZ, R39.H1_H1 ;  /* 0x30000027ff2b7230 */ /* 0x020fca0000004100 */
[----:B------:R-:W-:-:S04]  /*0ed0*/  FMUL.FTZ R43, R43, c[0x0][0x1ec] ;  /* 0x00007b002b2b7a20 */ /* 0x000fc80000410000 */
[----:B------:R-:W-:Y:S02]  /*0ee0*/  @P0 FADD.FTZ R43, R35, R43 ;  /* 0x0000002b232b0221 */ /* 0x000fe40000010000 */
.L_x_26366:
[----:B------:R-:W-:Y:S05]  /*0ef0*/  BSYNC B0 ;  /* 0x0000000000007941 */ /* 0x000fea0003800000 */
.L_x_26365:
        /* <DEDUP_REMOVED lines=37> */
[----:B-----5:R-:W-:-:S05]  /*1150*/  HADD2.F32 R52, -RZ, R36.H0_H0 ;  /* 0x20000024ff347230 */ /* 0x020fca0000004100 */
[----:B------:R-:W-:-:S04]  /*1160*/  FMUL.FTZ R52, R52, c[0x0][0x1ec] ;  /* 0x00007b0034347a20 */ /* 0x000fc80000410000 */
[----:B------:R-:W-:Y:S02]  /*1170*/  @P0 FADD.FTZ R52, R28, R52 ;  /* 0x000000341c340221 */ /* 0x000fe40000010000 */
.L_x_26368:
[----:B------:R-:W-:Y:S05]  /*1180*/  BSYNC B0 ;  /* 0x0000000000007941 */ /* 0x000fea0003800000 */
.L_x_26367:
[----:B------:R-:W-:Y:S01]  /*1190*/  BSSY B0, `(.L_x_26369) ;  /* 0x0000005000007945 */ /* 0x000fe20003800000 */
[----:B------:R-:W-:Y:S05]  /*11a0*/  @!P6 BRA `(.L_x_26370) ;  /* 0x000000300000e947 */ /* 0x000fea0003800000 */
[----:B-----5:R-:W-:-:S05]  /*11b0*/  HADD2.F32 R53, -RZ, R36.H1_H1 ;  /* 0x30000024ff357230 */ /* 0x020fca0000004100 */
[----:B------:R-:W-:-:S04]  /*11c0*/  FMUL.FTZ R53, R53, c[0x0][0x1ec] ;  /* 0x00007b0035357a20 */ /* 0x000fc80000410000 */
[----:B------:R-:W-:Y:S02]  /*11d0*/  @P0 FADD.FTZ R53, R29, R53 ;  /* 0x000000351d350221 */ /* 0x000fe40000010000 */
.L_x_26370:
[----:B------:R-:W-:Y:S05]  /*11e0*/  BSYNC B0 ;  /* 0x0000000000007941 */ /* 0x000fea0003800000 */
.L_x_26369:
[----:B------:R-:W-:Y:S01]  /*11f0*/  BSSY B0, `(.L_x_26371) ;  /* 0x0000005000007945 */ /* 0x000fe20003800000 */
[----:B------:R-:W-:Y:S05]  /*1200*/  @!P6 BRA `(.L_x_26372) ;  /* 0x000000300000e947 */ /* 0x000fea0003800000 */
[----:B-----5:R-:W-:-:S05]  /*1210*/  HADD2.F32 R54, -RZ, R37.H0_H0 ;  /* 0x20000025ff367230 */ /* 0x020fca0000004100 */
[----:B------:R-:W-:-:S04]  /*1220*/  FMUL.FTZ R54, R54, c[0x0][0x1ec] ;  /* 0x00007b0036367a20 */ /* 0x000fc80000410000 */
[----:B------:R-:W-:Y:S02]  /*1230*/  @P0 FADD.FTZ R54, R30, R54 ;  /* 0x000000361e360221 */ /* 0x000fe40000010000 */
.L_x_26372:
[----:B------:R-:W-:Y:S05]  /*1240*/  BSYNC B0 ;  /* 0x0000000000007941 */ /* 0x000fea0003800000 */
.L_x_26371:
[----:B------:R-:W-:Y:S01]  /*1250*/  BSSY B0, `(.L_x_26373) ;  /* 0x0000005000007945 */ /* 0x000fe20003800000 */
[----:B------:R-:W-:Y:S05]  /*1260*/  @!P6 BRA `(.L_x_26374) ;  /* 0x000000300000e947 */ /* 0x000fea0003800000 */
[----:B-----5:R-:W-:-:S05]  /*1270*/  HADD2.F32 R55, -RZ, R37.H1_H1 ;  /* 0x30000025ff377230 */ /* 0x020fca0000004100 */
[----:B------:R-:W-:-:S04]  /*1280*/  FMUL.FTZ R55, R55, c[0x0][0x1ec] ;  /* 0x00007b0037377a20 */ /* 0x000fc80000410000 */
[----:B------:R-:W-:Y:S02]  /*1290*/  @P0 FADD.FTZ R55, R31, R55 ;  /* 0x000000371f370221 */ /* 0x000fe40000010000 */
.L_x_26374:
[----:B------:R-:W-:Y:S05]  /*12a0*/  BSYNC B0 ;  /* 0x0000000000007941 */ /* 0x000fea0003800000 */
.L_x_26373:
[----:B------:R-:W-:Y:S01]  /*12b0*/  BSSY B0, `(.L_x_26375) ;  /* 0x0000005000007945 */ /* 0x000fe20003800000 */
[----:B------:R-:W-:Y:S05]  /*12c0*/  @!P6 BRA `(.L_x_26376) ;  /* 0x000000300000e947 */ /* 0x000fea0003800000 */
[----:B-----5:R-:W-:-:S05]  /*12d0*/  HADD2.F32 R48, -RZ, R38.H0_H0 ;  /* 0x20000026ff307230 */ /* 0x020fca0000004100 */
[----:B------:R-:W-:-:S04]  /*12e0*/  FMUL.FTZ R48, R48, c[0x0][0x1ec] ;  /* 0x00007b0030307a20 */ /* 0x000fc80000410000 */
[----:B------:R-:W-:Y:S02]  /*12f0*/  @P0 FADD.FTZ R48, R32, R48 ;  /* 0x0000003020300221 */ /* 0x000fe40000010000 */
.L_x_26376:
[----:B------:R-:W-:Y:S05]  /*1300*/  BSYNC B0 ;  /* 0x0000000000007941 */ /* 0x000fea0003800000 */
.L_x_26375:
[----:B------:R-:W-:Y:S01]  /*1310*/  BSSY B0, `(.L_x_26377) ;  /* 0x0000005000007945 */ /* 0x000fe20003800000 */
[----:B------:R-:W-:Y:S05]  /*1320*/  @!P6 BRA `(.L_x_26378) ;  /* 0x000000300000e947 */ /* 0x000fea0003800000 */
[----:B-----5:R-:W-:-:S05]  /*1330*/  HADD2.F32 R49, -RZ, R38.H1_H1 ;  /* 0x30000026ff317230 */ /* 0x020fca0000004100 */
[----:B------:R-:W-:-:S04]  /*1340*/  FMUL.FTZ R49, R49, c[0x0][0x1ec] ;  /* 0x00007b0031317a20 */ /* 0x000fc80000410000 */
[----:B------:R-:W-:Y:S02]  /*1350*/  @P0 FADD.FTZ R49, R33, R49 ;  /* 0x0000003121310221 */ /* 0x000fe40000010000 */
.L_x_26378:
[----:B------:R-:W-:Y:S05]  /*1360*/  BSYNC B0 ;  /* 0x0000000000007941 */ /* 0x000fea0003800000 */
.L_x_26377:
[----:B------:R-:W-:Y:S01]  /*1370*/  BSSY B0, `(.L_x_26379) ;  /* 0x0000005000007945 */ /* 0x000fe20003800000 */
[----:B------:R-:W-:Y:S05]  /*1380*/  @!P6 BRA `(.L_x_26380) ;  /* 0x000000300000e947 */ /* 0x000fea0003800000 */
[----:B-----5:R-:W-:-:S05]  /*1390*/  HADD2.F32 R50, -RZ, R39.H0_H0 ;  /* 0x20000027ff327230 */ /* 0x020fca0000004100 */
[----:B------:R-:W-:-:S04]  /*13a0*/  FMUL.FTZ R50, R50, c[0x0][0x1ec] ;  /* 0x00007b0032327a20 */ /* 0x000fc80000410000 */
[----:B------:R-:W-:Y:S02]  /*13b0*/  @P0 FADD.FTZ R50, R34, R50 ;  /* 0x0000003222320221 */ /* 0x000fe40000010000 */
.L_x_26380:
[----:B------:R-:W-:Y:S05]  /*13c0*/  BSYNC B0 ;  /* 0x0000000000007941 */ /* 0x000fea0003800000 */
.L_x_26379:
[----:B------:R-:W-:Y:S01]  /*13d0*/  BSSY B0, `(.L_x_26381) ;  /* 0x0000005000007945 */ /* 0x000fe20003800000 */
[----:B------:R-:W-:Y:S05]  /*13e0*/  @!P6 BRA `(.L_x_26382) ;  /* 0x000000300000e947 */ /* 0x000fea0003800000 */
[----:B-----5:R-:W-:-:S05]  /*13f0*/  HADD2.F32 R51, -RZ, R39.H1_H1 ;  /* 0x30000027ff337230 */ /* 0x020fca0000004100 */
[----:B------:R-:W-:-:S04]  /*1400*/  FMUL.FTZ R51, R51, c[0x0][0x1ec] ;  /* 0x00007b0033337a20 */ /* 0x000fc80000410000 */
[----:B------:R-:W-:Y:S02]  /*1410*/  @P0 FADD.FTZ R51, R35, R51 ;  /* 0x0000003323330221 */ /* 0x000fe40000010000 */
.L_x_26382:
[----:B------:R-:W-:Y:S05]  /*1420*/  BSYNC B0 ;  /* 0x0000000000007941 */ /* 0x000fea0003800000 */
.L_x_26381:
        /* <DEDUP_REMOVED lines=40> */
.L_x_26384:
[----:B------:R-:W-:Y:S05]  /*16b0*/  BSYNC B0 ;  /* 0x0000000000007941 */ /* 0x000fea0003800000 */
.L_x_26383:
[----:B------:R-:W-:Y:S01]  /*16c0*/  BSSY B0, `(.L_x_26385) ;  /* 0x0000005000007945 */ /* 0x000fe20003800000 */
[----:B------:R-:W-:Y:S05]  /*16d0*/  @!P6 BRA `(.L_x_26386) ;  /* 0x000000300000e947 */ /* 0x000fea0003800000 */
[----:B-----5:R-:W-:-:S05]  /*16e0*/  HADD2.F32 R61, -RZ, R36.H1_H1 ;  /* 0x30000024ff3d7230 */ /* 0x020fca0000004100 */
[----:B------:R-:W-:-:S04]  /*16f0*/  FMUL.FTZ R61, R61, c[0x0][0x1ec] ;  /* 0x00007b003d3d7a20 */ /* 0x000fc80000410000 */
[----:B------:R-:W-:Y:S02]  /*1700*/  @P0 FADD.FTZ R61, R29, R61 ;  /* 0x0000003d1d3d0221 */ /* 0x000fe40000010000 */
.L_x_26386:
[----:B------:R-:W-:Y:S05]  /*1710*/  BSYNC B0 ;  /* 0x0000000000007941 */ /* 0x000fea0003800000 */
.L_x_26385:
[----:B------:R-:W-:Y:S01]  /*1720*/  BSSY B0, `(.L_x_26387) ;  /* 0x0000005000007945 */ /* 0x000fe20003800000 */
[----:B------:R-:W-:Y:S05]  /*1730*/  @!P6 BRA `(.L_x_26388) ;  /* 0x000000300000e947 */ /* 0x000fea0003800000 */
[----:B-----5:R-:W-:-:S05]  /*1740*/  HADD2.F32 R62, -RZ, R37.H0_H0 ;  /* 0x20000025ff3e7230 */ /* 0x020fca0000004100 */
[----:B------:R-:W-:-:S04]  /*1750*/  FMUL.FTZ R62, R62, c[0x0][0x1ec] ;  /* 0x00007b003e3e7a20 */ /* 0x000fc80000410000 */
[----:B------:R-:W-:Y:S02]  /*1760*/  @P0 FADD.FTZ R62, R30, R62 ;  /* 0x0000003e1e3e0221 */ /* 0x000fe40000010000 */
.L_x_26388:
[----:B------:R-:W-:Y:S05]  /*1770*/  BSYNC B0 ;  /* 0x0000000000007941 */ /* 0x000fea0003800000 */
.L_x_26387:
[----:B------:R-:W-:Y:S01]  /*1780*/  BSSY B0, `(.L_x_26389) ;  /* 0x0000005000007945 */ /* 0x000fe20003800000 */
[----:B------:R-:W-:Y:S05]  /*1790*/  @!P6 BRA `(.L_x_26390) ;  /* 0x000000300000e947 */ /* 0x000fea0003800000 */
[----:B-----5:R-:W-:-:S05]  /*17a0*/  HADD2.F32 R63, -RZ, R37.H1_H1 ;  /* 0x30000025ff3f7230 */ /* 0x020fca0000004100 */
[----:B------:R-:W-:-:S04]  /*17b0*/  FMUL.FTZ R63, R63, c[0x0][0x1ec] ;  /* 0x00007b003f3f7a20 */ /* 0x000fc80000410000 */
[----:B------:R-:W-:Y:S02]  /*17c0*/  @P0 FADD.FTZ R63, R31, R63 ;  /* 0x0000003f1f3f0221 */ /* 0x000fe40000010000 */
.L_x_26390:
[----:B------:R-:W-:Y:S05]  /*17d0*/  BSYNC B0 ;  /* 0x0000000000007941 */ /* 0x000fea0003800000 */
.L_x_26389:
[----:B------:R-:W-:Y:S01]  /*17e0*/  BSSY B0, `(.L_x_26391) ;  /* 0x0000005000007945 */ /* 0x000fe20003800000 */
[----:B------:R-:W-:Y:S05]  /*17f0*/  @!P6 BRA `(.L_x_26392) ;  /* 0x000000300000e947 */ /* 0x000fea0003800000 */
[----:B-----5:R-:W-:-:S05]  /*1800*/  HADD2.F32 R56, -RZ, R38.H0_H0 ;  /* 0x20000026ff387230 */ /* 0x020fca0000004100 */
[----:B------:R-:W-:-:S04]  /*1810*/  FMUL.FTZ R56, R56, c[0x0][0x1ec] ;  /* 0x00007b0038387a20 */ /* 0x000fc80000410000 */
[----:B------:R-:W-:Y:S02]  /*1820*/  @P0 FADD.FTZ R56, R32, R56 ;  /* 0x0000003820380221 */ /* 0x000fe40000010000 */
.L_x_26392:
[----:B------:R-:W-:Y:S05]  /*1830*/  BSYNC B0 ;  /* 0x0000000000007941 */ /* 0x000fea0003800000 */
.L_x_26391:
[----:B------:R-:W-:Y:S01]  /*1840*/  BSSY B0, `(.L_x_26393) ;  /* 0x0000005000007945 */ /* 0x000fe20003800000 */
[----:B------:R-:W-:Y:S05]  /*1850*/  @!P6 BRA `(.L_x_26394) ;  /* 0x000000300000e947 */ /* 0x000fea0003800000 */
[----:B-----5:R-:W-:-:S05]  /*1860*/  HADD2.F32 R57, -RZ, R38.H1_H1 ;  /* 0x30000026ff397230 */ /* 0x020fca0000004100 */
[----:B------:R-:W-:-:S04]  /*1870*/  FMUL.FTZ R57, R57, c[0x0][0x1ec] ;  /* 0x00007b0039397a20 */ /* 0x000fc80000410000 */
[----:B------:R-:W-:Y:S02]  /*1880*/  @P0 FADD.FTZ R57, R33, R57 ;  /* 0x0000003921390221 */ /* 0x000fe40000010000 */
.L_x_26394:
[----:B------:R-:W-:Y:S05]  /*1890*/  BSYNC B0 ;  /* 0x0000000000007941 */ /* 0x000fea0003800000 */
.L_x_26393:
[----:B------:R-:W-:Y:S01]  /*18a0*/  BSSY B0, `(.L_x_26395) ;  /* 0x0000005000007945 */ /* 0x000fe20003800000 */
[----:B------:R-:W-:Y:S05]  /*18b0*/  @!P6 BRA `(.L_x_26396) ;  /* 0x000000300000e947 */ /* 0x000fea0003800000 */
[----:B-----5:R-:W-:-:S05]  /*18c0*/  HADD2.F32 R58, -RZ, R39.H0_H0 ;  /* 0x20000027ff3a7230 */ /* 0x020fca0000004100 */
[----:B------:R-:W-:-:S04]  /*18d0*/  FMUL.FTZ R58, R58, c[0x0][0x1ec] ;  /* 0x00007b003a3a7a20 */ /* 0x000fc80000410000 */
[----:B------:R-:W-:Y:S02]  /*18e0*/  @P0 FADD.FTZ R58, R34, R58 ;  /* 0x0000003a223a0221 */ /* 0x000fe40000010000 */
.L_x_26396:
[----:B------:R-:W-:Y:S05]  /*18f0*/  BSYNC B0 ;  /* 0x0000000000007941 */ /* 0x000fea0003800000 */
.L_x_26395:
[----:B------:R-:W-:Y:S01]  /*1900*/  BSSY B0, `(.L_x_26397) ;  /* 0x0000005000007945 */ /* 0x000fe20003800000 */
[----:B------:R-:W-:Y:S05]  /*1910*/  @!P6 BRA `(.L_x_26398) ;  /* 0x000000300000e947 */ /* 0x000fea0003800000 */
[----:B-----5:R-:W-:-:S05]  /*1920*/  HADD2.F32 R59, -RZ, R39.H1_H1 ;  /* 0x30000027ff3b7230 */ /* 0x020fca0000004100 */
[----:B------:R-:W-:-:S04]  /*1930*/  FMUL.FTZ R59, R59, c[0x0][0x1ec] ;  /* 0x00007b003b3b7a20 */ /* 0x000fc80000410000 */
[----:B------:R-:W-:Y:S02]  /*1940*/  @P0 FADD.FTZ R59, R35, R59 ;  /* 0x0000003b233b0221 */ /* 0x000fe40000010000 */
.L_x_26398:
[----:B------:R-:W-:Y:S05]  /*1950*/  BSYNC B0 ;  /* 0x0000000000007941 */ /* 0x000fea0003800000 */
.L_x_26397:
        /* <DEDUP_REMOVED lines=40> */
.L_x_26400:
[----:B------:R-:W-:Y:S05]  /*1be0*/  BSYNC B0 ;  /* 0x0000000000007941 */ /* 0x000fea0003800000 */
.L_x_26399:
[----:B------:R-:W-:Y:S01]  /*1bf0*/  BSSY B0, `(.L_x_26401) ;  /* 0x0000005000007945 */ /* 0x000fe20003800000 */
[----:B------:R-:W-:Y:S05]  /*1c00*/  @!P6 BRA `(.L_x_26402) ;  /* 0x000000300000e947 */ /* 0x000fea0003800000 */
[----:B-----5:R-:W-:-:S05]  /*1c10*/  HADD2.F32 R69, -RZ, R36.H1_H1 ;  /* 0x30000024ff457230 */ /* 0x020fca0000004100 */
[----:B------:R-:W-:-:S04]  /*1c20*/  FMUL.FTZ R69, R69, c[0x0][0x1ec] ;  /* 0x00007b0045457a20 */ /* 0x000fc80000410000 */
[----:B------:R-:W-:Y:S02]  /*1c30*/  @P0 FADD.FTZ R69, R29, R69 ;  /* 0x000000451d450221 */ /* 0x000fe40000010000 */
.L_x_26402:
[----:B------:R-:W-:Y:S05]  /*1c40*/  BSYNC B0 ;  /* 0x0000000000007941 */ /* 0x000fea0003800000 */
.L_x_26401:
[----:B------:R-:W-:Y:S01]  /*1c50*/  BSSY B0, `(.L_x_26403) ;  /* 0x0000005000007945 */ /* 0x000fe20003800000 */
[----:B------:R-:W-:Y:S05]  /*1c60*/  @!P6 BRA `(.L_x_26404) ;  /* 0x000000300000e947 */ /* 0x000fea0003800000 */
[----:B-----5:R-:W-:-:S05]  /*1c70*/  HADD2.F32 R70, -RZ, R37.H0_H0 ;  /* 0x20000025ff467230 */ /* 0x020fca0000004100 */
[----:B------:R-:W-:-:S04]  /*1c80*/  FMUL.FTZ R70, R70, c[0x0][0x1ec] ;  /* 0x00007b0046467a20 */ /* 0x000fc80000410000 */
[----:B------:R-:W-:Y:S02]  /*1c90*/  @P0 FADD.FTZ R70, R30, R70 ;  /* 0x000000461e460221 */ /* 0x000fe40000010000 */
.L_x_26404:
[----:B------:R-:W-:Y:S05]  /*1ca0*/  BSYNC B0 ;  /* 0x0000000000007941 */ /* 0x000fea0003800000 */
.L_x_26403:
[----:B------:R-:W-:Y:S01]  /*1cb0*/  BSSY B0, `(.L_x_26405) ;  /* 0x0000005000007945 */ /* 0x000fe20003800000 */
[----:B------:R-:W-:Y:S05]  /*1cc0*/  @!P6 BRA `(.L_x_26406) ;  /* 0x000000300000e947 */ /* 0x000fea0003800000 */
[----:B-----5:R-:W-:-:S05]  /*1cd0*/  HADD2.F32 R71, -RZ, R37.H1_H1 ;  /* 0x30000025ff477230 */ /* 0x020fca0000004100 */
[----:B------:R-:W-:-:S04]  /*1ce0*/  FMUL.FTZ R71, R71, c[0x0][0x1ec] ;  /* 0x00007b0047477a20 */ /* 0x000fc80000410000 */
[----:B------:R-:W-:Y:S02]  /*1cf0*/  @P0 FADD.FTZ R71, R31, R71 ;  /* 0x000000471f470221 */ /* 0x000fe40000010000 */
.L_x_26406:
[----:B------:R-:W-:Y:S05]  /*1d00*/  BSYNC B0 ;  /* 0x0000000000007941 */ /* 0x000fea0003800000 */
.L_x_26405:
[----:B------:R-:W-:Y:S01]  /*1d10*/  BSSY B0, `(.L_x_26407) ;  /* 0x0000005000007945 */ /* 0x000fe20003800000 */
[----:B------:R-:W-:Y:S05]  /*1d20*/  @!P6 BRA `(.L_x_26408) ;  /* 0x000000300000e947 */ /* 0x000fea0003800000 */
[----:B-----5:R-:W-:-:S05]  /*1d30*/  HADD2.F32 R64, -RZ, R38.H0_H0 ;  /* 0x20000026ff407230 */ /* 0x020fca0000004100 */
[----:B------:R-:W-:-:S04]  /*1d40*/  FMUL.FTZ R64, R64, c[0x0][0x1ec] ;  /* 0x00007b0040407a20 */ /* 0x000fc80000410000 */
[----:B------:R-:W-:Y:S02]  /*1d50*/  @P0 FADD.FTZ R64, R32, R64 ;  /* 0x0000004020400221 */ /* 0x000fe40000010000 */
.L_x_26408:
[----:B------:R-:W-:Y:S05]  /*1d60*/  BSYNC B0 ;  /* 0x0000000000007941 */ /* 0x000fea0003800000 */
.L_x_26407:
[----:B------:R-:W-:Y:S01]  /*1d70*/  BSSY B0, `(.L_x_26409) ;  /* 0x0000005000007945 */ /* 0x000fe20003800000 */
[----:B------:R-:W-:Y:S05]  /*1d80*/  @!P6 BRA `(.L_x_26410) ;  /* 0x000000300000e947 */ /* 0x000fea0003800000 */
[----:B-----5:R-:W-:-:S05]  /*1d90*/  HADD2.F32 R65, -RZ, R38.H1_H1 ;  /* 0x30000026ff417230 */ /* 0x020fca0000004100 */
[----:B------:R-:W-:-:S04]  /*1da0*/  FMUL.FTZ R65, R65, c[0x0][0x1ec] ;  /* 0x00007b0041417a20 */ /* 0x000fc80000410000 */
[----:B------:R-:W-:Y:S02]  /*1db0*/  @P0 FADD.FTZ R65, R33, R65 ;  /* 0x0000004121410221 */ /* 0x000fe40000010000 */
.L_x_26410:
[----:B------:R-:W-:Y:S05]  /*1dc0*/  BSYNC B0 ;  /* 0x0000000000007941 */ /* 0x000fea0003800000 */
.L_x_26409:
[----:B------:R-:W-:Y:S01]  /*1dd0*/  BSSY B0, `(.L_x_26411) ;  /* 0x0000005000007945 */ /* 0x000fe20003800000 */
[----:B------:R-:W-:Y:S05]  /*1de0*/  @!P6 BRA `(.L_x_26412) ;  /* 0x000000300000e947 */ /* 0x000fea0003800000 */
[----:B-----5:R-:W-:-:S05]  /*1df0*/  HADD2.F32 R66, -RZ, R39.H0_H0 ;  /* 0x20000027ff427230 */ /* 0x020fca0000004100 */
[----:B------:R-:W-:-:S04]  /*1e00*/  FMUL.FTZ R66, R66, c[0x0][0x1ec] ;  /* 0x00007b0042427a20 */ /* 0x000fc80000410000 */
[----:B------:R-:W-:Y:S02]  /*1e10*/  @P0 FADD.FTZ R66, R34, R66 ;  /* 0x0000004222420221 */ /* 0x000fe40000010000 */
.L_x_26412:
[----:B------:R-:W-:Y:S05]  /*1e20*/  BSYNC B0 ;  /* 0x0000000000007941 */ /* 0x000fea0003800000 */
.L_x_26411:
[----:B------:R-:W-:Y:S01]  /*1e30*/  BSSY B0, `(.L_x_26413) ;  /* 0x0000005000007945 */ /* 0x000fe20003800000 */
[----:B------:R-:W-:Y:S05]  /*1e40*/  @!P6 BRA `(.L_x_26414) ;  /* 0x000000300000e947 */ /* 0x000fea0003800000 */
[----:B-----5:R-:W-:-:S05]  /*1e50*/  HADD2.F32 R67, -RZ, R39.H1_H1 ;  /* 0x30000027ff437230 */ /* 0x020fca0000004100 */
[----:B------:R-:W-:-:S04]  /*1e60*/  FMUL.FTZ R67, R67, c[0x0][0x1ec] ;  /* 0x00007b0043437a20 */ /* 0x000fc80000410000 */
[----:B------:R-:W-:Y:S02]  /*1e70*/  @P0 FADD.FTZ R67, R35, R67 ;  /* 0x0000004323430221 */ /* 0x000fe40000010000 */
.L_x_26414:
[----:B------:R-:W-:Y:S05]  /*1e80*/  BSYNC B0 ;  /* 0x0000000000007941 */ /* 0x000fea0003800000 */
.L_x_26413:
        /* <DEDUP_REMOVED lines=40> */
.L_x_26416:
[----:B------:R-:W-:Y:S05]  /*2110*/  BSYNC B0 ;  /* 0x0000000000007941 */ /* 0x000fea0003800000 */
.L_x_26415:
[----:B------:R-:W-:Y:S01]  /*2120*/  BSSY B0, `(.L_x_26417) ;  /* 0x0000005000007945 */ /* 0x000fe20003800000 */
[----:B------:R-:W-:Y:S05]  /*2130*/  @!P6 BRA `(.L_x_26418) ;  /* 0x000000300000e947 */ /* 0x000fea0003800000 */
[----:B-----5:R-:W-:-:S05]  /*2140*/  HADD2.F32 R77, -RZ, R36.H1_H1 ;  /* 0x30000024ff4d7230 */ /* 0x020fca0000004100 */
[----:B------:R-:W-:-:S04]  /*2150*/  FMUL.FTZ R77, R77, c[0x0][0x1ec] ;  /* 0x00007b004d4d7a20 */ /* 0x000fc80000410000 */
[----:B------:R-:W-:Y:S02]  /*2160*/  @P0 FADD.FTZ R77, R29, R77 ;  /* 0x0000004d1d4d0221 */ /* 0x000fe40000010000 */
.L_x_26418:
[----:B------:R-:W-:Y:S05]  /*2170*/  BSYNC B0 ;  /* 0x0000000000007941 */ /* 0x000fea0003800000 */
.L_x_26417:
[----:B------:R-:W-:Y:S01]  /*2180*/  BSSY B0, `(.L_x_26419) ;  /* 0x0000005000007945 */ /* 0x000fe20003800000 */
[----:B------:R-:W-:Y:S05]  /*2190*/  @!P6 BRA `(.L_x_26420) ;  /* 0x000000300000e947 */ /* 0x000fea0003800000 */
[----:B-----5:R-:W-:-:S05]  /*21a0*/  HADD2.F32 R78, -RZ, R37.H0_H0 ;  /* 0x20000025ff4e7230 */ /* 0x020fca0000004100 */
[----:B------:R-:W-:-:S04]  /*21b0*/  FMUL.FTZ R78, R78, c[0x0][0x1ec] ;  /* 0x00007b004e4e7a20 */ /* 0x000fc80000410000 */
[----:B------:R-:W-:Y:S02]  /*21c0*/  @P0 FADD.FTZ R78, R30, R78 ;  /* 0x0000004e1e4e0221 */ /* 0x000fe40000010000 */
.L_x_26420:
[----:B------:R-:W-:Y:S05]  /*21d0*/  BSYNC B0 ;  /* 0x0000000000007941 */ /* 0x000fea0003800000 */
.L_x_26419:
[----:B------:R-:W-:Y:S01]  /*21e0*/  BSSY B0, `(.L_x_26421) ;  /* 0x0000005000007945 */ /* 0x000fe20003800000 */
[----:B------:R-:W-:Y:S05]  /*21f0*/  @!P6 BRA `(.L_x_26422) ;  /* 0x000000300000e947 */ /* 0x000fea0003800000 */
[----:B-----5:R-:W-:-:S05]  /*2200*/  HADD2.F32 R79, -RZ, R37.H1_H1 ;  /* 0x30000025ff4f7230 */ /* 0x020fca0000004100 */
[----:B------:R-:W-:-:S04]  /*2210*/  FMUL.FTZ R79, R79, c[0x0][0x1ec] ;  /* 0x00007b004f4f7a20 */ /* 0x000fc80000410000 */
[----:B------:R-:W-:Y:S02]  /*2220*/  @P0 FADD.FTZ R79, R31, R79 ;  /* 0x0000004f1f4f0221 */ /* 0x000fe40000010000 */
.L_x_26422:
[----:B------:R-:W-:Y:S05]  /*2230*/  BSYNC B0 ;  /* 0x0000000000007941 */ /* 0x000fea0003800000 */
.L_x_26421:
[----:B------:R-:W-:Y:S01]  /*2240*/  BSSY B0, `(.L_x_26423) ;  /* 0x0000005000007945 */ /* 0x000fe20003800000 */
[----:B------:R-:W-:Y:S05]  /*2250*/  @!P6 BRA `(.L_x_26424) ;  /* 0x000000300000e947 */ /* 0x000fea0003800000 */
[----:B-----5:R-:W-:-:S05]  /*2260*/  HADD2.F32 R72, -RZ, R38.H0_H0 ;  /* 0x20000026ff487230 */ /* 0x020fca0000004100 */
[----:B------:R-:W-:-:S04]  /*2270*/  FMUL.FTZ R72, R72, c[0x0][0x1ec] ;  /* 0x00007b0048487a20 */ /* 0x000fc80000410000 */
[----:B------:R-:W-:Y:S02]  /*2280*/  @P0 FADD.FTZ R72, R32, R72 ;  /* 0x0000004820480221 */ /* 0x000fe40000010000 */
.L_x_26424:
[----:B------:R-:W-:Y:S05]  /*2290*/  BSYNC B0 ;  /* 0x0000000000007941 */ /* 0x000fea0003800000 */
.L_x_26423:
[----:B------:R-:W-:Y:S01]  /*22a0*/  BSSY B0, `(.L_x_26425) ;  /* 0x0000005000007945 */ /* 0x000fe20003800000 */
[----:B------:R-:W-:Y:S05]  /*22b0*/  @!P6 BRA `(.L_x_26426) ;  /* 0x000000300000e947 */ /* 0x000fea0003800000 */
[----:B-----5:R-:W-:-:S05]  /*22c0*/  HADD2.F32 R73, -RZ, R38.H1_H1 ;  /* 0x30000026ff497230 */ /* 0x020fca0000004100 */
[----:B------:R-:W-:-:S04]  /*22d0*/  FMUL.FTZ R73, R73, c[0x0][0x1ec] ;  /* 0x00007b0049497a20 */ /* 0x000fc80000410000 */
[----:B------:R-:W-:Y:S02]  /*22e0*/  @P0 FADD.FTZ R73, R33, R73 ;  /* 0x0000004921490221 */ /* 0x000fe40000010000 */
.L_x_26426:
[----:B------:R-:W-:Y:S05]  /*22f0*/  BSYNC B0 ;  /* 0x0000000000007941 */ /* 0x000fea0003800000 */
.L_x_26425:
[----:B------:R-:W-:Y:S01]  /*2300*/  BSSY B0, `(.L_x_26427) ;  /* 0x0000005000007945 */ /* 0x000fe20003800000 */
[----:B------:R-:W-:Y:S05]  /*2310*/  @!P6 BRA `(.L_x_26428) ;  /* 0x000000300000e947 */ /* 0x000fea0003800000 */
[----:B-----5:R-:W-:-:S05]  /*2320*/  HADD2.F32 R74, -RZ, R39.H0_H0 ;  /* 0x20000027ff4a7230 */ /* 0x020fca0000004100 */
[----:B------:R-:W-:-:S04]  /*2330*/  FMUL.FTZ R74, R74, c[0x0][0x1ec] ;  /* 0x00007b004a4a7a20 */ /* 0x000fc80000410000 */
[----:B------:R-:W-:Y:S02]  /*2340*/  @P0 FADD.FTZ R74, R34, R74 ;  /* 0x0000004a224a0221 */ /* 0x000fe40000010000 */
.L_x_26428:
[----:B------:R-:W-:Y:S05]  /*2350*/  BSYNC B0 ;  /* 0x0000000000007941 */ /* 0x000fea0003800000 */
.L_x_26427:
[----:B------:R-:W-:Y:S01]  /*2360*/  BSSY B0, `(.L_x_26429) ;  /* 0x0000005000007945 */ /* 0x000fe20003800000 */
[----:B------:R-:W-:Y:S05]  /*2370*/  @!P6 BRA `(.L_x_26430) ;  /* 0x000000300000e947 */ /* 0x000fea0003800000 */
[----:B-----5:R-:W-:-:S05]  /*2380*/  HADD2.F32 R75, -RZ, R39.H1_H1 ;  /* 0x30000027ff4b7230 */ /* 0x020fca0000004100 */
[----:B------:R-:W-:-:S04]  /*2390*/  FMUL.FTZ R75, R75, c[0x0][0x1ec] ;  /* 0x00007b004b4b7a20 */ /* 0x000fc80000410000 */
[----:B------:R-:W-:Y:S02]  /*23a0*/  @P0 FADD.FTZ R75, R35, R75 ;  /* 0x0000004b234b0221 */ /* 0x000fe40000010000 */
.L_x_26430:
[----:B------:R-:W-:Y:S05]  /*23b0*/  BSYNC B0 ;  /* 0x0000000000007941 */ /* 0x000fea0003800000 */
.L_x_26429:
        /* <DEDUP_REMOVED lines=34> */
[----:B-----5:R-:W-:-:S05]  /*25e0*/  HADD2.F32 R84, -RZ, R36.H0_H0 ;  /* 0x20000024ff547230 */ /* 0x020fca0000004100 */
[----:B------:R-:W-:-:S04]  /*25f0*/  FMUL.FTZ R84, R84, c[0x0][0x1ec] ;  /* 0x00007b0054547a20 */ /* 0x000fc80000410000 */
[----:B------:R-:W-:Y:S02]  /*2600*/  @P0 FADD.FTZ R84, R28, R84 ;  /* 0x000000541c540221 */ /* 0x000fe40000010000 */
.L_x_26432:
[----:B------:R-:W-:Y:S05]  /*2610*/  BSYNC B0 ;  /* 0x0000000000007941 */ /* 0x000fea0003800000 */
.L_x_26431:
[----:B------:R-:W-:Y:S01]  /*2620*/  BSSY B0, `(.L_x_26433) ;  /* 0x0000005000007945 */ /* 0x000fe20003800000 */
[----:B------:R-:W-:Y:S05]  /*2630*/  @!P6 BRA `(.L_x_26434) ;  /* 0x000000300000e947 */ /* 0x000fea0003800000 */
[----:B-----5:R-:W-:-:S05]  /*2640*/  HADD2.F32 R85, -RZ, R36.H1_H1 ;  /* 0x30000024ff557230 */ /* 0x020fca0000004100 */
[----:B------:R-:W-:-:S04]  /*2650*/  FMUL.FTZ R85, R85, c[0x0][0x1ec] ;  /* 0x00007b0055557a20 */ /* 0x000fc80000410000 */
[----:B------:R-:W-:Y:S02]  /*2660*/  @P0 FADD.FTZ R85, R29, R85 ;  /* 0x000000551d550221 */ /* 0x000fe40000010000 */
.L_x_26434:
[----:B------:R-:W-:Y:S05]  /*2670*/  BSYNC B0 ;  /* 0x0000000000007941 */ /* 0x000fea0003800000 */
.L_x_26433:
[----:B------:R-:W-:Y:S01]  /*2680*/  BSSY B0, `(.L_x_26435) ;  /* 0x0000005000007945 */ /* 0x000fe20003800000 */
[----:B------:R-:W-:Y:S05]  /*2690*/  @!P6 BRA `(.L_x_26436) ;  /* 0x000000300000e947 */ /* 0x000fea0003800000 */
[----:B-----5:R-:W-:-:S05]  /*26a0*/  HADD2.F32 R86, -RZ, R37.H0_H0 ;  /* 0x20000025ff567230 */ /* 0x020fca0000004100 */
[----:B------:R-:W-:-:S04]  /*26b0*/  FMUL.FTZ R86, R86, c[0x0][0x1ec] ;  /* 0x00007b0056567a20 */ /* 0x000fc80000410000 */
[----:B------:R-:W-:Y:S02]  /*26c0*/  @P0 FADD.FTZ R86, R30, R86 ;  /* 0x000000561e560221 */ /* 0x000fe40000010000 */
.L_x_26436:
[----:B------:R-:W-:Y:S05]  /*26d0*/  BSYNC B0 ;  /* 0x0000000000007941 */ /* 0x000fea0003800000 */
.L_x_26435:
[----:B------:R-:W-:Y:S01]  /*26e0*/  BSSY B0, `(.L_x_26437) ;  /* 0x0000005000007945 */ /* 0x000fe20003800000 */
[----:B------:R-:W-:Y:S05]  /*26f0*/  @!P6 BRA `(.L_x_26438) ;  /* 0x000000300000e947 */ /* 0x000fea0003800000 */
[----:B-----5:R-:W-:-:S05]  /*2700*/  HADD2.F32 R87, -RZ, R37.H1_H1 ;  /* 0x30000025ff577230 */ /* 0x020fca0000004100 */
[----:B------:R-:W-:-:S04]  /*2710*/  FMUL.FTZ R87, R87, c[0x0][0x1ec] ;  /* 0x00007b0057577a20 */ /* 0x000fc80000410000 */
[----:B------:R-:W-:Y:S02]  /*2720*/  @P0 FADD.FTZ R87, R31, R87 ;  /* 0x000000571f570221 */ /* 0x000fe40000010000 */
.L_x_26438:
[----:B------:R-:W-:Y:S05]  /*2730*/  BSYNC B0 ;  /* 0x0000000000007941 */ /* 0x000fea0003800000 */
.L_x_26437:
[----:B------:R-:W-:Y:S01]  /*2740*/  BSSY B0, `(.L_x_26439) ;  /* 0x0000005000007945 */ /* 0x000fe20003800000 */
[----:B------:R-:W-:Y:S05]  /*2750*/  @!P6 BRA `(.L_x_26440) ;  /* 0x000000300000e947 */ /* 0x000fea0003800000 */
[----:B-----5:R-:W-:-:S05]  /*2760*/  HADD2.F32 R80, -RZ, R38.H0_H0 ;  /* 0x20000026ff507230 */ /* 0x020fca0000004100 */
[----:B------:R-:W-:-:S04]  /*2770*/  FMUL.FTZ R80, R80, c[0x0][0x1ec] ;  /* 0x00007b0050507a20 */ /* 0x000fc80000410000 */
[----:B------:R-:W-:Y:S02]  /*2780*/  @P0 FADD.FTZ R80, R32, R80 ;  /* 0x0000005020500221 */ /* 0x000fe40000010000 */
.L_x_26440:
[----:B------:R-:W-:Y:S05]  /*2790*/  BSYNC B0 ;  /* 0x0000000000007941 */ /* 0x000fea0003800000 */
.L_x_26439:
[----:B------:R-:W-:Y:S01]  /*27a0*/  BSSY B0, `(.L_x_26441) ;  /* 0x0000005000007945 */ /* 0x000fe20003800000 */
[----:B------:R-:W-:Y:S05]  /*27b0*/  @!P6 BRA `(.L_x_26442) ;  /* 0x000000300000e947 */ /* 0x000fea0003800000 */
[----:B-----5:R-:W-:-:S05]  /*27c0*/  HADD2.F32 R81, -RZ, R38.H1_H1 ;  /* 0x30000026ff517230 */ /* 0x020fca0000004100 */
[----:B------:R-:W-:-:S04]  /*27d0*/  FMUL.FTZ R81, R81, c[0x0][0x1ec] ;  /* 0x00007b0051517a20 */ /* 0x000fc80000410000 */
[----:B------:R-:W-:Y:S02]  /*27e0*/  @P0 FADD.FTZ R81, R33, R81 ;  /* 0x0000005121510221 */ /* 0x000fe40000010000 */
.L_x_26442:
[----:B------:R-:W-:Y:S05]  /*27f0*/  BSYNC B0 ;  /* 0x0000000000007941 */ /* 0x000fea0003800000 */
.L_x_26441:
[----:B------:R-:W-:Y:S01]  /*2800*/  BSSY B0, `(.L_x_26443) ;  /* 0x0000005000007945 */ /* 0x000fe20003800000 */
[----:B------:R-:W-:Y:S05]  /*2810*/  @!P6 BRA `(.L_x_26444) ;  /* 0x000000300000e947 */ /* 0x000fea0003800000 */
[----:B-----5:R-:W-:-:S05]  /*2820*/  HADD2.F32 R82, -RZ, R39.H0_H0 ;  /* 0x20000027ff527230 */ /* 0x020fca0000004100 */
[----:B------:R-:W-:-:S04]  /*2830*/  FMUL.FTZ R82, R82, c[0x0][0x1ec] ;  /* 0x00007b0052527a20 */ /* 0x000fc80000410000 */
[----:B------:R-:W-:Y:S02]  /*2840*/  @P0 FADD.FTZ R82, R34, R82 ;  /* 0x0000005222520221 */ /* 0x000fe40000010000 */
.L_x_26444:
[----:B------:R-:W-:Y:S05]  /*2850*/  BSYNC B0 ;  /* 0x0000000000007941 */ /* 0x000fea0003800000 */
.L_x_26443:
[----:B------:R-:W-:Y:S01]  /*2860*/  BSSY B0, `(.L_x_26445) ;  /* 0x0000005000007945 */ /* 0x000fe20003800000 */
[----:B------:R-:W-:Y:S05]  /*2870*/  @!P6 BRA `(.L_x_26446) ;  /* 0x000000300000e947 */ /* 0x000fea0003800000 */
[----:B-----5:R-:W-:-:S05]  /*2880*/  HADD2.F32 R83, -RZ, R39.H1_H1 ;  /* 0x30000027ff537230 */ /* 0x020fca0000004100 */
[----:B------:R-:W-:-:S04]  /*2890*/  FMUL.FTZ R83, R83, c[0x0][0x1ec] ;  /* 0x00007b0053537a20 */ /* 0x000fc80000410000 */
[----:B------:R-:W-:Y:S02]  /*28a0*/  @P0 FADD.FTZ R83, R35, R83 ;  /* 0x0000005323530221 */ /* 0x000fe40000010000 */
.L_x_26446:
[----:B------:R-:W-:Y:S05]  /*28b0*/  BSYNC B0 ;  /* 0x0000000000007941 */ /* 0x000fea0003800000 */
.L_x_26445:
        /* <DEDUP_REMOVED lines=55> */
.L_x_26453:
        /* <DEDUP_REMOVED lines=116> */
.L_x_26454:
        /* <DEDUP_REMOVED lines=84> */
[----:B------:R-:W-:Y:S01]  /*38b0*/  F2FP.PACK_AB R41, R46, R41 ;  /* 0x000000292e29723e */ /* 0x000fe200000000ff */
[----:B------:R-:W-:Y:S01]  /*38c0*/  FFMA.FTZ R42, R138, R47, R159 ;  /* 0x0000002f8a2a7223 */ /* 0x000fe2000001009f */
[----:B------:R-:W-:Y:S01]  /*38d0*/  F2FP.PACK_AB R40, R45, R40 ;  /* 0x000000282d28723e */ /* 0x000fe200000000ff */
[----:B------:R-:W-:Y:S01]  /*38e0*/  FMUL.FTZ R46, R156, R64 ;  /* 0x000000409c2e7220 */ /* 0x000fe20000410000 */
[----:B------:R-:W-:Y:S01]  /*38f0*/  LEA.HI.SX32 R64, R44, R165, 0x1d ;  /* 0x000000a52c407211 */ /* 0x000fe200078feaff */
[----:B------:R-:W-:Y:S01]  /*3900*/  FFMA.FTZ R47, R136, R114, R157 ;  /* 0x00000072882f7223 */ /* 0x000fe2000001009d */
[----:B------:R-:W-:Y:S01]  /*3910*/  F2FP.PACK_AB R42, R113, R42 ;  /* 0x0000002a712a723e */ /* 0x000fe200000000ff */
[----:B------:R-:W-:-:S02]  /*3920*/  FFMA.FTZ R134, R135, R134, R155 ;  /* 0x0000008687867223 */ /* 0x000fc4000001009b */
[C---:B------:R-:W-:Y:S02]  /*3930*/  FMUL.FTZ R52, R156.reuse, R52 ;  /* 0x000000349c347220 */ /* 0x040fe40000410000 */
[----:B------:R-:W-:Y:S01]  /*3940*/  FMUL.FTZ R53, R156, R53 ;  /* 0x000000359c357220 */ /* 0x000fe20000410000 */
[----:B------:R-:W-:Y:S01]  /*3950*/  F2FP.PACK_AB R43, R134, R47 ;  /* 0x0000002f862b723e */ /* 0x000fe200000000ff */
        /* <DEDUP_REMOVED lines=16> */
[----:B0-----:R-:W-:Y:S01]  /*3a60*/  F2FP.PACK_AB R43, R51, R50 ;  /* 0x00000032332b723e */ /* 0x001fe200000000ff */
[C---:B------:R-:W-:Y:S01]  /*3a70*/  FMUL.FTZ R55, R156.reuse, R55 ;  /* 0x000000379c377220 */ /* 0x040fe20000410000 */
[----:B------:R-:W-:Y:S01]  /*3a80*/  F2FP.PACK_AB R40, R53, R52 ;  /* 0x000000343528723e */ /* 0x000fe200000000ff */
[C---:B------:R-:W-:Y:S01]  /*3a90*/  FMUL.FTZ R62, R156.reuse, R62 ;  /* 0x0000003e9c3e7220 */ /* 0x040fe20000410000 */
[----:B------:R-:W-:Y:S01]  /*3aa0*/  F2FP.PACK_AB R42, R49, R48 ;  /* 0x00000030312a723e */ /* 0x000fe200000000ff */
        /* <DEDUP_REMOVED lines=12> */
[----:B------:R-:W-:Y:S01]  /*3b70*/  F2FP.PACK_AB R51, R52, R51 ;  /* 0x000000333433723e */ /* 0x000fe200000000ff */
[----:B------:R-:W-:Y:S02]  /*3b80*/  FFMA.FTZ R55, R130, R55, R151 ;  /* 0x0000003782377223 */ /* 0x000fe40000010097 */
[----:B------:R-:W-:-:S02]  /*3b90*/  FFMA.FTZ R58, R94, R59, R4 ;  /* 0x0000003b5e3a7223 */ /* 0x000fc40000010004 */
        /* <DEDUP_REMOVED lines=24> */
[----:B------:R-:W-:Y:S01]  /*3d20*/  FFMA.FTZ R50, R98, R46, R9 ;  /* 0x0000002e62327223 */ /* 0x000fe20000010009 */
[----:B------:R-:W-:Y:S01]  /*3d30*/  F2FP.PACK_AB R46, R57, R56 ;  /* 0x00000038392e723e */ /* 0x000fe200000000ff */
[----:B------:R-:W-:Y:S02]  /*3d40*/  FFMA.FTZ R65, R101, R65, R10 ;  /* 0x0000004165417223 */ /* 0x000fe4000001000a */
[----:B------:R-:W-:Y:S02]  /*3d50*/  FFMA.FTZ R49, R97, R70, R7 ;  /* 0x0000004661317223 */ /* 0x000fe40000010007 */
        /* <DEDUP_REMOVED lines=12> */
[----:B------:R-:W-:Y:S01]  /*3e20*/  FMUL.FTZ R76, R156, R76 ;  /* 0x0000004c9c4c7220 */ /* 0x000fe20000410000 */
[----:B------:R-:W-:Y:S01]  /*3e30*/  F2FP.PACK_AB R55, R58, R55 ;  /* 0x000000373a37723e */ /* 0x000fe200000000ff */
[----:B------:R-:W-:Y:S01]  /*3e40*/  FMUL.FTZ R77, R156, R77 ;  /* 0x0000004d9c4d7220 */ /* 0x000fe20000410000 */
[----:B------:R-:W-:Y:S01]  /*3e50*/  F2FP.PACK_AB R53, R56, R53 ;  /* 0x000000353835723e */ /* 0x000fe200000000ff */
[----:B------:R-:W-:-:S02]  /*3e60*/  FMUL.FTZ R72, R156, R72 ;  /* 0x000000489c487220 */ /* 0x000fc40000410000 */
[----:B------:R-:W-:Y:S02]  /*3e70*/  FMUL.FTZ R73, R156, R73 ;  /* 0x000000499c497220 */ /* 0x000fe40000410000 */
[----:B------:R-:W-:Y:S02]  /*3e80*/  FFMA.FTZ R57, R116, R86, R23 ;  /* 0x0000005674397223 */ /* 0x000fe40000010017 */
[----:B------:R-:W-:Y:S02]  /*3e90*/  FFMA.FTZ R60, R118, R87, R24 ;  /* 0x00000057763c7223 */ /* 0x000fe40000010018 */
[C---:B------:R-:W-:Y:S02]  /*3ea0*/  FMUL.FTZ R84, R156.reuse, R84 ;  /* 0x000000549c547220 */ /* 0x040fe40000410000 */
[----:B------:R-:W-:Y:S01]  /*3eb0*/  FMUL.FTZ R85, R156, R85 ;  /* 0x000000559c557220 */ /* 0x000fe20000410000 */
[----:B------:R-:W-:Y:S01]  /*3ec0*/  F2FP.PACK_AB R57, R60, R57 ;  /* 0x000000393c39723e */ /* 0x000fe200000000ff */
        /* <DEDUP_REMOVED lines=27> */
.L_x_26450:
[----:B-1----:R-:W-:Y:S05]  /*4080*/  BSYNC B0 ;  /* 0x0000000000007941 */ /* 0x002fea0003800000 */
.L_x_26449:
[----:B0-----:R-:W-:-:S04]  /*4090*/  MOV R40, c[0x0][0x160] ;  /* 0x0000580000287a02 */ /* 0x001fc80000000f00 */
[----:B------:R-:W-:-:S04]  /*40a0*/  LEA R123, R40, R123, 0x2 ;  /* 0x0000007b287b7211 */ /* 0x000fc800078e10ff */
[----:B------:R-:W-:-:S13]  /*40b0*/  ISETP.GE.AND P0, PT, R123, c[0x0][0x164], PT ;  /* 0x000059007b007a0c */ /* 0x000fda0003f06270 */
[----:B-----5:R-:W-:Y:S01]  /*40c0*/  @P0 CALL.REL.NOINC `(.L_x_26451) ;  /* 0x0000001000000944 */ /* 0x020fe20003c00000 */
[----:B------:R-:W-:Y:S05]  /*40d0*/  BRA `(.L_x_26452) ;  /* 0xffffc7c000007947 */ /* 0x000fea000383ffff */
.L_x_26451:
[----:B------:R-:W-:Y:S05]  /*40e0*/  EXIT ;  /* 0x000000000000794d */ /* 0x000fea0003800000 */
.L_x_26447:
[----:B0-----:R-:W-:Y:S01]  /*40f0*/  HFMA2.MMA R114, -RZ, RZ, 0, 5.9604644775390625e-08 ;  /* 0x00000001ff727435 */ /* 0x001fe200000001ff */
[----:B------:R-:W-:Y:S02]  /*4100*/  MOV R113, 0xffffffff ;  /* 0xffffffff00717802 */ /* 0x000fe40000000f00 */
[----:B------:R-:W-:-:S03]  /*4110*/  MOV R112, 0x4130 ;  /* 0x0000413000707802 */ /* 0x000fc60000000f00 */
[----:B-----5:R-:W-:Y:S05]  /*4120*/  CALL.REL.NOINC `($__internal_99_$__cuda_sm70_shflsync_bfly_p) ;  /* 0x000008f000007944 */ /* 0x020fea0003c00000 */
[----:B------:R-:W-:Y:S05]  /*4130*/  BRA `(.L_x_26453) ;  /* 0xffffeaf000007947 */ /* 0x000fea000383ffff */
.L_x_26448:
[----:B------:R-:W-:Y:S01]  /*4140*/  HFMA2.MMA R114, -RZ, RZ, 0, 1.1920928955078125e-07 ;  /* 0x00000002ff727435 */ /* 0x000fe200000001ff */
[----:B------:R-:W-:Y:S02]  /*4150*/  MOV R113, 0xffffffff ;  /* 0xffffffff00717802 */ /* 0x000fe40000000f00 */
[----:B------:R-:W-:-:S03]  /*4160*/  MOV R112, 0x4180 ;  /* 0x0000418000707802 */ /* 0x000fc60000000f00 */
[----:B-----5:R-:W-:Y:S05]  /*4170*/  CALL.REL.NOINC `($__internal_99_$__cuda_sm70_shflsync_bfly_p) ;  /* 0x000008a000007944 */ /* 0x020fea0003c00000 */
[----:B------:R-:W-:Y:S01]  /*4180*/  FADD.FTZ R156, R156, R114 ;  /* 0x000000729c9c7221 */ /* 0x000fe20000010000 */
[----:B------:R-:W-:Y:S01]  /*4190*/  HFMA2.MMA R114, -RZ, RZ, 0, 2.384185791015625e-07 ;  /* 0x00000004ff727435 */ /* 0x000fe200000001ff */
[----:B------:R-:W-:Y:S02]  /*41a0*/  MOV R113, 0xffffffff ;  /* 0xffffffff00717802 */ /* 0x000fe40000000f00 */
[----:B------:R-:W-:-:S03]  /*41b0*/  MOV R112, 0x41d0 ;  /* 0x000041d000707802 */ /* 0x000fc60000000f00 */
[----:B------:R-:W-:Y:S05]  /*41c0*/  CALL.REL.NOINC `($__internal_99_$__cuda_sm70_shflsync_bfly_p) ;  /* 0x0000085000007944 */ /* 0x000fea0003c00000 */
[----:B------:R-:W-:Y:S01]  /*41d0*/  FADD.FTZ R156, R156, R114 ;  /* 0x000000729c9c7221 */ /* 0x000fe20000010000 */
[----:B------:R-:W-:Y:S01]  /*41e0*/  HFMA2.MMA R114, -RZ, RZ, 0, 4.76837158203125e-07 ;  /* 0x00000008ff727435 */ /* 0x000fe200000001ff */
[----:B------:R-:W-:-:S02]  /*41f0*/  MOV R113, 0xffffffff ;  /* 0xffffffff00717802 */ /* 0x000fc40000000f00 */
[----:B------:R-:W-:-:S03]  /*4200*/  MOV R112, 0x4220 ;  /* 0x0000422000707802 */ /* 0x000fc60000000f00 */
[----:B------:R-:W-:Y:S05]  /*4210*/  CALL.REL.NOINC `($__internal_99_$__cuda_sm70_shflsync_bfly_p) ;  /* 0x0000080000007944 */ /* 0x000fea0003c00000 */
[----:B------:R-:W-:Y:S01]  /*4220*/  FADD.FTZ R156, R156, R114 ;  /* 0x000000729c9c7221 */ /* 0x000fe20000010000 */
[----:B------:R-:W-:Y:S01]  /*4230*/  HFMA2.MMA R114, -RZ, RZ, 0, 9.5367431640625e-07 ;  /* 0x00000010ff727435 */ /* 0x000fe200000001ff */
[----:B------:R-:W-:Y:S02]  /*4240*/  MOV R113, 0xffffffff ;  /* 0xffffffff00717802 */ /* 0x000fe40000000f00 */
[----:B------:R-:W-:-:S03]  /*4250*/  MOV R112, 0x4270 ;  /* 0x0000427000707802 */ /* 0x000fc60000000f00 */
[----:B------:R-:W-:Y:S05]  /*4260*/  CALL.REL.NOINC `($__internal_99_$__cuda_sm70_shflsync_bfly_p) ;  /* 0x000007b000007944 */ /* 0x000fea0003c00000 */
        /* <DEDUP_REMOVED lines=101> */
[----:B------:R-:W-:Y:S05]  /*48c0*/  CALL.REL.NOINC `($__internal_99_$__cuda_sm70_shflsync_bfly_p) ;  /* 0x0000015000007944 */ /* 0x000fea0003c00000 */
[----:B------:R-:W-:Y:S01]  /*48d0*/  FADD.FTZ R156, R156, R114 ;  /* 0x000000729c9c7221 */ /* 0x000fe20000010000 */
[----:B------:R-:W-:Y:S01]  /*48e0*/  HFMA2.MMA R114, -RZ, RZ, 0, 1.1920928955078125e-07 ;  /* 0x00000002ff727435 */ /* 0x000fe200000001ff */
[----:B------:R-:W-:Y:S02]  /*48f0*/  MOV R113, 0xffffffff ;  /* 0xffffffff00717802 */ /* 0x000fe40000000f00 */
[----:B------:R-:W-:-:S03]  /*4900*/  MOV R112, 0x4920 ;  /* 0x0000492000707802 */ /* 0x000fc60000000f00 */
[----:B------:R-:W-:Y:S05]  /*4910*/  CALL.REL.NOINC `($__internal_99_$__cuda_sm70_shflsync_bfly_p) ;  /* 0x0000010000007944 */ /* 0x000fea0003c00000 */
        /* <DEDUP_REMOVED lines=15> */
[----:B------:R-:W-:Y:S05]  /*4a10*/  BRA `(.L_x_26454) ;  /* 0xffffe95000007947 */ /* 0x000fea000383ffff */
        .weak           $__internal_99_$__cuda_sm70_shflsync_bfly_p
        .type           $__internal_99_$__cuda_sm70_shflsync_bfly_p,@function
        .size           $__internal_99_$__cuda_sm70_shflsync_bfly_p,(.L_x_43159 - $__internal_99_$__cuda_sm70_shflsync_bfly_p)
$__internal_99_$__cuda_sm70_shflsync_bfly_p:
[----:B------:R-:W-:Y:S01]  /*4a20*/  HFMA2.MMA R165, -RZ, RZ, 0, 1.847743988037109375e-06 ;  /* 0x0000001fffa57435 */ /* 0x000fe200000001ff */
[----:B------:R-:W-:Y:S06]  /*4a30*/  WARPSYNC R113 ;  /* 0x0000007100007348 */ /* 0x000fec0003800000 */
[----:B------:R0:W1:Y:S04]  /*4a40*/  SHFL.BFLY PT, R114, R156, R114, R165 ;  /* 0x0c0000729c727389 */ /* 0x00006800000e00a5 */
[----:B0-----:R-:W0:Y:S01]  /*4a50*/  S2R R165, SR_TID.X ;  /* 0x0000000000a57919 */ /* 0x001e220000002100 */
[----:B------:R-:W-:-:S02]  /*4a60*/  MOV R113, 0x0 ;  /* 0x0000000000717802 */ /* 0x000fc40000000f00 */
[----:B0-----:R-:W-:Y:S02]  /*4a70*/  LOP3.LUT R165, R165, 0x1f, RZ, 0xc0, !PT ;  /* 0x0000001fa5a57812 */ /* 0x001fe400078ec0ff */
[----:B-1----:R-:W-:Y:S05]  /*4a80*/  RET.REL.NODEC R112 `(_ZN10layer_norm13ln_fwd_kernelINS_13Kernel_traitsI6__halfS2_fS2_fjLj1536ELj1ELj4ELj1ELj16ENS_18Kernel_traits_baseILj1536ES2_S2_fS2_fjLj128EEEEELb0ELb0ELb1ELb1EEEvNS_9FwdParamsE) ;  /* 0xffffb57070007950 */ /* 0x002fea0003c3ffff */
.L_x_26455:
        /* <DEDUP_REMOVED lines=15> */
.L_x_43159:


//--------------------- .text._ZN10layer_norm13ln_fwd_kernelINS_13Kernel_traitsI6__halfS2_fS2_fjLj1536ELj1ELj4ELj1ELj16ENS_18Kernel_traits_baseILj1536ES2_S2_fS2_fjLj128EEEEELb0ELb1ELb0ELb0EEEvNS_9FwdParamsE --------------------------
	.section	.text._ZN10layer_norm13ln_fwd_kernelINS_13Kernel_traitsI6__halfS2_fS2_fjLj1536ELj1ELj4ELj1ELj16ENS_18Kernel_traits_baseILj1536ES2_S2_fS2_fjLj128EEEEELb0ELb1ELb0ELb0EEEvNS_9FwdParamsE,"ax",@progbits
	.sectioninfo	@"SHI_REGISTERS=223"
	.align	128
        .global         _ZN10layer_norm13ln_fwd_kernelINS_13Kernel_traitsI6__halfS2_fS2_fjLj1536ELj1ELj4ELj1ELj16ENS_18Kernel_traits_baseILj1536ES2_S2_fS2_fjLj128EEEEELb0ELb1ELb0ELb0EEEvNS_9FwdParamsE
        .type           _ZN10layer_norm13ln_fwd_kernelINS_13Kernel_traitsI6__halfS2_fS2_fjLj1536ELj1ELj4ELj1ELj16ENS_18Kernel_traits_baseILj1536ES2_S2_fS2_fjLj128EEEEELb0ELb1ELb0ELb0EEEvNS_9FwdParamsE,@function
        .size           _ZN10layer_norm13ln_fwd_kernelINS_13Kernel_traitsI6__halfS2_fS2_fjLj1536ELj1ELj4ELj1ELj16ENS_18Kernel_traits_baseILj1536ES2_S2_fS2_fjLj128EEEEELb0ELb1ELb0ELb0EEEvNS_9FwdParamsE,(.L_x_43160 - _ZN10layer_norm13ln_fwd_kernelINS_13Kernel_traitsI6__halfS2_fS2_fjLj1536ELj1ELj4ELj1ELj16ENS_18Kernel_traits_baseILj1536ES2_S2_fS2_fjLj128EEEEELb0ELb1ELb0ELb0EEEvNS_9FwdParamsE)
        .other          _ZN10layer_norm13ln_fwd_kernelINS_13Kernel_traitsI6__halfS2_fS2_fjLj1536ELj1ELj4ELj1ELj16ENS_18Kernel_traits_baseILj1536ES2_S2_fS2_fjLj128EEEEELb0ELb1ELb0ELb0EEEvNS_9FwdParamsE,@"STO_CUDA_ENTRY STV_DEFAULT"
_ZN10layer_norm13ln_fwd_kernelINS_13Kernel_traitsI6__halfS2_fS2_fjLj1536ELj1ELj4ELj1ELj16ENS_18Kernel_traits_baseILj1536ES2_S2_fS2_fjLj128EEEEELb0ELb1ELb0ELb0EEEvNS_9FwdParamsE:
.text._ZN10layer_norm13ln_fwd_kernelINS_13Kernel_traitsI6__halfS2_fS2_fjLj1536ELj1ELj4ELj1ELj16ENS_18Kernel_traits_baseILj1536ES2_S2_fS2_fjLj128EEEEELb0ELb1ELb0ELb0EEEvNS_9FwdParamsE:
        /* <DEDUP_REMOVED lines=35> */
.L_x_26457:
[----:B01----:R-:W-:Y:S05]  /*0230*/  BSYNC B0 ;  /* 0x0000000000007941 */ /* 0x003fea0003800000 */
.L_x_26456:
        /* <DEDUP_REMOVED lines=16> */
.L_x_26459:
[----:B0-----:R-:W-:Y:S05]  /*0340*/  BSYNC B0 ;  /* 0x0000000000007941 */ /* 0x001fea0003800000 */
.L_x_26458:
        /* <DEDUP_REMOVED lines=16> */
.L_x_26461:
[----:B0-----:R-:W-:Y:S05]  /*0450*/  BSYNC B0 ;  /* 0x0000000000007941 */ /* 0x001fea0003800000 */
.L_x_26460:
        /* <DEDUP_REMOVED lines=16> */
.L_x_26463:
[----:B0-----:R-:W-:Y:S05]  /*0560*/  BSYNC B0 ;  /* 0x0000000000007941 */ /* 0x001fea0003800000 */
.L_x_26462:
        /* <DEDUP_REMOVED lines=16> */
.L_x_26465:
[----:B0-----:R-:W-:Y:S05]  /*0670*/  BSYNC B0 ;  /* 0x0000000000007941 */ /* 0x001fea0003800000 */
.L_x_26464:
        /* <DEDUP_REMOVED lines=19> */
.L_x_26467:
[----:B0-----:R-:W-:Y:S05]  /*07b0*/  BSYNC B0 ;  /* 0x0000000000007941 */ /* 0x001fea0003800000 */
.L_x_26466:
        /* <DEDUP_REMOVED lines=147> */
.L_x_26495:
        /* <DEDUP_REMOVED lines=27> */
[--C-:B--2---:R-:W-:Y:S02]  /*12a0*/  HADD2.F32 R62, -RZ, R56.reuse.H0_H0 ;  /* 0x20000038ff3e7230 */ /* 0x104fe40000004100 */
[----:B------:R-:W-:Y:S02]  /*12b0*/  HADD2.F32 R104, -RZ, R56.H1_H1 ;  /* 0x30000038ff687230 */ /* 0x000fe40000004100 */
[--C-:B------:R-:W-:Y:S02]  /*12c0*/  HADD2.F32 R212, -RZ, R58.reuse.H0_H0 ;  /* 0x2000003affd47230 */ /* 0x100fe40000004100 */
[--C-:B------:R-:W-:Y:S02]  /*12d0*/  HADD2.F32 R208, -RZ, R57.reuse.H0_H0 ;  /* 0x20000039ffd07230 */ /* 0x100fe40000004100 */
[----:B------:R-:W-:Y:S02]  /*12e0*/  HADD2.F32 R210, -RZ, R57.H1_H1 ;  /* 0x30000039ffd27230 */ /* 0x000fe40000004100 */
[----:B------:R-:W-:-:S02]  /*12f0*/  HADD2.F32 R58, -RZ, R58.H1_H1 ;  /* 0x3000003aff3a7230 */ /* 0x000fc40000004100 */
[--C-:B------:R-:W-:Y:S02]  /*1300*/  HADD2.F32 R214, -RZ, R59.reuse.H0_H0 ;  /* 0x2000003bffd67230 */ /* 0x100fe40000004100 */
[----:B------:R-:W-:Y:S01]  /*1310*/  HADD2.F32 R56, -RZ, R59.H1_H1 ;  /* 0x3000003bff387230 */ /* 0x000fe20000004100 */
[-C--:B------:R-:W-:Y:S02]  /*1320*/  FMUL.FTZ R62, R62, R107.reuse ;  /* 0x0000006b3e3e7220 */ /* 0x080fe40000410000 */
[-C--:B------:R-:W-:Y:S02]  /*1330*/  FMUL.FTZ R57, R104, R107.reuse ;  /* 0x0000006b68397220 */ /* 0x080fe40000410000 */
[-C--:B------:R-:W-:Y:S02]  /*1340*/  FMUL.FTZ R208, R208, R107.reuse ;  /* 0x0000006bd0d07220 */ /* 0x080fe40000410000 */
[-C--:B------:R-:W-:Y:S02]  /*1350*/  FMUL.FTZ R59, R210, R107.reuse ;  /* 0x0000006bd23b7220 */ /* 0x080fe40000410000 */
[----:B------:R-:W-:-:S02]  /*1360*/  FMUL.FTZ R212, R212, R107 ;  /* 0x0000006bd4d47220 */ /* 0x000fc40000410000 */
[-C--:B0-----:R-:W-:Y:S02]  /*1370*/  FMUL.FTZ R61, R58, R107.reuse ;  /* 0x0000006b3a3d7220 */ /* 0x081fe40000410000 */
[-C--:B------:R-:W-:Y:S02]  /*1380*/  FMUL.FTZ R214, R214, R107.reuse ;  /* 0x0000006bd6d67220 */ /* 0x080fe40000410000 */
[----:B------:R-:W-:Y:S02]  /*1390*/  FMUL.FTZ R63, R56, R107 ;  /* 0x0000006b383f7220 */ /* 0x000fe40000410000 */
        /* <DEDUP_REMOVED lines=15> */
[----:B------:R-:W-:Y:S01]  /*1490*/  @P1 FADD.FTZ R63, R55, R63 ;  /* 0x0000003f373f1221 */ /* 0x000fe20000010000 */
[----:B------:R-:W-:-:S04]  /*14a0*/  LEA R104, P1, R207, c[0x0][0x188], 0x5 ;  /* 0x00006200cf687a11 */ /* 0x000fc800078228ff */
[----:B------:R-:W-:-:S05]  /*14b0*/  LEA.HI.X R105, R207, c[0x0][0x18c], RZ, 0x5, P1 ;  /* 0x00006300cf697a11 */ /* 0x000fca00008f2cff */
[----:B------:R0:W-:Y:S04]  /*14c0*/  STG.E.128 [R104.64], R56 ;  /* 0x0000003868007986 */ /* 0x0001e8000c101d04 */
[----:B------:R0:W-:Y:S01]  /*14d0*/  STG.E.128 [R104.64+0x10], R60 ;  /* 0x0000103c68007986 */ /* 0x0001e2000c101d04 */
[----:B------:R-:W-:-:S03]  /*14e0*/  IADD3 R208, R207, 0x20, RZ ;  /* 0x00000020cfd07810 */ /* 0x000fc60007ffe0ff */
.L_x_26469:
[----:B------:R-:W-:Y:S05]  /*14f0*/  BSYNC B0 ;  /* 0x0000000000007941 */ /* 0x000fea0003800000 */
.L_x_26468:
        /* <DEDUP_REMOVED lines=13> */
[----:B------:R-:W-:Y:S01]  /*15d0*/  ISETP.NE.AND.EX P1, PT, RZ, c[0x0][0x184], PT, P1 ;  /* 0x00006100ff007a0c */ /* 0x000fe20003f25310 */
[--C-:B--2---:R-:W-:Y:S02]  /*15e0*/  HADD2.F32 R70, -RZ, R64.reuse.H0_H0 ;  /* 0x20000040ff467230 */ /* 0x104fe40000004100 */
[----:B0-----:R-:W-:Y:S02]  /*15f0*/  HADD2.F32 R104, -RZ, R64.H1_H1 ;  /* 0x30000040ff687230 */ /* 0x001fe40000004100 */
        /* <DEDUP_REMOVED lines=11> */
[-C--:B-1----:R-:W-:Y:S02]  /*16b0*/  FMUL.FTZ R69, R66, R107.reuse ;  /* 0x0000006b42457220 */ /* 0x082fe40000410000 */
        /* <DEDUP_REMOVED lines=23> */
.L_x_26471:
[----:B------:R-:W-:Y:S05]  /*1830*/  BSYNC B0 ;  /* 0x0000000000007941 */ /* 0x000fea0003800000 */
.L_x_26470:
        /* <DEDUP_REMOVED lines=51> */
.L_x_26473:
[----:B------:R-:W-:Y:S05]  /*1b70*/  BSYNC B0 ;  /* 0x0000000000007941 */ /* 0x000fea0003800000 */
.L_x_26472:
        /* <DEDUP_REMOVED lines=51> */
.L_x_26475:
[----:B------:R-:W-:Y:S05]  /*1eb0*/  BSYNC B0 ;  /* 0x0000000000007941 */ /* 0x000fea0003800000 */
.L_x_26474:
        /* <DEDUP_REMOVED lines=51> */
.L_x_26477:
[----:B------:R-:W-:Y:S05]  /*21f0*/  BSYNC B0 ;  /* 0x0000000000007941 */ /* 0x000fea0003800000 */
.L_x_26476:
        /* <DEDUP_REMOVED lines=23> */
[----:B-1----:R-:W-:Y:S01]  /*2370*/  HADD2.F32 R100, -RZ, R99.H1_H1 ;  /* 0x30000063ff647230 */ /* 0x002fe20000004100 */
        /* <DEDUP_REMOVED lines=24> */
[----:B------:R0:W-:Y:S04]  /*2500*/  STG.E.128 [R104.64], R96 ;  /* 0x0000006068007986 */ /* 0x0001e8000c101d04 */
[----:B------:R0:W-:Y:S02]  /*2510*/  STG.E.128 [R104.64+0x10], R100 ;  /* 0x0000106468007986 */ /* 0x0001e4000c101d04 */
.L_x_26479:
[----:B------:R-:W-:Y:S05]  /*2520*/  BSYNC B0 ;  /* 0x0000000000007941 */ /* 0x000fea0003800000 */
.L_x_26478:
        /* <DEDUP_REMOVED lines=57> */
.L_x_26496:
        /* <DEDUP_REMOVED lines=117> */
.L_x_26497:
        /* <DEDUP_REMOVED lines=49> */
.L_x_26483:
[----:B------:R-:W-:Y:S05]  /*3320*/  BSYNC B0 ;  /* 0x0000000000007941 */ /* 0x000fea0003800000 */
.L_x_26482:
        /* <DEDUP_REMOVED lines=35> */
.L_x_26485:
[----:B------:R-:W-:Y:S05]  /*3560*/  BSYNC B0 ;  /* 0x0000000000007941 */ /* 0x000fea0003800000 */
.L_x_26484:
        /* <DEDUP_REMOVED lines=35> */
.L_x_26487:
[----:B------:R-:W-:Y:S05]  /*37a0*/  BSYNC B0 ;  /* 0x0000000000007941 */ /* 0x000fea0003800000 */
.L_x_26486:
        /* <DEDUP_REMOVED lines=35> */
.L_x_26489:
[----:B------:R-:W-:Y:S05]  /*39e0*/  BSYNC B0 ;  /* 0x0000000000007941 */ /* 0x000fea0003800000 */
.L_x_26488:
        /* <DEDUP_REMOVED lines=35> */
.L_x_26491:
[----:B------:R-:W-:Y:S05]  /*3c20*/  BSYNC B0 ;  /* 0x0000000000007941 */ /* 0x000fea0003800000 */
.L_x_26490:
        /* <DEDUP_REMOVED lines=34> */
.L_x_26493:
[----:B------:R-:W-:Y:S05]  /*3e50*/  BSYNC B0 ;  /* 0x0000000000007941 */ /* 0x000fea0003800000 */
.L_x_26492:
[----:B01----:R-:W-:-:S10]  /*3e60*/  HFMA2.MMA R105, -RZ, RZ, 0, 2.384185791015625e-07 ;  /* 0x00000004ff697435 */ /* 0x003fd400000001ff */
[----:B------:R-:W-:-:S05]  /*3e70*/  IMAD R206, R105, c[0x0][0x160], R206 ;  /* 0x0000580069ce7a24 */ /* 0x000fca00078e02ce */
[----:B------:R-:W-:-:S13]  /*3e80*/  ISETP.GE.AND P1, PT, R206, c[0x0][0x164], PT ;  /* 0x00005900ce007a0c */ /* 0x000fda0003f26270 */
[----:B------:R-:W-:Y:S01]  /*3e90*/  @P1 CALL.REL.NOINC `(.L_x_26494) ;  /* 0x0000001000001944 */ /* 0x000fe20003c00000 */
[----:B------:R-:W-:Y:S05]  /*3ea0*/  BRA `(.L_x_26495) ;  /* 0xffffd24000007947 */ /* 0x000fea000383ffff */
.L_x_26494:
[----:B------:R-:W-:Y:S05]  /*3eb0*/  EXIT ;  /* 0x000000000000794d */ /* 0x000fea0003800000 */
.L_x_26480:
[----:B------:R-:W-:Y:S01]  /*3ec0*/  HFMA2.MMA R211, -RZ, RZ, 0, 5.9604644775390625e-08 ;  /* 0x00000001ffd37435 */ /* 0x000fe200000001ff */
[----:B------:R-:W-:Y:S02]  /*3ed0*/  MOV R106, R107 ;  /* 0x0000006b006a7202 */ /* 0x000fe40000000f00 */
[----:B------:R-:W-:Y:S02]  /*3ee0*/  MOV R210, 0x1f ;  /* 0x0000001f00d27802 */ /* 0x000fe40000000f00 */
[----:B------:R-:W-:Y:S02]  /*3ef0*/  MOV R213, 0xffffffff ;  /* 0xffffffff00d57802 */ /* 0x000fe40000000f00 */
[----:B------:R-:W-:Y:S02]  /*3f00*/  MOV R104, 0x3f20 ;  /* 0x00003f2000687802 */ /* 0x000fe40000000f00 */
[----:B------:R-:W-:Y:S05]  /*3f10*/  CALL.REL.NOINC `($__internal_100_$__cuda_sm70_shflsync_bfly_p) ;  /* 0x000009c000007944 */ /* 0x000fea0003c00000 */
[----:B-1----:R-:W-:Y:S01]  /*3f20*/  MOV R104, R211 ;  /* 0x000000d300687202 */ /* 0x002fe20000000f00 */
[----:B0-----:R-:W-:Y:S05]  /*3f30*/  BRA `(.L_x_26496) ;  /* 0xffffe98000007947 */ /* 0x001fea000383ffff */
.L_x_26481:
[----:B------:R-:W-:Y:S01]  /*3f40*/  HFMA2.MMA R211, -RZ, RZ, 0, 1.1920928955078125e-07 ;  /* 0x00000002ffd37435 */ /* 0x000fe200000001ff */
[----:B------:R-:W-:Y:S02]  /*3f50*/  MOV R106, R212 ;  /* 0x000000d4006a7202 */ /* 0x000fe40000000f00 */
[----:B------:R-:W-:-:S02]  /*3f60*/  MOV R210, 0x1f ;  /* 0x0000001f00d27802 */ /* 0x000fc40000000f00 */
[----:B------:R-:W-:Y:S02]  /*3f70*/  MOV R213, 0xffffffff ;  /* 0xffffffff00d57802 */ /* 0x000fe40000000f00 */
[----:B------:R-:W-:Y:S02]  /*3f80*/  MOV R104, 0x3fa0 ;  /* 0x00003fa000687802 */ /* 0x000fe40000000f00 */
[----:B0-----:R-:W-:Y:S05]  /*3f90*/  CALL.REL.NOINC `($__internal_100_$__cuda_sm70_shflsync_bfly_p) ;  /* 0x0000094000007944 */ /* 0x001fea0003c00000 */
[----:B01----:R-:W-:Y:S01]  /*3fa0*/  FADD.FTZ R106, R212, R211 ;  /* 0x000000d3d46a7221 */ /* 0x003fe20000010000 */
[----:B------:R-:W-:Y:S01]  /*3fb0*/  HFMA2.MMA R211, -RZ, RZ, 0, 2.384185791015625e-07 ;  /* 0x00000004ffd37435 */ /* 0x000fe200000001ff */
[----:B------:R-:W-:Y:S02]  /*3fc0*/  MOV R210, 0x1f ;  /* 0x0000001f00d27802 */ /* 0x000fe40000000f00 */
[----:B------:R-:W-:Y:S02]  /*3fd0*/  MOV R213, 0xffffffff ;  /* 0xffffffff00d57802 */ /* 0x000fe40000000f00 */
[----:B------:R-:W-:Y:S02]  /*3fe0*/  MOV R104, 0x4000 ;  /* 0x0000400000687802 */ /* 0x000fe40000000f00 */
[----:B------:R-:W-:Y:S05]  /*3ff0*/  CALL.REL.NOINC `($__internal_100_$__cuda_sm70_shflsync_bfly_p) ;  /* 0x000008e000007944 */ /* 0x000fea0003c00000 */
[----:B01----:R-:W-:Y:S01]  /*4000*/  FADD.FTZ R106, R106, R211 ;  /* 0x000000d36a6a7221 */ /* 0x003fe20000010000 */
[----:B------:R-:W-:Y:S01]  /*4010*/  HFMA2.MMA R211, -RZ, RZ, 0, 4.76837158203125e-07 ;  /* 0x00000008ffd37435 */ /* 0x000fe200000001ff */
[----:B------:R-:W-:-:S02]  /*4020*/  MOV R210, 0x1f ;  /* 0x0000001f00d27802 */ /* 0x000fc40000000f00 */
[----:B------:R-:W-:Y:S02]  /*4030*/  MOV R213, 0xffffffff ;  /* 0xffffffff00d57802 */ /* 0x000fe40000000f00 */
[----:B------:R-:W-:Y:S02]  /*4040*/  MOV R104, 0x4060 ;  /* 0x0000406000687802 */ /* 0x000fe40000000f00 */
[----:B------:R-:W-:Y:S05]  /*4050*/  CALL.REL.NOINC `($__internal_100_$__cuda_sm70_shflsync_bfly_p) ;  /* 0x0000088000007944 */ /* 0x000fea0003c00000 */
[----:B01----:R-:W-:Y:S01]  /*4060*/  FADD.FTZ R106, R106, R211 ;  /* 0x000000d36a6a7221 */ /* 0x003fe20000010000 */
[----:B------:R-:W-:Y:S01]  /*4070*/  HFMA2.MMA R211, -RZ, RZ, 0, 9.5367431640625e-07 ;  /* 0x00000010ffd37435 */ /* 0x000fe200000001ff */
[----:B------:R-:W-:Y:S02]  /*4080*/  MOV R210, 0x1f ;  /* 0x0000001f00d27802 */ /* 0x000fe40000000f00 */
[----:B------:R-:W-:Y:S02]  /*4090*/  MOV R213, 0xffffffff ;  /* 0xffffffff00d57802 */ /* 0x000fe40000000f00 */
[----:B------:R-:W-:Y:S02]  /*40a0*/  MOV R104, 0x40c0 ;  /* 0x000040c000687802 */ /* 0x000fe40000000f00 */
[----:B------:R-:W-:Y:S05]  /*40b0*/  CALL.REL.NOINC `($__internal_100_$__cuda_sm70_shflsync_bfly_p) ;  /* 0x0000082000007944 */ /* 0x000fea0003c00000 */
        /* <DEDUP_REMOVED lines=103> */
[----:B------:R-:W-:Y:S05]  /*4730*/  CALL.REL.NOINC `($__internal_100_$__cuda_sm70_shflsync_bfly_p) ;  /* 0x000001a000007944 */ /* 0x000fea0003c00000 */
[----:B01----:R-:W-:Y:S01]  /*4740*/  FADD.FTZ R106, R106, R211 ;  /* 0x000000d36a6a7221 */ /* 0x003fe20000010000 */
[----:B------:R-:W-:Y:S01]  /*4750*/  HFMA2.MMA R211, -RZ, RZ, 0, 1.1920928955078125e-07 ;  /* 0x00000002ffd37435 */ /* 0x000fe200000001ff */
[----:B------:R-:W-:Y:S02]  /*4760*/  MOV R210, 0x1f ;  /* 0x0000001f00d27802 */ /* 0x000fe40000000f00 */
[----:B------:R-:W-:Y:S02]  /*4770*/  MOV R213, 0xffffffff ;  /* 0xffffffff00d57802 */ /* 0x000fe40000000f00 */
[----:B------:R-:W-:Y:S02]  /*4780*/  MOV R104, 0x47a0 ;  /* 0x000047a000687802 */ /* 0x000fe40000000f00 */
[----:B------:R-:W-:Y:S05]  /*4790*/  CALL.REL.NOINC `($__internal_100_$__cuda_sm70_shflsync_bfly_p) ;  /* 0x0000014000007944 */ /* 0x000fea0003c00000 */
[----:B01----:R-:W-:Y:S01]  /*47a0*/  FADD.FTZ R106, R106, R211 ;  /* 0x000000d36a6a7221 */ /* 0x003fe20000010000 */
[----:B------:R-:W-:Y:S01]  /*47b0*/  HFMA2.MMA R211, -RZ, RZ, 0, 2.384185791015625e-07 ;  /* 0x00000004ffd37435 */ /* 0x000fe200000001ff */
[----:B------:R-:W-:Y:S02]  /*47c0*/  MOV R210, 0x1f ;  /* 0x0000001f00d27802 */ /* 0x000fe40000000f00 */
[----:B------:R-:W-:-:S02]  /*47d0*/  MOV R213, 0xffffffff ;  /* 0xffffffff00d57802 */ /* 0x000fc40000000f00 */
[----:B------:R-:W-:Y:S02]  /*47e0*/  MOV R104, 0x4800 ;  /* 0x0000480000687802 */ /* 0x000fe40000000f00 */
[----:B------:R-:W-:Y:S05]  /*47f0*/  CALL.REL.NOINC `($__internal_100_$__cuda_sm70_shflsync_bfly_p) ;  /* 0x000000e000007944 */ /* 0x000fea0003c00000 */
[----:B01----:R-:W-:Y:S01]  /*4800*/  FADD.FTZ R106, R106, R211 ;  /* 0x000000d36a6a7221 */ /* 0x003fe20000010000 */
[----:B------:R-:W-:Y:S01]  /*4810*/  HFMA2.MMA R211, -RZ, RZ, 0, 4.76837158203125e-07 ;  /* 0x00000008ffd37435 */ /* 0x000fe200000001ff */
[----:B------:R-:W-:Y:S02]  /*4820*/  MOV R210, 0x1f ;  /* 0x0000001f00d27802 */ /* 0x000fe40000000f00 */
[----:B------:R-:W-:Y:S02]  /*4830*/  MOV R213, 0xffffffff ;  /* 0xffffffff00d57802 */ /* 0x000fe40000000f00 */
[----:B------:R-:W-:Y:S02]  /*4840*/  MOV R104, 0x4860 ;  /* 0x0000486000687802 */ /* 0x000fe40000000f00 */
[----:B------:R-:W-:Y:S05]  /*4850*/  CALL.REL.NOINC `($__internal_100_$__cuda_sm70_shflsync_bfly_p) ;  /* 0x0000008000007944 */ /* 0x000fea0003c00000 */
[----:B-1----:R-:W-:Y:S01]  /*4860*/  FADD.FTZ R208, R106, R211 ;  /* 0x000000d36ad07221 */ /* 0x002fe20000010000 */
[----:B------:R-:W-:Y:S01]  /*4870*/  HFMA2.MMA R211, -RZ, RZ, 0, 9.5367431640625e-07 ;  /* 0x00000010ffd37435 */ /* 0x000fe200000001ff */
[----:B0-----:R-:W-:Y:S02]  /*4880*/  MOV R210, 0x1f ;  /* 0x0000001f00d27802 */ /* 0x001fe40000000f00 */
[----:B------:R-:W-:-:S02]  /*4890*/  MOV R213, 0xffffffff ;  /* 0xffffffff00d57802 */ /* 0x000fc40000000f00 */
[----:B------:R-:W-:Y:S02]  /*48a0*/  MOV R106, R208 ;  /* 0x000000d0006a7202 */ /* 0x000fe40000000f00 */
[----:B------:R-:W-:Y:S02]  /*48b0*/  MOV R104, 0x48d0 ;  /* 0x000048d000687802 */ /* 0x000fe40000000f00 */
[----:B------:R-:W-:Y:S05]  /*48c0*/  CALL.REL.NOINC `($__internal_100_$__cuda_sm70_shflsync_bfly_p) ;  /* 0x0000001000007944 */ /* 0x000fea0003c00000 */
[----:B01----:R-:W-:Y:S05]  /*48d0*/  BRA `(.L_x_26497) ;  /* 0xffffe73000007947 */ /* 0x003fea000383ffff */
        .weak           $__internal_100_$__cuda_sm70_shflsync_bfly_p
        .type           $__internal_100_$__cuda_sm70_shflsync_bfly_p,@function
        .size           $__internal_100_$__cuda_sm70_shflsync_bfly_p,(.L_x_43160 - $__internal_100_$__cuda_sm70_shflsync_bfly_p)
$__internal_100_$__cuda_sm70_shflsync_bfly_p:
[----:B------:R-:W-:Y:S01]  /*48e0*/  HFMA2.MMA R105, -RZ, RZ, 0, 0 ;  /* 0x00000000ff697435 */ /* 0x000fe200000001ff */
[----:B------:R-:W-:Y:S04]  /*48f0*/  WARPSYNC R213 ;  /* 0x000000d500007348 */ /* 0x000fe80003800000 */
[----:B------:R0:W1:Y:S01]  /*4900*/  SHFL.BFLY PT, R211, R106, R211, R210 ;  /* 0x0c0000d36ad37389 */ /* 0x00006200000e00d2 */
[----:B------:R-:W-:Y:S05]  /*4910*/  RET.REL.NODEC R104 `(_ZN10layer_norm13ln_fwd_kernelINS_13Kernel_traitsI6__halfS2_fS2_fjLj1536ELj1ELj4ELj1ELj16ENS_18Kernel_traits_baseILj1536ES2_S2_fS2_fjLj128EEEEELb0ELb1ELb0ELb0EEEvNS_9FwdParamsE) ;  /* 0xffffb6e068007950 */ /* 0x000fea0003c3ffff */
.L_x_26498:
        /* <DEDUP_REMOVED lines=14> */
.L_x_43160:


//--------------------- .text._ZN10layer_norm13ln_fwd_kernelINS_13Kernel_traitsI6__halfS2_fS2_fjLj1536ELj1ELj4ELj1ELj16ENS_18Kernel_traits_baseILj1536ES2_S2_fS2_fjLj128EEEEELb0ELb1ELb0ELb1EEEvNS_9FwdParamsE --------------------------
	.section	.text._ZN10layer_norm13ln_fwd_kernelINS_13Kernel_traitsI6__halfS2_fS2_fjLj1536ELj1ELj4ELj1ELj16ENS_18Kernel_traits_baseILj1536ES2_S2_fS2_fjLj128EEEEELb0ELb1ELb0ELb1EEEvNS_9FwdParamsE,"ax",@progbits
	.sectioninfo	@"SHI_REGISTERS=191"
	.align	128
        .global         _ZN10layer_norm13ln_fwd_kernelINS_13Kernel_traitsI6__halfS2_fS2_fjLj1536ELj1ELj4ELj1ELj16ENS_18Kernel_traits_baseILj1536ES2_S2_fS2_fjLj128EEEEELb0ELb1ELb0ELb1EEEvNS_9FwdParamsE
        .type           _ZN10layer_norm13ln_fwd_kernelINS_13Kernel_traitsI6__halfS2_fS2_fjLj1536ELj1ELj4ELj1ELj16ENS_18Kernel_traits_baseILj1536ES2_S2_fS2_fjLj128EEEEELb0ELb1ELb0ELb1EEEvNS_9FwdParamsE,@function
        .size           _ZN10layer_norm13ln_fwd_kernelINS_13Kernel_traitsI6__halfS2_fS2_fjLj1536ELj1ELj4ELj1ELj16ENS_18Kernel_traits_baseILj1536ES2_S2_fS2_fjLj128EEEEELb0ELb1ELb0ELb1EEEvNS_9FwdParamsE,(.L_x_43161 - _ZN10layer_norm13ln_fwd_kernelINS_13Kernel_traitsI6__halfS2_fS2_fjLj1536ELj1ELj4ELj1ELj16ENS_18Kernel_traits_baseILj1536ES2_S2_fS2_fjLj128EEEEELb0ELb1ELb0ELb1EEEvNS_9FwdParamsE)
        .other          _ZN10layer_norm13ln_fwd_kernelINS_13Kernel_traitsI6__halfS2_fS2_fjLj1536ELj1ELj4ELj1ELj16ENS_18Kernel_traits_baseILj1536ES2_S2_fS2_fjLj128EEEEELb0ELb1ELb0ELb1EEEvNS_9FwdParamsE,@"STO_CUDA_ENTRY STV_DEFAULT"
_ZN10layer_norm13ln_fwd_kernelINS_13Kernel_traitsI6__halfS2_fS2_fjLj1536ELj1ELj4ELj1ELj16ENS_18Kernel_traits_baseILj1536ES2_S2_fS2_fjLj128EEEEELb0ELb1ELb0ELb1EEEvNS_9FwdParamsE:
.text._ZN10layer_norm13ln_fwd_kernelINS_13Kernel_traitsI6__halfS2_fS2_fjLj1536ELj1ELj4ELj1ELj16ENS_18Kernel_traits_baseILj1536ES2_S2_fS2_fjLj128EEEEELb0ELb1ELb0ELb1EEEvNS_9FwdParamsE:
        /* <DEDUP_REMOVED lines=17> */
[C---:B------:R-:W-:Y:S02]  /*0110*/  IADD3 R64, P4, R60.reuse, c[0x0][0x1c8], RZ ;  /* 0x000072003c407a10 */ /* 0x040fe40007f9e0ff */
[----:B------:R-:W-:Y:S02]  /*0120*/  IADD3 R60, P2, R60, c[0x0][0x1b0], RZ ;  /* 0x00006c003c3c7a10 */ /* 0x000fe40007f5e0ff */
[----:B-1----:R-:W-:-:S04]  /*0130*/  LEA R162, R5, R0, 0x2 ;  /* 0x0000000005a27211 */ /* 0x002fc800078e10ff */
[----:B------:R-:W-:Y:S02]  /*0140*/  ISETP.GE.AND P1, PT, R162, c[0x0][0x164], PT ;  /* 0x00005900a2007a0c */ /* 0x000fe40003f26270 */
[----:B------:R-:W-:-:S04]  /*0150*/  LOP3.LUT R0, R4, 0x1f, RZ, 0xc0, !PT ;  /* 0x0000001f04007812 */ /* 0x000fc800078ec0ff */
[----:B------:R-:W-:Y:S02]  /*0160*/  LEA R62, P3, R0, c[0x0][0x1c8], 0x4 ;  /* 0x00007200003e7a11 */ /* 0x000fe400078620ff */
[----:B------:R-:W-:Y:S02]  /*0170*/  IADD3.X R65, RZ, c[0x0][0x1cc], RZ, P4, !PT ;  /* 0x00007300ff417a10 */ /* 0x000fe400027fe4ff */
[----:B------:R-:W-:Y:S02]  /*0180*/  IADD3.X R63, RZ, c[0x0][0x1cc], RZ, P3, !PT ;  /* 0x00007300ff3f7a10 */ /* 0x000fe40001ffe4ff */
[----:B------:R-:W-:Y:S01]  /*0190*/  IADD3.X R61, RZ, c[0x0][0x1b4], RZ, P2, !PT ;  /* 0x00006d00ff3d7a10 */ /* 0x000fe200017fe4ff */
[----:B------:R-:W-:Y:S06]  /*01a0*/  @P1 EXIT ;  /* 0x000000000000194d */ /* 0x000fec0003800000 */
[----:B0-----:R-:W2:Y:S04]  /*01b0*/  LDG.E.128 R48, [R64.64+0xa00] ;  /* 0x000a000440307981 */ /* 0x001ea8000c1e1d00 */
[----:B------:R0:W5:Y:S04]  /*01c0*/  LDG.E.128 R44, [R62.64] ;  /* 0x000000043e2c7981 */ /* 0x000168000c1e1d00 */
        /* <DEDUP_REMOVED lines=71> */
[--C-:B--2---:R-:W-:Y:S02]  /*0640*/  HADD2.F32 R154, -RZ, R48.reuse.H0_H0 ;  /* 0x20000030ff9a7230 */ /* 0x104fe40000004100 */
[----:B------:R-:W-:-:S02]  /*0650*/  HADD2.F32 R155, -RZ, R48.H1_H1 ;  /* 0x30000030ff9b7230 */ /* 0x000fc40000004100 */
[--C-:B------:R-:W-:Y:S02]  /*0660*/  HADD2.F32 R156, -RZ, R49.reuse.H0_H0 ;  /* 0x20000031ff9c7230 */ /* 0x100fe40000004100 */
[----:B------:R-:W-:Y:S02]  /*0670*/  HADD2.F32 R157, -RZ, R49.H1_H1 ;  /* 0x30000031ff9d7230 */ /* 0x000fe40000004100 */
[--C-:B------:R-:W-:Y:S02]  /*0680*/  HADD2.F32 R158, -RZ, R50.reuse.H0_H0 ;  /* 0x20000032ff9e7230 */ /* 0x100fe40000004100 */
[----:B------:R-:W-:Y:S02]  /*0690*/  HADD2.F32 R159, -RZ, R50.H1_H1 ;  /* 0x30000032ff9f7230 */ /* 0x000fe40000004100 */
[--C-:B------:R-:W-:Y:S02]  /*06a0*/  HADD2.F32 R160, -RZ, R51.reuse.H0_H0 ;  /* 0x20000033ffa07230 */ /* 0x100fe40000004100 */
[----:B0-----:R-:W-:-:S02]  /*06b0*/  HADD2.F32 R161, -RZ, R51.H1_H1 ;  /* 0x30000033ffa17230 */ /* 0x001fc40000004100 */
.L_x_26502:
        /* <DEDUP_REMOVED lines=12> */
[----:B------:R-:W3:Y:S01]  /*0780*/  @P0 LDG.E.U16 R60, [R60.64] ;  /* 0x000000043c3c0981 */ /* 0x000ee2000c1e1500 */
[----:B------:R-:W-:Y:S02]  /*0790*/  ISETP.NE.AND.EX P1, PT, RZ, c[0x0][0x184], PT, P1 ;  /* 0x00006100ff007a0c */ /* 0x000fe40003f25310 */
[----:B------:R-:W-:-:S11]  /*07a0*/  MOV R167, 0x20 ;  /* 0x0000002000a77802 */ /* 0x000fd60000000f00 */
[----:B------:R-:W-:-:S05]  /*07b0*/  @P1 IMAD.WIDE.U32 R62, R165, R167, c[0x0][0x180] ;  /* 0x00006000a53e1625 */ /* 0x000fca00078e00a7 */
[----:B------:R0:W4:Y:S04]  /*07c0*/  @P1 LDG.E.128 R48, [R62.64] ;  /* 0x000000043e301981 */ /* 0x000128000c1e1d00 */
[----:B------:R0:W5:Y:S01]  /*07d0*/  @P1 LDG.E.128 R52, [R62.64+0x10] ;  /* 0x000010043e341981 */ /* 0x000162000c1e1d00 */
[----:B------:R-:W-:Y:S01]  /*07e0*/  HFMA2.MMA R168, -RZ, RZ, 1.875, 0 ;  /* 0x3f800000ffa87435 */ /* 0x000fe200000001ff */
[----:B------:R-:W-:Y:S02]  /*07f0*/  HADD2.F32 R64, -RZ, R44.H0_H0 ;  /* 0x2000002cff407230 */ /* 0x000fe40000004100 */
[----:B0-----:R-:W-:Y:S02]  /*0800*/  HADD2.F32 R62, -RZ, R45.H1_H1 ;  /* 0x3000002dff3e7230 */ /* 0x001fe40000004100 */
[----:B------:R-:W-:Y:S01]  /*0810*/  HADD2.F32 R66, -RZ, R47.H1_H1 ;  /* 0x3000002fff427230 */ /* 0x000fe20000004100 */
[C---:B------:R-:W-:Y:S01]  /*0820*/  IADD3 R163, R165.reuse, 0x20, RZ ;  /* 0x00000020a5a37810 */ /* 0x040fe20007ffe0ff */
[----:B------:R-:W-:-:S04]  /*0830*/  IMAD.WIDE.U32 R76, R165, R167, c[0x0][0x188] ;  /* 0x00006200a54c7625 */ /* 0x000fc800078e00a7 */
[----:B------:R-:W-:Y:S01]  /*0840*/  @P1 IMAD.WIDE.U32 R78, R167, R163, c[0x0][0x180] ;  /* 0x00006000a74e1625 */ /* 0x000fe200078e00a3 */
[--C-:B--2---:R-:W-:Y:S02]  /*0850*/  HADD2.F32 R67, -RZ, R57.reuse.H0_H0 ;  /* 0x20000039ff437230 */ /* 0x104fe40000004100 */
[----:B------:R-:W-:Y:S02]  /*0860*/  HADD2.F32 R57, -RZ, R57.H1_H1 ;  /* 0x30000039ff397230 */ /* 0x000fe40000004100 */
[----:B---3--:R-:W-:Y:S02]  /*0870*/  @P0 HADD2.F32 R168, -RZ, R60.H0_H0 ;  /* 0x2000003cffa80230 */ /* 0x008fe40000004100 */
[--C-:B------:R-:W-:Y:S02]  /*0880*/  HADD2.F32 R61, -RZ, R56.reuse.H0_H0 ;  /* 0x20000038ff3d7230 */ /* 0x100fe40000004100 */
[----:B------:R-:W-:Y:S01]  /*0890*/  HADD2.F32 R65, -RZ, R56.H1_H1 ;  /* 0x30000038ff417230 */ /* 0x000fe20000004100 */
[----:B------:R-:W-:Y:S01]  /*08a0*/  ISETP.NE.U32.AND P0, PT, RZ, c[0x0][0x180], PT ;  /* 0x00006000ff007a0c */ /* 0x000fe20003f05070 */
[----:B------:R-:W-:-:S02]  /*08b0*/  HADD2.F32 R69, -RZ, R58.H0_H0 ;  /* 0x2000003aff457230 */ /* 0x000fc40000004100 */
[----:B------:R-:W-:Y:S02]  /*08c0*/  HADD2.F32 R71, -RZ, R58.H1_H1 ;  /* 0x3000003aff477230 */ /* 0x000fe40000004100 */
[--C-:B------:R-:W-:Y:S02]  /*08d0*/  HADD2.F32 R63, -RZ, R59.reuse.H0_H0 ;  /* 0x2000003bff3f7230 */ /* 0x100fe40000004100 */
[----:B------:R-:W-:Y:S01]  /*08e0*/  HADD2.F32 R73, -RZ, R59.H1_H1 ;  /* 0x3000003bff497230 */ /* 0x000fe20000004100 */
[-C--:B------:R-:W-:Y:S01]  /*08f0*/  FMUL.FTZ R59, R57, R168.reuse ;  /* 0x000000a8393b7220 */ /* 0x080fe20000410000 */
[----:B------:R-:W-:Y:S01]  /*0900*/  HADD2.F32 R58, -RZ, R44.H1_H1 ;  /* 0x3000002cff3a7230 */ /* 0x000fe20000004100 */
[-C--:B------:R-:W-:Y:S01]  /*0910*/  FMUL.FTZ R61, R61, R168.reuse ;  /* 0x000000a83d3d7220 */ /* 0x080fe20000410000 */
[----:B------:R-:W-:Y:S01]  /*0920*/  HADD2.F32 R60, -RZ, R45.H0_H0 ;  /* 0x2000002dff3c7230 */ /* 0x000fe20000004100 */
[-C--:B------:R-:W-:Y:S01]  /*0930*/  FMUL.FTZ R65, R65, R168.reuse ;  /* 0x000000a841417220 */ /* 0x080fe20000410000 */
[----:B------:R-:W-:Y:S01]  /*0940*/  ISETP.NE.AND.EX P0, PT, RZ, c[0x0][0x184], PT, P0 ;  /* 0x00006100ff007a0c */ /* 0x000fe20003f05300 */
[----:B------:R-:W-:-:S02]  /*0950*/  FMUL.FTZ R67, R67, R168 ;  /* 0x000000a843437220 */ /* 0x000fc40000410000 */
[----:B------:R-:W-:Y:S01]  /*0960*/  FMUL.FTZ R59, R59, R62 ;  /* 0x0000003e3b3b7220 */ /* 0x000fe20000410000 */
[--C-:B------:R-:W-:Y:S01]  /*0970*/  HADD2.F32 R62, -RZ, R46.reuse.H1_H1 ;  /* 0x3000002eff3e7230 */ /* 0x100fe20000004100 */
[----:B------:R-:W-:Y:S01]  /*0980*/  FMUL.FTZ R56, R61, R64 ;  /* 0x000000403d387220 */ /* 0x000fe20000410000 */
[----:B------:R-:W-:Y:S01]  /*0990*/  HADD2.F32 R64, -RZ, R47.H0_H0 ;  /* 0x2000002fff407230 */ /* 0x000fe20000004100 */
[----:B------:R-:W-:Y:S02]  /*09a0*/  FMUL.FTZ R57, R65, R58 ;  /* 0x0000003a41397220 */ /* 0x000fe40000410000 */
[----:B------:R-:W-:Y:S01]  /*09b0*/  FMUL.FTZ R58, R67, R60 ;  /* 0x0000003c433a7220 */ /* 0x000fe20000410000 */
[----:B------:R-:W-:Y:S01]  /*09c0*/  HADD2.F32 R60, -RZ, R46.H0_H0 ;  /* 0x2000002eff3c7230 */ /* 0x000fe20000004100 */
        /* <DEDUP_REMOVED lines=12> */
[----:B-----5:R-:W-:Y:S02]  /*0a90*/  @P0 FADD.FTZ R60, R52, R60 ;  /* 0x0000003c343c0221 */ /* 0x020fe40000010000 */
        /* <DEDUP_REMOVED lines=17> */
[----:B0-----:R-:W-:Y:S02]  /*0bb0*/  HADD2.F32 R76, -RZ, R41.H0_H0 ;  /* 0x20000029ff4c7230 */ /* 0x001fe40000004100 */
[----:B------:R-:W-:Y:S02]  /*0bc0*/  HADD2.F32 R80, -RZ, R43.H0_H0 ;  /* 0x2000002bff507230 */ /* 0x000fe40000004100 */
[----:B-1----:R-:W-:Y:S02]  /*0bd0*/  HADD2.F32 R78, -RZ, R41.H1_H1 ;  /* 0x30000029ff4e7230 */ /* 0x002fe40000004100 */
[----:B------:R-:W-:Y:S01]  /*0be0*/  HADD2.F32 R82, -RZ, R43.H1_H1 ;  /* 0x3000002bff527230 */ /* 0x000fe20000004100 */
[----:B------:R-:W-:Y:S01]  /*0bf0*/  IADD3 R164, R165, 0x40, RZ ;  /* 0x00000040a5a47810 */ /* 0x000fe20007ffe0ff */
[----:B--2---:R-:W-:Y:S02]  /*0c00*/  HADD2.F32 R83, -RZ, R73.H0_H0 ;  /* 0x20000049ff537230 */ /* 0x004fe40000004100 */
[----:B------:R-:W-:-:S02]  /*0c10*/  HADD2.F32 R81, -RZ, R72.H1_H1 ;  /* 0x30000048ff517230 */ /* 0x000fc40000004100 */
[----:B------:R-:W-:Y:S02]  /*0c20*/  HADD2.F32 R73, -RZ, R73.H1_H1 ;  /* 0x30000049ff497230 */ /* 0x000fe40000004100 */
[--C-:B------:R-:W-:Y:S02]  /*0c30*/  HADD2.F32 R85, -RZ, R74.reuse.H0_H0 ;  /* 0x2000004aff557230 */ /* 0x100fe40000004100 */
[----:B------:R-:W-:Y:S01]  /*0c40*/  HADD2.F32 R87, -RZ, R74.H1_H1 ;  /* 0x3000004aff577230 */ /* 0x000fe20000004100 */
[-C--:B------:R-:W-:Y:S01]  /*0c50*/  FMUL.FTZ R81, R81, R168.reuse ;  /* 0x000000a851517220 */ /* 0x080fe20000410000 */
[--C-:B------:R-:W-:Y:S02]  /*0c60*/  HADD2.F32 R89, -RZ, R75.reuse.H0_H0 ;  /* 0x2000004bff597230 */ /* 0x100fe40000004100 */
[----:B------:R-:W-:Y:S01]  /*0c70*/  HADD2.F32 R91, -RZ, R75.H1_H1 ;  /* 0x3000004bff5b7230 */ /* 0x000fe20000004100 */
[-C--:B------:R-:W-:Y:S01]  /*0c80*/  FMUL.FTZ R75, R73, R168.reuse ;  /* 0x000000a8494b7220 */ /* 0x080fe20000410000 */
[----:B------:R-:W-:Y:S01]  /*0c90*/  HADD2.F32 R74, -RZ, R40.H1_H1 ;  /* 0x30000028ff4a7230 */ /* 0x000fe20000004100 */
[----:B------:R-:W-:Y:S01]  /*0ca0*/  FMUL.FTZ R83, R83, R168 ;  /* 0x000000a853537220 */ /* 0x000fe20000410000 */
[----:B------:R-:W-:Y:S01]  /*0cb0*/  HADD2.F32 R77, -RZ, R72.H0_H0 ;  /* 0x20000048ff4d7230 */ /* 0x000fe20000004100 */
[----:B------:R-:W-:Y:S01]  /*0cc0*/  FMUL.FTZ R75, R75, R78 ;  /* 0x0000004e4b4b7220 */ /* 0x000fe20000410000 */
[----:B------:R-:W-:Y:S01]  /*0cd0*/  HADD2.F32 R72, -RZ, R40.H0_H0 ;  /* 0x20000028ff487230 */ /* 0x000fe20000004100 */
[----:B------:R-:W-:Y:S01]  /*0ce0*/  FMUL.FTZ R73, R81, R74 ;  /* 0x0000004a51497220 */ /* 0x000fe20000410000 */
[----:B------:R-:W-:Y:S01]  /*0cf0*/  HADD2.F32 R78, -RZ, R42.H1_H1 ;  /* 0x3000002aff4e7230 */ /* 0x000fe20000004100 */
[----:B------:R-:W-:-:S02]  /*0d00*/  FMUL.FTZ R77, R77, R168 ;  /* 0x000000a84d4d7220 */ /* 0x000fc40000410000 */
[----:B------:R-:W-:Y:S01]  /*0d10*/  FMUL.FTZ R74, R83, R76 ;  /* 0x0000004c534a7220 */ /* 0x000fe20000410000 */
[----:B------:R-:W-:Y:S01]  /*0d20*/  HADD2.F32 R76, -RZ, R42.H0_H0 ;  /* 0x2000002aff4c7230 */ /* 0x000fe20000004100 */
        /* <DEDUP_REMOVED lines=33> */
[----:B0-----:R-:W-:Y:S02]  /*0f40*/  HADD2.F32 R84, -RZ, R37.H0_H0 ;  /* 0x20000025ff547230 */ /* 0x001fe40000004100 */
[----:B------:R-:W-:Y:S02]  /*0f50*/  HADD2.F32 R88, -RZ, R39.H0_H0 ;  /* 0x20000027ff587230 */ /* 0x000fe40000004100 */
[----:B-1----:R-:W-:Y:S02]  /*0f60*/  HADD2.F32 R86, -RZ, R37.H1_H1 ;  /* 0x30000025ff567230 */ /* 0x002fe40000004100 */
[----:B------:R-:W-:Y:S01]  /*0f70*/  HADD2.F32 R90, -RZ, R39.H1_H1 ;  /* 0x30000027ff5a7230 */ /* 0x000fe20000004100 */
[----:B------:R-:W-:Y:S01]  /*0f80*/  IADD3 R166, R165, 0x60, RZ ;  /* 0x00000060a5a67810 */ /* 0x000fe20007ffe0ff */
[----:B--2---:R-:W-:-:S02]  /*0f90*/  HADD2.F32 R91, -RZ, R81.H0_H0 ;  /* 0x20000051ff5b7230 */ /* 0x004fc40000004100 */
[----:B------:R-:W-:Y:S02]  /*0fa0*/  HADD2.F32 R89, -RZ, R80.H1_H1 ;  /* 0x30000050ff597230 */ /* 0x000fe40000004100 */
        /* <DEDUP_REMOVED lines=108> */
[----:B------:R-:W-:Y:S02]  /*1670*/  HADD2.F32 R172, -RZ, R31.H1_H1 ;  /* 0x3000001fffac7230 */ /* 0x000fe40000004100 */
[----:B-1----:R-:W-:Y:S02]  /*1680*/  HADD2.F32 R102, -RZ, R29.H1_H1 ;  /* 0x3000001dff667230 */ /* 0x002fe40000004100 */
[----:B------:R-:W-:Y:S02]  /*1690*/  HADD2.F32 R106, -RZ, R31.H0_H0 ;  /* 0x2000001fff6a7230 */ /* 0x000fe40000004100 */
        /* <DEDUP_REMOVED lines=24> */
[----:B------:R-:W-:Y:S01]  /*1820*/  FMUL.FTZ R103, R175, R172 ;  /* 0x000000acaf677220 */ /* 0x000fe20000410000 */
[----:B------:R-:W-:Y:S01]  /*1830*/  IADD3 R172, R165, 0xa0, RZ ;  /* 0x000000a0a5ac7810 */ /* 0x000fe20007ffe0ff */
        /* <DEDUP_REMOVED lines=60> */
[----:B------:R-:W-:-:S03]  /*1c00*/  HADD2.F32 R173, -RZ, R105.H0_H0 ;  /* 0x20000069ffad7230 */ /* 0x000fc60000004100 */
[----:B------:R-:W-:Y:S01]  /*1c10*/  FADD.FTZ R181, R95, R104 ;  /* 0x000000685fb57221 */ /* 0x000fe20000010000 */
[----:B------:R-:W-:-:S03]  /*1c20*/  HADD2.F32 R105, -RZ, R105.H1_H1 ;  /* 0x30000069ff697230 */ /* 0x000fc60000004100 */
[----:B------:R-:W-:Y:S02]  /*1c30*/  FADD.FTZ R104, R96, R181 ;  /* 0x000000b560687221 */ /* 0x000fe40000010000 */
[-C--:B------:R-:W-:Y:S01]  /*1c40*/  FMUL.FTZ R174, R105, R168.reuse ;  /* 0x000000a869ae7220 */ /* 0x080fe20000410000 */
[--C-:B------:R-:W-:Y:S01]  /*1c50*/  HADD2.F32 R175, -RZ, R106.reuse.H0_H0 ;  /* 0x2000006affaf7230 */ /* 0x100fe20000004100 */
[----:B------:R-:W-:Y:S01]  /*1c60*/  FADD.FTZ R105, R97, R104 ;  /* 0x0000006861697221 */ /* 0x000fe20000010000 */
[----:B-1----:R-:W-:Y:S02]  /*1c70*/  HADD2.F32 R177, -RZ, R106.H1_H1 ;  /* 0x3000006affb17230 */ /* 0x002fe40000004100 */
[--C-:B------:R-:W-:Y:S01]  /*1c80*/  HADD2.F32 R179, -RZ, R107.reuse.H0_H0 ;  /* 0x2000006bffb37230 */ /* 0x100fe20000004100 */
[----:B------:R-:W-:Y:S01]  /*1c90*/  FMUL.FTZ R169, R169, R168 ;  /* 0x000000a8a9a97220 */ /* 0x000fe20000410000 */
[----:B------:R-:W-:Y:S01]  /*1ca0*/  HADD2.F32 R107, -RZ, R107.H1_H1 ;  /* 0x3000006bff6b7230 */ /* 0x000fe20000004100 */
[----:B------:R-:W-:Y:S01]  /*1cb0*/  FADD.FTZ R178, R98, R105 ;  /* 0x0000006962b27221 */ /* 0x000fe20000010000 */
[----:B---3--:R-:W-:Y:S01]  /*1cc0*/  @P1 MOV R68, R48 ;  /* 0x0000003000441202 */ /* 0x008fe20000000f00 */
[----:B------:R-:W-:-:S02]  /*1cd0*/  FMUL.FTZ R106, R171, R168 ;  /* 0x000000a8ab6a7220 */ /* 0x000fc40000410000 */
[-C--:B------:R-:W-:Y:S02]  /*1ce0*/  FMUL.FTZ R173, R173, R168.reuse ;  /* 0x000000a8adad7220 */ /* 0x080fe40000410000 */
[-C--:B------:R-:W-:Y:S02]  /*1cf0*/  FMUL.FTZ R175, R175, R168.reuse ;  /* 0x000000a8afaf7220 */ /* 0x080fe40000410000 */
[-C--:B------:R-:W-:Y:S02]  /*1d00*/  FMUL.FTZ R176, R177, R168.reuse ;  /* 0x000000a8b1b07220 */ /* 0x080fe40000410000 */
[-C--:B------:R-:W-:Y:S02]  /*1d10*/  FMUL.FTZ R179, R179, R168.reuse ;  /* 0x000000a8b3b37220 */ /* 0x080fe40000410000 */
[----:B------:R-:W-:Y:S02]  /*1d20*/  FMUL.FTZ R168, R107, R168 ;  /* 0x000000a86ba87220 */ /* 0x000fe40000410000 */
        /* <DEDUP_REMOVED lines=42> */
.L_x_26503:
        /* <DEDUP_REMOVED lines=116> */
.L_x_26504:
        /* <DEDUP_REMOVED lines=10> */
[----:B------:R0:W1:Y:S02]  /*27b0*/  MUFU.RSQ R188, R65 ;  /* 0x0000004100bc7308 */ /* 0x0000640000001400 */
[--C-:B------:R-:W-:Y:S01]  /*27c0*/  FADD.FTZ R62, R62, -R169.reuse ;  /* 0x800000a93e3e7221 */ /* 0x100fe20000010000 */
[----:B------:R2:W-:Y:S01]  /*27d0*/  @!P1 STG.E [R66.64], R64 ;  /* 0x0000004042009986 */ /* 0x0005e2000c101904 */
[--C-:B------:R-:W-:Y:S02]  /*27e0*/  FADD.FTZ R61, R61, -R169.reuse ;  /* 0x800000a93d3d7221 */ /* 0x100fe40000010000 */
[----:B------:R-:W-:-:S02]  /*27f0*/  FADD.FTZ R60, R60, -R169 ;  /* 0x800000a93c3c7221 */ /* 0x000fc40000010000 */
[--C-:B------:R-:W-:Y:S01]  /*2800*/  FADD.FTZ R174, R76, -R169.reuse ;  /* 0x800000a94cae7221 */ /* 0x100fe20000010000 */
[----:B------:R-:W-:Y:S01]  /*2810*/  HADD2.F32 R76, -RZ, R27.H0_H0 ;  /* 0x2000001bff4c7230 */ /* 0x000fe20000004100 */
[--C-:B------:R-:W-:Y:S02]  /*2820*/  FADD.FTZ R175, R77, -R169.reuse ;  /* 0x800000a94daf7221 */ /* 0x100fe40000010000 */
[--C-:B------:R-:W-:Y:S02]  /*2830*/  FADD.FTZ R78, R78, -R169.reuse ;  /* 0x800000a94e4e7221 */ /* 0x100fe40000010000 */
[--C-:B------:R-:W-:Y:S02]  /*2840*/  FADD.FTZ R168, R56, -R169.reuse ;  /* 0x800000a938a87221 */ /* 0x100fe40000010000 */
[--C-:B--2---:R-:W-:Y:S01]  /*2850*/  FADD.FTZ R67, R75, -R169.reuse ;  /* 0x800000a94b437221 */ /* 0x104fe20000010000 */
[----:B------:R-:W-:Y:S01]  /*2860*/  HADD2.F32 R75, -RZ, R26.H1_H1 ;  /* 0x3000001aff4b7230 */ /* 0x000fe20000004100 */
[----:B------:R-:W-:-:S02]  /*2870*/  FADD.FTZ R171, R57, -R169 ;  /* 0x800000a939ab7221 */ /* 0x000fc40000010000 */
[--C-:B------:R-:W-:Y:S02]  /*2880*/  FADD.FTZ R58, R58, -R169.reuse ;  /* 0x800000a93a3a7221 */ /* 0x100fe40000010000 */
[--C-:B------:R-:W-:Y:S02]  /*2890*/  FADD.FTZ R59, R59, -R169.reuse ;  /* 0x800000a93b3b7221 */ /* 0x100fe40000010000 */
[--C-:B------:R-:W-:Y:S02]  /*28a0*/  FADD.FTZ R63, R63, -R169.reuse ;  /* 0x800000a93f3f7221 */ /* 0x100fe40000010000 */
[--C-:B------:R-:W-:Y:S02]  /*28b0*/  FADD.FTZ R173, R72, -R169.reuse ;  /* 0x800000a948ad7221 */ /* 0x100fe40000010000 */
[--C-:B------:R-:W-:Y:S02]  /*28c0*/  FADD.FTZ R64, R73, -R169.reuse ;  /* 0x800000a949407221 */ /* 0x100fe40000010000 */
[----:B------:R-:W-:-:S02]  /*28d0*/  FADD.FTZ R66, R74, -R169 ;  /* 0x800000a94a427221 */ /* 0x000fc40000010000 */
[--C-:B------:R-:W-:Y:S01]  /*28e0*/  FADD.FTZ R176, R79, -R169.reuse ;  /* 0x800000a94fb07221 */ /* 0x100fe20000010000 */
[----:B------:R-:W-:Y:S01]  /*28f0*/  HADD2.F32 R79, -RZ, R27.H1_H1 ;  /* 0x3000001bff4f7230 */ /* 0x000fe20000004100 */
        /* <DEDUP_REMOVED lines=28> */
[--C-:B0-----:R-:W-:Y:S01]  /*2ac0*/  FADD.FTZ R65, R68, -R169.reuse ;  /* 0x800000a944417221 */ /* 0x101fe20000010000 */
[----:B------:R-:W-:Y:S01]  /*2ad0*/  HADD2.F32 R68, -RZ, R26.H0_H0 ;  /* 0x2000001aff447230 */ /* 0x000fe20000004100 */
[----:B------:R-:W-:-:S02]  /*2ae0*/  FADD.FTZ R185, R69, -R169 ;  /* 0x800000a945b97221 */ /* 0x000fc40000010000 */
[--C-:B------:R-:W-:Y:S02]  /*2af0*/  FADD.FTZ R186, R70, -R169.reuse ;  /* 0x800000a946ba7221 */ /* 0x100fe40000010000 */
[C---:B-1----:R-:W-:Y:S02]  /*2b00*/  FMUL.FTZ R77, R188.reuse, R62 ;  /* 0x0000003ebc4d7220 */ /* 0x042fe40000410000 */
[----:B------:R-:W-:Y:S02]  /*2b10*/  FADD.FTZ R169, R71, -R169 ;  /* 0x800000a947a97221 */ /* 0x000fe40000010000 */
[C---:B------:R-:W-:Y:S02]  /*2b20*/  FMUL.FTZ R72, R188.reuse, R61 ;  /* 0x0000003dbc487220 */ /* 0x040fe40000410000 */
[C---:B------:R-:W-:Y:S02]  /*2b30*/  FMUL.FTZ R71, R188.reuse, R60 ;  /* 0x0000003cbc477220 */ /* 0x040fe40000410000 */
[----:B------:R-:W-:-:S02]  /*2b40*/  FMUL.FTZ R85, R188, R78 ;  /* 0x0000004ebc557220 */ /* 0x000fc40000410000 */
[----:B------:R-:W-:Y:S02]  /*2b50*/  FFMA.FTZ R78, R77, R76, R112 ;  /* 0x0000004c4d4e7223 */ /* 0x000fe40000010070 */
[----:B------:R-:W-:Y:S01]  /*2b60*/  FFMA.FTZ R77, R72, R75, R111 ;  /* 0x0000004b484d7223 */ /* 0x000fe2000001006f */
[--C-:B------:R-:W-:Y:S01]  /*2b70*/  HADD2.F32 R72, -RZ, R25.reuse.H0_H0 ;  /* 0x20000019ff487230 */ /* 0x100fe20000004100 */
[----:B------:R-:W-:Y:S01]  /*2b80*/  FFMA.FTZ R76, R71, R68, R110 ;  /* 0x00000044474c7223 */ /* 0x000fe2000001006e */
[--C-:B------:R-:W-:Y:S01]  /*2b90*/  HADD2.F32 R71, -RZ, R24.reuse.H1_H1 ;  /* 0x30000018ff477230 */ /* 0x100fe20000004100 */
[C---:B------:R-:W-:Y:S01]  /*2ba0*/  FMUL.FTZ R73, R188.reuse, R58 ;  /* 0x0000003abc497220 */ /* 0x040fe20000410000 */
[----:B------:R-:W-:Y:S01]  /*2bb0*/  HADD2.F32 R68, -RZ, R24.H0_H0 ;  /* 0x20000018ff447230 */ /* 0x000fe20000004100 */
[C---:B------:R-:W-:Y:S01]  /*2bc0*/  FMUL.FTZ R70, R188.reuse, R171 ;  /* 0x000000abbc467220 */ /* 0x040fe20000410000 */
[----:B------:R-:W-:Y:S01]  /*2bd0*/  HADD2.F32 R75, -RZ, R25.H1_H1 ;  /* 0x30000019ff4b7230 */ /* 0x000fe20000004100 */
[----:B------:R-:W-:-:S02]  /*2be0*/  FMUL.FTZ R69, R188, R168 ;  /* 0x000000a8bc457220 */ /* 0x000fc40000410000 */
[----:B------:R-:W-:Y:S02]  /*2bf0*/  FFMA.FTZ R72, R73, R72, R108 ;  /* 0x0000004849487223 */ /* 0x000fe4000001006c */
[----:B------:R-:W-:Y:S01]  /*2c00*/  FFMA.FTZ R73, R70, R71, R3 ;  /* 0x0000004746497223 */ /* 0x000fe20000010003 */
[----:B------:R-:W-:Y:S01]  /*2c10*/  HADD2.F32 R71, -RZ, R22.H0_H0 ;  /* 0x20000016ff477230 */ /* 0x000fe20000004100 */
[C---:B------:R-:W-:Y:S01]  /*2c20*/  FMUL.FTZ R83, R188.reuse, R174 ;  /* 0x000000aebc537220 */ /* 0x040fe20000410000 */
[--C-:B------:R-:W-:Y:S01]  /*2c30*/  HADD2.F32 R70, -RZ, R21.reuse.H1_H1 ;  /* 0x30000015ff467230 */ /* 0x100fe20000004100 */
[----:B------:R-:W-:Y:S01]  /*2c40*/  FFMA.FTZ R68, R69, R68, R2 ;  /* 0x0000004445447223 */ /* 0x000fe20000010002 */
[----:B------:R-:W-:Y:S01]  /*2c50*/  HADD2.F32 R69, -RZ, R21.H0_H0 ;  /* 0x20000015ff457230 */ /* 0x000fe20000004100 */
[C---:B------:R-:W-:Y:S02]  /*2c60*/  FMUL.FTZ R84, R188.reuse, R67 ;  /* 0x00000043bc547220 */ /* 0x040fe40000410000 */
[----:B------:R-:W-:Y:S01]  /*2c70*/  FMUL.FTZ R81, R188, R66 ;  /* 0x00000042bc517220 */ /* 0x000fe20000410000 */
[----:B------:R-:W-:Y:S01]  /*2c80*/  F2FP.PACK_AB R68, R73, R68 ;  /* 0x000000444944723e */ /* 0x000fe200000000ff */
[----:B------:R-:W-:Y:S01]  /*2c90*/  FFMA.FTZ R83, R83, R71, R118 ;  /* 0x0000004753537223 */ /* 0x000fe20000010076 */
[----:B------:R-:W-:Y:S01]  /*2ca0*/  HADD2.F32 R71, -RZ, R18.H0_H0 ;  /* 0x20000012ff477230 */ /* 0x000fe20000004100 */
[----:B------:R-:W-:Y:S01]  /*2cb0*/  FFMA.FTZ R84, R84, R70, R117 ;  /* 0x0000004654547223 */ /* 0x000fe20000010075 */
[----:B------:R-:W-:Y:S01]  /*2cc0*/  HADD2.F32 R70, -RZ, R20.H1_H1 ;  /* 0x30000014ff467230 */ /* 0x000fe20000004100 */
[----:B------:R-:W-:-:S02]  /*2cd0*/  FMUL.FTZ R181, R188, R181 ;  /* 0x000000b5bcb57220 */ /* 0x000fc40000410000 */
[----:B------:R-:W-:Y:S01]  /*2ce0*/  FFMA.FTZ R81, R81, R69, R116 ;  /* 0x0000004551517223 */ /* 0x000fe20000010074 */
[----:B------:R-:W-:Y:S01]  /*2cf0*/  HADD2.F32 R69, -RZ, R20.H0_H0 ;  /* 0x20000014ff457230 */ /* 0x000fe20000004100 */
[C---:B------:R-:W-:Y:S02]  /*2d00*/  FMUL.FTZ R82, R188.reuse, R64 ;  /* 0x00000040bc527220 */ /* 0x040fe40000410000 */
[C---:B------:R-:W-:Y:S02]  /*2d10*/  FMUL.FTZ R173, R188.reuse, R173 ;  /* 0x000000adbcad7220 */ /* 0x040fe40000410000 */
[C---:B------:R-:W-:Y:S02]  /*2d20*/  FMUL.FTZ R66, R188.reuse, R89 ;  /* 0x00000059bc427220 */ /* 0x040fe40000410000 */
[C---:B------:R-:W-:Y:S02]  /*2d30*/  FMUL.FTZ R89, R188.reuse, R90 ;  /* 0x0000005abc597220 */ /* 0x040fe40000410000 */
[----:B------:R-:W-:Y:S01]  /*2d40*/  FFMA.FTZ R181, R181, R71, R126 ;  /* 0x00000047b5b57223 */ /* 0x000fe2000001007e */
[----:B------:R-:W-:Y:S01]  /*2d50*/  HADD2.F32 R71, -RZ, R17.H0_H0 ;  /* 0x20000011ff477230 */ /* 0x000fe20000004100 */
[C---:B------:R-:W-:Y:S01]  /*2d60*/  FMUL.FTZ R88, R188.reuse, R87 ;  /* 0x00000057bc587220 */ /* 0x040fe20000410000 */
[----:B------:R-:W-:Y:S01]  /*2d70*/  HADD2.F32 R87, -RZ, R19.H1_H1 ;  /* 0x30000013ff577230 */ /* 0x000fe20000004100 */
[----:B------:R-:W-:-:S02]  /*2d80*/  FMUL.FTZ R90, R188, R91 ;  /* 0x0000005bbc5a7220 */ /* 0x000fc40000410000 */
[----:B------:R-:W-:Y:S01]  /*2d90*/  FFMA.FTZ R82, R82, R70, R115 ;  /* 0x0000004652527223 */ /* 0x000fe20000010073 */
[--C-:B------:R-:W-:Y:S01]  /*2da0*/  HADD2.F32 R70, -RZ, R16.reuse.H1_H1 ;  /* 0x30000010ff467230 */ /* 0x100fe20000004100 */
[C---:B------:R-:W-:Y:S02]  /*2db0*/  FMUL.FTZ R179, R188.reuse, R179 ;  /* 0x000000b3bcb37220 */ /* 0x040fe40000410000 */
[C---:B------:R-:W-:Y:S02]  /*2dc0*/  FMUL.FTZ R91, R188.reuse, R92 ;  /* 0x0000005cbc5b7220 */ /* 0x040fe40000410000 */
[----:B------:R-:W-:Y:S01]  /*2dd0*/  FFMA.FTZ R173, R173, R69, R114 ;  /* 0x00000045adad7223 */ /* 0x000fe20000010072 */
[----:B------:R-:W-:Y:S01]  /*2de0*/  HADD2.F32 R69, -RZ, R16.H0_H0 ;  /* 0x20000010ff457230 */ /* 0x000fe20000004100 */
[C---:B------:R-:W-:Y:S02]  /*2df0*/  FMUL.FTZ R178, R188.reuse, R178 ;  /* 0x000000b2bcb27220 */ /* 0x040fe40000410000 */
[----:B------:R-:W-:-:S02]  /*2e00*/  FMUL.FTZ R92, R188, R93 ;  /* 0x0000005dbc5c7220 */ /* 0x000fc40000410000 */
[C---:B------:R-:W-:Y:S02]  /*2e10*/  FMUL.FTZ R177, R188.reuse, R177 ;  /* 0x000000b1bcb17220 */ /* 0x040fe40000410000 */
[C---:B------:R-:W-:Y:S02]  /*2e20*/  FMUL.FTZ R93, R188.reuse, R94 ;  /* 0x0000005ebc5d7220 */ /* 0x040fe40000410000 */
[----:B------:R-:W-:Y:S01]  /*2e30*/  FMUL.FTZ R94, R188, R95 ;  /* 0x0000005fbc5e7220 */ /* 0x000fe20000410000 */
        /* <DEDUP_REMOVED lines=9> */
[----:B------:R-:W-:-:S02]  /*2ed0*/  FMUL.FTZ R182, R188, R182 ;  /* 0x000000b6bcb67220 */ /* 0x000fc40000410000 */
[----:B------:R-:W-:Y:S02]  /*2ee0*/  FMUL.FTZ R61, R188, R96 ;  /* 0x00000060bc3d7220 */ /* 0x000fe40000410000 */
        /* <DEDUP_REMOVED lines=10> */
[----:B------:R-:W-:-:S02]  /*2f90*/  FMUL.FTZ R67, R188, R184 ;  /* 0x000000b8bc437220 */ /* 0x000fc40000410000 */
[----:B------:R-:W-:Y:S01]  /*2fa0*/  FFMA.FTZ R92, R90, R71, R133 ;  /* 0x000000475a5c7223 */ /* 0x000fe20000010085 */
[----:B------:R-:W-:Y:S01]  /*2fb0*/  HADD2.F32 R71, -RZ, R10.H1_H1 ;  /* 0x3000000aff477230 */ /* 0x000fe20000004100 */
[----:B------:R-:W-:-:S04]  /*2fc0*/  @!P1 IMAD.WIDE R56, R162, R167, c[0x0][0x1a8] ;  /* 0x00006a00a2389625 */ /* 0x000fc800078e02a7 */
[C---:B------:R-:W-:Y:S01]  /*2fd0*/  FMUL.FTZ R74, R188.reuse, R59 ;  /* 0x0000003bbc4a7220 */ /* 0x040fe20000410000 */
[----:B------:R0:W-:Y:S01]  /*2fe0*/  @!P1 STG.E [R56.64], R188 ;  /* 0x000000bc38009986 */ /* 0x0001e2000c101904 */
[----:B------:R-:W-:Y:S02]  /*2ff0*/  FMUL.FTZ R62, R188, R99 ;  /* 0x00000063bc3e7220 */ /* 0x000fe40000410000 */
[----:B------:R-:W-:Y:S02]  /*3000*/  FFMA.FTZ R93, R93, R87, R136 ;  /* 0x000000575d5d7223 */ /* 0x000fe40000010088 */
[----:B------:R-:W-:Y:S01]  /*3010*/  FFMA.FTZ R90, R66, R70, R131 ;  /* 0x00000046425a7223 */ /* 0x000fe20000010083 */
[----:B------:R-:W-:Y:S01]  /*3020*/  HADD2.F32 R70, -RZ, R10.H0_H0 ;  /* 0x2000000aff467230 */ /* 0x000fe20000004100 */
[C---:B------:R-:W-:Y:S01]  /*3030*/  FMUL.FTZ R60, R188.reuse, R97 ;  /* 0x00000061bc3c7220 */ /* 0x040fe20000410000 */
[----:B------:R-:W-:Y:S01]  /*3040*/  HADD2.F32 R66, -RZ, R8.H0_H0 ;  /* 0x20000008ff427230 */ /* 0x000fe20000004100 */
[C---:B------:R-:W-:Y:S01]  /*3050*/  FMUL.FTZ R99, R188.reuse, R102 ;  /* 0x00000066bc637220 */ /* 0x040fe20000410000 */
[----:B------:R-:W-:Y:S01]  /*3060*/  HADD2.F32 R102, -RZ, R11.H1_H1 ;  /* 0x3000000bff667230 */ /* 0x000fe20000004100 */
[----:B------:R-:W-:Y:S01]  /*3070*/  FFMA.FTZ R87, R67, R69, R130 ;  /* 0x0000004543577223 */ /* 0x000fe20000010082 */
[--C-:B------:R-:W-:Y:S01]  /*3080*/  HADD2.F32 R67, -RZ, R9.reuse.H0_H0 ;  /* 0x20000009ff437230 */ /* 0x100fe20000004100 */
[C---:B------:R-:W-:Y:S01]  /*3090*/  FMUL.FTZ R80, R188.reuse, R63 ;  /* 0x0000003fbc507220 */ /* 0x040fe20000410000 */
[----:B------:R-:W-:Y:S01]  /*30a0*/  HADD2.F32 R69, -RZ, R9.H1_H1 ;  /* 0x30000009ff457230 */ /* 0x000fe20000004100 */
[----:B------:R-:W-:-:S02]  /*30b0*/  FMUL.FTZ R97, R188, R100 ;  /* 0x00000064bc617220 */ /* 0x000fc40000410000 */
[C---:B------:R-:W-:Y:S02]  /*30c0*/  FMUL.FTZ R63, R188.reuse, R98 ;  /* 0x00000062bc3f7220 */ /* 0x040fe40000410000 */
[C---:B------:R-:W-:Y:S02]  /*30d0*/  FMUL.FTZ R100, R188.reuse, R103 ;  /* 0x00000067bc647220 */ /* 0x040fe40000410000 */
[----:B------:R-:W-:Y:S02]  /*30e0*/  FMUL.FTZ R98, R188, R101 ;  /* 0x00000065bc627220 */ /* 0x000fe40000410000 */
[----:B------:R-:W-:Y:S01]  /*30f0*/  FFMA.FTZ R75, R74, R75, R109 ;  /* 0x0000004b4a4b7223 */ /* 0x000fe2000001006d */
[----:B------:R-:W-:Y:S01]  /*3100*/  HADD2.F32 R74, -RZ, R22.H1_H1 ;  /* 0x30000016ff4a7230 */ /* 0x000fe20000004100 */
[----:B------:R-:W-:Y:S02]  /*3110*/  FFMA.FTZ R101, R99, R95, R144 ;  /* 0x0000005f63657223 */ /* 0x000fe40000010090 */
[----:B------:R-:W-:-:S02]  /*3120*/  FMUL.FTZ R86, R188, R175 ;  /* 0x000000afbc567220 */ /* 0x000fc40000410000 */
[----:B0-----:R-:W-:Y:S02]  /*3130*/  FMUL.FTZ R57, R188, R104 ;  /* 0x00000068bc397220 */ /* 0x001fe40000410000 */
[----:B------:R-:W-:Y:S01]  /*3140*/  FFMA.FTZ R99, R97, R70, R142 ;  /* 0x0000004661637223 */ /* 0x000fe2000001008e */
[----:B------:R-:W-:Y:S01]  /*3150*/  F2FP.PACK_AB R70, R77, R76 ;  /* 0x0000004c4d46723e */ /* 0x000fe200000000ff */
[----:B------:R-:W-:Y:S02]  /*3160*/  FFMA.FTZ R104, R100, R102, R145 ;  /* 0x0000006664687223 */ /* 0x000fe40000010091 */
[----:B------:R-:W-:Y:S01]  /*3170*/  FFMA.FTZ R97, R63, R67, R140 ;  /* 0x000000433f617223 */ /* 0x000fe2000001008c */
[--C-:B------:R-:W-:Y:S01]  /*3180*/  HADD2.F32 R67, -RZ, R7.reuse.H1_H1 ;  /* 0x30000007ff437230 */ /* 0x100fe20000004100 */
[----:B------:R-:W-:Y:S01]  /*3190*/  FFMA.FTZ R95, R61, R66, R138 ;  /* 0x000000423d5f7223 */ /* 0x000fe2000001008a */
[----:B------:R-:W-:Y:S01]  /*31a0*/  HADD2.F32 R66, -RZ, R7.H0_H0 ;  /* 0x20000007ff427230 */ /* 0x000fe20000004100 */
[----:B------:R-:W-:Y:S01]  /*31b0*/  FMUL.FTZ R59, R188, R106 ;  /* 0x0000006abc3b7220 */ /* 0x000fe20000410000 */
[----:B------:R-:W-:Y:S01]  /*31c0*/  HADD2.F32 R61, -RZ, R8.H1_H1 ;  /* 0x30000008ff3d7230 */ /* 0x000fe20000004100 */
[----:B------:R-:W-:Y:S01]  /*31d0*/  FFMA.FTZ R100, R62, R69, R141 ;  /* 0x000000453e647223 */ /* 0x000fe2000001008d */
[--C-:B------:R-:W-:Y:S01]  /*31e0*/  HADD2.F32 R62, -RZ, R6.reuse.H0_H0 ;  /* 0x20000006ff3e7230 */ /* 0x100fe20000004100 */
[C---:B------:R-:W-:Y:S01]  /*31f0*/  FMUL.FTZ R103, R188.reuse, R186 ;  /* 0x000000babc677220 */ /* 0x040fe20000410000 */
[----:B------:R-:W-:Y:S01]  /*3200*/  HADD2.F32 R63, -RZ, R6.H1_H1 ;  /* 0x30000006ff3f7230 */ /* 0x000fe20000004100 */
[----:B------:R-:W-:Y:S01]  /*3210*/  FMUL.FTZ R106, R188, R169 ;  /* 0x000000a9bc6a7220 */ /* 0x000fe20000410000 */
[----:B------:R-:W-:Y:S01]  /*3220*/  F2FP.PACK_AB R69, R75, R72 ;  /* 0x000000484b45723e */ /* 0x000fe200000000ff */
[----:B------:R-:W-:Y:S01]  /*3230*/  FFMA.FTZ R79, R80, R79, R113 ;  /* 0x0000004f504f7223 */ /* 0x000fe20000010071 */
[----:B------:R-:W-:Y:S01]  /*3240*/  HADD2.F32 R80, -RZ, R23.H0_H0 ;  /* 0x20000017ff507230 */ /* 0x000fe20000004100 */
[----:B------:R-:W-:-:S02]  /*3250*/  FMUL.FTZ R65, R188, R65 ;  /* 0x00000041bc417220 */ /* 0x000fc40000410000 */
[----:B------:R-:W-:Y:S02]  /*3260*/  FMUL.FTZ R64, R188, R185 ;  /* 0x000000b9bc407220 */ /* 0x000fe40000410000 */
[----:B------:R-:W-:Y:S01]  /*3270*/  FFMA.FTZ R74, R86, R74, R119 ;  /* 0x0000004a564a7223 */ /* 0x000fe20000010077 */
[----:B------:R-:W-:Y:S01]  /*3280*/  HADD2.F32 R86, -RZ, R19.H0_H0 ;  /* 0x20000013ff567230 */ /* 0x000fe20000004100 */
[C---:B------:R-:W-:Y:S02]  /*3290*/  FMUL.FTZ R183, R188.reuse, R183 ;  /* 0x000000b7bcb77220 */ /* 0x040fe40000410000 */
[----:B------:R-:W-:Y:S02]  /*32a0*/  FMUL.FTZ R56, R188, R105 ;  /* 0x00000069bc387220 */ /* 0x000fe40000410000 */
[----:B------:R-:W-:Y:S01]  /*32b0*/  FFMA.FTZ R102, R98, R71, R143 ;  /* 0x0000004762667223 */ /* 0x000fe2000001008f */
[----:B------:R-:W-:Y:S01]  /*32c0*/  F2FP.PACK_AB R71, R79, R78 ;  /* 0x0000004e4f47723e */ /* 0x000fe200000000ff */
[----:B------:R-:W-:Y:S01]  /*32d0*/  FFMA.FTZ R105, R103, R66, R152 ;  /* 0x0000004267697223 */ /* 0x000fe20000010098 */
[----:B------:R-:W-:Y:S01]  /*32e0*/  F2FP.PACK_AB R66, R94, R91 ;  /* 0x0000005b5e42723e */ /* 0x000fe200000000ff */
[----:B------:R-:W-:Y:S01]  /*32f0*/  FFMA.FTZ R168, R106, R67, R153 ;  /* 0x000000436aa87223 */ /* 0x000fe20000010099 */
[----:B------:R-:W-:Y:S01]  /*3300*/  F2FP.PACK_AB R67, R96, R93 ;  /* 0x0000005d6043723e */ /* 0x000fe200000000ff */
        /* <DEDUP_REMOVED lines=8> */
[C---:B------:R-:W-:Y:S01]  /*3390*/  FMUL.FTZ R58, R188.reuse, R107 ;  /* 0x0000006bbc3a7220 */ /* 0x040fe20000410000 */
[----:B------:R-:W-:Y:S01]  /*33a0*/  HADD2.F32 R85, -RZ, R23.H1_H1 ;  /* 0x30000017ff557230 */ /* 0x000fe20000004100 */
[----:B------:R-:W-:Y:S01]  /*33b0*/  FFMA.FTZ R183, R183, R86, R128 ;  /* 0x00000056b7b77223 */ /* 0x000fe20000010080 */
[----:B------:R-:W-:Y:S01]  /*33c0*/  HADD2.F32 R86, -RZ, R17.H1_H1 ;  /* 0x30000011ff567230 */ /* 0x000fe20000004100 */
[C---:B------:R-:W-:Y:S01]  /*33d0*/  FMUL.FTZ R176, R188.reuse, R176 ;  /* 0x000000b0bcb07220 */ /* 0x040fe20000410000 */
[----:B------:R-:W-:Y:S01]  /*33e0*/  MOV R107, 0x10 ;  /* 0x00000010006b7802 */ /* 0x000fe20000000f00 */
[----:B------:R-:W-:Y:S01]  /*33f0*/  FMUL.FTZ R180, R188, R180 ;  /* 0x000000b4bcb47220 */ /* 0x000fe20000410000 */
        /* <DEDUP_REMOVED lines=16> */
[----:B------:R-:W-:Y:S01]  /*3500*/  IMAD.WIDE.U32 R76, R163, R107, c[0x0][0x208] ;  /* 0x00008200a34c7625 */ /* 0x000fe200078e006b */
[----:B------:R0:W-:Y:S01]  /*3510*/  STG.E.128 [R64.64], R68 ;  /* 0x0000004440007986 */ /* 0x0001e2000c101d04 */
[----:B------:R-:W-:Y:S02]  /*3520*/  F2FP.PACK_AB R61, R86, R179 ;  /* 0x000000b3563d723e */ /* 0x000fe400000000ff */
[----:B------:R-:W-:Y:S01]  /*3530*/  F2FP.PACK_AB R60, R178, R177 ;  /* 0x000000b1b23c723e */ /* 0x000fe200000000ff */
[----:B------:R-:W-:Y:S01]  /*3540*/  IMAD.WIDE.U32 R164, R164, R107, c[0x0][0x208] ;  /* 0x00008200a4a47625 */ /* 0x000fe200078e006b */
[----:B------:R-:W-:Y:S01]  /*3550*/  F2FP.PACK_AB R74, R106, R103 ;  /* 0x000000676a4a723e */ /* 0x000fe200000000ff */
[----:B------:R1:W-:Y:S02]  /*3560*/  STG.E.128 [R76.64], R56 ;  /* 0x000000384c007986 */ /* 0x0003e4000c101d04 */
[----:B------:R-:W-:-:S02]  /*3570*/  IMAD.WIDE.U32 R78, R166, R107, c[0x0][0x208] ;  /* 0x00008200a64e7625 */ /* 0x000fc400078e006b */
[----:B------:R1:W-:Y:S02]  /*3580*/  STG.E.128 [R164.64], R60 ;  /* 0x0000003ca4007986 */ /* 0x0003e4000c101d04 */
[----:B------:R-:W-:-:S04]  /*3590*/  IMAD.WIDE.U32 R170, R170, R107, c[0x0][0x208] ;  /* 0x00008200aaaa7625 */ /* 0x000fc800078e006b */
[----:B------:R-:W-:Y:S01]  /*35a0*/  IMAD.WIDE.U32 R172, R172, R107, c[0x0][0x208] ;  /* 0x00008200acac7625 */ /* 0x000fe200078e006b */
[----:B0-----:R-:W-:Y:S02]  /*35b0*/  F2FP.PACK_AB R65, R92, R89 ;  /* 0x000000595c41723e */ /* 0x001fe400000000ff */
[----:B------:R-:W-:Y:S01]  /*35c0*/  F2FP.PACK_AB R64, R90, R87 ;  /* 0x000000575a40723e */ /* 0x000fe200000000ff */
[----:B------:R-:W-:Y:S01]  /*35d0*/  IMAD R162, R167, c[0x0][0x160], R162 ;  /* 0x00005800a7a27a24 */ /* 0x000fe200078e02a2 */
[----:B------:R-:W-:Y:S02]  /*35e0*/  F2FP.PACK_AB R71, R104, R101 ;  /* 0x000000656847723e */ /* 0x000fe400000000ff */
[----:B------:R-:W-:Y:S01]  /*35f0*/  F2FP.PACK_AB R70, R102, R99 ;  /* 0x000000636646723e */ /* 0x000fe200000000ff */
[----:B------:R1:W-:Y:S01]  /*3600*/  STG.E.128 [R78.64], R64 ;  /* 0x000000404e007986 */ /* 0x0003e2000c101d04 */
[----:B------:R-:W-:Y:S02]  /*3610*/  F2FP.PACK_AB R69, R100, R97 ;  /* 0x000000616445723e */ /* 0x000fe400000000ff */
[----:B------:R-:W-:-:S02]  /*3620*/  F2FP.PACK_AB R68, R98, R95 ;  /* 0x0000005f6244723e */ /* 0x000fc400000000ff */
[----:B------:R-:W-:-:S03]  /*3630*/  ISETP.GE.AND P0, PT, R162, c[0x0][0x164], PT ;  /* 0x00005900a2007a0c */ /* 0x000fc60003f06270 */
[----:B------:R1:W-:Y:S04]  /*3640*/  STG.E.128 [R170.64], R68 ;  /* 0x00000044aa007986 */ /* 0x0003e8000c101d04 */
[----:B------:R1:W-:Y:S06]  /*3650*/  STG.E.128 [R172.64], R72 ;  /* 0x00000048ac007986 */ /* 0x0003ec000c101d04 */
[----:B-1----:R-:W-:Y:S01]  /*3660*/  @P0 CALL.REL.NOINC `(.L_x_26501) ;  /* 0x0000001000000944 */ /* 0x002fe20003c00000 */
[----:B------:R-:W-:Y:S05]  /*3670*/  BRA `(.L_x_26502) ;  /* 0xffffd04000007947 */ /* 0x000fea000383ffff */
.L_x_26501:
[----:B------:R-:W-:Y:S05]  /*3680*/  EXIT ;  /* 0x000000000000794d */ /* 0x000fea0003800000 */
.L_x_26499:
[----:B0-----:R-:W-:Y:S02]  /*3690*/  MOV R174, 0x1 ;  /* 0x0000000100ae7802 */ /* 0x001fe40000000f00 */
[----:B------:R-:W-:-:S02]  /*36a0*/  MOV R65, 0x1f ;  /* 0x0000001f00417802 */ /* 0x000fc40000000f00 */
[----:B------:R-:W-:Y:S02]  /*36b0*/  MOV R168, 0xffffffff ;  /* 0xffffffff00a87802 */ /* 0x000fe40000000f00 */
[----:B------:R-:W-:Y:S02]  /*36c0*/  MOV R66, 0x36e0 ;  /* 0x000036e000427802 */ /* 0x000fe40000000f00 */
[----:B------:R-:W-:Y:S05]  /*36d0*/  CALL.REL.NOINC `($__internal_101_$__cuda_sm70_shflsync_bfly_p) ;  /* 0x0000099000007944 */ /* 0x000fea0003c00000 */
[----:B-1----:R-:W-:Y:S01]  /*36e0*/  MOV R64, R174 ;  /* 0x000000ae00407202 */ /* 0x002fe20000000f00 */
[----:B0-----:R-:W-:Y:S05]  /*36f0*/  BRA `(.L_x_26503) ;  /* 0xffffe8d000007947 */ /* 0x001fea000383ffff */
.L_x_26500:
[----:B------:R-:W-:Y:S01]  /*3700*/  HFMA2.MMA R174, -RZ, RZ, 0, 1.1920928955078125e-07 ;  /* 0x00000002ffae7435 */ /* 0x000fe200000001ff */
[----:B------:R-:W-:Y:S02]  /*3710*/  MOV R65, 0x1f ;  /* 0x0000001f00417802 */ /* 0x000fe40000000f00 */
[----:B------:R-:W-:Y:S02]  /*3720*/  MOV R168, 0xffffffff ;  /* 0xffffffff00a87802 */ /* 0x000fe40000000f00 */
[----:B------:R-:W-:Y:S02]  /*3730*/  MOV R66, 0x3750 ;  /* 0x0000375000427802 */ /* 0x000fe40000000f00 */
[----:B------:R-:W-:Y:S05]  /*3740*/  CALL.REL.NOINC `($__internal_101_$__cuda_sm70_shflsync_bfly_p) ;  /* 0x0000092000007944 */ /* 0x000fea0003c00000 */
[----:B01----:R-:W-:Y:S01]  /*3750*/  FADD.FTZ R169, R169, R174 ;  /* 0x000000aea9a97221 */ /* 0x003fe20000010000 */
[----:B------:R-:W-:Y:S01]  /*3760*/  HFMA2.MMA R174, -RZ, RZ, 0, 2.384185791015625e-07 ;  /* 0x00000004ffae7435 */ /* 0x000fe200000001ff */
[----:B------:R-:W-:-:S02]  /*3770*/  MOV R65, 0x1f ;  /* 0x0000001f00417802 */ /* 0x000fc40000000f00 */
[----:B------:R-:W-:Y:S02]  /*3780*/  MOV R168, 0xffffffff ;  /* 0xffffffff00a87802 */ /* 0x000fe40000000f00 */
[----:B------:R-:W-:Y:S02]  /*3790*/  MOV R66, 0x37b0 ;  /* 0x000037b000427802 */ /* 0x000fe40000000f00 */
[----:B------:R-:W-:Y:S05]  /*37a0*/  CALL.REL.NOINC `($__internal_101_$__cuda_sm70_shflsync_bfly_p) ;  /* 0x000008c000007944 */ /* 0x000fea0003c00000 */
[----:B01----:R-:W-:Y:S01]  /*37b0*/  FADD.FTZ R169, R169, R174 ;  /* 0x000000aea9a97221 */ /* 0x003fe20000010000 */
[----:B------:R-:W-:Y:S01]  /*37c0*/  HFMA2.MMA R174, -RZ, RZ, 0, 4.76837158203125e-07 ;  /* 0x00000008ffae7435 */ /* 0x000fe200000001ff */
[----:B------:R-:W-:Y:S02]  /*37d0*/  MOV R65, 0x1f ;  /* 0x0000001f00417802 */ /* 0x000fe40000000f00 */
[----:B------:R-:W-:Y:S02]  /*37e0*/  MOV R168, 0xffffffff ;  /* 0xffffffff00a87802 */ /* 0x000fe40000000f00 */
[----:B------:R-:W-:Y:S02]  /*37f0*/  MOV R66, 0x3810 ;  /* 0x0000381000427802 */ /* 0x000fe40000000f00 */
[----:B------:R-:W-:Y:S05]  /*3800*/  CALL.REL.NOINC `($__internal_101_$__cuda_sm70_shflsync_bfly_p) ;  /* 0x0000086000007944 */ /* 0x000fea0003c00000 */
[----:B01----:R-:W-:Y:S01]  /*3810*/  FADD.FTZ R169, R169, R174 ;  /* 0x000000aea9a97221 */ /* 0x003fe20000010000 */
[----:B------:R-:W-:Y:S01]  /*3820*/  HFMA2.MMA R174, -RZ, RZ, 0, 9.5367431640625e-07 ;  /* 0x00000010ffae7435 */ /* 0x000fe200000001ff */
[----:B------:R-:W-:-:S02]  /*3830*/  MOV R65, 0x1f ;  /* 0x0000001f00417802 */ /* 0x000fc40000000f00 */
[----:B------:R-:W-:Y:S02]  /*3840*/  MOV R168, 0xffffffff ;  /* 0xffffffff00a87802 */ /* 0x000fe40000000f00 */
[----:B------:R-:W-:Y:S02]  /*3850*/  MOV R66, 0x3870 ;  /* 0x0000387000427802 */ /* 0x000fe40000000f00 */
[----:B------:R-:W-:Y:S05]  /*3860*/  CALL.REL.NOINC `($__internal_101_$__cuda_sm70_shflsync_bfly_p) ;  /* 0x0000080000007944 */ /* 0x000fea0003c00000 */
        /* <DEDUP_REMOVED lines=102> */
[----:B------:R-:W-:Y:S05]  /*3ed0*/  CALL.REL.NOINC `($__internal_101_$__cuda_sm70_shflsync_bfly_p) ;  /* 0x0000019000007944 */ /* 0x000fea0003c00000 */
[----:B01----:R-:W-:Y:S01]  /*3ee0*/  FADD.FTZ R169, R169, R174 ;  /* 0x000000aea9a97221 */ /* 0x003fe20000010000 */
        /* <DEDUP_REMOVED lines=23> */
[----:B01----:R-:W-:Y:S05]  /*4060*/  BRA `(.L_x_26504) ;  /* 0xffffe6a000007947 */ /* 0x003fea000383ffff */
        .weak           $__internal_101_$__cuda_sm70_shflsync_bfly_p
        .type           $__internal_101_$__cuda_sm70_shflsync_bfly_p,@function
        .size           $__internal_101_$__cuda_sm70_shflsync_bfly_p,(.L_x_43161 - $__internal_101_$__cuda_sm70_shflsync_bfly_p)
$__internal_101_$__cuda_sm70_shflsync_bfly_p:
[----:B------:R-:W-:Y:S01]  /*4070*/  HFMA2.MMA R67, -RZ, RZ, 0, 0 ;  /* 0x00000000ff437435 */ /* 0x000fe200000001ff */
[----:B------:R-:W-:Y:S04]  /*4080*/  WARPSYNC R168 ;  /* 0x000000a800007348 */ /* 0x000fe80003800000 */
[----:B------:R0:W1:Y:S01]  /*4090*/  SHFL.BFLY PT, R174, R169, R174, R65 ;  /* 0x0c0000aea9ae7389 */ /* 0x00006200000e0041 */
[----:B------:R-:W-:Y:S05]  /*40a0*/  RET.REL.NODEC R66 `(_ZN10layer_norm13ln_fwd_kernelINS_13Kernel_traitsI6__halfS2_fS2_fjLj1536ELj1ELj4ELj1ELj16ENS_18Kernel_traits_baseILj1536ES2_S2_fS2_fjLj128EEEEELb0ELb1ELb0ELb1EEEvNS_9FwdParamsE) ;  /* 0xffffbf5042007950 */ /* 0x000fea0003c3ffff */
.L_x_26505:
        /* <DEDUP_REMOVED lines=13> */
.L_x_43161:


//--------------------- .text._ZN10layer_norm13ln_fwd_kernelINS_13Kernel_traitsI6__halfS2_fS2_fjLj1536ELj1ELj4ELj1ELj16ENS_18Kernel_traits_baseILj1536ES2_S2_fS2_fjLj128EEEEELb0ELb1ELb1ELb0EEEvNS_9FwdParamsE --------------------------
	.section	.text._ZN10layer_norm13ln_fwd_kernelINS_13Kernel_traitsI6__halfS2_fS2_fjLj1536ELj1ELj4ELj1ELj16ENS_18Kernel_traits_baseILj1536ES2_S2_fS2_fjLj128EEEEELb0ELb1ELb1ELb0EEEvNS_9FwdParamsE,"ax",@progbits
	.sectioninfo	@"SHI_REGISTERS=227"
	.align	128
        .global         _ZN10layer_norm13ln_fwd_kernelINS_13Kernel_traitsI6__halfS2_fS2_fjLj1536ELj1ELj4ELj1ELj16ENS_18Kernel_traits_baseILj1536ES2_S2_fS2_fjLj128EEEEELb0ELb1ELb1ELb0EEEvNS_9FwdParamsE
        .type           _ZN10layer_norm13ln_fwd_kernelINS_13Kernel_traitsI6__halfS2_fS2_fjLj1536ELj1ELj4ELj1ELj16ENS_18Kernel_traits_baseILj1536ES2_S2_fS2_fjLj128EEEEELb0ELb1ELb1ELb0EEEvNS_9FwdParamsE,@function
        .size           _ZN10layer_norm13ln_fwd_kernelINS_13Kernel_traitsI6__halfS2_fS2_fjLj1536ELj1ELj4ELj1ELj16ENS_18Kernel_traits_baseILj1536ES2_S2_fS2_fjLj128EEEEELb0ELb1ELb1ELb0EEEvNS_9FwdParamsE,(.L_x_43162 - _ZN10layer_norm13ln_fwd_kernelINS_13Kernel_traitsI6__halfS2_fS2_fjLj1536ELj1ELj4ELj1ELj16ENS_18Kernel_traits_baseILj1536ES2_S2_fS2_fjLj128EEEEELb0ELb1ELb1ELb0EEEvNS_9FwdParamsE)
        .other          _ZN10layer_norm13ln_fwd_kernelINS_13Kernel_traitsI6__halfS2_fS2_fjLj1536ELj1ELj4ELj1ELj16ENS_18Kernel_traits_baseILj1536ES2_S2_fS2_fjLj128EEEEELb0ELb1ELb1ELb0EEEvNS_9FwdParamsE,@"STO_CUDA_ENTRY STV_DEFAULT"
_ZN10layer_norm13ln_fwd_kernelINS_13Kernel_traitsI6__halfS2_fS2_fjLj1536ELj1ELj4ELj1ELj16ENS_18Kernel_traits_baseILj1536ES2_S2_fS2_fjLj128EEEEELb0ELb1ELb1ELb0EEEvNS_9FwdParamsE:
.text._ZN10layer_norm13ln_fwd_kernelINS_13Kernel_traitsI6__halfS2_fS2_fjLj1536ELj1ELj4ELj1ELj16ENS_18Kernel_traits_baseILj1536ES2_S2_fS2_fjLj128EEEEELb0ELb1ELb1ELb0EEEvNS_9FwdParamsE:
        /* <DEDUP_REMOVED lines=35> */
.L_x_26507:
[----:B01----:R-:W-:Y:S05]  /*0230*/  BSYNC B0 ;  /* 0x0000000000007941 */ /* 0x003fea0003800000 */
.L_x_26506:
        /* <DEDUP_REMOVED lines=16> */
.L_x_26509:
[----:B0-----:R-:W-:Y:S05]  /*0340*/  BSYNC B0 ;  /* 0x0000000000007941 */ /* 0x001fea0003800000 */
.L_x_26508:
        /* <DEDUP_REMOVED lines=16> */
.L_x_26511:
[----:B0-----:R-:W-:Y:S05]  /*0450*/  BSYNC B0 ;  /* 0x0000000000007941 */ /* 0x001fea0003800000 */
.L_x_26510:
        /* <DEDUP_REMOVED lines=16> */
.L_x_26513:
[----:B0-----:R-:W-:Y:S05]  /*0560*/  BSYNC B0 ;  /* 0x0000000000007941 */ /* 0x001fea0003800000 */
.L_x_26512:
        /* <DEDUP_REMOVED lines=16> */
.L_x_26515:
[----:B0-----:R-:W-:Y:S05]  /*0670*/  BSYNC B0 ;  /* 0x0000000000007941 */ /* 0x001fea0003800000 */
.L_x_26514:
        /* <DEDUP_REMOVED lines=18> */
.L_x_26517:
[----:B0-----:R-:W-:Y:S05]  /*07a0*/  BSYNC B0 ;  /* 0x0000000000007941 */ /* 0x001fea0003800000 */
.L_x_26516:
        /* <DEDUP_REMOVED lines=147> */
.L_x_26641:
        /* <DEDUP_REMOVED lines=59> */
[----:B------:R-:W-:-:S04]  /*1490*/  FMUL.FTZ R52, R113, R52 ;  /* 0x0000003471347220 */ /* 0x000fc80000410000 */
[----:B------:R-:W-:Y:S02]  /*14a0*/  @P3 FADD.FTZ R52, R48, R52 ;  /* 0x0000003430343221 */ /* 0x000fe40000010000 */
.L_x_26521:
[----:B0-----:R-:W-:Y:S05]  /*14b0*/  BSYNC B1 ;  /* 0x0000000000017941 */ /* 0x001fea0003800000 */
.L_x_26520:
[----:B------:R-:W-:Y:S01]  /*14c0*/  BSSY B1, `(.L_x_26522) ;  /* 0x0000006000017945 */ /* 0x000fe20003800000 */
[----:B------:R-:W-:Y:S05]  /*14d0*/  @!P4 BRA `(.L_x_26523) ;  /* 0x000000400000c947 */ /* 0x000fea0003800000 */
[----:B-----5:R-:W-:-:S05]  /*14e0*/  HADD2.F32 R53, -RZ, R64.H1_H1 ;  /* 0x30000040ff357230 */ /* 0x020fca0000004100 */
[----:B------:R-:W-:-:S04]  /*14f0*/  FMUL.FTZ R53, R53, c[0x0][0x1ec] ;  /* 0x00007b0035357a20 */ /* 0x000fc80000410000 */
[----:B------:R-:W-:-:S04]  /*1500*/  FMUL.FTZ R53, R112, R53 ;  /* 0x0000003570357220 */ /* 0x000fc80000410000 */
[----:B------:R-:W-:Y:S02]  /*1510*/  @P3 FADD.FTZ R53, R49, R53 ;  /* 0x0000003531353221 */ /* 0x000fe40000010000 */
.L_x_26523:
[----:B------:R-:W-:Y:S05]  /*1520*/  BSYNC B1 ;  /* 0x0000000000017941 */ /* 0x000fea0003800000 */
.L_x_26522:
[----:B------:R-:W-:Y:S01]  /*1530*/  BSSY B1, `(.L_x_26524) ;  /* 0x0000006000017945 */ /* 0x000fe20003800000 */
[----:B------:R-:W-:Y:S05]  /*1540*/  @!P4 BRA `(.L_x_26525) ;  /* 0x000000400000c947 */ /* 0x000fea0003800000 */
[----:B-----5:R-:W-:-:S05]  /*1550*/  HADD2.F32 R54, -RZ, R65.H0_H0 ;  /* 0x20000041ff367230 */ /* 0x020fca0000004100 */
[----:B------:R-:W-:-:S04]  /*1560*/  FMUL.FTZ R54, R54, c[0x0][0x1ec] ;  /* 0x00007b0036367a20 */ /* 0x000fc80000410000 */
[----:B------:R-:W-:-:S04]  /*1570*/  FMUL.FTZ R54, R47, R54 ;  /* 0x000000362f367220 */ /* 0x000fc80000410000 */
[----:B------:R-:W-:Y:S02]  /*1580*/  @P3 FADD.FTZ R54, R50, R54 ;  /* 0x0000003632363221 */ /* 0x000fe40000010000 */
.L_x_26525:
[----:B------:R-:W-:Y:S05]  /*1590*/  BSYNC B1 ;  /* 0x0000000000017941 */ /* 0x000fea0003800000 */
.L_x_26524:
[----:B------:R-:W-:Y:S01]  /*15a0*/  BSSY B1, `(.L_x_26526) ;  /* 0x0000006000017945 */ /* 0x000fe20003800000 */
[----:B------:R-:W-:Y:S05]  /*15b0*/  @!P4 BRA `(.L_x_26527) ;  /* 0x000000400000c947 */ /* 0x000fea0003800000 */
[----:B-----5:R-:W-:-:S05]  /*15c0*/  HADD2.F32 R55, -RZ, R65.H1_H1 ;  /* 0x30000041ff377230 */ /* 0x020fca0000004100 */
[----:B------:R-:W-:-:S04]  /*15d0*/  FMUL.FTZ R55, R55, c[0x0][0x1ec] ;  /* 0x00007b0037377a20 */ /* 0x000fc80000410000 */
[----:B------:R-:W-:-:S04]  /*15e0*/  FMUL.FTZ R55, R46, R55 ;  /* 0x000000372e377220 */ /* 0x000fc80000410000 */
[----:B------:R-:W-:Y:S02]  /*15f0*/  @P3 FADD.FTZ R55, R51, R55 ;  /* 0x0000003733373221 */ /* 0x000fe40000010000 */
.L_x_26527:
[----:B------:R-:W-:Y:S05]  /*1600*/  BSYNC B1 ;  /* 0x0000000000017941 */ /* 0x000fea0003800000 */
.L_x_26526:
[----:B------:R-:W-:Y:S01]  /*1610*/  BSSY B1, `(.L_x_26528) ;  /* 0x0000006000017945 */ /* 0x000fe20003800000 */
[----:B------:R-:W-:Y:S05]  /*1620*/  @!P4 BRA `(.L_x_26529) ;  /* 0x000000400000c947 */ /* 0x000fea0003800000 */
[----:B-----5:R-:W-:-:S05]  /*1630*/  HADD2.F32 R60, -RZ, R66.H0_H0 ;  /* 0x20000042ff3c7230 */ /* 0x020fca0000004100 */
[----:B------:R-:W-:-:S04]  /*1640*/  FMUL.FTZ R60, R60, c[0x0][0x1ec] ;  /* 0x00007b003c3c7a20 */ /* 0x000fc80000410000 */
[----:B------:R-:W-:-:S04]  /*1650*/  FMUL.FTZ R60, R45, R60 ;  /* 0x0000003c2d3c7220 */ /* 0x000fc80000410000 */
[----:B------:R-:W-:Y:S02]  /*1660*/  @P3 FADD.FTZ R60, R56, R60 ;  /* 0x0000003c383c3221 */ /* 0x000fe40000010000 */
.L_x_26529:
[----:B------:R-:W-:Y:S05]  /*1670*/  BSYNC B1 ;  /* 0x0000000000017941 */ /* 0x000fea0003800000 */
.L_x_26528:
[----:B------:R-:W-:Y:S01]  /*1680*/  BSSY B1, `(.L_x_26530) ;  /* 0x0000006000017945 */ /* 0x000fe20003800000 */
[----:B------:R-:W-:Y:S05]  /*1690*/  @!P4 BRA `(.L_x_26531) ;  /* 0x000000400000c947 */ /* 0x000fea0003800000 */
[----:B-----5:R-:W-:-:S05]  /*16a0*/  HADD2.F32 R61, -RZ, R66.H1_H1 ;  /* 0x30000042ff3d7230 */ /* 0x020fca0000004100 */
[----:B------:R-:W-:-:S04]  /*16b0*/  FMUL.FTZ R61, R61, c[0x0][0x1ec] ;  /* 0x00007b003d3d7a20 */ /* 0x000fc80000410000 */
[----:B------:R-:W-:-:S04]  /*16c0*/  FMUL.FTZ R61, R44, R61 ;  /* 0x0000003d2c3d7220 */ /* 0x000fc80000410000 */
[----:B------:R-:W-:Y:S02]  /*16d0*/  @P3 FADD.FTZ R61, R57, R61 ;  /* 0x0000003d393d3221 */ /* 0x000fe40000010000 */
.L_x_26531:
[----:B------:R-:W-:Y:S05]  /*16e0*/  BSYNC B1 ;  /* 0x0000000000017941 */ /* 0x000fea0003800000 */
.L_x_26530:
[----:B------:R-:W-:Y:S01]  /*16f0*/  BSSY B1, `(.L_x_26532) ;  /* 0x0000006000017945 */ /* 0x000fe20003800000 */
[----:B------:R-:W-:Y:S05]  /*1700*/  @!P4 BRA `(.L_x_26533) ;  /* 0x000000400000c947 */ /* 0x000fea0003800000 */
[----:B-----5:R-:W-:-:S05]  /*1710*/  HADD2.F32 R62, -RZ, R67.H0_H0 ;  /* 0x20000043ff3e7230 */ /* 0x020fca0000004100 */
[----:B------:R-:W-:-:S04]  /*1720*/  FMUL.FTZ R62, R62, c[0x0][0x1ec] ;  /* 0x00007b003e3e7a20 */ /* 0x000fc80000410000 */
[----:B------:R-:W-:-:S04]  /*1730*/  FMUL.FTZ R62, R43, R62 ;  /* 0x0000003e2b3e7220 */ /* 0x000fc80000410000 */
[----:B------:R-:W-:Y:S02]  /*1740*/  @P3 FADD.FTZ R62, R58, R62 ;  /* 0x0000003e3a3e3221 */ /* 0x000fe40000010000 */
.L_x_26533:
[----:B------:R-:W-:Y:S05]  /*1750*/  BSYNC B1 ;  /* 0x0000000000017941 */ /* 0x000fea0003800000 */
.L_x_26532:
[----:B------:R-:W-:Y:S01]  /*1760*/  BSSY B1, `(.L_x_26534) ;  /* 0x0000006000017945 */ /* 0x000fe20003800000 */
[----:B------:R-:W-:Y:S05]  /*1770*/  @!P4 BRA `(.L_x_26535) ;  /* 0x000000400000c947 */ /* 0x000fea0003800000 */
[----:B-----5:R-:W-:-:S05]  /*1780*/  HADD2.F32 R63, -RZ, R67.H1_H1 ;  /* 0x30000043ff3f7230 */ /* 0x020fca0000004100 */
[----:B------:R-:W-:-:S04]  /*1790*/  FMUL.FTZ R63, R63, c[0x0][0x1ec] ;  /* 0x00007b003f3f7a20 */ /* 0x000fc80000410000 */
[----:B------:R-:W-:-:S04]  /*17a0*/  FMUL.FTZ R63, R42, R63 ;  /* 0x0000003f2a3f7220 */ /* 0x000fc80000410000 */
[----:B------:R-:W-:Y:S02]  /*17b0*/  @P3 FADD.FTZ R63, R59, R63 ;  /* 0x0000003f3b3f3221 */ /* 0x000fe40000010000 */
.L_x_26535:
[----:B------:R-:W-:Y:S05]  /*17c0*/  BSYNC B1 ;  /* 0x0000000000017941 */ /* 0x000fea0003800000 */
.L_x_26534:
[----:B------:R-:W-:Y:S01]  /*17d0*/  HFMA2.MMA R108, -RZ, RZ, 0, 1.9073486328125e-06 ;  /* 0x00000020ff6c7435 */ /* 0x000fe200000001ff */
[----:B------:R-:W-:-:S09]  /*17e0*/  IADD3 R214, R214, 0x20, RZ ;  /* 0x00000020d6d67810 */ /* 0x000fd20007ffe0ff */
[C---:B------:R-:W-:Y:S01]  /*17f0*/  IMAD.WIDE.U32 R108, R213.reuse, R108, c[0x0][0x188] ;  /* 0x00006200d56c7625 */ /* 0x040fe200078e006c */
[----:B------:R-:W-:-:S04]  /*1800*/  IADD3 R213, R213, 0x20, RZ ;  /* 0x00000020d5d57810 */ /* 0x000fc80007ffe0ff */
[----:B------:R0:W-:Y:S04]  /*1810*/  STG.E.128 [R108.64], R52 ;  /* 0x000000346c007986 */ /* 0x0001e8000c101d04 */
[----:B------:R0:W-:Y:S02]  /*1820*/  STG.E.128 [R108.64+0x10], R60 ;  /* 0x0000103c6c007986 */ /* 0x0001e4000c101d04 */
.L_x_26519:
[----:B-1----:R-:W-:Y:S05]  /*1830*/  BSYNC B0 ;  /* 0x0000000000007941 */ /* 0x002fea0003800000 */
.L_x_26518:
        /* <DEDUP_REMOVED lines=43> */
.L_x_26539:
[----:B0-----:R-:W-:Y:S05]  /*1af0*/  BSYNC B1 ;  /* 0x0000000000017941 */ /* 0x001fea0003800000 */
.L_x_26538:
[----:B------:R-:W-:Y:S01]  /*1b00*/  BSSY B1, `(.L_x_26540) ;  /* 0x0000006000017945 */ /* 0x000fe20003800000 */
[----:B------:R-:W-:Y:S05]  /*1b10*/  @!P4 BRA `(.L_x_26541) ;  /* 0x000000400000c947 */ /* 0x000fea0003800000 */
[----:B-----5:R-:W-:-:S05]  /*1b20*/  HADD2.F32 R69, -RZ, R64.H1_H1 ;  /* 0x30000040ff457230 */ /* 0x020fca0000004100 */
[----:B------:R-:W-:-:S04]  /*1b30*/  FMUL.FTZ R69, R69, c[0x0][0x1ec] ;  /* 0x00007b0045457a20 */ /* 0x000fc80000410000 */
[----:B------:R-:W-:-:S04]  /*1b40*/  FMUL.FTZ R69, R40, R69 ;  /* 0x0000004528457220 */ /* 0x000fc80000410000 */
[----:B------:R-:W-:Y:S02]  /*1b50*/  @P3 FADD.FTZ R69, R49, R69 ;  /* 0x0000004531453221 */ /* 0x000fe40000010000 */
.L_x_26541:
[----:B------:R-:W-:Y:S05]  /*1b60*/  BSYNC B1 ;  /* 0x0000000000017941 */ /* 0x000fea0003800000 */
.L_x_26540:
[----:B------:R-:W-:Y:S01]  /*1b70*/  BSSY B1, `(.L_x_26542) ;  /* 0x0000006000017945 */ /* 0x000fe20003800000 */
[----:B------:R-:W-:Y:S05]  /*1b80*/  @!P4 BRA `(.L_x_26543) ;  /* 0x000000400000c947 */ /* 0x000fea0003800000 */
[----:B-----5:R-:W-:-:S05]  /*1b90*/  HADD2.F32 R70, -RZ, R65.H0_H0 ;  /* 0x20000041ff467230 */ /* 0x020fca0000004100 */
[----:B------:R-:W-:-:S04]  /*1ba0*/  FMUL.FTZ R70, R70, c[0x0][0x1ec] ;  /* 0x00007b0046467a20 */ /* 0x000fc80000410000 */
[----:B------:R-:W-:-:S04]  /*1bb0*/  FMUL.FTZ R70, R39, R70 ;  /* 0x0000004627467220 */ /* 0x000fc80000410000 */
[----:B------:R-:W-:Y:S02]  /*1bc0*/  @P3 FADD.FTZ R70, R50, R70 ;  /* 0x0000004632463221 */ /* 0x000fe40000010000 */
.L_x_26543:
[----:B------:R-:W-:Y:S05]  /*1bd0*/  BSYNC B1 ;  /* 0x0000000000017941 */ /* 0x000fea0003800000 */
.L_x_26542:
[----:B------:R-:W-:Y:S01]  /*1be0*/  BSSY B1, `(.L_x_26544) ;  /* 0x0000006000017945 */ /* 0x000fe20003800000 */
[----:B------:R-:W-:Y:S05]  /*1bf0*/  @!P4 BRA `(.L_x_26545) ;  /* 0x000000400000c947 */ /* 0x000fea0003800000 */
[----:B-----5:R-:W-:-:S05]  /*1c00*/  HADD2.F32 R71, -RZ, R65.H1_H1 ;  /* 0x30000041ff477230 */ /* 0x020fca0000004100 */
[----:B------:R-:W-:-:S04]  /*1c10*/  FMUL.FTZ R71, R71, c[0x0][0x1ec] ;  /* 0x00007b0047477a20 */ /* 0x000fc80000410000 */
[----:B------:R-:W-:-:S04]  /*1c20*/  FMUL.FTZ R71, R38, R71 ;  /* 0x0000004726477220 */ /* 0x000fc80000410000 */
[----:B------:R-:W-:Y:S02]  /*1c30*/  @P3 FADD.FTZ R71, R51, R71 ;  /* 0x0000004733473221 */ /* 0x000fe40000010000 */
.L_x_26545:
[----:B------:R-:W-:Y:S05]  /*1c40*/  BSYNC B1 ;  /* 0x0000000000017941 */ /* 0x000fea0003800000 */
.L_x_26544:
[----:B------:R-:W-:Y:S01]  /*1c50*/  BSSY B1, `(.L_x_26546) ;  /* 0x0000006000017945 */ /* 0x000fe20003800000 */
[----:B------:R-:W-:Y:S05]  /*1c60*/  @!P4 BRA `(.L_x_26547) ;  /* 0x000000400000c947 */ /* 0x000fea0003800000 */
[----:B-----5:R-:W-:-:S05]  /*1c70*/  HADD2.F32 R72, -RZ, R66.H0_H0 ;  /* 0x20000042ff487230 */ /* 0x020fca0000004100 */
[----:B------:R-:W-:-:S04]  /*1c80*/  FMUL.FTZ R72, R72, c[0x0][0x1ec] ;  /* 0x00007b0048487a20 */ /* 0x000fc80000410000 */
[----:B------:R-:W-:-:S04]  /*1c90*/  FMUL.FTZ R72, R37, R72 ;  /* 0x0000004825487220 */ /* 0x000fc80000410000 */
[----:B------:R-:W-:Y:S02]  /*1ca0*/  @P3 FADD.FTZ R72, R56, R72 ;  /* 0x0000004838483221 */ /* 0x000fe40000010000 */
.L_x_26547:
[----:B------:R-:W-:Y:S05]  /*1cb0*/  BSYNC B1 ;  /* 0x0000000000017941 */ /* 0x000fea0003800000 */
.L_x_26546:
[----:B------:R-:W-:Y:S01]  /*1cc0*/  BSSY B1, `(.L_x_26548) ;  /* 0x0000006000017945 */ /* 0x000fe20003800000 */
[----:B------:R-:W-:Y:S05]  /*1cd0*/  @!P4 BRA `(.L_x_26549) ;  /* 0x000000400000c947 */ /* 0x000fea0003800000 */
[----:B-----5:R-:W-:-:S05]  /*1ce0*/  HADD2.F32 R73, -RZ, R66.H1_H1 ;  /* 0x30000042ff497230 */ /* 0x020fca0000004100 */
[----:B------:R-:W-:-:S04]  /*1cf0*/  FMUL.FTZ R73, R73, c[0x0][0x1ec] ;  /* 0x00007b0049497a20 */ /* 0x000fc80000410000 */
[----:B------:R-:W-:-:S04]  /*1d00*/  FMUL.FTZ R73, R36, R73 ;  /* 0x0000004924497220 */ /* 0x000fc80000410000 */
[----:B------:R-:W-:Y:S02]  /*1d10*/  @P3 FADD.FTZ R73, R57, R73 ;  /* 0x0000004939493221 */ /* 0x000fe40000010000 */
.L_x_26549:
[----:B------:R-:W-:Y:S05]  /*1d20*/  BSYNC B1 ;  /* 0x0000000000017941 */ /* 0x000fea0003800000 */
.L_x_26548:
[----:B------:R-:W-:Y:S01]  /*1d30*/  BSSY B1, `(.L_x_26550) ;  /* 0x0000006000017945 */ /* 0x000fe20003800000 */
[----:B------:R-:W-:Y:S05]  /*1d40*/  @!P4 BRA `(.L_x_26551) ;  /* 0x000000400000c947 */ /* 0x000fea0003800000 */
[----:B-----5:R-:W-:-:S05]  /*1d50*/  HADD2.F32 R74, -RZ, R67.H0_H0 ;  /* 0x20000043ff4a7230 */ /* 0x020fca0000004100 */
[----:B------:R-:W-:-:S04]  /*1d60*/  FMUL.FTZ R74, R74, c[0x0][0x1ec] ;  /* 0x00007b004a4a7a20 */ /* 0x000fc80000410000 */
[----:B------:R-:W-:-:S04]  /*1d70*/  FMUL.FTZ R74, R35, R74 ;  /* 0x0000004a234a7220 */ /* 0x000fc80000410000 */
[----:B------:R-:W-:Y:S02]  /*1d80*/  @P3 FADD.FTZ R74, R58, R74 ;  /* 0x0000004a3a4a3221 */ /* 0x000fe40000010000 */
.L_x_26551:
[----:B------:R-:W-:Y:S05]  /*1d90*/  BSYNC B1 ;  /* 0x0000000000017941 */ /* 0x000fea0003800000 */
.L_x_26550:
[----:B------:R-:W-:Y:S01]  /*1da0*/  BSSY B1, `(.L_x_26552) ;  /* 0x0000006000017945 */ /* 0x000fe20003800000 */
[----:B------:R-:W-:Y:S05]  /*1db0*/  @!P4 BRA `(.L_x_26553) ;  /* 0x000000400000c947 */ /* 0x000fea0003800000 */
[----:B-----5:R-:W-:-:S05]  /*1dc0*/  HADD2.F32 R75, -RZ, R67.H1_H1 ;  /* 0x30000043ff4b7230 */ /* 0x020fca0000004100 */
[----:B------:R-:W-:-:S04]  /*1dd0*/  FMUL.FTZ R75, R75, c[0x0][0x1ec] ;  /* 0x00007b004b4b7a20 */ /* 0x000fc80000410000 */
[----:B------:R-:W-:-:S04]  /*1de0*/  FMUL.FTZ R75, R34, R75 ;  /* 0x0000004b224b7220 */ /* 0x000fc80000410000 */
[----:B------:R-:W-:Y:S02]  /*1df0*/  @P3 FADD.FTZ R75, R59, R75 ;  /* 0x0000004b3b4b3221 */ /* 0x000fe40000010000 */
.L_x_26553:
[----:B------:R-:W-:Y:S05]  /*1e00*/  BSYNC B1 ;  /* 0x0000000000017941 */ /* 0x000fea0003800000 */
.L_x_26552:
[----:B------:R-:W-:Y:S01]  /*1e10*/  HFMA2.MMA R108, -RZ, RZ, 0, 1.9073486328125e-06 ;  /* 0x00000020ff6c7435 */ /* 0x000fe200000001ff */
[----:B------:R-:W-:-:S09]  /*1e20*/  IADD3 R214, R214, 0x20, RZ ;  /* 0x00000020d6d67810 */ /* 0x000fd20007ffe0ff */
[C---:B------:R-:W-:Y:S01]  /*1e30*/  IMAD.WIDE.U32 R108, R213.reuse, R108, c[0x0][0x188] ;  /* 0x00006200d56c7625 */ /* 0x040fe200078e006c */
[----:B------:R-:W-:-:S04]  /*1e40*/  IADD3 R213, R213, 0x20, RZ ;  /* 0x00000020d5d57810 */ /* 0x000fc80007ffe0ff */
[----:B------:R0:W-:Y:S04]  /*1e50*/  STG.E.128 [R108.64], R68 ;  /* 0x000000446c007986 */ /* 0x0001e8000c101d04 */
[----:B------:R0:W-:Y:S02]  /*1e60*/  STG.E.128 [R108.64+0x10], R72 ;  /* 0x000010486c007986 */ /* 0x0001e4000c101d04 */
.L_x_26537:
[----:B------:R-:W-:Y:S05]  /*1e70*/  BSYNC B0 ;  /* 0x0000000000007941 */ /* 0x000fea0003800000 */
.L_x_26536:
        /* <DEDUP_REMOVED lines=43> */
.L_x_26557:
[----:B0-----:R-:W-:Y:S05]  /*2130*/  BSYNC B1 ;  /* 0x0000000000017941 */ /* 0x001fea0003800000 */
.L_x_26556:
[----:B------:R-:W-:Y:S01]  /*2140*/  BSSY B1, `(.L_x_26558) ;  /* 0x0000006000017945 */ /* 0x000fe20003800000 */
[----:B------:R-:W-:Y:S05]  /*2150*/  @!P4 BRA `(.L_x_26559) ;  /* 0x000000400000c947 */ /* 0x000fea0003800000 */
[----:B-----5:R-:W-:-:S05]  /*2160*/  HADD2.F32 R77, -RZ, R64.H1_H1 ;  /* 0x30000040ff4d7230 */ /* 0x020fca0000004100 */
[----:B------:R-:W-:-:S04]  /*2170*/  FMUL.FTZ R77, R77, c[0x0][0x1ec] ;  /* 0x00007b004d4d7a20 */ /* 0x000fc80000410000 */
[----:B------:R-:W-:-:S04]  /*2180*/  FMUL.FTZ R77, R32, R77 ;  /* 0x0000004d204d7220 */ /* 0x000fc80000410000 */
[----:B------:R-:W-:Y:S02]  /*2190*/  @P3 FADD.FTZ R77, R49, R77 ;  /* 0x0000004d314d3221 */ /* 0x000fe40000010000 */
.L_x_26559:
[----:B------:R-:W-:Y:S05]  /*21a0*/  BSYNC B1 ;  /* 0x0000000000017941 */ /* 0x000fea0003800000 */
.L_x_26558:
[----:B------:R-:W-:Y:S01]  /*21b0*/  BSSY B1, `(.L_x_26560) ;  /* 0x0000006000017945 */ /* 0x000fe20003800000 */
[----:B------:R-:W-:Y:S05]  /*21c0*/  @!P4 BRA `(.L_x_26561) ;  /* 0x000000400000c947 */ /* 0x000fea0003800000 */
[----:B-----5:R-:W-:-:S05]  /*21d0*/  HADD2.F32 R78, -RZ, R65.H0_H0 ;  /* 0x20000041ff4e7230 */ /* 0x020fca0000004100 */
[----:B------:R-:W-:-:S04]  /*21e0*/  FMUL.FTZ R78, R78, c[0x0][0x1ec] ;  /* 0x00007b004e4e7a20 */ /* 0x000fc80000410000 */
[----:B------:R-:W-:-:S04]  /*21f0*/  FMUL.FTZ R78, R31, R78 ;  /* 0x0000004e1f4e7220 */ /* 0x000fc80000410000 */
[----:B------:R-:W-:Y:S02]  /*2200*/  @P3 FADD.FTZ R78, R50, R78 ;  /* 0x0000004e324e3221 */ /* 0x000fe40000010000 */
.L_x_26561:
[----:B------:R-:W-:Y:S05]  /*2210*/  BSYNC B1 ;  /* 0x0000000000017941 */ /* 0x000fea0003800000 */
.L_x_26560:
[----:B------:R-:W-:Y:S01]  /*2220*/  BSSY B1, `(.L_x_26562) ;  /* 0x0000006000017945 */ /* 0x000fe20003800000 */
[----:B------:R-:W-:Y:S05]  /*2230*/  @!P4 BRA `(.L_x_26563) ;  /* 0x000000400000c947 */ /* 0x000fea0003800000 */
[----:B-----5:R-:W-:-:S05]  /*2240*/  HADD2.F32 R79, -RZ, R65.H1_H1 ;  /* 0x30000041ff4f7230 */ /* 0x020fca0000004100 */
[----:B------:R-:W-:-:S04]  /*2250*/  FMUL.FTZ R79, R79, c[0x0][0x1ec] ;  /* 0x00007b004f4f7a20 */ /* 0x000fc80000410000 */
[----:B------:R-:W-:-:S04]  /*2260*/  FMUL.FTZ R79, R30, R79 ;  /* 0x0000004f1e4f7220 */ /* 0x000fc80000410000 */
[----:B------:R-:W-:Y:S02]  /*2270*/  @P3 FADD.FTZ R79, R51, R79 ;  /* 0x0000004f334f3221 */ /* 0x000fe40000010000 */
.L_x_26563:
[----:B------:R-:W-:Y:S05]  /*2280*/  BSYNC B1 ;  /* 0x0000000000017941 */ /* 0x000fea0003800000 */
.L_x_26562:
[----:B------:R-:W-:Y:S01]  /*2290*/  BSSY B1, `(.L_x_26564) ;  /* 0x0000006000017945 */ /* 0x000fe20003800000 */
[----:B------:R-:W-:Y:S05]  /*22a0*/  @!P4 BRA `(.L_x_26565) ;  /* 0x000000400000c947 */ /* 0x000fea0003800000 */
[----:B-----5:R-:W-:-:S05]  /*22b0*/  HADD2.F32 R80, -RZ, R66.H0_H0 ;  /* 0x20000042ff507230 */ /* 0x020fca0000004100 */
[----:B------:R-:W-:-:S04]  /*22c0*/  FMUL.FTZ R80, R80, c[0x0][0x1ec] ;  /* 0x00007b0050507a20 */ /* 0x000fc80000410000 */
[----:B------:R-:W-:-:S04]  /*22d0*/  FMUL.FTZ R80, R29, R80 ;  /* 0x000000501d507220 */ /* 0x000fc80000410000 */
[----:B------:R-:W-:Y:S02]  /*22e0*/  @P3 FADD.FTZ R80, R56, R80 ;  /* 0x0000005038503221 */ /* 0x000fe40000010000 */
.L_x_26565:
[----:B------:R-:W-:Y:S05]  /*22f0*/  BSYNC B1 ;  /* 0x0000000000017941 */ /* 0x000fea0003800000 */
.L_x_26564:
[----:B------:R-:W-:Y:S01]  /*2300*/  BSSY B1, `(.L_x_26566) ;  /* 0x0000006000017945 */ /* 0x000fe20003800000 */
[----:B------:R-:W-:Y:S05]  /*2310*/  @!P4 BRA `(.L_x_26567) ;  /* 0x000000400000c947 */ /* 0x000fea0003800000 */
[----:B-----5:R-:W-:-:S05]  /*2320*/  HADD2.F32 R81, -RZ, R66.H1_H1 ;  /* 0x30000042ff517230 */ /* 0x020fca0000004100 */
[----:B------:R-:W-:-:S04]  /*2330*/  FMUL.FTZ R81, R81, c[0x0][0x1ec] ;  /* 0x00007b0051517a20 */ /* 0x000fc80000410000 */
[----:B------:R-:W-:-:S04]  /*2340*/  FMUL.FTZ R81, R28, R81 ;  /* 0x000000511c517220 */ /* 0x000fc80000410000 */
[----:B------:R-:W-:Y:S02]  /*2350*/  @P3 FADD.FTZ R81, R57, R81 ;  /* 0x0000005139513221 */ /* 0x000fe40000010000 */
.L_x_26567:
[----:B------:R-:W-:Y:S05]  /*2360*/  BSYNC B1 ;  /* 0x0000000000017941 */ /* 0x000fea0003800000 */
.L_x_26566:
[----:B------:R-:W-:Y:S01]  /*2370*/  BSSY B1, `(.L_x_26568) ;  /* 0x0000006000017945 */ /* 0x000fe20003800000 */
[----:B------:R-:W-:Y:S05]  /*2380*/  @!P4 BRA `(.L_x_26569) ;  /* 0x000000400000c947 */ /* 0x000fea0003800000 */
[----:B-----5:R-:W-:-:S05]  /*2390*/  HADD2.F32 R82, -RZ, R67.H0_H0 ;  /* 0x20000043ff527230 */ /* 0x020fca0000004100 */
[----:B------:R-:W-:-:S04]  /*23a0*/  FMUL.FTZ R82, R82, c[0x0][0x1ec] ;  /* 0x00007b0052527a20 */ /* 0x000fc80000410000 */
[----:B------:R-:W-:-:S04]  /*23b0*/  FMUL.FTZ R82, R27, R82 ;  /* 0x000000521b527220 */ /* 0x000fc80000410000 */
[----:B------:R-:W-:Y:S02]  /*23c0*/  @P3 FADD.FTZ R82, R58, R82 ;  /* 0x000000523a523221 */ /* 0x000fe40000010000 */
.L_x_26569:
[----:B------:R-:W-:Y:S05]  /*23d0*/  BSYNC B1 ;  /* 0x0000000000017941 */ /* 0x000fea0003800000 */
.L_x_26568:
[----:B------:R-:W-:Y:S01]  /*23e0*/  BSSY B1, `(.L_x_26570) ;  /* 0x0000006000017945 */ /* 0x000fe20003800000 */
[----:B------:R-:W-:Y:S05]  /*23f0*/  @!P4 BRA `(.L_x_26571) ;  /* 0x000000400000c947 */ /* 0x000fea0003800000 */
[----:B-----5:R-:W-:-:S05]  /*2400*/  HADD2.F32 R83, -RZ, R67.H1_H1 ;  /* 0x30000043ff537230 */ /* 0x020fca0000004100 */
[----:B------:R-:W-:-:S04]  /*2410*/  FMUL.FTZ R83, R83, c[0x0][0x1ec] ;  /* 0x00007b0053537a20 */ /* 0x000fc80000410000 */
[----:B------:R-:W-:-:S04]  /*2420*/  FMUL.FTZ R83, R26, R83 ;  /* 0x000000531a537220 */ /* 0x000fc80000410000 */
[----:B------:R-:W-:Y:S02]  /*2430*/  @P3 FADD.FTZ R83, R59, R83 ;  /* 0x000000533b533221 */ /* 0x000fe40000010000 */
.L_x_26571:
[----:B------:R-:W-:Y:S05]  /*2440*/  BSYNC B1 ;  /* 0x0000000000017941 */ /* 0x000fea0003800000 */
.L_x_26570:
[----:B------:R-:W-:Y:S01]  /*2450*/  HFMA2.MMA R108, -RZ, RZ, 0, 1.9073486328125e-06 ;  /* 0x00000020ff6c7435 */ /* 0x000fe200000001ff */
[----:B------:R-:W-:-:S09]  /*2460*/  IADD3 R214, R214, 0x20, RZ ;  /* 0x00000020d6d67810 */ /* 0x000fd20007ffe0ff */
[C---:B------:R-:W-:Y:S01]  /*2470*/  IMAD.WIDE.U32 R108, R213.reuse, R108, c[0x0][0x188] ;  /* 0x00006200d56c7625 */ /* 0x040fe200078e006c */
[----:B------:R-:W-:-:S04]  /*2480*/  IADD3 R213, R213, 0x20, RZ ;  /* 0x00000020d5d57810 */ /* 0x000fc80007ffe0ff */
[----:B------:R0:W-:Y:S04]  /*2490*/  STG.E.128 [R108.64], R76 ;  /* 0x0000004c6c007986 */ /* 0x0001e8000c101d04 */
[----:B------:R0:W-:Y:S02]  /*24a0*/  STG.E.128 [R108.64+0x10], R80 ;  /* 0x000010506c007986 */ /* 0x0001e4000c101d04 */
.L_x_26555:
[----:B------:R-:W-:Y:S05]  /*24b0*/  BSYNC B0 ;  /* 0x0000000000007941 */ /* 0x000fea0003800000 */
.L_x_26554:
        /* <DEDUP_REMOVED lines=43> */
.L_x_26575:
[----:B0-----:R-:W-:Y:S05]  /*2770*/  BSYNC B1 ;  /* 0x0000000000017941 */ /* 0x001fea0003800000 */
.L_x_26574:
[----:B------:R-:W-:Y:S01]  /*2780*/  BSSY B1, `(.L_x_26576) ;  /* 0x0000006000017945 */ /* 0x000fe20003800000 */
[----:B------:R-:W-:Y:S05]  /*2790*/  @!P4 BRA `(.L_x_26577) ;  /* 0x000000400000c947 */ /* 0x000fea0003800000 */
[----:B-----5:R-:W-:-:S05]  /*27a0*/  HADD2.F32 R85, -RZ, R64.H1_H1 ;  /* 0x30000040ff557230 */ /* 0x020fca0000004100 */
[----:B------:R-:W-:-:S04]  /*27b0*/  FMUL.FTZ R85, R85, c[0x0][0x1ec] ;  /* 0x00007b0055557a20 */ /* 0x000fc80000410000 */
[----:B------:R-:W-:-:S04]  /*27c0*/  FMUL.FTZ R85, R24, R85 ;  /* 0x0000005518557220 */ /* 0x000fc80000410000 */
[----:B------:R-:W-:Y:S02]  /*27d0*/  @P3 FADD.FTZ R85, R49, R85 ;  /* 0x0000005531553221 */ /* 0x000fe40000010000 */
.L_x_26577:
[----:B------:R-:W-:Y:S05]  /*27e0*/  BSYNC B1 ;  /* 0x0000000000017941 */ /* 0x000fea0003800000 */
.L_x_26576:
[----:B------:R-:W-:Y:S01]  /*27f0*/  BSSY B1, `(.L_x_26578) ;  /* 0x0000006000017945 */ /* 0x000fe20003800000 */
[----:B------:R-:W-:Y:S05]  /*2800*/  @!P4 BRA `(.L_x_26579) ;  /* 0x000000400000c947 */ /* 0x000fea0003800000 */
[----:B-----5:R-:W-:-:S05]  /*2810*/  HADD2.F32 R86, -RZ, R65.H0_H0 ;  /* 0x20000041ff567230 */ /* 0x020fca0000004100 */
[----:B------:R-:W-:-:S04]  /*2820*/  FMUL.FTZ R86, R86, c[0x0][0x1ec] ;  /* 0x00007b0056567a20 */ /* 0x000fc80000410000 */
[----:B------:R-:W-:-:S04]  /*2830*/  FMUL.FTZ R86, R23, R86 ;  /* 0x0000005617567220 */ /* 0x000fc80000410000 */
[----:B------:R-:W-:Y:S02]  /*2840*/  @P3 FADD.FTZ R86, R50, R86 ;  /* 0x0000005632563221 */ /* 0x000fe40000010000 */
.L_x_26579:
[----:B------:R-:W-:Y:S05]  /*2850*/  BSYNC B1 ;  /* 0x0000000000017941 */ /* 0x000fea0003800000 */
.L_x_26578:
[----:B------:R-:W-:Y:S01]  /*2860*/  BSSY B1, `(.L_x_26580) ;  /* 0x0000006000017945 */ /* 0x000fe20003800000 */
[----:B------:R-:W-:Y:S05]  /*2870*/  @!P4 BRA `(.L_x_26581) ;  /* 0x000000400000c947 */ /* 0x000fea0003800000 */
[----:B-----5:R-:W-:-:S05]  /*2880*/  HADD2.F32 R87, -RZ, R65.H1_H1 ;  /* 0x30000041ff577230 */ /* 0x020fca0000004100 */
[----:B------:R-:W-:-:S04]  /*2890*/  FMUL.FTZ R87, R87, c[0x0][0x1ec] ;  /* 0x00007b0057577a20 */ /* 0x000fc80000410000 */
[----:B------:R-:W-:-:S04]  /*28a0*/  FMUL.FTZ R87, R22, R87 ;  /* 0x0000005716577220 */ /* 0x000fc80000410000 */
[----:B------:R-:W-:Y:S02]  /*28b0*/  @P3 FADD.FTZ R87, R51, R87 ;  /* 0x0000005733573221 */ /* 0x000fe40000010000 */
.L_x_26581:
[----:B------:R-:W-:Y:S05]  /*28c0*/  BSYNC B1 ;  /* 0x0000000000017941 */ /* 0x000fea0003800000 */
.L_x_26580:
[----:B------:R-:W-:Y:S01]  /*28d0*/  BSSY B1, `(.L_x_26582) ;  /* 0x0000006000017945 */ /* 0x000fe20003800000 */
[----:B------:R-:W-:Y:S05]  /*28e0*/  @!P4 BRA `(.L_x_26583) ;  /* 0x000000400000c947 */ /* 0x000fea0003800000 */
[----:B-----5:R-:W-:-:S05]  /*28f0*/  HADD2.F32 R88, -RZ, R66.H0_H0 ;  /* 0x20000042ff587230 */ /* 0x020fca0000004100 */
[----:B------:R-:W-:-:S04]  /*2900*/  FMUL.FTZ R88, R88, c[0x0][0x1ec] ;  /* 0x00007b0058587a20 */ /* 0x000fc80000410000 */
[----:B------:R-:W-:-:S04]  /*2910*/  FMUL.FTZ R88, R21, R88 ;  /* 0x0000005815587220 */ /* 0x000fc80000410000 */
[----:B------:R-:W-:Y:S02]  /*2920*/  @P3 FADD.FTZ R88, R56, R88 ;  /* 0x0000005838583221 */ /* 0x000fe40000010000 */
.L_x_26583:
[----:B------:R-:W-:Y:S05]  /*2930*/  BSYNC B1 ;  /* 0x0000000000017941 */ /* 0x000fea0003800000 */
.L_x_26582:
[----:B------:R-:W-:Y:S01]  /*2940*/  BSSY B1, `(.L_x_26584) ;  /* 0x0000006000017945 */ /* 0x000fe20003800000 */
[----:B------:R-:W-:Y:S05]  /*2950*/  @!P4 BRA `(.L_x_26585) ;  /* 0x000000400000c947 */ /* 0x000fea0003800000 */
[----:B-----5:R-:W-:-:S05]  /*2960*/  HADD2.F32 R89, -RZ, R66.H1_H1 ;  /* 0x30000042ff597230 */ /* 0x020fca0000004100 */
[----:B------:R-:W-:-:S04]  /*2970*/  FMUL.FTZ R89, R89, c[0x0][0x1ec] ;  /* 0x00007b0059597a20 */ /* 0x000fc80000410000 */
[----:B------:R-:W-:-:S04]  /*2980*/  FMUL.FTZ R89, R20, R89 ;  /* 0x0000005914597220 */ /* 0x000fc80000410000 */
[----:B------:R-:W-:Y:S02]  /*2990*/  @P3 FADD.FTZ R89, R57, R89 ;  /* 0x0000005939593221 */ /* 0x000fe40000010000 */
.L_x_26585:
[----:B------:R-:W-:Y:S05]  /*29a0*/  BSYNC B1 ;  /* 0x0000000000017941 */ /* 0x000fea0003800000 */
.L_x_26584:
[----:B------:R-:W-:Y:S01]  /*29b0*/  BSSY B1, `(.L_x_26586) ;  /* 0x0000006000017945 */ /* 0x000fe20003800000 */
[----:B------:R-:W-:Y:S05]  /*29c0*/  @!P4 BRA `(.L_x_26587) ;  /* 0x000000400000c947 */ /* 0x000fea0003800000 */
[----:B-----5:R-:W-:-:S05]  /*29d0*/  HADD2.F32 R90, -RZ, R67.H0_H0 ;  /* 0x20000043ff5a7230 */ /* 0x020fca0000004100 */
[----:B------:R-:W-:-:S04]  /*29e0*/  FMUL.FTZ R90, R90, c[0x0][0x1ec] ;  /* 0x00007b005a5a7a20 */ /* 0x000fc80000410000 */
[----:B------:R-:W-:-:S04]  /*29f0*/  FMUL.FTZ R90, R19, R90 ;  /* 0x0000005a135a7220 */ /* 0x000fc80000410000 */
[----:B------:R-:W-:Y:S02]  /*2a00*/  @P3 FADD.FTZ R90, R58, R90 ;  /* 0x0000005a3a5a3221 */ /* 0x000fe40000010000 */
.L_x_26587:
[----:B------:R-:W-:Y:S05]  /*2a10*/  BSYNC B1 ;  /* 0x0000000000017941 */ /* 0x000fea0003800000 */
.L_x_26586:
[----:B------:R-:W-:Y:S01]  /*2a20*/  BSSY B1, `(.L_x_26588) ;  /* 0x0000006000017945 */ /* 0x000fe20003800000 */
[----:B------:R-:W-:Y:S05]  /*2a30*/  @!P4 BRA `(.L_x_26589) ;  /* 0x000000400000c947 */ /* 0x000fea0003800000 */
[----:B-----5:R-:W-:-:S05]  /*2a40*/  HADD2.F32 R91, -RZ, R67.H1_H1 ;  /* 0x30000043ff5b7230 */ /* 0x020fca0000004100 */
[----:B------:R-:W-:-:S04]  /*2a50*/  FMUL.FTZ R91, R91, c[0x0][0x1ec] ;  /* 0x00007b005b5b7a20 */ /* 0x000fc80000410000 */
[----:B------:R-:W-:-:S04]  /*2a60*/  FMUL.FTZ R91, R18, R91 ;  /* 0x0000005b125b7220 */ /* 0x000fc80000410000 */
[----:B------:R-:W-:Y:S02]  /*2a70*/  @P3 FADD.FTZ R91, R59, R91 ;  /* 0x0000005b3b5b3221 */ /* 0x000fe40000010000 */
.L_x_26589:
[----:B------:R-:W-:Y:S05]  /*2a80*/  BSYNC B1 ;  /* 0x0000000000017941 */ /* 0x000fea0003800000 */
.L_x_26588:
[----:B------:R-:W-:Y:S01]  /*2a90*/  HFMA2.MMA R108, -RZ, RZ, 0, 1.9073486328125e-06 ;  /* 0x00000020ff6c7435 */ /* 0x000fe200000001ff */
[----:B------:R-:W-:-:S09]  /*2aa0*/  IADD3 R214, R214, 0x20, RZ ;  /* 0x00000020d6d67810 */ /* 0x000fd20007ffe0ff */
[C---:B------:R-:W-:Y:S01]  /*2ab0*/  IMAD.WIDE.U32 R108, R213.reuse, R108, c[0x0][0x188] ;  /* 0x00006200d56c7625 */ /* 0x040fe200078e006c */
[----:B------:R-:W-:-:S04]  /*2ac0*/  IADD3 R213, R213, 0x20, RZ ;  /* 0x00000020d5d57810 */ /* 0x000fc80007ffe0ff */
[----:B------:R0:W-:Y:S04]  /*2ad0*/  STG.E.128 [R108.64], R84 ;  /* 0x000000546c007986 */ /* 0x0001e8000c101d04 */
[----:B------:R0:W-:Y:S02]  /*2ae0*/  STG.E.128 [R108.64+0x10], R88 ;  /* 0x000010586c007986 */ /* 0x0001e4000c101d04 */
.L_x_26573:
[----:B------:R-:W-:Y:S05]  /*2af0*/  BSYNC B0 ;  /* 0x0000000000007941 */ /* 0x000fea0003800000 */
.L_x_26572:
        /* <DEDUP_REMOVED lines=43> */
.L_x_26593:
[----:B0-----:R-:W-:Y:S05]  /*2db0*/  BSYNC B1 ;  /* 0x0000000000017941 */ /* 0x001fea0003800000 */
.L_x_26592:
[----:B------:R-:W-:Y:S01]  /*2dc0*/  BSSY B1, `(.L_x_26594) ;  /* 0x0000006000017945 */ /* 0x000fe20003800000 */
[----:B------:R-:W-:Y:S05]  /*2dd0*/  @!P4 BRA `(.L_x_26595) ;  /* 0x000000400000c947 */ /* 0x000fea0003800000 */
[----:B-----5:R-:W-:-:S05]  /*2de0*/  HADD2.F32 R93, -RZ, R64.H1_H1 ;  /* 0x30000040ff5d7230 */ /* 0x020fca0000004100 */
[----:B------:R-:W-:-:S04]  /*2df0*/  FMUL.FTZ R93, R93, c[0x0][0x1ec] ;  /* 0x00007b005d5d7a20 */ /* 0x000fc80000410000 */
[----:B------:R-:W-:-:S04]  /*2e00*/  FMUL.FTZ R93, R16, R93 ;  /* 0x0000005d105d7220 */ /* 0x000fc80000410000 */
[----:B------:R-:W-:Y:S02]  /*2e10*/  @P3 FADD.FTZ R93, R49, R93 ;  /* 0x0000005d315d3221 */ /* 0x000fe40000010000 */
.L_x_26595:
[----:B------:R-:W-:Y:S05]  /*2e20*/  BSYNC B1 ;  /* 0x0000000000017941 */ /* 0x000fea0003800000 */
.L_x_26594:
[----:B------:R-:W-:Y:S01]  /*2e30*/  BSSY B1, `(.L_x_26596) ;  /* 0x0000006000017945 */ /* 0x000fe20003800000 */
[----:B------:R-:W-:Y:S05]  /*2e40*/  @!P4 BRA `(.L_x_26597) ;  /* 0x000000400000c947 */ /* 0x000fea0003800000 */
[----:B-----5:R-:W-:-:S05]  /*2e50*/  HADD2.F32 R94, -RZ, R65.H0_H0 ;  /* 0x20000041ff5e7230 */ /* 0x020fca0000004100 */
[----:B------:R-:W-:-:S04]  /*2e60*/  FMUL.FTZ R94, R94, c[0x0][0x1ec] ;  /* 0x00007b005e5e7a20 */ /* 0x000fc80000410000 */
[----:B------:R-:W-:-:S04]  /*2e70*/  FMUL.FTZ R94, R15, R94 ;  /* 0x0000005e0f5e7220 */ /* 0x000fc80000410000 */
[----:B------:R-:W-:Y:S02]  /*2e80*/  @P3 FADD.FTZ R94, R50, R94 ;  /* 0x0000005e325e3221 */ /* 0x000fe40000010000 */
.L_x_26597:
[----:B------:R-:W-:Y:S05]  /*2e90*/  BSYNC B1 ;  /* 0x0000000000017941 */ /* 0x000fea0003800000 */
.L_x_26596:
[----:B------:R-:W-:Y:S01]  /*2ea0*/  BSSY B1, `(.L_x_26598) ;  /* 0x0000006000017945 */ /* 0x000fe20003800000 */
[----:B------:R-:W-:Y:S05]  /*2eb0*/  @!P4 BRA `(.L_x_26599) ;  /* 0x000000400000c947 */ /* 0x000fea0003800000 */
[----:B-----5:R-:W-:-:S05]  /*2ec0*/  HADD2.F32 R95, -RZ, R65.H1_H1 ;  /* 0x30000041ff5f7230 */ /* 0x020fca0000004100 */
[----:B------:R-:W-:-:S04]  /*2ed0*/  FMUL.FTZ R95, R95, c[0x0][0x1ec] ;  /* 0x00007b005f5f7a20 */ /* 0x000fc80000410000 */
[----:B------:R-:W-:-:S04]  /*2ee0*/  FMUL.FTZ R95, R14, R95 ;  /* 0x0000005f0e5f7220 */ /* 0x000fc80000410000 */
[----:B------:R-:W-:Y:S02]  /*2ef0*/  @P3 FADD.FTZ R95, R51, R95 ;  /* 0x0000005f335f3221 */ /* 0x000fe40000010000 */
.L_x_26599:
[----:B------:R-:W-:Y:S05]  /*2f00*/  BSYNC B1 ;  /* 0x0000000000017941 */ /* 0x000fea0003800000 */
.L_x_26598:
[----:B------:R-:W-:Y:S01]  /*2f10*/  BSSY B1, `(.L_x_26600) ;  /* 0x0000006000017945 */ /* 0x000fe20003800000 */
[----:B------:R-:W-:Y:S05]  /*2f20*/  @!P4 BRA `(.L_x_26601) ;  /* 0x000000400000c947 */ /* 0x000fea0003800000 */
[----:B-----5:R-:W-:-:S05]  /*2f30*/  HADD2.F32 R96, -RZ, R66.H0_H0 ;  /* 0x20000042ff607230 */ /* 0x020fca0000004100 */
[----:B------:R-:W-:-:S04]  /*2f40*/  FMUL.FTZ R96, R96, c[0x0][0x1ec] ;  /* 0x00007b0060607a20 */ /* 0x000fc80000410000 */
[----:B------:R-:W-:-:S04]  /*2f50*/  FMUL.FTZ R96, R13, R96 ;  /* 0x000000600d607220 */ /* 0x000fc80000410000 */
[----:B------:R-:W-:Y:S02]  /*2f60*/  @P3 FADD.FTZ R96, R56, R96 ;  /* 0x0000006038603221 */ /* 0x000fe40000010000 */
.L_x_26601:
[----:B------:R-:W-:Y:S05]  /*2f70*/  BSYNC B1 ;  /* 0x0000000000017941 */ /* 0x000fea0003800000 */
.L_x_26600:
[----:B------:R-:W-:Y:S01]  /*2f80*/  BSSY B1, `(.L_x_26602) ;  /* 0x0000006000017945 */ /* 0x000fe20003800000 */
[----:B------:R-:W-:Y:S05]  /*2f90*/  @!P4 BRA `(.L_x_26603) ;  /* 0x000000400000c947 */ /* 0x000fea0003800000 */
[----:B-----5:R-:W-:-:S05]  /*2fa0*/  HADD2.F32 R97, -RZ, R66.H1_H1 ;  /* 0x30000042ff617230 */ /* 0x020fca0000004100 */
[----:B------:R-:W-:-:S04]  /*2fb0*/  FMUL.FTZ R97, R97, c[0x0][0x1ec] ;  /* 0x00007b0061617a20 */ /* 0x000fc80000410000 */
[----:B------:R-:W-:-:S04]  /*2fc0*/  FMUL.FTZ R97, R12, R97 ;  /* 0x000000610c617220 */ /* 0x000fc80000410000 */
[----:B------:R-:W-:Y:S02]  /*2fd0*/  @P3 FADD.FTZ R97, R57, R97 ;  /* 0x0000006139613221 */ /* 0x000fe40000010000 */
.L_x_26603:
[----:B------:R-:W-:Y:S05]  /*2fe0*/  BSYNC B1 ;  /* 0x0000000000017941 */ /* 0x000fea0003800000 */
.L_x_26602:
[----:B------:R-:W-:Y:S01]  /*2ff0*/  BSSY B1, `(.L_x_26604) ;  /* 0x0000006000017945 */ /* 0x000fe20003800000 */
[----:B------:R-:W-:Y:S05]  /*3000*/  @!P4 BRA `(.L_x_26605) ;  /* 0x000000400000c947 */ /* 0x000fea0003800000 */
[----:B-----5:R-:W-:-:S05]  /*3010*/  HADD2.F32 R98, -RZ, R67.H0_H0 ;  /* 0x20000043ff627230 */ /* 0x020fca0000004100 */
[----:B------:R-:W-:-:S04]  /*3020*/  FMUL.FTZ R98, R98, c[0x0][0x1ec] ;  /* 0x00007b0062627a20 */ /* 0x000fc80000410000 */
[----:B------:R-:W-:-:S04]  /*3030*/  FMUL.FTZ R98, R11, R98 ;  /* 0x000000620b627220 */ /* 0x000fc80000410000 */
[----:B------:R-:W-:Y:S02]  /*3040*/  @P3 FADD.FTZ R98, R58, R98 ;  /* 0x000000623a623221 */ /* 0x000fe40000010000 */
.L_x_26605:
[----:B------:R-:W-:Y:S05]  /*3050*/  BSYNC B1 ;  /* 0x0000000000017941 */ /* 0x000fea0003800000 */
.L_x_26604:
[----:B------:R-:W-:Y:S01]  /*3060*/  BSSY B1, `(.L_x_26606) ;  /* 0x0000006000017945 */ /* 0x000fe20003800000 */
[----:B------:R-:W-:Y:S05]  /*3070*/  @!P4 BRA `(.L_x_26607) ;  /* 0x000000400000c947 */ /* 0x000fea0003800000 */
[----:B-----5:R-:W-:-:S05]  /*3080*/  HADD2.F32 R99, -RZ, R67.H1_H1 ;  /* 0x30000043ff637230 */ /* 0x020fca0000004100 */
[----:B------:R-:W-:-:S04]  /*3090*/  FMUL.FTZ R99, R99, c[0x0][0x1ec] ;  /* 0x00007b0063637a20 */ /* 0x000fc80000410000 */
[----:B------:R-:W-:-:S04]  /*30a0*/  FMUL.FTZ R99, R10, R99 ;  /* 0x000000630a637220 */ /* 0x000fc80000410000 */
[----:B------:R-:W-:Y:S02]  /*30b0*/  @P3 FADD.FTZ R99, R59, R99 ;  /* 0x000000633b633221 */ /* 0x000fe40000010000 */
.L_x_26607:
[----:B------:R-:W-:Y:S05]  /*30c0*/  BSYNC B1 ;  /* 0x0000000000017941 */ /* 0x000fea0003800000 */
.L_x_26606:
[----:B------:R-:W-:Y:S01]  /*30d0*/  HFMA2.MMA R108, -RZ, RZ, 0, 1.9073486328125e-06 ;  /* 0x00000020ff6c7435 */ /* 0x000fe200000001ff */
[----:B------:R-:W-:-:S09]  /*30e0*/  IADD3 R214, R214, 0x20, RZ ;  /* 0x00000020d6d67810 */ /* 0x000fd20007ffe0ff */
[C---:B------:R-:W-:Y:S01]  /*30f0*/  IMAD.WIDE.U32 R108, R213.reuse, R108, c[0x0][0x188] ;  /* 0x00006200d56c7625 */ /* 0x040fe200078e006c */
[----:B------:R-:W-:-:S04]  /*3100*/  IADD3 R213, R213, 0x20, RZ ;  /* 0x00000020d5d57810 */ /* 0x000fc80007ffe0ff */
[----:B------:R0:W-:Y:S04]  /*3110*/  STG.E.128 [R108.64], R92 ;  /* 0x0000005c6c007986 */ /* 0x0001e8000c101d04 */
[----:B------:R0:W-:Y:S02]  /*3120*/  STG.E.128 [R108.64+0x10], R96 ;  /* 0x000010606c007986 */ /* 0x0001e4000c101d04 */
.L_x_26591:
[----:B------:R-:W-:Y:S05]  /*3130*/  BSYNC B0 ;  /* 0x0000000000007941 */ /* 0x000fea0003800000 */
.L_x_26590:
        /* <DEDUP_REMOVED lines=42> */
[----:B------:R-:W-:-:S04]  /*33e0*/  FMUL.FTZ R100, R9, R100 ;  /* 0x0000006409647220 */ /* 0x000fc80000410000 */
[----:B------:R-:W-:Y:S02]  /*33f0*/  @P2 FADD.FTZ R100, R48, R100 ;  /* 0x0000006430642221 */ /* 0x000fe40000010000 */
.L_x_26611:
[----:B------:R-:W-:Y:S05]  /*3400*/  BSYNC B1 ;  /* 0x0000000000017941 */ /* 0x000fea0003800000 */
.L_x_26610:
[----:B------:R-:W-:Y:S01]  /*3410*/  BSSY B1, `(.L_x_26612) ;  /* 0x0000006000017945 */ /* 0x000fe20003800000 */
[----:B------:R-:W-:Y:S05]  /*3420*/  @!P3 BRA `(.L_x_26613) ;  /* 0x000000400000b947 */ /* 0x000fea0003800000 */
[----:B-----5:R-:W-:-:S05]  /*3430*/  HADD2.F32 R101, -RZ, R64.H1_H1 ;  /* 0x30000040ff657230 */ /* 0x020fca0000004100 */
[----:B------:R-:W-:-:S04]  /*3440*/  FMUL.FTZ R101, R101, c[0x0][0x1ec] ;  /* 0x00007b0065657a20 */ /* 0x000fc80000410000 */
[----:B------:R-:W-:-:S04]  /*3450*/  FMUL.FTZ R101, R8, R101 ;  /* 0x0000006508657220 */ /* 0x000fc80000410000 */
[----:B------:R-:W-:Y:S02]  /*3460*/  @P2 FADD.FTZ R101, R49, R101 ;  /* 0x0000006531652221 */ /* 0x000fe40000010000 */
.L_x_26613:
[----:B------:R-:W-:Y:S05]  /*3470*/  BSYNC B1 ;  /* 0x0000000000017941 */ /* 0x000fea0003800000 */
.L_x_26612:
[----:B------:R-:W-:Y:S01]  /*3480*/  BSSY B1, `(.L_x_26614) ;  /* 0x0000006000017945 */ /* 0x000fe20003800000 */
[----:B------:R-:W-:Y:S05]  /*3490*/  @!P3 BRA `(.L_x_26615) ;  /* 0x000000400000b947 */ /* 0x000fea0003800000 */
[----:B-----5:R-:W-:-:S05]  /*34a0*/  HADD2.F32 R102, -RZ, R65.H0_H0 ;  /* 0x20000041ff667230 */ /* 0x020fca0000004100 */
[----:B------:R-:W-:-:S04]  /*34b0*/  FMUL.FTZ R102, R102, c[0x0][0x1ec] ;  /* 0x00007b0066667a20 */ /* 0x000fc80000410000 */
[----:B------:R-:W-:-:S04]  /*34c0*/  FMUL.FTZ R102, R7, R102 ;  /* 0x0000006607667220 */ /* 0x000fc80000410000 */
[----:B------:R-:W-:Y:S02]  /*34d0*/  @P2 FADD.FTZ R102, R50, R102 ;  /* 0x0000006632662221 */ /* 0x000fe40000010000 */
.L_x_26615:
[----:B------:R-:W-:Y:S05]  /*34e0*/  BSYNC B1 ;  /* 0x0000000000017941 */ /* 0x000fea0003800000 */
.L_x_26614:
[----:B------:R-:W-:Y:S01]  /*34f0*/  BSSY B1, `(.L_x_26616) ;  /* 0x0000006000017945 */ /* 0x000fe20003800000 */
[----:B------:R-:W-:Y:S05]  /*3500*/  @!P3 BRA `(.L_x_26617) ;  /* 0x000000400000b947 */ /* 0x000fea0003800000 */
[----:B-----5:R-:W-:-:S05]  /*3510*/  HADD2.F32 R103, -RZ, R65.H1_H1 ;  /* 0x30000041ff677230 */ /* 0x020fca0000004100 */
[----:B------:R-:W-:-:S04]  /*3520*/  FMUL.FTZ R103, R103, c[0x0][0x1ec] ;  /* 0x00007b0067677a20 */ /* 0x000fc80000410000 */
[----:B------:R-:W-:-:S04]  /*3530*/  FMUL.FTZ R103, R6, R103 ;  /* 0x0000006706677220 */ /* 0x000fc80000410000 */
[----:B------:R-:W-:Y:S02]  /*3540*/  @P2 FADD.FTZ R103, R51, R103 ;  /* 0x0000006733672221 */ /* 0x000fe40000010000 */
.L_x_26617:
[----:B------:R-:W-:Y:S05]  /*3550*/  BSYNC B1 ;  /* 0x0000000000017941 */ /* 0x000fea0003800000 */
.L_x_26616:
[----:B------:R-:W-:Y:S01]  /*3560*/  BSSY B1, `(.L_x_26618) ;  /* 0x0000006000017945 */ /* 0x000fe20003800000 */
[----:B------:R-:W-:Y:S05]  /*3570*/  @!P3 BRA `(.L_x_26619) ;  /* 0x000000400000b947 */ /* 0x000fea0003800000 */
[----:B-----5:R-:W-:-:S05]  /*3580*/  HADD2.F32 R104, -RZ, R66.H0_H0 ;  /* 0x20000042ff687230 */ /* 0x020fca0000004100 */
[----:B------:R-:W-:-:S04]  /*3590*/  FMUL.FTZ R104, R104, c[0x0][0x1ec] ;  /* 0x00007b0068687a20 */ /* 0x000fc80000410000 */
[----:B------:R-:W-:-:S04]  /*35a0*/  FMUL.FTZ R104, R5, R104 ;  /* 0x0000006805687220 */ /* 0x000fc80000410000 */
[----:B------:R-:W-:Y:S02]  /*35b0*/  @P2 FADD.FTZ R104, R56, R104 ;  /* 0x0000006838682221 */ /* 0x000fe40000010000 */
.L_x_26619:
[----:B------:R-:W-:Y:S05]  /*35c0*/  BSYNC B1 ;  /* 0x0000000000017941 */ /* 0x000fea0003800000 */
.L_x_26618:
[----:B------:R-:W-:Y:S01]  /*35d0*/  BSSY B1, `(.L_x_26620) ;  /* 0x0000006000017945 */ /* 0x000fe20003800000 */
[----:B------:R-:W-:Y:S05]  /*35e0*/  @!P3 BRA `(.L_x_26621) ;  /* 0x000000400000b947 */ /* 0x000fea0003800000 */
[----:B-----5:R-:W-:-:S05]  /*35f0*/  HADD2.F32 R105, -RZ, R66.H1_H1 ;  /* 0x30000042ff697230 */ /* 0x020fca0000004100 */
[----:B------:R-:W-:-:S04]  /*3600*/  FMUL.FTZ R105, R105, c[0x0][0x1ec] ;  /* 0x00007b0069697a20 */ /* 0x000fc80000410000 */
[----:B------:R-:W-:-:S04]  /*3610*/  FMUL.FTZ R105, R4, R105 ;  /* 0x0000006904697220 */ /* 0x000fc80000410000 */
[----:B------:R-:W-:Y:S02]  /*3620*/  @P2 FADD.FTZ R105, R57, R105 ;  /* 0x0000006939692221 */ /* 0x000fe40000010000 */
.L_x_26621:
[----:B------:R-:W-:Y:S05]  /*3630*/  BSYNC B1 ;  /* 0x0000000000017941 */ /* 0x000fea0003800000 */
.L_x_26620:
[----:B------:R-:W-:Y:S01]  /*3640*/  BSSY B1, `(.L_x_26622) ;  /* 0x0000006000017945 */ /* 0x000fe20003800000 */
[----:B------:R-:W-:Y:S05]  /*3650*/  @!P3 BRA `(.L_x_26623) ;  /* 0x000000400000b947 */ /* 0x000fea0003800000 */
[----:B-----5:R-:W-:-:S05]  /*3660*/  HADD2.F32 R106, -RZ, R67.H0_H0 ;  /* 0x20000043ff6a7230 */ /* 0x020fca0000004100 */
[----:B------:R-:W-:-:S04]  /*3670*/  FMUL.FTZ R106, R106, c[0x0][0x1ec] ;  /* 0x00007b006a6a7a20 */ /* 0x000fc80000410000 */
[----:B------:R-:W-:-:S04]  /*3680*/  FMUL.FTZ R106, R3, R106 ;  /* 0x0000006a036a7220 */ /* 0x000fc80000410000 */
[----:B------:R-:W-:Y:S02]  /*3690*/  @P2 FADD.FTZ R106, R58, R106 ;  /* 0x0000006a3a6a2221 */ /* 0x000fe40000010000 */
.L_x_26623:
[----:B------:R-:W-:Y:S05]  /*36a0*/  BSYNC B1 ;  /* 0x0000000000017941 */ /* 0x000fea0003800000 */
.L_x_26622:
[----:B------:R-:W-:Y:S01]  /*36b0*/  BSSY B1, `(.L_x_26624) ;  /* 0x0000006000017945 */ /* 0x000fe20003800000 */
[----:B------:R-:W-:Y:S05]  /*36c0*/  @!P3 BRA `(.L_x_26625) ;  /* 0x000000400000b947 */ /* 0x000fea0003800000 */
[----:B-----5:R-:W-:-:S05]  /*36d0*/  HADD2.F32 R107, -RZ, R67.H1_H1 ;  /* 0x30000043ff6b7230 */ /* 0x020fca0000004100 */
[----:B------:R-:W-:-:S04]  /*36e0*/  FMUL.FTZ R107, R107, c[0x0][0x1ec] ;  /* 0x00007b006b6b7a20 */ /* 0x000fc80000410000 */
[----:B------:R-:W-:-:S04]  /*36f0*/  FMUL.FTZ R107, R2, R107 ;  /* 0x0000006b026b7220 */ /* 0x000fc80000410000 */
[----:B------:R-:W-:Y:S02]  /*3700*/  @P2 FADD.FTZ R107, R59, R107 ;  /* 0x0000006b3b6b2221 */ /* 0x000fe40000010000 */
.L_x_26625:
[----:B------:R-:W-:Y:S05]  /*3710*/  BSYNC B1 ;  /* 0x0000000000017941 */ /* 0x000fea0003800000 */
.L_x_26624:
[----:B------:R0:W-:Y:S04]  /*3720*/  STG.E.128 [R108.64], R100 ;  /* 0x000000646c007986 */ /* 0x0001e8000c101d04 */
[----:B------:R0:W-:Y:S02]  /*3730*/  STG.E.128 [R108.64+0x10], R104 ;  /* 0x000010686c007986 */ /* 0x0001e4000c101d04 */
.L_x_26609:
[----:B------:R-:W-:Y:S05]  /*3740*/  BSYNC B0 ;  /* 0x0000000000007941 */ /* 0x000fea0003800000 */
.L_x_26608:
        /* <DEDUP_REMOVED lines=60> */
.L_x_26642:
        /* <DEDUP_REMOVED lines=117> */
.L_x_26643:
        /* <DEDUP_REMOVED lines=59> */
.L_x_26631:
[----:B------:R-:W-:Y:S05]  /*4610*/  BSYNC B1 ;  /* 0x0000000000017941 */ /* 0x000fea0003800000 */
.L_x_26630:
        /* <DEDUP_REMOVED lines=35> */
.L_x_26633:
[----:B------:R-:W-:Y:S05]  /*4850*/  BSYNC B1 ;  /* 0x0000000000017941 */ /* 0x000fea0003800000 */
.L_x_26632:
        /* <DEDUP_REMOVED lines=35> */
.L_x_26635:
[----:B------:R-:W-:Y:S05]  /*4a90*/  BSYNC B1 ;  /* 0x0000000000017941 */ /* 0x000fea0003800000 */
.L_x_26634:
        /* <DEDUP_REMOVED lines=35> */
.L_x_26637:
[----:B------:R-:W-:Y:S05]  /*4cd0*/  BSYNC B1 ;  /* 0x0000000000017941 */ /* 0x000fea0003800000 */
.L_x_26636:
        /* <DEDUP_REMOVED lines=35> */
.L_x_26639:
[----:B------:R-:W-:Y:S05]  /*4f10*/  BSYNC B1 ;  /* 0x0000000000017941 */ /* 0x000fea0003800000 */
.L_x_26638:
        /* <DEDUP_REMOVED lines=32> */
.L_x_26629:
[----:B0-----:R-:W-:Y:S05]  /*5120*/  BSYNC B0 ;  /* 0x0000000000007941 */ /* 0x001fea0003800000 */
.L_x_26628:
[----:B------:R-:W-:-:S04]  /*5130*/  MOV R109, c[0x0][0x160] ;  /* 0x00005800006d7a02 */ /* 0x000fc80000000f00 */
[----:B------:R-:W-:-:S04]  /*5140*/  LEA R212, R109, R212, 0x2 ;  /* 0x000000d46dd47211 */ /* 0x000fc800078e10ff */
[----:B------:R-:W-:-:S13]  /*5150*/  ISETP.GE.AND P2, PT, R212, c[0x0][0x164], PT ;  /* 0x00005900d4007a0c */ /* 0x000fda0003f46270 */
[----:B------:R-:W-:Y:S01]  /*5160*/  @P2 CALL.REL.NOINC `(.L_x_26640) ;  /* 0x0000001000002944 */ /* 0x000fe20003c00000 */
[----:B------:R-:W-:Y:S05]  /*5170*/  BRA `(.L_x_26641) ;  /* 0xffffbf6000007947 */ /* 0x000fea000383ffff */
.L_x_26640:
[----:B------:R-:W-:Y:S05]  /*5180*/  EXIT ;  /* 0x000000000000794d */ /* 0x000fea0003800000 */
.L_x_26626:
[----:B------:R-:W-:Y:S01]  /*5190*/  HFMA2.MMA R217, -RZ, RZ, 0, 5.9604644775390625e-08 ;  /* 0x00000001ffd97435 */ /* 0x000fe200000001ff */
[----:B------:R-:W-:Y:S02]  /*51a0*/  MOV R110, R213 ;  /* 0x000000d5006e7202 */ /* 0x000fe40000000f00 */
[----:B------:R-:W-:Y:S02]  /*51b0*/  MOV R215, 0x1f ;  /* 0x0000001f00d77802 */ /* 0x000fe40000000f00 */
[----:B------:R-:W-:Y:S02]  /*51c0*/  MOV R216, 0xffffffff ;  /* 0xffffffff00d87802 */ /* 0x000fe40000000f00 */
[----:B------:R-:W-:Y:S02]  /*51d0*/  MOV R108, 0x51f0 ;  /* 0x000051f0006c7802 */ /* 0x000fe40000000f00 */
[----:B-----5:R-:W-:Y:S05]  /*51e0*/  CALL.REL.NOINC `($__internal_102_$__cuda_sm70_shflsync_bfly_p) ;  /* 0x000009c000007944 */ /* 0x020fea0003c00000 */
[----:B-1----:R-:W-:Y:S01]  /*51f0*/  MOV R108, R217 ;  /* 0x000000d9006c7202 */ /* 0x002fe20000000f00 */
[----:B0-----:R-:W-:Y:S05]  /*5200*/  BRA `(.L_x_26642) ;  /* 0xffffe90000007947 */ /* 0x001fea000383ffff */
.L_x_26627:
[----:B------:R-:W-:Y:S01]  /*5210*/  HFMA2.MMA R217, -RZ, RZ, 0, 1.1920928955078125e-07 ;  /* 0x00000002ffd97435 */ /* 0x000fe200000001ff */
[----:B------:R-:W-:Y:S02]  /*5220*/  MOV R110, R218 ;  /* 0x000000da006e7202 */ /* 0x000fe40000000f00 */
[----:B------:R-:W-:-:S02]  /*5230*/  MOV R215, 0x1f ;  /* 0x0000001f00d77802 */ /* 0x000fc40000000f00 */
[----:B------:R-:W-:Y:S02]  /*5240*/  MOV R216, 0xffffffff ;  /* 0xffffffff00d87802 */ /* 0x000fe40000000f00 */
[----:B------:R-:W-:Y:S02]  /*5250*/  MOV R108, 0x5270 ;  /* 0x00005270006c7802 */ /* 0x000fe40000000f00 */
[----:B0----5:R-:W-:Y:S05]  /*5260*/  CALL.REL.NOINC `($__internal_102_$__cuda_sm70_shflsync_bfly_p) ;  /* 0x0000094000007944 */ /* 0x021fea0003c00000 */
[----:B01----:R-:W-:Y:S01]  /*5270*/  FADD.FTZ R110, R218, R217 ;  /* 0x000000d9da6e7221 */ /* 0x003fe20000010000 */
[----:B------:R-:W-:Y:S01]  /*5280*/  HFMA2.MMA R217, -RZ, RZ, 0, 2.384185791015625e-07 ;  /* 0x00000004ffd97435 */ /* 0x000fe200000001ff */
[----:B------:R-:W-:Y:S02]  /*5290*/  MOV R215, 0x1f ;  /* 0x0000001f00d77802 */ /* 0x000fe40000000f00 */
[----:B------:R-:W-:Y:S02]  /*52a0*/  MOV R216, 0xffffffff ;  /* 0xffffffff00d87802 */ /* 0x000fe40000000f00 */
[----:B------:R-:W-:Y:S02]  /*52b0*/  MOV R108, 0x52d0 ;  /* 0x000052d0006c7802 */ /* 0x000fe40000000f00 */
[----:B------:R-:W-:Y:S05]  /*52c0*/  CALL.REL.NOINC `($__internal_102_$__cuda_sm70_shflsync_bfly_p) ;  /* 0x000008e000007944 */ /* 0x000fea0003c00000 */
[----:B01----:R-:W-:Y:S01]  /*52d0*/  FADD.FTZ R110, R110, R217 ;  /* 0x000000d96e6e7221 */ /* 0x003fe20000010000 */
[----:B------:R-:W-:Y:S01]  /*52e0*/  HFMA2.MMA R217, -RZ, RZ, 0, 4.76837158203125e-07 ;  /* 0x00000008ffd97435 */ /* 0x000fe200000001ff */
[----:B------:R-:W-:-:S02]  /*52f0*/  MOV R215, 0x1f ;  /* 0x0000001f00d77802 */ /* 0x000fc40000000f00 */
[----:B------:R-:W-:Y:S02]  /*5300*/  MOV R216, 0xffffffff ;  /* 0xffffffff00d87802 */ /* 0x000fe40000000f00 */
[----:B------:R-:W-:Y:S02]  /*5310*/  MOV R108, 0x5330 ;  /* 0x00005330006c7802 */ /* 0x000fe40000000f00 */
[----:B------:R-:W-:Y:S05]  /*5320*/  CALL.REL.NOINC `($__internal_102_$__cuda_sm70_shflsync_bfly_p) ;  /* 0x0000088000007944 */ /* 0x000fea0003c00000 */
[----:B01----:R-:W-:Y:S01]  /*5330*/  FADD.FTZ R110, R110, R217 ;  /* 0x000000d96e6e7221 */ /* 0x003fe20000010000 */
[----:B------:R-:W-:Y:S01]  /*5340*/  HFMA2.MMA R217, -RZ, RZ, 0, 9.5367431640625e-07 ;  /* 0x00000010ffd97435 */ /* 0x000fe200000001ff */
[----:B------:R-:W-:Y:S02]  /*5350*/  MOV R215, 0x1f ;  /* 0x0000001f00d77802 */ /* 0x000fe40000000f00 */
[----:B------:R-:W-:Y:S02]  /*5360*/  MOV R216, 0xffffffff ;  /* 0xffffffff00d87802 */ /* 0x000fe40000000f00 */
[----:B------:R-:W-:Y:S02]  /*5370*/  MOV R108, 0x5390 ;  /* 0x00005390006c7802 */ /* 0x000fe40000000f00 */
[----:B------:R-:W-:Y:S05]  /*5380*/  CALL.REL.NOINC `($__internal_102_$__cuda_sm70_shflsync_bfly_p) ;  /* 0x0000082000007944 */ /* 0x000fea0003c00000 */
        /* <DEDUP_REMOVED lines=103> */
[----:B------:R-:W-:Y:S05]  /*5a00*/  CALL.REL.NOINC `($__internal_102_$__cuda_sm70_shflsync_bfly_p) ;  /* 0x000001a000007944 */ /* 0x000fea0003c00000 */
[----:B01----:R-:W-:Y:S01]  /*5a10*/  FADD.FTZ R110, R110, R217 ;  /* 0x000000d96e6e7221 */ /* 0x003fe20000010000 */
[----:B------:R-:W-:Y:S01]  /*5a20*/  HFMA2.MMA R217, -RZ, RZ, 0, 1.1920928955078125e-07 ;  /* 0x00000002ffd97435 */ /* 0x000fe200000001ff */
[----:B------:R-:W-:Y:S02]  /*5a30*/  MOV R215, 0x1f ;  /* 0x0000001f00d77802 */ /* 0x000fe40000000f00 */
[----:B------:R-:W-:Y:S02]  /*5a40*/  MOV R216, 0xffffffff ;  /* 0xffffffff00d87802 */ /* 0x000fe40000000f00 */
[----:B------:R-:W-:Y:S02]  /*5a50*/  MOV R108, 0x5a70 ;  /* 0x00005a70006c7802 */ /* 0x000fe40000000f00 */
[----:B------:R-:W-:Y:S05]  /*5a60*/  CALL.REL.NOINC `($__internal_102_$__cuda_sm70_shflsync_bfly_p) ;  /* 0x0000014000007944 */ /* 0x000fea0003c00000 */
[----:B01----:R-:W-:Y:S01]  /*5a70*/  FADD.FTZ R110, R110, R217 ;  /* 0x000000d96e6e7221 */ /* 0x003fe20000010000 */
[----:B------:R-:W-:Y:S01]  /*5a80*/  HFMA2.MMA R217, -RZ, RZ, 0, 2.384185791015625e-07 ;  /* 0x00000004ffd97435 */ /* 0x000fe200000001ff */
[----:B------:R-:W-:Y:S02]  /*5a90*/  MOV R215, 0x1f ;  /* 0x0000001f00d77802 */ /* 0x000fe40000000f00 */
[----:B------:R-:W-:-:S02]  /*5aa0*/  MOV R216, 0xffffffff ;  /* 0xffffffff00d87802 */ /* 0x000fc40000000f00 */
[----:B------:R-:W-:Y:S02]  /*5ab0*/  MOV R108, 0x5ad0 ;  /* 0x00005ad0006c7802 */ /* 0x000fe40000000f00 */
[----:B------:R-:W-:Y:S05]  /*5ac0*/  CALL.REL.NOINC `($__internal_102_$__cuda_sm70_shflsync_bfly_p) ;  /* 0x000000e000007944 */ /* 0x000fea0003c00000 */
[----:B01----:R-:W-:Y:S01]  /*5ad0*/  FADD.FTZ R110, R110, R217 ;  /* 0x000000d96e6e7221 */ /* 0x003fe20000010000 */
[----:B------:R-:W-:Y:S01]  /*5ae0*/  HFMA2.MMA R217, -RZ, RZ, 0, 4.76837158203125e-07 ;  /* 0x00000008ffd97435 */ /* 0x000fe200000001ff */
[----:B------:R-:W-:Y:S02]  /*5af0*/  MOV R215, 0x1f ;  /* 0x0000001f00d77802 */ /* 0x000fe40000000f00 */
[----:B------:R-:W-:Y:S02]  /*5b00*/  MOV R216, 0xffffffff ;  /* 0xffffffff00d87802 */ /* 0x000fe40000000f00 */
[----:B------:R-:W-:Y:S02]  /*5b10*/  MOV R108, 0x5b30 ;  /* 0x00005b30006c7802 */ /* 0x000fe40000000f00 */
[----:B------:R-:W-:Y:S05]  /*5b20*/  CALL.REL.NOINC `($__internal_102_$__cuda_sm70_shflsync_bfly_p) ;  /* 0x0000008000007944 */ /* 0x000fea0003c00000 */
[----:B-1----:R-:W-:Y:S01]  /*5b30*/  FADD.FTZ R214, R110, R217 ;  /* 0x000000d96ed67221 */ /* 0x002fe20000010000 */
[----:B------:R-:W-:Y:S01]  /*5b40*/  HFMA2.MMA R217, -RZ, RZ, 0, 9.5367431640625e-07 ;  /* 0x00000010ffd97435 */ /* 0x000fe200000001ff */
[----:B0-----:R-:W-:Y:S02]  /*5b50*/  MOV R215, 0x1f ;  /* 0x0000001f00d77802 */ /* 0x001fe40000000f00 */
[----:B------:R-:W-:-:S02]  /*5b60*/  MOV R216, 0xffffffff ;  /* 0xffffffff00d87802 */ /* 0x000fc40000000f00 */
[----:B------:R-:W-:Y:S02]  /*5b70*/  MOV R110, R214 ;  /* 0x000000d6006e7202 */ /* 0x000fe40000000f00 */
[----:B------:R-:W-:Y:S02]  /*5b80*/  MOV R108, 0x5ba0 ;  /* 0x00005ba0006c7802 */ /* 0x000fe40000000f00 */
[----:B------:R-:W-:Y:S05]  /*5b90*/  CALL.REL.NOINC `($__internal_102_$__cuda_sm70_shflsync_bfly_p) ;  /* 0x0000001000007944 */ /* 0x000fea0003c00000 */
[----:B01----:R-:W-:Y:S05]  /*5ba0*/  BRA `(.L_x_26643) ;  /* 0xffffe6b000007947 */ /* 0x003fea000383ffff */
        .weak           $__internal_102_$__cuda_sm70_shflsync_bfly_p
        .type           $__internal_102_$__cuda_sm70_shflsync_bfly_p,@function
        .size           $__internal_102_$__cuda_sm70_shflsync_bfly_p,(.L_x_43162 - $__internal_102_$__cuda_sm70_shflsync_bfly_p)
$__internal_102_$__cuda_sm70_shflsync_bfly_p:
[----:B------:R-:W-:Y:S01]  /*5bb0*/  HFMA2.MMA R109, -RZ, RZ, 0, 0 ;  /* 0x00000000ff6d7435 */ /* 0x000fe200000001ff */
[----:B------:R-:W-:Y:S04]  /*5bc0*/  WARPSYNC R216 ;  /* 0x000000d800007348 */ /* 0x000fe80003800000 */
[----:B------:R0:W1:Y:S01]  /*5bd0*/  SHFL.BFLY PT, R217, R110, R217, R215 ;  /* 0x0c0000d96ed97389 */ /* 0x00006200000e00d7 */
[----:B------:R-:W-:Y:S05]  /*5be0*/  RET.REL.NODEC R108 `(_ZN10layer_norm13ln_fwd_kernelINS_13Kernel_traitsI6__halfS2_fS2_fjLj1536ELj1ELj4ELj1ELj16ENS_18Kernel_traits_baseILj1536ES2_S2_fS2_fjLj128EEEEELb0ELb1ELb1ELb0EEEvNS_9FwdParamsE) ;  /* 0xffffa4106c007950 */ /* 0x000fea0003c3ffff */
.L_x_26644:
        /* <DEDUP_REMOVED lines=9> */
.L_x_43162:


//--------------------- .text._ZN10layer_norm13ln_fwd_kernelINS_13Kernel_traitsI6__halfS2_fS2_fjLj1536ELj1ELj4ELj1ELj16ENS_18Kernel_traits_baseILj1536ES2_S2_fS2_fjLj128EEEEELb0ELb1ELb1ELb1EEEvNS_9FwdParamsE --------------------------
	.section	.text._ZN10layer_norm13ln_fwd_kernelINS_13Kernel_traitsI6__halfS2_fS2_fjLj1536ELj1ELj4ELj1ELj16ENS_18Kernel_traits_baseILj1536ES2_S2_fS2_fjLj128EEEEELb0ELb1ELb1ELb1EEEvNS_9FwdParamsE,"ax",@progbits
	.sectioninfo	@"SHI_REGISTERS=243"
	.align	128
        .global         _ZN10layer_norm13ln_fwd_kernelINS_13Kernel_traitsI6__halfS2_fS2_fjLj1536ELj1ELj4ELj1ELj16ENS_18Kernel_traits_baseILj1536ES2_S2_fS2_fjLj128EEEEELb0ELb1ELb1ELb1EEEvNS_9FwdParamsE
        .type           _ZN10layer_norm13ln_fwd_kernelINS_13Kernel_traitsI6__halfS2_fS2_fjLj1536ELj1ELj4ELj1ELj16ENS_18Kernel_traits_baseILj1536ES2_S2_fS2_fjLj128EEEEELb0ELb1ELb1ELb1EEEvNS_9FwdParamsE,@function
        .size           _ZN10layer_norm13ln_fwd_kernelINS_13Kernel_traitsI6__halfS2_fS2_fjLj1536ELj1ELj4ELj1ELj16ENS_18Kernel_traits_baseILj1536ES2_S2_fS2_fjLj128EEEEELb0ELb1ELb1ELb1EEEvNS_9FwdParamsE,(.L_x_43163 - _ZN10layer_norm13ln_fwd_kernelINS_13Kernel_traitsI6__halfS2_fS2_fjLj1536ELj1ELj4ELj1ELj16ENS_18Kernel_traits_baseILj1536ES2_S2_fS2_fjLj128EEEEELb0ELb1ELb1ELb1EEEvNS_9FwdParamsE)
        .other          _ZN10layer_norm13ln_fwd_kernelINS_13Kernel_traitsI6__halfS2_fS2_fjLj1536ELj1ELj4ELj1ELj16ENS_18Kernel_traits_baseILj1536ES2_S2_fS2_fjLj128EEEEELb0ELb1ELb1ELb1EEEvNS_9FwdParamsE,@"STO_CUDA_ENTRY STV_DEFAULT"
_ZN10layer_norm13ln_fwd_kernelINS_13Kernel_traitsI6__halfS2_fS2_fjLj1536ELj1ELj4ELj1ELj16ENS_18Kernel_traits_baseILj1536ES2_S2_fS2_fjLj128EEEEELb0ELb1ELb1ELb1EEEvNS_9FwdParamsE:
.text._ZN10layer_norm13ln_fwd_kernelINS_13Kernel_traitsI6__halfS2_fS2_fjLj1536ELj1ELj4ELj1ELj16ENS_18Kernel_traits_baseILj1536ES2_S2_fS2_fjLj128EEEEELb0ELb1ELb1ELb1EEEvNS_9FwdParamsE:
        /* <DEDUP_REMOVED lines=141> */
[----:B0-----:R-:W-:Y:S02]  /*08d0*/  HADD2.F32 R195, -RZ, R46.H1_H1 ;  /* 0x3000002effc37230 */ /* 0x001fe40000004100 */
.L_x_26746:
        /* <DEDUP_REMOVED lines=58> */
[----:B------:R-:W-:-:S04]  /*0c80*/  FMUL.FTZ R64, R0, R37 ;  /* 0x0000002500407220 */ /* 0x000fc80000410000 */
[----:B------:R-:W-:Y:S02]  /*0c90*/  @P0 FADD.FTZ R64, R48, R64 ;  /* 0x0000004030400221 */ /* 0x000fe40000010000 */
.L_x_26646:
[----:B------:R-:W-:Y:S05]  /*0ca0*/  BSYNC B0 ;  /* 0x0000000000007941 */ /* 0x000fea0003800000 */
.L_x_26645:
[----:B------:R-:W-:Y:S01]  /*0cb0*/  BSSY B0, `(.L_x_26647) ;  /* 0x0000006000007945 */ /* 0x000fe20003800000 */
[----:B------:R-:W-:Y:S05]  /*0cc0*/  @!P6 BRA `(.L_x_26648) ;  /* 0x000000400000e947 */ /* 0x000fea0003800000 */
[----:B-----5:R-:W-:-:S05]  /*0cd0*/  HADD2.F32 R36, -RZ, R56.H1_H1 ;  /* 0x30000038ff247230 */ /* 0x020fca0000004100 */
[----:B------:R-:W-:-:S04]  /*0ce0*/  FMUL.FTZ R65, R36, c[0x0][0x1ec] ;  /* 0x00007b0024417a20 */ /* 0x000fc80000410000 */
[----:B------:R-:W-:-:S04]  /*0cf0*/  FMUL.FTZ R65, R160, R65 ;  /* 0x00000041a0417220 */ /* 0x000fc80000410000 */
[----:B------:R-:W-:Y:S02]  /*0d00*/  @P0 FADD.FTZ R65, R49, R65 ;  /* 0x0000004131410221 */ /* 0x000fe40000010000 */
.L_x_26648:
[----:B------:R-:W-:Y:S05]  /*0d10*/  BSYNC B0 ;  /* 0x0000000000007941 */ /* 0x000fea0003800000 */
.L_x_26647:
[----:B------:R-:W-:Y:S01]  /*0d20*/  BSSY B0, `(.L_x_26649) ;  /* 0x0000006000007945 */ /* 0x000fe20003800000 */
[----:B------:R-:W-:Y:S05]  /*0d30*/  @!P6 BRA `(.L_x_26650) ;  /* 0x000000400000e947 */ /* 0x000fea0003800000 */
[----:B-----5:R-:W-:-:S05]  /*0d40*/  HADD2.F32 R36, -RZ, R57.H0_H0 ;  /* 0x20000039ff247230 */ /* 0x020fca0000004100 */
[----:B------:R-:W-:-:S04]  /*0d50*/  FMUL.FTZ R36, R36, c[0x0][0x1ec] ;  /* 0x00007b0024247a20 */ /* 0x000fc80000410000 */
[----:B------:R-:W-:-:S04]  /*0d60*/  FMUL.FTZ R66, R159, R36 ;  /* 0x000000249f427220 */ /* 0x000fc80000410000 */
[----:B------:R-:W-:Y:S02]  /*0d70*/  @P0 FADD.FTZ R66, R50, R66 ;  /* 0x0000004232420221 */ /* 0x000fe40000010000 */
.L_x_26650:
[----:B------:R-:W-:Y:S05]  /*0d80*/  BSYNC B0 ;  /* 0x0000000000007941 */ /* 0x000fea0003800000 */
.L_x_26649:
[----:B------:R-:W-:Y:S01]  /*0d90*/  BSSY B0, `(.L_x_26651) ;  /* 0x0000006000007945 */ /* 0x000fe20003800000 */
[----:B------:R-:W-:Y:S05]  /*0da0*/  @!P6 BRA `(.L_x_26652) ;  /* 0x000000400000e947 */ /* 0x000fea0003800000 */
[----:B-----5:R-:W-:-:S05]  /*0db0*/  HADD2.F32 R36, -RZ, R57.H1_H1 ;  /* 0x30000039ff247230 */ /* 0x020fca0000004100 */
[----:B------:R-:W-:-:S04]  /*0dc0*/  FMUL.FTZ R67, R36, c[0x0][0x1ec] ;  /* 0x00007b0024437a20 */ /* 0x000fc80000410000 */
[----:B------:R-:W-:-:S04]  /*0dd0*/  FMUL.FTZ R67, R158, R67 ;  /* 0x000000439e437220 */ /* 0x000fc80000410000 */
[----:B------:R-:W-:Y:S02]  /*0de0*/  @P0 FADD.FTZ R67, R51, R67 ;  /* 0x0000004333430221 */ /* 0x000fe40000010000 */
.L_x_26652:
[----:B------:R-:W-:Y:S05]  /*0df0*/  BSYNC B0 ;  /* 0x0000000000007941 */ /* 0x000fea0003800000 */
.L_x_26651:
[----:B------:R-:W-:Y:S01]  /*0e00*/  BSSY B0, `(.L_x_26653) ;  /* 0x0000006000007945 */ /* 0x000fe20003800000 */
[----:B------:R-:W-:Y:S05]  /*0e10*/  @!P6 BRA `(.L_x_26654) ;  /* 0x000000400000e947 */ /* 0x000fea0003800000 */
[----:B-----5:R-:W-:-:S05]  /*0e20*/  HADD2.F32 R36, -RZ, R58.H0_H0 ;  /* 0x2000003aff247230 */ /* 0x020fca0000004100 */
[----:B------:R-:W-:-:S04]  /*0e30*/  FMUL.FTZ R36, R36, c[0x0][0x1ec] ;  /* 0x00007b0024247a20 */ /* 0x000fc80000410000 */
[----:B------:R-:W-:-:S04]  /*0e40*/  FMUL.FTZ R60, R157, R36 ;  /* 0x000000249d3c7220 */ /* 0x000fc80000410000 */
[----:B------:R-:W-:Y:S02]  /*0e50*/  @P0 FADD.FTZ R60, R52, R60 ;  /* 0x0000003c343c0221 */ /* 0x000fe40000010000 */
.L_x_26654:
[----:B------:R-:W-:Y:S05]  /*0e60*/  BSYNC B0 ;  /* 0x0000000000007941 */ /* 0x000fea0003800000 */
.L_x_26653:
[----:B------:R-:W-:Y:S01]  /*0e70*/  BSSY B0, `(.L_x_26655) ;  /* 0x0000006000007945 */ /* 0x000fe20003800000 */
[----:B------:R-:W-:Y:S05]  /*0e80*/  @!P6 BRA `(.L_x_26656) ;  /* 0x000000400000e947 */ /* 0x000fea0003800000 */
[----:B-----5:R-:W-:-:S05]  /*0e90*/  HADD2.F32 R36, -RZ, R58.H1_H1 ;  /* 0x3000003aff247230 */ /* 0x020fca0000004100 */
[----:B------:R-:W-:-:S04]  /*0ea0*/  FMUL.FTZ R61, R36, c[0x0][0x1ec] ;  /* 0x00007b00243d7a20 */ /* 0x000fc80000410000 */
[----:B------:R-:W-:-:S04]  /*0eb0*/  FMUL.FTZ R61, R162, R61 ;  /* 0x0000003da23d7220 */ /* 0x000fc80000410000 */
[----:B------:R-:W-:Y:S02]  /*0ec0*/  @P0 FADD.FTZ R61, R53, R61 ;  /* 0x0000003d353d0221 */ /* 0x000fe40000010000 */
.L_x_26656:
[----:B------:R-:W-:Y:S05]  /*0ed0*/  BSYNC B0 ;  /* 0x0000000000007941 */ /* 0x000fea0003800000 */
.L_x_26655:
[----:B------:R-:W-:Y:S01]  /*0ee0*/  BSSY B0, `(.L_x_26657) ;  /* 0x0000006000007945 */ /* 0x000fe20003800000 */
[----:B------:R-:W-:Y:S05]  /*0ef0*/  @!P6 BRA `(.L_x_26658) ;  /* 0x000000400000e947 */ /* 0x000fea0003800000 */
[----:B-----5:R-:W-:-:S05]  /*0f00*/  HADD2.F32 R36, -RZ, R59.H0_H0 ;  /* 0x2000003bff247230 */ /* 0x020fca0000004100 */
[----:B------:R-:W-:-:S04]  /*0f10*/  FMUL.FTZ R36, R36, c[0x0][0x1ec] ;  /* 0x00007b0024247a20 */ /* 0x000fc80000410000 */
[----:B------:R-:W-:-:S04]  /*0f20*/  FMUL.FTZ R62, R161, R36 ;  /* 0x00000024a13e7220 */ /* 0x000fc80000410000 */
[----:B------:R-:W-:Y:S02]  /*0f30*/  @P0 FADD.FTZ R62, R54, R62 ;  /* 0x0000003e363e0221 */ /* 0x000fe40000010000 */
.L_x_26658:
[----:B------:R-:W-:Y:S05]  /*0f40*/  BSYNC B0 ;  /* 0x0000000000007941 */ /* 0x000fea0003800000 */
.L_x_26657:
[----:B------:R-:W-:Y:S01]  /*0f50*/  BSSY B0, `(.L_x_26659) ;  /* 0x0000006000007945 */ /* 0x000fe20003800000 */
[----:B------:R-:W-:Y:S05]  /*0f60*/  @!P6 BRA `(.L_x_26660) ;  /* 0x000000400000e947 */ /* 0x000fea0003800000 */
[----:B-----5:R-:W-:-:S05]  /*0f70*/  HADD2.F32 R36, -RZ, R59.H1_H1 ;  /* 0x3000003bff247230 */ /* 0x020fca0000004100 */
[----:B------:R-:W-:-:S04]  /*0f80*/  FMUL.FTZ R36, R36, c[0x0][0x1ec] ;  /* 0x00007b0024247a20 */ /* 0x000fc80000410000 */
[----:B------:R-:W-:-:S04]  /*0f90*/  FMUL.FTZ R63, R165, R36 ;  /* 0x00000024a53f7220 */ /* 0x000fc80000410000 */
[----:B------:R-:W-:Y:S02]  /*0fa0*/  @P0 FADD.FTZ R63, R55, R63 ;  /* 0x0000003f373f0221 */ /* 0x000fe40000010000 */
.L_x_26660:
[----:B------:R-:W-:Y:S05]  /*0fb0*/  BSYNC B0 ;  /* 0x0000000000007941 */ /* 0x000fea0003800000 */
.L_x_26659:
        /* <DEDUP_REMOVED lines=37> */
[----:B----45:R-:W-:Y:S02]  /*1210*/  HADD2.F32 R36, -RZ, R56.H0_H0 ;  /* 0x20000038ff247230 */ /* 0x030fe40000004100 */
[----:B------:R-:W-:-:S03]  /*1220*/  HADD2.F32 R72, -RZ, R8.H0_H0 ;  /* 0x20000008ff487230 */ /* 0x000fc60000004100 */
[----:B------:R-:W-:-:S04]  /*1230*/  FMUL.FTZ R37, R36, c[0x0][0x1ec] ;  /* 0x00007b0024257a20 */ /* 0x000fc80000410000 */
[----:B------:R-:W-:-:S04]  /*1240*/  FMUL.FTZ R72, R37, R72 ;  /* 0x0000004825487220 */ /* 0x000fc80000410000 */
[----:B------:R-:W-:Y:S02]  /*1250*/  @P0 FADD.FTZ R72, R48, R72 ;  /* 0x0000004830480221 */ /* 0x000fe40000010000 */
.L_x_26662:
[----:B----4-:R-:W-:Y:S05]  /*1260*/  BSYNC B0 ;  /* 0x0000000000007941 */ /* 0x010fea0003800000 */
.L_x_26661:
[----:B------:R-:W-:Y:S01]  /*1270*/  BSSY B0, `(.L_x_26663) ;  /* 0x0000007000007945 */ /* 0x000fe20003800000 */
[----:B------:R-:W-:Y:S05]  /*1280*/  @!P6 BRA `(.L_x_26664) ;  /* 0x000000500000e947 */ /* 0x000fea0003800000 */
[----:B-----5:R-:W-:Y:S02]  /*1290*/  HADD2.F32 R36, -RZ, R56.H1_H1 ;  /* 0x30000038ff247230 */ /* 0x020fe40000004100 */
[----:B------:R-:W-:-:S03]  /*12a0*/  HADD2.F32 R73, -RZ, R8.H1_H1 ;  /* 0x30000008ff497230 */ /* 0x000fc60000004100 */
[----:B------:R-:W-:-:S04]  /*12b0*/  FMUL.FTZ R36, R36, c[0x0][0x1ec] ;  /* 0x00007b0024247a20 */ /* 0x000fc80000410000 */
[----:B------:R-:W-:-:S04]  /*12c0*/  FMUL.FTZ R73, R36, R73 ;  /* 0x0000004924497220 */ /* 0x000fc80000410000 */
[----:B------:R-:W-:Y:S02]  /*12d0*/  @P0 FADD.FTZ R73, R49, R73 ;  /* 0x0000004931490221 */ /* 0x000fe40000010000 */
.L_x_26664:
[----:B------:R-:W-:Y:S05]  /*12e0*/  BSYNC B0 ;  /* 0x0000000000007941 */ /* 0x000fea0003800000 */
.L_x_26663:
[----:B------:R-:W-:Y:S01]  /*12f0*/  BSSY B0, `(.L_x_26665) ;  /* 0x0000007000007945 */ /* 0x000fe20003800000 */
[----:B------:R-:W-:Y:S05]  /*1300*/  @!P6 BRA `(.L_x_26666) ;  /* 0x000000500000e947 */ /* 0x000fea0003800000 */
[----:B-----5:R-:W-:Y:S02]  /*1310*/  HADD2.F32 R36, -RZ, R57.H0_H0 ;  /* 0x20000039ff247230 */ /* 0x020fe40000004100 */
[----:B------:R-:W-:-:S03]  /*1320*/  HADD2.F32 R74, -RZ, R9.H0_H0 ;  /* 0x20000009ff4a7230 */ /* 0x000fc60000004100 */
[----:B------:R-:W-:-:S04]  /*1330*/  FMUL.FTZ R37, R36, c[0x0][0x1ec] ;  /* 0x00007b0024257a20 */ /* 0x000fc80000410000 */
[----:B------:R-:W-:-:S04]  /*1340*/  FMUL.FTZ R74, R37, R74 ;  /* 0x0000004a254a7220 */ /* 0x000fc80000410000 */
[----:B------:R-:W-:Y:S02]  /*1350*/  @P0 FADD.FTZ R74, R50, R74 ;  /* 0x0000004a324a0221 */ /* 0x000fe40000010000 */
.L_x_26666:
[----:B------:R-:W-:Y:S05]  /*1360*/  BSYNC B0 ;  /* 0x0000000000007941 */ /* 0x000fea0003800000 */
.L_x_26665:
[----:B------:R-:W-:Y:S01]  /*1370*/  BSSY B0, `(.L_x_26667) ;  /* 0x0000007000007945 */ /* 0x000fe20003800000 */
[----:B------:R-:W-:Y:S05]  /*1380*/  @!P6 BRA `(.L_x_26668) ;  /* 0x000000500000e947 */ /* 0x000fea0003800000 */
[----:B-----5:R-:W-:Y:S02]  /*1390*/  HADD2.F32 R36, -RZ, R57.H1_H1 ;  /* 0x30000039ff247230 */ /* 0x020fe40000004100 */
[----:B------:R-:W-:-:S03]  /*13a0*/  HADD2.F32 R75, -RZ, R9.H1_H1 ;  /* 0x30000009ff4b7230 */ /* 0x000fc60000004100 */
[----:B------:R-:W-:-:S04]  /*13b0*/  FMUL.FTZ R36, R36, c[0x0][0x1ec] ;  /* 0x00007b0024247a20 */ /* 0x000fc80000410000 */
[----:B------:R-:W-:-:S04]  /*13c0*/  FMUL.FTZ R75, R36, R75 ;  /* 0x0000004b244b7220 */ /* 0x000fc80000410000 */
[----:B------:R-:W-:Y:S02]  /*13d0*/  @P0 FADD.FTZ R75, R51, R75 ;  /* 0x0000004b334b0221 */ /* 0x000fe40000010000 */
.L_x_26668:
[----:B------:R-:W-:Y:S05]  /*13e0*/  BSYNC B0 ;  /* 0x0000000000007941 */ /* 0x000fea0003800000 */
.L_x_26667:
[----:B------:R-:W-:Y:S01]  /*13f0*/  BSSY B0, `(.L_x_26669) ;  /* 0x0000007000007945 */ /* 0x000fe20003800000 */
[----:B------:R-:W-:Y:S05]  /*1400*/  @!P6 BRA `(.L_x_26670) ;  /* 0x000000500000e947 */ /* 0x000fea0003800000 */
[----:B-----5:R-:W-:Y:S02]  /*1410*/  HADD2.F32 R36, -RZ, R58.H0_H0 ;  /* 0x2000003aff247230 */ /* 0x020fe40000004100 */
[----:B------:R-:W-:-:S03]  /*1420*/  HADD2.F32 R68, -RZ, R10.H0_H0 ;  /* 0x2000000aff447230 */ /* 0x000fc60000004100 */
[----:B------:R-:W-:-:S04]  /*1430*/  FMUL.FTZ R37, R36, c[0x0][0x1ec] ;  /* 0x00007b0024257a20 */ /* 0x000fc80000410000 */
[----:B------:R-:W-:-:S04]  /*1440*/  FMUL.FTZ R68, R37, R68 ;  /* 0x0000004425447220 */ /* 0x000fc80000410000 */
[----:B------:R-:W-:Y:S02]  /*1450*/  @P0 FADD.FTZ R68, R52, R68 ;  /* 0x0000004434440221 */ /* 0x000fe40000010000 */
.L_x_26670:
[----:B------:R-:W-:Y:S05]  /*1460*/  BSYNC B0 ;  /* 0x0000000000007941 */ /* 0x000fea0003800000 */
.L_x_26669:
[----:B------:R-:W-:Y:S01]  /*1470*/  BSSY B0, `(.L_x_26671) ;  /* 0x0000007000007945 */ /* 0x000fe20003800000 */
[----:B------:R-:W-:Y:S05]  /*1480*/  @!P6 BRA `(.L_x_26672) ;  /* 0x000000500000e947 */ /* 0x000fea0003800000 */
[----:B-----5:R-:W-:Y:S02]  /*1490*/  HADD2.F32 R36, -RZ, R58.H1_H1 ;  /* 0x3000003aff247230 */ /* 0x020fe40000004100 */
[----:B------:R-:W-:-:S03]  /*14a0*/  HADD2.F32 R69, -RZ, R10.H1_H1 ;  /* 0x3000000aff457230 */ /* 0x000fc60000004100 */
[----:B------:R-:W-:-:S04]  /*14b0*/  FMUL.FTZ R36, R36, c[0x0][0x1ec] ;  /* 0x00007b0024247a20 */ /* 0x000fc80000410000 */
[----:B------:R-:W-:-:S04]  /*14c0*/  FMUL.FTZ R69, R36, R69 ;  /* 0x0000004524457220 */ /* 0x000fc80000410000 */
[----:B------:R-:W-:Y:S02]  /*14d0*/  @P0 FADD.FTZ R69, R53, R69 ;  /* 0x0000004535450221 */ /* 0x000fe40000010000 */
.L_x_26672:
[----:B------:R-:W-:Y:S05]  /*14e0*/  BSYNC B0 ;  /* 0x0000000000007941 */ /* 0x000fea0003800000 */
.L_x_26671:
[----:B------:R-:W-:Y:S01]  /*14f0*/  BSSY B0, `(.L_x_26673) ;  /* 0x0000006000007945 */ /* 0x000fe20003800000 */
[----:B------:R-:W-:Y:S05]  /*1500*/  @!P6 BRA `(.L_x_26674) ;  /* 0x000000400000e947 */ /* 0x000fea0003800000 */
[----:B-----5:R-:W-:-:S05]  /*1510*/  HADD2.F32 R36, -RZ, R59.H0_H0 ;  /* 0x2000003bff247230 */ /* 0x020fca0000004100 */
[----:B------:R-:W-:-:S04]  /*1520*/  FMUL.FTZ R36, R36, c[0x0][0x1ec] ;  /* 0x00007b0024247a20 */ /* 0x000fc80000410000 */
[----:B------:R-:W-:-:S04]  /*1530*/  FMUL.FTZ R70, R163, R36 ;  /* 0x00000024a3467220 */ /* 0x000fc80000410000 */
[----:B------:R-:W-:Y:S02]  /*1540*/  @P0 FADD.FTZ R70, R54, R70 ;  /* 0x0000004636460221 */ /* 0x000fe40000010000 */
.L_x_26674:
[----:B------:R-:W-:Y:S05]  /*1550*/  BSYNC B0 ;  /* 0x0000000000007941 */ /* 0x000fea0003800000 */
.L_x_26673:
[----:B------:R-:W-:Y:S01]  /*1560*/  BSSY B0, `(.L_x_26675) ;  /* 0x0000006000007945 */ /* 0x000fe20003800000 */
[----:B------:R-:W-:Y:S05]  /*1570*/  @!P6 BRA `(.L_x_26676) ;  /* 0x000000400000e947 */ /* 0x000fea0003800000 */
[----:B-----5:R-:W-:-:S05]  /*1580*/  HADD2.F32 R36, -RZ, R59.H1_H1 ;  /* 0x3000003bff247230 */ /* 0x020fca0000004100 */
[----:B------:R-:W-:-:S04]  /*1590*/  FMUL.FTZ R36, R36, c[0x0][0x1ec] ;  /* 0x00007b0024247a20 */ /* 0x000fc80000410000 */
[----:B------:R-:W-:-:S04]  /*15a0*/  FMUL.FTZ R71, R11, R36 ;  /* 0x000000240b477220 */ /* 0x000fc80000410000 */
[----:B------:R-:W-:Y:S02]  /*15b0*/  @P0 FADD.FTZ R71, R55, R71 ;  /* 0x0000004737470221 */ /* 0x000fe40000010000 */
.L_x_26676:
[----:B------:R-:W-:Y:S05]  /*15c0*/  BSYNC B0 ;  /* 0x0000000000007941 */ /* 0x000fea0003800000 */
.L_x_26675:
        /* <DEDUP_REMOVED lines=42> */
.L_x_26678:
[----:B----4-:R-:W-:Y:S05]  /*1870*/  BSYNC B0 ;  /* 0x0000000000007941 */ /* 0x010fea0003800000 */
.L_x_26677:
[----:B------:R-:W-:Y:S01]  /*1880*/  BSSY B0, `(.L_x_26679) ;  /* 0x0000007000007945 */ /* 0x000fe20003800000 */
[----:B------:R-:W-:Y:S05]  /*1890*/  @!P6 BRA `(.L_x_26680) ;  /* 0x000000500000e947 */ /* 0x000fea0003800000 */
[----:B-----5:R-:W-:Y:S02]  /*18a0*/  HADD2.F32 R36, -RZ, R56.H1_H1 ;  /* 0x30000038ff247230 */ /* 0x020fe40000004100 */
[----:B------:R-:W-:-:S03]  /*18b0*/  HADD2.F32 R81, -RZ, R12.H1_H1 ;  /* 0x3000000cff517230 */ /* 0x000fc60000004100 */
[----:B------:R-:W-:-:S04]  /*18c0*/  FMUL.FTZ R36, R36, c[0x0][0x1ec] ;  /* 0x00007b0024247a20 */ /* 0x000fc80000410000 */
[----:B------:R-:W-:-:S04]  /*18d0*/  FMUL.FTZ R81, R36, R81 ;  /* 0x0000005124517220 */ /* 0x000fc80000410000 */
[----:B------:R-:W-:Y:S02]  /*18e0*/  @P0 FADD.FTZ R81, R49, R81 ;  /* 0x0000005131510221 */ /* 0x000fe40000010000 */
.L_x_26680:
[----:B------:R-:W-:Y:S05]  /*18f0*/  BSYNC B0 ;  /* 0x0000000000007941 */ /* 0x000fea0003800000 */
.L_x_26679:
[----:B------:R-:W-:Y:S01]  /*1900*/  BSSY B0, `(.L_x_26681) ;  /* 0x0000007000007945 */ /* 0x000fe20003800000 */
[----:B------:R-:W-:Y:S05]  /*1910*/  @!P6 BRA `(.L_x_26682) ;  /* 0x000000500000e947 */ /* 0x000fea0003800000 */
[----:B-----5:R-:W-:Y:S02]  /*1920*/  HADD2.F32 R36, -RZ, R57.H0_H0 ;  /* 0x20000039ff247230 */ /* 0x020fe40000004100 */
[----:B------:R-:W-:-:S03]  /*1930*/  HADD2.F32 R82, -RZ, R13.H0_H0 ;  /* 0x2000000dff527230 */ /* 0x000fc60000004100 */
[----:B------:R-:W-:-:S04]  /*1940*/  FMUL.FTZ R37, R36, c[0x0][0x1ec] ;  /* 0x00007b0024257a20 */ /* 0x000fc80000410000 */
[----:B------:R-:W-:-:S04]  /*1950*/  FMUL.FTZ R82, R37, R82 ;  /* 0x0000005225527220 */ /* 0x000fc80000410000 */
[----:B------:R-:W-:Y:S02]  /*1960*/  @P0 FADD.FTZ R82, R50, R82 ;  /* 0x0000005232520221 */ /* 0x000fe40000010000 */
.L_x_26682:
[----:B------:R-:W-:Y:S05]  /*1970*/  BSYNC B0 ;  /* 0x0000000000007941 */ /* 0x000fea0003800000 */
.L_x_26681:
[----:B------:R-:W-:Y:S01]  /*1980*/  BSSY B0, `(.L_x_26683) ;  /* 0x0000007000007945 */ /* 0x000fe20003800000 */
[----:B------:R-:W-:Y:S05]  /*1990*/  @!P6 BRA `(.L_x_26684) ;  /* 0x000000500000e947 */ /* 0x000fea0003800000 */
[----:B-----5:R-:W-:Y:S02]  /*19a0*/  HADD2.F32 R36, -RZ, R57.H1_H1 ;  /* 0x30000039ff247230 */ /* 0x020fe40000004100 */
[----:B------:R-:W-:-:S03]  /*19b0*/  HADD2.F32 R83, -RZ, R13.H1_H1 ;  /* 0x3000000dff537230 */ /* 0x000fc60000004100 */
[----:B------:R-:W-:-:S04]  /*19c0*/  FMUL.FTZ R36, R36, c[0x0][0x1ec] ;  /* 0x00007b0024247a20 */ /* 0x000fc80000410000 */
[----:B------:R-:W-:-:S04]  /*19d0*/  FMUL.FTZ R83, R36, R83 ;  /* 0x0000005324537220 */ /* 0x000fc80000410000 */
[----:B------:R-:W-:Y:S02]  /*19e0*/  @P0 FADD.FTZ R83, R51, R83 ;  /* 0x0000005333530221 */ /* 0x000fe40000010000 */
.L_x_26684:
[----:B------:R-:W-:Y:S05]  /*19f0*/  BSYNC B0 ;  /* 0x0000000000007941 */ /* 0x000fea0003800000 */
.L_x_26683:
[----:B------:R-:W-:Y:S01]  /*1a00*/  BSSY B0, `(.L_x_26685) ;  /* 0x0000007000007945 */ /* 0x000fe20003800000 */
[----:B------:R-:W-:Y:S05]  /*1a10*/  @!P6 BRA `(.L_x_26686) ;  /* 0x000000500000e947 */ /* 0x000fea0003800000 */
[----:B-----5:R-:W-:Y:S02]  /*1a20*/  HADD2.F32 R36, -RZ, R58.H0_H0 ;  /* 0x2000003aff247230 */ /* 0x020fe40000004100 */
[----:B------:R-:W-:-:S03]  /*1a30*/  HADD2.F32 R76, -RZ, R14.H0_H0 ;  /* 0x2000000eff4c7230 */ /* 0x000fc60000004100 */
[----:B------:R-:W-:-:S04]  /*1a40*/  FMUL.FTZ R37, R36, c[0x0][0x1ec] ;  /* 0x00007b0024257a20 */ /* 0x000fc80000410000 */
[----:B------:R-:W-:-:S04]  /*1a50*/  FMUL.FTZ R76, R37, R76 ;  /* 0x0000004c254c7220 */ /* 0x000fc80000410000 */
[----:B------:R-:W-:Y:S02]  /*1a60*/  @P0 FADD.FTZ R76, R52, R76 ;  /* 0x0000004c344c0221 */ /* 0x000fe40000010000 */
.L_x_26686:
[----:B------:R-:W-:Y:S05]  /*1a70*/  BSYNC B0 ;  /* 0x0000000000007941 */ /* 0x000fea0003800000 */
.L_x_26685:
[----:B------:R-:W-:Y:S01]  /*1a80*/  BSSY B0, `(.L_x_26687) ;  /* 0x0000007000007945 */ /* 0x000fe20003800000 */
[----:B------:R-:W-:Y:S05]  /*1a90*/  @!P6 BRA `(.L_x_26688) ;  /* 0x000000500000e947 */ /* 0x000fea0003800000 */
[----:B-----5:R-:W-:Y:S02]  /*1aa0*/  HADD2.F32 R36, -RZ, R58.H1_H1 ;  /* 0x3000003aff247230 */ /* 0x020fe40000004100 */
[----:B------:R-:W-:-:S03]  /*1ab0*/  HADD2.F32 R77, -RZ, R14.H1_H1 ;  /* 0x3000000eff4d7230 */ /* 0x000fc60000004100 */
[----:B------:R-:W-:-:S04]  /*1ac0*/  FMUL.FTZ R36, R36, c[0x0][0x1ec] ;  /* 0x00007b0024247a20 */ /* 0x000fc80000410000 */
[----:B------:R-:W-:-:S04]  /*1ad0*/  FMUL.FTZ R77, R36, R77 ;  /* 0x0000004d244d7220 */ /* 0x000fc80000410000 */
[----:B------:R-:W-:Y:S02]  /*1ae0*/  @P0 FADD.FTZ R77, R53, R77 ;  /* 0x0000004d354d0221 */ /* 0x000fe40000010000 */
.L_x_26688:
[----:B------:R-:W-:Y:S05]  /*1af0*/  BSYNC B0 ;  /* 0x0000000000007941 */ /* 0x000fea0003800000 */
.L_x_26687:
[----:B------:R-:W-:Y:S01]  /*1b00*/  BSSY B0, `(.L_x_26689) ;  /* 0x0000006000007945 */ /* 0x000fe20003800000 */
[----:B------:R-:W-:Y:S05]  /*1b10*/  @!P6 BRA `(.L_x_26690) ;  /* 0x000000400000e947 */ /* 0x000fea0003800000 */
[----:B-----5:R-:W-:-:S05]  /*1b20*/  HADD2.F32 R36, -RZ, R59.H0_H0 ;  /* 0x2000003bff247230 */ /* 0x020fca0000004100 */
[----:B------:R-:W-:-:S04]  /*1b30*/  FMUL.FTZ R37, R36, c[0x0][0x1ec] ;  /* 0x00007b0024257a20 */ /* 0x000fc80000410000 */
[----:B------:R-:W-:-:S04]  /*1b40*/  FMUL.FTZ R78, R166, R37 ;  /* 0x00000025a64e7220 */ /* 0x000fc80000410000 */
[----:B------:R-:W-:Y:S02]  /*1b50*/  @P0 FADD.FTZ R78, R54, R78 ;  /* 0x0000004e364e0221 */ /* 0x000fe40000010000 */
.L_x_26690:
[----:B------:R-:W-:Y:S05]  /*1b60*/  BSYNC B0 ;  /* 0x0000000000007941 */ /* 0x000fea0003800000 */
.L_x_26689:
[----:B------:R-:W-:Y:S01]  /*1b70*/  BSSY B0, `(.L_x_26691) ;  /* 0x0000006000007945 */ /* 0x000fe20003800000 */
[----:B------:R-:W-:Y:S05]  /*1b80*/  @!P6 BRA `(.L_x_26692) ;  /* 0x000000400000e947 */ /* 0x000fea0003800000 */
[----:B-----5:R-:W-:-:S05]  /*1b90*/  HADD2.F32 R36, -RZ, R59.H1_H1 ;  /* 0x3000003bff247230 */ /* 0x020fca0000004100 */
[----:B------:R-:W-:-:S04]  /*1ba0*/  FMUL.FTZ R36, R36, c[0x0][0x1ec] ;  /* 0x00007b0024247a20 */ /* 0x000fc80000410000 */
[----:B------:R-:W-:-:S04]  /*1bb0*/  FMUL.FTZ R79, R15, R36 ;  /* 0x000000240f4f7220 */ /* 0x000fc80000410000 */
[----:B------:R-:W-:Y:S02]  /*1bc0*/  @P0 FADD.FTZ R79, R55, R79 ;  /* 0x0000004f374f0221 */ /* 0x000fe40000010000 */
.L_x_26692:
[----:B------:R-:W-:Y:S05]  /*1bd0*/  BSYNC B0 ;  /* 0x0000000000007941 */ /* 0x000fea0003800000 */
.L_x_26691:
        /* <DEDUP_REMOVED lines=42> */
.L_x_26694:
[----:B----4-:R-:W-:Y:S05]  /*1e80*/  BSYNC B0 ;  /* 0x0000000000007941 */ /* 0x010fea0003800000 */
.L_x_26693:
[----:B------:R-:W-:Y:S01]  /*1e90*/  BSSY B0, `(.L_x_26695) ;  /* 0x0000007000007945 */ /* 0x000fe20003800000 */
[----:B------:R-:W-:Y:S05]  /*1ea0*/  @!P6 BRA `(.L_x_26696) ;  /* 0x000000500000e947 */ /* 0x000fea0003800000 */
[----:B-----5:R-:W-:Y:S02]  /*1eb0*/  HADD2.F32 R36, -RZ, R56.H1_H1 ;  /* 0x30000038ff247230 */ /* 0x020fe40000004100 */
[----:B------:R-:W-:-:S03]  /*1ec0*/  HADD2.F32 R89, -RZ, R16.H1_H1 ;  /* 0x30000010ff597230 */ /* 0x000fc60000004100 */
[----:B------:R-:W-:-:S04]  /*1ed0*/  FMUL.FTZ R36, R36, c[0x0][0x1ec] ;  /* 0x00007b0024247a20 */ /* 0x000fc80000410000 */
[----:B------:R-:W-:-:S04]  /*1ee0*/  FMUL.FTZ R89, R36, R89 ;  /* 0x0000005924597220 */ /* 0x000fc80000410000 */
[----:B------:R-:W-:Y:S02]  /*1ef0*/  @P0 FADD.FTZ R89, R49, R89 ;  /* 0x0000005931590221 */ /* 0x000fe40000010000 */
.L_x_26696:
[----:B------:R-:W-:Y:S05]  /*1f00*/  BSYNC B0 ;  /* 0x0000000000007941 */ /* 0x000fea0003800000 */
.L_x_26695:
[----:B------:R-:W-:Y:S01]  /*1f10*/  BSSY B0, `(.L_x_26697) ;  /* 0x0000007000007945 */ /* 0x000fe20003800000 */
[----:B------:R-:W-:Y:S05]  /*1f20*/  @!P6 BRA `(.L_x_26698) ;  /* 0x000000500000e947 */ /* 0x000fea0003800000 */
[----:B-----5:R-:W-:Y:S02]  /*1f30*/  HADD2.F32 R36, -RZ, R57.H0_H0 ;  /* 0x20000039ff247230 */ /* 0x020fe40000004100 */
[----:B------:R-:W-:-:S03]  /*1f40*/  HADD2.F32 R90, -RZ, R17.H0_H0 ;  /* 0x20000011ff5a7230 */ /* 0x000fc60000004100 */
[----:B------:R-:W-:-:S04]  /*1f50*/  FMUL.FTZ R37, R36, c[0x0][0x1ec] ;  /* 0x00007b0024257a20 */ /* 0x000fc80000410000 */
[----:B------:R-:W-:-:S04]  /*1f60*/  FMUL.FTZ R90, R37, R90 ;  /* 0x0000005a255a7220 */ /* 0x000fc80000410000 */
[----:B------:R-:W-:Y:S02]  /*1f70*/  @P0 FADD.FTZ R90, R50, R90 ;  /* 0x0000005a325a0221 */ /* 0x000fe40000010000 */
.L_x_26698:
[----:B------:R-:W-:Y:S05]  /*1f80*/  BSYNC B0 ;  /* 0x0000000000007941 */ /* 0x000fea0003800000 */
.L_x_26697:
[----:B------:R-:W-:Y:S01]  /*1f90*/  BSSY B0, `(.L_x_26699) ;  /* 0x0000007000007945 */ /* 0x000fe20003800000 */
[----:B------:R-:W-:Y:S05]  /*1fa0*/  @!P6 BRA `(.L_x_26700) ;  /* 0x000000500000e947 */ /* 0x000fea0003800000 */
[----:B-----5:R-:W-:Y:S02]  /*1fb0*/  HADD2.F32 R36, -RZ, R57.H1_H1 ;  /* 0x30000039ff247230 */ /* 0x020fe40000004100 */
[----:B------:R-:W-:-:S03]  /*1fc0*/  HADD2.F32 R91, -RZ, R17.H1_H1 ;  /* 0x30000011ff5b7230 */ /* 0x000fc60000004100 */
[----:B------:R-:W-:-:S04]  /*1fd0*/  FMUL.FTZ R36, R36, c[0x0][0x1ec] ;  /* 0x00007b0024247a20 */ /* 0x000fc80000410000 */
[----:B------:R-:W-:-:S04]  /*1fe0*/  FMUL.FTZ R91, R36, R91 ;  /* 0x0000005b245b7220 */ /* 0x000fc80000410000 */
[----:B------:R-:W-:Y:S02]  /*1ff0*/  @P0 FADD.FTZ R91, R51, R91 ;  /* 0x0000005b335b0221 */ /* 0x000fe40000010000 */
.L_x_26700:
[----:B------:R-:W-:Y:S05]  /*2000*/  BSYNC B0 ;  /* 0x0000000000007941 */ /* 0x000fea0003800000 */
.L_x_26699:
[----:B------:R-:W-:Y:S01]  /*2010*/  BSSY B0, `(.L_x_26701) ;  /* 0x0000007000007945 */ /* 0x000fe20003800000 */
[----:B------:R-:W-:Y:S05]  /*2020*/  @!P6 BRA `(.L_x_26702) ;  /* 0x000000500000e947 */ /* 0x000fea0003800000 */
[----:B-----5:R-:W-:Y:S02]  /*2030*/  HADD2.F32 R36, -RZ, R58.H0_H0 ;  /* 0x2000003aff247230 */ /* 0x020fe40000004100 */
[----:B------:R-:W-:-:S03]  /*2040*/  HADD2.F32 R84, -RZ, R18.H0_H0 ;  /* 0x20000012ff547230 */ /* 0x000fc60000004100 */
[----:B------:R-:W-:-:S04]  /*2050*/  FMUL.FTZ R37, R36, c[0x0][0x1ec] ;  /* 0x00007b0024257a20 */ /* 0x000fc80000410000 */
[----:B------:R-:W-:-:S04]  /*2060*/  FMUL.FTZ R84, R37, R84 ;  /* 0x0000005425547220 */ /* 0x000fc80000410000 */
[----:B------:R-:W-:Y:S02]  /*2070*/  @P0 FADD.FTZ R84, R52, R84 ;  /* 0x0000005434540221 */ /* 0x000fe40000010000 */
.L_x_26702:
[----:B------:R-:W-:Y:S05]  /*2080*/  BSYNC B0 ;  /* 0x0000000000007941 */ /* 0x000fea0003800000 */
.L_x_26701:
[----:B------:R-:W-:Y:S01]  /*2090*/  BSSY B0, `(.L_x_26703) ;  /* 0x0000007000007945 */ /* 0x000fe20003800000 */
[----:B------:R-:W-:Y:S05]  /*20a0*/  @!P6 BRA `(.L_x_26704) ;  /* 0x000000500000e947 */ /* 0x000fea0003800000 */
[----:B-----5:R-:W-:Y:S02]  /*20b0*/  HADD2.F32 R36, -RZ, R58.H1_H1 ;  /* 0x3000003aff247230 */ /* 0x020fe40000004100 */
[----:B------:R-:W-:-:S03]  /*20c0*/  HADD2.F32 R85, -RZ, R18.H1_H1 ;  /* 0x30000012ff557230 */ /* 0x000fc60000004100 */
[----:B------:R-:W-:-:S04]  /*20d0*/  FMUL.FTZ R36, R36, c[0x0][0x1ec] ;  /* 0x00007b0024247a20 */ /* 0x000fc80000410000 */
[----:B------:R-:W-:-:S04]  /*20e0*/  FMUL.FTZ R85, R36, R85 ;  /* 0x0000005524557220 */ /* 0x000fc80000410000 */
[----:B------:R-:W-:Y:S02]  /*20f0*/  @P0 FADD.FTZ R85, R53, R85 ;  /* 0x0000005535550221 */ /* 0x000fe40000010000 */
.L_x_26704:
[----:B------:R-:W-:Y:S05]  /*2100*/  BSYNC B0 ;  /* 0x0000000000007941 */ /* 0x000fea0003800000 */
.L_x_26703:
[----:B------:R-:W-:Y:S01]  /*2110*/  BSSY B0, `(.L_x_26705) ;  /* 0x0000006000007945 */ /* 0x000fe20003800000 */
[----:B------:R-:W-:Y:S05]  /*2120*/  @!P6 BRA `(.L_x_26706) ;  /* 0x000000400000e947 */ /* 0x000fea0003800000 */
[----:B-----5:R-:W-:-:S05]  /*2130*/  HADD2.F32 R36, -RZ, R59.H0_H0 ;  /* 0x2000003bff247230 */ /* 0x020fca0000004100 */
[----:B------:R-:W-:-:S04]  /*2140*/  FMUL.FTZ R36, R36, c[0x0][0x1ec] ;  /* 0x00007b0024247a20 */ /* 0x000fc80000410000 */
[----:B------:R-:W-:-:S04]  /*2150*/  FMUL.FTZ R86, R167, R36 ;  /* 0x00000024a7567220 */ /* 0x000fc80000410000 */
[----:B------:R-:W-:Y:S02]  /*2160*/  @P0 FADD.FTZ R86, R54, R86 ;  /* 0x0000005636560221 */ /* 0x000fe40000010000 */
.L_x_26706:
[----:B------:R-:W-:Y:S05]  /*2170*/  BSYNC B0 ;  /* 0x0000000000007941 */ /* 0x000fea0003800000 */
.L_x_26705:
[----:B------:R-:W-:Y:S01]  /*2180*/  BSSY B0, `(.L_x_26707) ;  /* 0x0000006000007945 */ /* 0x000fe20003800000 */
[----:B------:R-:W-:Y:S05]  /*2190*/  @!P6 BRA `(.L_x_26708) ;  /* 0x000000400000e947 */ /* 0x000fea0003800000 */
[----:B-----5:R-:W-:-:S05]  /*21a0*/  HADD2.F32 R36, -RZ, R59.H1_H1 ;  /* 0x3000003bff247230 */ /* 0x020fca0000004100 */
[----:B------:R-:W-:-:S04]  /*21b0*/  FMUL.FTZ R87, R36, c[0x0][0x1ec] ;  /* 0x00007b0024577a20 */ /* 0x000fc80000410000 */
[----:B------:R-:W-:-:S04]  /*21c0*/  FMUL.FTZ R87, R168, R87 ;  /* 0x00000057a8577220 */ /* 0x000fc80000410000 */
[----:B------:R-:W-:Y:S02]  /*21d0*/  @P0 FADD.FTZ R87, R55, R87 ;  /* 0x0000005737570221 */ /* 0x000fe40000010000 */
.L_x_26708:
[----:B------:R-:W-:Y:S05]  /*21e0*/  BSYNC B0 ;  /* 0x0000000000007941 */ /* 0x000fea0003800000 */
.L_x_26707:
        /* <DEDUP_REMOVED lines=42> */
.L_x_26710:
[----:B----4-:R-:W-:Y:S05]  /*2490*/  BSYNC B0 ;  /* 0x0000000000007941 */ /* 0x010fea0003800000 */
.L_x_26709:
[----:B------:R-:W-:Y:S01]  /*24a0*/  BSSY B0, `(.L_x_26711) ;  /* 0x0000007000007945 */ /* 0x000fe20003800000 */
[----:B------:R-:W-:Y:S05]  /*24b0*/  @!P6 BRA `(.L_x_26712) ;  /* 0x000000500000e947 */ /* 0x000fea0003800000 */
[----:B-----5:R-:W-:Y:S02]  /*24c0*/  HADD2.F32 R36, -RZ, R56.H1_H1 ;  /* 0x30000038ff247230 */ /* 0x020fe40000004100 */
[----:B------:R-:W-:-:S03]  /*24d0*/  HADD2.F32 R97, -RZ, R20.H1_H1 ;  /* 0x30000014ff617230 */ /* 0x000fc60000004100 */
[----:B------:R-:W-:-:S04]  /*24e0*/  FMUL.FTZ R36, R36, c[0x0][0x1ec] ;  /* 0x00007b0024247a20 */ /* 0x000fc80000410000 */
[----:B------:R-:W-:-:S04]  /*24f0*/  FMUL.FTZ R97, R36, R97 ;  /* 0x0000006124617220 */ /* 0x000fc80000410000 */
[----:B------:R-:W-:Y:S02]  /*2500*/  @P0 FADD.FTZ R97, R49, R97 ;  /* 0x0000006131610221 */ /* 0x000fe40000010000 */
.L_x_26712:
[----:B------:R-:W-:Y:S05]  /*2510*/  BSYNC B0 ;  /* 0x0000000000007941 */ /* 0x000fea0003800000 */
.L_x_26711:
[----:B------:R-:W-:Y:S01]  /*2520*/  BSSY B0, `(.L_x_26713) ;  /* 0x0000007000007945 */ /* 0x000fe20003800000 */
[----:B------:R-:W-:Y:S05]  /*2530*/  @!P6 BRA `(.L_x_26714) ;  /* 0x000000500000e947 */ /* 0x000fea0003800000 */
[----:B-----5:R-:W-:Y:S02]  /*2540*/  HADD2.F32 R36, -RZ, R57.H0_H0 ;  /* 0x20000039ff247230 */ /* 0x020fe40000004100 */
[----:B------:R-:W-:-:S03]  /*2550*/  HADD2.F32 R98, -RZ, R21.H0_H0 ;  /* 0x20000015ff627230 */ /* 0x000fc60000004100 */
[----:B------:R-:W-:-:S04]  /*2560*/  FMUL.FTZ R37, R36, c[0x0][0x1ec] ;  /* 0x00007b0024257a20 */ /* 0x000fc80000410000 */
[----:B------:R-:W-:-:S04]  /*2570*/  FMUL.FTZ R98, R37, R98 ;  /* 0x0000006225627220 */ /* 0x000fc80000410000 */
[----:B------:R-:W-:Y:S02]  /*2580*/  @P0 FADD.FTZ R98, R50, R98 ;  /* 0x0000006232620221 */ /* 0x000fe40000010000 */
.L_x_26714:
[----:B------:R-:W-:Y:S05]  /*2590*/  BSYNC B0 ;  /* 0x0000000000007941 */ /* 0x000fea0003800000 */
.L_x_26713:
[----:B------:R-:W-:Y:S01]  /*25a0*/  BSSY B0, `(.L_x_26715) ;  /* 0x0000007000007945 */ /* 0x000fe20003800000 */
[----:B------:R-:W-:Y:S05]  /*25b0*/  @!P6 BRA `(.L_x_26716) ;  /* 0x000000500000e947 */ /* 0x000fea0003800000 */
[----:B-----5:R-:W-:Y:S02]  /*25c0*/  HADD2.F32 R36, -RZ, R57.H1_H1 ;  /* 0x30000039ff247230 */ /* 0x020fe40000004100 */
[----:B------:R-:W-:-:S03]  /*25d0*/  HADD2.F32 R99, -RZ, R21.H1_H1 ;  /* 0x30000015ff637230 */ /* 0x000fc60000004100 */
[----:B------:R-:W-:-:S04]  /*25e0*/  FMUL.FTZ R36, R36, c[0x0][0x1ec] ;  /* 0x00007b0024247a20 */ /* 0x000fc80000410000 */
[----:B------:R-:W-:-:S04]  /*25f0*/  FMUL.FTZ R99, R36, R99 ;  /* 0x0000006324637220 */ /* 0x000fc80000410000 */
[----:B------:R-:W-:Y:S02]  /*2600*/  @P0 FADD.FTZ R99, R51, R99 ;  /* 0x0000006333630221 */ /* 0x000fe40000010000 */
.L_x_26716:
[----:B------:R-:W-:Y:S05]  /*2610*/  BSYNC B0 ;  /* 0x0000000000007941 */ /* 0x000fea0003800000 */
.L_x_26715:
[----:B------:R-:W-:Y:S01]  /*2620*/  BSSY B0, `(.L_x_26717) ;  /* 0x0000007000007945 */ /* 0x000fe20003800000 */
[----:B------:R-:W-:Y:S05]  /*2630*/  @!P6 BRA `(.L_x_26718) ;  /* 0x000000500000e947 */ /* 0x000fea0003800000 */
[----:B-----5:R-:W-:Y:S02]  /*2640*/  HADD2.F32 R36, -RZ, R58.H0_H0 ;  /* 0x2000003aff247230 */ /* 0x020fe40000004100 */
[----:B------:R-:W-:-:S03]  /*2650*/  HADD2.F32 R92, -RZ, R22.H0_H0 ;  /* 0x20000016ff5c7230 */ /* 0x000fc60000004100 */
[----:B------:R-:W-:-:S04]  /*2660*/  FMUL.FTZ R37, R36, c[0x0][0x1ec] ;  /* 0x00007b0024257a20 */ /* 0x000fc80000410000 */
[----:B------:R-:W-:-:S04]  /*2670*/  FMUL.FTZ R92, R37, R92 ;  /* 0x0000005c255c7220 */ /* 0x000fc80000410000 */
[----:B------:R-:W-:Y:S02]  /*2680*/  @P0 FADD.FTZ R92, R52, R92 ;  /* 0x0000005c345c0221 */ /* 0x000fe40000010000 */
.L_x_26718:
[----:B------:R-:W-:Y:S05]  /*2690*/  BSYNC B0 ;  /* 0x0000000000007941 */ /* 0x000fea0003800000 */
.L_x_26717:
[----:B------:R-:W-:Y:S01]  /*26a0*/  BSSY B0, `(.L_x_26719) ;  /* 0x0000007000007945 */ /* 0x000fe20003800000 */
[----:B------:R-:W-:Y:S05]  /*26b0*/  @!P6 BRA `(.L_x_26720) ;  /* 0x000000500000e947 */ /* 0x000fea0003800000 */
[----:B-----5:R-:W-:Y:S02]  /*26c0*/  HADD2.F32 R36, -RZ, R58.H1_H1 ;  /* 0x3000003aff247230 */ /* 0x020fe40000004100 */
[----:B------:R-:W-:-:S03]  /*26d0*/  HADD2.F32 R93, -RZ, R22.H1_H1 ;  /* 0x30000016ff5d7230 */ /* 0x000fc60000004100 */
[----:B------:R-:W-:-:S04]  /*26e0*/  FMUL.FTZ R36, R36, c[0x0][0x1ec] ;  /* 0x00007b0024247a20 */ /* 0x000fc80000410000 */
[----:B------:R-:W-:-:S04]  /*26f0*/  FMUL.FTZ R93, R36, R93 ;  /* 0x0000005d245d7220 */ /* 0x000fc80000410000 */
[----:B------:R-:W-:Y:S02]  /*2700*/  @P0 FADD.FTZ R93, R53, R93 ;  /* 0x0000005d355d0221 */ /* 0x000fe40000010000 */
.L_x_26720:
[----:B------:R-:W-:Y:S05]  /*2710*/  BSYNC B0 ;  /* 0x0000000000007941 */ /* 0x000fea0003800000 */
.L_x_26719:
[----:B------:R-:W-:Y:S01]  /*2720*/  BSSY B0, `(.L_x_26721) ;  /* 0x0000006000007945 */ /* 0x000fe20003800000 */
[----:B------:R-:W-:Y:S05]  /*2730*/  @!P6 BRA `(.L_x_26722) ;  /* 0x000000400000e947 */ /* 0x000fea0003800000 */
[----:B-----5:R-:W-:-:S05]  /*2740*/  HADD2.F32 R36, -RZ, R59.H0_H0 ;  /* 0x2000003bff247230 */ /* 0x020fca0000004100 */
[----:B------:R-:W-:-:S04]  /*2750*/  FMUL.FTZ R36, R36, c[0x0][0x1ec] ;  /* 0x00007b0024247a20 */ /* 0x000fc80000410000 */
[----:B------:R-:W-:-:S04]  /*2760*/  FMUL.FTZ R94, R19, R36 ;  /* 0x00000024135e7220 */ /* 0x000fc80000410000 */
[----:B------:R-:W-:Y:S02]  /*2770*/  @P0 FADD.FTZ R94, R54, R94 ;  /* 0x0000005e365e0221 */ /* 0x000fe40000010000 */
.L_x_26722:
[----:B------:R-:W-:Y:S05]  /*2780*/  BSYNC B0 ;  /* 0x0000000000007941 */ /* 0x000fea0003800000 */
.L_x_26721:
[----:B------:R-:W-:Y:S01]  /*2790*/  BSSY B0, `(.L_x_26723) ;  /* 0x0000006000007945 */ /* 0x000fe20003800000 */
[----:B------:R-:W-:Y:S05]  /*27a0*/  @!P6 BRA `(.L_x_26724) ;  /* 0x000000400000e947 */ /* 0x000fea0003800000 */
[----:B-----5:R-:W-:-:S05]  /*27b0*/  HADD2.F32 R36, -RZ, R59.H1_H1 ;  /* 0x3000003bff247230 */ /* 0x020fca0000004100 */
[----:B------:R-:W-:-:S04]  /*27c0*/  FMUL.FTZ R36, R36, c[0x0][0x1ec] ;  /* 0x00007b0024247a20 */ /* 0x000fc80000410000 */
[----:B------:R-:W-:-:S04]  /*27d0*/  FMUL.FTZ R95, R169, R36 ;  /* 0x00000024a95f7220 */ /* 0x000fc80000410000 */
[----:B------:R-:W-:Y:S02]  /*27e0*/  @P0 FADD.FTZ R95, R55, R95 ;  /* 0x0000005f375f0221 */ /* 0x000fe40000010000 */
.L_x_26724:
[----:B------:R-:W-:Y:S05]  /*27f0*/  BSYNC B0 ;  /* 0x0000000000007941 */ /* 0x000fea0003800000 */
.L_x_26723:
        /* <DEDUP_REMOVED lines=34> */
[----:B0----5:R-:W-:Y:S02]  /*2a20*/  HADD2.F32 R2, -RZ, R56.H0_H0 ;  /* 0x20000038ff027230 */ /* 0x021fe40000004100 */
[----:B------:R-:W-:-:S03]  /*2a30*/  HADD2.F32 R104, -RZ, R24.H0_H0 ;  /* 0x20000018ff687230 */ /* 0x000fc60000004100 */
[----:B------:R-:W-:-:S04]  /*2a40*/  FMUL.FTZ R3, R2, c[0x0][0x1ec] ;  /* 0x00007b0002037a20 */ /* 0x000fc80000410000 */
[----:B------:R-:W-:-:S04]  /*2a50*/  FMUL.FTZ R104, R3, R104 ;  /* 0x0000006803687220 */ /* 0x000fc80000410000 */
[----:B------:R-:W-:Y:S02]  /*2a60*/  @P0 FADD.FTZ R104, R48, R104 ;  /* 0x0000006830680221 */ /* 0x000fe40000010000 */
.L_x_26726:
[----:B0-----:R-:W-:Y:S05]  /*2a70*/  BSYNC B0 ;  /* 0x0000000000007941 */ /* 0x001fea0003800000 */
.L_x_26725:
[----:B------:R-:W-:Y:S01]  /*2a80*/  BSSY B0, `(.L_x_26727) ;  /* 0x0000007000007945 */ /* 0x000fe20003800000 */
[----:B------:R-:W-:Y:S05]  /*2a90*/  @!P6 BRA `(.L_x_26728) ;  /* 0x000000500000e947 */ /* 0x000fea0003800000 */
[----:B-----5:R-:W-:Y:S02]  /*2aa0*/  HADD2.F32 R2, -RZ, R56.H1_H1 ;  /* 0x30000038ff027230 */ /* 0x020fe40000004100 */
[----:B------:R-:W-:-:S03]  /*2ab0*/  HADD2.F32 R105, -RZ, R24.H1_H1 ;  /* 0x30000018ff697230 */ /* 0x000fc60000004100 */
[----:B------:R-:W-:-:S04]  /*2ac0*/  FMUL.FTZ R2, R2, c[0x0][0x1ec] ;  /* 0x00007b0002027a20 */ /* 0x000fc80000410000 */
[----:B------:R-:W-:-:S04]  /*2ad0*/  FMUL.FTZ R105, R2, R105 ;  /* 0x0000006902697220 */ /* 0x000fc80000410000 */
[----:B------:R-:W-:Y:S02]  /*2ae0*/  @P0 FADD.FTZ R105, R49, R105 ;  /* 0x0000006931690221 */ /* 0x000fe40000010000 */
.L_x_26728:
[----:B------:R-:W-:Y:S05]  /*2af0*/  BSYNC B0 ;  /* 0x0000000000007941 */ /* 0x000fea0003800000 */
.L_x_26727:
[----:B------:R-:W-:Y:S01]  /*2b00*/  BSSY B0, `(.L_x_26729) ;  /* 0x0000007000007945 */ /* 0x000fe20003800000 */
[----:B------:R-:W-:Y:S05]  /*2b10*/  @!P6 BRA `(.L_x_26730) ;  /* 0x000000500000e947 */ /* 0x000fea0003800000 */
[----:B-----5:R-:W-:Y:S02]  /*2b20*/  HADD2.F32 R2, -RZ, R57.H0_H0 ;  /* 0x20000039ff027230 */ /* 0x020fe40000004100 */
[----:B------:R-:W-:-:S03]  /*2b30*/  HADD2.F32 R106, -RZ, R25.H0_H0 ;  /* 0x20000019ff6a7230 */ /* 0x000fc60000004100 */
[----:B------:R-:W-:-:S04]  /*2b40*/  FMUL.FTZ R3, R2, c[0x0][0x1ec] ;  /* 0x00007b0002037a20 */ /* 0x000fc80000410000 */
[----:B------:R-:W-:-:S04]  /*2b50*/  FMUL.FTZ R106, R3, R106 ;  /* 0x0000006a036a7220 */ /* 0x000fc80000410000 */
[----:B------:R-:W-:Y:S02]  /*2b60*/  @P0 FADD.FTZ R106, R50, R106 ;  /* 0x0000006a326a0221 */ /* 0x000fe40000010000 */
.L_x_26730:
[----:B------:R-:W-:Y:S05]  /*2b70*/  BSYNC B0 ;  /* 0x0000000000007941 */ /* 0x000fea0003800000 */
.L_x_26729:
[----:B------:R-:W-:Y:S01]  /*2b80*/  BSSY B0, `(.L_x_26731) ;  /* 0x0000007000007945 */ /* 0x000fe20003800000 */
[----:B------:R-:W-:Y:S05]  /*2b90*/  @!P6 BRA `(.L_x_26732) ;  /* 0x000000500000e947 */ /* 0x000fea0003800000 */
[----:B-----5:R-:W-:Y:S02]  /*2ba0*/  HADD2.F32 R2, -RZ, R57.H1_H1 ;  /* 0x30000039ff027230 */ /* 0x020fe40000004100 */
[----:B------:R-:W-:-:S03]  /*2bb0*/  HADD2.F32 R107, -RZ, R25.H1_H1 ;  /* 0x30000019ff6b7230 */ /* 0x000fc60000004100 */
[----:B------:R-:W-:-:S04]  /*2bc0*/  FMUL.FTZ R2, R2, c[0x0][0x1ec] ;  /* 0x00007b0002027a20 */ /* 0x000fc80000410000 */
[----:B------:R-:W-:-:S04]  /*2bd0*/  FMUL.FTZ R107, R2, R107 ;  /* 0x0000006b026b7220 */ /* 0x000fc80000410000 */
[----:B------:R-:W-:Y:S02]  /*2be0*/  @P0 FADD.FTZ R107, R51, R107 ;  /* 0x0000006b336b0221 */ /* 0x000fe40000010000 */
.L_x_26732:
[----:B------:R-:W-:Y:S05]  /*2bf0*/  BSYNC B0 ;  /* 0x0000000000007941 */ /* 0x000fea0003800000 */
.L_x_26731:
[----:B------:R-:W-:Y:S01]  /*2c00*/  BSSY B0, `(.L_x_26733) ;  /* 0x0000007000007945 */ /* 0x000fe20003800000 */
[----:B------:R-:W-:Y:S05]  /*2c10*/  @!P6 BRA `(.L_x_26734) ;  /* 0x000000500000e947 */ /* 0x000fea0003800000 */
[----:B-----5:R-:W-:Y:S02]  /*2c20*/  HADD2.F32 R2, -RZ, R58.H0_H0 ;  /* 0x2000003aff027230 */ /* 0x020fe40000004100 */
[----:B------:R-:W-:-:S03]  /*2c30*/  HADD2.F32 R100, -RZ, R26.H0_H0 ;  /* 0x2000001aff647230 */ /* 0x000fc60000004100 */
[----:B------:R-:W-:-:S04]  /*2c40*/  FMUL.FTZ R3, R2, c[0x0][0x1ec] ;  /* 0x00007b0002037a20 */ /* 0x000fc80000410000 */
[----:B------:R-:W-:-:S04]  /*2c50*/  FMUL.FTZ R100, R3, R100 ;  /* 0x0000006403647220 */ /* 0x000fc80000410000 */
[----:B------:R-:W-:Y:S02]  /*2c60*/  @P0 FADD.FTZ R100, R52, R100 ;  /* 0x0000006434640221 */ /* 0x000fe40000010000 */
.L_x_26734:
[----:B------:R-:W-:Y:S05]  /*2c70*/  BSYNC B0 ;  /* 0x0000000000007941 */ /* 0x000fea0003800000 */
.L_x_26733:
[----:B------:R-:W-:Y:S01]  /*2c80*/  BSSY B0, `(.L_x_26735) ;  /* 0x0000007000007945 */ /* 0x000fe20003800000 */
[----:B------:R-:W-:Y:S05]  /*2c90*/  @!P6 BRA `(.L_x_26736) ;  /* 0x000000500000e947 */ /* 0x000fea0003800000 */
[----:B-----5:R-:W-:Y:S02]  /*2ca0*/  HADD2.F32 R2, -RZ, R58.H1_H1 ;  /* 0x3000003aff027230 */ /* 0x020fe40000004100 */
[----:B------:R-:W-:-:S03]  /*2cb0*/  HADD2.F32 R101, -RZ, R26.H1_H1 ;  /* 0x3000001aff657230 */ /* 0x000fc60000004100 */
[----:B------:R-:W-:-:S04]  /*2cc0*/  FMUL.FTZ R2, R2, c[0x0][0x1ec] ;  /* 0x00007b0002027a20 */ /* 0x000fc80000410000 */
[----:B------:R-:W-:-:S04]  /*2cd0*/  FMUL.FTZ R101, R2, R101 ;  /* 0x0000006502657220 */ /* 0x000fc80000410000 */
[----:B------:R-:W-:Y:S02]  /*2ce0*/  @P0 FADD.FTZ R101, R53, R101 ;  /* 0x0000006535650221 */ /* 0x000fe40000010000 */
.L_x_26736:
[----:B------:R-:W-:Y:S05]  /*2cf0*/  BSYNC B0 ;  /* 0x0000000000007941 */ /* 0x000fea0003800000 */
.L_x_26735:
[----:B------:R-:W-:Y:S01]  /*2d00*/  BSSY B0, `(.L_x_26737) ;  /* 0x0000006000007945 */ /* 0x000fe20003800000 */
[----:B------:R-:W-:Y:S05]  /*2d10*/  @!P6 BRA `(.L_x_26738) ;  /* 0x000000400000e947 */ /* 0x000fea0003800000 */
[----:B-----5:R-:W-:-:S05]  /*2d20*/  HADD2.F32 R2, -RZ, R59.H0_H0 ;  /* 0x2000003bff027230 */ /* 0x020fca0000004100 */
[----:B------:R-:W-:-:S04]  /*2d30*/  FMUL.FTZ R2, R2, c[0x0][0x1ec] ;  /* 0x00007b0002027a20 */ /* 0x000fc80000410000 */
[----:B------:R-:W-:-:S04]  /*2d40*/  FMUL.FTZ R102, R23, R2 ;  /* 0x0000000217667220 */ /* 0x000fc80000410000 */
[----:B------:R-:W-:Y:S02]  /*2d50*/  @P0 FADD.FTZ R102, R54, R102 ;  /* 0x0000006636660221 */ /* 0x000fe40000010000 */
.L_x_26738:
[----:B------:R-:W-:Y:S05]  /*2d60*/  BSYNC B0 ;  /* 0x0000000000007941 */ /* 0x000fea0003800000 */
.L_x_26737:
[----:B------:R-:W-:Y:S01]  /*2d70*/  BSSY B0, `(.L_x_26739) ;  /* 0x0000006000007945 */ /* 0x000fe20003800000 */
[----:B------:R-:W-:Y:S05]  /*2d80*/  @!P6 BRA `(.L_x_26740) ;  /* 0x000000400000e947 */ /* 0x000fea0003800000 */
[----:B-----5:R-:W-:-:S05]  /*2d90*/  HADD2.F32 R2, -RZ, R59.H1_H1 ;  /* 0x3000003bff027230 */ /* 0x020fca0000004100 */
[----:B------:R-:W-:-:S04]  /*2da0*/  FMUL.FTZ R2, R2, c[0x0][0x1ec] ;  /* 0x00007b0002027a20 */ /* 0x000fc80000410000 */
[----:B------:R-:W-:-:S04]  /*2db0*/  FMUL.FTZ R103, R27, R2 ;  /* 0x000000021b677220 */ /* 0x000fc80000410000 */
[----:B------:R-:W-:Y:S02]  /*2dc0*/  @P0 FADD.FTZ R103, R55, R103 ;  /* 0x0000006737670221 */ /* 0x000fe40000010000 */
.L_x_26740:
[----:B------:R-:W-:Y:S05]  /*2dd0*/  BSYNC B0 ;  /* 0x0000000000007941 */ /* 0x000fea0003800000 */
.L_x_26739:
        /* <DEDUP_REMOVED lines=55> */
.L_x_26747:
        /* <DEDUP_REMOVED lines=116> */
.L_x_26748:
        /* <DEDUP_REMOVED lines=17> */
[----:B-1----:R-:W-:Y:S01]  /*39a0*/  FSEL R37, R37, RZ, !P0 ;  /* 0x000000ff25257208 */ /* 0x002fe20004000000 */
[----:B------:R-:W-:Y:S01]  /*39b0*/  HADD2.F32 R3, -RZ, R7.H0_H0 ;  /* 0x20000007ff037230 */ /* 0x000fe20000004100 */
[----:B------:R-:W-:-:S03]  /*39c0*/  IADD3 R40, R40, -0x1, RZ ;  /* 0xffffffff28287810 */ /* 0x000fc60007ffe0ff */
[C---:B------:R-:W-:Y:S02]  /*39d0*/  FADD.FTZ R188, -R37.reuse, R63 ;  /* 0x0000003f25bc7221 */ /* 0x040fe40000010100 */
[C---:B------:R-:W-:Y:S02]  /*39e0*/  FADD.FTZ R46, -R37.reuse, R62 ;  /* 0x0000003e252e7221 */ /* 0x040fe40000010100 */
[C---:B------:R-:W-:Y:S01]  /*39f0*/  FADD.FTZ R220, -R37.reuse, R86 ;  /* 0x0000005625dc7221 */ /* 0x040fe20000010100 */
[----:B------:R-:W-:Y:S01]  /*3a00*/  HADD2.F32 R86, -RZ, R7.H1_H1 ;  /* 0x30000007ff567230 */ /* 0x000fe20000004100 */
[C---:B------:R-:W-:Y:S02]  /*3a10*/  FADD.FTZ R196, -R37.reuse, R69 ;  /* 0x0000004525c47221 */ /* 0x040fe40000010100 */
[C---:B------:R-:W-:Y:S02]  /*3a20*/  FADD.FTZ R198, -R37.reuse, R70 ;  /* 0x0000004625c67221 */ /* 0x040fe40000010100 */
[----:B------:R-:W-:-:S02]  /*3a30*/  FADD.FTZ R88, -R37, R88 ;  /* 0x0000005825587221 */ /* 0x000fc40000010100 */
[C---:B------:R-:W-:Y:S02]  /*3a40*/  FMUL.FTZ R69, R41.reuse, R188 ;  /* 0x000000bc29457220 */ /* 0x040fe40000410000 */
[----:B------:R-:W-:Y:S02]  /*3a50*/  FMUL.FTZ R70, R41, R46 ;  /* 0x0000002e29467220 */ /* 0x000fe40000410000 */
[C---:B------:R-:W-:Y:S02]  /*3a60*/  FADD.FTZ R60, -R37.reuse, R60 ;  /* 0x0000003c253c7221 */ /* 0x040fe40000010100 */
[C---:B------:R-:W-:Y:S02]  /*3a70*/  FADD.FTZ R66, -R37.reuse, R66 ;  /* 0x0000004225427221 */ /* 0x040fe40000010100 */
[C---:B------:R-:W-:Y:S02]  /*3a80*/  FADD.FTZ R190, -R37.reuse, R73 ;  /* 0x0000004925be7221 */ /* 0x040fe40000010100 */
[----:B------:R-:W-:-:S02]  /*3a90*/  FADD.FTZ R212, -R37, R89 ;  /* 0x0000005925d47221 */ /* 0x000fc40000010100 */
[----:B------:R-:W-:Y:S02]  /*3aa0*/  FMUL.FTZ R73, R41, R88 ;  /* 0x0000005829497220 */ /* 0x000fe40000410000 */
[----:B------:R-:W-:Y:S01]  /*3ab0*/  FFMA.FTZ R89, R69, R86, R148 ;  /* 0x0000005645597223 */ /* 0x000fe20000010094 */
[--C-:B------:R-:W-:Y:S01]  /*3ac0*/  HADD2.F32 R69, -RZ, R6.reuse.H0_H0 ;  /* 0x20000006ff457230 */ /* 0x100fe20000004100 */
[----:B------:R-:W-:Y:S01]  /*3ad0*/  FADD.FTZ R194, -R37, R68 ;  /* 0x0000004425c27221 */ /* 0x000fe20000010100 */
[----:B------:R-:W-:Y:S01]  /*3ae0*/  HADD2.F32 R86, -RZ, R6.H1_H1 ;  /* 0x30000006ff567230 */ /* 0x000fe20000004100 */
[----:B------:R-:W-:Y:S01]  /*3af0*/  FFMA.FTZ R88, R70, R3, R149 ;  /* 0x0000000346587223 */ /* 0x000fe20000010095 */
[----:B------:R-:W-:Y:S01]  /*3b00*/  HADD2.F32 R3, -RZ, R5.H0_H0 ;  /* 0x20000005ff037230 */ /* 0x000fe20000004100 */
[----:B------:R-:W-:Y:S02]  /*3b10*/  FMUL.FTZ R68, R41, R60 ;  /* 0x0000003c29447220 */ /* 0x000fe40000410000 */
[----:B------:R-:W-:-:S02]  /*3b20*/  FADD.FTZ R44, -R37, R61 ;  /* 0x0000003d252c7221 */ /* 0x000fc40000010100 */
[----:B------:R-:W-:Y:S02]  /*3b30*/  FMUL.FTZ R62, R41, R66 ;  /* 0x00000042293e7220 */ /* 0x000fe40000410000 */
[----:B------:R-:W-:Y:S02]  /*3b40*/  IMAD R40, R40, c[0x0][0x168], RZ ;  /* 0x00005a0028287a24 */ /* 0x000fe400078e02ff */
[C---:B------:R-:W-:Y:S02]  /*3b50*/  FADD.FTZ R200, -R37.reuse, R71 ;  /* 0x0000004725c87221 */ /* 0x040fe40000010100 */
[C---:B------:R-:W-:Y:S02]  /*3b60*/  FADD.FTZ R82, -R37.reuse, R82 ;  /* 0x0000005225527221 */ /* 0x040fe40000010100 */
[----:B------:R-:W-:Y:S02]  /*3b70*/  FFMA.FTZ R70, R68, R69, R151 ;  /* 0x0000004544467223 */ /* 0x000fe40000010097 */
        /* <DEDUP_REMOVED lines=9> */
[----:B------:R-:W-:Y:S01]  /*3c10*/  SHF.R.S32.HI R3, RZ, 0x1f, R40 ;  /* 0x0000001fff037819 */ /* 0x000fe20000011428 */
[C---:B------:R-:W-:Y:S01]  /*3c20*/  FADD.FTZ R192, -R37.reuse, R75 ;  /* 0x0000004b25c07221 */ /* 0x040fe20000010100 */
[----:B------:R-:W-:Y:S01]  /*3c30*/  HADD2.F32 R62, -RZ, R4.H1_H1 ;  /* 0x30000004ff3e7230 */ /* 0x000fe20000004100 */
[----:B------:R-:W-:Y:S01]  /*3c40*/  FADD.FTZ R202, -R37, R81 ;  /* 0x0000005125ca7221 */ /* 0x000fe20000010100 */
[----:B------:R-:W-:Y:S01]  /*3c50*/  LEA.HI R3, R3, R40, RZ, 0x3 ;  /* 0x0000002803037211 */ /* 0x000fe200078f18ff */
        /* <DEDUP_REMOVED lines=34> */
[----:B------:R-:W-:Y:S01]  /*3e80*/  FFMA.FTZ R87, R71, R86, R150 ;  /* 0x0000005647577223 */ /* 0x000fe20000010096 */
[----:B------:R-:W-:Y:S01]  /*3e90*/  HADD2.F32 R71, -RZ, R31.H1_H1 ;  /* 0x3000001fff477230 */ /* 0x000fe20000004100 */
[C---:B------:R-:W-:Y:S01]  /*3ea0*/  FMUL.FTZ R91, R41.reuse, R190 ;  /* 0x000000be295b7220 */ /* 0x040fe20000410000 */
[----:B------:R-:W-:Y:S01]  /*3eb0*/  HADD2.F32 R86, -RZ, R43.H0_H0 ;  /* 0x2000002bff567230 */ /* 0x000fe20000004100 */
[----:B------:R-:W-:Y:S01]  /*3ec0*/  FMUL.FTZ R93, R41, R192 ;  /* 0x000000c0295d7220 */ /* 0x000fe20000410000 */
[----:B------:R-:W-:Y:S01]  /*3ed0*/  F2FP.PACK_AB R70, R87, R70 ;  /* 0x000000465746723e */ /* 0x000fe200000000ff */
[C---:B------:R-:W-:Y:S01]  /*3ee0*/  FMUL.FTZ R60, R41.reuse, R194 ;  /* 0x000000c2293c7220 */ /* 0x040fe20000410000 */
[----:B------:R-:W-:Y:S01]  /*3ef0*/  HFMA2.MMA R87, -RZ, RZ, 0, 9.5367431640625e-07 ;  /* 0x00000010ff577435 */ /* 0x000fe200000001ff */
        /* <DEDUP_REMOVED lines=31> */
[----:B------:R-:W-:Y:S01]  /*40f0*/  HADD2.F32 R41, -RZ, R5.H1_H1 ;  /* 0x30000005ff297230 */ /* 0x000fe20000004100 */
[----:B------:R-:W-:Y:S01]  /*4100*/  FFMA.FTZ R95, R95, R71, R140 ;  /* 0x000000475f5f7223 */ /* 0x000fe2000001008c */
[--C-:B------:R-:W-:Y:S01]  /*4110*/  HADD2.F32 R71, -RZ, R35.reuse.H0_H0 ;  /* 0x20000023ff477230 */ /* 0x100fe20000004100 */
        /* <DEDUP_REMOVED lines=10> */
[----:B------:R-:W-:Y:S01]  /*41c0*/  FFMA.FTZ R97, R97, R40, R132 ;  /* 0x0000002861617223 */ /* 0x000fe20000010084 */
[----:B------:R-:W-:Y:S01]  /*41d0*/  LEA.HI.SX32 R40, R3, R156, 0x1d ;  /* 0x0000009c03287211 */ /* 0x000fe200078feaff */
[----:B------:R-:W-:Y:S01]  /*41e0*/  FFMA.FTZ R92, R92, R62, R145 ;  /* 0x0000003e5c5c7223 */ /* 0x000fe20000010091 */
[----:B------:R-:W-:Y:S01]  /*41f0*/  HADD2.F32 R62, -RZ, R39.H0_H0 ;  /* 0x20000027ff3e7230 */ /* 0x000fe20000004100 */
[----:B------:R-:W-:Y:S01]  /*4200*/  FFMA.FTZ R99, R99, R71, R124 ;  /* 0x0000004763637223 */ /* 0x000fe2000001007c */
[----:B------:R-:W-:Y:S01]  /*4210*/  HADD2.F32 R41, -RZ, R28.H1_H1 ;  /* 0x3000001cff297230 */ /* 0x000fe20000004100 */
[----:B------:R-:W-:Y:S01]  /*4220*/  F2FP.PACK_AB R68, R63, R2 ;  /* 0x000000023f44723e */ /* 0x000fe200000000ff */
[----:B------:R-:W-:Y:S01]  /*4230*/  IMAD.WIDE.U32 R2, R40, R87, c[0x0][0x208] ;  /* 0x0000820028027625 */ /* 0x000fe200078e0057 */
[----:B------:R-:W-:Y:S01]  /*4240*/  F2FP.PACK_AB R71, R89, R88 ;  /* 0x000000585947723e */ /* 0x000fe200000000ff */
[----:B------:R-:W-:-:S02]  /*4250*/  HADD2.F32 R67, -RZ, R31.H0_H0 ;  /* 0x2000001fff437230 */ /* 0x000fc40000004100 */
[----:B------:R-:W-:Y:S01]  /*4260*/  FFMA.FTZ R220, R220, R62, R125 ;  /* 0x0000003edcdc7223 */ /* 0x000fe2000001007d */
[--C-:B------:R-:W-:Y:S01]  /*4270*/  HADD2.F32 R62, -RZ, R47.reuse.H0_H0 ;  /* 0x2000002fff3e7230 */ /* 0x100fe20000004100 */
[----:B------:R-:W-:Y:S01]  /*4280*/  FFMA.FTZ R60, R170, R60, R143 ;  /* 0x0000003caa3c7223 */ /* 0x000fe2000001008f */
[----:B------:R0:W-:Y:S01]  /*4290*/  STG.E.128 [R2.64], R68 ;  /* 0x0000004402007986 */ /* 0x0001e2000c101d04 */
[----:B------:R-:W-:Y:S01]  /*42a0*/  FFMA.FTZ R61, R171, R61, R142 ;  /* 0x0000003dab3d7223 */ /* 0x000fe2000001008e */
[----:B------:R-:W-:Y:S01]  /*42b0*/  HADD2.F32 R63, -RZ, R47.H1_H1 ;  /* 0x3000002fff3f7230 */ /* 0x000fe20000004100 */
        /* <DEDUP_REMOVED lines=8> */
[----:B------:R-:W-:-:S02]  /*4340*/  FFMA.FTZ R32, R42, R32, R115 ;  /* 0x000000202a207223 */ /* 0x000fc40000010073 */
[----:B------:R-:W-:Y:S02]  /*4350*/  FFMA.FTZ R33, R193, R33, R114 ;  /* 0x00000021c1217223 */ /* 0x000fe40000010072 */
[----:B------:R-:W-:Y:S02]  /*4360*/  FFMA.FTZ R41, R30, R66, R139 ;  /* 0x000000421e297223 */ /* 0x000fe4000001008b */
[----:B------:R-:W-:Y:S01]  /*4370*/  FFMA.FTZ R64, R173, R64, R138 ;  /* 0x00000040ad407223 */ /* 0x000fe2000001008a */
[----:B0-----:R-:W-:Y:S01]  /*4380*/  F2FP.PACK_AB R71, R99, R220 ;  /* 0x000000dc6347723e */ /* 0x001fe200000000ff */
[----:B------:R-:W-:Y:S02]  /*4390*/  FFMA.FTZ R68, R34, R73, R131 ;  /* 0x0000004922447223 */ /* 0x000fe40000010083 */
        /* <DEDUP_REMOVED lines=54> */
.L_x_26744:
[----:B-1----:R-:W-:Y:S05]  /*4700*/  BSYNC B0 ;  /* 0x0000000000007941 */ /* 0x002fea0003800000 */
.L_x_26743:
[----:B0-----:R-:W-:-:S04]  /*4710*/  MOV R3, c[0x0][0x160] ;  /* 0x0000580000037a02 */ /* 0x001fc80000000f00 */
[----:B------:R-:W-:-:S04]  /*4720*/  LEA R164, R3, R164, 0x2 ;  /* 0x000000a403a47211 */ /* 0x000fc800078e10ff */
[----:B------:R-:W-:-:S13]  /*4730*/  ISETP.GE.AND P0, PT, R164, c[0x0][0x164], PT ;  /* 0x00005900a4007a0c */ /* 0x000fda0003f06270 */
[----:B-----5:R-:W-:Y:S01]  /*4740*/  @P0 CALL.REL.NOINC `(.L_x_26745) ;  /* 0x0000001000000944 */ /* 0x020fe20003c00000 */
[----:B------:R-:W-:Y:S05]  /*4750*/  BRA `(.L_x_26746) ;  /* 0xffffc18000007947 */ /* 0x000fea000383ffff */
.L_x_26745:
[----:B------:R-:W-:Y:S05]  /*4760*/  EXIT ;  /* 0x000000000000794d */ /* 0x000fea0003800000 */
.L_x_26741:
[----:B------:R-:W-:Y:S01]  /*4770*/  HFMA2.MMA R45, -RZ, RZ, 0, 5.9604644775390625e-08 ;  /* 0x00000001ff2d7435 */ /* 0x000fe200000001ff */
[----:B------:R-:W-:Y:S02]  /*4780*/  MOV R36, 0x1f ;  /* 0x0000001f00247802 */ /* 0x000fe40000000f00 */
[----:B------:R-:W-:Y:S02]  /*4790*/  MOV R41, 0xffffffff ;  /* 0xffffffff00297802 */ /* 0x000fe40000000f00 */
[----:B0-----:R-:W-:Y:S02]  /*47a0*/  MOV R2, 0x47c0 ;  /* 0x000047c000027802 */ /* 0x001fe40000000f00 */
[----:B-----5:R-:W-:Y:S05]  /*47b0*/  CALL.REL.NOINC `($__internal_103_$__cuda_sm70_shflsync_bfly_p) ;  /* 0x000009a000007944 */ /* 0x020fea0003c00000 */
[----:B-1----:R-:W-:Y:S01]  /*47c0*/  MOV R2, R45 ;  /* 0x0000002d00027202 */ /* 0x002fe20000000f00 */
[----:B0-----:R-:W-:Y:S05]  /*47d0*/  BRA `(.L_x_26747) ;  /* 0xffffe97000007947 */ /* 0x001fea000383ffff */
.L_x_26742:
[----:B------:R-:W-:Y:S01]  /*47e0*/  HFMA2.MMA R45, -RZ, RZ, 0, 1.1920928955078125e-07 ;  /* 0x00000002ff2d7435 */ /* 0x000fe200000001ff */
[----:B0-----:R-:W-:Y:S02]  /*47f0*/  MOV R32, R44 ;  /* 0x0000002c00207202 */ /* 0x001fe40000000f00 */
[----:B------:R-:W-:Y:S02]  /*4800*/  MOV R36, 0x1f ;  /* 0x0000001f00247802 */ /* 0x000fe40000000f00 */
[----:B------:R-:W-:-:S02]  /*4810*/  MOV R41, 0xffffffff ;  /* 0xffffffff00297802 */ /* 0x000fc40000000f00 */
[----:B------:R-:W-:Y:S02]  /*4820*/  MOV R2, 0x4840 ;  /* 0x0000484000027802 */ /* 0x000fe40000000f00 */
[----:B-----5:R-:W-:Y:S05]  /*4830*/  CALL.REL.NOINC `($__internal_103_$__cuda_sm70_shflsync_bfly_p) ;  /* 0x0000092000007944 */ /* 0x020fea0003c00000 */
[----:B01----:R-:W-:Y:S01]  /*4840*/  FADD.FTZ R32, R44, R45 ;  /* 0x0000002d2c207221 */ /* 0x003fe20000010000 */
[----:B------:R-:W-:Y:S01]  /*4850*/  HFMA2.MMA R45, -RZ, RZ, 0, 2.384185791015625e-07 ;  /* 0x00000004ff2d7435 */ /* 0x000fe200000001ff */
[----:B------:R-:W-:Y:S02]  /*4860*/  MOV R36, 0x1f ;  /* 0x0000001f00247802 */ /* 0x000fe40000000f00 */
[----:B------:R-:W-:Y:S02]  /*4870*/  MOV R41, 0xffffffff ;  /* 0xffffffff00297802 */ /* 0x000fe40000000f00 */
[----:B------:R-:W-:Y:S02]  /*4880*/  MOV R2, 0x48a0 ;  /* 0x000048a000027802 */ /* 0x000fe40000000f00 */
[----:B------:R-:W-:Y:S05]  /*4890*/  CALL.REL.NOINC `($__internal_103_$__cuda_sm70_shflsync_bfly_p) ;  /* 0x000008c000007944 */ /* 0x000fea0003c00000 */
[----:B01----:R-:W-:Y:S01]  /*48a0*/  FADD.FTZ R32, R32, R45 ;  /* 0x0000002d20207221 */ /* 0x003fe20000010000 */
[----:B------:R-:W-:Y:S01]  /*48b0*/  HFMA2.MMA R45, -RZ, RZ, 0, 4.76837158203125e-07 ;  /* 0x00000008ff2d7435 */ /* 0x000fe200000001ff */
[----:B------:R-:W-:Y:S02]  /*48c0*/  MOV R36, 0x1f ;  /* 0x0000001f00247802 */ /* 0x000fe40000000f00 */
[----:B------:R-:W-:-:S02]  /*48d0*/  MOV R41, 0xffffffff ;  /* 0xffffffff00297802 */ /* 0x000fc40000000f00 */
[----:B------:R-:W-:Y:S02]  /*48e0*/  MOV R2, 0x4900 ;  /* 0x0000490000027802 */ /* 0x000fe40000000f00 */
[----:B------:R-:W-:Y:S05]  /*48f0*/  CALL.REL.NOINC `($__internal_103_$__cuda_sm70_shflsync_bfly_p) ;  /* 0x0000086000007944 */ /* 0x000fea0003c00000 */
[----:B01----:R-:W-:Y:S01]  /*4900*/  FADD.FTZ R32, R32, R45 ;  /* 0x0000002d20207221 */ /* 0x003fe20000010000 */
[----:B------:R-:W-:Y:S01]  /*4910*/  HFMA2.MMA R45, -RZ, RZ, 0, 9.5367431640625e-07 ;  /* 0x00000010ff2d7435 */ /* 0x000fe200000001ff */
[----:B------:R-:W-:Y:S02]  /*4920*/  MOV R36, 0x1f ;  /* 0x0000001f00247802 */ /* 0x000fe40000000f00 */
[----:B------:R-:W-:Y:S02]  /*4930*/  MOV R41, 0xffffffff ;  /* 0xffffffff00297802 */ /* 0x000fe40000000f00 */
[----:B------:R-:W-:Y:S02]  /*4940*/  MOV R2, 0x4960 ;  /* 0x0000496000027802 */ /* 0x000fe40000000f00 */
[----:B------:R-:W-:Y:S05]  /*4950*/  CALL.REL.NOINC `($__internal_103_$__cuda_sm70_shflsync_bfly_p) ;  /* 0x0000080000007944 */ /* 0x000fea0003c00000 */
        /* <DEDUP_REMOVED lines=102> */
[----:B------:R-:W-:Y:S05]  /*4fc0*/  CALL.REL.NOINC `($__internal_103_$__cuda_sm70_shflsync_bfly_p) ;  /* 0x0000019000007944 */ /* 0x000fea0003c00000 */
[----:B01----:R-:W-:Y:S01]  /*4fd0*/  FADD.FTZ R32, R32, R45 ;  /* 0x0000002d20207221 */ /* 0x003fe20000010000 */
[----:B------:R-:W-:Y:S01]  /*4fe0*/  HFMA2.MMA R45, -RZ, RZ, 0, 1.1920928955078125e-07 ;  /* 0x00000002ff2d7435 */ /* 0x000fe200000001ff */
[----:B------:R-:W-:Y:S02]  /*4ff0*/  MOV R36, 0x1f ;  /* 0x0000001f00247802 */ /* 0x000fe40000000f00 */
[----:B------:R-:W-:Y:S02]  /*5000*/  MOV R41, 0xffffffff ;  /* 0xffffffff00297802 */ /* 0x000fe40000000f00 */
[----:B------:R-:W-:Y:S02]  /*5010*/  MOV R2, 0x5030 ;  /* 0x0000503000027802 */ /* 0x000fe40000000f00 */
[----:B------:R-:W-:Y:S05]  /*5020*/  CALL.REL.NOINC `($__internal_103_$__cuda_sm70_shflsync_bfly_p) ;  /* 0x0000013000007944 */ /* 0x000fea0003c00000 */
[----:B01----:R-:W-:Y:S01]  /*5030*/  FADD.FTZ R32, R32, R45 ;  /* 0x0000002d20207221 */ /* 0x003fe20000010000 */
[----:B------:R-:W-:Y:S01]  /*5040*/  HFMA2.MMA R45, -RZ, RZ, 0, 2.384185791015625e-07 ;  /* 0x00000004ff2d7435 */ /* 0x000fe200000001ff */
[----:B------:R-:W-:Y:S02]  /*5050*/  MOV R36, 0x1f ;  /* 0x0000001f00247802 */ /* 0x000fe40000000f00 */
[----:B------:R-:W-:-:S02]  /*5060*/  MOV R41, 0xffffffff ;  /* 0xffffffff00297802 */ /* 0x000fc40000000f00 */
[----:B------:R-:W-:Y:S02]  /*5070*/  MOV R2, 0x5090 ;  /* 0x0000509000027802 */ /* 0x000fe40000000f00 */
[----:B------:R-:W-:Y:S05]  /*5080*/  CALL.REL.NOINC `($__internal_103_$__cuda_sm70_shflsync_bfly_p) ;  /* 0x000000d000007944 */ /* 0x000fea0003c00000 */
[----:B01----:R-:W-:Y:S01]  /*5090*/  FADD.FTZ R32, R32, R45 ;  /* 0x0000002d20207221 */ /* 0x003fe20000010000 */
[----:B------:R-:W-:Y:S01]  /*50a0*/  HFMA2.MMA R45, -RZ, RZ, 0, 4.76837158203125e-07 ;  /* 0x00000008ff2d7435 */ /* 0x000fe200000001ff */
[----:B------:R-:W-:Y:S02]  /*50b0*/  MOV R36, 0x1f ;  /* 0x0000001f00247802 */ /* 0x000fe40000000f00 */
[----:B------:R-:W-:Y:S02]  /*50c0*/  MOV R41, 0xffffffff ;  /* 0xffffffff00297802 */ /* 0x000fe40000000f00 */
[----:B------:R-:W-:Y:S02]  /*50d0*/  MOV R2, 0x50f0 ;  /* 0x000050f000027802 */ /* 0x000fe40000000f00 */
[----:B------:R-:W-:Y:S05]  /*50e0*/  CALL.REL.NOINC `($__internal_103_$__cuda_sm70_shflsync_bfly_p) ;  /* 0x0000007000007944 */ /* 0x000fea0003c00000 */
[----:B01----:R-:W-:Y:S01]  /*50f0*/  FADD.FTZ R32, R32, R45 ;  /* 0x0000002d20207221 */ /* 0x003fe20000010000 */
[----:B------:R-:W-:Y:S01]  /*5100*/  HFMA2.MMA R45, -RZ, RZ, 0, 9.5367431640625e-07 ;  /* 0x00000010ff2d7435 */ /* 0x000fe200000001ff */
[----:B------:R-:W-:Y:S02]  /*5110*/  MOV R36, 0x1f ;  /* 0x0000001f00247802 */ /* 0x000fe40000000f00 */
[----:B------:R-:W-:-:S02]  /*5120*/  MOV R41, 0xffffffff ;  /* 0xffffffff00297802 */ /* 0x000fc40000000f00 */
[----:B------:R-:W-:Y:S02]  /*5130*/  MOV R2, 0x5150 ;  /* 0x0000515000027802 */ /* 0x000fe40000000f00 */
[----:B------:R-:W-:Y:S05]  /*5140*/  CALL.REL.NOINC `($__internal_103_$__cuda_sm70_shflsync_bfly_p) ;  /* 0x0000001000007944 */ /* 0x000fea0003c00000 */
[----:B01----:R-:W-:Y:S05]  /*5150*/  BRA `(.L_x_26748) ;  /* 0xffffe73000007947 */ /* 0x003fea000383ffff */
        .weak           $__internal_103_$__cuda_sm70_shflsync_bfly_p
        .type           $__internal_103_$__cuda_sm70_shflsync_bfly_p,@function
        .size           $__internal_103_$__cuda_sm70_shflsync_bfly_p,(.L_x_43163 - $__internal_103_$__cuda_sm70_shflsync_bfly_p)
$__internal_103_$__cuda_sm70_shflsync_bfly_p:
[----:B------:R-:W-:Y:S01]  /*5160*/  HFMA2.MMA R3, -RZ, RZ, 0, 0 ;  /* 0x00000000ff037435 */ /* 0x000fe200000001ff */
[----:B------:R-:W-:Y:S04]  /*5170*/  WARPSYNC R41 ;  /* 0x0000002900007348 */ /* 0x000fe80003800000 */
[----:B------:R0:W1:Y:S01]  /*5180*/  SHFL.BFLY PT, R45, R32, R45, R36 ;  /* 0x0c00002d202d7389 */ /* 0x00006200000e0024 */
[----:B------:R-:W-:Y:S05]  /*5190*/  RET.REL.NODEC R2 `(_ZN10layer_norm13ln_fwd_kernelINS_13Kernel_traitsI6__halfS2_fS2_fjLj1536ELj1ELj4ELj1ELj16ENS_18Kernel_traits_baseILj1536ES2_S2_fS2_fjLj128EEEEELb0ELb1ELb1ELb1EEEvNS_9FwdParamsE) ;  /* 0xffffae6002007950 */ /* 0x000fea0003c3ffff */
.L_x_26749:
        /* <DEDUP_REMOVED lines=14> */
.L_x_43163:


//--------------------- .text._ZN10layer_norm13ln_fwd_kernelINS_13Kernel_traitsI6__halfS2_fS2_fjLj1536ELj1ELj4ELj1ELj16ENS_18Kernel_traits_baseILj1536ES2_S2_fS2_fjLj128EEEEELb1ELb0ELb0ELb0EEEvNS_9FwdParamsE --------------------------
	.section	.text._ZN10layer_norm13ln_fwd_kernelINS_13Kernel_traitsI6__halfS2_fS2_fjLj1536ELj1ELj4ELj1ELj16ENS_18Kernel_traits_baseILj1536ES2_S2_fS2_fjLj128EEEEELb1ELb0ELb0ELb0EEEvNS_9FwdParamsE,"ax",@progbits
	.sectioninfo	@"SHI_REGISTERS=205"
	.align	128
        .global         _ZN10layer_norm13ln_fwd_kernelINS_13Kernel_traitsI6__halfS2_fS2_fjLj1536ELj1ELj4ELj1ELj16ENS_18Kernel_traits_baseILj1536ES2_S2_fS2_fjLj128EEEEELb1ELb0ELb0ELb0EEEvNS_9FwdParamsE
        .type           _ZN10layer_norm13ln_fwd_kernelINS_13Kernel_traitsI6__halfS2_fS2_fjLj1536ELj1ELj4ELj1ELj16ENS_18Kernel_traits_baseILj1536ES2_S2_fS2_fjLj128EEEEELb1ELb0ELb0ELb0EEEvNS_9FwdParamsE,@function
        .size           _ZN10layer_norm13ln_fwd_kernelINS_13Kernel_traitsI6__halfS2_fS2_fjLj1536ELj1ELj4ELj1ELj16ENS_18Kernel_traits_baseILj1536ES2_S2_fS2_fjLj128EEEEELb1ELb0ELb0ELb0EEEvNS_9FwdParamsE,(.L_x_43164 - _ZN10layer_norm13ln_fwd_kernelINS_13Kernel_traitsI6__halfS2_fS2_fjLj1536ELj1ELj4ELj1ELj16ENS_18Kernel_traits_baseILj1536ES2_S2_fS2_fjLj128EEEEELb1ELb0ELb0ELb0EEEvNS_9FwdParamsE)
        .other          _ZN10layer_norm13ln_fwd_kernelINS_13Kernel_traitsI6__halfS2_fS2_fjLj1536ELj1ELj4ELj1ELj16ENS_18Kernel_traits_baseILj1536ES2_S2_fS2_fjLj128EEEEELb1ELb0ELb0ELb0EEEvNS_9FwdParamsE,@"STO_CUDA_ENTRY STV_DEFAULT"
_ZN10layer_norm13ln_fwd_kernelINS_13Kernel_traitsI6__halfS2_fS2_fjLj1536ELj1ELj4ELj1ELj16ENS_18Kernel_traits_baseILj1536ES2_S2_fS2_fjLj128EEEEELb1ELb0ELb0ELb0EEEvNS_9FwdParamsE:
.text._ZN10layer_norm13ln_fwd_kernelINS_13Kernel_traitsI6__halfS2_fS2_fjLj1536ELj1ELj4ELj1ELj16ENS_18Kernel_traits_baseILj1536ES2_S2_fS2_fjLj128EEEEELb1ELb0ELb0ELb0EEEvNS_9FwdParamsE:
[----:B------:R-:W-:Y:S02]  /*0000*/  IMAD.MOV.U32 R1, RZ, RZ, c[0x0][0x28] ;  /* 0x00000a00ff017624 */ /* 0x000fe400078e00ff */
[----:B------:R-:W-:Y:S01]  /*0010*/  ULDC.U8 UR4, c[0x0][0x244] ;  /* 0x0000910000047ab9 */ /* 0x000fe20000000000 */
[----:B------:R-:W-:Y:S01]  /*0020*/  IMAD.MOV.U32 R88, RZ, RZ, c[0x0][0x238] ;  /* 0x00008e00ff587624 */ /* 0x000fe200078e00ff */
[----:B------:R-:W-:Y:S01]  /*0030*/  ISETP.NE.AND P0, PT, RZ, UR4, PT ;  /* 0x00000004ff007c0c */ /* 0x000fe2000bf05270 */
[----:B------:R-:W-:Y:S01]  /*0040*/  IMAD.MOV.U32 R89, RZ, RZ, c[0x0][0x23c] ;  /* 0x00008f00ff597624 */ /* 0x000fe200078e00ff */
[----:B------:R-:W-:-:S11]  /*0050*/  ULDC.64 UR4, c[0x0][0x118] ;  /* 0x0000460000047ab9 */ /* 0x000fd60000000a00 */
[----:B------:R-:W-:Y:S01]  /*0060*/  @P0 MOV R2, R88 ;  /* 0x0000005800020202 */ /* 0x000fe20000000f00 */
        /* <DEDUP_REMOVED lines=43> */
[----:B------:R-:W-:Y:S02]  /*0320*/  IADD3 R45, R119, 0x76cf5d0a, RZ ;  /* 0x76cf5d0a772d7810 */ /* 0x000fe40007ffe0ff */
[----:B------:R-:W-:Y:S01]  /*0330*/  LOP3.LUT R8, R7, R2, R108, 0x96, !PT ;  /* 0x0000000207087212 */ /* 0x000fe200078e966c */
[----:B------:R-:W-:Y:S01]  /*0340*/  IMAD.WIDE.U32 R2, R3, -0x326172a9, RZ ;  /* 0xcd9e8d5703027825 */ /* 0x000fe200078e00ff */
[----:B------:R-:W-:Y:S02]  /*0350*/  IADD3 R44, R119, 0x32370b8f, RZ ;  /* 0x32370b8f772c7810 */ /* 0x000fe40007ffe0ff */
[----:B------:R-:W-:Y:S01]  /*0360*/  IADD3 R42, R118, -0x255992d5, RZ ;  /* 0xdaa66d2b762a7810 */ /* 0x000fe20007ffe0ff */
[----:B------:R-:W-:Y:S01]  /*0370*/  IMAD.WIDE.U32 R8, R8, -0x326172a9, RZ ;  /* 0xcd9e8d5708087825 */ /* 0x000fe200078e00ff */
[----:B------:R-:W-:Y:S02]  /*0380*/  LOP3.LUT R3, R3, R47, R4, 0x96, !PT ;  /* 0x0000002f03037212 */ /* 0x000fe400078e9604 */
[----:B------:R-:W-:-:S02]  /*0390*/  IADD3 R41, R118, 0x78dde6e4, RZ ;  /* 0x78dde6e476297810 */ /* 0x000fc40007ffe0ff */
[----:B------:R-:W-:Y:S01]  /*03a0*/  LOP3.LUT R12, R9, R2, R46, 0x96, !PT ;  /* 0x00000002090c7212 */ /* 0x000fe200078e962e */
[----:B------:R-:W-:Y:S01]  /*03b0*/  IMAD.WIDE.U32 R2, R3, -0x2daee0ad, RZ ;  /* 0xd2511f5303027825 */ /* 0x000fe200078e00ff */
[----:B------:R-:W-:-:S03]  /*03c0*/  IADD3 R40, R119, -0x126145ec, RZ ;  /* 0xed9eba1477287810 */ /* 0x000fc60007ffe0ff */
        /* <DEDUP_REMOVED lines=19> */
.L_x_26751:
[----:B0-----:R-:W-:Y:S05]  /*0500*/  BSYNC B0 ;  /* 0x0000000000007941 */ /* 0x001fea0003800000 */
.L_x_26750:
        /* <DEDUP_REMOVED lines=13> */
.L_x_26753:
[----:B0-----:R-:W-:Y:S05]  /*05e0*/  BSYNC B0 ;  /* 0x0000000000007941 */ /* 0x001fea0003800000 */
.L_x_26752:
        /* <DEDUP_REMOVED lines=13> */
.L_x_26755:
[----:B0-----:R-:W-:Y:S05]  /*06c0*/  BSYNC B0 ;  /* 0x0000000000007941 */ /* 0x001fea0003800000 */
.L_x_26754:
        /* <DEDUP_REMOVED lines=13> */
.L_x_26757:
[----:B0-----:R-:W-:Y:S05]  /*07a0*/  BSYNC B0 ;  /* 0x0000000000007941 */ /* 0x001fea0003800000 */
.L_x_26756:
        /* <DEDUP_REMOVED lines=13> */
.L_x_26759:
[----:B0-----:R-:W-:Y:S05]  /*0880*/  BSYNC B0 ;  /* 0x0000000000007941 */ /* 0x001fea0003800000 */
.L_x_26758:
        /* <DEDUP_REMOVED lines=21> */
.L_x_26761:
[----:B0-----:R-:W-:Y:S05]  /*09e0*/  BSYNC B0 ;  /* 0x0000000000007941 */ /* 0x001fea0003800000 */
.L_x_26760:
        /* <DEDUP_REMOVED lines=16> */
[----:B------:R-:W-:Y:S01]  /*0af0*/  IADD3 R168, R119, -0x24c28bd8, RZ ;  /* 0xdb3d742877a87810 */ /* 0x000fe20007ffe0ff */
[----:B------:R-:W-:Y:S01]  /*0b00*/  HADD2.F32 R149, -RZ, R57.H1_H1 ;  /* 0x30000039ff957230 */ /* 0x000fe20000004100 */
[----:B------:R-:W-:Y:S01]  /*0b10*/  IMAD.WIDE.U32 R56, R89, -0x2daee0ad, RZ ;  /* 0xd2511f5359387825 */ /* 0x000fe200078e00ff */
[--C-:B------:R-:W-:Y:S01]  /*0b20*/  HADD2.F32 R148, -RZ, R58.reuse.H0_H0 ;  /* 0x2000003aff947230 */ /* 0x100fe20000004100 */
[C---:B------:R-:W-:Y:S01]  /*0b30*/  IADD3 R167, R118.reuse, -0xe443238, RZ ;  /* 0xf1bbcdc876a77810 */ /* 0x040fe20007ffe0ff */
[----:B------:R-:W-:Y:S01]  /*0b40*/  HADD2.F32 R151, -RZ, R58.H1_H1 ;  /* 0x3000003aff977230 */ /* 0x000fe20000004100 */
[----:B------:R-:W-:Y:S01]  /*0b50*/  IADD3 R178, R118, -0x700cb87f, RZ ;  /* 0x8ff3478176b27810 */ /* 0x000fe20007ffe0ff */
[--C-:B------:R-:W-:Y:S01]  /*0b60*/  HADD2.F32 R150, -RZ, R59.reuse.H0_H0 ;  /* 0x2000003bff967230 */ /* 0x100fe20000004100 */
[----:B------:R-:W-:Y:S01]  /*0b70*/  LOP3.LUT R86, R57, R86, R154, 0x96, !PT ;  /* 0x0000005639567212 */ /* 0x000fe200078e969a */
[----:B------:R-:W-:Y:S01]  /*0b80*/  HADD2.F32 R155, -RZ, R59.H1_H1 ;  /* 0x3000003bff9b7230 */ /* 0x000fe20000004100 */
[----:B------:R-:W-:Y:S01]  /*0b90*/  IMAD.WIDE.U32 R58, R85, -0x326172a9, RZ ;  /* 0xcd9e8d57553a7825 */ /* 0x000fe200078e00ff */
[--C-:B------:R-:W-:Y:S01]  /*0ba0*/  HADD2.F32 R166, -RZ, R48.reuse.H0_H0 ;  /* 0x20000030ffa67230 */ /* 0x100fe20000004100 */
[----:B------:R-:W-:Y:S01]  /*0bb0*/  IADD3 R176, R119, -0x695add53, RZ ;  /* 0x96a522ad77b07810 */ /* 0x000fe20007ffe0ff */
[----:B------:R-:W-:Y:S01]  /*0bc0*/  HADD2.F32 R171, -RZ, R48.H1_H1 ;  /* 0x30000030ffab7230 */ /* 0x000fe20000004100 */
[----:B------:R-:W-:Y:S01]  /*0bd0*/  IMAD.HI.U32 R48, R86, -0x326172a9, RZ ;  /* 0xcd9e8d5756307827 */ /* 0x000fe200078e00ff */
[----:B------:R-:W-:Y:S01]  /*0be0*/  LOP3.LUT R84, R59, R84, R152, 0x96, !PT ;  /* 0x000000543b547212 */ /* 0x000fe200078e9698 */
[--C-:B------:R-:W-:Y:S01]  /*0bf0*/  HADD2.F32 R169, -RZ, R49.reuse.H0_H0 ;  /* 0x20000031ffa97230 */ /* 0x100fe20000004100 */
[----:B------:R-:W-:Y:S01]  /*0c00*/  LOP3.LUT R189, R88, 0x3, RZ, 0xc0, !PT ;  /* 0x0000000358bd7812 */ /* 0x000fe200078ec0ff */
[----:B------:R-:W-:Y:S01]  /*0c10*/  HADD2.F32 R173, -RZ, R49.H1_H1 ;  /* 0x30000031ffad7230 */ /* 0x000fe20000004100 */
[----:B------:R-:W-:Y:S01]  /*0c20*/  LOP3.LUT R58, R48, R58, R167, 0x96, !PT ;  /* 0x0000003a303a7212 */ /* 0x000fe200078e96a7 */
[----:B------:R-:W-:Y:S01]  /*0c30*/  IMAD.HI.U32 R49, R84, -0x2daee0ad, RZ ;  /* 0xd2511f5354317827 */ /* 0x000fe200078e00ff */
[--C-:B------:R-:W-:Y:S01]  /*0c40*/  HADD2.F32 R32, -RZ, R24.reuse.H0_H0 ;  /* 0x20000018ff207230 */ /* 0x100fe20000004100 */
[----:B------:R-:W-:Y:S01]  /*0c50*/  ULDC.U8 UR6, c[0x0][0x1f0] ;  /* 0x00007c0000067ab9 */ /* 0x000fe20000000000 */
[----:B------:R-:W-:Y:S01]  /*0c60*/  HADD2.F32 R33, -RZ, R24.H1_H1 ;  /* 0x30000018ff217230 */ /* 0x000fe20000004100 */
[----:B------:R-:W-:Y:S01]  /*0c70*/  IMAD R187, R86, -0x326172a9, RZ ;  /* 0xcd9e8d5756bb7824 */ /* 0x000fe200078e02ff */
[----:B------:R-:W-:Y:S01]  /*0c80*/  LOP3.LUT R56, R49, R56, R168, 0x96, !PT ;  /* 0x0000003831387212 */ /* 0x000fe200078e96a8 */
[----:B------:R-:W-:Y:S01]  /*0c90*/  IMAD R185, R84, -0x2daee0ad, RZ ;  /* 0xd2511f5354b97824 */ /* 0x000fe200078e02ff */
[--C-:B------:R-:W-:Y:S01]  /*0ca0*/  HADD2.F32 R30, -RZ, R25.reuse.H0_H0 ;  /* 0x20000019ff1e7230 */ /* 0x100fe20000004100 */
[----:B------:R-:W-:Y:S01]  /*0cb0*/  IMAD.HI.U32 R48, R58, -0x2daee0ad, RZ ;  /* 0xd2511f533a307827 */ /* 0x000fe200078e00ff */
[----:B------:R-:W-:-:S02]  /*0cc0*/  HADD2.F32 R31, -RZ, R25.H1_H1 ;  /* 0x30000019ff1f7230 */ /* 0x000fc40000004100 */
[--C-:B------:R-:W-:Y:S01]  /*0cd0*/  HADD2.F32 R28, -RZ, R26.reuse.H0_H0 ;  /* 0x2000001aff1c7230 */ /* 0x100fe20000004100 */
[----:B------:R-:W-:Y:S01]  /*0ce0*/  IMAD.HI.U32 R49, R56, -0x326172a9, RZ ;  /* 0xcd9e8d5738317827 */ /* 0x000fe200078e00ff */
[----:B------:R-:W-:Y:S01]  /*0cf0*/  HADD2.F32 R29, -RZ, R26.H1_H1 ;  /* 0x3000001aff1d7230 */ /* 0x000fe20000004100 */
[----:B------:R-:W-:Y:S01]  /*0d00*/  LOP3.LUT R185, R48, R185, R176, 0x96, !PT ;  /* 0x000000b930b97212 */ /* 0x000fe200078e96b0 */
[--C-:B------:R-:W-:Y:S01]  /*0d10*/  HADD2.F32 R12, -RZ, R10.reuse.H0_H0 ;  /* 0x2000000aff0c7230 */ /* 0x100fe20000004100 */
[----:B------:R-:W-:Y:S01]  /*0d20*/  IMAD.MOV.U32 R191, RZ, RZ, RZ ;  /* 0x000000ffffbf7224 */ /* 0x000fe200078e00ff */
[----:B------:R-:W-:Y:S01]  /*0d30*/  HADD2.F32 R13, -RZ, R10.H1_H1 ;  /* 0x3000000aff0d7230 */ /* 0x000fe20000004100 */
[----:B------:R-:W-:Y:S01]  /*0d40*/  LOP3.LUT R187, R49, R187, R178, 0x96, !PT ;  /* 0x000000bb31bb7212 */ /* 0x000fe200078e96b2 */
[----:B------:R-:W-:Y:S01]  /*0d50*/  HADD2.F32 R26, -RZ, R27.H0_H0 ;  /* 0x2000001bff1a7230 */ /* 0x000fe20000004100 */
        /* <DEDUP_REMOVED lines=77> */
.L_x_27125:
        /* <DEDUP_REMOVED lines=38> */
.L_x_26765:
[----:B0-----:R-:W-:Y:S02]  /*1490*/  IMAD.MOV.U32 R156, RZ, RZ, R192 ;  /* 0x000000ffff9c7224 */ /* 0x001fe400078e00c0 */
.L_x_26766:
[----:B------:R-:W-:Y:S05]  /*14a0*/  BSYNC B1 ;  /* 0x0000000000017941 */ /* 0x000fea0003800000 */
.L_x_26764:
        /* <DEDUP_REMOVED lines=16> */
.L_x_26770:
[----:B------:R-:W-:Y:S05]  /*15b0*/  BSYNC B2 ;  /* 0x0000000000027941 */ /* 0x000fea0003800000 */
.L_x_26769:
        /* <DEDUP_REMOVED lines=44> */
.L_x_26768:
[----:B------:R-:W-:Y:S05]  /*1880*/  BSYNC B1 ;  /* 0x0000000000017941 */ /* 0x000fea0003800000 */
.L_x_26767:
[----:B------:R-:W0:Y:S01]  /*1890*/  I2F.U32 R57, R156 ;  /* 0x0000009c00397306 */ /* 0x000e220000201000 */
[----:B------:R-:W-:Y:S01]  /*18a0*/  HFMA2.MMA R196, -RZ, RZ, 0.1171875, 0 ;  /* 0x2f800000ffc47435 */ /* 0x000fe200000001ff */
[----:B-----5:R-:W-:Y:S01]  /*18b0*/  HADD2.F32 R56, -RZ, R60.H0_H0 ;  /* 0x2000003cff387230 */ /* 0x020fe20000004100 */
[----:B------:R-:W-:Y:S01]  /*18c0*/  LOP3.LUT R38, R38, 0xfffffffb, RZ, 0xc0, !PT ;  /* 0xfffffffb26267812 */ /* 0x000fe200078ec0ff */
[----:B------:R-:W-:Y:S01]  /*18d0*/  BSSY B1, `(.L_x_26771) ;  /* 0x0000016000017945 */ /* 0x000fe20003800000 */
[----:B------:R-:W-:Y:S02]  /*18e0*/  ISETP.NE.U32.AND P0, PT, RZ, c[0x0][0x180], PT ;  /* 0x00006000ff007a0c */ /* 0x000fe40003f05070 */
        /* <DEDUP_REMOVED lines=19> */
.L_x_26772:
[----:B------:R-:W-:Y:S02]  /*1a20*/  MOV R158, R192 ;  /* 0x000000c0009e7202 */ /* 0x000fe40000000f00 */
.L_x_26773:
[----:B------:R-:W-:Y:S05]  /*1a30*/  BSYNC B1 ;  /* 0x0000000000017941 */ /* 0x000fea0003800000 */
.L_x_26771:
        /* <DEDUP_REMOVED lines=16> */
.L_x_26777:
[----:B------:R-:W-:Y:S05]  /*1b40*/  BSYNC B2 ;  /* 0x0000000000027941 */ /* 0x000fea0003800000 */
.L_x_26776:
        /* <DEDUP_REMOVED lines=44> */
.L_x_26775:
[----:B------:R-:W-:Y:S05]  /*1e10*/  BSYNC B1 ;  /* 0x0000000000017941 */ /* 0x000fea0003800000 */
.L_x_26774:
[----:B------:R-:W0:Y:S01]  /*1e20*/  I2F.U32 R57, R158 ;  /* 0x0000009e00397306 */ /* 0x000e220000201000 */
[----:B------:R-:W-:Y:S01]  /*1e30*/  HADD2.F32 R60, -RZ, R60.H1_H1 ;  /* 0x3000003cff3c7230 */ /* 0x000fe20000004100 */
[----:B------:R-:W-:Y:S01]  /*1e40*/  LOP3.LUT R38, R38, 0xfffffffd, RZ, 0xc0, !PT ;  /* 0xfffffffd26267812 */ /* 0x000fe200078ec0ff */
[----:B------:R-:W-:Y:S03]  /*1e50*/  BSSY B1, `(.L_x_26778) ;  /* 0x0000014000017945 */ /* 0x000fe60003800000 */
        /* <DEDUP_REMOVED lines=18> */
.L_x_26779:
[----:B------:R-:W-:Y:S02]  /*1f80*/  IMAD.MOV.U32 R158, RZ, RZ, R192 ;  /* 0x000000ffff9e7224 */ /* 0x000fe400078e00c0 */
.L_x_26780:
[----:B------:R-:W-:Y:S05]  /*1f90*/  BSYNC B1 ;  /* 0x0000000000017941 */ /* 0x000fea0003800000 */
.L_x_26778:
        /* <DEDUP_REMOVED lines=16> */
.L_x_26784:
[----:B------:R-:W-:Y:S05]  /*20a0*/  BSYNC B2 ;  /* 0x0000000000027941 */ /* 0x000fea0003800000 */
.L_x_26783:
        /* <DEDUP_REMOVED lines=44> */
.L_x_26782:
[----:B------:R-:W-:Y:S05]  /*2370*/  BSYNC B1 ;  /* 0x0000000000017941 */ /* 0x000fea0003800000 */
.L_x_26781:
        /* <DEDUP_REMOVED lines=20> */
.L_x_26786:
[----:B------:R-:W-:Y:S02]  /*24c0*/  MOV R189, R192 ;  /* 0x000000c000bd7202 */ /* 0x000fe40000000f00 */
.L_x_26787:
[----:B------:R-:W-:Y:S05]  /*24d0*/  BSYNC B1 ;  /* 0x0000000000017941 */ /* 0x000fea0003800000 */
.L_x_26785:
        /* <DEDUP_REMOVED lines=16> */
.L_x_26791:
[----:B------:R-:W-:Y:S05]  /*25e0*/  BSYNC B2 ;  /* 0x0000000000027941 */ /* 0x000fea0003800000 */
.L_x_26790:
        /* <DEDUP_REMOVED lines=44> */
.L_x_26789:
[----:B------:R-:W-:Y:S05]  /*28b0*/  BSYNC B1 ;  /* 0x0000000000017941 */ /* 0x000fea0003800000 */
.L_x_26788:
        /* <DEDUP_REMOVED lines=20> */
.L_x_26793:
[----:B------:R-:W-:Y:S02]  /*2a00*/  IMAD.MOV.U32 R158, RZ, RZ, R192 ;  /* 0x000000ffff9e7224 */ /* 0x000fe400078e00c0 */
.L_x_26794:
[----:B------:R-:W-:Y:S05]  /*2a10*/  BSYNC B1 ;  /* 0x0000000000017941 */ /* 0x000fea0003800000 */
.L_x_26792:
        /* <DEDUP_REMOVED lines=16> */
.L_x_26798:
[----:B------:R-:W-:Y:S05]  /*2b20*/  BSYNC B2 ;  /* 0x0000000000027941 */ /* 0x000fea0003800000 */
.L_x_26797:
        /* <DEDUP_REMOVED lines=44> */
.L_x_26796:
[----:B------:R-:W-:Y:S05]  /*2df0*/  BSYNC B1 ;  /* 0x0000000000017941 */ /* 0x000fea0003800000 */
.L_x_26795:
        /* <DEDUP_REMOVED lines=20> */
.L_x_26800:
[----:B------:R-:W-:Y:S02]  /*2f40*/  MOV R189, R192 ;  /* 0x000000c000bd7202 */ /* 0x000fe40000000f00 */
.L_x_26801:
[----:B------:R-:W-:Y:S05]  /*2f50*/  BSYNC B1 ;  /* 0x0000000000017941 */ /* 0x000fea0003800000 */
.L_x_26799:
        /* <DEDUP_REMOVED lines=16> */
.L_x_26805:
[----:B------:R-:W-:Y:S05]  /*3060*/  BSYNC B2 ;  /* 0x0000000000027941 */ /* 0x000fea0003800000 */
.L_x_26804:
        /* <DEDUP_REMOVED lines=44> */
.L_x_26803:
[----:B------:R-:W-:Y:S05]  /*3330*/  BSYNC B1 ;  /* 0x0000000000017941 */ /* 0x000fea0003800000 */
.L_x_26802:
        /* <DEDUP_REMOVED lines=20> */
.L_x_26807:
[----:B------:R-:W-:Y:S02]  /*3480*/  IMAD.MOV.U32 R197, RZ, RZ, R192 ;  /* 0x000000ffffc57224 */ /* 0x000fe400078e00c0 */
.L_x_26808:
[----:B------:R-:W-:Y:S05]  /*3490*/  BSYNC B1 ;  /* 0x0000000000017941 */ /* 0x000fea0003800000 */
.L_x_26806:
        /* <DEDUP_REMOVED lines=16> */
.L_x_26812:
[----:B------:R-:W-:Y:S05]  /*35a0*/  BSYNC B2 ;  /* 0x0000000000027941 */ /* 0x000fea0003800000 */
.L_x_26811:
        /* <DEDUP_REMOVED lines=44> */
.L_x_26810:
[----:B------:R-:W-:Y:S05]  /*3870*/  BSYNC B1 ;  /* 0x0000000000017941 */ /* 0x000fea0003800000 */
.L_x_26809:
        /* <DEDUP_REMOVED lines=20> */
.L_x_26814:
[----:B------:R-:W-:Y:S02]  /*39c0*/  MOV R197, R192 ;  /* 0x000000c000c57202 */ /* 0x000fe40000000f00 */
.L_x_26815:
[----:B------:R-:W-:Y:S05]  /*39d0*/  BSYNC B1 ;  /* 0x0000000000017941 */ /* 0x000fea0003800000 */
.L_x_26813:
        /* <DEDUP_REMOVED lines=18> */
.L_x_26819:
[----:B------:R-:W-:Y:S05]  /*3b00*/  BSYNC B2 ;  /* 0x0000000000027941 */ /* 0x000fea0003800000 */
.L_x_26818:
        /* <DEDUP_REMOVED lines=44> */
.L_x_26817:
[----:B------:R-:W-:Y:S05]  /*3dd0*/  BSYNC B1 ;  /* 0x0000000000017941 */ /* 0x000fea0003800000 */
.L_x_26816:
[----:B------:R-:W0:Y:S01]  /*3de0*/  I2F.U32 R107, R197 ;  /* 0x000000c5006b7306 */ /* 0x000e220000201000 */
[----:B------:R-:W-:Y:S01]  /*3df0*/  HADD2.F32 R106, -RZ, R63.H1_H1 ;  /* 0x3000003fff6a7230 */ /* 0x000fe20000004100 */
[----:B------:R-:W-:Y:S02]  /*3e00*/  SEL R158, RZ, 0x1, P1 ;  /* 0x00000001ff9e7807 */ /* 0x000fe40000800000 */
[----:B------:R-:W-:Y:S02]  /*3e10*/  LEA R104, P1, R193, c[0x0][0x188], 0x5 ;  /* 0x00006200c1687a11 */ /* 0x000fe400078228ff */
        /* <DEDUP_REMOVED lines=30> */
.L_x_26763:
[----:B------:R-:W-:Y:S05]  /*4000*/  BSYNC B0 ;  /* 0x0000000000007941 */ /* 0x000fea0003800000 */
.L_x_26762:
        /* <DEDUP_REMOVED lines=24> */
.L_x_26823:
[----:B01----:R-:W-:Y:S02]  /*4190*/  IMAD.MOV.U32 R156, RZ, RZ, R192 ;  /* 0x000000ffff9c7224 */ /* 0x003fe400078e00c0 */
.L_x_26824:
[----:B------:R-:W-:Y:S05]  /*41a0*/  BSYNC B1 ;  /* 0x0000000000017941 */ /* 0x000fea0003800000 */
.L_x_26822:
        /* <DEDUP_REMOVED lines=16> */
.L_x_26828:
[----:B------:R-:W-:Y:S05]  /*42b0*/  BSYNC B2 ;  /* 0x0000000000027941 */ /* 0x000fea0003800000 */
.L_x_26827:
        /* <DEDUP_REMOVED lines=44> */
.L_x_26826:
[----:B------:R-:W-:Y:S05]  /*4580*/  BSYNC B1 ;  /* 0x0000000000017941 */ /* 0x000fea0003800000 */
.L_x_26825:
[----:B------:R-:W0:Y:S01]  /*4590*/  I2F.U32 R64, R156 ;  /* 0x0000009c00407306 */ /* 0x000e220000201000 */
[----:B------:R-:W-:Y:S01]  /*45a0*/  IMAD.MOV.U32 R197, RZ, RZ, 0x2f800000 ;  /* 0x2f800000ffc57424 */ /* 0x000fe200078e00ff */
        /* <DEDUP_REMOVED lines=23> */
.L_x_26830:
[----:B------:R-:W-:Y:S02]  /*4720*/  IMAD.MOV.U32 R158, RZ, RZ, R192 ;  /* 0x000000ffff9e7224 */ /* 0x000fe400078e00c0 */
.L_x_26831:
[----:B------:R-:W-:Y:S05]  /*4730*/  BSYNC B1 ;  /* 0x0000000000017941 */ /* 0x000fea0003800000 */
.L_x_26829:
        /* <DEDUP_REMOVED lines=16> */
.L_x_26835:
[----:B------:R-:W-:Y:S05]  /*4840*/  BSYNC B2 ;  /* 0x0000000000027941 */ /* 0x000fea0003800000 */
.L_x_26834:
        /* <DEDUP_REMOVED lines=44> */
.L_x_26833:
[----:B------:R-:W-:Y:S05]  /*4b10*/  BSYNC B1 ;  /* 0x0000000000017941 */ /* 0x000fea0003800000 */
.L_x_26832:
        /* <DEDUP_REMOVED lines=22> */
.L_x_26837:
[----:B------:R-:W-:Y:S02]  /*4c80*/  MOV R158, R192 ;  /* 0x000000c0009e7202 */ /* 0x000fe40000000f00 */
.L_x_26838:
[----:B------:R-:W-:Y:S05]  /*4c90*/  BSYNC B1 ;  /* 0x0000000000017941 */ /* 0x000fea0003800000 */
.L_x_26836:
        /* <DEDUP_REMOVED lines=16> */
.L_x_26842:
[----:B------:R-:W-:Y:S05]  /*4da0*/  BSYNC B2 ;  /* 0x0000000000027941 */ /* 0x000fea0003800000 */
.L_x_26841:
        /* <DEDUP_REMOVED lines=44> */
.L_x_26840:
[----:B------:R-:W-:Y:S05]  /*5070*/  BSYNC B1 ;  /* 0x0000000000017941 */ /* 0x000fea0003800000 */
.L_x_26839:
[----:B------:R-:W0:Y:S01]  /*5080*/  I2F.U32 R66, R158 ;  /* 0x0000009e00427306 */ /* 0x000e220000201000 */
[----:B------:R-:W-:Y:S01]  /*5090*/  HADD2.F32 R104, -RZ, R69.H0_H0 ;  /* 0x20000045ff687230 */ /* 0x000fe20000004100 */
[----:B------:R-:W-:Y:S01]  /*50a0*/  ISETP.NE.AND P2, PT, R68, 0x1, PT ;  /* 0x000000014400780c */ /* 0x000fe20003f45270 */
[----:B------:R-:W-:Y:S03]  /*50b0*/  BSSY B1, `(.L_x_26843) ;  /* 0x0000012000017945 */ /* 0x000fe60003800000 */
        /* <DEDUP_REMOVED lines=16> */
.L_x_26844:
[----:B------:R-:W-:Y:S02]  /*51c0*/  IMAD.MOV.U32 R189, RZ, RZ, R192 ;  /* 0x000000ffffbd7224 */ /* 0x000fe400078e00c0 */
.L_x_26845:
[----:B------:R-:W-:Y:S05]  /*51d0*/  BSYNC B1 ;  /* 0x0000000000017941 */ /* 0x000fea0003800000 */
.L_x_26843:
        /* <DEDUP_REMOVED lines=16> */
.L_x_26849:
[----:B------:R-:W-:Y:S05]  /*52e0*/  BSYNC B2 ;  /* 0x0000000000027941 */ /* 0x000fea0003800000 */
.L_x_26848:
        /* <DEDUP_REMOVED lines=44> */
.L_x_26847:
[----:B------:R-:W-:Y:S05]  /*55b0*/  BSYNC B1 ;  /* 0x0000000000017941 */ /* 0x000fea0003800000 */
.L_x_26846:
        /* <DEDUP_REMOVED lines=20> */
.L_x_26851:
[----:B------:R-:W-:Y:S02]  /*5700*/  MOV R158, R192 ;  /* 0x000000c0009e7202 */ /* 0x000fe40000000f00 */
.L_x_26852:
[----:B------:R-:W-:Y:S05]  /*5710*/  BSYNC B1 ;  /* 0x0000000000017941 */ /* 0x000fea0003800000 */
.L_x_26850:
        /* <DEDUP_REMOVED lines=16> */
.L_x_26856:
[----:B------:R-:W-:Y:S05]  /*5820*/  BSYNC B2 ;  /* 0x0000000000027941 */ /* 0x000fea0003800000 */
.L_x_26855:
        /* <DEDUP_REMOVED lines=44> */
.L_x_26854:
[----:B------:R-:W-:Y:S05]  /*5af0*/  BSYNC B1 ;  /* 0x0000000000017941 */ /* 0x000fea0003800000 */
.L_x_26853:
        /* <DEDUP_REMOVED lines=20> */
.L_x_26858:
[----:B------:R-:W-:Y:S02]  /*5c40*/  IMAD.MOV.U32 R189, RZ, RZ, R192 ;  /* 0x000000ffffbd7224 */ /* 0x000fe400078e00c0 */
.L_x_26859:
[----:B------:R-:W-:Y:S05]  /*5c50*/  BSYNC B1 ;  /* 0x0000000000017941 */ /* 0x000fea0003800000 */
.L_x_26857:
        /* <DEDUP_REMOVED lines=16> */
.L_x_26863:
[----:B------:R-:W-:Y:S05]  /*5d60*/  BSYNC B2 ;  /* 0x0000000000027941 */ /* 0x000fea0003800000 */
.L_x_26862:
        /* <DEDUP_REMOVED lines=44> */
.L_x_26861:
[----:B------:R-:W-:Y:S05]  /*6030*/  BSYNC B1 ;  /* 0x0000000000017941 */ /* 0x000fea0003800000 */
.L_x_26860:
        /* <DEDUP_REMOVED lines=20> */
.L_x_26865:
[----:B------:R-:W-:Y:S02]  /*6180*/  MOV R198, R192 ;  /* 0x000000c000c67202 */ /* 0x000fe40000000f00 */
.L_x_26866:
[----:B------:R-:W-:Y:S05]  /*6190*/  BSYNC B1 ;  /* 0x0000000000017941 */ /* 0x000fea0003800000 */
.L_x_26864:
        /* <DEDUP_REMOVED lines=16> */
.L_x_26870:
[----:B------:R-:W-:Y:S05]  /*62a0*/  BSYNC B2 ;  /* 0x0000000000027941 */ /* 0x000fea0003800000 */
.L_x_26869:
        /* <DEDUP_REMOVED lines=44> */
.L_x_26868:
[----:B------:R-:W-:Y:S05]  /*6570*/  BSYNC B1 ;  /* 0x0000000000017941 */ /* 0x000fea0003800000 */
.L_x_26867:
[----:B------:R-:W0:Y:S01]  /*6580*/  I2F.U32 R70, R198 ;  /* 0x000000c600467306 */ /* 0x000e220000201000 */
[----:B------:R-:W-:Y:S01]  /*6590*/  HADD2.F32 R104, -RZ, R71.H0_H0 ;  /* 0x20000047ff687230 */ /* 0x000fe20000004100 */
        /* <DEDUP_REMOVED lines=18> */
.L_x_26872:
[----:B------:R-:W-:Y:S02]  /*66c0*/  IMAD.MOV.U32 R198, RZ, RZ, R192 ;  /* 0x000000ffffc67224 */ /* 0x000fe400078e00c0 */
.L_x_26873:
[----:B------:R-:W-:Y:S05]  /*66d0*/  BSYNC B1 ;  /* 0x0000000000017941 */ /* 0x000fea0003800000 */
.L_x_26871:
        /* <DEDUP_REMOVED lines=18> */
.L_x_26877:
[----:B------:R-:W-:Y:S05]  /*6800*/  BSYNC B2 ;  /* 0x0000000000027941 */ /* 0x000fea0003800000 */
.L_x_26876:
        /* <DEDUP_REMOVED lines=44> */
.L_x_26875:
[----:B------:R-:W-:Y:S05]  /*6ad0*/  BSYNC B1 ;  /* 0x0000000000017941 */ /* 0x000fea0003800000 */
.L_x_26874:
[----:B------:R-:W0:Y:S01]  /*6ae0*/  I2F.U32 R106, R198 ;  /* 0x000000c6006a7306 */ /* 0x000e220000201000 */
[----:B------:R-:W-:Y:S01]  /*6af0*/  HADD2.F32 R156, -RZ, R71.H1_H1 ;  /* 0x30000047ff9c7230 */ /* 0x000fe20000004100 */
[----:B------:R-:W-:Y:S02]  /*6b00*/  SEL R158, RZ, 0x1, P1 ;  /* 0x00000001ff9e7807 */ /* 0x000fe40000800000 */
[----:B------:R-:W-:Y:S02]  /*6b10*/  LEA R104, P1, R196, c[0x0][0x188], 0x5 ;  /* 0x00006200c4687a11 */ /* 0x000fe400078228ff */
[----:B------:R-:W-:Y:S01]  /*6b20*/  SEL R201, RZ, 0x10000, P5 ;  /* 0x00010000ffc97807 */ /* 0x000fe20002800000 */
[----:B------:R-:W-:Y:S01]  /*6b30*/  FMUL.FTZ R156, R156, R195 ;  /* 0x000000c39c9c7220 */ /* 0x000fe20000410000 */
[----:B------:R-:W-:Y:S01]  /*6b40*/  LOP3.LUT P5, RZ, R38, 0x2, RZ, 0xc0, !PT ;  /* 0x0000000226ff7812 */ /* 0x000fe200078ac0ff */
[----:B------:R-:W-:Y:S01]  /*6b50*/  IMAD.WIDE.U32 R158, R158, 0x10000, RZ ;  /* 0x000100009e9e7825 */ /* 0x000fe200078e00ff */
[----:B------:R-:W-:-:S02]  /*6b60*/  LEA.HI.X R105, R196, c[0x0][0x18c], RZ, 0x5, P1 ;  /* 0x00006300c4697a11 */ /* 0x000fc400008f2cff */
[----:B------:R-:W-:Y:S01]  /*6b70*/  SEL R107, RZ, 0x1, P2 ;  /* 0x00000001ff6b7807 */ /* 0x000fe20001000000 */
[----:B------:R-:W-:Y:S01]  /*6b80*/  FMUL.FTZ R156, R156, c[0x0][0x1e8] ;  /* 0x00007a009c9c7a20 */ /* 0x000fe20000410000 */
[----:B------:R-:W-:Y:S01]  /*6b90*/  SEL R157, RZ, 0x1, P5 ;  /* 0x00000001ff9d7807 */ /* 0x000fe20002800000 */
[----:B------:R1:W-:Y:S01]  /*6ba0*/  STG.E.128 [R104.64], R64 ;  /* 0x0000004068007986 */ /* 0x0003e2000c101d04 */
[----:B0-----:R-:W-:Y:S01]  /*6bb0*/  FFMA.FTZ R106, R106, R197, 1.1641532182693481445e-10 ;  /* 0x2f0000006a6a7423 */ /* 0x001fe200000100c5 */
[----:B------:R-:W-:Y:S02]  /*6bc0*/  SEL R200, RZ, 0x100, P4 ;  /* 0x00000100ffc87807 */ /* 0x000fe40002000000 */
        /* <DEDUP_REMOVED lines=19> */
.L_x_26821:
[----:B------:R-:W-:Y:S05]  /*6d00*/  BSYNC B0 ;  /* 0x0000000000007941 */ /* 0x000fea0003800000 */
.L_x_26820:
        /* <DEDUP_REMOVED lines=16> */
[----:B--2---:R-:W-:Y:S01]  /*6e10*/  ISETP.NE.AND P0, PT, R189, 0x2, PT ;  /* 0x00000002bd00780c */ /* 0x004fe20003f05270 */
[----:B01----:R-:W-:-:S12]  /*6e20*/  IMAD.MOV.U32 R156, RZ, RZ, R185 ;  /* 0x000000ffff9c7224 */ /* 0x003fd800078e00b9 */
[----:B------:R-:W-:Y:S05]  /*6e30*/  @!P0 BRA `(.L_x_26882) ;  /* 0x0000006000008947 */ /* 0x000fea0003800000 */
[----:B------:R-:W-:Y:S01]  /*6e40*/  ISETP.NE.AND P0, PT, R189, 0x3, PT ;  /* 0x00000003bd00780c */ /* 0x000fe20003f05270 */
[----:B------:R-:W-:-:S12]  /*6e50*/  IMAD.MOV.U32 R156, RZ, RZ, R187 ;  /* 0x000000ffff9c7224 */ /* 0x000fd800078e00bb */
[----:B------:R-:W-:Y:S05]  /*6e60*/  @P0 BRA `(.L_x_26882) ;  /* 0x0000003000000947 */ /* 0x000fea0003800000 */
[----:B------:R-:W-:Y:S01]  /*6e70*/  MOV R156, R190 ;  /* 0x000000be009c7202 */ /* 0x000fe20000000f00 */
[----:B------:R-:W-:Y:S05]  /*6e80*/  BRA `(.L_x_26882) ;  /* 0x0000001000007947 */ /* 0x000fea0003800000 */
.L_x_26881:
[----:B012---:R-:W-:Y:S02]  /*6e90*/  IMAD.MOV.U32 R156, RZ, RZ, R192 ;  /* 0x000000ffff9c7224 */ /* 0x007fe400078e00c0 */
.L_x_26882:
[----:B------:R-:W-:Y:S05]  /*6ea0*/  BSYNC B1 ;  /* 0x0000000000017941 */ /* 0x000fea0003800000 */
.L_x_26880:
        /* <DEDUP_REMOVED lines=16> */
.L_x_26886:
[----:B------:R-:W-:Y:S05]  /*6fb0*/  BSYNC B2 ;  /* 0x0000000000027941 */ /* 0x000fea0003800000 */
.L_x_26885:
        /* <DEDUP_REMOVED lines=44> */
.L_x_26884:
[----:B------:R-:W-:Y:S05]  /*7280*/  BSYNC B1 ;  /* 0x0000000000017941 */ /* 0x000fea0003800000 */
.L_x_26883:
        /* <DEDUP_REMOVED lines=25> */
.L_x_26888:
[----:B------:R-:W-:Y:S02]  /*7420*/  MOV R158, R192 ;  /* 0x000000c0009e7202 */ /* 0x000fe40000000f00 */
.L_x_26889:
[----:B------:R-:W-:Y:S05]  /*7430*/  BSYNC B1 ;  /* 0x0000000000017941 */ /* 0x000fea0003800000 */
.L_x_26887:
        /* <DEDUP_REMOVED lines=16> */
.L_x_26893:
[----:B------:R-:W-:Y:S05]  /*7540*/  BSYNC B2 ;  /* 0x0000000000027941 */ /* 0x000fea0003800000 */
.L_x_26892:
        /* <DEDUP_REMOVED lines=44> */
.L_x_26891:
[----:B------:R-:W-:Y:S05]  /*7810*/  BSYNC B1 ;  /* 0x0000000000017941 */ /* 0x000fea0003800000 */
.L_x_26890:
        /* <DEDUP_REMOVED lines=22> */
.L_x_26895:
[----:B------:R-:W-:Y:S02]  /*7980*/  IMAD.MOV.U32 R158, RZ, RZ, R192 ;  /* 0x000000ffff9e7224 */ /* 0x000fe400078e00c0 */
.L_x_26896:
[----:B------:R-:W-:Y:S05]  /*7990*/  BSYNC B1 ;  /* 0x0000000000017941 */ /* 0x000fea0003800000 */
.L_x_26894:
        /* <DEDUP_REMOVED lines=16> */
.L_x_26900:
[----:B------:R-:W-:Y:S05]  /*7aa0*/  BSYNC B2 ;  /* 0x0000000000027941 */ /* 0x000fea0003800000 */
.L_x_26899:
        /* <DEDUP_REMOVED lines=44> */
.L_x_26898:
[----:B------:R-:W-:Y:S05]  /*7d70*/  BSYNC B1 ;  /* 0x0000000000017941 */ /* 0x000fea0003800000 */
.L_x_26897:
        /* <DEDUP_REMOVED lines=20> */
.L_x_26902:
[----:B------:R-:W-:Y:S02]  /*7ec0*/  MOV R189, R192 ;  /* 0x000000c000bd7202 */ /* 0x000fe40000000f00 */
.L_x_26903:
[----:B------:R-:W-:Y:S05]  /*7ed0*/  BSYNC B1 ;  /* 0x0000000000017941 */ /* 0x000fea0003800000 */
.L_x_26901:
        /* <DEDUP_REMOVED lines=16> */
.L_x_26907:
[----:B------:R-:W-:Y:S05]  /*7fe0*/  BSYNC B2 ;  /* 0x0000000000027941 */ /* 0x000fea0003800000 */
.L_x_26906:
        /* <DEDUP_REMOVED lines=44> */
.L_x_26905:
[----:B------:R-:W-:Y:S05]  /*82b0*/  BSYNC B1 ;  /* 0x0000000000017941 */ /* 0x000fea0003800000 */
.L_x_26904:
        /* <DEDUP_REMOVED lines=20> */
.L_x_26909:
[----:B------:R-:W-:Y:S02]  /*8400*/  IMAD.MOV.U32 R158, RZ, RZ, R192 ;  /* 0x000000ffff9e7224 */ /* 0x000fe400078e00c0 */
.L_x_26910:
[----:B------:R-:W-:Y:S05]  /*8410*/  BSYNC B1 ;  /* 0x0000000000017941 */ /* 0x000fea0003800000 */
.L_x_26908:
        /* <DEDUP_REMOVED lines=16> */
.L_x_26914:
[----:B------:R-:W-:Y:S05]  /*8520*/  BSYNC B2 ;  /* 0x0000000000027941 */ /* 0x000fea0003800000 */
.L_x_26913:
        /* <DEDUP_REMOVED lines=44> */
.L_x_26912:
[----:B------:R-:W-:Y:S05]  /*87f0*/  BSYNC B1 ;  /* 0x0000000000017941 */ /* 0x000fea0003800000 */
.L_x_26911:
        /* <DEDUP_REMOVED lines=20> */
.L_x_26916:
[----:B------:R-:W-:Y:S02]  /*8940*/  MOV R189, R192 ;  /* 0x000000c000bd7202 */ /* 0x000fe40000000f00 */
.L_x_26917:
[----:B------:R-:W-:Y:S05]  /*8950*/  BSYNC B1 ;  /* 0x0000000000017941 */ /* 0x000fea0003800000 */
.L_x_26915:
        /* <DEDUP_REMOVED lines=16> */
.L_x_26921:
[----:B------:R-:W-:Y:S05]  /*8a60*/  BSYNC B2 ;  /* 0x0000000000027941 */ /* 0x000fea0003800000 */
.L_x_26920:
        /* <DEDUP_REMOVED lines=44> */
.L_x_26919:
[----:B------:R-:W-:Y:S05]  /*8d30*/  BSYNC B1 ;  /* 0x0000000000017941 */ /* 0x000fea0003800000 */
.L_x_26918:
        /* <DEDUP_REMOVED lines=20> */
.L_x_26923:
[----:B------:R-:W-:Y:S02]  /*8e80*/  IMAD.MOV.U32 R198, RZ, RZ, R192 ;  /* 0x000000ffffc67224 */ /* 0x000fe400078e00c0 */
.L_x_26924:
[----:B------:R-:W-:Y:S05]  /*8e90*/  BSYNC B1 ;  /* 0x0000000000017941 */ /* 0x000fea0003800000 */
.L_x_26922:
        /* <DEDUP_REMOVED lines=16> */
.L_x_26928:
[----:B------:R-:W-:Y:S05]  /*8fa0*/  BSYNC B2 ;  /* 0x0000000000027941 */ /* 0x000fea0003800000 */
.L_x_26927:
        /* <DEDUP_REMOVED lines=44> */
.L_x_26926:
[----:B------:R-:W-:Y:S05]  /*9270*/  BSYNC B1 ;  /* 0x0000000000017941 */ /* 0x000fea0003800000 */
.L_x_26925:
        /* <DEDUP_REMOVED lines=20> */
.L_x_26930:
[----:B------:R-:W-:Y:S02]  /*93c0*/  MOV R198, R192 ;  /* 0x000000c000c67202 */ /* 0x000fe40000000f00 */
.L_x_26931:
[----:B------:R-:W-:Y:S05]  /*93d0*/  BSYNC B1 ;  /* 0x0000000000017941 */ /* 0x000fea0003800000 */
.L_x_26929:
        /* <DEDUP_REMOVED lines=18> */
.L_x_26935:
[----:B------:R-:W-:Y:S05]  /*9500*/  BSYNC B2 ;  /* 0x0000000000027941 */ /* 0x000fea0003800000 */
.L_x_26934:
        /* <DEDUP_REMOVED lines=44> */
.L_x_26933:
[----:B------:R-:W-:Y:S05]  /*97d0*/  BSYNC B1 ;  /* 0x0000000000017941 */ /* 0x000fea0003800000 */
.L_x_26932:
        /* <DEDUP_REMOVED lines=34> */
.L_x_26879:
[----:B------:R-:W-:Y:S05]  /*9a00*/  BSYNC B0 ;  /* 0x0000000000007941 */ /* 0x000fea0003800000 */
.L_x_26878:
        /* <DEDUP_REMOVED lines=16> */
[----:B--2---:R-:W-:Y:S02]  /*9b10*/  ISETP.NE.AND P0, PT, R189, 0x2, PT ;  /* 0x00000002bd00780c */ /* 0x004fe40003f05270 */
[----:B01----:R-:W-:-:S11]  /*9b20*/  MOV R156, R185 ;  /* 0x000000b9009c7202 */ /* 0x003fd60000000f00 */
[----:B------:R-:W-:Y:S05]  /*9b30*/  @!P0 BRA `(.L_x_26940) ;  /* 0x0000006000008947 */ /* 0x000fea0003800000 */
[----:B------:R-:W-:Y:S01]  /*9b40*/  ISETP.NE.AND P0, PT, R189, 0x3, PT ;  /* 0x00000003bd00780c */ /* 0x000fe20003f05270 */
[----:B------:R-:W-:-:S12]  /*9b50*/  IMAD.MOV.U32 R156, RZ, RZ, R187 ;  /* 0x000000ffff9c7224 */ /* 0x000fd800078e00bb */
[----:B------:R-:W-:Y:S05]  /*9b60*/  @P0 BRA `(.L_x_26940) ;  /* 0x0000003000000947 */ /* 0x000fea0003800000 */
[----:B------:R-:W-:Y:S01]  /*9b70*/  IMAD.MOV.U32 R156, RZ, RZ, R190 ;  /* 0x000000ffff9c7224 */ /* 0x000fe200078e00be */
[----:B------:R-:W-:Y:S05]  /*9b80*/  BRA `(.L_x_26940) ;  /* 0x0000001000007947 */ /* 0x000fea0003800000 */
.L_x_26939:
[----:B012---:R-:W-:Y:S02]  /*9b90*/  IMAD.MOV.U32 R156, RZ, RZ, R192 ;  /* 0x000000ffff9c7224 */ /* 0x007fe400078e00c0 */
.L_x_26940:
[----:B------:R-:W-:Y:S05]  /*9ba0*/  BSYNC B1 ;  /* 0x0000000000017941 */ /* 0x000fea0003800000 */
.L_x_26938:
        /* <DEDUP_REMOVED lines=16> */
.L_x_26944:
[----:B------:R-:W-:Y:S05]  /*9cb0*/  BSYNC B2 ;  /* 0x0000000000027941 */ /* 0x000fea0003800000 */
.L_x_26943:
        /* <DEDUP_REMOVED lines=44> */
.L_x_26942:
[----:B------:R-:W-:Y:S05]  /*9f80*/  BSYNC B1 ;  /* 0x0000000000017941 */ /* 0x000fea0003800000 */
.L_x_26941:
        /* <DEDUP_REMOVED lines=25> */
.L_x_26946:
[----:B------:R-:W-:Y:S02]  /*a120*/  IMAD.MOV.U32 R158, RZ, RZ, R192 ;  /* 0x000000ffff9e7224 */ /* 0x000fe400078e00c0 */
.L_x_26947:
[----:B------:R-:W-:Y:S05]  /*a130*/  BSYNC B1 ;  /* 0x0000000000017941 */ /* 0x000fea0003800000 */
.L_x_26945:
        /* <DEDUP_REMOVED lines=16> */
.L_x_26951:
[----:B------:R-:W-:Y:S05]  /*a240*/  BSYNC B2 ;  /* 0x0000000000027941 */ /* 0x000fea0003800000 */
.L_x_26950:
        /* <DEDUP_REMOVED lines=44> */
.L_x_26949:
[----:B------:R-:W-:Y:S05]  /*a510*/  BSYNC B1 ;  /* 0x0000000000017941 */ /* 0x000fea0003800000 */
.L_x_26948:
        /* <DEDUP_REMOVED lines=22> */
.L_x_26953:
[----:B------:R-:W-:Y:S02]  /*a680*/  MOV R158, R192 ;  /* 0x000000c0009e7202 */ /* 0x000fe40000000f00 */
.L_x_26954:
[----:B------:R-:W-:Y:S05]  /*a690*/  BSYNC B1 ;  /* 0x0000000000017941 */ /* 0x000fea0003800000 */
.L_x_26952:
        /* <DEDUP_REMOVED lines=16> */
.L_x_26958:
[----:B------:R-:W-:Y:S05]  /*a7a0*/  BSYNC B2 ;  /* 0x0000000000027941 */ /* 0x000fea0003800000 */
.L_x_26957:
        /* <DEDUP_REMOVED lines=44> */
.L_x_26956:
[----:B------:R-:W-:Y:S05]  /*aa70*/  BSYNC B1 ;  /* 0x0000000000017941 */ /* 0x000fea0003800000 */
.L_x_26955:
        /* <DEDUP_REMOVED lines=20> */
.L_x_26960:
[----:B------:R-:W-:Y:S02]  /*abc0*/  IMAD.MOV.U32 R189, RZ, RZ, R192 ;  /* 0x000000ffffbd7224 */ /* 0x000fe400078e00c0 */
.L_x_26961:
[----:B------:R-:W-:Y:S05]  /*abd0*/  BSYNC B1 ;  /* 0x0000000000017941 */ /* 0x000fea0003800000 */
.L_x_26959:
        /* <DEDUP_REMOVED lines=16> */
.L_x_26965:
[----:B------:R-:W-:Y:S05]  /*ace0*/  BSYNC B2 ;  /* 0x0000000000027941 */ /* 0x000fea0003800000 */
.L_x_26964:
        /* <DEDUP_REMOVED lines=44> */
.L_x_26963:
[----:B------:R-:W-:Y:S05]  /*afb0*/  BSYNC B1 ;  /* 0x0000000000017941 */ /* 0x000fea0003800000 */
.L_x_26962:
        /* <DEDUP_REMOVED lines=20> */
.L_x_26967:
[----:B------:R-:W-:Y:S02]  /*b100*/  MOV R158, R192 ;  /* 0x000000c0009e7202 */ /* 0x000fe40000000f00 */
.L_x_26968:
[----:B------:R-:W-:Y:S05]  /*b110*/  BSYNC B1 ;  /* 0x0000000000017941 */ /* 0x000fea0003800000 */
.L_x_26966:
        /* <DEDUP_REMOVED lines=16> */
.L_x_26972:
[----:B------:R-:W-:Y:S05]  /*b220*/  BSYNC B2 ;  /* 0x0000000000027941 */ /* 0x000fea0003800000 */
.L_x_26971:
        /* <DEDUP_REMOVED lines=44> */
.L_x_26970:
[----:B------:R-:W-:Y:S05]  /*b4f0*/  BSYNC B1 ;  /* 0x0000000000017941 */ /* 0x000fea0003800000 */
.L_x_26969:
        /* <DEDUP_REMOVED lines=20> */
.L_x_26974:
[----:B------:R-:W-:Y:S02]  /*b640*/  IMAD.MOV.U32 R189, RZ, RZ, R192 ;  /* 0x000000ffffbd7224 */ /* 0x000fe400078e00c0 */
.L_x_26975:
[----:B------:R-:W-:Y:S05]  /*b650*/  BSYNC B1 ;  /* 0x0000000000017941 */ /* 0x000fea0003800000 */
.L_x_26973:
        /* <DEDUP_REMOVED lines=16> */
.L_x_26979:
[----:B------:R-:W-:Y:S05]  /*b760*/  BSYNC B2 ;  /* 0x0000000000027941 */ /* 0x000fea0003800000 */
.L_x_26978:
        /* <DEDUP_REMOVED lines=44> */
.L_x_26977:
[----:B------:R-:W-:Y:S05]  /*ba30*/  BSYNC B1 ;  /* 0x0000000000017941 */ /* 0x000fea0003800000 */
.L_x_26976:
        /* <DEDUP_REMOVED lines=20> */
.L_x_26981:
[----:B------:R-:W-:Y:S02]  /*bb80*/  MOV R198, R192 ;  /* 0x000000c000c67202 */ /* 0x000fe40000000f00 */
.L_x_26982:
[----:B------:R-:W-:Y:S05]  /*bb90*/  BSYNC B1 ;  /* 0x0000000000017941 */ /* 0x000fea0003800000 */
.L_x_26980:
        /* <DEDUP_REMOVED lines=16> */
.L_x_26986:
[----:B------:R-:W-:Y:S05]  /*bca0*/  BSYNC B2 ;  /* 0x0000000000027941 */ /* 0x000fea0003800000 */
.L_x_26985:
        /* <DEDUP_REMOVED lines=44> */
.L_x_26984:
[----:B------:R-:W-:Y:S05]  /*bf70*/  BSYNC B1 ;  /* 0x0000000000017941 */ /* 0x000fea0003800000 */
.L_x_26983:
        /* <DEDUP_REMOVED lines=20> */
.L_x_26988:
[----:B------:R-:W-:Y:S02]  /*c0c0*/  IMAD.MOV.U32 R198, RZ, RZ, R192 ;  /* 0x000000ffffc67224 */ /* 0x000fe400078e00c0 */
.L_x_26989:
[----:B------:R-:W-:Y:S05]  /*c0d0*/  BSYNC B1 ;  /* 0x0000000000017941 */ /* 0x000fea0003800000 */
.L_x_26987:
        /* <DEDUP_REMOVED lines=18> */
.L_x_26993:
[----:B------:R-:W-:Y:S05]  /*c200*/  BSYNC B2 ;  /* 0x0000000000027941 */ /* 0x000fea0003800000 */
.L_x_26992:
        /* <DEDUP_REMOVED lines=44> */
.L_x_26991:
[----:B------:R-:W-:Y:S05]  /*c4d0*/  BSYNC B1 ;  /* 0x0000000000017941 */ /* 0x000fea0003800000 */
.L_x_26990:
[----:B------:R-:W0:Y:S01]  /*c4e0*/  I2F.U32 R106, R198 ;  /* 0x000000c6006a7306 */ /* 0x000e220000201000 */
[----:B------:R-:W-:Y:S01]  /*c4f0*/  HADD2.F32 R156, -RZ, R87.H1_H1 ;  /* 0x30000057ff9c7230 */ /* 0x000fe20000004100 */
[----:B------:R-:W-:Y:S02]  /*c500*/  SEL R107, RZ, 0x1, P1 ;  /* 0x00000001ff6b7807 */ /* 0x000fe40000800000 */
[----:B------:R-:W-:Y:S02]  /*c510*/  LEA R104, P1, R196, c[0x0][0x188], 0x5 ;  /* 0x00006200c4687a11 */ /* 0x000fe400078228ff */
[----:B------:R-:W-:Y:S01]  /*c520*/  SEL R201, RZ, 0x10000, P5 ;  /* 0x00010000ffc97807 */ /* 0x000fe20002800000 */
[----:B------:R-:W-:Y:S01]  /*c530*/  FMUL.FTZ R156, R156, R195 ;  /* 0x000000c39c9c7220 */ /* 0x000fe20000410000 */
[----:B------:R-:W-:-:S02]  /*c540*/  LOP3.LUT P5, RZ, R38, 0x2, RZ, 0xc0, !PT ;  /* 0x0000000226ff7812 */ /* 0x000fc400078ac0ff */
[----:B------:R-:W-:Y:S01]  /*c550*/  LEA.HI.X R105, R196, c[0x0][0x18c], RZ, 0x5, P1 ;  /* 0x00006300c4697a11 */ /* 0x000fe200008f2cff */
[----:B------:R-:W-:Y:S01]  /*c560*/  FMUL.FTZ R156, R156, c[0x0][0x1e8] ;  /* 0x00007a009c9c7a20 */ /* 0x000fe20000410000 */
[----:B------:R-:W-:Y:S02]  /*c570*/  SEL R158, RZ, 0x1, P2 ;  /* 0x00000001ff9e7807 */ /* 0x000fe40001000000 */
[----:B------:R-:W-:Y:S01]  /*c580*/  SEL R157, RZ, 0x1, P5 ;  /* 0x00000001ff9d7807 */ /* 0x000fe20002800000 */
[----:B------:R1:W-:Y:S01]  /*c590*/  STG.E.128 [R104.64], R80 ;  /* 0x0000005068007986 */ /* 0x0003e2000c101d04 */
[----:B0-----:R-:W-:Y:S01]  /*c5a0*/  FFMA.FTZ R106, R106, R197, 1.1641532182693481445e-10 ;  /* 0x2f0000006a6a7423 */ /* 0x001fe200000100c5 */
[----:B------:R-:W-:Y:S01]  /*c5b0*/  SEL R200, RZ, 0x100, P4 ;  /* 0x00000100ffc87807 */ /* 0x000fe20002000000 */
[----:B------:R-:W-:Y:S01]  /*c5c0*/  IMAD.WIDE.U32 R158, R158, 0x1000000, RZ ;  /* 0x010000009e9e7825 */ /* 0x000fe200078e00ff */
        /* <DEDUP_REMOVED lines=19> */
.L_x_26937:
[----:B------:R-:W-:Y:S05]  /*c700*/  BSYNC B0 ;  /* 0x0000000000007941 */ /* 0x000fea0003800000 */
.L_x_26936:
        /* <DEDUP_REMOVED lines=24> */
.L_x_26997:
[----:B012---:R-:W-:Y:S02]  /*c890*/  IMAD.MOV.U32 R156, RZ, RZ, R192 ;  /* 0x000000ffff9c7224 */ /* 0x007fe400078e00c0 */
.L_x_26998:
[----:B------:R-:W-:Y:S05]  /*c8a0*/  BSYNC B1 ;  /* 0x0000000000017941 */ /* 0x000fea0003800000 */
.L_x_26996:
        /* <DEDUP_REMOVED lines=16> */
.L_x_27002:
[----:B------:R-:W-:Y:S05]  /*c9b0*/  BSYNC B2 ;  /* 0x0000000000027941 */ /* 0x000fea0003800000 */
.L_x_27001:
        /* <DEDUP_REMOVED lines=44> */
.L_x_27000:
[----:B------:R-:W-:Y:S05]  /*cc80*/  BSYNC B1 ;  /* 0x0000000000017941 */ /* 0x000fea0003800000 */
.L_x_26999:
        /* <DEDUP_REMOVED lines=25> */
.L_x_27004:
[----:B------:R-:W-:Y:S02]  /*ce20*/  MOV R158, R192 ;  /* 0x000000c0009e7202 */ /* 0x000fe40000000f00 */
.L_x_27005:
[----:B------:R-:W-:Y:S05]  /*ce30*/  BSYNC B1 ;  /* 0x0000000000017941 */ /* 0x000fea0003800000 */
.L_x_27003:
        /* <DEDUP_REMOVED lines=16> */
.L_x_27009:
[----:B------:R-:W-:Y:S05]  /*cf40*/  BSYNC B2 ;  /* 0x0000000000027941 */ /* 0x000fea0003800000 */
.L_x_27008:
        /* <DEDUP_REMOVED lines=44> */
.L_x_27007:
[----:B------:R-:W-:Y:S05]  /*d210*/  BSYNC B1 ;  /* 0x0000000000017941 */ /* 0x000fea0003800000 */
.L_x_27006:
        /* <DEDUP_REMOVED lines=22> */
.L_x_27011:
[----:B------:R-:W-:Y:S02]  /*d380*/  IMAD.MOV.U32 R158, RZ, RZ, R192 ;  /* 0x000000ffff9e7224 */ /* 0x000fe400078e00c0 */
.L_x_27012:
[----:B------:R-:W-:Y:S05]  /*d390*/  BSYNC B1 ;  /* 0x0000000000017941 */ /* 0x000fea0003800000 */
.L_x_27010:
        /* <DEDUP_REMOVED lines=16> */
.L_x_27016:
[----:B------:R-:W-:Y:S05]  /*d4a0*/  BSYNC B2 ;  /* 0x0000000000027941 */ /* 0x000fea0003800000 */
.L_x_27015:
        /* <DEDUP_REMOVED lines=44> */
.L_x_27014:
[----:B------:R-:W-:Y:S05]  /*d770*/  BSYNC B1 ;  /* 0x0000000000017941 */ /* 0x000fea0003800000 */
.L_x_27013:
        /* <DEDUP_REMOVED lines=20> */
.L_x_27018:
[----:B------:R-:W-:Y:S02]  /*d8c0*/  MOV R189, R192 ;  /* 0x000000c000bd7202 */ /* 0x000fe40000000f00 */
.L_x_27019:
[----:B------:R-:W-:Y:S05]  /*d8d0*/  BSYNC B1 ;  /* 0x0000000000017941 */ /* 0x000fea0003800000 */
.L_x_27017:
        /* <DEDUP_REMOVED lines=16> */
.L_x_27023:
[----:B------:R-:W-:Y:S05]  /*d9e0*/  BSYNC B2 ;  /* 0x0000000000027941 */ /* 0x000fea0003800000 */
.L_x_27022:
        /* <DEDUP_REMOVED lines=44> */
.L_x_27021:
[----:B------:R-:W-:Y:S05]  /*dcb0*/  BSYNC B1 ;  /* 0x0000000000017941 */ /* 0x000fea0003800000 */
.L_x_27020:
        /* <DEDUP_REMOVED lines=20> */
.L_x_27025:
[----:B------:R-:W-:Y:S02]  /*de00*/  IMAD.MOV.U32 R158, RZ, RZ, R192 ;  /* 0x000000ffff9e7224 */ /* 0x000fe400078e00c0 */
.L_x_27026:
[----:B------:R-:W-:Y:S05]  /*de10*/  BSYNC B1 ;  /* 0x0000000000017941 */ /* 0x000fea0003800000 */
.L_x_27024:
        /* <DEDUP_REMOVED lines=16> */
.L_x_27030:
[----:B------:R-:W-:Y:S05]  /*df20*/  BSYNC B2 ;  /* 0x0000000000027941 */ /* 0x000fea0003800000 */
.L_x_27029:
        /* <DEDUP_REMOVED lines=44> */
.L_x_27028:
[----:B------:R-:W-:Y:S05]  /*e1f0*/  BSYNC B1 ;  /* 0x0000000000017941 */ /* 0x000fea0003800000 */
.L_x_27027:
        /* <DEDUP_REMOVED lines=20> */
.L_x_27032:
[----:B------:R-:W-:Y:S02]  /*e340*/  MOV R189, R192 ;  /* 0x000000c000bd7202 */ /* 0x000fe40000000f00 */
.L_x_27033:
[----:B------:R-:W-:Y:S05]  /*e350*/  BSYNC B1 ;  /* 0x0000000000017941 */ /* 0x000fea0003800000 */
.L_x_27031:
        /* <DEDUP_REMOVED lines=16> */
.L_x_27037:
[----:B------:R-:W-:Y:S05]  /*e460*/  BSYNC B2 ;  /* 0x0000000000027941 */ /* 0x000fea0003800000 */
.L_x_27036:
        /* <DEDUP_REMOVED lines=44> */
.L_x_27035:
[----:B------:R-:W-:Y:S05]  /*e730*/  BSYNC B1 ;  /* 0x0000000000017941 */ /* 0x000fea0003800000 */
.L_x_27034:
        /* <DEDUP_REMOVED lines=20> */
.L_x_27039:
[----:B------:R-:W-:Y:S02]  /*e880*/  IMAD.MOV.U32 R198, RZ, RZ, R192 ;  /* 0x000000ffffc67224 */ /* 0x000fe400078e00c0 */
.L_x_27040:
[----:B------:R-:W-:Y:S05]  /*e890*/  BSYNC B1 ;  /* 0x0000000000017941 */ /* 0x000fea0003800000 */
.L_x_27038:
        /* <DEDUP_REMOVED lines=16> */
.L_x_27044:
[----:B------:R-:W-:Y:S05]  /*e9a0*/  BSYNC B2 ;  /* 0x0000000000027941 */ /* 0x000fea0003800000 */
.L_x_27043:
        /* <DEDUP_REMOVED lines=44> */
.L_x_27042:
[----:B------:R-:W-:Y:S05]  /*ec70*/  BSYNC B1 ;  /* 0x0000000000017941 */ /* 0x000fea0003800000 */
.L_x_27041:
        /* <DEDUP_REMOVED lines=20> */
.L_x_27046:
[----:B------:R-:W-:Y:S02]  /*edc0*/  MOV R198, R192 ;  /* 0x000000c000c67202 */ /* 0x000fe40000000f00 */
.L_x_27047:
[----:B------:R-:W-:Y:S05]  /*edd0*/  BSYNC B1 ;  /* 0x0000000000017941 */ /* 0x000fea0003800000 */
.L_x_27045:
        /* <DEDUP_REMOVED lines=18> */
.L_x_27051:
[----:B------:R-:W-:Y:S05]  /*ef00*/  BSYNC B2 ;  /* 0x0000000000027941 */ /* 0x000fea0003800000 */
.L_x_27050:
        /* <DEDUP_REMOVED lines=44> */
.L_x_27049:
[----:B------:R-:W-:Y:S05]  /*f1d0*/  BSYNC B1 ;  /* 0x0000000000017941 */ /* 0x000fea0003800000 */
.L_x_27048:
        /* <DEDUP_REMOVED lines=34> */
.L_x_26995:
[----:B------:R-:W-:Y:S05]  /*f400*/  BSYNC B0 ;  /* 0x0000000000007941 */ /* 0x000fea0003800000 */
.L_x_26994:
        /* <DEDUP_REMOVED lines=24> */
.L_x_27055:
[----:B012---:R-:W-:Y:S02]  /*f590*/  IMAD.MOV.U32 R156, RZ, RZ, R192 ;  /* 0x000000ffff9c7224 */ /* 0x007fe400078e00c0 */
.L_x_27056:
[----:B------:R-:W-:Y:S05]  /*f5a0*/  BSYNC B1 ;  /* 0x0000000000017941 */ /* 0x000fea0003800000 */
.L_x_27054:
        /* <DEDUP_REMOVED lines=16> */
.L_x_27060:
[----:B------:R-:W-:Y:S05]  /*f6b0*/  BSYNC B2 ;  /* 0x0000000000027941 */ /* 0x000fea0003800000 */
.L_x_27059:
        /* <DEDUP_REMOVED lines=44> */
.L_x_27058:
[----:B------:R-:W-:Y:S05]  /*f980*/  BSYNC B1 ;  /* 0x0000000000017941 */ /* 0x000fea0003800000 */
.L_x_27057:
        /* <DEDUP_REMOVED lines=25> */
.L_x_27062:
[----:B------:R-:W-:Y:S02]  /*fb20*/  IMAD.MOV.U32 R158, RZ, RZ, R192 ;  /* 0x000000ffff9e7224 */ /* 0x000fe400078e00c0 */
.L_x_27063:
[----:B------:R-:W-:Y:S05]  /*fb30*/  BSYNC B1 ;  /* 0x0000000000017941 */ /* 0x000fea0003800000 */
.L_x_27061:
        /* <DEDUP_REMOVED lines=16> */
.L_x_27067:
[----:B------:R-:W-:Y:S05]  /*fc40*/  BSYNC B2 ;  /* 0x0000000000027941 */ /* 0x000fea0003800000 */
.L_x_27066:
        /* <DEDUP_REMOVED lines=44> */
.L_x_27065:
[----:B------:R-:W-:Y:S05]  /*ff10*/  BSYNC B1 ;  /* 0x0000000000017941 */ /* 0x000fea0003800000 */
.L_x_27064:
        /* <DEDUP_REMOVED lines=22> */
.L_x_27069:
[----:B------:R-:W-:Y:S02]  /*10080*/  MOV R158, R192 ;  /* 0x000000c0009e7202 */ /* 0x000fe40000000f00 */
.L_x_27070:
[----:B------:R-:W-:Y:S05]  /*10090*/  BSYNC B1 ;  /* 0x0000000000017941 */ /* 0x000fea0003800000 */
.L_x_27068:
        /* <DEDUP_REMOVED lines=16> */
.L_x_27074:
[----:B------:R-:W-:Y:S05]  /*101a0*/  BSYNC B2 ;  /* 0x0000000000027941 */ /* 0x000fea0003800000 */
.L_x_27073:
        /* <DEDUP_REMOVED lines=44> */
.L_x_27072:
[----:B------:R-:W-:Y:S05]  /*10470*/  BSYNC B1 ;  /* 0x0000000000017941 */ /* 0x000fea0003800000 */
.L_x_27071:
        /* <DEDUP_REMOVED lines=20> */
.L_x_27076:
[----:B------:R-:W-:Y:S02]  /*105c0*/  IMAD.MOV.U32 R189, RZ, RZ, R192 ;  /* 0x000000ffffbd7224 */ /* 0x000fe400078e00c0 */
.L_x_27077:
[----:B------:R-:W-:Y:S05]  /*105d0*/  BSYNC B1 ;  /* 0x0000000000017941 */ /* 0x000fea0003800000 */
.L_x_27075:
        /* <DEDUP_REMOVED lines=16> */
.L_x_27081:
[----:B------:R-:W-:Y:S05]  /*106e0*/  BSYNC B2 ;  /* 0x0000000000027941 */ /* 0x000fea0003800000 */
.L_x_27080:
        /* <DEDUP_REMOVED lines=44> */
.L_x_27079:
[----:B------:R-:W-:Y:S05]  /*109b0*/  BSYNC B1 ;  /* 0x0000000000017941 */ /* 0x000fea0003800000 */
.L_x_27078:
        /* <DEDUP_REMOVED lines=20> */
.L_x_27083:
[----:B------:R-:W-:Y:S02]  /*10b00*/  MOV R158, R192 ;  /* 0x000000c0009e7202 */ /* 0x000fe40000000f00 */
.L_x_27084:
[----:B------:R-:W-:Y:S05]  /*10b10*/  BSYNC B1 ;  /* 0x0000000000017941 */ /* 0x000fea0003800000 */
.L_x_27082:
        /* <DEDUP_REMOVED lines=16> */
.L_x_27088:
[----:B------:R-:W-:Y:S05]  /*10c20*/  BSYNC B2 ;  /* 0x0000000000027941 */ /* 0x000fea0003800000 */
.L_x_27087:
        /* <DEDUP_REMOVED lines=44> */
.L_x_27086:
[----:B------:R-:W-:Y:S05]  /*10ef0*/  BSYNC B1 ;  /* 0x0000000000017941 */ /* 0x000fea0003800000 */
.L_x_27085:
        /* <DEDUP_REMOVED lines=20> */
.L_x_27090:
[----:B------:R-:W-:Y:S02]  /*11040*/  IMAD.MOV.U32 R189, RZ, RZ, R192 ;  /* 0x000000ffffbd7224 */ /* 0x000fe400078e00c0 */
.L_x_27091:
[----:B------:R-:W-:Y:S05]  /*11050*/  BSYNC B1 ;  /* 0x0000000000017941 */ /* 0x000fea0003800000 */
.L_x_27089:
        /* <DEDUP_REMOVED lines=16> */
.L_x_27095:
[----:B------:R-:W-:Y:S05]  /*11160*/  BSYNC B2 ;  /* 0x0000000000027941 */ /* 0x000fea0003800000 */
.L_x_27094:
        /* <DEDUP_REMOVED lines=44> */
.L_x_27093:
[----:B------:R-:W-:Y:S05]  /*11430*/  BSYNC B1 ;  /* 0x0000000000017941 */ /* 0x000fea0003800000 */
.L_x_27092:
        /* <DEDUP_REMOVED lines=20> */
.L_x_27097:
[----:B------:R-:W-:Y:S02]  /*11580*/  MOV R198, R192 ;  /* 0x000000c000c67202 */ /* 0x000fe40000000f00 */
.L_x_27098:
[----:B------:R-:W-:Y:S05]  /*11590*/  BSYNC B1 ;  /* 0x0000000000017941 */ /* 0x000fea0003800000 */
.L_x_27096:
        /* <DEDUP_REMOVED lines=16> */
.L_x_27102:
[----:B------:R-:W-:Y:S05]  /*116a0*/  BSYNC B2 ;  /* 0x0000000000027941 */ /* 0x000fea0003800000 */
.L_x_27101:
        /* <DEDUP_REMOVED lines=44> */
.L_x_27100:
[----:B------:R-:W-:Y:S05]  /*11970*/  BSYNC B1 ;  /* 0x0000000000017941 */ /* 0x000fea0003800000 */
.L_x_27099:
        /* <DEDUP_REMOVED lines=20> */
.L_x_27104:
[----:B------:R-:W-:Y:S02]  /*11ac0*/  IMAD.MOV.U32 R198, RZ, RZ, R192 ;  /* 0x000000ffffc67224 */ /* 0x000fe400078e00c0 */
.L_x_27105:
[----:B------:R-:W-:Y:S05]  /*11ad0*/  BSYNC B1 ;  /* 0x0000000000017941 */ /* 0x000fea0003800000 */
.L_x_27103:
        /* <DEDUP_REMOVED lines=18> */
.L_x_27109:
[----:B------:R-:W-:Y:S05]  /*11c00*/  BSYNC B2 ;  /* 0x0000000000027941 */ /* 0x000fea0003800000 */
.L_x_27108:
        /* <DEDUP_REMOVED lines=44> */
.L_x_27107:
[----:B------:R-:W-:Y:S05]  /*11ed0*/  BSYNC B1 ;  /* 0x0000000000017941 */ /* 0x000fea0003800000 */
.L_x_27106:
        /* <DEDUP_REMOVED lines=33> */
.L_x_27053:
[----:B------:R-:W-:Y:S05]  /*120f0*/  BSYNC B0 ;  /* 0x0000000000007941 */ /* 0x000fea0003800000 */
.L_x_27052:
[----:B01----:R-:W-:Y:S01]  /*12100*/  FADD.FTZ R104, RZ, R56 ;  /* 0x00000038ff687221 */ /* 0x003fe20000010000 */
        /* <DEDUP_REMOVED lines=57> */
.L_x_27126:
        /* <DEDUP_REMOVED lines=118> */
.L_x_27127:
        /* <DEDUP_REMOVED lines=50> */
.L_x_27113:
[----:B------:R-:W-:Y:S05]  /*12f20*/  BSYNC B0 ;  /* 0x0000000000007941 */ /* 0x000fea0003800000 */
.L_x_27112:
        /* <DEDUP_REMOVED lines=35> */
.L_x_27115:
[----:B------:R-:W-:Y:S05]  /*13160*/  BSYNC B0 ;  /* 0x0000000000007941 */ /* 0x000fea0003800000 */
.L_x_27114:
        /* <DEDUP_REMOVED lines=35> */
.L_x_27117:
[----:B------:R-:W-:Y:S05]  /*133a0*/  BSYNC B0 ;  /* 0x0000000000007941 */ /* 0x000fea0003800000 */
.L_x_27116:
        /* <DEDUP_REMOVED lines=35> */
.L_x_27119:
[----:B------:R-:W-:Y:S05]  /*135e0*/  BSYNC B0 ;  /* 0x0000000000007941 */ /* 0x000fea0003800000 */
.L_x_27118:
        /* <DEDUP_REMOVED lines=35> */
.L_x_27121:
[----:B------:R-:W-:Y:S05]  /*13820*/  BSYNC B0 ;  /* 0x0000000000007941 */ /* 0x000fea0003800000 */
.L_x_27120:
        /* <DEDUP_REMOVED lines=34> */
.L_x_27123:
[----:B------:R-:W-:Y:S05]  /*13a50*/  BSYNC B0 ;  /* 0x0000000000007941 */ /* 0x000fea0003800000 */
.L_x_27122:
[----:B01----:R-:W-:-:S04]  /*13a60*/  IMAD.MOV.U32 R104, RZ, RZ, 0x4 ;  /* 0x00000004ff687424 */ /* 0x003fc800078e00ff */
[----:B------:R-:W-:-:S05]  /*13a70*/  IMAD R37, R104, c[0x0][0x160], R37 ;  /* 0x0000580068257a24 */ /* 0x000fca00078e0225 */
[----:B------:R-:W-:-:S13]  /*13a80*/  ISETP.GE.AND P0, PT, R37, c[0x0][0x164], PT ;  /* 0x0000590025007a0c */ /* 0x000fda0003f06270 */
[----:B------:R-:W-:Y:S01]  /*13a90*/  @P0 CALL.REL.NOINC `(.L_x_27124) ;  /* 0x0000001000000944 */ /* 0x000fe20003c00000 */
[----:B------:R-:W-:Y:S05]  /*13aa0*/  BRA `(.L_x_27125) ;  /* 0xfffed78000007947 */ /* 0x000fea000383ffff */
.L_x_27124:
[----:B------:R-:W-:Y:S05]  /*13ab0*/  EXIT ;  /* 0x000000000000794d */ /* 0x000fea0003800000 */
.L_x_27110:
[----:B------:R-:W-:Y:S01]  /*13ac0*/  MOV R106, R107 ;  /* 0x0000006b006a7202 */ /* 0x000fe20000000f00 */
[----:B------:R-:W-:Y:S01]  /*13ad0*/  IMAD.MOV.U32 R159, RZ, RZ, 0x1 ;  /* 0x00000001ff9f7424 */ /* 0x000fe200078e00ff */
[----:B------:R-:W-:Y:S01]  /*13ae0*/  MOV R195, 0xffffffff ;  /* 0xffffffff00c37802 */ /* 0x000fe20000000f00 */
[----:B------:R-:W-:Y:S01]  /*13af0*/  IMAD.MOV.U32 R158, RZ, RZ, 0x1f ;  /* 0x0000001fff9e7424 */ /* 0x000fe200078e00ff */
[----:B------:R-:W-:Y:S02]  /*13b00*/  MOV R104, 0x13b20 ;  /* 0x00013b2000687802 */ /* 0x000fe40000000f00 */
[----:B------:R-:W-:Y:S05]  /*13b10*/  CALL.REL.NOINC `($__internal_104_$__cuda_sm70_shflsync_bfly_p) ;  /* 0x000009d000007944 */ /* 0x000fea0003c00000 */
[----:B-1----:R-:W-:Y:S01]  /*13b20*/  IMAD.MOV.U32 R104, RZ, RZ, R159 ;  /* 0x000000ffff687224 */ /* 0x002fe200078e009f */
[----:B0-----:R-:W-:Y:S05]  /*13b30*/  BRA `(.L_x_27126) ;  /* 0xffffe96000007947 */ /* 0x001fea000383ffff */
.L_x_27111:
[----:B------:R-:W-:Y:S01]  /*13b40*/  HFMA2.MMA R159, -RZ, RZ, 0, 1.1920928955078125e-07 ;  /* 0x00000002ff9f7435 */ /* 0x000fe200000001ff */
[----:B------:R-:W-:Y:S01]  /*13b50*/  IMAD.MOV.U32 R106, RZ, RZ, R194 ;  /* 0x000000ffff6a7224 */ /* 0x000fe200078e00c2 */
[----:B------:R-:W-:Y:S01]  /*13b60*/  MOV R104, 0x13ba0 ;  /* 0x00013ba000687802 */ /* 0x000fe20000000f00 */
[----:B------:R-:W-:Y:S02]  /*13b70*/  IMAD.MOV.U32 R158, RZ, RZ, 0x1f ;  /* 0x0000001fff9e7424 */ /* 0x000fe400078e00ff */
[----:B------:R-:W-:-:S02]  /*13b80*/  IMAD.MOV.U32 R195, RZ, RZ, -0x1 ;  /* 0xffffffffffc37424 */ /* 0x000fc400078e00ff */
[----:B0-----:R-:W-:Y:S05]  /*13b90*/  CALL.REL.NOINC `($__internal_104_$__cuda_sm70_shflsync_bfly_p) ;  /* 0x0000095000007944 */ /* 0x001fea0003c00000 */
[----:B01----:R-:W-:Y:S01]  /*13ba0*/  FADD.FTZ R106, R194, R159 ;  /* 0x0000009fc26a7221 */ /* 0x003fe20000010000 */
[----:B------:R-:W-:Y:S01]  /*13bb0*/  MOV R159, 0x4 ;  /* 0x00000004009f7802 */ /* 0x000fe20000000f00 */
[----:B------:R-:W-:Y:S01]  /*13bc0*/  IMAD.MOV.U32 R158, RZ, RZ, 0x1f ;  /* 0x0000001fff9e7424 */ /* 0x000fe200078e00ff */
[----:B------:R-:W-:Y:S01]  /*13bd0*/  MOV R104, 0x13c00 ;  /* 0x00013c0000687802 */ /* 0x000fe20000000f00 */
[----:B------:R-:W-:-:S02]  /*13be0*/  IMAD.MOV.U32 R195, RZ, RZ, -0x1 ;  /* 0xffffffffffc37424 */ /* 0x000fc400078e00ff */
[----:B------:R-:W-:Y:S05]  /*13bf0*/  CALL.REL.NOINC `($__internal_104_$__cuda_sm70_shflsync_bfly_p) ;  /* 0x000008f000007944 */ /* 0x000fea0003c00000 */
[----:B01----:R-:W-:Y:S01]  /*13c00*/  FADD.FTZ R106, R106, R159 ;  /* 0x0000009f6a6a7221 */ /* 0x003fe20000010000 */
[----:B------:R-:W-:Y:S01]  /*13c10*/  HFMA2.MMA R159, -RZ, RZ, 0, 4.76837158203125e-07 ;  /* 0x00000008ff9f7435 */ /* 0x000fe200000001ff */
[----:B------:R-:W-:Y:S01]  /*13c20*/  IMAD.MOV.U32 R158, RZ, RZ, 0x1f ;  /* 0x0000001fff9e7424 */ /* 0x000fe200078e00ff */
[----:B------:R-:W-:Y:S01]  /*13c30*/  MOV R104, 0x13c60 ;  /* 0x00013c6000687802 */ /* 0x000fe20000000f00 */
[----:B------:R-:W-:-:S03]  /*13c40*/  IMAD.MOV.U32 R195, RZ, RZ, -0x1 ;  /* 0xffffffffffc37424 */ /* 0x000fc600078e00ff */
[----:B------:R-:W-:Y:S05]  /*13c50*/  CALL.REL.NOINC `($__internal_104_$__cuda_sm70_shflsync_bfly_p) ;  /* 0x0000089000007944 */ /* 0x000fea0003c00000 */
[----:B01----:R-:W-:Y:S01]  /*13c60*/  FADD.FTZ R106, R106, R159 ;  /* 0x0000009f6a6a7221 */ /* 0x003fe20000010000 */
[----:B------:R-:W-:Y:S01]  /*13c70*/  MOV R159, 0x10 ;  /* 0x00000010009f7802 */ /* 0x000fe20000000f00 */
[----:B------:R-:W-:Y:S01]  /*13c80*/  IMAD.MOV.U32 R158, RZ, RZ, 0x1f ;  /* 0x0000001fff9e7424 */ /* 0x000fe200078e00ff */
[----:B------:R-:W-:Y:S01]  /*13c90*/  MOV R104, 0x13cc0 ;  /* 0x00013cc000687802 */ /* 0x000fe20000000f00 */
[----:B------:R-:W-:-:S02]  /*13ca0*/  IMAD.MOV.U32 R195, RZ, RZ, -0x1 ;  /* 0xffffffffffc37424 */ /* 0x000fc400078e00ff */
[----:B------:R-:W-:Y:S05]  /*13cb0*/  CALL.REL.NOINC `($__internal_104_$__cuda_sm70_shflsync_bfly_p) ;  /* 0x0000083000007944 */ /* 0x000fea0003c00000 */
[----:B-1----:R-:W-:Y:S01]  /*13cc0*/  FADD.FTZ R157, R106, R159 ;  /* 0x0000009f6a9d7221 */ /* 0x002fe20000010000 */
[----:B------:R-:W-:Y:S01]  /*13cd0*/  LOP3.LUT P6, RZ, R38, 0x8, RZ, 0xc0, !PT ;  /* 0x0000000826ff7812 */ /* 0x000fe200078cc0ff */
        /* <DEDUP_REMOVED lines=102> */
[----:B------:R-:W-:Y:S05]  /*14340*/  CALL.REL.NOINC `($__internal_104_$__cuda_sm70_shflsync_bfly_p) ;  /* 0x000001a000007944 */ /* 0x000fea0003c00000 */
[----:B01----:R-:W-:Y:S01]  /*14350*/  FADD.FTZ R106, R106, R159 ;  /* 0x0000009f6a6a7221 */ /* 0x003fe20000010000 */
[----:B------:R-:W-:Y:S01]  /*14360*/  MOV R159, 0x2 ;  /* 0x00000002009f7802 */ /* 0x000fe20000000f00 */
[----:B------:R-:W-:Y:S01]  /*14370*/  IMAD.MOV.U32 R158, RZ, RZ, 0x1f ;  /* 0x0000001fff9e7424 */ /* 0x000fe200078e00ff */
[----:B------:R-:W-:Y:S01]  /*14380*/  MOV R104, 0x143b0 ;  /* 0x000143b000687802 */ /* 0x000fe20000000f00 */
[----:B------:R-:W-:Y:S02]  /*14390*/  IMAD.MOV.U32 R195, RZ, RZ, -0x1 ;  /* 0xffffffffffc37424 */ /* 0x000fe400078e00ff */
[----:B------:R-:W-:Y:S05]  /*143a0*/  CALL.REL.NOINC `($__internal_104_$__cuda_sm70_shflsync_bfly_p) ;  /* 0x0000014000007944 */ /* 0x000fea0003c00000 */
[----:B01----:R-:W-:Y:S01]  /*143b0*/  FADD.FTZ R106, R106, R159 ;  /* 0x0000009f6a6a7221 */ /* 0x003fe20000010000 */
[----:B------:R-:W-:Y:S01]  /*143c0*/  HFMA2.MMA R159, -RZ, RZ, 0, 2.384185791015625e-07 ;  /* 0x00000004ff9f7435 */ /* 0x000fe200000001ff */
        /* <DEDUP_REMOVED lines=11> */
[----:B------:R-:W-:Y:S01]  /*14480*/  HFMA2.MMA R159, -RZ, RZ, 0, 9.5367431640625e-07 ;  /* 0x00000010ff9f7435 */ /* 0x000fe200000001ff */
[----:B0-----:R-:W-:Y:S01]  /*14490*/  IMAD.MOV.U32 R158, RZ, RZ, 0x1f ;  /* 0x0000001fff9e7424 */ /* 0x001fe200078e00ff */
[----:B------:R-:W-:Y:S01]  /*144a0*/  MOV R104, 0x144e0 ;  /* 0x000144e000687802 */ /* 0x000fe20000000f00 */
[----:B------:R-:W-:Y:S01]  /*144b0*/  IMAD.MOV.U32 R195, RZ, RZ, -0x1 ;  /* 0xffffffffffc37424 */ /* 0x000fe200078e00ff */
[----:B------:R-:W-:-:S02]  /*144c0*/  MOV R106, R156 ;  /* 0x0000009c006a7202 */ /* 0x000fc40000000f00 */
[----:B------:R-:W-:Y:S05]  /*144d0*/  CALL.REL.NOINC `($__internal_104_$__cuda_sm70_shflsync_bfly_p) ;  /* 0x0000001000007944 */ /* 0x000fea0003c00000 */
[----:B01----:R-:W-:Y:S05]  /*144e0*/  BRA `(.L_x_27127) ;  /* 0xffffe71000007947 */ /* 0x003fea000383ffff */
        .weak           $__internal_104_$__cuda_sm70_shflsync_bfly_p
        .type           $__internal_104_$__cuda_sm70_shflsync_bfly_p,@function
        .size           $__internal_104_$__cuda_sm70_shflsync_bfly_p,(.L_x_43164 - $__internal_104_$__cuda_sm70_shflsync_bfly_p)
$__internal_104_$__cuda_sm70_shflsync_bfly_p:
[----:B------:R-:W-:Y:S01]  /*144f0*/  IMAD.MOV.U32 R105, RZ, RZ, 0x0 ;  /* 0x00000000ff697424 */ /* 0x000fe200078e00ff */
[----:B------:R-:W-:Y:S04]  /*14500*/  WARPSYNC R195 ;  /* 0x000000c300007348 */ /* 0x000fe80003800000 */
[----:B------:R0:W1:Y:S01]  /*14510*/  SHFL.BFLY PT, R159, R106, R159, R158 ;  /* 0x0c00009f6a9f7389 */ /* 0x00006200000e009e */
[----:B------:R-:W-:Y:S05]  /*14520*/  RET.REL.NODEC R104 `(_ZN10layer_norm13ln_fwd_kernelINS_13Kernel_traitsI6__halfS2_fS2_fjLj1536ELj1ELj4ELj1ELj16ENS_18Kernel_traits_baseILj1536ES2_S2_fS2_fjLj128EEEEELb1ELb0ELb0ELb0EEEvNS_9FwdParamsE) ;  /* 0xfffebad068007950 */ /* 0x000fea0003c3ffff */
.L_x_27128:
        /* <DEDUP_REMOVED lines=13> */
.L_x_43164:


//--------------------- .text._ZN10layer_norm13ln_fwd_kernelINS_13Kernel_traitsI6__halfS2_fS2_fjLj1536ELj1ELj4ELj1ELj16ENS_18Kernel_traits_baseILj1536ES2_S2_fS2_fjLj128EEEEELb1ELb0ELb0ELb1EEEvNS_9FwdParamsE --------------------------
	.section	.text._ZN10layer_norm13ln_fwd_kernelINS_13Kernel_traitsI6__halfS2_fS2_fjLj1536ELj1ELj4ELj1ELj16ENS_18Kernel_traits_baseILj1536ES2_S2_fS2_fjLj128EEEEELb1ELb0ELb0ELb1EEEvNS_9FwdParamsE,"ax",@progbits
	.sectioninfo	@"SHI_REGISTERS=161"
	.align	128
        .global         _ZN10layer_norm13ln_fwd_kernelINS_13Kernel_traitsI6__halfS2_fS2_fjLj1536ELj1ELj4ELj1ELj16ENS_18Kernel_traits_baseILj1536ES2_S2_fS2_fjLj128EEEEELb1ELb0ELb0ELb1EEEvNS_9FwdParamsE
        .type           _ZN10layer_norm13ln_fwd_kernelINS_13Kernel_traitsI6__halfS2_fS2_fjLj1536ELj1ELj4ELj1ELj16ENS_18Kernel_traits_baseILj1536ES2_S2_fS2_fjLj128EEEEELb1ELb0ELb0ELb1EEEvNS_9FwdParamsE,@function
        .size           _ZN10layer_norm13ln_fwd_kernelINS_13Kernel_traitsI6__halfS2_fS2_fjLj1536ELj1ELj4ELj1ELj16ENS_18Kernel_traits_baseILj1536ES2_S2_fS2_fjLj128EEEEELb1ELb0ELb0ELb1EEEvNS_9FwdParamsE,(.L_x_43165 - _ZN10layer_norm13ln_fwd_kernelINS_13Kernel_traitsI6__halfS2_fS2_fjLj1536ELj1ELj4ELj1ELj16ENS_18Kernel_traits_baseILj1536ES2_S2_fS2_fjLj128EEEEELb1ELb0ELb0ELb1EEEvNS_9FwdParamsE)
        .other          _ZN10layer_norm13ln_fwd_kernelINS_13Kernel_traitsI6__halfS2_fS2_fjLj1536ELj1ELj4ELj1ELj16ENS_18Kernel_traits_baseILj1536ES2_S2_fS2_fjLj128EEEEELb1ELb0ELb0ELb1EEEvNS_9FwdParamsE,@"STO_CUDA_ENTRY STV_DEFAULT"
_ZN10layer_norm13ln_fwd_kernelINS_13Kernel_traitsI6__halfS2_fS2_fjLj1536ELj1ELj4ELj1ELj16ENS_18Kernel_traits_baseILj1536ES2_S2_fS2_fjLj128EEEEELb1ELb0ELb0ELb1EEEvNS_9FwdParamsE:
.text._ZN10layer_norm13ln_fwd_kernelINS_13Kernel_traitsI6__halfS2_fS2_fjLj1536ELj1ELj4ELj1ELj16ENS_18Kernel_traits_baseILj1536ES2_S2_fS2_fjLj128EEEEELb1ELb0ELb0ELb1EEEvNS_9FwdParamsE:
        /* <DEDUP_REMOVED lines=81> */
[----:B------:R-:W-:Y:S01]  /*0510*/  UIADD3 UR24, UR5, -0x24c28bd8, URZ ;  /* 0xdb3d742805187890 */ /* 0x000fe2000fffe03f */
[----:B------:R-:W-:Y:S02]  /*0520*/  IADD3 R12, P2, R23, c[0x0][0x1b0], RZ ;  /* 0x00006c00170c7a10 */ /* 0x000fe40007f5e0ff */
[----:B------:R-:W-:Y:S01]  /*0530*/  IMAD.WIDE.U32 R20, R20, -0x326172a9, RZ ;  /* 0xcd9e8d5714147825 */ /* 0x000fe200078e00ff */
[----:B------:R-:W-:Y:S02]  /*0540*/  LOP3.LUT R131, R15, UR22, R2, 0x96, !PT ;  /* 0x000000160f837c12 */ /* 0x000fe4000f8e9602 */
[----:B------:R-:W-:Y:S02]  /*0550*/  IADD3.X R13, RZ, c[0x0][0x1b4], RZ, P2, !PT ;  /* 0x00006d00ff0d7a10 */ /* 0x000fe400017fe4ff */
[----:B------:R-:W-:Y:S01]  /*0560*/  LOP3.LUT R132, R21, UR21, R6, 0x96, !PT ;  /* 0x0000001515847c12 */ /* 0x000fe2000f8e9606 */
[----:B0-----:R-:W-:-:S04]  /*0570*/  IMAD.HI.U32 R5, R131, -0x326172a9, RZ ;  /* 0xcd9e8d5783057827 */ /* 0x001fc800078e00ff */
[----:B------:R-:W-:Y:S01]  /*0580*/  IMAD.HI.U32 R3, R132, -0x2daee0ad, RZ ;  /* 0xd2511f5384037827 */ /* 0x000fe200078e00ff */
        /* <DEDUP_REMOVED lines=23> */
[--C-:B------:R-:W-:Y:S01]  /*0700*/  HADD2.F32 R2, -RZ, R8.reuse.H0_H0 ;  /* 0x20000008ff027230 */ /* 0x100fe20000004100 */
[----:B------:R-:W-:Y:S01]  /*0710*/  IMAD.HI.U32 R24, R136, -0x326172a9, RZ ;  /* 0xcd9e8d5788187827 */ /* 0x000fe200078e00ff */
[----:B------:R-:W-:Y:S01]  /*0720*/  HADD2.F32 R3, -RZ, R8.H1_H1 ;  /* 0x30000008ff037230 */ /* 0x000fe20000004100 */
[----:B------:R0:W5:Y:S01]  /*0730*/  LDG.E.128 R96, [R12.64] ;  /* 0x000000060c607981 */ /* 0x000162000c1e1d00 */
[--C-:B------:R-:W-:Y:S01]  /*0740*/  HADD2.F32 R4, -RZ, R9.reuse.H0_H0 ;  /* 0x20000009ff047230 */ /* 0x100fe20000004100 */
[----:B------:R-:W-:Y:S01]  /*0750*/  IMAD.HI.U32 R25, R134, -0x2daee0ad, RZ ;  /* 0xd2511f5386197827 */ /* 0x000fe200078e00ff */
[----:B------:R-:W-:Y:S01]  /*0760*/  HADD2.F32 R5, -RZ, R9.H1_H1 ;  /* 0x30000009ff057230 */ /* 0x000fe20000004100 */
[----:B------:R0:W5:Y:S01]  /*0770*/  LDG.E.128 R92, [R12.64+0x200] ;  /* 0x000200060c5c7981 */ /* 0x000162000c1e1d00 */
[--C-:B------:R-:W-:Y:S01]  /*0780*/  HADD2.F32 R6, -RZ, R10.reuse.H0_H0 ;  /* 0x2000000aff067230 */ /* 0x100fe20000004100 */
[----:B------:R-:W-:Y:S01]  /*0790*/  BSSY B0, `(.L_x_27129) ;  /* 0x0001279000007945 */ /* 0x000fe20003800000 */
[----:B------:R-:W-:Y:S01]  /*07a0*/  HADD2.F32 R7, -RZ, R10.H1_H1 ;  /* 0x3000000aff077230 */ /* 0x000fe20000004100 */
[----:B------:R0:W5:Y:S01]  /*07b0*/  LDG.E.128 R88, [R12.64+0x400] ;  /* 0x000400060c587981 */ /* 0x000162000c1e1d00 */
[----:B------:R-:W-:-:S02]  /*07c0*/  HADD2.F32 R8, -RZ, R11.H0_H0 ;  /* 0x2000000bff087230 */ /* 0x000fc40000004100 */
[----:B------:R-:W-:Y:S01]  /*07d0*/  HADD2.F32 R9, -RZ, R11.H1_H1 ;  /* 0x3000000bff097230 */ /* 0x000fe20000004100 */
[----:B------:R0:W5:Y:S01]  /*07e0*/  LDG.E.128 R84, [R12.64+0x600] ;  /* 0x000600060c547981 */ /* 0x000162000c1e1d00 */
[--C-:B------:R-:W-:Y:S02]  /*07f0*/  HADD2.F32 R10, -RZ, R16.reuse.H0_H0 ;  /* 0x20000010ff0a7230 */ /* 0x100fe40000004100 */
[----:B------:R-:W-:Y:S01]  /*0800*/  HADD2.F32 R11, -RZ, R16.H1_H1 ;  /* 0x30000010ff0b7230 */ /* 0x000fe20000004100 */
[----:B------:R0:W5:Y:S01]  /*0810*/  LDG.E.128 R80, [R12.64+0x800] ;  /* 0x000800060c507981 */ /* 0x000162000c1e1d00 */
[----:B------:R-:W-:-:S03]  /*0820*/  HADD2.F32 R14, -RZ, R18.H0_H0 ;  /* 0x20000012ff0e7230 */ /* 0x000fc60000004100 */
[----:B------:R0:W5:Y:S01]  /*0830*/  LDG.E.128 R76, [R12.64+0xa00] ;  /* 0x000a00060c4c7981 */ /* 0x000162000c1e1d00 */
[----:B------:R-:W-:Y:S01]  /*0840*/  HADD2.F32 R15, -RZ, R18.H1_H1 ;  /* 0x30000012ff0f7230 */ /* 0x000fe20000004100 */
[----:B------:R-:W-:Y:S01]  /*0850*/  LOP3.LUT R131, R24, UR25, R131, 0x96, !PT ;  /* 0x0000001918837c12 */ /* 0x000fe2000f8e9683 */
[----:B------:R-:W-:Y:S01]  /*0860*/  HADD2.F32 R16, -RZ, R19.H0_H0 ;  /* 0x20000013ff107230 */ /* 0x000fe20000004100 */
[----:B------:R-:W-:Y:S01]  /*0870*/  LOP3.LUT R132, R25, UR26, R132, 0x96, !PT ;  /* 0x0000001a19847c12 */ /* 0x000fe2000f8e9684 */
[----:B------:R-:W-:Y:S01]  /*0880*/  HADD2.F32 R18, -RZ, R36.H0_H0 ;  /* 0x20000024ff127230 */ /* 0x000fe20000004100 */
[----:B------:R-:W-:Y:S01]  /*0890*/  LOP3.LUT R139, R40, 0x3, RZ, 0xc0, !PT ;  /* 0x00000003288b7812 */ /* 0x000fe200078ec0ff */
[--C-:B------:R-:W-:Y:S01]  /*08a0*/  HADD2.F32 R20, -RZ, R37.reuse.H0_H0 ;  /* 0x20000025ff147230 */ /* 0x100fe20000004100 */
[----:B------:R-:W-:Y:S01]  /*08b0*/  IMAD R136, R136, -0x326172a9, RZ ;  /* 0xcd9e8d5788887824 */ /* 0x000fe200078e02ff */
[----:B------:R-:W-:Y:S01]  /*08c0*/  HADD2.F32 R21, -RZ, R37.H1_H1 ;  /* 0x30000025ff157230 */ /* 0x000fe20000004100 */
[----:B------:R-:W-:Y:S01]  /*08d0*/  IMAD R134, R134, -0x2daee0ad, RZ ;  /* 0xd2511f5386867824 */ /* 0x000fe200078e02ff */
[--C-:B0-----:R-:W-:Y:S01]  /*08e0*/  HADD2.F32 R12, -RZ, R17.reuse.H0_H0 ;  /* 0x20000011ff0c7230 */ /* 0x101fe20000004100 */
[----:B------:R-:W-:Y:S01]  /*08f0*/  IMAD.MOV.U32 R130, RZ, RZ, RZ ;  /* 0x000000ffff827224 */ /* 0x000fe200078e00ff */
[----:B------:R-:W-:Y:S01]  /*0900*/  HADD2.F32 R13, -RZ, R17.H1_H1 ;  /* 0x30000011ff0d7230 */ /* 0x000fe20000004100 */
[----:B------:R-:W-:Y:S01]  /*0910*/  ULDC.U8 UR8, c[0x0][0x1f0] ;  /* 0x00007c0000087ab9 */ /* 0x000fe20000000000 */
        /* <DEDUP_REMOVED lines=26> */
.L_x_27469:
[----:B------:R-:W0:Y:S01]  /*0ac0*/  S2R R141, SR_TID.X ;  /* 0x00000000008d7919 */ /* 0x000e220000002100 */
[----:B------:R-:W-:Y:S01]  /*0ad0*/  ISETP.NE.U32.AND P0, PT, RZ, c[0x0][0x1c0], PT ;  /* 0x00007000ff007a0c */ /* 0x000fe20003f05070 */
[----:B------:R-:W-:Y:S01]  /*0ae0*/  IMAD R24, R0, c[0x0][0x168], RZ ;  /* 0x00005a0000187a24 */ /* 0x000fe200078e02ff */
[----:B------:R-:W-:Y:S01]  /*0af0*/  ISETP.NE.U32.AND P1, PT, RZ, c[0x0][0x180], PT ;  /* 0x00006000ff007a0c */ /* 0x000fe20003f25070 */
[----:B------:R-:W-:Y:S01]  /*0b00*/  IMAD.MOV.U32 R149, RZ, RZ, 0x10 ;  /* 0x00000010ff957424 */ /* 0x000fe200078e00ff */
[----:B------:R-:W-:Y:S02]  /*0b10*/  ISETP.NE.AND.EX P0, PT, RZ, c[0x0][0x1c4], PT, P0 ;  /* 0x00007100ff007a0c */ /* 0x000fe40003f05300 */
[----:B------:R-:W-:Y:S02]  /*0b20*/  ISETP.NE.AND.EX P2, PT, RZ, c[0x0][0x184], PT, P1 ;  /* 0x00006100ff007a0c */ /* 0x000fe40003f45310 */
[----:B------:R-:W-:-:S09]  /*0b30*/  SHF.R.S32.HI R25, RZ, 0x1f, R24 ;  /* 0x0000001fff197819 */ /* 0x000fd20000011418 */
[----:B------:R-:W-:Y:S01]  /*0b40*/  @P0 IMAD.MOV.U32 R29, RZ, RZ, 0x2 ;  /* 0x00000002ff1d0424 */ /* 0x000fe200078e00ff */
[----:B------:R-:W-:Y:S02]  /*0b50*/  LEA.HI R138, R25, R24, RZ, 0x3 ;  /* 0x00000018198a7211 */ /* 0x000fe400078f18ff */
[----:B------:R-:W-:Y:S01]  /*0b60*/  @P2 MOV R33, 0x20 ;  /* 0x0000002000212802 */ /* 0x000fe20000000f00 */
[----:B------:R-:W-:Y:S01]  /*0b70*/  @P0 IMAD.WIDE R28, R0, R29, c[0x0][0x1c0] ;  /* 0x00007000001c0625 */ /* 0x000fe200078e021d */
[----:B0-----:R-:W-:Y:S02]  /*0b80*/  LOP3.LUT R141, R141, 0x1f, RZ, 0xc0, !PT ;  /* 0x0000001f8d8d7812 */ /* 0x001fe400078ec0ff */
[----:B------:R-:W-:Y:S02]  /*0b90*/  ISETP.NE.AND P1, PT, R139, 0x1, PT ;  /* 0x000000018b00780c */ /* 0x000fe40003f25270 */
[----:B------:R-:W-:Y:S01]  /*0ba0*/  LEA.HI.SX32 R138, R138, R141, 0x1d ;  /* 0x0000008d8a8a7211 */ /* 0x000fe200078feaff */
[----:B------:R-:W2:Y:S01]  /*0bb0*/  @P0 LDG.E.U16 R28, [R28.64] ;  /* 0x000000061c1c0981 */ /* 0x000ea2000c1e1500 */
[----:B------:R-:W-:Y:S01]  /*0bc0*/  BSSY B1, `(.L_x_27130) ;  /* 0x0000014000017945 */ /* 0x000fe20003800000 */
[----:B------:R-:W-:Y:S01]  /*0bd0*/  IMAD.MOV.U32 R143, RZ, RZ, 0x3f800000 ;  /* 0x3f800000ff8f7424 */ /* 0x000fe200078e00ff */
[----:B------:R-:W-:Y:S01]  /*0be0*/  P2R R31, PR, RZ, 0x4 ;  /* 0x00000004ff1f7803 */ /* 0x000fe20000000000 */
[----:B------:R-:W-:-:S04]  /*0bf0*/  IMAD.WIDE.U32 R24, R138, R149, c[0x0][0x170] ;  /* 0x00005c008a187625 */ /* 0x000fc800078e0095 */
[----:B------:R-:W-:Y:S02]  /*0c00*/  @P2 IMAD.WIDE.U32 R32, R138, R33, c[0x0][0x180] ;  /* 0x000060008a202625 */ /* 0x000fe400078e0021 */
[----:B-----5:R-:W5:Y:S04]  /*0c10*/  LDG.E.128 R24, [R24.64] ;  /* 0x0000000618187981 */ /* 0x020f68000c1e1d00 */
[----:B------:R0:W5:Y:S04]  /*0c20*/  @P2 LDG.E.128 R72, [R32.64] ;  /* 0x0000000620482981 */ /* 0x000168000c1e1d00 */
[----:B------:R0:W5:Y:S01]  /*0c30*/  @P2 LDG.E.128 R68, [R32.64+0x10] ;  /* 0x0000100620442981 */ /* 0x000162000c1e1d00 */
[----:B------:R-:W-:Y:S01]  /*0c40*/  IADD3 R34, R139, 0x1, RZ ;  /* 0x000000018b227810 */ /* 0x000fe20007ffe0ff */
[----:B--2---:R-:W-:Y:S01]  /*0c50*/  @P0 HADD2.F32 R143, -RZ, R28.H0_H0 ;  /* 0x2000001cff8f0230 */ /* 0x004fe20000004100 */
        /* <DEDUP_REMOVED lines=9> */
.L_x_27131:
[----:B0-----:R-:W-:Y:S02]  /*0cf0*/  MOV R30, R136 ;  /* 0x00000088001e7202 */ /* 0x001fe40000000f00 */
.L_x_27132:
[----:B------:R-:W-:Y:S05]  /*0d00*/  BSYNC B1 ;  /* 0x0000000000017941 */ /* 0x000fea0003800000 */
.L_x_27130:
        /* <DEDUP_REMOVED lines=16> */
.L_x_27136:
[----:B------:R-:W-:Y:S05]  /*0e10*/  BSYNC B2 ;  /* 0x0000000000027941 */ /* 0x000fea0003800000 */
.L_x_27135:
        /* <DEDUP_REMOVED lines=44> */
.L_x_27134:
[----:B------:R-:W-:Y:S05]  /*10e0*/  BSYNC B1 ;  /* 0x0000000000017941 */ /* 0x000fea0003800000 */
.L_x_27133:
[----:B------:R-:W0:Y:S01]  /*10f0*/  I2F.U32 R29, R30 ;  /* 0x0000001e001d7306 */ /* 0x000e220000201000 */
[----:B------:R-:W-:Y:S01]  /*1100*/  ISETP.NE.U32.AND P0, PT, RZ, c[0x0][0x180], PT ;  /* 0x00006000ff007a0c */ /* 0x000fe20003f05070 */
[----:B-----5:R-:W-:Y:S01]  /*1110*/  HADD2.F32 R28, -RZ, R24.H0_H0 ;  /* 0x20000018ff1c7230 */ /* 0x020fe20000004100 */
[----:B------:R-:W-:Y:S01]  /*1120*/  IMAD.MOV.U32 R142, RZ, RZ, 0x2f800000 ;  /* 0x2f800000ff8e7424 */ /* 0x000fe200078e00ff */
[----:B------:R-:W-:Y:S01]  /*1130*/  BSSY B1, `(.L_x_27137) ;  /* 0x0000016000017945 */ /* 0x000fe20003800000 */
[----:B------:R-:W-:Y:S02]  /*1140*/  ISETP.NE.AND.EX P6, PT, RZ, c[0x0][0x184], PT, P0 ;  /* 0x00006100ff007a0c */ /* 0x000fe40003fc5300 */
        /* <DEDUP_REMOVED lines=19> */
.L_x_27138:
[----:B------:R-:W-:Y:S02]  /*1280*/  IMAD.MOV.U32 R38, RZ, RZ, R136 ;  /* 0x000000ffff267224 */ /* 0x000fe400078e0088 */
.L_x_27139:
[----:B------:R-:W-:Y:S05]  /*1290*/  BSYNC B1 ;  /* 0x0000000000017941 */ /* 0x000fea0003800000 */
.L_x_27137:
        /* <DEDUP_REMOVED lines=16> */
.L_x_27143:
[----:B------:R-:W-:Y:S05]  /*13a0*/  BSYNC B2 ;  /* 0x0000000000027941 */ /* 0x000fea0003800000 */
.L_x_27142:
        /* <DEDUP_REMOVED lines=44> */
.L_x_27141:
[----:B------:R-:W-:Y:S05]  /*1670*/  BSYNC B1 ;  /* 0x0000000000017941 */ /* 0x000fea0003800000 */
.L_x_27140:
[----:B------:R-:W0:Y:S01]  /*1680*/  I2F.U32 R29, R38 ;  /* 0x00000026001d7306 */ /* 0x000e220000201000 */
[----:B------:R-:W-:Y:S01]  /*1690*/  HADD2.F32 R24, -RZ, R24.H1_H1 ;  /* 0x30000018ff187230 */ /* 0x000fe20000004100 */
        /* <DEDUP_REMOVED lines=18> */
.L_x_27145:
[----:B------:R-:W-:Y:S02]  /*17c0*/  MOV R38, R136 ;  /* 0x0000008800267202 */ /* 0x000fe40000000f00 */
.L_x_27146:
[----:B------:R-:W-:Y:S05]  /*17d0*/  BSYNC B1 ;  /* 0x0000000000017941 */ /* 0x000fea0003800000 */
.L_x_27144:
        /* <DEDUP_REMOVED lines=16> */
.L_x_27150:
[----:B------:R-:W-:Y:S05]  /*18e0*/  BSYNC B2 ;  /* 0x0000000000027941 */ /* 0x000fea0003800000 */
.L_x_27149:
        /* <DEDUP_REMOVED lines=44> */
.L_x_27148:
[----:B------:R-:W-:Y:S05]  /*1bb0*/  BSYNC B1 ;  /* 0x0000000000017941 */ /* 0x000fea0003800000 */
.L_x_27147:
        /* <DEDUP_REMOVED lines=20> */
.L_x_27152:
[----:B------:R-:W-:Y:S02]  /*1d00*/  IMAD.MOV.U32 R38, RZ, RZ, R136 ;  /* 0x000000ffff267224 */ /* 0x000fe400078e0088 */
.L_x_27153:
[----:B------:R-:W-:Y:S05]  /*1d10*/  BSYNC B1 ;  /* 0x0000000000017941 */ /* 0x000fea0003800000 */
.L_x_27151:
        /* <DEDUP_REMOVED lines=16> */
.L_x_27157:
[----:B------:R-:W-:Y:S05]  /*1e20*/  BSYNC B2 ;  /* 0x0000000000027941 */ /* 0x000fea0003800000 */
.L_x_27156:
        /* <DEDUP_REMOVED lines=44> */
.L_x_27155:
[----:B------:R-:W-:Y:S05]  /*20f0*/  BSYNC B1 ;  /* 0x0000000000017941 */ /* 0x000fea0003800000 */
.L_x_27154:
        /* <DEDUP_REMOVED lines=20> */
.L_x_27159:
[----:B------:R-:W-:Y:S02]  /*2240*/  IMAD.MOV.U32 R36, RZ, RZ, R136 ;  /* 0x000000ffff247224 */ /* 0x000fe400078e0088 */
.L_x_27160:
[----:B------:R-:W-:Y:S05]  /*2250*/  BSYNC B1 ;  /* 0x0000000000017941 */ /* 0x000fea0003800000 */
.L_x_27158:
        /* <DEDUP_REMOVED lines=16> */
.L_x_27164:
[----:B------:R-:W-:Y:S05]  /*2360*/  BSYNC B2 ;  /* 0x0000000000027941 */ /* 0x000fea0003800000 */
.L_x_27163:
        /* <DEDUP_REMOVED lines=44> */
.L_x_27162:
[----:B------:R-:W-:Y:S05]  /*2630*/  BSYNC B1 ;  /* 0x0000000000017941 */ /* 0x000fea0003800000 */
.L_x_27161:
        /* <DEDUP_REMOVED lines=20> */
.L_x_27166:
[----:B------:R-:W-:Y:S02]  /*2780*/  MOV R36, R136 ;  /* 0x0000008800247202 */ /* 0x000fe40000000f00 */
.L_x_27167:
[----:B------:R-:W-:Y:S05]  /*2790*/  BSYNC B1 ;  /* 0x0000000000017941 */ /* 0x000fea0003800000 */
.L_x_27165:
        /* <DEDUP_REMOVED lines=16> */
.L_x_27171:
[----:B------:R-:W-:Y:S05]  /*28a0*/  BSYNC B2 ;  /* 0x0000000000027941 */ /* 0x000fea0003800000 */
.L_x_27170:
        /* <DEDUP_REMOVED lines=44> */
.L_x_27169:
[----:B------:R-:W-:Y:S05]  /*2b70*/  BSYNC B1 ;  /* 0x0000000000017941 */ /* 0x000fea0003800000 */
.L_x_27168:
        /* <DEDUP_REMOVED lines=20> */
.L_x_27173:
[----:B------:R-:W-:Y:S02]  /*2cc0*/  IMAD.MOV.U32 R26, RZ, RZ, R136 ;  /* 0x000000ffff1a7224 */ /* 0x000fe400078e0088 */
.L_x_27174:
[----:B------:R-:W-:Y:S05]  /*2cd0*/  BSYNC B1 ;  /* 0x0000000000017941 */ /* 0x000fea0003800000 */
.L_x_27172:
        /* <DEDUP_REMOVED lines=16> */
.L_x_27178:
[----:B------:R-:W-:Y:S05]  /*2de0*/  BSYNC B2 ;  /* 0x0000000000027941 */ /* 0x000fea0003800000 */
.L_x_27177:
        /* <DEDUP_REMOVED lines=44> */
.L_x_27176:
[----:B------:R-:W-:Y:S05]  /*30b0*/  BSYNC B1 ;  /* 0x0000000000017941 */ /* 0x000fea0003800000 */
.L_x_27175:
[----:B------:R-:W0:Y:S01]  /*30c0*/  I2F.U32 R25, R26 ;  /* 0x0000001a00197306 */ /* 0x000e220000201000 */
[----:B------:R-:W-:Y:S01]  /*30d0*/  HADD2.F32 R28, -RZ, R27.H0_H0 ;  /* 0x2000001bff1c7230 */ /* 0x000fe20000004100 */
[----:B------:R-:W-:Y:S01]  /*30e0*/  ISETP.NE.AND P6, PT, R144, RZ, PT ;  /* 0x000000ff9000720c */ /* 0x000fe20003fc5270 */
        /* <DEDUP_REMOVED lines=18> */
.L_x_27180:
[----:B------:R-:W-:Y:S02]  /*3210*/  IMAD.MOV.U32 R36, RZ, RZ, R136 ;  /* 0x000000ffff247224 */ /* 0x000fe400078e0088 */
.L_x_27181:
[----:B------:R-:W-:Y:S05]  /*3220*/  BSYNC B1 ;  /* 0x0000000000017941 */ /* 0x000fea0003800000 */
.L_x_27179:
        /* <DEDUP_REMOVED lines=18> */
.L_x_27185:
[----:B------:R-:W-:Y:S05]  /*3350*/  BSYNC B2 ;  /* 0x0000000000027941 */ /* 0x000fea0003800000 */
.L_x_27184:
        /* <DEDUP_REMOVED lines=44> */
.L_x_27183:
[----:B------:R-:W-:Y:S05]  /*3620*/  BSYNC B1 ;  /* 0x0000000000017941 */ /* 0x000fea0003800000 */
.L_x_27182:
[----:B------:R-:W0:Y:S01]  /*3630*/  I2F.U32 R25, R36 ;  /* 0x0000002400197306 */ /* 0x000e220000201000 */
[----:B------:R-:W-:Y:S01]  /*3640*/  SEL R26, RZ, 0x1, P1 ;  /* 0x00000001ff1a7807 */ /* 0x000fe20000800000 */
[----:B------:R-:W-:Y:S01]  /*3650*/  HFMA2.MMA R145, -RZ, RZ, 0, 1.9073486328125e-06 ;  /* 0x00000020ff917435 */ /* 0x000fe200000001ff */
[----:B------:R-:W-:Y:S01]  /*3660*/  SEL R28, RZ, 0x1, P2 ;  /* 0x00000001ff1c7807 */ /* 0x000fe20001000000 */
[----:B------:R-:W-:Y:S01]  /*3670*/  IMAD.MOV.U32 R147, RZ, RZ, 0x8 ;  /* 0x00000008ff937424 */ /* 0x000fe200078e00ff */
[----:B------:R-:W-:Y:S01]  /*3680*/  ISETP.NE.AND P1, PT, R30, RZ, PT ;  /* 0x000000ff1e00720c */ /* 0x000fe20003f25270 */
[----:B------:R-:W-:Y:S01]  /*3690*/  HADD2.F32 R30, -RZ, R27.H1_H1 ;  /* 0x3000001bff1e7230 */ /* 0x000fe20000004100 */
[----:B------:R-:W-:Y:S01]  /*36a0*/  SEL R24, RZ, 0x1, P0 ;  /* 0x00000001ff187807 */ /* 0x000fe20000000000 */
[----:B------:R-:W-:Y:S01]  /*36b0*/  IMAD.WIDE.U32 R28, R28, 0x1000000, RZ ;  /* 0x010000001c1c7825 */ /* 0x000fe200078e00ff */
[----:B------:R-:W-:-:S02]  /*36c0*/  ISETP.NE.AND P6, PT, R144, RZ, PT ;  /* 0x000000ff9000720c */ /* 0x000fc40003fc5270 */
[----:B------:R-:W-:Y:S01]  /*36d0*/  SEL R35, RZ, 0x10000, P5 ;  /* 0x00010000ff237807 */ /* 0x000fe20002800000 */
[----:B------:R-:W-:Y:S01]  /*36e0*/  IMAD.WIDE.U32 R26, R26, 0x10000, RZ ;  /* 0x000100001a1a7825 */ /* 0x000fe200078e00ff */
[----:B------:R-:W-:Y:S02]  /*36f0*/  SEL R32, RZ, 0x100, P4 ;  /* 0x00000100ff207807 */ /* 0x000fe40002000000 */
[----:B------:R-:W-:Y:S01]  /*3700*/  ISETP.NE.AND P2, PT, R31, RZ, PT ;  /* 0x000000ff1f00720c */ /* 0x000fe20003f45270 */
[----:B0-----:R-:W-:Y:S01]  /*3710*/  FFMA.FTZ R25, R25, R142, 1.1641532182693481445e-10 ;  /* 0x2f00000019197423 */ /* 0x001fe2000001008e */
[----:B------:R-:W-:Y:S01]  /*3720*/  SEL R33, RZ, 0x1, P1 ;  /* 0x00000001ff217807 */ /* 0x000fe20000800000 */
[----:B------:R-:W-:Y:S02]  /*3730*/  FMUL.FTZ R30, R30, R143 ;  /* 0x0000008f1e1e7220 */ /* 0x000fe40000410000 */
        /* <DEDUP_REMOVED lines=35> */
.L_x_27187:
[----:B0-----:R-:W-:Y:S02]  /*3970*/  IMAD.MOV.U32 R38, RZ, RZ, R136 ;  /* 0x000000ffff267224 */ /* 0x001fe400078e0088 */
.L_x_27188:
[----:B------:R-:W-:Y:S05]  /*3980*/  BSYNC B1 ;  /* 0x0000000000017941 */ /* 0x000fea0003800000 */
.L_x_27186:
        /* <DEDUP_REMOVED lines=16> */
.L_x_27192:
[----:B------:R-:W-:Y:S05]  /*3a90*/  BSYNC B2 ;  /* 0x0000000000027941 */ /* 0x000fea0003800000 */
.L_x_27191:
        /* <DEDUP_REMOVED lines=44> */
.L_x_27190:
[----:B------:R-:W-:Y:S05]  /*3d60*/  BSYNC B1 ;  /* 0x0000000000017941 */ /* 0x000fea0003800000 */
.L_x_27189:
[----:B------:R-:W0:Y:S01]  /*3d70*/  I2F.U32 R29, R38 ;  /* 0x00000026001d7306 */ /* 0x000e220000201000 */
[----:B-----5:R-:W-:Y:S01]  /*3d80*/  HADD2.F32 R28, -RZ, R24.H0_H0 ;  /* 0x20000018ff1c7230 */ /* 0x020fe20000004100 */
[----:B------:R-:W-:Y:S01]  /*3d90*/  ISETP.NE.AND P0, PT, R40, 0x1, PT ;  /* 0x000000012800780c */ /* 0x000fe20003f05270 */
[----:B------:R-:W-:Y:S03]  /*3da0*/  BSSY B1, `(.L_x_27193) ;  /* 0x0000013000017945 */ /* 0x000fe60003800000 */
        /* <DEDUP_REMOVED lines=17> */
.L_x_27194:
[----:B------:R-:W-:Y:S02]  /*3ec0*/  MOV R37, R136 ;  /* 0x0000008800257202 */ /* 0x000fe40000000f00 */
.L_x_27195:
[----:B------:R-:W-:Y:S05]  /*3ed0*/  BSYNC B1 ;  /* 0x0000000000017941 */ /* 0x000fea0003800000 */
.L_x_27193:
        /* <DEDUP_REMOVED lines=16> */
.L_x_27199:
[----:B------:R-:W-:Y:S05]  /*3fe0*/  BSYNC B2 ;  /* 0x0000000000027941 */ /* 0x000fea0003800000 */
.L_x_27198:
        /* <DEDUP_REMOVED lines=44> */
.L_x_27197:
[----:B------:R-:W-:Y:S05]  /*42b0*/  BSYNC B1 ;  /* 0x0000000000017941 */ /* 0x000fea0003800000 */
.L_x_27196:
[----:B------:R-:W0:Y:S01]  /*42c0*/  I2F.U32 R29, R37 ;  /* 0x00000025001d7306 */ /* 0x000e220000201000 */
[----:B------:R-:W-:Y:S01]  /*42d0*/  HADD2.F32 R24, -RZ, R24.H1_H1 ;  /* 0x30000018ff187230 */ /* 0x000fe20000004100 */
        /* <DEDUP_REMOVED lines=18> */
.L_x_27201:
[----:B------:R-:W-:Y:S02]  /*4400*/  IMAD.MOV.U32 R24, RZ, RZ, R136 ;  /* 0x000000ffff187224 */ /* 0x000fe400078e0088 */
.L_x_27202:
[----:B------:R-:W-:Y:S05]  /*4410*/  BSYNC B1 ;  /* 0x0000000000017941 */ /* 0x000fea0003800000 */
.L_x_27200:
        /* <DEDUP_REMOVED lines=16> */
.L_x_27206:
[----:B------:R-:W-:Y:S05]  /*4520*/  BSYNC B2 ;  /* 0x0000000000027941 */ /* 0x000fea0003800000 */
.L_x_27205:
        /* <DEDUP_REMOVED lines=44> */
.L_x_27204:
[----:B------:R-:W-:Y:S05]  /*47f0*/  BSYNC B1 ;  /* 0x0000000000017941 */ /* 0x000fea0003800000 */
.L_x_27203:
        /* <DEDUP_REMOVED lines=20> */
.L_x_27208:
[----:B------:R-:W-:Y:S02]  /*4940*/  IMAD.MOV.U32 R24, RZ, RZ, R136 ;  /* 0x000000ffff187224 */ /* 0x000fe400078e0088 */
.L_x_27209:
[----:B------:R-:W-:Y:S05]  /*4950*/  BSYNC B1 ;  /* 0x0000000000017941 */ /* 0x000fea0003800000 */
.L_x_27207:
        /* <DEDUP_REMOVED lines=16> */
.L_x_27213:
[----:B------:R-:W-:Y:S05]  /*4a60*/  BSYNC B2 ;  /* 0x0000000000027941 */ /* 0x000fea0003800000 */
.L_x_27212:
        /* <DEDUP_REMOVED lines=44> */
.L_x_27211:
[----:B------:R-:W-:Y:S05]  /*4d30*/  BSYNC B1 ;  /* 0x0000000000017941 */ /* 0x000fea0003800000 */
.L_x_27210:
        /* <DEDUP_REMOVED lines=20> */
.L_x_27215:
[----:B------:R-:W-:Y:S02]  /*4e80*/  MOV R37, R136 ;  /* 0x0000008800257202 */ /* 0x000fe40000000f00 */
.L_x_27216:
[----:B------:R-:W-:Y:S05]  /*4e90*/  BSYNC B1 ;  /* 0x0000000000017941 */ /* 0x000fea0003800000 */
.L_x_27214:
        /* <DEDUP_REMOVED lines=16> */
.L_x_27220:
[----:B------:R-:W-:Y:S05]  /*4fa0*/  BSYNC B2 ;  /* 0x0000000000027941 */ /* 0x000fea0003800000 */
.L_x_27219:
        /* <DEDUP_REMOVED lines=44> */
.L_x_27218:
[----:B------:R-:W-:Y:S05]  /*5270*/  BSYNC B1 ;  /* 0x0000000000017941 */ /* 0x000fea0003800000 */
.L_x_27217:
        /* <DEDUP_REMOVED lines=20> */
.L_x_27222:
[----:B------:R-:W-:Y:S02]  /*53c0*/  IMAD.MOV.U32 R37, RZ, RZ, R136 ;  /* 0x000000ffff257224 */ /* 0x000fe400078e0088 */
.L_x_27223:
[----:B------:R-:W-:Y:S05]  /*53d0*/  BSYNC B1 ;  /* 0x0000000000017941 */ /* 0x000fea0003800000 */
.L_x_27221:
        /* <DEDUP_REMOVED lines=16> */
.L_x_27227:
[----:B------:R-:W-:Y:S05]  /*54e0*/  BSYNC B2 ;  /* 0x0000000000027941 */ /* 0x000fea0003800000 */
.L_x_27226:
        /* <DEDUP_REMOVED lines=44> */
.L_x_27225:
[----:B------:R-:W-:Y:S05]  /*57b0*/  BSYNC B1 ;  /* 0x0000000000017941 */ /* 0x000fea0003800000 */
.L_x_27224:
        /* <DEDUP_REMOVED lines=20> */
.L_x_27229:
[----:B------:R-:W-:Y:S02]  /*5900*/  IMAD.MOV.U32 R26, RZ, RZ, R136 ;  /* 0x000000ffff1a7224 */ /* 0x000fe400078e0088 */
.L_x_27230:
[----:B------:R-:W-:Y:S05]  /*5910*/  BSYNC B1 ;  /* 0x0000000000017941 */ /* 0x000fea0003800000 */
.L_x_27228:
        /* <DEDUP_REMOVED lines=16> */
.L_x_27234:
[----:B------:R-:W-:Y:S05]  /*5a20*/  BSYNC B2 ;  /* 0x0000000000027941 */ /* 0x000fea0003800000 */
.L_x_27233:
        /* <DEDUP_REMOVED lines=44> */
.L_x_27232:
[----:B------:R-:W-:Y:S05]  /*5cf0*/  BSYNC B1 ;  /* 0x0000000000017941 */ /* 0x000fea0003800000 */
.L_x_27231:
[----:B------:R-:W0:Y:S01]  /*5d00*/  I2F.U32 R29, R26 ;  /* 0x0000001a001d7306 */ /* 0x000e220000201000 */
[----:B------:R-:W-:Y:S01]  /*5d10*/  HADD2.F32 R24, -RZ, R27.H0_H0 ;  /* 0x2000001bff187230 */ /* 0x000fe20000004100 */
[----:B------:R-:W-:Y:S01]  /*5d20*/  ISETP.NE.AND P6, PT, R144, RZ, PT ;  /* 0x000000ff9000720c */ /* 0x000fe20003fc5270 */
        /* <DEDUP_REMOVED lines=18> */
.L_x_27236:
[----:B------:R-:W-:Y:S02]  /*5e50*/  MOV R37, R136 ;  /* 0x0000008800257202 */ /* 0x000fe40000000f00 */
.L_x_27237:
[----:B------:R-:W-:Y:S05]  /*5e60*/  BSYNC B1 ;  /* 0x0000000000017941 */ /* 0x000fea0003800000 */
.L_x_27235:
        /* <DEDUP_REMOVED lines=18> */
.L_x_27241:
[----:B------:R-:W-:Y:S05]  /*5f90*/  BSYNC B2 ;  /* 0x0000000000027941 */ /* 0x000fea0003800000 */
.L_x_27240:
        /* <DEDUP_REMOVED lines=44> */
.L_x_27239:
[----:B------:R-:W-:Y:S05]  /*6260*/  BSYNC B1 ;  /* 0x0000000000017941 */ /* 0x000fea0003800000 */
.L_x_27238:
[----:B------:R-:W0:Y:S01]  /*6270*/  I2F.U32 R25, R37 ;  /* 0x0000002500197306 */ /* 0x000e220000201000 */
[----:B------:R-:W-:Y:S01]  /*6280*/  HADD2.F32 R24, -RZ, R27.H1_H1 ;  /* 0x3000001bff187230 */ /* 0x000fe20000004100 */
[----:B------:R-:W-:Y:S02]  /*6290*/  SEL R28, RZ, 0x1, P2 ;  /* 0x00000001ff1c7807 */ /* 0x000fe40001000000 */
[----:B------:R-:W-:Y:S02]  /*62a0*/  ISETP.NE.AND P6, PT, R144, RZ, PT ;  /* 0x000000ff9000720c */ /* 0x000fe40003fc5270 */
        /* <DEDUP_REMOVED lines=46> */
.L_x_27243:
[----:B0-----:R-:W-:Y:S02]  /*6590*/  IMAD.MOV.U32 R30, RZ, RZ, R136 ;  /* 0x000000ffff1e7224 */ /* 0x001fe400078e0088 */
.L_x_27244:
[----:B------:R-:W-:Y:S05]  /*65a0*/  BSYNC B1 ;  /* 0x0000000000017941 */ /* 0x000fea0003800000 */
.L_x_27242:
        /* <DEDUP_REMOVED lines=16> */
.L_x_27248:
[----:B------:R-:W-:Y:S05]  /*66b0*/  BSYNC B2 ;  /* 0x0000000000027941 */ /* 0x000fea0003800000 */
.L_x_27247:
        /* <DEDUP_REMOVED lines=44> */
.L_x_27246:
[----:B------:R-:W-:Y:S05]  /*6980*/  BSYNC B1 ;  /* 0x0000000000017941 */ /* 0x000fea0003800000 */
.L_x_27245:
        /* <DEDUP_REMOVED lines=21> */
.L_x_27250:
[----:B------:R-:W-:Y:S02]  /*6ae0*/  IMAD.MOV.U32 R39, RZ, RZ, R136 ;  /* 0x000000ffff277224 */ /* 0x000fe400078e0088 */
.L_x_27251:
[----:B------:R-:W-:Y:S05]  /*6af0*/  BSYNC B1 ;  /* 0x0000000000017941 */ /* 0x000fea0003800000 */
.L_x_27249:
        /* <DEDUP_REMOVED lines=16> */
.L_x_27255:
[----:B------:R-:W-:Y:S05]  /*6c00*/  BSYNC B2 ;  /* 0x0000000000027941 */ /* 0x000fea0003800000 */
.L_x_27254:
        /* <DEDUP_REMOVED lines=44> */
.L_x_27253:
[----:B------:R-:W-:Y:S05]  /*6ed0*/  BSYNC B1 ;  /* 0x0000000000017941 */ /* 0x000fea0003800000 */
.L_x_27252:
        /* <DEDUP_REMOVED lines=20> */
.L_x_27257:
[----:B------:R-:W-:Y:S02]  /*7020*/  MOV R24, R136 ;  /* 0x0000008800187202 */ /* 0x000fe40000000f00 */
.L_x_27258:
[----:B------:R-:W-:Y:S05]  /*7030*/  BSYNC B1 ;  /* 0x0000000000017941 */ /* 0x000fea0003800000 */
.L_x_27256:
        /* <DEDUP_REMOVED lines=16> */
.L_x_27262:
[----:B------:R-:W-:Y:S05]  /*7140*/  BSYNC B2 ;  /* 0x0000000000027941 */ /* 0x000fea0003800000 */
.L_x_27261:
        /* <DEDUP_REMOVED lines=44> */
.L_x_27260:
[----:B------:R-:W-:Y:S05]  /*7410*/  BSYNC B1 ;  /* 0x0000000000017941 */ /* 0x000fea0003800000 */
.L_x_27259:
        /* <DEDUP_REMOVED lines=20> */
.L_x_27264:
[----:B------:R-:W-:Y:S02]  /*7560*/  IMAD.MOV.U32 R24, RZ, RZ, R136 ;  /* 0x000000ffff187224 */ /* 0x000fe400078e0088 */
.L_x_27265:
[----:B------:R-:W-:Y:S05]  /*7570*/  BSYNC B1 ;  /* 0x0000000000017941 */ /* 0x000fea0003800000 */
.L_x_27263:
        /* <DEDUP_REMOVED lines=16> */
.L_x_27269:
[----:B------:R-:W-:Y:S05]  /*7680*/  BSYNC B2 ;  /* 0x0000000000027941 */ /* 0x000fea0003800000 */
.L_x_27268:
        /* <DEDUP_REMOVED lines=44> */
.L_x_27267:
[----:B------:R-:W-:Y:S05]  /*7950*/  BSYNC B1 ;  /* 0x0000000000017941 */ /* 0x000fea0003800000 */
.L_x_27266:
        /* <DEDUP_REMOVED lines=20> */
.L_x_27271:
[----:B------:R-:W-:Y:S02]  /*7aa0*/  IMAD.MOV.U32 R36, RZ, RZ, R136 ;  /* 0x000000ffff247224 */ /* 0x000fe400078e0088 */
.L_x_27272:
[----:B------:R-:W-:Y:S05]  /*7ab0*/  BSYNC B1 ;  /* 0x0000000000017941 */ /* 0x000fea0003800000 */
.L_x_27270:
        /* <DEDUP_REMOVED lines=16> */
.L_x_27276:
[----:B------:R-:W-:Y:S05]  /*7bc0*/  BSYNC B2 ;  /* 0x0000000000027941 */ /* 0x000fea0003800000 */
.L_x_27275:
        /* <DEDUP_REMOVED lines=44> */
.L_x_27274:
[----:B------:R-:W-:Y:S05]  /*7e90*/  BSYNC B1 ;  /* 0x0000000000017941 */ /* 0x000fea0003800000 */
.L_x_27273:
        /* <DEDUP_REMOVED lines=20> */
.L_x_27278:
[----:B------:R-:W-:Y:S02]  /*7fe0*/  MOV R36, R136 ;  /* 0x0000008800247202 */ /* 0x000fe40000000f00 */
.L_x_27279:
[----:B------:R-:W-:Y:S05]  /*7ff0*/  BSYNC B1 ;  /* 0x0000000000017941 */ /* 0x000fea0003800000 */
.L_x_27277:
        /* <DEDUP_REMOVED lines=16> */
.L_x_27283:
[----:B------:R-:W-:Y:S05]  /*8100*/  BSYNC B2 ;  /* 0x0000000000027941 */ /* 0x000fea0003800000 */
.L_x_27282:
        /* <DEDUP_REMOVED lines=44> */
.L_x_27281:
[----:B------:R-:W-:Y:S05]  /*83d0*/  BSYNC B1 ;  /* 0x0000000000017941 */ /* 0x000fea0003800000 */
.L_x_27280:
        /* <DEDUP_REMOVED lines=20> */
.L_x_27285:
[----:B------:R-:W-:Y:S02]  /*8520*/  IMAD.MOV.U32 R26, RZ, RZ, R136 ;  /* 0x000000ffff1a7224 */ /* 0x000fe400078e0088 */
.L_x_27286:
[----:B------:R-:W-:Y:S05]  /*8530*/  BSYNC B1 ;  /* 0x0000000000017941 */ /* 0x000fea0003800000 */
.L_x_27284:
        /* <DEDUP_REMOVED lines=16> */
.L_x_27290:
[----:B------:R-:W-:Y:S05]  /*8640*/  BSYNC B2 ;  /* 0x0000000000027941 */ /* 0x000fea0003800000 */
.L_x_27289:
        /* <DEDUP_REMOVED lines=44> */
.L_x_27288:
[----:B------:R-:W-:Y:S05]  /*8910*/  BSYNC B1 ;  /* 0x0000000000017941 */ /* 0x000fea0003800000 */
.L_x_27287:
        /* <DEDUP_REMOVED lines=21> */
.L_x_27292:
[----:B------:R-:W-:Y:S02]  /*8a70*/  IMAD.MOV.U32 R36, RZ, RZ, R136 ;  /* 0x000000ffff247224 */ /* 0x000fe400078e0088 */
.L_x_27293:
[----:B------:R-:W-:Y:S05]  /*8a80*/  BSYNC B1 ;  /* 0x0000000000017941 */ /* 0x000fea0003800000 */
.L_x_27291:
        /* <DEDUP_REMOVED lines=18> */
.L_x_27297:
[----:B------:R-:W-:Y:S05]  /*8bb0*/  BSYNC B2 ;  /* 0x0000000000027941 */ /* 0x000fea0003800000 */
.L_x_27296:
        /* <DEDUP_REMOVED lines=44> */
.L_x_27295:
[----:B------:R-:W-:Y:S05]  /*8e80*/  BSYNC B1 ;  /* 0x0000000000017941 */ /* 0x000fea0003800000 */
.L_x_27294:
[----:B------:R-:W0:Y:S01]  /*8e90*/  I2F.U32 R25, R36 ;  /* 0x0000002400197306 */ /* 0x000e220000201000 */
[----:B------:R-:W-:Y:S01]  /*8ea0*/  HADD2.F32 R24, -RZ, R27.H1_H1 ;  /* 0x3000001bff187230 */ /* 0x000fe20000004100 */
        /* <DEDUP_REMOVED lines=10> */
[----:B------:R-:W-:Y:S01]  /*8f50*/  IMAD.WIDE.U32 R26, R26, 0x10000, RZ ;  /* 0x000100001a1a7825 */ /* 0x000fe200078e00ff */
[----:B------:R-:W-:-:S03]  /*8f60*/  SEL R35, RZ, 0x1, P3 ;  /* 0x00000001ff237807 */ /* 0x000fc60001800000 */
[----:B0-----:R-:W-:Y:S02]  /*8f70*/  FFMA.FTZ R25, R25, R142, 1.1641532182693481445e-10 ;  /* 0x2f00000019197423 */ /* 0x001fe4000001008e */
[----:B------:R-:W-:-:S03]  /*8f80*/  IMAD.WIDE.U32 R36, R38, R145, c[0x0][0x188] ;  /* 0x0000620026247625 */ /* 0x000fc600078e0091 */
[----:B------:R-:W-:Y:S02]  /*8f90*/  FSETP.GTU.FTZ.AND P2, PT, R25, c[0x0][0x1e4], PT ;  /* 0x0000790019007a0b */ /* 0x000fe40003f5c000 */
[----:B------:R-:W-:Y:S01]  /*8fa0*/  SEL R25, RZ, 0x1, P0 ;  /* 0x00000001ff197807 */ /* 0x000fe20000000000 */
[----:B------:R0:W-:Y:S01]  /*8fb0*/  STG.E.128 [R36.64], R48 ;  /* 0x0000003024007986 */ /* 0x0001e2000c101d06 */
[----:B------:R-:W-:Y:S02]  /*8fc0*/  SEL R34, RZ, 0x1000000, P2 ;  /* 0x01000000ff227807 */ /* 0x000fe40001000000 */
[----:B------:R-:W-:Y:S01]  /*8fd0*/  FSEL R47, R30, RZ, !P2 ;  /* 0x000000ff1e2f7208 */ /* 0x000fe20005000000 */
[----:B------:R-:W-:Y:S01]  /*8fe0*/  IMAD.WIDE.U32 R24, R25, 0x100, RZ ;  /* 0x0000010019187825 */ /* 0x000fe200078e00ff */
[----:B------:R-:W-:Y:S02]  /*8ff0*/  LOP3.LUT R32, R32, R34, R33, 0xfe, !PT ;  /* 0x0000002220207212 */ /* 0x000fe400078efe21 */
        /* <DEDUP_REMOVED lines=27> */
.L_x_27299:
[----:B0-----:R-:W-:Y:S02]  /*91b0*/  MOV R38, R136 ;  /* 0x0000008800267202 */ /* 0x001fe40000000f00 */
.L_x_27300:
[----:B------:R-:W-:Y:S05]  /*91c0*/  BSYNC B1 ;  /* 0x0000000000017941 */ /* 0x000fea0003800000 */
.L_x_27298:
        /* <DEDUP_REMOVED lines=16> */
.L_x_27304:
[----:B------:R-:W-:Y:S05]  /*92d0*/  BSYNC B2 ;  /* 0x0000000000027941 */ /* 0x000fea0003800000 */
.L_x_27303:
        /* <DEDUP_REMOVED lines=44> */
.L_x_27302:
[----:B------:R-:W-:Y:S05]  /*95a0*/  BSYNC B1 ;  /* 0x0000000000017941 */ /* 0x000fea0003800000 */
.L_x_27301:
        /* <DEDUP_REMOVED lines=21> */
.L_x_27306:
[----:B------:R-:W-:Y:S02]  /*9700*/  IMAD.MOV.U32 R38, RZ, RZ, R136 ;  /* 0x000000ffff267224 */ /* 0x000fe400078e0088 */
.L_x_27307:
[----:B------:R-:W-:Y:S05]  /*9710*/  BSYNC B1 ;  /* 0x0000000000017941 */ /* 0x000fea0003800000 */
.L_x_27305:
        /* <DEDUP_REMOVED lines=16> */
.L_x_27311:
[----:B------:R-:W-:Y:S05]  /*9820*/  BSYNC B2 ;  /* 0x0000000000027941 */ /* 0x000fea0003800000 */
.L_x_27310:
        /* <DEDUP_REMOVED lines=44> */
.L_x_27309:
[----:B------:R-:W-:Y:S05]  /*9af0*/  BSYNC B1 ;  /* 0x0000000000017941 */ /* 0x000fea0003800000 */
.L_x_27308:
        /* <DEDUP_REMOVED lines=20> */
.L_x_27313:
[----:B------:R-:W-:Y:S02]  /*9c40*/  IMAD.MOV.U32 R24, RZ, RZ, R136 ;  /* 0x000000ffff187224 */ /* 0x000fe400078e0088 */
.L_x_27314:
[----:B------:R-:W-:Y:S05]  /*9c50*/  BSYNC B1 ;  /* 0x0000000000017941 */ /* 0x000fea0003800000 */
.L_x_27312:
        /* <DEDUP_REMOVED lines=16> */
.L_x_27318:
[----:B------:R-:W-:Y:S05]  /*9d60*/  BSYNC B2 ;  /* 0x0000000000027941 */ /* 0x000fea0003800000 */
.L_x_27317:
        /* <DEDUP_REMOVED lines=44> */
.L_x_27316:
[----:B------:R-:W-:Y:S05]  /*a030*/  BSYNC B1 ;  /* 0x0000000000017941 */ /* 0x000fea0003800000 */
.L_x_27315:
        /* <DEDUP_REMOVED lines=20> */
.L_x_27320:
[----:B------:R-:W-:Y:S02]  /*a180*/  MOV R24, R136 ;  /* 0x0000008800187202 */ /* 0x000fe40000000f00 */
.L_x_27321:
[----:B------:R-:W-:Y:S05]  /*a190*/  BSYNC B1 ;  /* 0x0000000000017941 */ /* 0x000fea0003800000 */
.L_x_27319:
        /* <DEDUP_REMOVED lines=16> */
.L_x_27325:
[----:B------:R-:W-:Y:S05]  /*a2a0*/  BSYNC B2 ;  /* 0x0000000000027941 */ /* 0x000fea0003800000 */
.L_x_27324:
        /* <DEDUP_REMOVED lines=44> */
.L_x_27323:
[----:B------:R-:W-:Y:S05]  /*a570*/  BSYNC B1 ;  /* 0x0000000000017941 */ /* 0x000fea0003800000 */
.L_x_27322:
        /* <DEDUP_REMOVED lines=20> */
.L_x_27327:
[----:B------:R-:W-:Y:S02]  /*a6c0*/  IMAD.MOV.U32 R37, RZ, RZ, R136 ;  /* 0x000000ffff257224 */ /* 0x000fe400078e0088 */
.L_x_27328:
[----:B------:R-:W-:Y:S05]  /*a6d0*/  BSYNC B1 ;  /* 0x0000000000017941 */ /* 0x000fea0003800000 */
.L_x_27326:
        /* <DEDUP_REMOVED lines=16> */
.L_x_27332:
[----:B------:R-:W-:Y:S05]  /*a7e0*/  BSYNC B2 ;  /* 0x0000000000027941 */ /* 0x000fea0003800000 */
.L_x_27331:
        /* <DEDUP_REMOVED lines=44> */
.L_x_27330:
[----:B------:R-:W-:Y:S05]  /*aab0*/  BSYNC B1 ;  /* 0x0000000000017941 */ /* 0x000fea0003800000 */
.L_x_27329:
        /* <DEDUP_REMOVED lines=20> */
.L_x_27334:
[----:B------:R-:W-:Y:S02]  /*ac00*/  IMAD.MOV.U32 R38, RZ, RZ, R136 ;  /* 0x000000ffff267224 */ /* 0x000fe400078e0088 */
.L_x_27335:
[----:B------:R-:W-:Y:S05]  /*ac10*/  BSYNC B1 ;  /* 0x0000000000017941 */ /* 0x000fea0003800000 */
.L_x_27333:
        /* <DEDUP_REMOVED lines=16> */
.L_x_27339:
[----:B------:R-:W-:Y:S05]  /*ad20*/  BSYNC B2 ;  /* 0x0000000000027941 */ /* 0x000fea0003800000 */
.L_x_27338:
        /* <DEDUP_REMOVED lines=44> */
.L_x_27337:
[----:B------:R-:W-:Y:S05]  /*aff0*/  BSYNC B1 ;  /* 0x0000000000017941 */ /* 0x000fea0003800000 */
.L_x_27336:
        /* <DEDUP_REMOVED lines=20> */
.L_x_27341:
[----:B------:R-:W-:Y:S02]  /*b140*/  MOV R26, R136 ;  /* 0x00000088001a7202 */ /* 0x000fe40000000f00 */
.L_x_27342:
[----:B------:R-:W-:Y:S05]  /*b150*/  BSYNC B1 ;  /* 0x0000000000017941 */ /* 0x000fea0003800000 */
.L_x_27340:
        /* <DEDUP_REMOVED lines=16> */
.L_x_27346:
[----:B------:R-:W-:Y:S05]  /*b260*/  BSYNC B2 ;  /* 0x0000000000027941 */ /* 0x000fea0003800000 */
.L_x_27345:
        /* <DEDUP_REMOVED lines=44> */
.L_x_27344:
[----:B------:R-:W-:Y:S05]  /*b530*/  BSYNC B1 ;  /* 0x0000000000017941 */ /* 0x000fea0003800000 */
.L_x_27343:
        /* <DEDUP_REMOVED lines=21> */
.L_x_27348:
[----:B------:R-:W-:Y:S02]  /*b690*/  IMAD.MOV.U32 R100, RZ, RZ, R136 ;  /* 0x000000ffff647224 */ /* 0x000fe400078e0088 */
.L_x_27349:
[----:B------:R-:W-:Y:S05]  /*b6a0*/  BSYNC B1 ;  /* 0x0000000000017941 */ /* 0x000fea0003800000 */
.L_x_27347:
        /* <DEDUP_REMOVED lines=18> */
.L_x_27353:
[----:B------:R-:W-:Y:S05]  /*b7d0*/  BSYNC B2 ;  /* 0x0000000000027941 */ /* 0x000fea0003800000 */
.L_x_27352:
        /* <DEDUP_REMOVED lines=44> */
.L_x_27351:
[----:B------:R-:W-:Y:S05]  /*baa0*/  BSYNC B1 ;  /* 0x0000000000017941 */ /* 0x000fea0003800000 */
.L_x_27350:
[----:B------:R0:W1:Y:S01]  /*bab0*/  I2F.U32 R25, R100 ;  /* 0x0000006400197306 */ /* 0x0000620000201000 */
        /* <DEDUP_REMOVED lines=49> */
.L_x_27355:
[----:B0-----:R-:W-:Y:S02]  /*bdd0*/  MOV R30, R136 ;  /* 0x00000088001e7202 */ /* 0x001fe40000000f00 */
.L_x_27356:
[----:B------:R-:W-:Y:S05]  /*bde0*/  BSYNC B1 ;  /* 0x0000000000017941 */ /* 0x000fea0003800000 */
.L_x_27354:
        /* <DEDUP_REMOVED lines=16> */
.L_x_27360:
[----:B------:R-:W-:Y:S05]  /*bef0*/  BSYNC B2 ;  /* 0x0000000000027941 */ /* 0x000fea0003800000 */
.L_x_27359:
        /* <DEDUP_REMOVED lines=44> */
.L_x_27358:
[----:B------:R-:W-:Y:S05]  /*c1c0*/  BSYNC B1 ;  /* 0x0000000000017941 */ /* 0x000fea0003800000 */
.L_x_27357:
        /* <DEDUP_REMOVED lines=21> */
.L_x_27362:
[----:B------:R-:W-:Y:S02]  /*c320*/  MOV R30, R136 ;  /* 0x00000088001e7202 */ /* 0x000fe40000000f00 */
.L_x_27363:
[----:B------:R-:W-:Y:S05]  /*c330*/  BSYNC B1 ;  /* 0x0000000000017941 */ /* 0x000fea0003800000 */
.L_x_27361:
        /* <DEDUP_REMOVED lines=16> */
.L_x_27367:
[----:B------:R-:W-:Y:S05]  /*c440*/  BSYNC B2 ;  /* 0x0000000000027941 */ /* 0x000fea0003800000 */
.L_x_27366:
        /* <DEDUP_REMOVED lines=44> */
.L_x_27365:
[----:B------:R-:W-:Y:S05]  /*c710*/  BSYNC B1 ;  /* 0x0000000000017941 */ /* 0x000fea0003800000 */
.L_x_27364:
        /* <DEDUP_REMOVED lines=20> */
.L_x_27369:
[----:B------:R-:W-:Y:S02]  /*c860*/  MOV R24, R136 ;  /* 0x0000008800187202 */ /* 0x000fe40000000f00 */
.L_x_27370:
[----:B------:R-:W-:Y:S05]  /*c870*/  BSYNC B1 ;  /* 0x0000000000017941 */ /* 0x000fea0003800000 */
.L_x_27368:
        /* <DEDUP_REMOVED lines=16> */
.L_x_27374:
[----:B------:R-:W-:Y:S05]  /*c980*/  BSYNC B2 ;  /* 0x0000000000027941 */ /* 0x000fea0003800000 */
.L_x_27373:
        /* <DEDUP_REMOVED lines=44> */
.L_x_27372:
[----:B------:R-:W-:Y:S05]  /*cc50*/  BSYNC B1 ;  /* 0x0000000000017941 */ /* 0x000fea0003800000 */
.L_x_27371:
        /* <DEDUP_REMOVED lines=20> */
.L_x_27376:
[----:B------:R-:W-:Y:S02]  /*cda0*/  MOV R24, R136 ;  /* 0x0000008800187202 */ /* 0x000fe40000000f00 */
.L_x_27377:
[----:B------:R-:W-:Y:S05]  /*cdb0*/  BSYNC B1 ;  /* 0x0000000000017941 */ /* 0x000fea0003800000 */
.L_x_27375:
        /* <DEDUP_REMOVED lines=16> */
.L_x_27381:
[----:B------:R-:W-:Y:S05]  /*cec0*/  BSYNC B2 ;  /* 0x0000000000027941 */ /* 0x000fea0003800000 */
.L_x_27380:
        /* <DEDUP_REMOVED lines=44> */
.L_x_27379:
[----:B------:R-:W-:Y:S05]  /*d190*/  BSYNC B1 ;  /* 0x0000000000017941 */ /* 0x000fea0003800000 */
.L_x_27378:
        /* <DEDUP_REMOVED lines=20> */
.L_x_27383:
[----:B------:R-:W-:Y:S02]  /*d2e0*/  MOV R30, R136 ;  /* 0x00000088001e7202 */ /* 0x000fe40000000f00 */
.L_x_27384:
[----:B------:R-:W-:Y:S05]  /*d2f0*/  BSYNC B1 ;  /* 0x0000000000017941 */ /* 0x000fea0003800000 */
.L_x_27382:
        /* <DEDUP_REMOVED lines=16> */
.L_x_27388:
[----:B------:R-:W-:Y:S05]  /*d400*/  BSYNC B2 ;  /* 0x0000000000027941 */ /* 0x000fea0003800000 */
.L_x_27387:
        /* <DEDUP_REMOVED lines=44> */
.L_x_27386:
[----:B------:R-:W-:Y:S05]  /*d6d0*/  BSYNC B1 ;  /* 0x0000000000017941 */ /* 0x000fea0003800000 */
.L_x_27385:
        /* <DEDUP_REMOVED lines=20> */
.L_x_27390:
[----:B------:R-:W-:Y:S02]  /*d820*/  MOV R30, R136 ;  /* 0x00000088001e7202 */ /* 0x000fe40000000f00 */
.L_x_27391:
[----:B------:R-:W-:Y:S05]  /*d830*/  BSYNC B1 ;  /* 0x0000000000017941 */ /* 0x000fea0003800000 */
.L_x_27389:
        /* <DEDUP_REMOVED lines=16> */
.L_x_27395:
[----:B------:R-:W-:Y:S05]  /*d940*/  BSYNC B2 ;  /* 0x0000000000027941 */ /* 0x000fea0003800000 */
.L_x_27394:
        /* <DEDUP_REMOVED lines=44> */
.L_x_27393:
[----:B------:R-:W-:Y:S05]  /*dc10*/  BSYNC B1 ;  /* 0x0000000000017941 */ /* 0x000fea0003800000 */
.L_x_27392:
        /* <DEDUP_REMOVED lines=20> */
.L_x_27397:
[----:B------:R-:W-:Y:S02]  /*dd60*/  MOV R26, R136 ;  /* 0x00000088001a7202 */ /* 0x000fe40000000f00 */
.L_x_27398:
[----:B------:R-:W-:Y:S05]  /*dd70*/  BSYNC B1 ;  /* 0x0000000000017941 */ /* 0x000fea0003800000 */
.L_x_27396:
        /* <DEDUP_REMOVED lines=16> */
.L_x_27402:
[----:B------:R-:W-:Y:S05]  /*de80*/  BSYNC B2 ;  /* 0x0000000000027941 */ /* 0x000fea0003800000 */
.L_x_27401:
        /* <DEDUP_REMOVED lines=44> */
.L_x_27400:
[----:B------:R-:W-:Y:S05]  /*e150*/  BSYNC B1 ;  /* 0x0000000000017941 */ /* 0x000fea0003800000 */
.L_x_27399:
        /* <DEDUP_REMOVED lines=21> */
.L_x_27404:
[----:B------:R-:W-:Y:S02]  /*e2b0*/  MOV R26, R136 ;  /* 0x00000088001a7202 */ /* 0x000fe40000000f00 */
.L_x_27405:
[----:B------:R-:W-:Y:S05]  /*e2c0*/  BSYNC B1 ;  /* 0x0000000000017941 */ /* 0x000fea0003800000 */
.L_x_27403:
        /* <DEDUP_REMOVED lines=18> */
.L_x_27409:
[----:B------:R-:W-:Y:S05]  /*e3f0*/  BSYNC B2 ;  /* 0x0000000000027941 */ /* 0x000fea0003800000 */
.L_x_27408:
        /* <DEDUP_REMOVED lines=44> */
.L_x_27407:
[----:B------:R-:W-:Y:S05]  /*e6c0*/  BSYNC B1 ;  /* 0x0000000000017941 */ /* 0x000fea0003800000 */
.L_x_27406:
[----:B------:R-:W0:Y:S01]  /*e6d0*/  I2F.U32 R25, R26 ;  /* 0x0000001a00197306 */ /* 0x000e220000201000 */
[----:B------:R-:W-:Y:S01]  /*e6e0*/  SEL R102, RZ, 0x1, P2 ;  /* 0x00000001ff667807 */ /* 0x000fe20001000000 */
[----:B------:R-:W-:Y:S01]  /*e6f0*/  HADD2.F32 R24, -RZ, R27.H1_H1 ;  /* 0x3000001bff187230 */ /* 0x000fe20000004100 */
[----:B------:R-:W-:Y:S01]  /*e700*/  SEL R100, RZ, 0x1, P1 ;  /* 0x00000001ff647807 */ /* 0x000fe20000800000 */
[----:B------:R-:W-:Y:S01]  /*e710*/  IMAD.WIDE.U32 R152, R146, R147, c[0x0][0x190] ;  /* 0x0000640092987625 */ /* 0x000fe200078e0093 */
[----:B------:R-:W-:-:S02]  /*e720*/  SEL R140, RZ, 0x10000, P5 ;  /* 0x00010000ff8c7807 */ /* 0x000fc40002800000 */
[----:B------:R-:W-:Y:S01]  /*e730*/  ISETP.NE.AND P6, PT, R144, RZ, PT ;  /* 0x000000ff9000720c */ /* 0x000fe20003fc5270 */
[----:B------:R-:W-:Y:S01]  /*e740*/  FMUL.FTZ R27, R24, R143 ;  /* 0x0000008f181b7220 */ /* 0x000fe20000410000 */
[----:B------:R-:W-:Y:S01]  /*e750*/  ISETP.NE.AND P5, PT, R31, RZ, PT ;  /* 0x000000ff1f00720c */ /* 0x000fe20003fa5270 */
[----:B------:R-:W-:Y:S01]  /*e760*/  IMAD.WIDE.U32 R102, R102, 0x1000000, RZ ;  /* 0x0100000066667825 */ /* 0x000fe200078e00ff */
[----:B------:R-:W-:Y:S02]  /*e770*/  SEL R151, RZ, 0x100, P4 ;  /* 0x00000100ff977807 */ /* 0x000fe40002000000 */
[----:B------:R-:W-:Y:S01]  /*e780*/  ISETP.NE.AND P4, PT, R139, RZ, PT ;  /* 0x000000ff8b00720c */ /* 0x000fe20003f85270 */
[----:B------:R-:W-:-:S03]  /*e790*/  IMAD.WIDE.U32 R100, R100, 0x10000, RZ ;  /* 0x0001000064647825 */ /* 0x000fc600078e00ff */
[----:B------:R-:W-:Y:S01]  /*e7a0*/  SEL R139, RZ, 0x1, P4 ;  /* 0x00000001ff8b7807 */ /* 0x000fe20002000000 */
[----:B0-----:R-:W-:Y:S02]  /*e7b0*/  FFMA.FTZ R25, R25, R142, 1.1641532182693481445e-10 ;  /* 0x2f00000019197423 */ /* 0x001fe4000001008e */
[----:B------:R-:W-:-:S03]  /*e7c0*/  FMUL.FTZ R27, R27, c[0x0][0x1e8] ;  /* 0x00007a001b1b7a20 */ /* 0x000fc60000410000 */
        /* <DEDUP_REMOVED lines=34> */
.L_x_27411:
[----:B0-----:R-:W-:Y:S02]  /*e9f0*/  MOV R139, R136 ;  /* 0x00000088008b7202 */ /* 0x001fe40000000f00 */
.L_x_27412:
[----:B------:R-:W-:Y:S05]  /*ea00*/  BSYNC B1 ;  /* 0x0000000000017941 */ /* 0x000fea0003800000 */
.L_x_27410:
        /* <DEDUP_REMOVED lines=16> */
.L_x_27416:
[----:B------:R-:W-:Y:S05]  /*eb10*/  BSYNC B2 ;  /* 0x0000000000027941 */ /* 0x000fea0003800000 */
.L_x_27415:
        /* <DEDUP_REMOVED lines=40> */
[----:B------:R-:W-:Y:S01]  /*eda0*/  HFMA2.MMA R149, -RZ, RZ, 0, 0 ;  /* 0x00000000ff957435 */ /* 0x000fe200000001ff */
[----:B------:R-:W-:Y:S01]  /*edb0*/  MOV R136, R148 ;  /* 0x0000009400887202 */ /* 0x000fe20000000f00 */
[----:B------:R-:W-:Y:S01]  /*edc0*/  IMAD.MOV.U32 R134, RZ, RZ, R24 ;  /* 0x000000ffff867224 */ /* 0x000fe200078e0018 */
[----:B------:R-:W-:-:S03]  /*edd0*/  LOP3.LUT R132, R25, UR26, R26, 0x96, !PT ;  /* 0x0000001a19847c12 */ /* 0x000fc6000f8e961a */
.L_x_27414:
[----:B------:R-:W-:Y:S05]  /*ede0*/  BSYNC B1 ;  /* 0x0000000000017941 */ /* 0x000fea0003800000 */
.L_x_27413:
[----:B------:R-:W0:Y:S01]  /*edf0*/  I2F.U32 R25, R139 ;  /* 0x0000008b00197306 */ /* 0x000e220000201000 */
[----:B-----5:R-:W-:Y:S01]  /*ee00*/  HADD2.F32 R24, -RZ, R100.H0_H0 ;  /* 0x20000064ff187230 */ /* 0x020fe20000004100 */
[C---:B------:R-:W-:Y:S01]  /*ee10*/  ISETP.NE.AND P0, PT, R149.reuse, 0x1, PT ;  /* 0x000000019500780c */ /* 0x040fe20003f05270 */
[----:B------:R-:W-:Y:S01]  /*ee20*/  BSSY B1, `(.L_x_27417) ;  /* 0x0000013000017945 */ /* 0x000fe20003800000 */
[----:B------:R-:W-:Y:S02]  /*ee30*/  IADD3 R26, R149, 0x1, RZ ;  /* 0x00000001951a7810 */ /* 0x000fe40007ffe0ff */
        /* <DEDUP_REMOVED lines=16> */
.L_x_27418:
[----:B------:R-:W-:Y:S02]  /*ef40*/  MOV R139, R136 ;  /* 0x00000088008b7202 */ /* 0x000fe40000000f00 */
.L_x_27419:
[----:B------:R-:W-:Y:S05]  /*ef50*/  BSYNC B1 ;  /* 0x0000000000017941 */ /* 0x000fea0003800000 */
.L_x_27417:
        /* <DEDUP_REMOVED lines=16> */
.L_x_27423:
[----:B------:R-:W-:Y:S05]  /*f060*/  BSYNC B2 ;  /* 0x0000000000027941 */ /* 0x000fea0003800000 */
.L_x_27422:
        /* <DEDUP_REMOVED lines=44> */
.L_x_27421:
[----:B------:R-:W-:Y:S05]  /*f330*/  BSYNC B1 ;  /* 0x0000000000017941 */ /* 0x000fea0003800000 */
.L_x_27420:
        /* <DEDUP_REMOVED lines=20> */
.L_x_27425:
[----:B------:R-:W-:Y:S02]  /*f480*/  MOV R100, R136 ;  /* 0x0000008800647202 */ /* 0x000fe40000000f00 */
.L_x_27426:
[----:B------:R-:W-:Y:S05]  /*f490*/  BSYNC B1 ;  /* 0x0000000000017941 */ /* 0x000fea0003800000 */
.L_x_27424:
        /* <DEDUP_REMOVED lines=16> */
.L_x_27430:
[----:B------:R-:W-:Y:S05]  /*f5a0*/  BSYNC B2 ;  /* 0x0000000000027941 */ /* 0x000fea0003800000 */
.L_x_27429:
        /* <DEDUP_REMOVED lines=44> */
.L_x_27428:
[----:B------:R-:W-:Y:S05]  /*f870*/  BSYNC B1 ;  /* 0x0000000000017941 */ /* 0x000fea0003800000 */
.L_x_27427:
        /* <DEDUP_REMOVED lines=20> */
.L_x_27432:
[----:B------:R-:W-:Y:S02]  /*f9c0*/  MOV R100, R136 ;  /* 0x0000008800647202 */ /* 0x000fe40000000f00 */
.L_x_27433:
[----:B------:R-:W-:Y:S05]  /*f9d0*/  BSYNC B1 ;  /* 0x0000000000017941 */ /* 0x000fea0003800000 */
.L_x_27431:
        /* <DEDUP_REMOVED lines=16> */
.L_x_27437:
[----:B------:R-:W-:Y:S05]  /*fae0*/  BSYNC B2 ;  /* 0x0000000000027941 */ /* 0x000fea0003800000 */
.L_x_27436:
        /* <DEDUP_REMOVED lines=44> */
.L_x_27435:
[----:B------:R-:W-:Y:S05]  /*fdb0*/  BSYNC B1 ;  /* 0x0000000000017941 */ /* 0x000fea0003800000 */
.L_x_27434:
        /* <DEDUP_REMOVED lines=20> */
.L_x_27439:
[----:B------:R-:W-:Y:S02]  /*ff00*/  MOV R139, R136 ;  /* 0x00000088008b7202 */ /* 0x000fe40000000f00 */
.L_x_27440:
[----:B------:R-:W-:Y:S05]  /*ff10*/  BSYNC B1 ;  /* 0x0000000000017941 */ /* 0x000fea0003800000 */
.L_x_27438:
        /* <DEDUP_REMOVED lines=16> */
.L_x_27444:
[----:B------:R-:W-:Y:S05]  /*10020*/  BSYNC B2 ;  /* 0x0000000000027941 */ /* 0x000fea0003800000 */
.L_x_27443:
        /* <DEDUP_REMOVED lines=44> */
.L_x_27442:
[----:B------:R-:W-:Y:S05]  /*102f0*/  BSYNC B1 ;  /* 0x0000000000017941 */ /* 0x000fea0003800000 */
.L_x_27441:
        /* <DEDUP_REMOVED lines=20> */
.L_x_27446:
[----:B------:R-:W-:Y:S02]  /*10440*/  MOV R139, R136 ;  /* 0x00000088008b7202 */ /* 0x000fe40000000f00 */
.L_x_27447:
[----:B------:R-:W-:Y:S05]  /*10450*/  BSYNC B1 ;  /* 0x0000000000017941 */ /* 0x000fea0003800000 */
.L_x_27445:
        /* <DEDUP_REMOVED lines=16> */
.L_x_27451:
[----:B------:R-:W-:Y:S05]  /*10560*/  BSYNC B2 ;  /* 0x0000000000027941 */ /* 0x000fea0003800000 */
.L_x_27450:
        /* <DEDUP_REMOVED lines=44> */
.L_x_27449:
[----:B------:R-:W-:Y:S05]  /*10830*/  BSYNC B1 ;  /* 0x0000000000017941 */ /* 0x000fea0003800000 */
.L_x_27448:
        /* <DEDUP_REMOVED lines=20> */
.L_x_27453:
[----:B------:R-:W-:Y:S02]  /*10980*/  MOV R156, R136 ;  /* 0x00000088009c7202 */ /* 0x000fe40000000f00 */
.L_x_27454:
[----:B------:R-:W-:Y:S05]  /*10990*/  BSYNC B1 ;  /* 0x0000000000017941 */ /* 0x000fea0003800000 */
.L_x_27452:
        /* <DEDUP_REMOVED lines=16> */
.L_x_27458:
[----:B------:R-:W-:Y:S05]  /*10aa0*/  BSYNC B2 ;  /* 0x0000000000027941 */ /* 0x000fea0003800000 */
.L_x_27457:
        /* <DEDUP_REMOVED lines=44> */
.L_x_27456:
[----:B------:R-:W-:Y:S05]  /*10d70*/  BSYNC B1 ;  /* 0x0000000000017941 */ /* 0x000fea0003800000 */
.L_x_27455:
[----:B------:R-:W0:Y:S01]  /*10d80*/  I2F.U32 R139, R156 ;  /* 0x0000009c008b7306 */ /* 0x000e220000201000 */
[----:B------:R-:W-:Y:S01]  /*10d90*/  HADD2.F32 R102, -RZ, R103.H0_H0 ;  /* 0x20000067ff667230 */ /* 0x000fe20000004100 */
[----:B------:R-:W-:Y:S01]  /*10da0*/  ISETP.NE.AND P6, PT, R144, RZ, PT ;  /* 0x000000ff9000720c */ /* 0x000fe20003fc5270 */
        /* <DEDUP_REMOVED lines=18> */
.L_x_27460:
[----:B------:R-:W-:Y:S02]  /*10ed0*/  MOV R156, R136 ;  /* 0x00000088009c7202 */ /* 0x000fe40000000f00 */
.L_x_27461:
[----:B------:R-:W-:Y:S05]  /*10ee0*/  BSYNC B1 ;  /* 0x0000000000017941 */ /* 0x000fea0003800000 */
.L_x_27459:
        /* <DEDUP_REMOVED lines=18> */
.L_x_27465:
[----:B------:R-:W-:Y:S05]  /*11010*/  BSYNC B2 ;  /* 0x0000000000027941 */ /* 0x000fea0003800000 */
.L_x_27464:
        /* <DEDUP_REMOVED lines=44> */
.L_x_27463:
[----:B------:R-:W-:Y:S05]  /*112e0*/  BSYNC B1 ;  /* 0x0000000000017941 */ /* 0x000fea0003800000 */
.L_x_27462:
[----:B------:R-:W-:Y:S02]  /*112f0*/  ISETP.NE.AND P6, PT, R144, RZ, PT ;  /* 0x000000ff9000720c */ /* 0x000fe40003fc5270 */
[----:B------:R-:W-:Y:S02]  /*11300*/  SEL R144, RZ, 0x10000, P5 ;  /* 0x00010000ff907807 */ /* 0x000fe40002800000 */
[----:B------:R-:W-:Y:S01]  /*11310*/  ISETP.NE.AND P5, PT, R146, RZ, PT ;  /* 0x000000ff9200720c */ /* 0x000fe20003fa5270 */
[----:B------:R-:W-:Y:S01]  /*11320*/  FADD.FTZ R146, RZ, R64 ;  /* 0x00000040ff927221 */ /* 0x000fe20000010000 */
[----:B------:R-:W-:-:S02]  /*11330*/  SEL R150, RZ, 0x1, P2 ;  /* 0x00000001ff967807 */ /* 0x000fc40001000000 */
[----:B------:R-:W-:Y:S01]  /*11340*/  SEL R148, RZ, 0x1, P1 ;  /* 0x00000001ff947807 */ /* 0x000fe20000800000 */
[----:B------:R-:W-:Y:S01]  /*11350*/  FADD.FTZ R149, R65, R146 ;  /* 0x0000009241957221 */ /* 0x000fe20000010000 */
[----:B------:R-:W-:Y:S02]  /*11360*/  SEL R155, RZ, 0x1, P3 ;  /* 0x00000001ff9b7807 */ /* 0x000fe40001800000 */
        /* <DEDUP_REMOVED lines=31> */
[----:B0-----:R-:W-:Y:S01]  /*11560*/  FFMA.FTZ R149, R149, R142, 1.1641532182693481445e-10 ;  /* 0x2f00000095957423 */ /* 0x001fe2000001008e */
[----:B------:R-:W-:Y:S01]  /*11570*/  HADD2.F32 R142, -RZ, R103.H1_H1 ;  /* 0x30000067ff8e7230 */ /* 0x000fe20000004100 */
[----:B------:R-:W-:-:S04]  /*11580*/  FADD.FTZ R151, R39, R146 ;  /* 0x0000009227977221 */ /* 0x000fc80000010000 */
[----:B------:R-:W-:Y:S01]  /*11590*/  FADD.FTZ R146, R32, R151 ;  /* 0x0000009720927221 */ /* 0x000fe20000010000 */
[----:B------:R-:W-:Y:S02]  /*115a0*/  SEL R151, RZ, 0x100, P4 ;  /* 0x00000100ff977807 */ /* 0x000fe40002000000 */
[----:B------:R-:W-:Y:S01]  /*115b0*/  FSETP.GTU.FTZ.AND P4, PT, R149, c[0x0][0x1e4], PT ;  /* 0x0000790095007a0b */ /* 0x000fe20003f9c000 */
[----:B------:R-:W-:Y:S02]  /*115c0*/  FADD.FTZ R103, R33, R146 ;  /* 0x0000009221677221 */ /* 0x000fe40000010000 */
[----:B------:R-:W-:Y:S01]  /*115d0*/  IMAD.WIDE.U32 R148, R148, 0x10000, RZ ;  /* 0x0001000094947825 */ /* 0x000fe200078e00ff */
[----:B------:R-:W-:-:S03]  /*115e0*/  SEL R152, RZ, 0x1000000, P4 ;  /* 0x01000000ff987807 */ /* 0x000fc60002000000 */
[----:B------:R-:W-:Y:S01]  /*115f0*/  FADD.FTZ R146, R34, R103 ;  /* 0x0000006722927221 */ /* 0x000fe20000010000 */
[----:B------:R-:W-:Y:S01]  /*11600*/  LOP3.LUT R152, R151, R152, R144, 0xfe, !PT ;  /* 0x0000009897987212 */ /* 0x000fe200078efe90 */
[----:B------:R-:W-:Y:S01]  /*11610*/  FMUL.FTZ R103, R142, R143 ;  /* 0x0000008f8e677220 */ /* 0x000fe20000410000 */
[----:B------:R-:W-:Y:S01]  /*11620*/  SEL R142, RZ, 0x1, P0 ;  /* 0x00000001ff8e7807 */ /* 0x000fe20000000000 */
[----:B------:R-:W-:Y:S02]  /*11630*/  FADD.FTZ R143, R35, R146 ;  /* 0x00000092238f7221 */ /* 0x000fe40000010000 */
[----:B------:R-:W-:-:S04]  /*11640*/  IMAD.WIDE.U32 R150, R150, 0x1000000, RZ ;  /* 0x0100000096967825 */ /* 0x000fc800078e00ff */
[----:B------:R-:W-:Y:S01]  /*11650*/  FADD.FTZ R144, R28, R143 ;  /* 0x0000008f1c907221 */ /* 0x000fe20000010000 */
[----:B------:R-:W-:Y:S01]  /*11660*/  LOP3.LUT R151, R151, R152, R155, 0xfe, !PT ;  /* 0x0000009897977212 */ /* 0x000fe200078efe9b */
        /* <DEDUP_REMOVED lines=26> */
.L_x_27470:
        /* <DEDUP_REMOVED lines=116> */
.L_x_27471:
[----:B-12---:R-:W-:Y:S01]  /*11f50*/  FADD.FTZ R146, R145, R146 ;  /* 0x0000009291927221 */ /* 0x006fe20000010000 */
[----:B------:R-:W-:Y:S01]  /*11f60*/  ISETP.NE.AND P0, PT, RZ, UR8, PT ;  /* 0x00000008ff007c0c */ /* 0x000fe2000bf05270 */
[----:B------:R-:W-:Y:S01]  /*11f70*/  IMAD.MOV.U32 R143, RZ, RZ, c[0x0][0x1e0] ;  /* 0x00007800ff8f7624 */ /* 0x000fe200078e00ff */
[----:B------:R-:W-:Y:S01]  /*11f80*/  MOV R141, 0x4 ;  /* 0x00000004008d7802 */ /* 0x000fe20000000f00 */
[C---:B------:R-:W-:Y:S01]  /*11f90*/  FMUL.FTZ R142, R147.reuse, R147 ;  /* 0x00000093938e7220 */ /* 0x040fe20000410000 */
[----:B------:R-:W-:Y:S01]  /*11fa0*/  HADD2.F32 R151, -RZ, R79.H1_H1 ;  /* 0x3000004fff977230 */ /* 0x000fe20000004100 */
[----:B------:R-:W-:Y:S01]  /*11fb0*/  FFMA.FTZ R143, R146, R143, c[0x0][0x228] ;  /* 0x00008a00928f7623 */ /* 0x000fe2000001008f */
[----:B------:R-:W-:Y:S01]  /*11fc0*/  HADD2.F32 R149, -RZ, R81.H0_H0 ;  /* 0x20000051ff957230 */ /* 0x000fe20000004100 */
[----:B------:R-:W-:Y:S01]  /*11fd0*/  @!P1 IMAD.WIDE R144, R0, R141, c[0x0][0x1a0] ;  /* 0x0000680000909625 */ /* 0x000fe200078e028d */
[----:B------:R-:W-:Y:S02]  /*11fe0*/  FSEL R146, R142, RZ, P0 ;  /* 0x000000ff8e927208 */ /* 0x000fe40000000000 */
[----:B------:R-:W-:-:S02]  /*11ff0*/  FSEL R142, R147, RZ, !P0 ;  /* 0x000000ff938e7208 */ /* 0x000fc40004000000 */
[----:B------:R1:W-:Y:S01]  /*12000*/  @!P1 STG.E [R144.64], R147 ;  /* 0x0000009390009986 */ /* 0x0003e2000c101906 */
[----:B------:R-:W-:Y:S02]  /*12010*/  FADD.FTZ R143, R143, R146 ;  /* 0x000000928f8f7221 */ /* 0x000fe40000010000 */
[--C-:B------:R-:W-:Y:S02]  /*12020*/  FADD.FTZ R150, R24, -R142.reuse ;  /* 0x8000008e18967221 */ /* 0x100fe40000010000 */
[----:B------:R-:W-:Y:S02]  /*12030*/  FADD.FTZ R152, R25, -R142 ;  /* 0x8000008e19987221 */ /* 0x000fe40000010000 */
[----:B------:R-:W2:Y:S01]  /*12040*/  MUFU.RSQ R143, R143 ;  /* 0x0000008f008f7308 */ /* 0x000ea20000001400 */
[----:B------:R-:W-:-:S04]  /*12050*/  @!P1 IMAD.WIDE R24, R0, R141, c[0x0][0x1a8] ;  /* 0x00006a0000189625 */ /* 0x000fc800078e028d */
[--C-:B------:R-:W-:Y:S01]  /*12060*/  FADD.FTZ R57, R57, -R142.reuse ;  /* 0x8000008e39397221 */ /* 0x100fe20000010000 */
[----:B-1----:R-:W-:Y:S01]  /*12070*/  HADD2.F32 R145, -RZ, R86.H1_H1 ;  /* 0x30000056ff917230 */ /* 0x002fe20000004100 */
[--C-:B------:R-:W-:Y:S01]  /*12080*/  FADD.FTZ R52, R52, -R142.reuse ;  /* 0x8000008e34347221 */ /* 0x100fe20000010000 */
[----:B------:R-:W-:Y:S01]  /*12090*/  HADD2.F32 R147, -RZ, R85.H1_H1 ;  /* 0x30000055ff937230 */ /* 0x000fe20000004100 */
[--C-:B------:R-:W-:Y:S02]  /*120a0*/  FADD.FTZ R53, R53, -R142.reuse ;  /* 0x8000008e35357221 */ /* 0x100fe40000010000 */
[--C-:B------:R-:W-:Y:S02]  /*120b0*/  FADD.FTZ R54, R54, -R142.reuse ;  /* 0x8000008e36367221 */ /* 0x100fe40000010000 */
[--C-:B------:R-:W-:Y:S02]  /*120c0*/  FADD.FTZ R55, R55, -R142.reuse ;  /* 0x8000008e37377221 */ /* 0x100fe40000010000 */
[--C-:B------:R-:W-:Y:S01]  /*120d0*/  FADD.FTZ R48, R48, -R142.reuse ;  /* 0x8000008e30307221 */ /* 0x100fe20000010000 */
[----:B--2---:R1:W-:Y:S01]  /*120e0*/  @!P1 STG.E [R24.64], R143 ;  /* 0x0000008f18009986 */ /* 0x0043e2000c101906 */
[----:B------:R-:W-:-:S02]  /*120f0*/  FADD.FTZ R49, R49, -R142 ;  /* 0x8000008e31317221 */ /* 0x000fc40000010000 */
[--C-:B------:R-:W-:Y:S02]  /*12100*/  FADD.FTZ R50, R50, -R142.reuse ;  /* 0x8000008e32327221 */ /* 0x100fe40000010000 */
[--C-:B------:R-:W-:Y:S02]  /*12110*/  FADD.FTZ R51, R51, -R142.reuse ;  /* 0x8000008e33337221 */ /* 0x100fe40000010000 */
[--C-:B------:R-:W-:Y:S02]  /*12120*/  FADD.FTZ R44, R44, -R142.reuse ;  /* 0x8000008e2c2c7221 */ /* 0x100fe40000010000 */
[--C-:B------:R-:W-:Y:S02]  /*12130*/  FADD.FTZ R45, R45, -R142.reuse ;  /* 0x8000008e2d2d7221 */ /* 0x100fe40000010000 */
[----:B------:R-:W-:Y:S02]  /*12140*/  FADD.FTZ R46, R46, -R142 ;  /* 0x8000008e2e2e7221 */ /* 0x000fe40000010000 */
[----:B-1----:R-:W-:-:S02]  /*12150*/  FMUL.FTZ R24, R143, R57 ;  /* 0x000000398f187220 */ /* 0x002fc40000410000 */
[C---:B------:R-:W-:Y:S02]  /*12160*/  FMUL.FTZ R57, R143.reuse, R52 ;  /* 0x000000348f397220 */ /* 0x040fe40000410000 */
[C---:B------:R-:W-:Y:S02]  /*12170*/  FMUL.FTZ R52, R143.reuse, R53 ;  /* 0x000000358f347220 */ /* 0x040fe40000410000 */
[C---:B------:R-:W-:Y:S02]  /*12180*/  FMUL.FTZ R53, R143.reuse, R54 ;  /* 0x000000368f357220 */ /* 0x040fe40000410000 */
[C---:B------:R-:W-:Y:S02]  /*12190*/  FMUL.FTZ R54, R143.reuse, R55 ;  /* 0x000000378f367220 */ /* 0x040fe40000410000 */
[C---:B------:R-:W-:Y:S02]  /*121a0*/  FMUL.FTZ R55, R143.reuse, R48 ;  /* 0x000000308f377220 */ /* 0x040fe40000410000 */
[----:B------:R-:W-:-:S02]  /*121b0*/  FMUL.FTZ R48, R143, R49 ;  /* 0x000000318f307220 */ /* 0x000fc40000410000 */
[----:B------:R-:W-:Y:S02]  /*121c0*/  FMUL.FTZ R49, R143, R50 ;  /* 0x000000328f317220 */ /* 0x000fe40000410000 */
[--C-:B------:R-:W-:Y:S02]  /*121d0*/  FADD.FTZ R47, R47, -R142.reuse ;  /* 0x8000008e2f2f7221 */ /* 0x100fe40000010000 */
[C---:B------:R-:W-:Y:S02]  /*121e0*/  FMUL.FTZ R50, R143.reuse, R51 ;  /* 0x000000338f327220 */ /* 0x040fe40000410000 */
[--C-:B------:R-:W-:Y:S02]  /*121f0*/  FADD.FTZ R40, R40, -R142.reuse ;  /* 0x8000008e28287221 */ /* 0x100fe40000010000 */
[----:B------:R-:W-:Y:S02]  /*12200*/  FMUL.FTZ R51, R143, R44 ;  /* 0x0000002c8f337220 */ /* 0x000fe40000410000 */
[----:B------:R-:W-:-:S02]  /*12210*/  FADD.FTZ R41, R41, -R142 ;  /* 0x8000008e29297221 */ /* 0x000fc40000010000 */
[C---:B------:R-:W-:Y:S02]  /*12220*/  FMUL.FTZ R44, R143.reuse, R45 ;  /* 0x0000002d8f2c7220 */ /* 0x040fe40000410000 */
[--C-:B------:R-:W-:Y:S02]  /*12230*/  FADD.FTZ R60, R60, -R142.reuse ;  /* 0x8000008e3c3c7221 */ /* 0x100fe40000010000 */
[--C-:B------:R-:W-:Y:S02]  /*12240*/  FADD.FTZ R42, R42, -R142.reuse ;  /* 0x8000008e2a2a7221 */ /* 0x100fe40000010000 */
[----:B------:R-:W-:Y:S02]  /*12250*/  FMUL.FTZ R45, R143, R46 ;  /* 0x0000002e8f2d7220 */ /* 0x000fe40000410000 */
[--C-:B------:R-:W-:Y:S02]  /*12260*/  FADD.FTZ R61, R61, -R142.reuse ;  /* 0x8000008e3d3d7221 */ /* 0x100fe40000010000 */
[----:B------:R-:W-:-:S02]  /*12270*/  FADD.FTZ R62, R62, -R142 ;  /* 0x8000008e3e3e7221 */ /* 0x000fc40000010000 */
[--C-:B------:R-:W-:Y:S02]  /*12280*/  FADD.FTZ R43, R43, -R142.reuse ;  /* 0x8000008e2b2b7221 */ /* 0x100fe40000010000 */
[----:B------:R-:W-:Y:S02]  /*12290*/  FMUL.FTZ R46, R143, R47 ;  /* 0x0000002f8f2e7220 */ /* 0x000fe40000410000 */
[--C-:B------:R-:W-:Y:S02]  /*122a0*/  FADD.FTZ R64, R64, -R142.reuse ;  /* 0x8000008e40407221 */ /* 0x100fe40000010000 */
[--C-:B------:R-:W-:Y:S02]  /*122b0*/  FADD.FTZ R66, R66, -R142.reuse ;  /* 0x8000008e42427221 */ /* 0x100fe40000010000 */
[--C-:B------:R-:W-:Y:S02]  /*122c0*/  FADD.FTZ R56, R56, -R142.reuse ;  /* 0x8000008e38387221 */ /* 0x100fe40000010000 */
[----:B------:R-:W-:-:S02]  /*122d0*/  FADD.FTZ R36, R36, -R142 ;  /* 0x8000008e24247221 */ /* 0x000fc40000010000 */
[----:B------:R-:W-:Y:S02]  /*122e0*/  FMUL.FTZ R47, R143, R40 ;  /* 0x000000288f2f7220 */ /* 0x000fe40000410000 */
        /* <DEDUP_REMOVED lines=15> */
[--C-:B0-----:R-:W-:Y:S02]  /*123e0*/  FADD.FTZ R148, R31, -R142.reuse ;  /* 0x8000008e1f947221 */ /* 0x101fe40000010000 */
[----:B------:R-:W-:-:S02]  /*123f0*/  FADD.FTZ R26, R26, -R142 ;  /* 0x8000008e1a1a7221 */ /* 0x000fc40000010000 */
[--C-:B------:R-:W-:Y:S01]  /*12400*/  FADD.FTZ R154, R27, -R142.reuse ;  /* 0x8000008e1b9a7221 */ /* 0x100fe20000010000 */
[----:B------:R-:W-:Y:S01]  /*12410*/  HADD2.F32 R27, -RZ, R99.H0_H0 ;  /* 0x20000063ff1b7230 */ /* 0x000fe20000004100 */
[--C-:B------:R-:W-:Y:S02]  /*12420*/  FADD.FTZ R100, R100, -R142.reuse ;  /* 0x8000008e64647221 */ /* 0x100fe40000010000 */
        /* <DEDUP_REMOVED lines=13> */
[----:B------:R-:W-:Y:S01]  /*12500*/  HADD2.F32 R36, -RZ, R97.H0_H0 ;  /* 0x20000061ff247230 */ /* 0x000fe20000004100 */
        /* <DEDUP_REMOVED lines=13> */
[----:B------:R-:W-:Y:S01]  /*125e0*/  HADD2.F32 R144, -RZ, R99.H1_H1 ;  /* 0x30000063ff907230 */ /* 0x000fe20000004100 */
[C---:B------:R-:W-:Y:S02]  /*125f0*/  FMUL.FTZ R28, R143.reuse, R28 ;  /* 0x0000001c8f1c7220 */ /* 0x040fe40000410000 */
[C---:B------:R-:W-:Y:S01]  /*12600*/  FMUL.FTZ R65, R143.reuse, R146 ;  /* 0x000000928f417220 */ /* 0x040fe20000410000 */
[----:B------:R-:W-:Y:S01]  /*12610*/  HADD2.F32 R146, -RZ, R83.H0_H0 ;  /* 0x20000053ff927230 */ /* 0x000fe20000004100 */
[----:B------:R-:W-:-:S02]  /*12620*/  FMUL.FTZ R30, R143, R30 ;  /* 0x0000001e8f1e7220 */ /* 0x000fc40000410000 */
[C---:B------:R-:W-:Y:S01]  /*12630*/  FMUL.FTZ R67, R143.reuse, R148 ;  /* 0x000000948f437220 */ /* 0x040fe20000410000 */
[----:B------:R-:W-:Y:S01]  /*12640*/  HADD2.F32 R148, -RZ, R82.H0_H0 ;  /* 0x20000052ff947230 */ /* 0x000fe20000004100 */
[C---:B------:R-:W-:Y:S02]  /*12650*/  FMUL.FTZ R150, R143.reuse, R150 ;  /* 0x000000968f967220 */ /* 0x040fe40000410000 */
[C---:B------:R-:W-:Y:S01]  /*12660*/  FMUL.FTZ R59, R143.reuse, R152 ;  /* 0x000000988f3b7220 */ /* 0x040fe20000410000 */
[----:B------:R-:W-:Y:S01]  /*12670*/  HADD2.F32 R152, -RZ, R81.H1_H1 ;  /* 0x30000051ff987230 */ /* 0x000fe20000004100 */
[C---:B------:R-:W-:Y:S02]  /*12680*/  FMUL.FTZ R26, R143.reuse, R26 ;  /* 0x0000001a8f1a7220 */ /* 0x040fe40000410000 */
[C---:B------:R-:W-:Y:S01]  /*12690*/  FMUL.FTZ R101, R143.reuse, R154 ;  /* 0x0000009a8f657220 */ /* 0x040fe20000410000 */
[----:B------:R-:W-:Y:S01]  /*126a0*/  HADD2.F32 R154, -RZ, R80.H1_H1 ;  /* 0x30000050ff9a7230 */ /* 0x000fe20000004100 */
[----:B------:R-:W-:-:S02]  /*126b0*/  FMUL.FTZ R100, R143, R100 ;  /* 0x000000648f647220 */ /* 0x000fc40000410000 */
[C---:B------:R-:W-:Y:S02]  /*126c0*/  FMUL.FTZ R103, R143.reuse, R156 ;  /* 0x0000009c8f677220 */ /* 0x040fe40000410000 */
[C---:B------:R-:W-:Y:S02]  /*126d0*/  FMUL.FTZ R102, R143.reuse, R102 ;  /* 0x000000668f667220 */ /* 0x040fe40000410000 */
[----:B------:R-:W-:Y:S01]  /*126e0*/  FMUL.FTZ R142, R143, R142 ;  /* 0x0000008e8f8e7220 */ /* 0x000fe20000410000 */
        /* <DEDUP_REMOVED lines=65> */
[----:B------:R-:W-:Y:S01]  /*12b00*/  F2FP.PACK_AB R43, R54, R53 ;  /* 0x00000035362b723e */ /* 0x000fe200000000ff */
[----:B------:R-:W-:Y:S01]  /*12b10*/  FFMA.FTZ R100, R100, R32, R125 ;  /* 0x0000002064647223 */ /* 0x000fe2000001007d */
[----:B------:R-:W-:Y:S01]  /*12b20*/  LEA R32, P0, R138, c[0x0][0x208], 0x4 ;  /* 0x000082008a207a11 */ /* 0x000fe200078020ff */
[----:B------:R-:W-:Y:S01]  /*12b30*/  FFMA.FTZ R146, R30, R146, R119 ;  /* 0x000000921e927223 */ /* 0x000fe20000010077 */
[----:B------:R-:W-:Y:S01]  /*12b40*/  IADD3 R53, R138, 0x20, RZ ;  /* 0x000000208a357810 */ /* 0x000fe20007ffe0ff */
[----:B------:R-:W-:Y:S01]  /*12b50*/  HADD2.F32 R30, -RZ, R79.H0_H0 ;  /* 0x2000004fff1e7230 */ /* 0x000fe20000004100 */
[----:B------:R-:W-:Y:S01]  /*12b60*/  IMAD.MOV.U32 R54, RZ, RZ, 0x10 ;  /* 0x00000010ff367424 */ /* 0x000fe200078e00ff */
[--C-:B------:R-:W-:Y:S01]  /*12b70*/  HADD2.F32 R28, -RZ, R77.reuse.H0_H0 ;  /* 0x2000004dff1c7230 */ /* 0x100fe20000004100 */
        /* <DEDUP_REMOVED lines=12> */
[----:B------:R-:W-:Y:S01]  /*12c40*/  FFMA.FTZ R151, R142, R151, R129 ;  /* 0x000000978e977223 */ /* 0x000fe20000010081 */
[----:B------:R-:W-:Y:S01]  /*12c50*/  F2FP.PACK_AB R40, R24, R61 ;  /* 0x0000003d1828723e */ /* 0x000fe200000000ff */
[----:B------:R-:W-:Y:S01]  /*12c60*/  IMAD.WIDE.U32 R52, R53, R54, c[0x0][0x208] ;  /* 0x0000820035347625 */ /* 0x000fe200078e0036 */
[--C-:B------:R-:W-:Y:S01]  /*12c70*/  HADD2.F32 R25, -RZ, R76.reuse.H0_H0 ;  /* 0x2000004cff197230 */ /* 0x100fe20000004100 */
[----:B------:R-:W-:Y:S01]  /*12c80*/  STG.E.128 [R32.64], R36 ;  /* 0x0000002420007986 */ /* 0x000fe2000c101d06 */
[----:B------:R-:W-:Y:S01]  /*12c90*/  F2FP.PACK_AB R27, R46, R45 ;  /* 0x0000002d2e1b723e */ /* 0x000fe200000000ff */
[----:B------:R-:W-:Y:S01]  /*12ca0*/  FFMA.FTZ R102, R102, R30, R127 ;  /* 0x0000001e66667223 */ /* 0x000fe2000001007f */
[----:B------:R-:W-:Y:S01]  /*12cb0*/  HADD2.F32 R30, -RZ, R77.H1_H1 ;  /* 0x3000004dff1e7230 */ /* 0x000fe20000004100 */
[----:B------:R-:W-:Y:S01]  /*12cc0*/  FFMA.FTZ R142, R26, R28, R123 ;  /* 0x0000001c1a8e7223 */ /* 0x000fe2000001007b */
[----:B------:R-:W-:Y:S01]  /*12cd0*/  HADD2.F32 R26, -RZ, R76.H1_H1 ;  /* 0x3000004cff1a7230 */ /* 0x000fe20000004100 */
[----:B------:R-:W-:Y:S01]  /*12ce0*/  F2FP.PACK_AB R28, R144, R47 ;  /* 0x0000002f901c723e */ /* 0x000fe200000000ff */
[----:B------:R0:W-:Y:S01]  /*12cf0*/  STG.E.128 [R52.64], R40 ;  /* 0x0000002834007986 */ /* 0x0001e2000c101d06 */
        /* <DEDUP_REMOVED lines=17> */
[----:B0-----:R-:W-:Y:S01]  /*12e10*/  IADD3 R43, R138, 0x80, RZ ;  /* 0x000000808a2b7810 */ /* 0x001fe20007ffe0ff */
[----:B------:R1:W-:Y:S01]  /*12e20*/  STG.E.128 [R44.64], R28 ;  /* 0x0000001c2c007986 */ /* 0x0003e2000c101d06 */
[----:B------:R-:W-:Y:S02]  /*12e30*/  LEA R40, P0, R140, c[0x0][0x208], 0x4 ;  /* 0x000082008c287a11 */ /* 0x000fe400078020ff */
        /* <DEDUP_REMOVED lines=8> */
[----:B------:R-:W-:Y:S02]  /*12ec0*/  LEA.HI.X R41, R140, c[0x0][0x20c], RZ, 0x4, P0 ;  /* 0x000083008c297a11 */ /* 0x000fe400000f24ff */
[----:B------:R-:W-:-:S02]  /*12ed0*/  F2FP.PACK_AB R36, R59, R150 ;  /* 0x000000963b24723e */ /* 0x000fc400000000ff */
[----:B------:R-:W-:-:S03]  /*12ee0*/  ISETP.GE.AND P0, PT, R0, c[0x0][0x164], PT ;  /* 0x0000590000007a0c */ /* 0x000fc60003f06270 */
[----:B------:R1:W-:Y:S10]  /*12ef0*/  STG.E.128 [R40.64], R36 ;  /* 0x0000002428007986 */ /* 0x0003f4000c101d06 */
[----:B-1----:R-:W-:Y:S01]  /*12f00*/  @P0 CALL.REL.NOINC `(.L_x_27468) ;  /* 0x0000001000000944 */ /* 0x002fe20003c00000 */
[----:B------:R-:W-:Y:S05]  /*12f10*/  BRA `(.L_x_27469) ;  /* 0xfffedba000007947 */ /* 0x000fea000383ffff */
.L_x_27468:
[----:B------:R-:W-:Y:S05]  /*12f20*/  BSYNC B0 ;  /* 0x0000000000007941 */ /* 0x000fea0003800000 */
.L_x_27129:
[----:B------:R-:W-:Y:S05]  /*12f30*/  EXIT ;  /* 0x000000000000794d */ /* 0x000fea0003800000 */
.L_x_27466:
[----:B0-----:R-:W-:Y:S01]  /*12f40*/  HFMA2.MMA R144, -RZ, RZ, 0, 1.847743988037109375e-06 ;  /* 0x0000001fff907435 */ /* 0x001fe200000001ff */
[----:B------:R-:W-:Y:S01]  /*12f50*/  MOV R146, R148 ;  /* 0x0000009400927202 */ /* 0x000fe20000000f00 */
[----:B------:R-:W-:Y:S01]  /*12f60*/  IMAD.MOV.U32 R141, RZ, RZ, 0x1 ;  /* 0x00000001ff8d7424 */ /* 0x000fe200078e00ff */
[----:B------:R-:W-:Y:S01]  /*12f70*/  MOV R142, 0x12fa0 ;  /* 0x00012fa0008e7802 */ /* 0x000fe20000000f00 */
[----:B------:R-:W-:-:S02]  /*12f80*/  IMAD.MOV.U32 R145, RZ, RZ, -0x1 ;  /* 0xffffffffff917424 */ /* 0x000fc400078e00ff */
[----:B------:R-:W-:Y:S05]  /*12f90*/  CALL.REL.NOINC `($__internal_105_$__cuda_sm70_shflsync_bfly_p) ;  /* 0x0000099000007944 */ /* 0x000fea0003c00000 */
[----:B01----:R-:W-:Y:S05]  /*12fa0*/  BRA `(.L_x_27470) ;  /* 0xffffe86000007947 */ /* 0x003fea000383ffff */
.L_x_27467:
[----:B------:R-:W-:Y:S01]  /*12fb0*/  MOV R141, 0x2 ;  /* 0x00000002008d7802 */ /* 0x000fe20000000f00 */
[----:B------:R-:W-:Y:S01]  /*12fc0*/  IMAD.MOV.U32 R144, RZ, RZ, 0x1f ;  /* 0x0000001fff907424 */ /* 0x000fe200078e00ff */
[----:B------:R-:W-:-:S02]  /*12fd0*/  MOV R145, 0xffffffff ;  /* 0xffffffff00917802 */ /* 0x000fc40000000f00 */
[----:B------:R-:W-:Y:S02]  /*12fe0*/  MOV R142, 0x13000 ;  /* 0x00013000008e7802 */ /* 0x000fe40000000f00 */
[----:B0-----:R-:W-:Y:S05]  /*12ff0*/  CALL.REL.NOINC `($__internal_105_$__cuda_sm70_shflsync_bfly_p) ;  /* 0x0000093000007944 */ /* 0x001fea0003c00000 */
[----:B0-----:R-:W-:Y:S01]  /*13000*/  HFMA2.MMA R144, -RZ, RZ, 0, 1.847743988037109375e-06 ;  /* 0x0000001fff907435 */ /* 0x001fe200000001ff */
[----:B-1----:R-:W-:Y:S01]  /*13010*/  FADD.FTZ R146, R146, R141 ;  /* 0x0000008d92927221 */ /* 0x002fe20000010000 */
[----:B------:R-:W-:Y:S01]  /*13020*/  MOV R142, 0x13060 ;  /* 0x00013060008e7802 */ /* 0x000fe20000000f00 */
[----:B------:R-:W-:Y:S02]  /*13030*/  IMAD.MOV.U32 R141, RZ, RZ, 0x4 ;  /* 0x00000004ff8d7424 */ /* 0x000fe400078e00ff */
[----:B------:R-:W-:Y:S02]  /*13040*/  IMAD.MOV.U32 R145, RZ, RZ, -0x1 ;  /* 0xffffffffff917424 */ /* 0x000fe400078e00ff */
[----:B------:R-:W-:Y:S05]  /*13050*/  CALL.REL.NOINC `($__internal_105_$__cuda_sm70_shflsync_bfly_p) ;  /* 0x000008d000007944 */ /* 0x000fea0003c00000 */
[----:B01----:R-:W-:Y:S01]  /*13060*/  FADD.FTZ R146, R146, R141 ;  /* 0x0000008d92927221 */ /* 0x003fe20000010000 */
[----:B------:R-:W-:Y:S01]  /*13070*/  MOV R141, 0x8 ;  /* 0x00000008008d7802 */ /* 0x000fe20000000f00 */
[----:B------:R-:W-:Y:S01]  /*13080*/  IMAD.MOV.U32 R144, RZ, RZ, 0x1f ;  /* 0x0000001fff907424 */ /* 0x000fe200078e00ff */
[----:B------:R-:W-:Y:S02]  /*13090*/  MOV R145, 0xffffffff ;  /* 0xffffffff00917802 */ /* 0x000fe40000000f00 */
[----:B------:R-:W-:-:S02]  /*130a0*/  MOV R142, 0x130c0 ;  /* 0x000130c0008e7802 */ /* 0x000fc40000000f00 */
[----:B------:R-:W-:Y:S05]  /*130b0*/  CALL.REL.NOINC `($__internal_105_$__cuda_sm70_shflsync_bfly_p) ;  /* 0x0000087000007944 */ /* 0x000fea0003c00000 */
[----:B0-----:R-:W-:Y:S01]  /*130c0*/  HFMA2.MMA R144, -RZ, RZ, 0, 1.847743988037109375e-06 ;  /* 0x0000001fff907435 */ /* 0x001fe200000001ff */
[----:B-1----:R-:W-:Y:S01]  /*130d0*/  FADD.FTZ R146, R146, R141 ;  /* 0x0000008d92927221 */ /* 0x002fe20000010000 */
[----:B------:R-:W-:Y:S01]  /*130e0*/  MOV R142, 0x13120 ;  /* 0x00013120008e7802 */ /* 0x000fe20000000f00 */
[----:B------:R-:W-:-:S02]  /*130f0*/  IMAD.MOV.U32 R141, RZ, RZ, 0x10 ;  /* 0x00000010ff8d7424 */ /* 0x000fc400078e00ff */
[----:B------:R-:W-:Y:S02]  /*13100*/  IMAD.MOV.U32 R145, RZ, RZ, -0x1 ;  /* 0xffffffffff917424 */ /* 0x000fe400078e00ff */
[----:B------:R-:W-:Y:S05]  /*13110*/  CALL.REL.NOINC `($__internal_105_$__cuda_sm70_shflsync_bfly_p) ;  /* 0x0000081000007944 */ /* 0x000fea0003c00000 */
[----:B-1----:R-:W-:Y:S01]  /*13120*/  FADD.FTZ R141, R146, R141 ;  /* 0x0000008d928d7221 */ /* 0x002fe20000010000 */
[----:B0-----:R-:W-:-:S03]  /*13130*/  MOV R145, 0xffffffff ;  /* 0xffffffff00917802 */ /* 0x001fc60000000f00 */
        /* <DEDUP_REMOVED lines=98> */
[----:B------:R-:W-:Y:S02]  /*13760*/  MOV R141, 0x1 ;  /* 0x00000001008d7802 */ /* 0x000fe40000000f00 */
[----:B------:R-:W-:Y:S02]  /*13770*/  MOV R142, 0x13790 ;  /* 0x00013790008e7802 */ /* 0x000fe40000000f00 */
[----:B------:R-:W-:Y:S05]  /*13780*/  CALL.REL.NOINC `($__internal_105_$__cuda_sm70_shflsync_bfly_p) ;  /* 0x000001a000007944 */ /* 0x000fea0003c00000 */
        /* <DEDUP_REMOVED lines=9> */
[----:B------:R-:W-:-:S02]  /*13820*/  MOV R145, 0xffffffff ;  /* 0xffffffff00917802 */ /* 0x000fc40000000f00 */
        /* <DEDUP_REMOVED lines=14> */
[----:B01----:R-:W-:Y:S01]  /*13910*/  IMAD.MOV.U32 R145, RZ, RZ, R141 ;  /* 0x000000ffff917224 */ /* 0x003fe200078e008d */
[----:B------:R-:W-:Y:S05]  /*13920*/  BRA `(.L_x_27471) ;  /* 0xffffe62000007947 */ /* 0x000fea000383ffff */
        .weak           $__internal_105_$__cuda_sm70_shflsync_bfly_p
        .type           $__internal_105_$__cuda_sm70_shflsync_bfly_p,@function
        .size           $__internal_105_$__cuda_sm70_shflsync_bfly_p,(.L_x_43165 - $__internal_105_$__cuda_sm70_shflsync_bfly_p)
$__internal_105_$__cuda_sm70_shflsync_bfly_p:
[----:B------:R-:W-:Y:S01]  /*13930*/  HFMA2.MMA R143, -RZ, RZ, 0, 0 ;  /* 0x00000000ff8f7435 */ /* 0x000fe200000001ff */
[----:B------:R-:W-:Y:S04]  /*13940*/  WARPSYNC R145 ;  /* 0x0000009100007348 */ /* 0x000fe80003800000 */
[----:B------:R0:W1:Y:S01]  /*13950*/  SHFL.BFLY PT, R141, R146, R141, R144 ;  /* 0x0c00008d928d7389 */ /* 0x00006200000e0090 */
[----:B------:R-:W-:Y:S05]  /*13960*/  RET.REL.NODEC R142 `(_ZN10layer_norm13ln_fwd_kernelINS_13Kernel_traitsI6__halfS2_fS2_fjLj1536ELj1ELj4ELj1ELj16ENS_18Kernel_traits_baseILj1536ES2_S2_fS2_fjLj128EEEEELb1ELb0ELb0ELb1EEEvNS_9FwdParamsE) ;  /* 0xfffec6908e007950 */ /* 0x000fea0003c3ffff */
.L_x_27472:
        /* <DEDUP_REMOVED lines=9> */
.L_x_43165:


//--------------------- .text._ZN10layer_norm13ln_fwd_kernelINS_13Kernel_traitsI6__halfS2_fS2_fjLj1536ELj1ELj4ELj1ELj16ENS_18Kernel_traits_baseILj1536ES2_S2_fS2_fjLj128EEEEELb1ELb0ELb1ELb0EEEvNS_9FwdParamsE --------------------------
	.section	.text._ZN10layer_norm13ln_fwd_kernelINS_13Kernel_traitsI6__halfS2_fS2_fjLj1536ELj1ELj4ELj1ELj16ENS_18Kernel_traits_baseILj1536ES2_S2_fS2_fjLj128EEEEELb1ELb0ELb1ELb0EEEvNS_9FwdParamsE,"ax",@progbits
	.sectioninfo	@"SHI_REGISTERS=219"
	.align	128
        .global         _ZN10layer_norm13ln_fwd_kernelINS_13Kernel_traitsI6__halfS2_fS2_fjLj1536ELj1ELj4ELj1ELj16ENS_18Kernel_traits_baseILj1536ES2_S2_fS2_fjLj128EEEEELb1ELb0ELb1ELb0EEEvNS_9FwdParamsE
        .type           _ZN10layer_norm13ln_fwd_kernelINS_13Kernel_traitsI6__halfS2_fS2_fjLj1536ELj1ELj4ELj1ELj16ENS_18Kernel_traits_baseILj1536ES2_S2_fS2_fjLj128EEEEELb1ELb0ELb1ELb0EEEvNS_9FwdParamsE,@function
        .size           _ZN10layer_norm13ln_fwd_kernelINS_13Kernel_traitsI6__halfS2_fS2_fjLj1536ELj1ELj4ELj1ELj16ENS_18Kernel_traits_baseILj1536ES2_S2_fS2_fjLj128EEEEELb1ELb0ELb1ELb0EEEvNS_9FwdParamsE,(.L_x_43166 - _ZN10layer_norm13ln_fwd_kernelINS_13Kernel_traitsI6__halfS2_fS2_fjLj1536ELj1ELj4ELj1ELj16ENS_18Kernel_traits_baseILj1536ES2_S2_fS2_fjLj128EEEEELb1ELb0ELb1ELb0EEEvNS_9FwdParamsE)
        .other          _ZN10layer_norm13ln_fwd_kernelINS_13Kernel_traitsI6__halfS2_fS2_fjLj1536ELj1ELj4ELj1ELj16ENS_18Kernel_traits_baseILj1536ES2_S2_fS2_fjLj128EEEEELb1ELb0ELb1ELb0EEEvNS_9FwdParamsE,@"STO_CUDA_ENTRY STV_DEFAULT"
_ZN10layer_norm13ln_fwd_kernelINS_13Kernel_traitsI6__halfS2_fS2_fjLj1536ELj1ELj4ELj1ELj16ENS_18Kernel_traits_baseILj1536ES2_S2_fS2_fjLj128EEEEELb1ELb0ELb1ELb0EEEvNS_9FwdParamsE:
.text._ZN10layer_norm13ln_fwd_kernelINS_13Kernel_traitsI6__halfS2_fS2_fjLj1536ELj1ELj4ELj1ELj16ENS_18Kernel_traits_baseILj1536ES2_S2_fS2_fjLj128EEEEELb1ELb0ELb1ELb0EEEvNS_9FwdParamsE:
        /* <DEDUP_REMOVED lines=74> */
.L_x_27474:
[----:B0-----:R-:W-:Y:S05]  /*04a0*/  BSYNC B0 ;  /* 0x0000000000007941 */ /* 0x001fea0003800000 */
.L_x_27473:
        /* <DEDUP_REMOVED lines=13> */
.L_x_27476:
[----:B0-----:R-:W-:Y:S05]  /*0580*/  BSYNC B0 ;  /* 0x0000000000007941 */ /* 0x001fea0003800000 */
.L_x_27475:
        /* <DEDUP_REMOVED lines=13> */
.L_x_27478:
[----:B0-----:R-:W-:Y:S05]  /*0660*/  BSYNC B0 ;  /* 0x0000000000007941 */ /* 0x001fea0003800000 */
.L_x_27477:
        /* <DEDUP_REMOVED lines=13> */
.L_x_27480:
[----:B0-----:R-:W-:Y:S05]  /*0740*/  BSYNC B0 ;  /* 0x0000000000007941 */ /* 0x001fea0003800000 */
.L_x_27479:
        /* <DEDUP_REMOVED lines=13> */
.L_x_27482:
[----:B0-----:R-:W-:Y:S05]  /*0820*/  BSYNC B0 ;  /* 0x0000000000007941 */ /* 0x001fea0003800000 */
.L_x_27481:
        /* <DEDUP_REMOVED lines=19> */
.L_x_27484:
[----:B0-----:R-:W-:Y:S05]  /*0960*/  BSYNC B0 ;  /* 0x0000000000007941 */ /* 0x001fea0003800000 */
.L_x_27483:
        /* <DEDUP_REMOVED lines=14> */
[----:B------:R-:W-:Y:S01]  /*0a50*/  IADD3 R162, R132, 0x5384540f, RZ ;  /* 0x5384540f84a27810 */ /* 0x000fe20007ffe0ff */
        /* <DEDUP_REMOVED lines=117> */
.L_x_27954:
        /* <DEDUP_REMOVED lines=23> */
[----:B------:R-:W-:-:S12]  /*1320*/  @P0 IMAD.MOV.U32 R64, RZ, RZ, 0x10 ;  /* 0x00000010ff400424 */ /* 0x000fd800078e00ff */
[----:B------:R-:W-:Y:S01]  /*1330*/  @P1 MOV R55, 0x20 ;  /* 0x0000002000371802 */ /* 0x000fe20000000f00 */
[----:B------:R-:W-:-:S04]  /*1340*/  @P0 IMAD.WIDE.U32 R64, R209, R64, c[0x0][0x170] ;  /* 0x00005c00d1400625 */ /* 0x000fc800078e0040 */
[----:B------:R-:W-:Y:S01]  /*1350*/  @P1 IMAD.WIDE.U32 R54, R210, R55, c[0x0][0x180] ;  /* 0x00006000d2361625 */ /* 0x000fe200078e0037 */
[----:B------:R0:W5:Y:S04]  /*1360*/  @P0 LDG.E.128 R56, [R64.64] ;  /* 0x0000000440380981 */ /* 0x000168000c1e1d00 */
        /* <DEDUP_REMOVED lines=21> */
.L_x_27490:
[----:B------:R-:W-:Y:S02]  /*14c0*/  IMAD.MOV.U32 R108, RZ, RZ, R198 ;  /* 0x000000ffff6c7224 */ /* 0x000fe400078e00c6 */
.L_x_27491:
[----:B------:R-:W-:Y:S05]  /*14d0*/  BSYNC B2 ;  /* 0x0000000000027941 */ /* 0x000fea0003800000 */
.L_x_27489:
        /* <DEDUP_REMOVED lines=16> */
.L_x_27495:
[----:B------:R-:W-:Y:S05]  /*15e0*/  BSYNC B3 ;  /* 0x0000000000037941 */ /* 0x000fea0003800000 */
.L_x_27494:
        /* <DEDUP_REMOVED lines=43> */
.L_x_27493:
[----:B------:R-:W-:Y:S05]  /*18a0*/  BSYNC B2 ;  /* 0x0000000000027941 */ /* 0x000fea0003800000 */
.L_x_27492:
[----:B------:R-:W0:Y:S01]  /*18b0*/  I2F.U32 R52, R108 ;  /* 0x0000006c00347306 */ /* 0x000e220000201000 */
[----:B-----5:R-:W-:Y:S01]  /*18c0*/  HADD2.F32 R53, -RZ, R56.H0_H0 ;  /* 0x20000038ff357230 */ /* 0x020fe20000004100 */
        /* <DEDUP_REMOVED lines=8> */
.L_x_27488:
[----:B0-----:R-:W-:Y:S05]  /*1950*/  BSYNC B1 ;  /* 0x0000000000017941 */ /* 0x001fea0003800000 */
.L_x_27487:
        /* <DEDUP_REMOVED lines=18> */
.L_x_27499:
[----:B------:R-:W-:Y:S02]  /*1a80*/  IMAD.MOV.U32 R110, RZ, RZ, R198 ;  /* 0x000000ffff6e7224 */ /* 0x000fe400078e00c6 */
.L_x_27500:
[----:B------:R-:W-:Y:S05]  /*1a90*/  BSYNC B2 ;  /* 0x0000000000027941 */ /* 0x000fea0003800000 */
.L_x_27498:
        /* <DEDUP_REMOVED lines=16> */
.L_x_27504:
[----:B------:R-:W-:Y:S05]  /*1ba0*/  BSYNC B3 ;  /* 0x0000000000037941 */ /* 0x000fea0003800000 */
.L_x_27503:
        /* <DEDUP_REMOVED lines=43> */
.L_x_27502:
[----:B------:R-:W-:Y:S05]  /*1e60*/  BSYNC B2 ;  /* 0x0000000000027941 */ /* 0x000fea0003800000 */
.L_x_27501:
[----:B------:R-:W0:Y:S01]  /*1e70*/  I2F.U32 R53, R110 ;  /* 0x0000006e00357306 */ /* 0x000e220000201000 */
[----:B-----5:R-:W-:Y:S01]  /*1e80*/  HADD2.F32 R54, -RZ, R56.H1_H1 ;  /* 0x30000038ff367230 */ /* 0x020fe20000004100 */
        /* <DEDUP_REMOVED lines=8> */
.L_x_27497:
[----:B------:R-:W-:Y:S05]  /*1f10*/  BSYNC B1 ;  /* 0x0000000000017941 */ /* 0x000fea0003800000 */
.L_x_27496:
        /* <DEDUP_REMOVED lines=18> */
.L_x_27508:
[----:B------:R-:W-:Y:S02]  /*2040*/  IMAD.MOV.U32 R110, RZ, RZ, R198 ;  /* 0x000000ffff6e7224 */ /* 0x000fe400078e00c6 */
.L_x_27509:
[----:B------:R-:W-:Y:S05]  /*2050*/  BSYNC B2 ;  /* 0x0000000000027941 */ /* 0x000fea0003800000 */
.L_x_27507:
        /* <DEDUP_REMOVED lines=16> */
.L_x_27513:
[----:B------:R-:W-:Y:S05]  /*2160*/  BSYNC B3 ;  /* 0x0000000000037941 */ /* 0x000fea0003800000 */
.L_x_27512:
        /* <DEDUP_REMOVED lines=44> */
.L_x_27511:
[----:B------:R-:W-:Y:S05]  /*2430*/  BSYNC B2 ;  /* 0x0000000000027941 */ /* 0x000fea0003800000 */
.L_x_27510:
[----:B------:R-:W0:Y:S01]  /*2440*/  I2F.U32 R54, R110 ;  /* 0x0000006e00367306 */ /* 0x000e220000201000 */
[----:B------:R-:W-:Y:S01]  /*2450*/  HFMA2.MMA R65, -RZ, RZ, 0.1171875, 0 ;  /* 0x2f800000ff417435 */ /* 0x000fe200000001ff */
[----:B-----5:R-:W-:-:S05]  /*2460*/  HADD2.F32 R55, -RZ, R57.H0_H0 ;  /* 0x20000039ff377230 */ /* 0x020fca0000004100 */
[----:B------:R-:W-:-:S04]  /*2470*/  FMUL.FTZ R55, R55, c[0x0][0x1ec] ;  /* 0x00007b0037377a20 */ /* 0x000fc80000410000 */
[----:B------:R-:W-:Y:S02]  /*2480*/  FMUL.FTZ R55, R55, c[0x0][0x1e8] ;  /* 0x00007a0037377a20 */ /* 0x000fe40000410000 */
[----:B0-----:R-:W-:-:S05]  /*2490*/  FFMA.FTZ R54, R54, R65, 1.1641532182693481445e-10 ;  /* 0x2f00000036367423 */ /* 0x001fca0000010041 */
[----:B------:R-:W-:-:S04]  /*24a0*/  FSETP.GTU.FTZ.AND P3, PT, R54, c[0x0][0x1e4], PT ;  /* 0x0000790036007a0b */ /* 0x000fc80003f7c000 */
[----:B------:R-:W-:Y:S02]  /*24b0*/  FSEL R54, R55, RZ, !P3 ;  /* 0x000000ff37367208 */ /* 0x000fe40005800000 */
[----:B------:R-:W-:-:S03]  /*24c0*/  SEL R200, RZ, 0x1, P3 ;  /* 0x00000001ffc87807 */ /* 0x000fc60001800000 */
[----:B------:R-:W-:Y:S02]  /*24d0*/  @P1 FADD.FTZ R54, R50, R54 ;  /* 0x0000003632361221 */ /* 0x000fe40000010000 */
.L_x_27506:
[----:B------:R-:W-:Y:S05]  /*24e0*/  BSYNC B1 ;  /* 0x0000000000017941 */ /* 0x000fea0003800000 */
.L_x_27505:
        /* <DEDUP_REMOVED lines=18> */
.L_x_27517:
[----:B------:R-:W-:Y:S02]  /*2610*/  MOV R158, R198 ;  /* 0x000000c6009e7202 */ /* 0x000fe40000000f00 */
.L_x_27518:
[----:B------:R-:W-:Y:S05]  /*2620*/  BSYNC B2 ;  /* 0x0000000000027941 */ /* 0x000fea0003800000 */
.L_x_27516:
        /* <DEDUP_REMOVED lines=16> */
.L_x_27522:
[----:B------:R-:W-:Y:S05]  /*2730*/  BSYNC B3 ;  /* 0x0000000000037941 */ /* 0x000fea0003800000 */
.L_x_27521:
        /* <DEDUP_REMOVED lines=44> */
.L_x_27520:
[----:B------:R-:W-:Y:S05]  /*2a00*/  BSYNC B2 ;  /* 0x0000000000027941 */ /* 0x000fea0003800000 */
.L_x_27519:
        /* <DEDUP_REMOVED lines=10> */
.L_x_27515:
[----:B------:R-:W-:Y:S05]  /*2ab0*/  BSYNC B1 ;  /* 0x0000000000017941 */ /* 0x000fea0003800000 */
.L_x_27514:
        /* <DEDUP_REMOVED lines=18> */
.L_x_27526:
[----:B------:R-:W-:Y:S02]  /*2be0*/  IMAD.MOV.U32 R158, RZ, RZ, R198 ;  /* 0x000000ffff9e7224 */ /* 0x000fe400078e00c6 */
.L_x_27527:
[----:B------:R-:W-:Y:S05]  /*2bf0*/  BSYNC B2 ;  /* 0x0000000000027941 */ /* 0x000fea0003800000 */
.L_x_27525:
        /* <DEDUP_REMOVED lines=16> */
.L_x_27531:
[----:B------:R-:W-:Y:S05]  /*2d00*/  BSYNC B3 ;  /* 0x0000000000037941 */ /* 0x000fea0003800000 */
.L_x_27530:
        /* <DEDUP_REMOVED lines=44> */
.L_x_27529:
[----:B------:R-:W-:Y:S05]  /*2fd0*/  BSYNC B2 ;  /* 0x0000000000027941 */ /* 0x000fea0003800000 */
.L_x_27528:
[----:B------:R-:W0:Y:S01]  /*2fe0*/  I2F.U32 R64, R158 ;  /* 0x0000009e00407306 */ /* 0x000e220000201000 */
[----:B------:R-:W-:Y:S01]  /*2ff0*/  HADD2.F32 R65, -RZ, R58.H0_H0 ;  /* 0x2000003aff417230 */ /* 0x000fe20000004100 */
        /* <DEDUP_REMOVED lines=8> */
.L_x_27524:
[----:B------:R-:W-:Y:S05]  /*3080*/  BSYNC B1 ;  /* 0x0000000000017941 */ /* 0x000fea0003800000 */
.L_x_27523:
        /* <DEDUP_REMOVED lines=18> */
.L_x_27535:
[----:B------:R-:W-:Y:S02]  /*31b0*/  IMAD.MOV.U32 R194, RZ, RZ, R198 ;  /* 0x000000ffffc27224 */ /* 0x000fe400078e00c6 */
.L_x_27536:
[----:B------:R-:W-:Y:S05]  /*31c0*/  BSYNC B2 ;  /* 0x0000000000027941 */ /* 0x000fea0003800000 */
.L_x_27534:
        /* <DEDUP_REMOVED lines=16> */
.L_x_27540:
[----:B------:R-:W-:Y:S05]  /*32d0*/  BSYNC B3 ;  /* 0x0000000000037941 */ /* 0x000fea0003800000 */
.L_x_27539:
        /* <DEDUP_REMOVED lines=44> */
.L_x_27538:
[----:B------:R-:W-:Y:S05]  /*35a0*/  BSYNC B2 ;  /* 0x0000000000027941 */ /* 0x000fea0003800000 */
.L_x_27537:
[----:B------:R-:W0:Y:S01]  /*35b0*/  I2F.U32 R65, R194 ;  /* 0x000000c200417306 */ /* 0x000e220000201000 */
[----:B------:R-:W-:Y:S01]  /*35c0*/  HADD2.F32 R66, -RZ, R58.H1_H1 ;  /* 0x3000003aff427230 */ /* 0x000fe20000004100 */
        /* <DEDUP_REMOVED lines=8> */
.L_x_27533:
[----:B------:R-:W-:Y:S05]  /*3650*/  BSYNC B1 ;  /* 0x0000000000017941 */ /* 0x000fea0003800000 */
.L_x_27532:
        /* <DEDUP_REMOVED lines=18> */
.L_x_27544:
[----:B------:R-:W-:Y:S02]  /*3780*/  IMAD.MOV.U32 R194, RZ, RZ, R198 ;  /* 0x000000ffffc27224 */ /* 0x000fe400078e00c6 */
.L_x_27545:
[----:B------:R-:W-:Y:S05]  /*3790*/  BSYNC B2 ;  /* 0x0000000000027941 */ /* 0x000fea0003800000 */
.L_x_27543:
        /* <DEDUP_REMOVED lines=16> */
.L_x_27549:
[----:B------:R-:W-:Y:S05]  /*38a0*/  BSYNC B3 ;  /* 0x0000000000037941 */ /* 0x000fea0003800000 */
.L_x_27548:
        /* <DEDUP_REMOVED lines=44> */
.L_x_27547:
[----:B------:R-:W-:Y:S05]  /*3b70*/  BSYNC B2 ;  /* 0x0000000000027941 */ /* 0x000fea0003800000 */
.L_x_27546:
        /* <DEDUP_REMOVED lines=10> */
.L_x_27542:
[----:B------:R-:W-:Y:S05]  /*3c20*/  BSYNC B1 ;  /* 0x0000000000017941 */ /* 0x000fea0003800000 */
.L_x_27541:
        /* <DEDUP_REMOVED lines=18> */
.L_x_27553:
[----:B------:R-:W-:Y:S02]  /*3d50*/  IMAD.MOV.U32 R211, RZ, RZ, R198 ;  /* 0x000000ffffd37224 */ /* 0x000fe400078e00c6 */
.L_x_27554:
[----:B------:R-:W-:Y:S05]  /*3d60*/  BSYNC B2 ;  /* 0x0000000000027941 */ /* 0x000fea0003800000 */
.L_x_27552:
        /* <DEDUP_REMOVED lines=16> */
.L_x_27558:
[----:B------:R-:W-:Y:S05]  /*3e70*/  BSYNC B3 ;  /* 0x0000000000037941 */ /* 0x000fea0003800000 */
.L_x_27557:
        /* <DEDUP_REMOVED lines=44> */
.L_x_27556:
[----:B------:R-:W-:Y:S05]  /*4140*/  BSYNC B2 ;  /* 0x0000000000027941 */ /* 0x000fea0003800000 */
.L_x_27555:
[----:B------:R-:W0:Y:S01]  /*4150*/  I2F.U32 R67, R211 ;  /* 0x000000d300437306 */ /* 0x000e220000201000 */
[----:B------:R-:W-:Y:S01]  /*4160*/  HFMA2.MMA R110, -RZ, RZ, 0.1171875, 0 ;  /* 0x2f800000ff6e7435 */ /* 0x000fe200000001ff */
[----:B------:R-:W-:-:S05]  /*4170*/  HADD2.F32 R108, -RZ, R59.H1_H1 ;  /* 0x3000003bff6c7230 */ /* 0x000fca0000004100 */
[----:B------:R-:W-:-:S04]  /*4180*/  FMUL.FTZ R108, R108, c[0x0][0x1ec] ;  /* 0x00007b006c6c7a20 */ /* 0x000fc80000410000 */
[----:B------:R-:W-:Y:S02]  /*4190*/  FMUL.FTZ R108, R108, c[0x0][0x1e8] ;  /* 0x00007a006c6c7a20 */ /* 0x000fe40000410000 */
[----:B0-----:R-:W-:-:S05]  /*41a0*/  FFMA.FTZ R67, R67, R110, 1.1641532182693481445e-10 ;  /* 0x2f00000043437423 */ /* 0x001fca000001006e */
[----:B------:R-:W-:-:S04]  /*41b0*/  FSETP.GTU.FTZ.AND P2, PT, R67, c[0x0][0x1e4], PT ;  /* 0x0000790043007a0b */ /* 0x000fc80003f5c000 */
[----:B------:R-:W-:Y:S02]  /*41c0*/  FSEL R67, R108, RZ, !P2 ;  /* 0x000000ff6c437208 */ /* 0x000fe40005000000 */
[----:B------:R-:W-:-:S03]  /*41d0*/  SEL R205, RZ, 0x1, P2 ;  /* 0x00000001ffcd7807 */ /* 0x000fc60001000000 */
[----:B------:R-:W-:Y:S02]  /*41e0*/  @P1 FADD.FTZ R67, R63, R67 ;  /* 0x000000433f431221 */ /* 0x000fe40000010000 */
.L_x_27551:
[----:B------:R-:W-:Y:S05]  /*41f0*/  BSYNC B1 ;  /* 0x0000000000017941 */ /* 0x000fea0003800000 */
.L_x_27550:
        /* <DEDUP_REMOVED lines=26> */
.L_x_27560:
[----:B------:R-:W-:Y:S05]  /*43a0*/  BSYNC B1 ;  /* 0x0000000000017941 */ /* 0x000fea0003800000 */
.L_x_27559:
[----:B------:R-:W-:Y:S02]  /*43b0*/  IADD3 R210, R210, 0x20, RZ ;  /* 0x00000020d2d27810 */ /* 0x000fe40007ffe0ff */
[----:B------:R-:W-:Y:S02]  /*43c0*/  IADD3 R209, R209, 0x20, RZ ;  /* 0x00000020d1d17810 */ /* 0x000fe40007ffe0ff */
.L_x_27486:
[----:B-1----:R-:W-:Y:S05]  /*43d0*/  BSYNC B0 ;  /* 0x0000000000007941 */ /* 0x002fea0003800000 */
.L_x_27485:
        /* <DEDUP_REMOVED lines=31> */
.L_x_27566:
[----:B0-----:R-:W-:Y:S02]  /*45d0*/  MOV R108, R198 ;  /* 0x000000c6006c7202 */ /* 0x001fe40000000f00 */
.L_x_27567:
[----:B------:R-:W-:Y:S05]  /*45e0*/  BSYNC B2 ;  /* 0x0000000000027941 */ /* 0x000fea0003800000 */
.L_x_27565:
        /* <DEDUP_REMOVED lines=16> */
.L_x_27571:
[----:B------:R-:W-:Y:S05]  /*46f0*/  BSYNC B3 ;  /* 0x0000000000037941 */ /* 0x000fea0003800000 */
.L_x_27570:
        /* <DEDUP_REMOVED lines=43> */
.L_x_27569:
[----:B------:R-:W-:Y:S05]  /*49b0*/  BSYNC B2 ;  /* 0x0000000000027941 */ /* 0x000fea0003800000 */
.L_x_27568:
        /* <DEDUP_REMOVED lines=10> */
.L_x_27564:
[----:B-1----:R-:W-:Y:S05]  /*4a60*/  BSYNC B1 ;  /* 0x0000000000017941 */ /* 0x002fea0003800000 */
.L_x_27563:
        /* <DEDUP_REMOVED lines=18> */
.L_x_27575:
[----:B0-----:R-:W-:Y:S02]  /*4b90*/  IMAD.MOV.U32 R110, RZ, RZ, R198 ;  /* 0x000000ffff6e7224 */ /* 0x001fe400078e00c6 */
.L_x_27576:
[----:B------:R-:W-:Y:S05]  /*4ba0*/  BSYNC B2 ;  /* 0x0000000000027941 */ /* 0x000fea0003800000 */
.L_x_27574:
        /* <DEDUP_REMOVED lines=16> */
.L_x_27580:
[----:B------:R-:W-:Y:S05]  /*4cb0*/  BSYNC B3 ;  /* 0x0000000000037941 */ /* 0x000fea0003800000 */
.L_x_27579:
        /* <DEDUP_REMOVED lines=43> */
.L_x_27578:
[----:B------:R-:W-:Y:S05]  /*4f70*/  BSYNC B2 ;  /* 0x0000000000027941 */ /* 0x000fea0003800000 */
.L_x_27577:
        /* <DEDUP_REMOVED lines=10> */
.L_x_27573:
[----:B------:R-:W-:Y:S05]  /*5020*/  BSYNC B1 ;  /* 0x0000000000017941 */ /* 0x000fea0003800000 */
.L_x_27572:
        /* <DEDUP_REMOVED lines=18> */
.L_x_27584:
[----:B0-----:R-:W-:Y:S02]  /*5150*/  IMAD.MOV.U32 R110, RZ, RZ, R198 ;  /* 0x000000ffff6e7224 */ /* 0x001fe400078e00c6 */
.L_x_27585:
[----:B------:R-:W-:Y:S05]  /*5160*/  BSYNC B2 ;  /* 0x0000000000027941 */ /* 0x000fea0003800000 */
.L_x_27583:
        /* <DEDUP_REMOVED lines=16> */
.L_x_27589:
[----:B------:R-:W-:Y:S05]  /*5270*/  BSYNC B3 ;  /* 0x0000000000037941 */ /* 0x000fea0003800000 */
.L_x_27588:
        /* <DEDUP_REMOVED lines=44> */
.L_x_27587:
[----:B------:R-:W-:Y:S05]  /*5540*/  BSYNC B2 ;  /* 0x0000000000027941 */ /* 0x000fea0003800000 */
.L_x_27586:
        /* <DEDUP_REMOVED lines=10> */
.L_x_27582:
[----:B------:R-:W-:Y:S05]  /*55f0*/  BSYNC B1 ;  /* 0x0000000000017941 */ /* 0x000fea0003800000 */
.L_x_27581:
        /* <DEDUP_REMOVED lines=18> */
.L_x_27593:
[----:B------:R-:W-:Y:S02]  /*5720*/  IMAD.MOV.U32 R158, RZ, RZ, R198 ;  /* 0x000000ffff9e7224 */ /* 0x000fe400078e00c6 */
.L_x_27594:
[----:B------:R-:W-:Y:S05]  /*5730*/  BSYNC B2 ;  /* 0x0000000000027941 */ /* 0x000fea0003800000 */
.L_x_27592:
        /* <DEDUP_REMOVED lines=16> */
.L_x_27598:
[----:B------:R-:W-:Y:S05]  /*5840*/  BSYNC B3 ;  /* 0x0000000000037941 */ /* 0x000fea0003800000 */
.L_x_27597:
        /* <DEDUP_REMOVED lines=44> */
.L_x_27596:
[----:B------:R-:W-:Y:S05]  /*5b10*/  BSYNC B2 ;  /* 0x0000000000027941 */ /* 0x000fea0003800000 */
.L_x_27595:
[----:B------:R-:W1:Y:S01]  /*5b20*/  I2F.U32 R71, R158 ;  /* 0x0000009e00477306 */ /* 0x000e620000201000 */
[----:B-----5:R-:W-:Y:S01]  /*5b30*/  HADD2.F32 R74, -RZ, R57.H1_H1 ;  /* 0x30000039ff4a7230 */ /* 0x020fe20000004100 */
        /* <DEDUP_REMOVED lines=8> */
.L_x_27591:
[----:B------:R-:W-:Y:S05]  /*5bc0*/  BSYNC B1 ;  /* 0x0000000000017941 */ /* 0x000fea0003800000 */
.L_x_27590:
        /* <DEDUP_REMOVED lines=18> */
.L_x_27602:
[----:B------:R-:W-:Y:S02]  /*5cf0*/  IMAD.MOV.U32 R158, RZ, RZ, R198 ;  /* 0x000000ffff9e7224 */ /* 0x000fe400078e00c6 */
.L_x_27603:
[----:B------:R-:W-:Y:S05]  /*5d00*/  BSYNC B2 ;  /* 0x0000000000027941 */ /* 0x000fea0003800000 */
.L_x_27601:
        /* <DEDUP_REMOVED lines=16> */
.L_x_27607:
[----:B------:R-:W-:Y:S05]  /*5e10*/  BSYNC B3 ;  /* 0x0000000000037941 */ /* 0x000fea0003800000 */
.L_x_27606:
        /* <DEDUP_REMOVED lines=44> */
.L_x_27605:
[----:B------:R-:W-:Y:S05]  /*60e0*/  BSYNC B2 ;  /* 0x0000000000027941 */ /* 0x000fea0003800000 */
.L_x_27604:
[----:B------:R-:W1:Y:S01]  /*60f0*/  I2F.U32 R72, R158 ;  /* 0x0000009e00487306 */ /* 0x000e620000201000 */
[----:B------:R-:W-:Y:S01]  /*6100*/  HADD2.F32 R75, -RZ, R58.H0_H0 ;  /* 0x2000003aff4b7230 */ /* 0x000fe20000004100 */
        /* <DEDUP_REMOVED lines=8> */
.L_x_27600:
[----:B------:R-:W-:Y:S05]  /*6190*/  BSYNC B1 ;  /* 0x0000000000017941 */ /* 0x000fea0003800000 */
.L_x_27599:
        /* <DEDUP_REMOVED lines=18> */
.L_x_27611:
[----:B------:R-:W-:Y:S02]  /*62c0*/  IMAD.MOV.U32 R194, RZ, RZ, R198 ;  /* 0x000000ffffc27224 */ /* 0x000fe400078e00c6 */
.L_x_27612:
[----:B------:R-:W-:Y:S05]  /*62d0*/  BSYNC B2 ;  /* 0x0000000000027941 */ /* 0x000fea0003800000 */
.L_x_27610:
        /* <DEDUP_REMOVED lines=16> */
.L_x_27616:
[----:B------:R-:W-:Y:S05]  /*63e0*/  BSYNC B3 ;  /* 0x0000000000037941 */ /* 0x000fea0003800000 */
.L_x_27615:
        /* <DEDUP_REMOVED lines=44> */
.L_x_27614:
[----:B------:R-:W-:Y:S05]  /*66b0*/  BSYNC B2 ;  /* 0x0000000000027941 */ /* 0x000fea0003800000 */
.L_x_27613:
[----:B------:R-:W1:Y:S01]  /*66c0*/  I2F.U32 R73, R194 ;  /* 0x000000c200497306 */ /* 0x000e620000201000 */
[----:B------:R-:W-:Y:S01]  /*66d0*/  HFMA2.MMA R74, -RZ, RZ, 0.1171875, 0 ;  /* 0x2f800000ff4a7435 */ /* 0x000fe200000001ff */
[----:B0-----:R-:W-:-:S05]  /*66e0*/  HADD2.F32 R108, -RZ, R58.H1_H1 ;  /* 0x3000003aff6c7230 */ /* 0x001fca0000004100 */
[----:B------:R-:W-:-:S04]  /*66f0*/  FMUL.FTZ R108, R108, c[0x0][0x1ec] ;  /* 0x00007b006c6c7a20 */ /* 0x000fc80000410000 */
[----:B------:R-:W-:Y:S02]  /*6700*/  FMUL.FTZ R108, R108, c[0x0][0x1e8] ;  /* 0x00007a006c6c7a20 */ /* 0x000fe40000410000 */
[----:B-1----:R-:W-:-:S05]  /*6710*/  FFMA.FTZ R73, R73, R74, 1.1641532182693481445e-10 ;  /* 0x2f00000049497423 */ /* 0x002fca000001004a */
[----:B------:R-:W-:-:S04]  /*6720*/  FSETP.GTU.FTZ.AND P3, PT, R73, c[0x0][0x1e4], PT ;  /* 0x0000790049007a0b */ /* 0x000fc80003f7c000 */
[----:B------:R-:W-:Y:S02]  /*6730*/  FSEL R73, R108, RZ, !P3 ;  /* 0x000000ff6c497208 */ /* 0x000fe40005800000 */
[----:B------:R-:W-:-:S03]  /*6740*/  SEL R203, RZ, 0x1, P3 ;  /* 0x00000001ffcb7807 */ /* 0x000fc60001800000 */
[----:B------:R-:W-:Y:S02]  /*6750*/  @P1 FADD.FTZ R73, R61, R73 ;  /* 0x000000493d491221 */ /* 0x000fe40000010000 */
.L_x_27609:
[----:B------:R-:W-:Y:S05]  /*6760*/  BSYNC B1 ;  /* 0x0000000000017941 */ /* 0x000fea0003800000 */
.L_x_27608:
        /* <DEDUP_REMOVED lines=18> */
.L_x_27620:
[----:B------:R-:W-:Y:S02]  /*6890*/  MOV R194, R198 ;  /* 0x000000c600c27202 */ /* 0x000fe40000000f00 */
.L_x_27621:
[----:B------:R-:W-:Y:S05]  /*68a0*/  BSYNC B2 ;  /* 0x0000000000027941 */ /* 0x000fea0003800000 */
.L_x_27619:
        /* <DEDUP_REMOVED lines=16> */
.L_x_27625:
[----:B------:R-:W-:Y:S05]  /*69b0*/  BSYNC B3 ;  /* 0x0000000000037941 */ /* 0x000fea0003800000 */
.L_x_27624:
        /* <DEDUP_REMOVED lines=44> */
.L_x_27623:
[----:B------:R-:W-:Y:S05]  /*6c80*/  BSYNC B2 ;  /* 0x0000000000027941 */ /* 0x000fea0003800000 */
.L_x_27622:
        /* <DEDUP_REMOVED lines=10> */
.L_x_27618:
[----:B------:R-:W-:Y:S05]  /*6d30*/  BSYNC B1 ;  /* 0x0000000000017941 */ /* 0x000fea0003800000 */
.L_x_27617:
        /* <DEDUP_REMOVED lines=18> */
.L_x_27629:
[----:B------:R-:W-:Y:S02]  /*6e60*/  IMAD.MOV.U32 R211, RZ, RZ, R198 ;  /* 0x000000ffffd37224 */ /* 0x000fe400078e00c6 */
.L_x_27630:
[----:B------:R-:W-:Y:S05]  /*6e70*/  BSYNC B2 ;  /* 0x0000000000027941 */ /* 0x000fea0003800000 */
.L_x_27628:
        /* <DEDUP_REMOVED lines=16> */
.L_x_27634:
[----:B------:R-:W-:Y:S05]  /*6f80*/  BSYNC B3 ;  /* 0x0000000000037941 */ /* 0x000fea0003800000 */
.L_x_27633:
        /* <DEDUP_REMOVED lines=44> */
.L_x_27632:
[----:B------:R-:W-:Y:S05]  /*7250*/  BSYNC B2 ;  /* 0x0000000000027941 */ /* 0x000fea0003800000 */
.L_x_27631:
        /* <DEDUP_REMOVED lines=10> */
.L_x_27627:
[----:B------:R-:W-:Y:S05]  /*7300*/  BSYNC B1 ;  /* 0x0000000000017941 */ /* 0x000fea0003800000 */
.L_x_27626:
        /* <DEDUP_REMOVED lines=26> */
.L_x_27636:
[----:B------:R-:W-:Y:S05]  /*74b0*/  BSYNC B1 ;  /* 0x0000000000017941 */ /* 0x000fea0003800000 */
.L_x_27635:
[----:B------:R-:W-:Y:S02]  /*74c0*/  IADD3 R210, R210, 0x20, RZ ;  /* 0x00000020d2d27810 */ /* 0x000fe40007ffe0ff */
[----:B------:R-:W-:Y:S02]  /*74d0*/  IADD3 R209, R209, 0x20, RZ ;  /* 0x00000020d1d17810 */ /* 0x000fe40007ffe0ff */
.L_x_27562:
[----:B------:R-:W-:Y:S05]  /*74e0*/  BSYNC B0 ;  /* 0x0000000000007941 */ /* 0x000fea0003800000 */
.L_x_27561:
        /* <DEDUP_REMOVED lines=31> */
.L_x_27642:
[----:B0-----:R-:W-:Y:S02]  /*76e0*/  IMAD.MOV.U32 R108, RZ, RZ, R198 ;  /* 0x000000ffff6c7224 */ /* 0x001fe400078e00c6 */
.L_x_27643:
[----:B------:R-:W-:Y:S05]  /*76f0*/  BSYNC B2 ;  /* 0x0000000000027941 */ /* 0x000fea0003800000 */
.L_x_27641:
        /* <DEDUP_REMOVED lines=16> */
.L_x_27647:
[----:B------:R-:W-:Y:S05]  /*7800*/  BSYNC B3 ;  /* 0x0000000000037941 */ /* 0x000fea0003800000 */
.L_x_27646:
        /* <DEDUP_REMOVED lines=43> */
.L_x_27645:
[----:B------:R-:W-:Y:S05]  /*7ac0*/  BSYNC B2 ;  /* 0x0000000000027941 */ /* 0x000fea0003800000 */
.L_x_27644:
        /* <DEDUP_REMOVED lines=10> */
.L_x_27640:
[----:B-1----:R-:W-:Y:S05]  /*7b70*/  BSYNC B1 ;  /* 0x0000000000017941 */ /* 0x002fea0003800000 */
.L_x_27639:
        /* <DEDUP_REMOVED lines=18> */
.L_x_27651:
[----:B0-----:R-:W-:Y:S02]  /*7ca0*/  MOV R110, R198 ;  /* 0x000000c6006e7202 */ /* 0x001fe40000000f00 */
.L_x_27652:
[----:B------:R-:W-:Y:S05]  /*7cb0*/  BSYNC B2 ;  /* 0x0000000000027941 */ /* 0x000fea0003800000 */
.L_x_27650:
        /* <DEDUP_REMOVED lines=16> */
.L_x_27656:
[----:B------:R-:W-:Y:S05]  /*7dc0*/  BSYNC B3 ;  /* 0x0000000000037941 */ /* 0x000fea0003800000 */
.L_x_27655:
        /* <DEDUP_REMOVED lines=43> */
.L_x_27654:
[----:B------:R-:W-:Y:S05]  /*8080*/  BSYNC B2 ;  /* 0x0000000000027941 */ /* 0x000fea0003800000 */
.L_x_27653:
        /* <DEDUP_REMOVED lines=10> */
.L_x_27649:
[----:B------:R-:W-:Y:S05]  /*8130*/  BSYNC B1 ;  /* 0x0000000000017941 */ /* 0x000fea0003800000 */
.L_x_27648:
        /* <DEDUP_REMOVED lines=18> */
.L_x_27660:
[----:B0-----:R-:W-:Y:S02]  /*8260*/  IMAD.MOV.U32 R110, RZ, RZ, R198 ;  /* 0x000000ffff6e7224 */ /* 0x001fe400078e00c6 */
.L_x_27661:
[----:B------:R-:W-:Y:S05]  /*8270*/  BSYNC B2 ;  /* 0x0000000000027941 */ /* 0x000fea0003800000 */
.L_x_27659:
        /* <DEDUP_REMOVED lines=16> */
.L_x_27665:
[----:B------:R-:W-:Y:S05]  /*8380*/  BSYNC B3 ;  /* 0x0000000000037941 */ /* 0x000fea0003800000 */
.L_x_27664:
        /* <DEDUP_REMOVED lines=44> */
.L_x_27663:
[----:B------:R-:W-:Y:S05]  /*8650*/  BSYNC B2 ;  /* 0x0000000000027941 */ /* 0x000fea0003800000 */
.L_x_27662:
        /* <DEDUP_REMOVED lines=10> */
.L_x_27658:
[----:B------:R-:W-:Y:S05]  /*8700*/  BSYNC B1 ;  /* 0x0000000000017941 */ /* 0x000fea0003800000 */
.L_x_27657:
        /* <DEDUP_REMOVED lines=18> */
.L_x_27669:
[----:B------:R-:W-:Y:S02]  /*8830*/  IMAD.MOV.U32 R158, RZ, RZ, R198 ;  /* 0x000000ffff9e7224 */ /* 0x000fe400078e00c6 */
.L_x_27670:
[----:B------:R-:W-:Y:S05]  /*8840*/  BSYNC B2 ;  /* 0x0000000000027941 */ /* 0x000fea0003800000 */
.L_x_27668:
        /* <DEDUP_REMOVED lines=16> */
.L_x_27674:
[----:B------:R-:W-:Y:S05]  /*8950*/  BSYNC B3 ;  /* 0x0000000000037941 */ /* 0x000fea0003800000 */
.L_x_27673:
        /* <DEDUP_REMOVED lines=44> */
.L_x_27672:
[----:B------:R-:W-:Y:S05]  /*8c20*/  BSYNC B2 ;  /* 0x0000000000027941 */ /* 0x000fea0003800000 */
.L_x_27671:
[----:B------:R-:W1:Y:S01]  /*8c30*/  I2F.U32 R79, R158 ;  /* 0x0000009e004f7306 */ /* 0x000e620000201000 */
[----:B------:R-:W-:Y:S01]  /*8c40*/  HFMA2.MMA R80, -RZ, RZ, 0.1171875, 0 ;  /* 0x2f800000ff507435 */ /* 0x000fe200000001ff */
[----:B-----5:R-:W-:-:S05]  /*8c50*/  HADD2.F32 R82, -RZ, R57.H1_H1 ;  /* 0x30000039ff527230 */ /* 0x020fca0000004100 */
[----:B------:R-:W-:-:S04]  /*8c60*/  FMUL.FTZ R82, R82, c[0x0][0x1ec] ;  /* 0x00007b0052527a20 */ /* 0x000fc80000410000 */
[----:B------:R-:W-:Y:S02]  /*8c70*/  FMUL.FTZ R82, R82, c[0x0][0x1e8] ;  /* 0x00007a0052527a20 */ /* 0x000fe40000410000 */
[----:B-1----:R-:W-:-:S05]  /*8c80*/  FFMA.FTZ R79, R79, R80, 1.1641532182693481445e-10 ;  /* 0x2f0000004f4f7423 */ /* 0x002fca0000010050 */
[----:B------:R-:W-:-:S04]  /*8c90*/  FSETP.GTU.FTZ.AND P3, PT, R79, c[0x0][0x1e4], PT ;  /* 0x000079004f007a0b */ /* 0x000fc80003f7c000 */
[----:B------:R-:W-:Y:S02]  /*8ca0*/  FSEL R79, R82, RZ, !P3 ;  /* 0x000000ff524f7208 */ /* 0x000fe40005800000 */
[----:B------:R-:W-:-:S03]  /*8cb0*/  SEL R201, RZ, 0x1, P3 ;  /* 0x00000001ffc97807 */ /* 0x000fc60001800000 */
[----:B------:R-:W-:Y:S02]  /*8cc0*/  @P1 FADD.FTZ R79, R51, R79 ;  /* 0x0000004f334f1221 */ /* 0x000fe40000010000 */
.L_x_27667:
[----:B------:R-:W-:Y:S05]  /*8cd0*/  BSYNC B1 ;  /* 0x0000000000017941 */ /* 0x000fea0003800000 */
.L_x_27666:
        /* <DEDUP_REMOVED lines=18> */
.L_x_27678:
[----:B------:R-:W-:Y:S02]  /*8e00*/  MOV R158, R198 ;  /* 0x000000c6009e7202 */ /* 0x000fe40000000f00 */
.L_x_27679:
[----:B------:R-:W-:Y:S05]  /*8e10*/  BSYNC B2 ;  /* 0x0000000000027941 */ /* 0x000fea0003800000 */
.L_x_27677:
        /* <DEDUP_REMOVED lines=16> */
.L_x_27683:
[----:B------:R-:W-:Y:S05]  /*8f20*/  BSYNC B3 ;  /* 0x0000000000037941 */ /* 0x000fea0003800000 */
.L_x_27682:
        /* <DEDUP_REMOVED lines=44> */
.L_x_27681:
[----:B------:R-:W-:Y:S05]  /*91f0*/  BSYNC B2 ;  /* 0x0000000000027941 */ /* 0x000fea0003800000 */
.L_x_27680:
        /* <DEDUP_REMOVED lines=10> */
.L_x_27676:
[----:B------:R-:W-:Y:S05]  /*92a0*/  BSYNC B1 ;  /* 0x0000000000017941 */ /* 0x000fea0003800000 */
.L_x_27675:
        /* <DEDUP_REMOVED lines=18> */
.L_x_27687:
[----:B------:R-:W-:Y:S02]  /*93d0*/  IMAD.MOV.U32 R194, RZ, RZ, R198 ;  /* 0x000000ffffc27224 */ /* 0x000fe400078e00c6 */
.L_x_27688:
[----:B------:R-:W-:Y:S05]  /*93e0*/  BSYNC B2 ;  /* 0x0000000000027941 */ /* 0x000fea0003800000 */
.L_x_27686:
        /* <DEDUP_REMOVED lines=16> */
.L_x_27692:
[----:B------:R-:W-:Y:S05]  /*94f0*/  BSYNC B3 ;  /* 0x0000000000037941 */ /* 0x000fea0003800000 */
.L_x_27691:
        /* <DEDUP_REMOVED lines=44> */
.L_x_27690:
[----:B------:R-:W-:Y:S05]  /*97c0*/  BSYNC B2 ;  /* 0x0000000000027941 */ /* 0x000fea0003800000 */
.L_x_27689:
[----:B------:R-:W1:Y:S01]  /*97d0*/  I2F.U32 R81, R194 ;  /* 0x000000c200517306 */ /* 0x000e620000201000 */
[----:B0-----:R-:W-:Y:S01]  /*97e0*/  HADD2.F32 R108, -RZ, R58.H1_H1 ;  /* 0x3000003aff6c7230 */ /* 0x001fe20000004100 */
        /* <DEDUP_REMOVED lines=8> */
.L_x_27685:
[----:B------:R-:W-:Y:S05]  /*9870*/  BSYNC B1 ;  /* 0x0000000000017941 */ /* 0x000fea0003800000 */
.L_x_27684:
        /* <DEDUP_REMOVED lines=18> */
.L_x_27696:
[----:B------:R-:W-:Y:S02]  /*99a0*/  IMAD.MOV.U32 R194, RZ, RZ, R198 ;  /* 0x000000ffffc27224 */ /* 0x000fe400078e00c6 */
.L_x_27697:
[----:B------:R-:W-:Y:S05]  /*99b0*/  BSYNC B2 ;  /* 0x0000000000027941 */ /* 0x000fea0003800000 */
.L_x_27695:
        /* <DEDUP_REMOVED lines=16> */
.L_x_27701:
[----:B------:R-:W-:Y:S05]  /*9ac0*/  BSYNC B3 ;  /* 0x0000000000037941 */ /* 0x000fea0003800000 */
.L_x_27700:
        /* <DEDUP_REMOVED lines=44> */
.L_x_27699:
[----:B------:R-:W-:Y:S05]  /*9d90*/  BSYNC B2 ;  /* 0x0000000000027941 */ /* 0x000fea0003800000 */
.L_x_27698:
        /* <DEDUP_REMOVED lines=10> */
.L_x_27694:
[----:B------:R-:W-:Y:S05]  /*9e40*/  BSYNC B1 ;  /* 0x0000000000017941 */ /* 0x000fea0003800000 */
.L_x_27693:
        /* <DEDUP_REMOVED lines=18> */
.L_x_27705:
[----:B------:R-:W-:Y:S02]  /*9f70*/  IMAD.MOV.U32 R211, RZ, RZ, R198 ;  /* 0x000000ffffd37224 */ /* 0x000fe400078e00c6 */
.L_x_27706:
[----:B------:R-:W-:Y:S05]  /*9f80*/  BSYNC B2 ;  /* 0x0000000000027941 */ /* 0x000fea0003800000 */
.L_x_27704:
        /* <DEDUP_REMOVED lines=16> */
.L_x_27710:
[----:B------:R-:W-:Y:S05]  /*a090*/  BSYNC B3 ;  /* 0x0000000000037941 */ /* 0x000fea0003800000 */
.L_x_27709:
        /* <DEDUP_REMOVED lines=44> */
.L_x_27708:
[----:B------:R-:W-:Y:S05]  /*a360*/  BSYNC B2 ;  /* 0x0000000000027941 */ /* 0x000fea0003800000 */
.L_x_27707:
        /* <DEDUP_REMOVED lines=10> */
.L_x_27703:
[----:B------:R-:W-:Y:S05]  /*a410*/  BSYNC B1 ;  /* 0x0000000000017941 */ /* 0x000fea0003800000 */
.L_x_27702:
        /* <DEDUP_REMOVED lines=26> */
.L_x_27712:
[----:B------:R-:W-:Y:S05]  /*a5c0*/  BSYNC B1 ;  /* 0x0000000000017941 */ /* 0x000fea0003800000 */
.L_x_27711:
[----:B------:R-:W-:Y:S02]  /*a5d0*/  IADD3 R210, R210, 0x20, RZ ;  /* 0x00000020d2d27810 */ /* 0x000fe40007ffe0ff */
[----:B------:R-:W-:Y:S02]  /*a5e0*/  IADD3 R209, R209, 0x20, RZ ;  /* 0x00000020d1d17810 */ /* 0x000fe40007ffe0ff */
.L_x_27638:
[----:B------:R-:W-:Y:S05]  /*a5f0*/  BSYNC B0 ;  /* 0x0000000000007941 */ /* 0x000fea0003800000 */
.L_x_27637:
        /* <DEDUP_REMOVED lines=31> */
.L_x_27718:
[----:B0-----:R-:W-:Y:S02]  /*a7f0*/  MOV R108, R198 ;  /* 0x000000c6006c7202 */ /* 0x001fe40000000f00 */
.L_x_27719:
[----:B------:R-:W-:Y:S05]  /*a800*/  BSYNC B2 ;  /* 0x0000000000027941 */ /* 0x000fea0003800000 */
.L_x_27717:
        /* <DEDUP_REMOVED lines=16> */
.L_x_27723:
[----:B------:R-:W-:Y:S05]  /*a910*/  BSYNC B3 ;  /* 0x0000000000037941 */ /* 0x000fea0003800000 */
.L_x_27722:
        /* <DEDUP_REMOVED lines=43> */
.L_x_27721:
[----:B------:R-:W-:Y:S05]  /*abd0*/  BSYNC B2 ;  /* 0x0000000000027941 */ /* 0x000fea0003800000 */
.L_x_27720:
        /* <DEDUP_REMOVED lines=10> */
.L_x_27716:
[----:B-1----:R-:W-:Y:S05]  /*ac80*/  BSYNC B1 ;  /* 0x0000000000017941 */ /* 0x002fea0003800000 */
.L_x_27715:
        /* <DEDUP_REMOVED lines=18> */
.L_x_27727:
[----:B0-----:R-:W-:Y:S02]  /*adb0*/  IMAD.MOV.U32 R110, RZ, RZ, R198 ;  /* 0x000000ffff6e7224 */ /* 0x001fe400078e00c6 */
.L_x_27728:
[----:B------:R-:W-:Y:S05]  /*adc0*/  BSYNC B2 ;  /* 0x0000000000027941 */ /* 0x000fea0003800000 */
.L_x_27726:
        /* <DEDUP_REMOVED lines=16> */
.L_x_27732:
[----:B------:R-:W-:Y:S05]  /*aed0*/  BSYNC B3 ;  /* 0x0000000000037941 */ /* 0x000fea0003800000 */
.L_x_27731:
        /* <DEDUP_REMOVED lines=43> */
.L_x_27730:
[----:B------:R-:W-:Y:S05]  /*b190*/  BSYNC B2 ;  /* 0x0000000000027941 */ /* 0x000fea0003800000 */
.L_x_27729:
        /* <DEDUP_REMOVED lines=10> */
.L_x_27725:
[----:B------:R-:W-:Y:S05]  /*b240*/  BSYNC B1 ;  /* 0x0000000000017941 */ /* 0x000fea0003800000 */
.L_x_27724:
        /* <DEDUP_REMOVED lines=18> */
.L_x_27736:
[----:B0-----:R-:W-:Y:S02]  /*b370*/  IMAD.MOV.U32 R110, RZ, RZ, R198 ;  /* 0x000000ffff6e7224 */ /* 0x001fe400078e00c6 */
.L_x_27737:
[----:B------:R-:W-:Y:S05]  /*b380*/  BSYNC B2 ;  /* 0x0000000000027941 */ /* 0x000fea0003800000 */
.L_x_27735:
        /* <DEDUP_REMOVED lines=16> */
.L_x_27741:
[----:B------:R-:W-:Y:S05]  /*b490*/  BSYNC B3 ;  /* 0x0000000000037941 */ /* 0x000fea0003800000 */
.L_x_27740:
        /* <DEDUP_REMOVED lines=44> */
.L_x_27739:
[----:B------:R-:W-:Y:S05]  /*b760*/  BSYNC B2 ;  /* 0x0000000000027941 */ /* 0x000fea0003800000 */
.L_x_27738:
        /* <DEDUP_REMOVED lines=10> */
.L_x_27734:
[----:B------:R-:W-:Y:S05]  /*b810*/  BSYNC B1 ;  /* 0x0000000000017941 */ /* 0x000fea0003800000 */
.L_x_27733:
        /* <DEDUP_REMOVED lines=18> */
.L_x_27745:
[----:B------:R-:W-:Y:S02]  /*b940*/  IMAD.MOV.U32 R158, RZ, RZ, R198 ;  /* 0x000000ffff9e7224 */ /* 0x000fe400078e00c6 */
.L_x_27746:
[----:B------:R-:W-:Y:S05]  /*b950*/  BSYNC B2 ;  /* 0x0000000000027941 */ /* 0x000fea0003800000 */
.L_x_27744:
        /* <DEDUP_REMOVED lines=16> */
.L_x_27750:
[----:B------:R-:W-:Y:S05]  /*ba60*/  BSYNC B3 ;  /* 0x0000000000037941 */ /* 0x000fea0003800000 */
.L_x_27749:
        /* <DEDUP_REMOVED lines=44> */
.L_x_27748:
[----:B------:R-:W-:Y:S05]  /*bd30*/  BSYNC B2 ;  /* 0x0000000000027941 */ /* 0x000fea0003800000 */
.L_x_27747:
        /* <DEDUP_REMOVED lines=10> */
.L_x_27743:
[----:B------:R-:W-:Y:S05]  /*bde0*/  BSYNC B1 ;  /* 0x0000000000017941 */ /* 0x000fea0003800000 */
.L_x_27742:
        /* <DEDUP_REMOVED lines=18> */
.L_x_27754:
[----:B------:R-:W-:Y:S02]  /*bf10*/  IMAD.MOV.U32 R158, RZ, RZ, R198 ;  /* 0x000000ffff9e7224 */ /* 0x000fe400078e00c6 */
.L_x_27755:
[----:B------:R-:W-:Y:S05]  /*bf20*/  BSYNC B2 ;  /* 0x0000000000027941 */ /* 0x000fea0003800000 */
.L_x_27753:
        /* <DEDUP_REMOVED lines=16> */
.L_x_27759:
[----:B------:R-:W-:Y:S05]  /*c030*/  BSYNC B3 ;  /* 0x0000000000037941 */ /* 0x000fea0003800000 */
.L_x_27758:
        /* <DEDUP_REMOVED lines=44> */
.L_x_27757:
[----:B------:R-:W-:Y:S05]  /*c300*/  BSYNC B2 ;  /* 0x0000000000027941 */ /* 0x000fea0003800000 */
.L_x_27756:
        /* <DEDUP_REMOVED lines=10> */
.L_x_27752:
[----:B------:R-:W-:Y:S05]  /*c3b0*/  BSYNC B1 ;  /* 0x0000000000017941 */ /* 0x000fea0003800000 */
.L_x_27751:
        /* <DEDUP_REMOVED lines=18> */
.L_x_27763:
[----:B------:R-:W-:Y:S02]  /*c4e0*/  IMAD.MOV.U32 R194, RZ, RZ, R198 ;  /* 0x000000ffffc27224 */ /* 0x000fe400078e00c6 */
.L_x_27764:
[----:B------:R-:W-:Y:S05]  /*c4f0*/  BSYNC B2 ;  /* 0x0000000000027941 */ /* 0x000fea0003800000 */
.L_x_27762:
        /* <DEDUP_REMOVED lines=16> */
.L_x_27768:
[----:B------:R-:W-:Y:S05]  /*c600*/  BSYNC B3 ;  /* 0x0000000000037941 */ /* 0x000fea0003800000 */
.L_x_27767:
        /* <DEDUP_REMOVED lines=44> */
.L_x_27766:
[----:B------:R-:W-:Y:S05]  /*c8d0*/  BSYNC B2 ;  /* 0x0000000000027941 */ /* 0x000fea0003800000 */
.L_x_27765:
        /* <DEDUP_REMOVED lines=10> */
.L_x_27761:
[----:B------:R-:W-:Y:S05]  /*c980*/  BSYNC B1 ;  /* 0x0000000000017941 */ /* 0x000fea0003800000 */
.L_x_27760:
        /* <DEDUP_REMOVED lines=18> */
.L_x_27772:
[----:B------:R-:W-:Y:S02]  /*cab0*/  IMAD.MOV.U32 R194, RZ, RZ, R198 ;  /* 0x000000ffffc27224 */ /* 0x000fe400078e00c6 */
.L_x_27773:
[----:B------:R-:W-:Y:S05]  /*cac0*/  BSYNC B2 ;  /* 0x0000000000027941 */ /* 0x000fea0003800000 */
.L_x_27771:
        /* <DEDUP_REMOVED lines=16> */
.L_x_27777:
[----:B------:R-:W-:Y:S05]  /*cbd0*/  BSYNC B3 ;  /* 0x0000000000037941 */ /* 0x000fea0003800000 */
.L_x_27776:
        /* <DEDUP_REMOVED lines=44> */
.L_x_27775:
[----:B------:R-:W-:Y:S05]  /*cea0*/  BSYNC B2 ;  /* 0x0000000000027941 */ /* 0x000fea0003800000 */
.L_x_27774:
        /* <DEDUP_REMOVED lines=10> */
.L_x_27770:
[----:B------:R-:W-:Y:S05]  /*cf50*/  BSYNC B1 ;  /* 0x0000000000017941 */ /* 0x000fea0003800000 */
.L_x_27769:
        /* <DEDUP_REMOVED lines=18> */
.L_x_27781:
[----:B------:R-:W-:Y:S02]  /*d080*/  IMAD.MOV.U32 R211, RZ, RZ, R198 ;  /* 0x000000ffffd37224 */ /* 0x000fe400078e00c6 */
.L_x_27782:
[----:B------:R-:W-:Y:S05]  /*d090*/  BSYNC B2 ;  /* 0x0000000000027941 */ /* 0x000fea0003800000 */
.L_x_27780:
        /* <DEDUP_REMOVED lines=16> */
.L_x_27786:
[----:B------:R-:W-:Y:S05]  /*d1a0*/  BSYNC B3 ;  /* 0x0000000000037941 */ /* 0x000fea0003800000 */
.L_x_27785:
        /* <DEDUP_REMOVED lines=44> */
.L_x_27784:
[----:B------:R-:W-:Y:S05]  /*d470*/  BSYNC B2 ;  /* 0x0000000000027941 */ /* 0x000fea0003800000 */
.L_x_27783:
        /* <DEDUP_REMOVED lines=10> */
.L_x_27779:
[----:B------:R-:W-:Y:S05]  /*d520*/  BSYNC B1 ;  /* 0x0000000000017941 */ /* 0x000fea0003800000 */
.L_x_27778:
        /* <DEDUP_REMOVED lines=13> */
[----:B------:R-:W-:Y:S02]  /*d600*/  LOP3.LUT R159, R199, 0xff, RZ, 0xc0, !PT ;  /* 0x000000ffc79f7812 */ /* 0x000fe400078ec0ff */
[----:B------:R-:W-:Y:S01]  /*d610*/  LOP3.LUT R211, R108, 0xff00, R111, 0xf8, !PT ;  /* 0x0000ff006cd37812 */ /* 0x000fe200078ef86f */
[----:B------:R-:W-:Y:S01]  /*d620*/  IMAD.WIDE.U32 R108, R110, 0x1000000, RZ ;  /* 0x010000006e6c7825 */ /* 0x000fe200078e00ff */
[----:B------:R-:W-:-:S02]  /*d630*/  MOV R214, 0x8 ;  /* 0x0000000800d67802 */ /* 0x000fc40000000f00 */
        /* <DEDUP_REMOVED lines=9> */
.L_x_27788:
[----:B------:R-:W-:Y:S05]  /*d6d0*/  BSYNC B1 ;  /* 0x0000000000017941 */ /* 0x000fea0003800000 */
.L_x_27787:
[----:B------:R-:W-:Y:S02]  /*d6e0*/  IADD3 R210, R210, 0x20, RZ ;  /* 0x00000020d2d27810 */ /* 0x000fe40007ffe0ff */
[----:B------:R-:W-:Y:S02]  /*d6f0*/  IADD3 R209, R209, 0x20, RZ ;  /* 0x00000020d1d17810 */ /* 0x000fe40007ffe0ff */
.L_x_27714:
[----:B------:R-:W-:Y:S05]  /*d700*/  BSYNC B0 ;  /* 0x0000000000007941 */ /* 0x000fea0003800000 */
.L_x_27713:
        /* <DEDUP_REMOVED lines=31> */
.L_x_27794:
[----:B0-----:R-:W-:Y:S02]  /*d900*/  IMAD.MOV.U32 R108, RZ, RZ, R198 ;  /* 0x000000ffff6c7224 */ /* 0x001fe400078e00c6 */
.L_x_27795:
[----:B------:R-:W-:Y:S05]  /*d910*/  BSYNC B2 ;  /* 0x0000000000027941 */ /* 0x000fea0003800000 */
.L_x_27793:
        /* <DEDUP_REMOVED lines=16> */
.L_x_27799:
[----:B------:R-:W-:Y:S05]  /*da20*/  BSYNC B3 ;  /* 0x0000000000037941 */ /* 0x000fea0003800000 */
.L_x_27798:
        /* <DEDUP_REMOVED lines=43> */
.L_x_27797:
[----:B------:R-:W-:Y:S05]  /*dce0*/  BSYNC B2 ;  /* 0x0000000000027941 */ /* 0x000fea0003800000 */
.L_x_27796:
        /* <DEDUP_REMOVED lines=10> */
.L_x_27792:
[----:B-1----:R-:W-:Y:S05]  /*dd90*/  BSYNC B1 ;  /* 0x0000000000017941 */ /* 0x002fea0003800000 */
.L_x_27791:
        /* <DEDUP_REMOVED lines=18> */
.L_x_27803:
[----:B0-----:R-:W-:Y:S02]  /*dec0*/  IMAD.MOV.U32 R110, RZ, RZ, R198 ;  /* 0x000000ffff6e7224 */ /* 0x001fe400078e00c6 */
.L_x_27804:
[----:B------:R-:W-:Y:S05]  /*ded0*/  BSYNC B2 ;  /* 0x0000000000027941 */ /* 0x000fea0003800000 */
.L_x_27802:
        /* <DEDUP_REMOVED lines=16> */
.L_x_27808:
[----:B------:R-:W-:Y:S05]  /*dfe0*/  BSYNC B3 ;  /* 0x0000000000037941 */ /* 0x000fea0003800000 */
.L_x_27807:
        /* <DEDUP_REMOVED lines=43> */
.L_x_27806:
[----:B------:R-:W-:Y:S05]  /*e2a0*/  BSYNC B2 ;  /* 0x0000000000027941 */ /* 0x000fea0003800000 */
.L_x_27805:
[----:B------:R-:W0:Y:S01]  /*e2b0*/  I2F.U32 R93, R110 ;  /* 0x0000006e005d7306 */ /* 0x000e220000201000 */
[----:B------:R-:W-:Y:S01]  /*e2c0*/  HFMA2.MMA R94, -RZ, RZ, 0.1171875, 0 ;  /* 0x2f800000ff5e7435 */ /* 0x000fe200000001ff */
[----:B-----5:R-:W-:-:S05]  /*e2d0*/  HADD2.F32 R96, -RZ, R56.H1_H1 ;  /* 0x30000038ff607230 */ /* 0x020fca0000004100 */
[----:B------:R-:W-:-:S04]  /*e2e0*/  FMUL.FTZ R96, R96, c[0x0][0x1ec] ;  /* 0x00007b0060607a20 */ /* 0x000fc80000410000 */
[----:B------:R-:W-:Y:S02]  /*e2f0*/  FMUL.FTZ R96, R96, c[0x0][0x1e8] ;  /* 0x00007a0060607a20 */ /* 0x000fe40000410000 */
[----:B0-----:R-:W-:-:S05]  /*e300*/  FFMA.FTZ R93, R93, R94, 1.1641532182693481445e-10 ;  /* 0x2f0000005d5d7423 */ /* 0x001fca000001005e */
[----:B------:R-:W-:-:S04]  /*e310*/  FSETP.GTU.FTZ.AND P3, PT, R93, c[0x0][0x1e4], PT ;  /* 0x000079005d007a0b */ /* 0x000fc80003f7c000 */
[----:B------:R-:W-:Y:S02]  /*e320*/  FSEL R93, R96, RZ, !P3 ;  /* 0x000000ff605d7208 */ /* 0x000fe40005800000 */
[----:B------:R-:W-:-:S03]  /*e330*/  SEL R199, RZ, 0x1, P3 ;  /* 0x00000001ffc77807 */ /* 0x000fc60001800000 */
[----:B------:R-:W-:Y:S02]  /*e340*/  @P1 FADD.FTZ R93, R49, R93 ;  /* 0x0000005d315d1221 */ /* 0x000fe40000010000 */
.L_x_27801:
[----:B------:R-:W-:Y:S05]  /*e350*/  BSYNC B1 ;  /* 0x0000000000017941 */ /* 0x000fea0003800000 */
.L_x_27800:
        /* <DEDUP_REMOVED lines=18> */
.L_x_27812:
[----:B0-----:R-:W-:Y:S02]  /*e480*/  IMAD.MOV.U32 R110, RZ, RZ, R198 ;  /* 0x000000ffff6e7224 */ /* 0x001fe400078e00c6 */
.L_x_27813:
[----:B------:R-:W-:Y:S05]  /*e490*/  BSYNC B2 ;  /* 0x0000000000027941 */ /* 0x000fea0003800000 */
.L_x_27811:
        /* <DEDUP_REMOVED lines=16> */
.L_x_27817:
[----:B------:R-:W-:Y:S05]  /*e5a0*/  BSYNC B3 ;  /* 0x0000000000037941 */ /* 0x000fea0003800000 */
.L_x_27816:
        /* <DEDUP_REMOVED lines=44> */
.L_x_27815:
[----:B------:R-:W-:Y:S05]  /*e870*/  BSYNC B2 ;  /* 0x0000000000027941 */ /* 0x000fea0003800000 */
.L_x_27814:
        /* <DEDUP_REMOVED lines=10> */
.L_x_27810:
[----:B------:R-:W-:Y:S05]  /*e920*/  BSYNC B1 ;  /* 0x0000000000017941 */ /* 0x000fea0003800000 */
.L_x_27809:
        /* <DEDUP_REMOVED lines=18> */
.L_x_27821:
[----:B------:R-:W-:Y:S02]  /*ea50*/  IMAD.MOV.U32 R158, RZ, RZ, R198 ;  /* 0x000000ffff9e7224 */ /* 0x000fe400078e00c6 */
.L_x_27822:
[----:B------:R-:W-:Y:S05]  /*ea60*/  BSYNC B2 ;  /* 0x0000000000027941 */ /* 0x000fea0003800000 */
.L_x_27820:
        /* <DEDUP_REMOVED lines=16> */
.L_x_27826:
[----:B------:R-:W-:Y:S05]  /*eb70*/  BSYNC B3 ;  /* 0x0000000000037941 */ /* 0x000fea0003800000 */
.L_x_27825:
        /* <DEDUP_REMOVED lines=44> */
.L_x_27824:
[----:B------:R-:W-:Y:S05]  /*ee40*/  BSYNC B2 ;  /* 0x0000000000027941 */ /* 0x000fea0003800000 */
.L_x_27823:
        /* <DEDUP_REMOVED lines=10> */
.L_x_27819:
[----:B------:R-:W-:Y:S05]  /*eef0*/  BSYNC B1 ;  /* 0x0000000000017941 */ /* 0x000fea0003800000 */
.L_x_27818:
        /* <DEDUP_REMOVED lines=18> */
.L_x_27830:
[----:B------:R-:W-:Y:S02]  /*f020*/  IMAD.MOV.U32 R158, RZ, RZ, R198 ;  /* 0x000000ffff9e7224 */ /* 0x000fe400078e00c6 */
.L_x_27831:
[----:B------:R-:W-:Y:S05]  /*f030*/  BSYNC B2 ;  /* 0x0000000000027941 */ /* 0x000fea0003800000 */
.L_x_27829:
        /* <DEDUP_REMOVED lines=16> */
.L_x_27835:
[----:B------:R-:W-:Y:S05]  /*f140*/  BSYNC B3 ;  /* 0x0000000000037941 */ /* 0x000fea0003800000 */
.L_x_27834:
        /* <DEDUP_REMOVED lines=44> */
.L_x_27833:
[----:B------:R-:W-:Y:S05]  /*f410*/  BSYNC B2 ;  /* 0x0000000000027941 */ /* 0x000fea0003800000 */
.L_x_27832:
[----:B------:R-:W1:Y:S01]  /*f420*/  I2F.U32 R96, R158 ;  /* 0x0000009e00607306 */ /* 0x000e620000201000 */
[----:B------:R-:W-:Y:S01]  /*f430*/  HFMA2.MMA R97, -RZ, RZ, 0.1171875, 0 ;  /* 0x2f800000ff617435 */ /* 0x000fe200000001ff */
[----:B------:R-:W-:-:S05]  /*f440*/  HADD2.F32 R99, -RZ, R58.H0_H0 ;  /* 0x2000003aff637230 */ /* 0x000fca0000004100 */
[----:B------:R-:W-:-:S04]  /*f450*/  FMUL.FTZ R99, R99, c[0x0][0x1ec] ;  /* 0x00007b0063637a20 */ /* 0x000fc80000410000 */
[----:B------:R-:W-:Y:S02]  /*f460*/  FMUL.FTZ R99, R99, c[0x0][0x1e8] ;  /* 0x00007a0063637a20 */ /* 0x000fe40000410000 */
[----:B-1----:R-:W-:-:S05]  /*f470*/  FFMA.FTZ R96, R96, R97, 1.1641532182693481445e-10 ;  /* 0x2f00000060607423 */ /* 0x002fca0000010061 */
[----:B------:R-:W-:-:S04]  /*f480*/  FSETP.GTU.FTZ.AND P3, PT, R96, c[0x0][0x1e4], PT ;  /* 0x0000790060007a0b */ /* 0x000fc80003f7c000 */
[----:B------:R-:W-:Y:S02]  /*f490*/  FSEL R96, R99, RZ, !P3 ;  /* 0x000000ff63607208 */ /* 0x000fe40005800000 */
[----:B------:R-:W-:-:S03]  /*f4a0*/  SEL R202, RZ, 0x1, P3 ;  /* 0x00000001ffca7807 */ /* 0x000fc60001800000 */
[----:B------:R-:W-:Y:S02]  /*f4b0*/  @P1 FADD.FTZ R96, R60, R96 ;  /* 0x000000603c601221 */ /* 0x000fe40000010000 */
.L_x_27828:
[----:B------:R-:W-:Y:S05]  /*f4c0*/  BSYNC B1 ;  /* 0x0000000000017941 */ /* 0x000fea0003800000 */
.L_x_27827:
        /* <DEDUP_REMOVED lines=18> */
.L_x_27839:
[----:B------:R-:W-:Y:S02]  /*f5f0*/  IMAD.MOV.U32 R194, RZ, RZ, R198 ;  /* 0x000000ffffc27224 */ /* 0x000fe400078e00c6 */
.L_x_27840:
[----:B------:R-:W-:Y:S05]  /*f600*/  BSYNC B2 ;  /* 0x0000000000027941 */ /* 0x000fea0003800000 */
.L_x_27838:
        /* <DEDUP_REMOVED lines=16> */
.L_x_27844:
[----:B------:R-:W-:Y:S05]  /*f710*/  BSYNC B3 ;  /* 0x0000000000037941 */ /* 0x000fea0003800000 */
.L_x_27843:
        /* <DEDUP_REMOVED lines=44> */
.L_x_27842:
[----:B------:R-:W-:Y:S05]  /*f9e0*/  BSYNC B2 ;  /* 0x0000000000027941 */ /* 0x000fea0003800000 */
.L_x_27841:
        /* <DEDUP_REMOVED lines=10> */
.L_x_27837:
[----:B------:R-:W-:Y:S05]  /*fa90*/  BSYNC B1 ;  /* 0x0000000000017941 */ /* 0x000fea0003800000 */
.L_x_27836:
        /* <DEDUP_REMOVED lines=18> */
.L_x_27848:
[----:B------:R-:W-:Y:S02]  /*fbc0*/  IMAD.MOV.U32 R194, RZ, RZ, R198 ;  /* 0x000000ffffc27224 */ /* 0x000fe400078e00c6 */
.L_x_27849:
[----:B------:R-:W-:Y:S05]  /*fbd0*/  BSYNC B2 ;  /* 0x0000000000027941 */ /* 0x000fea0003800000 */
.L_x_27847:
        /* <DEDUP_REMOVED lines=16> */
.L_x_27853:
[----:B------:R-:W-:Y:S05]  /*fce0*/  BSYNC B3 ;  /* 0x0000000000037941 */ /* 0x000fea0003800000 */
.L_x_27852:
        /* <DEDUP_REMOVED lines=44> */
.L_x_27851:
[----:B------:R-:W-:Y:S05]  /*ffb0*/  BSYNC B2 ;  /* 0x0000000000027941 */ /* 0x000fea0003800000 */
.L_x_27850:
[----:B------:R-:W0:Y:S01]  /*ffc0*/  I2F.U32 R98, R194 ;  /* 0x000000c200627306 */ /* 0x000e220000201000 */
[----:B------:R-:W-:Y:S01]  /*ffd0*/  HFMA2.MMA R99, -RZ, RZ, 0.1171875, 0 ;  /* 0x2f800000ff637435 */ /* 0x000fe200000001ff */
[----:B------:R-:W-:-:S05]  /*ffe0*/  HADD2.F32 R109, -RZ, R59.H0_H0 ;  /* 0x2000003bff6d7230 */ /* 0x000fca0000004100 */
[----:B------:R-:W-:-:S04]  /*fff0*/  FMUL.FTZ R109, R109, c[0x0][0x1ec] ;  /* 0x00007b006d6d7a20 */ /* 0x000fc80000410000 */
[----:B------:R-:W-:Y:S02]  /*10000*/  FMUL.FTZ R109, R109, c[0x0][0x1e8] ;  /* 0x00007a006d6d7a20 */ /* 0x000fe40000410000 */
[----:B0-----:R-:W-:-:S05]  /*10010*/  FFMA.FTZ R98, R98, R99, 1.1641532182693481445e-10 ;  /* 0x2f00000062627423 */ /* 0x001fca0000010063 */
[----:B------:R-:W-:-:S04]  /*10020*/  FSETP.GTU.FTZ.AND P3, PT, R98, c[0x0][0x1e4], PT ;  /* 0x0000790062007a0b */ /* 0x000fc80003f7c000 */
[----:B------:R-:W-:Y:S02]  /*10030*/  FSEL R98, R109, RZ, !P3 ;  /* 0x000000ff6d627208 */ /* 0x000fe40005800000 */
[----:B------:R-:W-:-:S03]  /*10040*/  SEL R204, RZ, 0x1, P3 ;  /* 0x00000001ffcc7807 */ /* 0x000fc60001800000 */
[----:B------:R-:W-:Y:S02]  /*10050*/  @P1 FADD.FTZ R98, R62, R98 ;  /* 0x000000623e621221 */ /* 0x000fe40000010000 */
.L_x_27846:
[----:B------:R-:W-:Y:S05]  /*10060*/  BSYNC B1 ;  /* 0x0000000000017941 */ /* 0x000fea0003800000 */
.L_x_27845:
        /* <DEDUP_REMOVED lines=18> */
.L_x_27857:
[----:B------:R-:W-:Y:S02]  /*10190*/  IMAD.MOV.U32 R211, RZ, RZ, R198 ;  /* 0x000000ffffd37224 */ /* 0x000fe400078e00c6 */
.L_x_27858:
[----:B------:R-:W-:Y:S05]  /*101a0*/  BSYNC B2 ;  /* 0x0000000000027941 */ /* 0x000fea0003800000 */
.L_x_27856:
        /* <DEDUP_REMOVED lines=16> */
.L_x_27862:
[----:B------:R-:W-:Y:S05]  /*102b0*/  BSYNC B3 ;  /* 0x0000000000037941 */ /* 0x000fea0003800000 */
.L_x_27861:
        /* <DEDUP_REMOVED lines=44> */
.L_x_27860:
[----:B------:R-:W-:Y:S05]  /*10580*/  BSYNC B2 ;  /* 0x0000000000027941 */ /* 0x000fea0003800000 */
.L_x_27859:
        /* <DEDUP_REMOVED lines=10> */
.L_x_27855:
[----:B------:R-:W-:Y:S05]  /*10630*/  BSYNC B1 ;  /* 0x0000000000017941 */ /* 0x000fea0003800000 */
.L_x_27854:
        /* <DEDUP_REMOVED lines=26> */
.L_x_27864:
[----:B------:R-:W-:Y:S05]  /*107e0*/  BSYNC B1 ;  /* 0x0000000000017941 */ /* 0x000fea0003800000 */
.L_x_27863:
[----:B------:R-:W-:Y:S02]  /*107f0*/  IADD3 R210, R210, 0x20, RZ ;  /* 0x00000020d2d27810 */ /* 0x000fe40007ffe0ff */
[----:B------:R-:W-:Y:S02]  /*10800*/  IADD3 R209, R209, 0x20, RZ ;  /* 0x00000020d1d17810 */ /* 0x000fe40007ffe0ff */
.L_x_27790:
[----:B------:R-:W-:Y:S05]  /*10810*/  BSYNC B0 ;  /* 0x0000000000007941 */ /* 0x000fea0003800000 */
.L_x_27789:
[----:B------:R-:W-:Y:S01]  /*10820*/  BSSY B0, `(.L_x_27865) ;  /* 0x000030b000007945 */ /* 0x000fe20003800000 */
[----:B------:R-:W-:Y:S05]  /*10830*/  @!P5 BRA `(.L_x_27866) ;  /* 0x000030900000d947 */ /* 0x000fea0003800000 */
[----:B------:R-:W-:-:S04]  /*10840*/  ISETP.NE.U32.AND P1, PT, RZ, c[0x0][0x180], PT ;  /* 0x00006000ff007a0c */ /* 0x000fc80003f25070 */
        /* <DEDUP_REMOVED lines=27> */
.L_x_27870:
[----:B0-----:R-:W-:Y:S02]  /*10a00*/  IMAD.MOV.U32 R108, RZ, RZ, R198 ;  /* 0x000000ffff6c7224 */ /* 0x001fe400078e00c6 */
.L_x_27871:
[----:B------:R-:W-:Y:S05]  /*10a10*/  BSYNC B2 ;  /* 0x0000000000027941 */ /* 0x000fea0003800000 */
.L_x_27869:
        /* <DEDUP_REMOVED lines=16> */
.L_x_27875:
[----:B------:R-:W-:Y:S05]  /*10b20*/  BSYNC B3 ;  /* 0x0000000000037941 */ /* 0x000fea0003800000 */
.L_x_27874:
        /* <DEDUP_REMOVED lines=43> */
.L_x_27873:
[----:B------:R-:W-:Y:S05]  /*10de0*/  BSYNC B2 ;  /* 0x0000000000027941 */ /* 0x000fea0003800000 */
.L_x_27872:
        /* <DEDUP_REMOVED lines=10> */
.L_x_27868:
[----:B-1----:R-:W-:Y:S05]  /*10e90*/  BSYNC B1 ;  /* 0x0000000000017941 */ /* 0x002fea0003800000 */
.L_x_27867:
        /* <DEDUP_REMOVED lines=18> */
.L_x_27879:
[----:B0-----:R-:W-:Y:S02]  /*10fc0*/  IMAD.MOV.U32 R110, RZ, RZ, R198 ;  /* 0x000000ffff6e7224 */ /* 0x001fe400078e00c6 */
.L_x_27880:
[----:B------:R-:W-:Y:S05]  /*10fd0*/  BSYNC B2 ;  /* 0x0000000000027941 */ /* 0x000fea0003800000 */
.L_x_27878:
        /* <DEDUP_REMOVED lines=16> */
.L_x_27884:
[----:B------:R-:W-:Y:S05]  /*110e0*/  BSYNC B3 ;  /* 0x0000000000037941 */ /* 0x000fea0003800000 */
.L_x_27883:
        /* <DEDUP_REMOVED lines=43> */
.L_x_27882:
[----:B------:R-:W-:Y:S05]  /*113a0*/  BSYNC B2 ;  /* 0x0000000000027941 */ /* 0x000fea0003800000 */
.L_x_27881:
        /* <DEDUP_REMOVED lines=10> */
.L_x_27877:
[----:B------:R-:W-:Y:S05]  /*11450*/  BSYNC B1 ;  /* 0x0000000000017941 */ /* 0x000fea0003800000 */
.L_x_27876:
        /* <DEDUP_REMOVED lines=18> */
.L_x_27888:
[----:B0-----:R-:W-:Y:S02]  /*11580*/  MOV R110, R198 ;  /* 0x000000c6006e7202 */ /* 0x001fe40000000f00 */
.L_x_27889:
[----:B------:R-:W-:Y:S05]  /*11590*/  BSYNC B2 ;  /* 0x0000000000027941 */ /* 0x000fea0003800000 */
.L_x_27887:
        /* <DEDUP_REMOVED lines=16> */
.L_x_27893:
[----:B------:R-:W-:Y:S05]  /*116a0*/  BSYNC B3 ;  /* 0x0000000000037941 */ /* 0x000fea0003800000 */
.L_x_27892:
        /* <DEDUP_REMOVED lines=44> */
.L_x_27891:
[----:B------:R-:W-:Y:S05]  /*11970*/  BSYNC B2 ;  /* 0x0000000000027941 */ /* 0x000fea0003800000 */
.L_x_27890:
        /* <DEDUP_REMOVED lines=10> */
.L_x_27886:
[----:B------:R-:W-:Y:S05]  /*11a20*/  BSYNC B1 ;  /* 0x0000000000017941 */ /* 0x000fea0003800000 */
.L_x_27885:
        /* <DEDUP_REMOVED lines=18> */
.L_x_27897:
[----:B------:R-:W-:Y:S02]  /*11b50*/  MOV R158, R198 ;  /* 0x000000c6009e7202 */ /* 0x000fe40000000f00 */
.L_x_27898:
[----:B------:R-:W-:Y:S05]  /*11b60*/  BSYNC B2 ;  /* 0x0000000000027941 */ /* 0x000fea0003800000 */
.L_x_27896:
        /* <DEDUP_REMOVED lines=16> */
.L_x_27902:
[----:B------:R-:W-:Y:S05]  /*11c70*/  BSYNC B3 ;  /* 0x0000000000037941 */ /* 0x000fea0003800000 */
.L_x_27901:
        /* <DEDUP_REMOVED lines=44> */
.L_x_27900:
[----:B------:R-:W-:Y:S05]  /*11f40*/  BSYNC B2 ;  /* 0x0000000000027941 */ /* 0x000fea0003800000 */
.L_x_27899:
        /* <DEDUP_REMOVED lines=10> */
.L_x_27895:
[----:B------:R-:W-:Y:S05]  /*11ff0*/  BSYNC B1 ;  /* 0x0000000000017941 */ /* 0x000fea0003800000 */
.L_x_27894:
        /* <DEDUP_REMOVED lines=18> */
.L_x_27906:
[----:B------:R-:W-:Y:S02]  /*12120*/  MOV R158, R198 ;  /* 0x000000c6009e7202 */ /* 0x000fe40000000f00 */
.L_x_27907:
[----:B------:R-:W-:Y:S05]  /*12130*/  BSYNC B2 ;  /* 0x0000000000027941 */ /* 0x000fea0003800000 */
.L_x_27905:
        /* <DEDUP_REMOVED lines=16> */
.L_x_27911:
[----:B------:R-:W-:Y:S05]  /*12240*/  BSYNC B3 ;  /* 0x0000000000037941 */ /* 0x000fea0003800000 */
.L_x_27910:
        /* <DEDUP_REMOVED lines=44> */
.L_x_27909:
[----:B------:R-:W-:Y:S05]  /*12510*/  BSYNC B2 ;  /* 0x0000000000027941 */ /* 0x000fea0003800000 */
.L_x_27908:
        /* <DEDUP_REMOVED lines=10> */
.L_x_27904:
[----:B------:R-:W-:Y:S05]  /*125c0*/  BSYNC B1 ;  /* 0x0000000000017941 */ /* 0x000fea0003800000 */
.L_x_27903:
        /* <DEDUP_REMOVED lines=18> */
.L_x_27915:
[----:B------:R-:W-:Y:S02]  /*126f0*/  MOV R194, R198 ;  /* 0x000000c600c27202 */ /* 0x000fe40000000f00 */
.L_x_27916:
[----:B------:R-:W-:Y:S05]  /*12700*/  BSYNC B2 ;  /* 0x0000000000027941 */ /* 0x000fea0003800000 */
.L_x_27914:
        /* <DEDUP_REMOVED lines=16> */
.L_x_27920:
[----:B------:R-:W-:Y:S05]  /*12810*/  BSYNC B3 ;  /* 0x0000000000037941 */ /* 0x000fea0003800000 */
.L_x_27919:
        /* <DEDUP_REMOVED lines=44> */
.L_x_27918:
[----:B------:R-:W-:Y:S05]  /*12ae0*/  BSYNC B2 ;  /* 0x0000000000027941 */ /* 0x000fea0003800000 */
.L_x_27917:
        /* <DEDUP_REMOVED lines=10> */
.L_x_27913:
[----:B------:R-:W-:Y:S05]  /*12b90*/  BSYNC B1 ;  /* 0x0000000000017941 */ /* 0x000fea0003800000 */
.L_x_27912:
        /* <DEDUP_REMOVED lines=18> */
.L_x_27924:
[----:B------:R-:W-:Y:S02]  /*12cc0*/  MOV R194, R198 ;  /* 0x000000c600c27202 */ /* 0x000fe40000000f00 */
.L_x_27925:
[----:B------:R-:W-:Y:S05]  /*12cd0*/  BSYNC B2 ;  /* 0x0000000000027941 */ /* 0x000fea0003800000 */
.L_x_27923:
        /* <DEDUP_REMOVED lines=16> */
.L_x_27929:
[----:B------:R-:W-:Y:S05]  /*12de0*/  BSYNC B3 ;  /* 0x0000000000037941 */ /* 0x000fea0003800000 */
.L_x_27928:
        /* <DEDUP_REMOVED lines=44> */
.L_x_27927:
[----:B------:R-:W-:Y:S05]  /*130b0*/  BSYNC B2 ;  /* 0x0000000000027941 */ /* 0x000fea0003800000 */
.L_x_27926:
        /* <DEDUP_REMOVED lines=10> */
.L_x_27922:
[----:B------:R-:W-:Y:S05]  /*13160*/  BSYNC B1 ;  /* 0x0000000000017941 */ /* 0x000fea0003800000 */
.L_x_27921:
        /* <DEDUP_REMOVED lines=18> */
.L_x_27933:
[----:B------:R-:W-:Y:S02]  /*13290*/  MOV R206, R198 ;  /* 0x000000c600ce7202 */ /* 0x000fe40000000f00 */
.L_x_27934:
[----:B------:R-:W-:Y:S05]  /*132a0*/  BSYNC B2 ;  /* 0x0000000000027941 */ /* 0x000fea0003800000 */
.L_x_27932:
        /* <DEDUP_REMOVED lines=16> */
.L_x_27938:
[----:B------:R-:W-:Y:S05]  /*133b0*/  BSYNC B3 ;  /* 0x0000000000037941 */ /* 0x000fea0003800000 */
.L_x_27937:
        /* <DEDUP_REMOVED lines=44> */
.L_x_27936:
[----:B------:R-:W-:Y:S05]  /*13680*/  BSYNC B2 ;  /* 0x0000000000027941 */ /* 0x000fea0003800000 */
.L_x_27935:
        /* <DEDUP_REMOVED lines=10> */
.L_x_27931:
[----:B------:R-:W-:Y:S05]  /*13730*/  BSYNC B1 ;  /* 0x0000000000017941 */ /* 0x000fea0003800000 */
.L_x_27930:
[----:B------:R-:W-:-:S10]  /*13740*/  HFMA2.MMA R211, -RZ, RZ, 0, 1.9073486328125e-06 ;  /* 0x00000020ffd37435 */ /* 0x000fd400000001ff */
        /* <DEDUP_REMOVED lines=24> */
.L_x_27866:
[----:B------:R-:W-:Y:S05]  /*138d0*/  BSYNC B0 ;  /* 0x0000000000007941 */ /* 0x000fea0003800000 */
.L_x_27865:
        /* <DEDUP_REMOVED lines=60> */
.L_x_27955:
        /* <DEDUP_REMOVED lines=117> */
.L_x_27956:
        /* <DEDUP_REMOVED lines=55> */
[C---:B------:R-:W-:Y:S01]  /*14760*/  IMAD.WIDE.U32 R158, R206.reuse, R213, c[0x0][0x208] ;  /* 0x00008200ce9e7625 */ /* 0x040fe200078e00d5 */
[----:B------:R-:W-:Y:S02]  /*14770*/  IADD3 R206, R206, 0x20, RZ ;  /* 0x00000020cece7810 */ /* 0x000fe40007ffe0ff */
[----:B------:R-:W-:-:S05]  /*14780*/  F2FP.PACK_AB R111, R211, R214 ;  /* 0x000000d6d36f723e */ /* 0x000fca00000000ff */
[----:B------:R0:W-:Y:S02]  /*14790*/  STG.E.128 [R158.64], R108 ;  /* 0x0000006c9e007986 */ /* 0x0001e4000c101d04 */
.L_x_27944:
[----:B------:R-:W-:Y:S05]  /*147a0*/  BSYNC B1 ;  /* 0x0000000000017941 */ /* 0x000fea0003800000 */
.L_x_27943:
        /* <DEDUP_REMOVED lines=35> */
.L_x_27946:
[----:B------:R-:W-:Y:S05]  /*149e0*/  BSYNC B1 ;  /* 0x0000000000017941 */ /* 0x000fea0003800000 */
.L_x_27945:
        /* <DEDUP_REMOVED lines=35> */
.L_x_27948:
[----:B------:R-:W-:Y:S05]  /*14c20*/  BSYNC B1 ;  /* 0x0000000000017941 */ /* 0x000fea0003800000 */
.L_x_27947:
        /* <DEDUP_REMOVED lines=35> */
.L_x_27950:
[----:B------:R-:W-:Y:S05]  /*14e60*/  BSYNC B1 ;  /* 0x0000000000017941 */ /* 0x000fea0003800000 */
.L_x_27949:
        /* <DEDUP_REMOVED lines=35> */
.L_x_27952:
[----:B------:R-:W-:Y:S05]  /*150a0*/  BSYNC B1 ;  /* 0x0000000000017941 */ /* 0x000fea0003800000 */
.L_x_27951:
        /* <DEDUP_REMOVED lines=32> */
.L_x_27942:
[----:B0-----:R-:W-:Y:S05]  /*152b0*/  BSYNC B0 ;  /* 0x0000000000007941 */ /* 0x001fea0003800000 */
.L_x_27941:
[----:B------:R-:W-:-:S04]  /*152c0*/  IMAD.MOV.U32 R108, RZ, RZ, c[0x0][0x160] ;  /* 0x00005800ff6c7624 */ /* 0x000fc800078e00ff */
[----:B------:R-:W-:-:S05]  /*152d0*/  IMAD R37, R108, 0x4, R37 ;  /* 0x000000046c257824 */ /* 0x000fca00078e0225 */
[----:B------:R-:W-:-:S13]  /*152e0*/  ISETP.GE.AND P0, PT, R37, c[0x0][0x164], PT ;  /* 0x0000590025007a0c */ /* 0x000fda0003f06270 */
[----:B------:R-:W-:Y:S01]  /*152f0*/  @P0 CALL.REL.NOINC `(.L_x_27953) ;  /* 0x0000001000000944 */ /* 0x000fe20003c00000 */
[----:B------:R-:W-:Y:S05]  /*15300*/  BRA `(.L_x_27954) ;  /* 0xfffebea000007947 */ /* 0x000fea000383ffff */
.L_x_27953:
[----:B------:R-:W-:Y:S05]  /*15310*/  EXIT ;  /* 0x000000000000794d */ /* 0x000fea0003800000 */
.L_x_27939:
[----:B------:R-:W-:Y:S01]  /*15320*/  MOV R110, R111 ;  /* 0x0000006f006e7202 */ /* 0x000fe20000000f00 */
[----:B------:R-:W-:Y:S01]  /*15330*/  IMAD.MOV.U32 R209, RZ, RZ, 0x1 ;  /* 0x00000001ffd17424 */ /* 0x000fe200078e00ff */
[----:B------:R-:W-:Y:S01]  /*15340*/  MOV R108, 0x15380 ;  /* 0x00015380006c7802 */ /* 0x000fe20000000f00 */
[----:B------:R-:W-:Y:S02]  /*15350*/  IMAD.MOV.U32 R206, RZ, RZ, 0x1f ;  /* 0x0000001fffce7424 */ /* 0x000fe400078e00ff */
[----:B------:R-:W-:Y:S02]  /*15360*/  IMAD.MOV.U32 R211, RZ, RZ, -0x1 ;  /* 0xffffffffffd37424 */ /* 0x000fe400078e00ff */
[----:B-----5:R-:W-:Y:S05]  /*15370*/  CALL.REL.NOINC `($__internal_106_$__cuda_sm70_shflsync_bfly_p) ;  /* 0x000009c000007944 */ /* 0x020fea0003c00000 */
[----:B-1----:R-:W-:Y:S01]  /*15380*/  MOV R108, R209 ;  /* 0x000000d1006c7202 */ /* 0x002fe20000000f00 */
[----:B0-----:R-:W-:Y:S05]  /*15390*/  BRA `(.L_x_27955) ;  /* 0xffffe90000007947 */ /* 0x001fea000383ffff */
.L_x_27940:
[----:B------:R-:W-:Y:S01]  /*153a0*/  IMAD.MOV.U32 R110, RZ, RZ, R210 ;  /* 0x000000ffff6e7224 */ /* 0x000fe200078e00d2 */
[----:B------:R-:W-:Y:S01]  /*153b0*/  MOV R211, 0xffffffff ;  /* 0xffffffff00d37802 */ /* 0x000fe20000000f00 */
[----:B------:R-:W-:Y:S01]  /*153c0*/  IMAD.MOV.U32 R209, RZ, RZ, 0x2 ;  /* 0x00000002ffd17424 */ /* 0x000fe200078e00ff */
[----:B------:R-:W-:Y:S01]  /*153d0*/  MOV R108, 0x15400 ;  /* 0x00015400006c7802 */ /* 0x000fe20000000f00 */
[----:B------:R-:W-:-:S02]  /*153e0*/  IMAD.MOV.U32 R206, RZ, RZ, 0x1f ;  /* 0x0000001fffce7424 */ /* 0x000fc400078e00ff */
[----:B0----5:R-:W-:Y:S05]  /*153f0*/  CALL.REL.NOINC `($__internal_106_$__cuda_sm70_shflsync_bfly_p) ;  /* 0x0000094000007944 */ /* 0x021fea0003c00000 */
[----:B01----:R-:W-:Y:S01]  /*15400*/  FADD.FTZ R110, R210, R209 ;  /* 0x000000d1d26e7221 */ /* 0x003fe20000010000 */
[----:B------:R-:W-:Y:S01]  /*15410*/  MOV R108, 0x15460 ;  /* 0x00015460006c7802 */ /* 0x000fe20000000f00 */
[----:B------:R-:W-:-:S02]  /*15420*/  IMAD.MOV.U32 R209, RZ, RZ, 0x4 ;  /* 0x00000004ffd17424 */ /* 0x000fc400078e00ff */
[----:B------:R-:W-:Y:S02]  /*15430*/  IMAD.MOV.U32 R206, RZ, RZ, 0x1f ;  /* 0x0000001fffce7424 */ /* 0x000fe400078e00ff */
[----:B------:R-:W-:Y:S02]  /*15440*/  IMAD.MOV.U32 R211, RZ, RZ, -0x1 ;  /* 0xffffffffffd37424 */ /* 0x000fe400078e00ff */
[----:B------:R-:W-:Y:S05]  /*15450*/  CALL.REL.NOINC `($__internal_106_$__cuda_sm70_shflsync_bfly_p) ;  /* 0x000008e000007944 */ /* 0x000fea0003c00000 */
[----:B01----:R-:W-:Y:S01]  /*15460*/  FADD.FTZ R110, R110, R209 ;  /* 0x000000d16e6e7221 */ /* 0x003fe20000010000 */
[----:B------:R-:W-:Y:S01]  /*15470*/  HFMA2.MMA R209, -RZ, RZ, 0, 4.76837158203125e-07 ;  /* 0x00000008ffd17435 */ /* 0x000fe200000001ff */
[----:B------:R-:W-:Y:S01]  /*15480*/  IMAD.MOV.U32 R206, RZ, RZ, 0x1f ;  /* 0x0000001fffce7424 */ /* 0x000fe200078e00ff */
[----:B------:R-:W-:Y:S01]  /*15490*/  MOV R108, 0x154c0 ;  /* 0x000154c0006c7802 */ /* 0x000fe20000000f00 */
[----:B------:R-:W-:-:S03]  /*154a0*/  IMAD.MOV.U32 R211, RZ, RZ, -0x1 ;  /* 0xffffffffffd37424 */ /* 0x000fc600078e00ff */
[----:B------:R-:W-:Y:S05]  /*154b0*/  CALL.REL.NOINC `($__internal_106_$__cuda_sm70_shflsync_bfly_p) ;  /* 0x0000088000007944 */ /* 0x000fea0003c00000 */
[----:B01----:R-:W-:Y:S01]  /*154c0*/  FADD.FTZ R110, R110, R209 ;  /* 0x000000d16e6e7221 */ /* 0x003fe20000010000 */
[----:B------:R-:W-:Y:S01]  /*154d0*/  MOV R206, 0x1f ;  /* 0x0000001f00ce7802 */ /* 0x000fe20000000f00 */
[----:B------:R-:W-:Y:S01]  /*154e0*/  IMAD.MOV.U32 R209, RZ, RZ, 0x10 ;  /* 0x00000010ffd17424 */ /* 0x000fe200078e00ff */
[----:B------:R-:W-:Y:S01]  /*154f0*/  MOV R108, 0x15520 ;  /* 0x00015520006c7802 */ /* 0x000fe20000000f00 */
[----:B------:R-:W-:-:S02]  /*15500*/  IMAD.MOV.U32 R211, RZ, RZ, -0x1 ;  /* 0xffffffffffd37424 */ /* 0x000fc400078e00ff */
[----:B------:R-:W-:Y:S05]  /*15510*/  CALL.REL.NOINC `($__internal_106_$__cuda_sm70_shflsync_bfly_p) ;  /* 0x0000082000007944 */ /* 0x000fea0003c00000 */
        /* <DEDUP_REMOVED lines=103> */
[----:B------:R-:W-:Y:S05]  /*15b90*/  CALL.REL.NOINC `($__internal_106_$__cuda_sm70_shflsync_bfly_p) ;  /* 0x000001a000007944 */ /* 0x000fea0003c00000 */
[----:B01----:R-:W-:Y:S01]  /*15ba0*/  FADD.FTZ R110, R110, R209 ;  /* 0x000000d16e6e7221 */ /* 0x003fe20000010000 */
[----:B------:R-:W-:Y:S01]  /*15bb0*/  MOV R108, 0x15c00 ;  /* 0x00015c00006c7802 */ /* 0x000fe20000000f00 */
[----:B------:R-:W-:Y:S02]  /*15bc0*/  IMAD.MOV.U32 R209, RZ, RZ, 0x2 ;  /* 0x00000002ffd17424 */ /* 0x000fe400078e00ff */
[----:B------:R-:W-:Y:S02]  /*15bd0*/  IMAD.MOV.U32 R206, RZ, RZ, 0x1f ;  /* 0x0000001fffce7424 */ /* 0x000fe400078e00ff */
[----:B------:R-:W-:Y:S02]  /*15be0*/  IMAD.MOV.U32 R211, RZ, RZ, -0x1 ;  /* 0xffffffffffd37424 */ /* 0x000fe400078e00ff */
[----:B------:R-:W-:Y:S05]  /*15bf0*/  CALL.REL.NOINC `($__internal_106_$__cuda_sm70_shflsync_bfly_p) ;  /* 0x0000014000007944 */ /* 0x000fea0003c00000 */
[----:B01----:R-:W-:Y:S01]  /*15c00*/  FADD.FTZ R110, R110, R209 ;  /* 0x000000d16e6e7221 */ /* 0x003fe20000010000 */
[----:B------:R-:W-:Y:S01]  /*15c10*/  HFMA2.MMA R209, -RZ, RZ, 0, 2.384185791015625e-07 ;  /* 0x00000004ffd17435 */ /* 0x000fe200000001ff */
        /* <DEDUP_REMOVED lines=12> */
[----:B------:R-:W-:Y:S01]  /*15ce0*/  IMAD.MOV.U32 R209, RZ, RZ, 0x10 ;  /* 0x00000010ffd17424 */ /* 0x000fe200078e00ff */
[----:B------:R-:W-:Y:S01]  /*15cf0*/  MOV R108, 0x15d30 ;  /* 0x00015d30006c7802 */ /* 0x000fe20000000f00 */
[----:B------:R-:W-:-:S02]  /*15d00*/  IMAD.MOV.U32 R206, RZ, RZ, 0x1f ;  /* 0x0000001fffce7424 */ /* 0x000fc400078e00ff */
[----:B------:R-:W-:Y:S02]  /*15d10*/  IMAD.MOV.U32 R110, RZ, RZ, R158 ;  /* 0x000000ffff6e7224 */ /* 0x000fe400078e009e */
[----:B------:R-:W-:Y:S05]  /*15d20*/  CALL.REL.NOINC `($__internal_106_$__cuda_sm70_shflsync_bfly_p) ;  /* 0x0000001000007944 */ /* 0x000fea0003c00000 */
[----:B01----:R-:W-:Y:S05]  /*15d30*/  BRA `(.L_x_27956) ;  /* 0xffffe6b000007947 */ /* 0x003fea000383ffff */
        .weak           $__internal_106_$__cuda_sm70_shflsync_bfly_p
        .type           $__internal_106_$__cuda_sm70_shflsync_bfly_p,@function
        .size           $__internal_106_$__cuda_sm70_shflsync_bfly_p,(.L_x_43166 - $__internal_106_$__cuda_sm70_shflsync_bfly_p)
$__internal_106_$__cuda_sm70_shflsync_bfly_p:
[----:B------:R-:W-:Y:S01]  /*15d40*/  IMAD.MOV.U32 R109, RZ, RZ, 0x0 ;  /* 0x00000000ff6d7424 */ /* 0x000fe200078e00ff */
[----:B------:R-:W-:Y:S04]  /*15d50*/  WARPSYNC R211 ;  /* 0x000000d300007348 */ /* 0x000fe80003800000 */
[----:B------:R0:W1:Y:S01]  /*15d60*/  SHFL.BFLY PT, R209, R110, R209, R206 ;  /* 0x0c0000d16ed17389 */ /* 0x00006200000e00ce */
[----:B------:R-:W-:Y:S05]  /*15d70*/  RET.REL.NODEC R108 `(_ZN10layer_norm13ln_fwd_kernelINS_13Kernel_traitsI6__halfS2_fS2_fjLj1536ELj1ELj4ELj1ELj16ENS_18Kernel_traits_baseILj1536ES2_S2_fS2_fjLj128EEEEELb1ELb0ELb1ELb0EEEvNS_9FwdParamsE) ;  /* 0xfffea2806c007950 */ /* 0x000fea0003c3ffff */
.L_x_27957:
        /* <DEDUP_REMOVED lines=16> */
.L_x_43166:


//--------------------- .text._ZN10layer_norm13ln_fwd_kernelINS_13Kernel_traitsI6__halfS2_fS2_fjLj1536ELj1ELj4ELj1ELj16ENS_18Kernel_traits_baseILj1536ES2_S2_fS2_fjLj128EEEEELb1ELb0ELb1ELb1EEEvNS_9FwdParamsE --------------------------
	.section	.text._ZN10layer_norm13ln_fwd_kernelINS_13Kernel_traitsI6__halfS2_fS2_fjLj1536ELj1ELj4ELj1ELj16ENS_18Kernel_traits_baseILj1536ES2_S2_fS2_fjLj128EEEEELb1ELb0ELb1ELb1EEEvNS_9FwdParamsE,"ax",@progbits
	.sectioninfo	@"SHI_REGISTERS=167"
	.align	128
        .global         _ZN10layer_norm13ln_fwd_kernelINS_13Kernel_traitsI6__halfS2_fS2_fjLj1536ELj1ELj4ELj1ELj16ENS_18Kernel_traits_baseILj1536ES2_S2_fS2_fjLj128EEEEELb1ELb0ELb1ELb1EEEvNS_9FwdParamsE
        .type           _ZN10layer_norm13ln_fwd_kernelINS_13Kernel_traitsI6__halfS2_fS2_fjLj1536ELj1ELj4ELj1ELj16ENS_18Kernel_traits_baseILj1536ES2_S2_fS2_fjLj128EEEEELb1ELb0ELb1ELb1EEEvNS_9FwdParamsE,@function
        .size           _ZN10layer_norm13ln_fwd_kernelINS_13Kernel_traitsI6__halfS2_fS2_fjLj1536ELj1ELj4ELj1ELj16ENS_18Kernel_traits_baseILj1536ES2_S2_fS2_fjLj128EEEEELb1ELb0ELb1ELb1EEEvNS_9FwdParamsE,(.L_x_43167 - _ZN10layer_norm13ln_fwd_kernelINS_13Kernel_traitsI6__halfS2_fS2_fjLj1536ELj1ELj4ELj1ELj16ENS_18Kernel_traits_baseILj1536ES2_S2_fS2_fjLj128EEEEELb1ELb0ELb1ELb1EEEvNS_9FwdParamsE)
        .other          _ZN10layer_norm13ln_fwd_kernelINS_13Kernel_traitsI6__halfS2_fS2_fjLj1536ELj1ELj4ELj1ELj16ENS_18Kernel_traits_baseILj1536ES2_S2_fS2_fjLj128EEEEELb1ELb0ELb1ELb1EEEvNS_9FwdParamsE,@"STO_CUDA_ENTRY STV_DEFAULT"
_ZN10layer_norm13ln_fwd_kernelINS_13Kernel_traitsI6__halfS2_fS2_fjLj1536ELj1ELj4ELj1ELj16ENS_18Kernel_traits_baseILj1536ES2_S2_fS2_fjLj128EEEEELb1ELb0ELb1ELb1EEEvNS_9FwdParamsE:
.text._ZN10layer_norm13ln_fwd_kernelINS_13Kernel_traitsI6__halfS2_fS2_fjLj1536ELj1ELj4ELj1ELj16ENS_18Kernel_traits_baseILj1536ES2_S2_fS2_fjLj128EEEEELb1ELb0ELb1ELb1EEEvNS_9FwdParamsE:
        /* <DEDUP_REMOVED lines=12> */
[----:B------:R-:W3:Y:S01]  /*00c0*/  @P1 LDG.E.64 R4, [R4.64] ;  /* 0x0000000604041981 */ /* 0x000ee2000c1e1b00 */
[----:B------:R-:W-:-:S03]  /*00d0*/  ISETP.NE.U32.AND P0, PT, RZ, c[0x0][0x218], PT ;  /* 0x00008600ff007a0c */ /* 0x000fc60003f05070 */
[----:B------:R-:W0:Y:S01]  /*00e0*/  S2R R110, SR_TID.X ;  /* 0x00000000006e7919 */ /* 0x000e220000002100 */
[----:B------:R-:W-:-:S03]  /*00f0*/  ISETP.NE.AND.EX P0, PT, RZ, c[0x0][0x21c], PT, P0 ;  /* 0x00008700ff007a0c */ /* 0x000fc60003f05300 */
[----:B------:R-:W1:Y:S01]  /*0100*/  S2R R25, SR_CTAID.X ;  /* 0x0000000000197919 */ /* 0x000e620000002500 */
[----:B0-----:R-:W-:Y:S01]  /*0110*/  SHF.L.U32 R0, R110, 0x4, RZ ;  /* 0x000000046e007819 */ /* 0x001fe200000006ff */
[----:B-1----:R-:W-:-:S03]  /*0120*/  IMAD R150, R25, c[0x0][0x0], R110 ;  /* 0x0000000019967a24 */ /* 0x002fc600078e026e */
[----:B------:R-:W-:Y:S01]  /*0130*/  LOP3.LUT R0, R0, 0x1f0, RZ, 0xc0, !PT ;  /* 0x000001f000007812 */ /* 0x000fe200078ec0ff */
[----:B------:R-:W-:Y:S01]  /*0140*/  IMAD.WIDE.U32 R14, R150, -0x326172a9, RZ ;  /* 0xcd9e8d57960e7825 */ /* 0x000fe200078e00ff */
[----:B------:R-:W-:-:S05]  /*0150*/  SHF.R.U32.HI R110, RZ, 0x5, R110 ;  /* 0x00000005ff6e7819 */ /* 0x000fca000001166e */
[----:B------:R-:W-:Y:S01]  /*0160*/  IMAD R110, R25, 0x4, R110 ;  /* 0x00000004196e7824 */ /* 0x000fe200078e026e */
[----:B--2---:R0:W1:Y:S01]  /*0170*/  @P1 R2UR UR4, R2 ;  /* 0x00000000020413c2 */ /* 0x00406200000e0000 */
[----:B---3--:R-:W-:-:S07]  /*0180*/  @P1 IADD3 R60, P2, R4, c[0x0][0x240], RZ ;  /* 0x00009000043c1a10 */ /* 0x008fce0007f5e0ff */
[----:B------:R0:W2:Y:S01]  /*0190*/  @P1 R2UR UR5, R3 ;  /* 0x00000000030513c2 */ /* 0x0000a200000e0000 */
[----:B------:R-:W-:Y:S01]  /*01a0*/  @P1 IMAD.X R61, RZ, RZ, R5, P2 ;  /* 0x000000ffff3d1224 */ /* 0x000fe200010e0605 */
[----:B------:R-:W-:-:S04]  /*01b0*/  IADD3 R12, P1, R0, c[0x0][0x218], RZ ;  /* 0x00008600000c7a10 */ /* 0x000fc80007f3e0ff */
[--C-:B------:R-:W-:Y:S01]  /*01c0*/  SHF.R.U64 R149, R60, 0x2, R61.reuse ;  /* 0x000000023c957819 */ /* 0x100fe2000000123d */
[----:B------:R-:W-:Y:S01]  /*01d0*/  IMAD.X R13, RZ, RZ, c[0x0][0x21c], P1 ;  /* 0x00008700ff0d7624 */ /* 0x000fe200008e06ff */
[----:B------:R-:W-:-:S03]  /*01e0*/  SHF.R.U32.HI R147, RZ, 0x2, R61 ;  /* 0x00000002ff937819 */ /* 0x000fc6000001163d */
[----:B0-----:R-:W-:Y:S01]  /*01f0*/  IMAD.WIDE.U32 R2, R149, -0x2daee0ad, RZ ;  /* 0xd2511f5395027825 */ /* 0x001fe200078e00ff */
[----:B-1----:R-:W-:Y:S01]  /*0200*/  UIADD3 UR9, UR4, -0x61c88647, URZ ;  /* 0x9e3779b904097890 */ /* 0x002fe2000fffe03f */
[----:B------:R-:W-:Y:S01]  /*0210*/  LOP3.LUT R16, R15, UR4, R147, 0x96, !PT ;  /* 0x000000040f107c12 */ /* 0x000fe2000f8e9693 */
[----:B------:R-:W-:Y:S02]  /*0220*/  UIADD3 UR11, UR4, 0x3c6ef372, URZ ;  /* 0x3c6ef372040b7890 */ /* 0x000fe4000fffe03f */
[----:B--2---:R-:W-:Y:S01]  /*0230*/  UIADD3 UR10, UR5, -0x4498517b, URZ ;  /* 0xbb67ae85050a7890 */ /* 0x004fe2000fffe03f */
[----:B------:R-:W-:Y:S01]  /*0240*/  LOP3.LUT R18, R3, UR5, RZ, 0x3c, !PT ;  /* 0x0000000503127c12 */ /* 0x000fe2000f8e3cff */
[----:B------:R-:W-:Y:S01]  /*0250*/  IMAD.WIDE.U32 R16, R16, -0x2daee0ad, RZ ;  /* 0xd2511f5310107825 */ /* 0x000fe200078e00ff */
[----:B------:R-:W-:Y:S02]  /*0260*/  UIADD3 UR12, UR5, 0x76cf5d0a, URZ ;  /* 0x76cf5d0a050c7890 */ /* 0x000fe4000fffe03f */
[----:B------:R-:W-:Y:S01]  /*0270*/  UIADD3 UR14, UR5, 0x32370b8f, URZ ;  /* 0x32370b8f050e7890 */ /* 0x000fe2000fffe03f */
[----:B------:R-:W-:Y:S01]  /*0280*/  IMAD.WIDE.U32 R18, R18, -0x326172a9, RZ ;  /* 0xcd9e8d5712127825 */ /* 0x000fe200078e00ff */
[----:B------:R-:W-:Y:S01]  /*0290*/  LOP3.LUT R15, R17, UR10, R2, 0x96, !PT ;  /* 0x0000000a110f7c12 */ /* 0x000fe2000f8e9602 */
[----:B------:R-:W-:-:S02]  /*02a0*/  UIADD3 UR13, UR4, -0x255992d5, URZ ;  /* 0xdaa66d2b040d7890 */ /* 0x000fc4000fffe03f */
[----:B------:R-:W-:Y:S01]  /*02b0*/  UIADD3 UR15, UR4, 0x78dde6e4, URZ ;  /* 0x78dde6e4040f7890 */ /* 0x000fe2000fffe03f */
[----:B------:R-:W-:Y:S01]  /*02c0*/  LOP3.LUT R2, R19, UR9, R14, 0x96, !PT ;  /* 0x0000000913027c12 */ /* 0x000fe2000f8e960e */
[----:B------:R-:W-:Y:S01]  /*02d0*/  IMAD.WIDE.U32 R14, R15, -0x326172a9, RZ ;  /* 0xcd9e8d570f0e7825 */ /* 0x000fe200078e00ff */
[----:B------:R-:W-:Y:S02]  /*02e0*/  UIADD3 UR16, UR5, -0x126145ec, URZ ;  /* 0xed9eba1405107890 */ /* 0x000fe4000fffe03f */
[----:B------:R-:W-:Y:S01]  /*02f0*/  UIADD3 UR18, UR5, -0x56f99767, URZ ;  /* 0xa906689905127890 */ /* 0x000fe2000fffe03f */
[----:B------:R-:W-:Y:S01]  /*0300*/  IMAD.WIDE.U32 R2, R2, -0x2daee0ad, RZ ;  /* 0xd2511f5302027825 */ /* 0x000fe200078e00ff */
[----:B------:R-:W-:Y:S01]  /*0310*/  LOP3.LUT R17, R15, UR11, R18, 0x96, !PT ;  /* 0x0000000b0f117c12 */ /* 0x000fe2000f8e9612 */
[----:B------:R-:W-:Y:S02]  /*0320*/  UIADD3 UR17, UR4, 0x1715609d, URZ ;  /* 0x1715609d04117890 */ /* 0x000fe4000fffe03f */
[----:B------:R-:W-:Y:S01]  /*0330*/  UIADD3 UR19, UR4, -0x4ab325aa, URZ ;  /* 0xb54cda5604137890 */ /* 0x000fe2000fffe03f */
[----:B------:R-:W-:Y:S01]  /*0340*/  LOP3.LUT R18, R3, UR12, R16, 0x96, !PT ;  /* 0x0000000c03127c12 */ /* 0x000fe2000f8e9610 */
[----:B------:R-:W-:Y:S01]  /*0350*/  IMAD.WIDE.U32 R16, R17, -0x2daee0ad, RZ ;  /* 0xd2511f5311107825 */ /* 0x000fe200078e00ff */
[----:B------:R-:W-:Y:S01]  /*0360*/  UIADD3 UR20, UR5, 0x646e171e, URZ ;  /* 0x646e171e05147890 */ /* 0x000fe2000fffe03f */
[----:B------:R-:W-:Y:S01]  /*0370*/  ISETP.GE.AND P1, PT, R110, c[0x0][0x164], PT ;  /* 0x000059006e007a0c */ /* 0x000fe20003f26270 */
[----:B------:R-:W-:Y:S01]  /*0380*/  UIADD3 UR21, UR4, 0x5384540f, URZ ;  /* 0x5384540f04157890 */ /* 0x000fe2000fffe03f */
[----:B------:R-:W-:Y:S01]  /*0390*/  IMAD.WIDE.U32 R18, R18, -0x326172a9, RZ ;  /* 0xcd9e8d5712127825 */ /* 0x000fe200078e00ff */
[----:B------:R-:W-:Y:S01]  /*03a0*/  LOP3.LUT R15, R17, UR14, R2, 0x96, !PT ;  /* 0x0000000e110f7c12 */ /* 0x000fe2000f8e9602 */
[----:B------:R-:W-:Y:S01]  /*03b0*/  UIADD3 UR22, UR5, 0x1fd5c5a3, URZ ;  /* 0x1fd5c5a305167890 */ /* 0x000fe2000fffe03f */
[----:B------:R0:W5:Y:S02]  /*03c0*/  @P0 LDG.E.128 R8, [R12.64] ;  /* 0x000000060c080981 */ /* 0x000164000c1e1d00 */
        /* <DEDUP_REMOVED lines=14> */
[----:B------:R0:W5:Y:S01]  /*04b0*/  @P0 LDG.E.128 R20, [R12.64+0xa00] ;  /* 0x000a00060c140981 */ /* 0x000162000c1e1d00 */
[----:B------:R-:W-:-:S02]  /*04c0*/  UIADD3 UR23, UR4, -0xe443238, URZ ;  /* 0xf1bbcdc804177890 */ /* 0x000fc4000fffe03f */
[----:B------:R-:W-:Y:S01]  /*04d0*/  IMAD.WIDE.U32 R2, R2, -0x2daee0ad, RZ ;  /* 0xd2511f5302027825 */ /* 0x000fe200078e00ff */
[----:B------:R-:W-:Y:S01]  /*04e0*/  LOP3.LUT R17, R15, UR19, R18, 0x96, !PT ;  /* 0x000000130f117c12 */ /* 0x000fe2000f8e9612 */
[----:B------:R-:W-:-:S03]  /*04f0*/  UIADD3 UR24, UR5, -0x24c28bd8, URZ ;  /* 0xdb3d742805187890 */ /* 0x000fc6000fffe03f */
[----:B------:R-:W-:Y:S01]  /*0500*/  LOP3.LUT R18, R3, UR20, R16, 0x96, !PT ;  /* 0x0000001403127c12 */ /* 0x000fe2000f8e9610 */
[----:B------:R-:W-:-:S04]  /*0510*/  IMAD.WIDE.U32 R16, R17, -0x2daee0ad, RZ ;  /* 0xd2511f5311107825 */ /* 0x000fc800078e00ff */
        /* <DEDUP_REMOVED lines=90> */
.L_x_28408:
[----:B------:R-:W-:-:S04]  /*0ac0*/  IMAD.MOV.U32 R63, RZ, RZ, 0x4 ;  /* 0x00000004ff3f7424 */ /* 0x000fc800078e00ff */
[----:B------:R-:W-:-:S05]  /*0ad0*/  IMAD.WIDE R20, R110, R63, c[0x0][0x1d0] ;  /* 0x000074006e147625 */ /* 0x000fca00078e023f */
[----:B------:R-:W2:Y:S01]  /*0ae0*/  LDG.E R64, [R20.64] ;  /* 0x0000000614407981 */ /* 0x000ea2000c1e1900 */
[----:B------:R-:W-:Y:S01]  /*0af0*/  ISETP.NE.U32.AND P0, PT, RZ, c[0x0][0x180], PT ;  /* 0x00006000ff007a0c */ /* 0x000fe20003f05070 */
[C---:B------:R-:W-:Y:S01]  /*0b00*/  IMAD R22, R110.reuse, c[0x0][0x168], RZ ;  /* 0x00005a006e167a24 */ /* 0x040fe200078e02ff */
[----:B------:R-:W-:Y:S01]  /*0b10*/  HFMA2.MMA R160, -RZ, RZ, 0, 0 ;  /* 0x00000000ffa07435 */ /* 0x000fe200000001ff */
[----:B------:R-:W0:Y:S01]  /*0b20*/  S2R R151, SR_TID.X ;  /* 0x0000000000977919 */ /* 0x000e220000002100 */
[----:B------:R-:W-:Y:S01]  /*0b30*/  ISETP.NE.AND.EX P0, PT, RZ, c[0x0][0x184], PT, P0 ;  /* 0x00006100ff007a0c */ /* 0x000fe20003f05300 */
[----:B------:R-:W-:Y:S01]  /*0b40*/  IMAD.WIDE R62, R110, R63, c[0x0][0x1d8] ;  /* 0x000076006e3e7625 */ /* 0x000fe200078e023f */
[----:B------:R-:W-:-:S04]  /*0b50*/  SHF.R.S32.HI R23, RZ, 0x1f, R22 ;  /* 0x0000001fff177819 */ /* 0x000fc80000011416 */
[----:B------:R-:W-:Y:S01]  /*0b60*/  LEA.HI R23, R23, R22, RZ, 0x3 ;  /* 0x0000001617177211 */ /* 0x000fe200078f18ff */
[----:B-----5:R1:W5:Y:S06]  /*0b70*/  LDG.E R158, [R62.64] ;  /* 0x000000063e9e7981 */ /* 0x02036c000c1e1900 */
        /* <DEDUP_REMOVED lines=35> */
.L_x_27962:
[----:B------:R-:W-:Y:S02]  /*0db0*/  IMAD.MOV.U32 R64, RZ, RZ, R148 ;  /* 0x000000ffff407224 */ /* 0x000fe400078e0094 */
.L_x_27963:
[----:B------:R-:W-:Y:S05]  /*0dc0*/  BSYNC B2 ;  /* 0x0000000000027941 */ /* 0x000fea0003800000 */
.L_x_27961:
        /* <DEDUP_REMOVED lines=16> */
.L_x_27967:
[----:B------:R-:W-:Y:S05]  /*0ed0*/  BSYNC B3 ;  /* 0x0000000000037941 */ /* 0x000fea0003800000 */
.L_x_27966:
        /* <DEDUP_REMOVED lines=44> */
.L_x_27965:
[----:B------:R-:W-:Y:S05]  /*11a0*/  BSYNC B2 ;  /* 0x0000000000027941 */ /* 0x000fea0003800000 */
.L_x_27964:
        /* <DEDUP_REMOVED lines=10> */
.L_x_27960:
[----:B-1----:R-:W-:Y:S05]  /*1250*/  BSYNC B1 ;  /* 0x0000000000017941 */ /* 0x002fea0003800000 */
.L_x_27959:
        /* <DEDUP_REMOVED lines=18> */
.L_x_27971:
[----:B------:R-:W-:Y:S02]  /*1380*/  IMAD.MOV.U32 R66, RZ, RZ, R148 ;  /* 0x000000ffff427224 */ /* 0x000fe400078e0094 */
.L_x_27972:
[----:B------:R-:W-:Y:S05]  /*1390*/  BSYNC B2 ;  /* 0x0000000000027941 */ /* 0x000fea0003800000 */
.L_x_27970:
        /* <DEDUP_REMOVED lines=16> */
.L_x_27976:
[----:B------:R-:W-:Y:S05]  /*14a0*/  BSYNC B3 ;  /* 0x0000000000037941 */ /* 0x000fea0003800000 */
.L_x_27975:
        /* <DEDUP_REMOVED lines=44> */
.L_x_27974:
[----:B------:R-:W-:Y:S05]  /*1770*/  BSYNC B2 ;  /* 0x0000000000027941 */ /* 0x000fea0003800000 */
.L_x_27973:
        /* <DEDUP_REMOVED lines=10> */
.L_x_27969:
[----:B------:R-:W-:Y:S05]  /*1820*/  BSYNC B1 ;  /* 0x0000000000017941 */ /* 0x000fea0003800000 */
.L_x_27968:
        /* <DEDUP_REMOVED lines=18> */
.L_x_27980:
[----:B------:R-:W-:Y:S02]  /*1950*/  IMAD.MOV.U32 R66, RZ, RZ, R148 ;  /* 0x000000ffff427224 */ /* 0x000fe400078e0094 */
.L_x_27981:
[----:B------:R-:W-:Y:S05]  /*1960*/  BSYNC B2 ;  /* 0x0000000000027941 */ /* 0x000fea0003800000 */
.L_x_27979:
        /* <DEDUP_REMOVED lines=16> */
.L_x_27985:
[----:B------:R-:W-:Y:S05]  /*1a70*/  BSYNC B3 ;  /* 0x0000000000037941 */ /* 0x000fea0003800000 */
.L_x_27984:
        /* <DEDUP_REMOVED lines=44> */
.L_x_27983:
[----:B------:R-:W-:Y:S05]  /*1d40*/  BSYNC B2 ;  /* 0x0000000000027941 */ /* 0x000fea0003800000 */
.L_x_27982:
        /* <DEDUP_REMOVED lines=10> */
.L_x_27978:
[----:B------:R-:W-:Y:S05]  /*1df0*/  BSYNC B1 ;  /* 0x0000000000017941 */ /* 0x000fea0003800000 */
.L_x_27977:
        /* <DEDUP_REMOVED lines=18> */
.L_x_27989:
[----:B------:R-:W-:Y:S02]  /*1f20*/  IMAD.MOV.U32 R68, RZ, RZ, R148 ;  /* 0x000000ffff447224 */ /* 0x000fe400078e0094 */
.L_x_27990:
[----:B------:R-:W-:Y:S05]  /*1f30*/  BSYNC B2 ;  /* 0x0000000000027941 */ /* 0x000fea0003800000 */
.L_x_27988:
        /* <DEDUP_REMOVED lines=16> */
.L_x_27994:
[----:B------:R-:W-:Y:S05]  /*2040*/  BSYNC B3 ;  /* 0x0000000000037941 */ /* 0x000fea0003800000 */
.L_x_27993:
        /* <DEDUP_REMOVED lines=44> */
.L_x_27992:
[----:B------:R-:W-:Y:S05]  /*2310*/  BSYNC B2 ;  /* 0x0000000000027941 */ /* 0x000fea0003800000 */
.L_x_27991:
        /* <DEDUP_REMOVED lines=10> */
.L_x_27987:
[----:B------:R-:W-:Y:S05]  /*23c0*/  BSYNC B1 ;  /* 0x0000000000017941 */ /* 0x000fea0003800000 */
.L_x_27986:
        /* <DEDUP_REMOVED lines=18> */
.L_x_27998:
[----:B------:R-:W-:Y:S02]  /*24f0*/  IMAD.MOV.U32 R68, RZ, RZ, R148 ;  /* 0x000000ffff447224 */ /* 0x000fe400078e0094 */
.L_x_27999:
[----:B------:R-:W-:Y:S05]  /*2500*/  BSYNC B2 ;  /* 0x0000000000027941 */ /* 0x000fea0003800000 */
.L_x_27997:
        /* <DEDUP_REMOVED lines=16> */
.L_x_28003:
[----:B------:R-:W-:Y:S05]  /*2610*/  BSYNC B3 ;  /* 0x0000000000037941 */ /* 0x000fea0003800000 */
.L_x_28002:
        /* <DEDUP_REMOVED lines=44> */
.L_x_28001:
[----:B------:R-:W-:Y:S05]  /*28e0*/  BSYNC B2 ;  /* 0x0000000000027941 */ /* 0x000fea0003800000 */
.L_x_28000:
        /* <DEDUP_REMOVED lines=10> */
.L_x_27996:
[----:B------:R-:W-:Y:S05]  /*2990*/  BSYNC B1 ;  /* 0x0000000000017941 */ /* 0x000fea0003800000 */
.L_x_27995:
        /* <DEDUP_REMOVED lines=18> */
.L_x_28007:
[----:B------:R-:W-:Y:S02]  /*2ac0*/  IMAD.MOV.U32 R68, RZ, RZ, R148 ;  /* 0x000000ffff447224 */ /* 0x000fe400078e0094 */
.L_x_28008:
[----:B------:R-:W-:Y:S05]  /*2ad0*/  BSYNC B2 ;  /* 0x0000000000027941 */ /* 0x000fea0003800000 */
.L_x_28006:
        /* <DEDUP_REMOVED lines=16> */
.L_x_28012:
[----:B------:R-:W-:Y:S05]  /*2be0*/  BSYNC B3 ;  /* 0x0000000000037941 */ /* 0x000fea0003800000 */
.L_x_28011:
        /* <DEDUP_REMOVED lines=44> */
.L_x_28010:
[----:B------:R-:W-:Y:S05]  /*2eb0*/  BSYNC B2 ;  /* 0x0000000000027941 */ /* 0x000fea0003800000 */
.L_x_28009:
        /* <DEDUP_REMOVED lines=10> */
.L_x_28005:
[----:B------:R-:W-:Y:S05]  /*2f60*/  BSYNC B1 ;  /* 0x0000000000017941 */ /* 0x000fea0003800000 */
.L_x_28004:
        /* <DEDUP_REMOVED lines=18> */
.L_x_28016:
[----:B------:R-:W-:Y:S02]  /*3090*/  IMAD.MOV.U32 R68, RZ, RZ, R148 ;  /* 0x000000ffff447224 */ /* 0x000fe400078e0094 */
.L_x_28017:
[----:B------:R-:W-:Y:S05]  /*30a0*/  BSYNC B2 ;  /* 0x0000000000027941 */ /* 0x000fea0003800000 */
.L_x_28015:
        /* <DEDUP_REMOVED lines=16> */
.L_x_28021:
[----:B------:R-:W-:Y:S05]  /*31b0*/  BSYNC B3 ;  /* 0x0000000000037941 */ /* 0x000fea0003800000 */
.L_x_28020:
        /* <DEDUP_REMOVED lines=44> */
.L_x_28019:
[----:B------:R-:W-:Y:S05]  /*3480*/  BSYNC B2 ;  /* 0x0000000000027941 */ /* 0x000fea0003800000 */
.L_x_28018:
        /* <DEDUP_REMOVED lines=10> */
.L_x_28014:
[----:B------:R-:W-:Y:S05]  /*3530*/  BSYNC B1 ;  /* 0x0000000000017941 */ /* 0x000fea0003800000 */
.L_x_28013:
        /* <DEDUP_REMOVED lines=18> */
.L_x_28025:
[----:B------:R-:W-:Y:S02]  /*3660*/  IMAD.MOV.U32 R68, RZ, RZ, R148 ;  /* 0x000000ffff447224 */ /* 0x000fe400078e0094 */
.L_x_28026:
[----:B------:R-:W-:Y:S05]  /*3670*/  BSYNC B2 ;  /* 0x0000000000027941 */ /* 0x000fea0003800000 */
.L_x_28024:
        /* <DEDUP_REMOVED lines=16> */
.L_x_28030:
[----:B------:R-:W-:Y:S05]  /*3780*/  BSYNC B3 ;  /* 0x0000000000037941 */ /* 0x000fea0003800000 */
.L_x_28029:
        /* <DEDUP_REMOVED lines=44> */
.L_x_28028:
[----:B------:R-:W-:Y:S05]  /*3a50*/  BSYNC B2 ;  /* 0x0000000000027941 */ /* 0x000fea0003800000 */
.L_x_28027:
        /* <DEDUP_REMOVED lines=10> */
.L_x_28023:
[----:B------:R-:W-:Y:S05]  /*3b00*/  BSYNC B1 ;  /* 0x0000000000017941 */ /* 0x000fea0003800000 */
.L_x_28022:
[----:B------:R-:W-:Y:S01]  /*3b10*/  IMAD.MOV.U32 R156, RZ, RZ, 0x20 ;  /* 0x00000020ff9c7424 */ /* 0x000fe200078e00ff */
[C---:B------:R-:W-:Y:S01]  /*3b20*/  IADD3 R73, R157.reuse, 0x20, RZ ;  /* 0x000000209d497810 */ /* 0x040fe20007ffe0ff */
        /* <DEDUP_REMOVED lines=28> */
.L_x_28032:
[----:B------:R-:W-:Y:S05]  /*3cf0*/  BSYNC B1 ;  /* 0x0000000000017941 */ /* 0x000fea0003800000 */
.L_x_28031:
        /* <DEDUP_REMOVED lines=22> */
.L_x_28036:
[----:B------:R-:W-:Y:S02]  /*3e60*/  IMAD.MOV.U32 R68, RZ, RZ, R148 ;  /* 0x000000ffff447224 */ /* 0x000fe400078e0094 */
.L_x_28037:
[----:B------:R-:W-:Y:S05]  /*3e70*/  BSYNC B2 ;  /* 0x0000000000027941 */ /* 0x000fea0003800000 */
.L_x_28035:
        /* <DEDUP_REMOVED lines=16> */
.L_x_28041:
[----:B------:R-:W-:Y:S05]  /*3f80*/  BSYNC B3 ;  /* 0x0000000000037941 */ /* 0x000fea0003800000 */
.L_x_28040:
        /* <DEDUP_REMOVED lines=44> */
.L_x_28039:
[----:B------:R-:W-:Y:S05]  /*4250*/  BSYNC B2 ;  /* 0x0000000000027941 */ /* 0x000fea0003800000 */
.L_x_28038:
        /* <DEDUP_REMOVED lines=10> */
.L_x_28034:
[----:B0-----:R-:W-:Y:S05]  /*4300*/  BSYNC B1 ;  /* 0x0000000000017941 */ /* 0x001fea0003800000 */
.L_x_28033:
        /* <DEDUP_REMOVED lines=18> */
.L_x_28045:
[----:B------:R-:W-:Y:S02]  /*4430*/  IMAD.MOV.U32 R68, RZ, RZ, R148 ;  /* 0x000000ffff447224 */ /* 0x000fe400078e0094 */
.L_x_28046:
[----:B------:R-:W-:Y:S05]  /*4440*/  BSYNC B2 ;  /* 0x0000000000027941 */ /* 0x000fea0003800000 */
.L_x_28044:
        /* <DEDUP_REMOVED lines=16> */
.L_x_28050:
[----:B------:R-:W-:Y:S05]  /*4550*/  BSYNC B3 ;  /* 0x0000000000037941 */ /* 0x000fea0003800000 */
.L_x_28049:
        /* <DEDUP_REMOVED lines=44> */
.L_x_28048:
[----:B------:R-:W-:Y:S05]  /*4820*/  BSYNC B2 ;  /* 0x0000000000027941 */ /* 0x000fea0003800000 */
.L_x_28047:
        /* <DEDUP_REMOVED lines=10> */
.L_x_28043:
[----:B------:R-:W-:Y:S05]  /*48d0*/  BSYNC B1 ;  /* 0x0000000000017941 */ /* 0x000fea0003800000 */
.L_x_28042:
        /* <DEDUP_REMOVED lines=18> */
.L_x_28054:
[----:B------:R-:W-:Y:S02]  /*4a00*/  IMAD.MOV.U32 R68, RZ, RZ, R148 ;  /* 0x000000ffff447224 */ /* 0x000fe400078e0094 */
.L_x_28055:
[----:B------:R-:W-:Y:S05]  /*4a10*/  BSYNC B2 ;  /* 0x0000000000027941 */ /* 0x000fea0003800000 */
.L_x_28053:
        /* <DEDUP_REMOVED lines=16> */
.L_x_28059:
[----:B------:R-:W-:Y:S05]  /*4b20*/  BSYNC B3 ;  /* 0x0000000000037941 */ /* 0x000fea0003800000 */
.L_x_28058:
        /* <DEDUP_REMOVED lines=44> */
.L_x_28057:
[----:B------:R-:W-:Y:S05]  /*4df0*/  BSYNC B2 ;  /* 0x0000000000027941 */ /* 0x000fea0003800000 */
.L_x_28056:
        /* <DEDUP_REMOVED lines=10> */
.L_x_28052:
[----:B------:R-:W-:Y:S05]  /*4ea0*/  BSYNC B1 ;  /* 0x0000000000017941 */ /* 0x000fea0003800000 */
.L_x_28051:
        /* <DEDUP_REMOVED lines=18> */
.L_x_28063:
[----:B------:R-:W-:Y:S02]  /*4fd0*/  IMAD.MOV.U32 R68, RZ, RZ, R148 ;  /* 0x000000ffff447224 */ /* 0x000fe400078e0094 */
.L_x_28064:
[----:B------:R-:W-:Y:S05]  /*4fe0*/  BSYNC B2 ;  /* 0x0000000000027941 */ /* 0x000fea0003800000 */
.L_x_28062:
        /* <DEDUP_REMOVED lines=16> */
.L_x_28068:
[----:B------:R-:W-:Y:S05]  /*50f0*/  BSYNC B3 ;  /* 0x0000000000037941 */ /* 0x000fea0003800000 */
.L_x_28067:
        /* <DEDUP_REMOVED lines=44> */
.L_x_28066:
[----:B------:R-:W-:Y:S05]  /*53c0*/  BSYNC B2 ;  /* 0x0000000000027941 */ /* 0x000fea0003800000 */
.L_x_28065:
        /* <DEDUP_REMOVED lines=10> */
.L_x_28061:
[----:B------:R-:W-:Y:S05]  /*5470*/  BSYNC B1 ;  /* 0x0000000000017941 */ /* 0x000fea0003800000 */
.L_x_28060:
        /* <DEDUP_REMOVED lines=18> */
.L_x_28072:
[----:B------:R-:W-:Y:S02]  /*55a0*/  IMAD.MOV.U32 R68, RZ, RZ, R148 ;  /* 0x000000ffff447224 */ /* 0x000fe400078e0094 */
.L_x_28073:
[----:B------:R-:W-:Y:S05]  /*55b0*/  BSYNC B2 ;  /* 0x0000000000027941 */ /* 0x000fea0003800000 */
.L_x_28071:
        /* <DEDUP_REMOVED lines=16> */
.L_x_28077:
[----:B------:R-:W-:Y:S05]  /*56c0*/  BSYNC B3 ;  /* 0x0000000000037941 */ /* 0x000fea0003800000 */
.L_x_28076:
        /* <DEDUP_REMOVED lines=44> */
.L_x_28075:
[----:B------:R-:W-:Y:S05]  /*5990*/  BSYNC B2 ;  /* 0x0000000000027941 */ /* 0x000fea0003800000 */
.L_x_28074:
        /* <DEDUP_REMOVED lines=10> */
.L_x_28070:
[----:B------:R-:W-:Y:S05]  /*5a40*/  BSYNC B1 ;  /* 0x0000000000017941 */ /* 0x000fea0003800000 */
.L_x_28069:
        /* <DEDUP_REMOVED lines=18> */
.L_x_28081:
[----:B------:R-:W-:Y:S02]  /*5b70*/  IMAD.MOV.U32 R70, RZ, RZ, R148 ;  /* 0x000000ffff467224 */ /* 0x000fe400078e0094 */
.L_x_28082:
[----:B------:R-:W-:Y:S05]  /*5b80*/  BSYNC B2 ;  /* 0x0000000000027941 */ /* 0x000fea0003800000 */
.L_x_28080:
        /* <DEDUP_REMOVED lines=16> */
.L_x_28086:
[----:B------:R-:W-:Y:S05]  /*5c90*/  BSYNC B3 ;  /* 0x0000000000037941 */ /* 0x000fea0003800000 */
.L_x_28085:
        /* <DEDUP_REMOVED lines=44> */
.L_x_28084:
[----:B------:R-:W-:Y:S05]  /*5f60*/  BSYNC B2 ;  /* 0x0000000000027941 */ /* 0x000fea0003800000 */
.L_x_28083:
        /* <DEDUP_REMOVED lines=10> */
.L_x_28079:
[----:B------:R-:W-:Y:S05]  /*6010*/  BSYNC B1 ;  /* 0x0000000000017941 */ /* 0x000fea0003800000 */
.L_x_28078:
        /* <DEDUP_REMOVED lines=18> */
.L_x_28090:
[----:B------:R-:W-:Y:S02]  /*6140*/  IMAD.MOV.U32 R70, RZ, RZ, R148 ;  /* 0x000000ffff467224 */ /* 0x000fe400078e0094 */
.L_x_28091:
[----:B------:R-:W-:Y:S05]  /*6150*/  BSYNC B2 ;  /* 0x0000000000027941 */ /* 0x000fea0003800000 */
.L_x_28089:
        /* <DEDUP_REMOVED lines=16> */
.L_x_28095:
[----:B------:R-:W-:Y:S05]  /*6260*/  BSYNC B3 ;  /* 0x0000000000037941 */ /* 0x000fea0003800000 */
.L_x_28094:
        /* <DEDUP_REMOVED lines=44> */
.L_x_28093:
[----:B------:R-:W-:Y:S05]  /*6530*/  BSYNC B2 ;  /* 0x0000000000027941 */ /* 0x000fea0003800000 */
.L_x_28092:
        /* <DEDUP_REMOVED lines=10> */
.L_x_28088:
[----:B------:R-:W-:Y:S05]  /*65e0*/  BSYNC B1 ;  /* 0x0000000000017941 */ /* 0x000fea0003800000 */
.L_x_28087:
        /* <DEDUP_REMOVED lines=18> */
.L_x_28099:
[----:B------:R-:W-:Y:S02]  /*6710*/  IMAD.MOV.U32 R74, RZ, RZ, R148 ;  /* 0x000000ffff4a7224 */ /* 0x000fe400078e0094 */
.L_x_28100:
[----:B------:R-:W-:Y:S05]  /*6720*/  BSYNC B2 ;  /* 0x0000000000027941 */ /* 0x000fea0003800000 */
.L_x_28098:
        /* <DEDUP_REMOVED lines=16> */
.L_x_28104:
[----:B------:R-:W-:Y:S05]  /*6830*/  BSYNC B3 ;  /* 0x0000000000037941 */ /* 0x000fea0003800000 */
.L_x_28103:
        /* <DEDUP_REMOVED lines=44> */
.L_x_28102:
[----:B------:R-:W-:Y:S05]  /*6b00*/  BSYNC B2 ;  /* 0x0000000000027941 */ /* 0x000fea0003800000 */
.L_x_28101:
        /* <DEDUP_REMOVED lines=10> */
.L_x_28097:
[----:B------:R-:W-:Y:S05]  /*6bb0*/  BSYNC B1 ;  /* 0x0000000000017941 */ /* 0x000fea0003800000 */
.L_x_28096:
        /* <DEDUP_REMOVED lines=29> */
.L_x_28106:
[----:B------:R-:W-:Y:S05]  /*6d90*/  BSYNC B1 ;  /* 0x0000000000017941 */ /* 0x000fea0003800000 */
.L_x_28105:
        /* <DEDUP_REMOVED lines=22> */
.L_x_28110:
[----:B------:R-:W-:Y:S02]  /*6f00*/  IMAD.MOV.U32 R72, RZ, RZ, R148 ;  /* 0x000000ffff487224 */ /* 0x000fe400078e0094 */
.L_x_28111:
[----:B------:R-:W-:Y:S05]  /*6f10*/  BSYNC B2 ;  /* 0x0000000000027941 */ /* 0x000fea0003800000 */
.L_x_28109:
        /* <DEDUP_REMOVED lines=16> */
.L_x_28115:
[----:B------:R-:W-:Y:S05]  /*7020*/  BSYNC B3 ;  /* 0x0000000000037941 */ /* 0x000fea0003800000 */
.L_x_28114:
        /* <DEDUP_REMOVED lines=44> */
.L_x_28113:
[----:B------:R-:W-:Y:S05]  /*72f0*/  BSYNC B2 ;  /* 0x0000000000027941 */ /* 0x000fea0003800000 */
.L_x_28112:
        /* <DEDUP_REMOVED lines=10> */
.L_x_28108:
[----:B0-----:R-:W-:Y:S05]  /*73a0*/  BSYNC B1 ;  /* 0x0000000000017941 */ /* 0x001fea0003800000 */
.L_x_28107:
        /* <DEDUP_REMOVED lines=18> */
.L_x_28119:
[----:B------:R-:W-:Y:S02]  /*74d0*/  IMAD.MOV.U32 R72, RZ, RZ, R148 ;  /* 0x000000ffff487224 */ /* 0x000fe400078e0094 */
.L_x_28120:
[----:B------:R-:W-:Y:S05]  /*74e0*/  BSYNC B2 ;  /* 0x0000000000027941 */ /* 0x000fea0003800000 */
.L_x_28118:
        /* <DEDUP_REMOVED lines=16> */
.L_x_28124:
[----:B------:R-:W-:Y:S05]  /*75f0*/  BSYNC B3 ;  /* 0x0000000000037941 */ /* 0x000fea0003800000 */
.L_x_28123:
        /* <DEDUP_REMOVED lines=44> */
.L_x_28122:
[----:B------:R-:W-:Y:S05]  /*78c0*/  BSYNC B2 ;  /* 0x0000000000027941 */ /* 0x000fea0003800000 */
.L_x_28121:
        /* <DEDUP_REMOVED lines=10> */
.L_x_28117:
[----:B------:R-:W-:Y:S05]  /*7970*/  BSYNC B1 ;  /* 0x0000000000017941 */ /* 0x000fea0003800000 */
.L_x_28116:
        /* <DEDUP_REMOVED lines=18> */
.L_x_28128:
[----:B------:R-:W-:Y:S02]  /*7aa0*/  IMAD.MOV.U32 R72, RZ, RZ, R148 ;  /* 0x000000ffff487224 */ /* 0x000fe400078e0094 */
.L_x_28129:
[----:B------:R-:W-:Y:S05]  /*7ab0*/  BSYNC B2 ;  /* 0x0000000000027941 */ /* 0x000fea0003800000 */
.L_x_28127:
        /* <DEDUP_REMOVED lines=16> */
.L_x_28133:
[----:B------:R-:W-:Y:S05]  /*7bc0*/  BSYNC B3 ;  /* 0x0000000000037941 */ /* 0x000fea0003800000 */
.L_x_28132:
        /* <DEDUP_REMOVED lines=44> */
.L_x_28131:
[----:B------:R-:W-:Y:S05]  /*7e90*/  BSYNC B2 ;  /* 0x0000000000027941 */ /* 0x000fea0003800000 */
.L_x_28130:
        /* <DEDUP_REMOVED lines=10> */
.L_x_28126:
[----:B------:R-:W-:Y:S05]  /*7f40*/  BSYNC B1 ;  /* 0x0000000000017941 */ /* 0x000fea0003800000 */
.L_x_28125:
        /* <DEDUP_REMOVED lines=18> */
.L_x_28137:
[----:B------:R-:W-:Y:S02]  /*8070*/  IMAD.MOV.U32 R72, RZ, RZ, R148 ;  /* 0x000000ffff487224 */ /* 0x000fe400078e0094 */
.L_x_28138:
[----:B------:R-:W-:Y:S05]  /*8080*/  BSYNC B2 ;  /* 0x0000000000027941 */ /* 0x000fea0003800000 */
.L_x_28136:
        /* <DEDUP_REMOVED lines=16> */
.L_x_28142:
[----:B------:R-:W-:Y:S05]  /*8190*/  BSYNC B3 ;  /* 0x0000000000037941 */ /* 0x000fea0003800000 */
.L_x_28141:
        /* <DEDUP_REMOVED lines=44> */
.L_x_28140:
[----:B------:R-:W-:Y:S05]  /*8460*/  BSYNC B2 ;  /* 0x0000000000027941 */ /* 0x000fea0003800000 */
.L_x_28139:
        /* <DEDUP_REMOVED lines=10> */
.L_x_28135:
[----:B------:R-:W-:Y:S05]  /*8510*/  BSYNC B1 ;  /* 0x0000000000017941 */ /* 0x000fea0003800000 */
.L_x_28134:
        /* <DEDUP_REMOVED lines=18> */
.L_x_28146:
[----:B------:R-:W-:Y:S02]  /*8640*/  IMAD.MOV.U32 R72, RZ, RZ, R148 ;  /* 0x000000ffff487224 */ /* 0x000fe400078e0094 */
.L_x_28147:
[----:B------:R-:W-:Y:S05]  /*8650*/  BSYNC B2 ;  /* 0x0000000000027941 */ /* 0x000fea0003800000 */
.L_x_28145:
        /* <DEDUP_REMOVED lines=16> */
.L_x_28151:
[----:B------:R-:W-:Y:S05]  /*8760*/  BSYNC B3 ;  /* 0x0000000000037941 */ /* 0x000fea0003800000 */
.L_x_28150:
        /* <DEDUP_REMOVED lines=44> */
.L_x_28149:
[----:B------:R-:W-:Y:S05]  /*8a30*/  BSYNC B2 ;  /* 0x0000000000027941 */ /* 0x000fea0003800000 */
.L_x_28148:
        /* <DEDUP_REMOVED lines=10> */
.L_x_28144:
[----:B------:R-:W-:Y:S05]  /*8ae0*/  BSYNC B1 ;  /* 0x0000000000017941 */ /* 0x000fea0003800000 */
.L_x_28143:
        /* <DEDUP_REMOVED lines=18> */
.L_x_28155:
[----:B------:R-:W-:Y:S02]  /*8c10*/  IMAD.MOV.U32 R72, RZ, RZ, R148 ;  /* 0x000000ffff487224 */ /* 0x000fe400078e0094 */
.L_x_28156:
[----:B------:R-:W-:Y:S05]  /*8c20*/  BSYNC B2 ;  /* 0x0000000000027941 */ /* 0x000fea0003800000 */
.L_x_28154:
        /* <DEDUP_REMOVED lines=16> */
.L_x_28160:
[----:B------:R-:W-:Y:S05]  /*8d30*/  BSYNC B3 ;  /* 0x0000000000037941 */ /* 0x000fea0003800000 */
.L_x_28159:
        /* <DEDUP_REMOVED lines=44> */
.L_x_28158:
[----:B------:R-:W-:Y:S05]  /*9000*/  BSYNC B2 ;  /* 0x0000000000027941 */ /* 0x000fea0003800000 */
.L_x_28157:
        /* <DEDUP_REMOVED lines=10> */
.L_x_28153:
[----:B------:R-:W-:Y:S05]  /*90b0*/  BSYNC B1 ;  /* 0x0000000000017941 */ /* 0x000fea0003800000 */
.L_x_28152:
        /* <DEDUP_REMOVED lines=18> */
.L_x_28164:
[----:B------:R-:W-:Y:S02]  /*91e0*/  IMAD.MOV.U32 R72, RZ, RZ, R148 ;  /* 0x000000ffff487224 */ /* 0x000fe400078e0094 */
.L_x_28165:
[----:B------:R-:W-:Y:S05]  /*91f0*/  BSYNC B2 ;  /* 0x0000000000027941 */ /* 0x000fea0003800000 */
.L_x_28163:
        /* <DEDUP_REMOVED lines=16> */
.L_x_28169:
[----:B------:R-:W-:Y:S05]  /*9300*/  BSYNC B3 ;  /* 0x0000000000037941 */ /* 0x000fea0003800000 */
.L_x_28168:
        /* <DEDUP_REMOVED lines=44> */
.L_x_28167:
[----:B------:R-:W-:Y:S05]  /*95d0*/  BSYNC B2 ;  /* 0x0000000000027941 */ /* 0x000fea0003800000 */
.L_x_28166:
        /* <DEDUP_REMOVED lines=10> */
.L_x_28162:
[----:B------:R-:W-:Y:S05]  /*9680*/  BSYNC B1 ;  /* 0x0000000000017941 */ /* 0x000fea0003800000 */
.L_x_28161:
        /* <DEDUP_REMOVED lines=18> */
.L_x_28173:
[----:B------:R-:W-:Y:S02]  /*97b0*/  IMAD.MOV.U32 R72, RZ, RZ, R148 ;  /* 0x000000ffff487224 */ /* 0x000fe400078e0094 */
.L_x_28174:
[----:B------:R-:W-:Y:S05]  /*97c0*/  BSYNC B2 ;  /* 0x0000000000027941 */ /* 0x000fea0003800000 */
.L_x_28172:
        /* <DEDUP_REMOVED lines=16> */
.L_x_28178:
[----:B------:R-:W-:Y:S05]  /*98d0*/  BSYNC B3 ;  /* 0x0000000000037941 */ /* 0x000fea0003800000 */
.L_x_28177:
        /* <DEDUP_REMOVED lines=44> */
.L_x_28176:
[----:B------:R-:W-:Y:S05]  /*9ba0*/  BSYNC B2 ;  /* 0x0000000000027941 */ /* 0x000fea0003800000 */
.L_x_28175:
        /* <DEDUP_REMOVED lines=10> */
.L_x_28171:
[----:B------:R-:W-:Y:S05]  /*9c50*/  BSYNC B1 ;  /* 0x0000000000017941 */ /* 0x000fea0003800000 */
.L_x_28170:
        /* <DEDUP_REMOVED lines=29> */
.L_x_28180:
[----:B------:R-:W-:Y:S05]  /*9e30*/  BSYNC B1 ;  /* 0x0000000000017941 */ /* 0x000fea0003800000 */
.L_x_28179:
        /* <DEDUP_REMOVED lines=22> */
.L_x_28184:
[----:B------:R-:W-:Y:S02]  /*9fa0*/  MOV R74, R148 ;  /* 0x00000094004a7202 */ /* 0x000fe40000000f00 */
.L_x_28185:
[----:B------:R-:W-:Y:S05]  /*9fb0*/  BSYNC B2 ;  /* 0x0000000000027941 */ /* 0x000fea0003800000 */
.L_x_28183:
        /* <DEDUP_REMOVED lines=16> */
.L_x_28189:
[----:B------:R-:W-:Y:S05]  /*a0c0*/  BSYNC B3 ;  /* 0x0000000000037941 */ /* 0x000fea0003800000 */
.L_x_28188:
        /* <DEDUP_REMOVED lines=44> */
.L_x_28187:
[----:B------:R-:W-:Y:S05]  /*a390*/  BSYNC B2 ;  /* 0x0000000000027941 */ /* 0x000fea0003800000 */
.L_x_28186:
        /* <DEDUP_REMOVED lines=10> */
.L_x_28182:
[----:B0-----:R-:W-:Y:S05]  /*a440*/  BSYNC B1 ;  /* 0x0000000000017941 */ /* 0x001fea0003800000 */
.L_x_28181:
        /* <DEDUP_REMOVED lines=18> */
.L_x_28193:
[----:B------:R-:W-:Y:S02]  /*a570*/  MOV R74, R148 ;  /* 0x00000094004a7202 */ /* 0x000fe40000000f00 */
.L_x_28194:
[----:B------:R-:W-:Y:S05]  /*a580*/  BSYNC B2 ;  /* 0x0000000000027941 */ /* 0x000fea0003800000 */
.L_x_28192:
        /* <DEDUP_REMOVED lines=16> */
.L_x_28198:
[----:B------:R-:W-:Y:S05]  /*a690*/  BSYNC B3 ;  /* 0x0000000000037941 */ /* 0x000fea0003800000 */
.L_x_28197:
        /* <DEDUP_REMOVED lines=44> */
.L_x_28196:
[----:B------:R-:W-:Y:S05]  /*a960*/  BSYNC B2 ;  /* 0x0000000000027941 */ /* 0x000fea0003800000 */
.L_x_28195:
        /* <DEDUP_REMOVED lines=10> */
.L_x_28191:
[----:B------:R-:W-:Y:S05]  /*aa10*/  BSYNC B1 ;  /* 0x0000000000017941 */ /* 0x000fea0003800000 */
.L_x_28190:
        /* <DEDUP_REMOVED lines=18> */
.L_x_28202:
[----:B------:R-:W-:Y:S02]  /*ab40*/  MOV R74, R148 ;  /* 0x00000094004a7202 */ /* 0x000fe40000000f00 */
.L_x_28203:
[----:B------:R-:W-:Y:S05]  /*ab50*/  BSYNC B2 ;  /* 0x0000000000027941 */ /* 0x000fea0003800000 */
.L_x_28201:
        /* <DEDUP_REMOVED lines=16> */
.L_x_28207:
[----:B------:R-:W-:Y:S05]  /*ac60*/  BSYNC B3 ;  /* 0x0000000000037941 */ /* 0x000fea0003800000 */
.L_x_28206:
        /* <DEDUP_REMOVED lines=44> */
.L_x_28205:
[----:B------:R-:W-:Y:S05]  /*af30*/  BSYNC B2 ;  /* 0x0000000000027941 */ /* 0x000fea0003800000 */
.L_x_28204:
        /* <DEDUP_REMOVED lines=10> */
.L_x_28200:
[----:B------:R-:W-:Y:S05]  /*afe0*/  BSYNC B1 ;  /* 0x0000000000017941 */ /* 0x000fea0003800000 */
.L_x_28199:
        /* <DEDUP_REMOVED lines=18> */
.L_x_28211:
[----:B------:R-:W-:Y:S02]  /*b110*/  MOV R74, R148 ;  /* 0x00000094004a7202 */ /* 0x000fe40000000f00 */
.L_x_28212:
[----:B------:R-:W-:Y:S05]  /*b120*/  BSYNC B2 ;  /* 0x0000000000027941 */ /* 0x000fea0003800000 */
.L_x_28210:
        /* <DEDUP_REMOVED lines=16> */
.L_x_28216:
[----:B------:R-:W-:Y:S05]  /*b230*/  BSYNC B3 ;  /* 0x0000000000037941 */ /* 0x000fea0003800000 */
.L_x_28215:
        /* <DEDUP_REMOVED lines=44> */
.L_x_28214:
[----:B------:R-:W-:Y:S05]  /*b500*/  BSYNC B2 ;  /* 0x0000000000027941 */ /* 0x000fea0003800000 */
.L_x_28213:
        /* <DEDUP_REMOVED lines=10> */
.L_x_28209:
[----:B------:R-:W-:Y:S05]  /*b5b0*/  BSYNC B1 ;  /* 0x0000000000017941 */ /* 0x000fea0003800000 */
.L_x_28208:
        /* <DEDUP_REMOVED lines=18> */
.L_x_28220:
[----:B------:R-:W-:Y:S02]  /*b6e0*/  IMAD.MOV.U32 R74, RZ, RZ, R148 ;  /* 0x000000ffff4a7224 */ /* 0x000fe400078e0094 */
.L_x_28221:
[----:B------:R-:W-:Y:S05]  /*b6f0*/  BSYNC B2 ;  /* 0x0000000000027941 */ /* 0x000fea0003800000 */
.L_x_28219:
        /* <DEDUP_REMOVED lines=16> */
.L_x_28225:
[----:B------:R-:W-:Y:S05]  /*b800*/  BSYNC B3 ;  /* 0x0000000000037941 */ /* 0x000fea0003800000 */
.L_x_28224:
        /* <DEDUP_REMOVED lines=44> */
.L_x_28223:
[----:B------:R-:W-:Y:S05]  /*bad0*/  BSYNC B2 ;  /* 0x0000000000027941 */ /* 0x000fea0003800000 */
.L_x_28222:
        /* <DEDUP_REMOVED lines=10> */
.L_x_28218:
[----:B------:R-:W-:Y:S05]  /*bb80*/  BSYNC B1 ;  /* 0x0000000000017941 */ /* 0x000fea0003800000 */
.L_x_28217:
        /* <DEDUP_REMOVED lines=18> */
.L_x_28229:
[----:B------:R-:W-:Y:S02]  /*bcb0*/  IMAD.MOV.U32 R74, RZ, RZ, R148 ;  /* 0x000000ffff4a7224 */ /* 0x000fe400078e0094 */
.L_x_28230:
[----:B------:R-:W-:Y:S05]  /*bcc0*/  BSYNC B2 ;  /* 0x0000000000027941 */ /* 0x000fea0003800000 */
.L_x_28228:
        /* <DEDUP_REMOVED lines=16> */
.L_x_28234:
[----:B------:R-:W-:Y:S05]  /*bdd0*/  BSYNC B3 ;  /* 0x0000000000037941 */ /* 0x000fea0003800000 */
.L_x_28233:
        /* <DEDUP_REMOVED lines=44> */
.L_x_28232:
[----:B------:R-:W-:Y:S05]  /*c0a0*/  BSYNC B2 ;  /* 0x0000000000027941 */ /* 0x000fea0003800000 */
.L_x_28231:
        /* <DEDUP_REMOVED lines=10> */
.L_x_28227:
[----:B------:R-:W-:Y:S05]  /*c150*/  BSYNC B1 ;  /* 0x0000000000017941 */ /* 0x000fea0003800000 */
.L_x_28226:
        /* <DEDUP_REMOVED lines=18> */
.L_x_28238:
[----:B------:R-:W-:Y:S02]  /*c280*/  IMAD.MOV.U32 R74, RZ, RZ, R148 ;  /* 0x000000ffff4a7224 */ /* 0x000fe400078e0094 */
.L_x_28239:
[----:B------:R-:W-:Y:S05]  /*c290*/  BSYNC B2 ;  /* 0x0000000000027941 */ /* 0x000fea0003800000 */
.L_x_28237:
        /* <DEDUP_REMOVED lines=16> */
.L_x_28243:
[----:B------:R-:W-:Y:S05]  /*c3a0*/  BSYNC B3 ;  /* 0x0000000000037941 */ /* 0x000fea0003800000 */
.L_x_28242:
        /* <DEDUP_REMOVED lines=44> */
.L_x_28241:
[----:B------:R-:W-:Y:S05]  /*c670*/  BSYNC B2 ;  /* 0x0000000000027941 */ /* 0x000fea0003800000 */
.L_x_28240:
        /* <DEDUP_REMOVED lines=10> */
.L_x_28236:
[----:B------:R-:W-:Y:S05]  /*c720*/  BSYNC B1 ;  /* 0x0000000000017941 */ /* 0x000fea0003800000 */
.L_x_28235:
        /* <DEDUP_REMOVED lines=18> */
.L_x_28247:
[----:B------:R-:W-:Y:S02]  /*c850*/  IMAD.MOV.U32 R74, RZ, RZ, R148 ;  /* 0x000000ffff4a7224 */ /* 0x000fe400078e0094 */
.L_x_28248:
[----:B------:R-:W-:Y:S05]  /*c860*/  BSYNC B2 ;  /* 0x0000000000027941 */ /* 0x000fea0003800000 */
.L_x_28246:
        /* <DEDUP_REMOVED lines=16> */
.L_x_28252:
[----:B------:R-:W-:Y:S05]  /*c970*/  BSYNC B3 ;  /* 0x0000000000037941 */ /* 0x000fea0003800000 */
.L_x_28251:
        /* <DEDUP_REMOVED lines=44> */
.L_x_28250:
[----:B------:R-:W-:Y:S05]  /*cc40*/  BSYNC B2 ;  /* 0x0000000000027941 */ /* 0x000fea0003800000 */
.L_x_28249:
        /* <DEDUP_REMOVED lines=10> */
.L_x_28245:
[----:B------:R-:W-:Y:S05]  /*ccf0*/  BSYNC B1 ;  /* 0x0000000000017941 */ /* 0x000fea0003800000 */
.L_x_28244:
        /* <DEDUP_REMOVED lines=29> */
.L_x_28254:
[----:B------:R-:W-:Y:S05]  /*ced0*/  BSYNC B1 ;  /* 0x0000000000017941 */ /* 0x000fea0003800000 */
.L_x_28253:
        /* <DEDUP_REMOVED lines=22> */
.L_x_28258:
[----:B------:R-:W-:Y:S02]  /*d040*/  IMAD.MOV.U32 R70, RZ, RZ, R148 ;  /* 0x000000ffff467224 */ /* 0x000fe400078e0094 */
.L_x_28259:
[----:B------:R-:W-:Y:S05]  /*d050*/  BSYNC B2 ;  /* 0x0000000000027941 */ /* 0x000fea0003800000 */
.L_x_28257:
        /* <DEDUP_REMOVED lines=16> */
.L_x_28263:
[----:B------:R-:W-:Y:S05]  /*d160*/  BSYNC B3 ;  /* 0x0000000000037941 */ /* 0x000fea0003800000 */
.L_x_28262:
        /* <DEDUP_REMOVED lines=44> */
.L_x_28261:
[----:B------:R-:W-:Y:S05]  /*d430*/  BSYNC B2 ;  /* 0x0000000000027941 */ /* 0x000fea0003800000 */
.L_x_28260:
        /* <DEDUP_REMOVED lines=10> */
.L_x_28256:
[----:B0-----:R-:W-:Y:S05]  /*d4e0*/  BSYNC B1 ;  /* 0x0000000000017941 */ /* 0x001fea0003800000 */
.L_x_28255:
        /* <DEDUP_REMOVED lines=18> */
.L_x_28267:
[----:B------:R-:W-:Y:S02]  /*d610*/  IMAD.MOV.U32 R70, RZ, RZ, R148 ;  /* 0x000000ffff467224 */ /* 0x000fe400078e0094 */
.L_x_28268:
[----:B------:R-:W-:Y:S05]  /*d620*/  BSYNC B2 ;  /* 0x0000000000027941 */ /* 0x000fea0003800000 */
.L_x_28266:
        /* <DEDUP_REMOVED lines=16> */
.L_x_28272:
[----:B------:R-:W-:Y:S05]  /*d730*/  BSYNC B3 ;  /* 0x0000000000037941 */ /* 0x000fea0003800000 */
.L_x_28271:
        /* <DEDUP_REMOVED lines=44> */
.L_x_28270:
[----:B------:R-:W-:Y:S05]  /*da00*/  BSYNC B2 ;  /* 0x0000000000027941 */ /* 0x000fea0003800000 */
.L_x_28269:
        /* <DEDUP_REMOVED lines=10> */
.L_x_28265:
[----:B------:R-:W-:Y:S05]  /*dab0*/  BSYNC B1 ;  /* 0x0000000000017941 */ /* 0x000fea0003800000 */
.L_x_28264:
        /* <DEDUP_REMOVED lines=18> */
.L_x_28276:
[----:B------:R-:W-:Y:S02]  /*dbe0*/  IMAD.MOV.U32 R70, RZ, RZ, R148 ;  /* 0x000000ffff467224 */ /* 0x000fe400078e0094 */
.L_x_28277:
[----:B------:R-:W-:Y:S05]  /*dbf0*/  BSYNC B2 ;  /* 0x0000000000027941 */ /* 0x000fea0003800000 */
.L_x_28275:
        /* <DEDUP_REMOVED lines=16> */
.L_x_28281:
[----:B------:R-:W-:Y:S05]  /*dd00*/  BSYNC B3 ;  /* 0x0000000000037941 */ /* 0x000fea0003800000 */
.L_x_28280:
        /* <DEDUP_REMOVED lines=44> */
.L_x_28279:
[----:B------:R-:W-:Y:S05]  /*dfd0*/  BSYNC B2 ;  /* 0x0000000000027941 */ /* 0x000fea0003800000 */
.L_x_28278:
        /* <DEDUP_REMOVED lines=10> */
.L_x_28274:
[----:B------:R-:W-:Y:S05]  /*e080*/  BSYNC B1 ;  /* 0x0000000000017941 */ /* 0x000fea0003800000 */
.L_x_28273:
        /* <DEDUP_REMOVED lines=18> */
.L_x_28285:
[----:B------:R-:W-:Y:S02]  /*e1b0*/  IMAD.MOV.U32 R70, RZ, RZ, R148 ;  /* 0x000000ffff467224 */ /* 0x000fe400078e0094 */
.L_x_28286:
[----:B------:R-:W-:Y:S05]  /*e1c0*/  BSYNC B2 ;  /* 0x0000000000027941 */ /* 0x000fea0003800000 */
.L_x_28284:
        /* <DEDUP_REMOVED lines=16> */
.L_x_28290:
[----:B------:R-:W-:Y:S05]  /*e2d0*/  BSYNC B3 ;  /* 0x0000000000037941 */ /* 0x000fea0003800000 */
.L_x_28289:
        /* <DEDUP_REMOVED lines=44> */
.L_x_28288:
[----:B------:R-:W-:Y:S05]  /*e5a0*/  BSYNC B2 ;  /* 0x0000000000027941 */ /* 0x000fea0003800000 */
.L_x_28287:
        /* <DEDUP_REMOVED lines=10> */
.L_x_28283:
[----:B------:R-:W-:Y:S05]  /*e650*/  BSYNC B1 ;  /* 0x0000000000017941 */ /* 0x000fea0003800000 */
.L_x_28282:
        /* <DEDUP_REMOVED lines=18> */
.L_x_28294:
[----:B------:R-:W-:Y:S02]  /*e780*/  IMAD.MOV.U32 R70, RZ, RZ, R148 ;  /* 0x000000ffff467224 */ /* 0x000fe400078e0094 */
.L_x_28295:
[----:B------:R-:W-:Y:S05]  /*e790*/  BSYNC B2 ;  /* 0x0000000000027941 */ /* 0x000fea0003800000 */
.L_x_28293:
        /* <DEDUP_REMOVED lines=16> */
.L_x_28299:
[----:B------:R-:W-:Y:S05]  /*e8a0*/  BSYNC B3 ;  /* 0x0000000000037941 */ /* 0x000fea0003800000 */
.L_x_28298:
        /* <DEDUP_REMOVED lines=44> */
.L_x_28297:
[----:B------:R-:W-:Y:S05]  /*eb70*/  BSYNC B2 ;  /* 0x0000000000027941 */ /* 0x000fea0003800000 */
.L_x_28296:
        /* <DEDUP_REMOVED lines=10> */
.L_x_28292:
[----:B------:R-:W-:Y:S05]  /*ec20*/  BSYNC B1 ;  /* 0x0000000000017941 */ /* 0x000fea0003800000 */
.L_x_28291:
        /* <DEDUP_REMOVED lines=18> */
.L_x_28303:
[----:B------:R-:W-:Y:S02]  /*ed50*/  IMAD.MOV.U32 R70, RZ, RZ, R148 ;  /* 0x000000ffff467224 */ /* 0x000fe400078e0094 */
.L_x_28304:
[----:B------:R-:W-:Y:S05]  /*ed60*/  BSYNC B2 ;  /* 0x0000000000027941 */ /* 0x000fea0003800000 */
.L_x_28302:
        /* <DEDUP_REMOVED lines=16> */
.L_x_28308:
[----:B------:R-:W-:Y:S05]  /*ee70*/  BSYNC B3 ;  /* 0x0000000000037941 */ /* 0x000fea0003800000 */
.L_x_28307:
        /* <DEDUP_REMOVED lines=44> */
.L_x_28306:
[----:B------:R-:W-:Y:S05]  /*f140*/  BSYNC B2 ;  /* 0x0000000000027941 */ /* 0x000fea0003800000 */
.L_x_28305:
        /* <DEDUP_REMOVED lines=10> */
.L_x_28301:
[----:B------:R-:W-:Y:S05]  /*f1f0*/  BSYNC B1 ;  /* 0x0000000000017941 */ /* 0x000fea0003800000 */
.L_x_28300:
        /* <DEDUP_REMOVED lines=18> */
.L_x_28312:
[----:B------:R-:W-:Y:S02]  /*f320*/  IMAD.MOV.U32 R70, RZ, RZ, R148 ;  /* 0x000000ffff467224 */ /* 0x000fe400078e0094 */
.L_x_28313:
[----:B------:R-:W-:Y:S05]  /*f330*/  BSYNC B2 ;  /* 0x0000000000027941 */ /* 0x000fea0003800000 */
.L_x_28311:
        /* <DEDUP_REMOVED lines=16> */
.L_x_28317:
[----:B------:R-:W-:Y:S05]  /*f440*/  BSYNC B3 ;  /* 0x0000000000037941 */ /* 0x000fea0003800000 */
.L_x_28316:
        /* <DEDUP_REMOVED lines=44> */
.L_x_28315:
[----:B------:R-:W-:Y:S05]  /*f710*/  BSYNC B2 ;  /* 0x0000000000027941 */ /* 0x000fea0003800000 */
.L_x_28314:
        /* <DEDUP_REMOVED lines=10> */
.L_x_28310:
[----:B------:R-:W-:Y:S05]  /*f7c0*/  BSYNC B1 ;  /* 0x0000000000017941 */ /* 0x000fea0003800000 */
.L_x_28309:
        /* <DEDUP_REMOVED lines=18> */
.L_x_28321:
[----:B------:R-:W-:Y:S02]  /*f8f0*/  IMAD.MOV.U32 R152, RZ, RZ, R148 ;  /* 0x000000ffff987224 */ /* 0x000fe400078e0094 */
.L_x_28322:
[----:B------:R-:W-:Y:S05]  /*f900*/  BSYNC B2 ;  /* 0x0000000000027941 */ /* 0x000fea0003800000 */
.L_x_28320:
        /* <DEDUP_REMOVED lines=16> */
.L_x_28326:
[----:B------:R-:W-:Y:S05]  /*fa10*/  BSYNC B3 ;  /* 0x0000000000037941 */ /* 0x000fea0003800000 */
.L_x_28325:
        /* <DEDUP_REMOVED lines=43> */
[----:B------:R-:W-:Y:S02]  /*fcd0*/  LOP3.LUT R144, R65, UR26, R144, 0x96, !PT ;  /* 0x0000001a41907c12 */ /* 0x000fe4000f8e9690 */
.L_x_28324:
[----:B------:R-:W-:Y:S05]  /*fce0*/  BSYNC B2 ;  /* 0x0000000000027941 */ /* 0x000fea0003800000 */
.L_x_28323:
        /* <DEDUP_REMOVED lines=10> */
.L_x_28319:
[----:B------:R-:W-:Y:S05]  /*fd90*/  BSYNC B1 ;  /* 0x0000000000017941 */ /* 0x000fea0003800000 */
.L_x_28318:
        /* <DEDUP_REMOVED lines=27> */
.L_x_28328:
[----:B------:R-:W-:Y:S05]  /*ff50*/  BSYNC B1 ;  /* 0x0000000000017941 */ /* 0x000fea0003800000 */
.L_x_28327:
[----:B------:R-:W-:Y:S01]  /*ff60*/  @P2 MOV R69, 0x10 ;  /* 0x0000001000452802 */ /* 0x000fe20000000f00 */
[----:B0-----:R-:W-:-:S04]  /*ff70*/  @P0 IMAD.WIDE.U32 R66, R157, R156, c[0x0][0x180] ;  /* 0x000060009d420625 */ /* 0x001fc800078e009c */
        /* <DEDUP_REMOVED lines=22> */
.L_x_28332:
[----:B------:R-:W-:Y:S02]  /*100e0*/  IMAD.MOV.U32 R152, RZ, RZ, R148 ;  /* 0x000000ffff987224 */ /* 0x000fe400078e0094 */
.L_x_28333:
[----:B------:R-:W-:Y:S05]  /*100f0*/  BSYNC B2 ;  /* 0x0000000000027941 */ /* 0x000fea0003800000 */
.L_x_28331:
        /* <DEDUP_REMOVED lines=16> */
.L_x_28337:
[----:B------:R-:W-:Y:S05]  /*10200*/  BSYNC B3 ;  /* 0x0000000000037941 */ /* 0x000fea0003800000 */
.L_x_28336:
        /* <DEDUP_REMOVED lines=44> */
.L_x_28335:
[----:B------:R-:W-:Y:S05]  /*104d0*/  BSYNC B2 ;  /* 0x0000000000027941 */ /* 0x000fea0003800000 */
.L_x_28334:
        /* <DEDUP_REMOVED lines=10> */
.L_x_28330:
[----:B0-----:R-:W-:Y:S05]  /*10580*/  BSYNC B1 ;  /* 0x0000000000017941 */ /* 0x001fea0003800000 */
.L_x_28329:
        /* <DEDUP_REMOVED lines=18> */
.L_x_28341:
[----:B------:R-:W-:Y:S02]  /*106b0*/  IMAD.MOV.U32 R152, RZ, RZ, R148 ;  /* 0x000000ffff987224 */ /* 0x000fe400078e0094 */
.L_x_28342:
[----:B------:R-:W-:Y:S05]  /*106c0*/  BSYNC B2 ;  /* 0x0000000000027941 */ /* 0x000fea0003800000 */
.L_x_28340:
        /* <DEDUP_REMOVED lines=16> */
.L_x_28346:
[----:B------:R-:W-:Y:S05]  /*107d0*/  BSYNC B3 ;  /* 0x0000000000037941 */ /* 0x000fea0003800000 */
.L_x_28345:
        /* <DEDUP_REMOVED lines=43> */
[----:B------:R-:W-:Y:S02]  /*10a90*/  IMAD.MOV.U32 R67, RZ, RZ, RZ ;  /* 0x000000ffff437224 */ /* 0x000fe400078e00ff */
.L_x_28344:
[----:B------:R-:W-:Y:S05]  /*10aa0*/  BSYNC B2 ;  /* 0x0000000000027941 */ /* 0x000fea0003800000 */
.L_x_28343:
        /* <DEDUP_REMOVED lines=10> */
.L_x_28339:
[----:B------:R-:W-:Y:S05]  /*10b50*/  BSYNC B1 ;  /* 0x0000000000017941 */ /* 0x000fea0003800000 */
.L_x_28338:
        /* <DEDUP_REMOVED lines=18> */
.L_x_28350:
[----:B------:R-:W-:Y:S02]  /*10c80*/  IMAD.MOV.U32 R152, RZ, RZ, R148 ;  /* 0x000000ffff987224 */ /* 0x000fe400078e0094 */
.L_x_28351:
[----:B------:R-:W-:Y:S05]  /*10c90*/  BSYNC B2 ;  /* 0x0000000000027941 */ /* 0x000fea0003800000 */
.L_x_28349:
        /* <DEDUP_REMOVED lines=16> */
.L_x_28355:
[----:B------:R-:W-:Y:S05]  /*10da0*/  BSYNC B3 ;  /* 0x0000000000037941 */ /* 0x000fea0003800000 */
.L_x_28354:
        /* <DEDUP_REMOVED lines=44> */
.L_x_28353:
[----:B------:R-:W-:Y:S05]  /*11070*/  BSYNC B2 ;  /* 0x0000000000027941 */ /* 0x000fea0003800000 */
.L_x_28352:
[----:B------:R-:W0:Y:S01]  /*11080*/  I2F.U32 R66, R152 ;  /* 0x0000009800427306 */ /* 0x000e220000201000 */
[----:B------:R-:W-:-:S10]  /*11090*/  HFMA2.MMA R67, -RZ, RZ, 0.1171875, 0 ;  /* 0x2f800000ff437435 */ /* 0x000fd400000001ff */
[----:B0-----:R-:W-:Y:S01]  /*110a0*/  FFMA.FTZ R66, R66, R67, 1.1641532182693481445e-10 ;  /* 0x2f00000042427423 */ /* 0x001fe20000010043 */
[----:B-----5:R-:W-:-:S04]  /*110b0*/  HADD2.F32 R67, -RZ, R57.H0_H0 ;  /* 0x20000039ff437230 */ /* 0x020fc80000004100 */
[----:B------:R-:W-:Y:S01]  /*110c0*/  FSETP.GTU.FTZ.AND P1, PT, R66, c[0x0][0x1e4], PT ;  /* 0x0000790042007a0b */ /* 0x000fe20003f3c000 */
[----:B------:R-:W-:-:S03]  /*110d0*/  FMUL.FTZ R67, R67, c[0x0][0x1ec] ;  /* 0x00007b0043437a20 */ /* 0x000fc60000410000 */
[----:B------:R-:W-:Y:S01]  /*110e0*/  SEL R136, RZ, 0x1, P1 ;  /* 0x00000001ff887807 */ /* 0x000fe20000800000 */
[----:B------:R-:W-:-:S05]  /*110f0*/  FMUL.FTZ R67, R67, c[0x0][0x1e8] ;  /* 0x00007a0043437a20 */ /* 0x000fca0000410000 */
[----:B------:R-:W-:-:S05]  /*11100*/  FSEL R66, R67, RZ, !P1 ;  /* 0x000000ff43427208 */ /* 0x000fca0004800000 */
[----:B------:R-:W-:Y:S02]  /*11110*/  @P0 FADD.FTZ R66, R50, R66 ;  /* 0x0000004232420221 */ /* 0x000fe40000010000 */
.L_x_28348:
[----:B------:R-:W-:Y:S05]  /*11120*/  BSYNC B1 ;  /* 0x0000000000017941 */ /* 0x000fea0003800000 */
.L_x_28347:
        /* <DEDUP_REMOVED lines=18> */
.L_x_28359:
[----:B------:R-:W-:Y:S02]  /*11250*/  IMAD.MOV.U32 R152, RZ, RZ, R148 ;  /* 0x000000ffff987224 */ /* 0x000fe400078e0094 */
.L_x_28360:
[----:B------:R-:W-:Y:S05]  /*11260*/  BSYNC B2 ;  /* 0x0000000000027941 */ /* 0x000fea0003800000 */
.L_x_28358:
        /* <DEDUP_REMOVED lines=16> */
.L_x_28364:
[----:B------:R-:W-:Y:S05]  /*11370*/  BSYNC B3 ;  /* 0x0000000000037941 */ /* 0x000fea0003800000 */
.L_x_28363:
        /* <DEDUP_REMOVED lines=44> */
.L_x_28362:
[----:B------:R-:W-:Y:S05]  /*11640*/  BSYNC B2 ;  /* 0x0000000000027941 */ /* 0x000fea0003800000 */
.L_x_28361:
[----:B------:R-:W0:Y:S01]  /*11650*/  I2F.U32 R67, R152 ;  /* 0x0000009800437306 */ /* 0x000e220000201000 */
[----:B------:R-:W-:-:S10]  /*11660*/  HFMA2.MMA R68, -RZ, RZ, 0.1171875, 0 ;  /* 0x2f800000ff447435 */ /* 0x000fd400000001ff */
[----:B0-----:R-:W-:Y:S01]  /*11670*/  FFMA.FTZ R67, R67, R68, 1.1641532182693481445e-10 ;  /* 0x2f00000043437423 */ /* 0x001fe20000010044 */
[----:B-----5:R-:W-:-:S04]  /*11680*/  HADD2.F32 R68, -RZ, R57.H1_H1 ;  /* 0x30000039ff447230 */ /* 0x020fc80000004100 */
[----:B------:R-:W-:Y:S01]  /*11690*/  FSETP.GTU.FTZ.AND P1, PT, R67, c[0x0][0x1e4], PT ;  /* 0x0000790043007a0b */ /* 0x000fe20003f3c000 */
[----:B------:R-:W-:-:S03]  /*116a0*/  FMUL.FTZ R68, R68, c[0x0][0x1ec] ;  /* 0x00007b0044447a20 */ /* 0x000fc60000410000 */
[----:B------:R-:W-:Y:S01]  /*116b0*/  SEL R137, RZ, 0x1, P1 ;  /* 0x00000001ff897807 */ /* 0x000fe20000800000 */
[----:B------:R-:W-:-:S05]  /*116c0*/  FMUL.FTZ R68, R68, c[0x0][0x1e8] ;  /* 0x00007a0044447a20 */ /* 0x000fca0000410000 */
[----:B------:R-:W-:-:S05]  /*116d0*/  FSEL R67, R68, RZ, !P1 ;  /* 0x000000ff44437208 */ /* 0x000fca0004800000 */
[----:B------:R-:W-:Y:S02]  /*116e0*/  @P0 FADD.FTZ R67, R51, R67 ;  /* 0x0000004333430221 */ /* 0x000fe40000010000 */
.L_x_28357:
[----:B------:R-:W-:Y:S05]  /*116f0*/  BSYNC B1 ;  /* 0x0000000000017941 */ /* 0x000fea0003800000 */
.L_x_28356:
        /* <DEDUP_REMOVED lines=18> */
.L_x_28368:
[----:B------:R-:W-:Y:S02]  /*11820*/  IMAD.MOV.U32 R152, RZ, RZ, R148 ;  /* 0x000000ffff987224 */ /* 0x000fe400078e0094 */
.L_x_28369:
[----:B------:R-:W-:Y:S05]  /*11830*/  BSYNC B2 ;  /* 0x0000000000027941 */ /* 0x000fea0003800000 */
.L_x_28367:
        /* <DEDUP_REMOVED lines=16> */
.L_x_28373:
[----:B------:R-:W-:Y:S05]  /*11940*/  BSYNC B3 ;  /* 0x0000000000037941 */ /* 0x000fea0003800000 */
.L_x_28372:
        /* <DEDUP_REMOVED lines=44> */
.L_x_28371:
[----:B------:R-:W-:Y:S05]  /*11c10*/  BSYNC B2 ;  /* 0x0000000000027941 */ /* 0x000fea0003800000 */
.L_x_28370:
[----:B------:R-:W0:Y:S01]  /*11c20*/  I2F.U32 R68, R152 ;  /* 0x0000009800447306 */ /* 0x000e220000201000 */
[----:B------:R-:W-:-:S10]  /*11c30*/  HFMA2.MMA R69, -RZ, RZ, 0.1171875, 0 ;  /* 0x2f800000ff457435 */ /* 0x000fd400000001ff */
[----:B0-----:R-:W-:Y:S01]  /*11c40*/  FFMA.FTZ R68, R68, R69, 1.1641532182693481445e-10 ;  /* 0x2f00000044447423 */ /* 0x001fe20000010045 */
[----:B------:R-:W-:-:S04]  /*11c50*/  HADD2.F32 R69, -RZ, R58.H0_H0 ;  /* 0x2000003aff457230 */ /* 0x000fc80000004100 */
[----:B------:R-:W-:Y:S01]  /*11c60*/  FSETP.GTU.FTZ.AND P1, PT, R68, c[0x0][0x1e4], PT ;  /* 0x0000790044007a0b */ /* 0x000fe20003f3c000 */
[----:B------:R-:W-:-:S03]  /*11c70*/  FMUL.FTZ R69, R69, c[0x0][0x1ec] ;  /* 0x00007b0045457a20 */ /* 0x000fc60000410000 */
[----:B------:R-:W-:Y:S01]  /*11c80*/  SEL R138, RZ, 0x1, P1 ;  /* 0x00000001ff8a7807 */ /* 0x000fe20000800000 */
[----:B------:R-:W-:-:S05]  /*11c90*/  FMUL.FTZ R69, R69, c[0x0][0x1e8] ;  /* 0x00007a0045457a20 */ /* 0x000fca0000410000 */
[----:B------:R-:W-:-:S05]  /*11ca0*/  FSEL R68, R69, RZ, !P1 ;  /* 0x000000ff45447208 */ /* 0x000fca0004800000 */
[----:B------:R-:W-:Y:S02]  /*11cb0*/  @P0 FADD.FTZ R68, R52, R68 ;  /* 0x0000004434440221 */ /* 0x000fe40000010000 */
.L_x_28366:
[----:B------:R-:W-:Y:S05]  /*11cc0*/  BSYNC B1 ;  /* 0x0000000000017941 */ /* 0x000fea0003800000 */
.L_x_28365:
        /* <DEDUP_REMOVED lines=18> */
.L_x_28377:
[----:B------:R-:W-:Y:S02]  /*11df0*/  IMAD.MOV.U32 R154, RZ, RZ, R148 ;  /* 0x000000ffff9a7224 */ /* 0x000fe400078e0094 */
.L_x_28378:
[----:B------:R-:W-:Y:S05]  /*11e00*/  BSYNC B2 ;  /* 0x0000000000027941 */ /* 0x000fea0003800000 */
.L_x_28376:
        /* <DEDUP_REMOVED lines=16> */
.L_x_28382:
[----:B------:R-:W-:Y:S05]  /*11f10*/  BSYNC B3 ;  /* 0x0000000000037941 */ /* 0x000fea0003800000 */
.L_x_28381:
        /* <DEDUP_REMOVED lines=44> */
.L_x_28380:
[----:B------:R-:W-:Y:S05]  /*121e0*/  BSYNC B2 ;  /* 0x0000000000027941 */ /* 0x000fea0003800000 */
.L_x_28379:
[----:B------:R-:W0:Y:S01]  /*121f0*/  I2F.U32 R69, R154 ;  /* 0x0000009a00457306 */ /* 0x000e220000201000 */
[----:B------:R-:W-:-:S10]  /*12200*/  HFMA2.MMA R70, -RZ, RZ, 0.1171875, 0 ;  /* 0x2f800000ff467435 */ /* 0x000fd400000001ff */
[----:B0-----:R-:W-:Y:S01]  /*12210*/  FFMA.FTZ R69, R69, R70, 1.1641532182693481445e-10 ;  /* 0x2f00000045457423 */ /* 0x001fe20000010046 */
[----:B------:R-:W-:-:S04]  /*12220*/  HADD2.F32 R70, -RZ, R58.H1_H1 ;  /* 0x3000003aff467230 */ /* 0x000fc80000004100 */
[----:B------:R-:W-:Y:S01]  /*12230*/  FSETP.GTU.FTZ.AND P1, PT, R69, c[0x0][0x1e4], PT ;  /* 0x0000790045007a0b */ /* 0x000fe20003f3c000 */
[----:B------:R-:W-:-:S03]  /*12240*/  FMUL.FTZ R70, R70, c[0x0][0x1ec] ;  /* 0x00007b0046467a20 */ /* 0x000fc60000410000 */
[----:B------:R-:W-:Y:S01]  /*12250*/  SEL R139, RZ, 0x1, P1 ;  /* 0x00000001ff8b7807 */ /* 0x000fe20000800000 */
[----:B------:R-:W-:-:S05]  /*12260*/  FMUL.FTZ R70, R70, c[0x0][0x1e8] ;  /* 0x00007a0046467a20 */ /* 0x000fca0000410000 */
[----:B------:R-:W-:-:S05]  /*12270*/  FSEL R69, R70, RZ, !P1 ;  /* 0x000000ff46457208 */ /* 0x000fca0004800000 */
[----:B------:R-:W-:Y:S02]  /*12280*/  @P0 FADD.FTZ R69, R53, R69 ;  /* 0x0000004535450221 */ /* 0x000fe40000010000 */
.L_x_28375:
[----:B------:R-:W-:Y:S05]  /*12290*/  BSYNC B1 ;  /* 0x0000000000017941 */ /* 0x000fea0003800000 */
.L_x_28374:
        /* <DEDUP_REMOVED lines=18> */
.L_x_28386:
[----:B------:R-:W-:Y:S02]  /*123c0*/  IMAD.MOV.U32 R154, RZ, RZ, R148 ;  /* 0x000000ffff9a7224 */ /* 0x000fe400078e0094 */
.L_x_28387:
[----:B------:R-:W-:Y:S05]  /*123d0*/  BSYNC B2 ;  /* 0x0000000000027941 */ /* 0x000fea0003800000 */
.L_x_28385:
        /* <DEDUP_REMOVED lines=16> */
.L_x_28391:
[----:B------:R-:W-:Y:S05]  /*124e0*/  BSYNC B3 ;  /* 0x0000000000037941 */ /* 0x000fea0003800000 */
.L_x_28390:
        /* <DEDUP_REMOVED lines=44> */
.L_x_28389:
[----:B------:R-:W-:Y:S05]  /*127b0*/  BSYNC B2 ;  /* 0x0000000000027941 */ /* 0x000fea0003800000 */
.L_x_28388:
        /* <DEDUP_REMOVED lines=10> */
.L_x_28384:
[----:B------:R-:W-:Y:S05]  /*12860*/  BSYNC B1 ;  /* 0x0000000000017941 */ /* 0x000fea0003800000 */
.L_x_28383:
        /* <DEDUP_REMOVED lines=18> */
.L_x_28395:
[----:B------:R-:W-:Y:S02]  /*12990*/  IMAD.MOV.U32 R161, RZ, RZ, R148 ;  /* 0x000000ffffa17224 */ /* 0x000fe400078e0094 */
.L_x_28396:
[----:B------:R-:W-:Y:S05]  /*129a0*/  BSYNC B2 ;  /* 0x0000000000027941 */ /* 0x000fea0003800000 */
.L_x_28394:
        /* <DEDUP_REMOVED lines=16> */
.L_x_28400:
[----:B------:R-:W-:Y:S05]  /*12ab0*/  BSYNC B3 ;  /* 0x0000000000037941 */ /* 0x000fea0003800000 */
.L_x_28399:
        /* <DEDUP_REMOVED lines=36> */
[----:B------:R-:W-:Y:S01]  /*12d00*/  IMAD.MOV.U32 R145, RZ, RZ, RZ ;  /* 0x000000ffff917224 */ /* 0x000fe200078e00ff */
[----:B------:R-:W-:Y:S01]  /*12d10*/  LOP3.LUT R71, R155, UR23, R152, 0x96, !PT ;  /* 0x000000179b477c12 */ /* 0x000fe2000f8e9698 */
[----:B------:R-:W-:-:S05]  /*12d20*/  IMAD.WIDE.U32 R152, R153, -0x326172a9, RZ ;  /* 0xcd9e8d5799987825 */ /* 0x000fca00078e00ff */
[----:B------:R-:W-:Y:S02]  /*12d30*/  LOP3.LUT R143, R153, UR25, R154, 0x96, !PT ;  /* 0x00000019998f7c12 */ /* 0x000fe4000f8e969a */
[----:B------:R-:W-:Y:S01]  /*12d40*/  MOV R148, R152 ;  /* 0x0000009800947202 */ /* 0x000fe20000000f00 */
[----:B------:R-:W-:-:S04]  /*12d50*/  IMAD.WIDE.U32 R152, R71, -0x2daee0ad, RZ ;  /* 0xd2511f5347987825 */ /* 0x000fc800078e00ff */
[----:B------:R-:W-:Y:S01]  /*12d60*/  IMAD.MOV.U32 R146, RZ, RZ, R152 ;  /* 0x000000ffff927224 */ /* 0x000fe200078e0098 */
[----:B------:R-:W-:Y:S02]  /*12d70*/  LOP3.LUT R144, R153, UR26, R144, 0x96, !PT ;  /* 0x0000001a99907c12 */ /* 0x000fe4000f8e9690 */
.L_x_28398:
[----:B------:R-:W-:Y:S05]  /*12d80*/  BSYNC B2 ;  /* 0x0000000000027941 */ /* 0x000fea0003800000 */
.L_x_28397:
        /* <DEDUP_REMOVED lines=10> */
.L_x_28393:
[----:B------:R-:W-:Y:S05]  /*12e30*/  BSYNC B1 ;  /* 0x0000000000017941 */ /* 0x000fea0003800000 */
.L_x_28392:
        /* <DEDUP_REMOVED lines=25> */
.L_x_28402:
[----:B------:R-:W-:Y:S05]  /*12fd0*/  BSYNC B1 ;  /* 0x0000000000017941 */ /* 0x000fea0003800000 */
.L_x_28401:
        /* <DEDUP_REMOVED lines=51> */
.L_x_28409:
        /* <DEDUP_REMOVED lines=116> */
.L_x_28410:
        /* <DEDUP_REMOVED lines=17> */
[----:B0-----:R-:W-:Y:S02]  /*13b60*/  IADD3 R158, R158, -0x1, RZ ;  /* 0xffffffff9e9e7810 */ /* 0x001fe40007ffe0ff */
[----:B------:R-:W-:Y:S02]  /*13b70*/  FSEL R153, R161, RZ, !P1 ;  /* 0x000000ffa1997208 */ /* 0x000fe40004800000 */
[----:B------:R-:W-:Y:S01]  /*13b80*/  LOP3.LUT R151, R151, 0x1f, RZ, 0xc0, !PT ;  /* 0x0000001f97977812 */ /* 0x000fe200078ec0ff */
[----:B------:R-:W-:Y:S02]  /*13b90*/  IMAD R158, R158, c[0x0][0x168], RZ ;  /* 0x00005a009e9e7a24 */ /* 0x000fe400078e02ff */
[C---:B------:R-:W-:Y:S01]  /*13ba0*/  FADD.FTZ R156, -R153.reuse, R103 ;  /* 0x00000067999c7221 */ /* 0x040fe20000010100 */
[----:B------:R-:W-:Y:S01]  /*13bb0*/  HADD2.F32 R103, -RZ, R27.H0_H0 ;  /* 0x2000001bff677230 */ /* 0x000fe20000004100 */
[C---:B------:R-:W-:Y:S01]  /*13bc0*/  FADD.FTZ R152, -R153.reuse, R102 ;  /* 0x0000006699987221 */ /* 0x040fe20000010100 */
[----:B------:R-:W-:Y:S01]  /*13bd0*/  SHF.R.S32.HI R155, RZ, 0x1f, R158 ;  /* 0x0000001fff9b7819 */ /* 0x000fe2000001149e */
[----:B------:R-:W-:-:S02]  /*13be0*/  FADD.FTZ R20, -R153, R20 ;  /* 0x0000001499147221 */ /* 0x000fc40000010100 */
[----:B------:R-:W-:Y:S01]  /*13bf0*/  FMUL.FTZ R154, R157, R152 ;  /* 0x000000989d9a7220 */ /* 0x000fe20000410000 */
[----:B------:R-:W-:Y:S01]  /*13c00*/  LEA.HI R102, R155, R158, RZ, 0x3 ;  /* 0x0000009e9b667211 */ /* 0x000fe200078f18ff */
[----:B------:R-:W-:Y:S01]  /*13c10*/  FMUL.FTZ R155, R157, R156 ;  /* 0x0000009c9d9b7220 */ /* 0x000fe20000410000 */
[----:B------:R-:W-:Y:S01]  /*13c20*/  HADD2.F32 R156, -RZ, R27.H1_H1 ;  /* 0x3000001bff9c7230 */ /* 0x000fe20000004100 */
[----:B------:R-:W-:Y:S01]  /*13c30*/  FADD.FTZ R152, -R153, R100 ;  /* 0x0000006499987221 */ /* 0x000fe20000010100 */
[----:B------:R-:W-:Y:S01]  /*13c40*/  LEA.HI.SX32 R151, R102, R151, 0x1d ;  /* 0x0000009766977211 */ /* 0x000fe200078feaff */
[----:B------:R-:W-:Y:S02]  /*13c50*/  FFMA.FTZ R100, R154, R103, R19 ;  /* 0x000000679a647223 */ /* 0x000fe40000010013 */
[----:B------:R-:W-:Y:S01]  /*13c60*/  FFMA.FTZ R103, R155, R156, R18 ;  /* 0x0000009c9b677223 */ /* 0x000fe20000010012 */
[----:B------:R-:W-:Y:S01]  /*13c70*/  HADD2.F32 R155, -RZ, R26.H0_H0 ;  /* 0x2000001aff9b7230 */ /* 0x000fe20000004100 */
[----:B------:R-:W-:-:S02]  /*13c80*/  FMUL.FTZ R154, R157, R152 ;  /* 0x000000989d9a7220 */ /* 0x000fc40000410000 */
[C---:B------:R-:W-:Y:S01]  /*13c90*/  FADD.FTZ R156, -R153.reuse, R101 ;  /* 0x00000065999c7221 */ /* 0x040fe20000010100 */
[----:B------:R-:W-:Y:S01]  /*13ca0*/  HADD2.F32 R101, -RZ, R25.H0_H0 ;  /* 0x20000019ff657230 */ /* 0x000fe20000004100 */
[----:B------:R-:W-:Y:S01]  /*13cb0*/  FADD.FTZ R152, -R153, R22 ;  /* 0x0000001699987221 */ /* 0x000fe20000010100 */
[----:B------:R-:W-:Y:S01]  /*13cc0*/  F2FP.PACK_AB R103, R103, R100 ;  /* 0x000000646767723e */ /* 0x000fe200000000ff */
[----:B------:R-:W-:Y:S02]  /*13cd0*/  FFMA.FTZ R22, R154, R155, R105 ;  /* 0x0000009b9a167223 */ /* 0x000fe40000010069 */
[C---:B------:R-:W-:Y:S01]  /*13ce0*/  FMUL.FTZ R155, R157.reuse, R156 ;  /* 0x0000009c9d9b7220 */ /* 0x040fe20000410000 */
[----:B------:R-:W-:Y:S01]  /*13cf0*/  HADD2.F32 R156, -RZ, R26.H1_H1 ;  /* 0x3000001aff9c7230 */ /* 0x000fe20000004100 */
[----:B------:R-:W-:Y:S02]  /*13d00*/  FMUL.FTZ R152, R157, R152 ;  /* 0x000000989d987220 */ /* 0x000fe40000410000 */
[----:B------:R-:W-:-:S02]  /*13d10*/  FADD.FTZ R154, -R153, R23 ;  /* 0x00000017999a7221 */ /* 0x000fc40000010100 */
[----:B------:R-:W-:Y:S02]  /*13d20*/  FFMA.FTZ R155, R155, R156, R104 ;  /* 0x0000009c9b9b7223 */ /* 0x000fe40000010068 */
[----:B------:R-:W-:Y:S01]  /*13d30*/  FFMA.FTZ R101, R152, R101, R107 ;  /* 0x0000006598657223 */ /* 0x000fe2000001006b */
[----:B------:R-:W-:Y:S01]  /*13d40*/  HADD2.F32 R152, -RZ, R25.H1_H1 ;  /* 0x30000019ff987230 */ /* 0x000fe20000004100 */
[----:B------:R-:W-:Y:S01]  /*13d50*/  FMUL.FTZ R23, R157, R154 ;  /* 0x0000009a9d177220 */ /* 0x000fe20000410000 */
[----:B------:R-:W-:Y:S01]  /*13d60*/  F2FP.PACK_AB R102, R155, R22 ;  /* 0x000000169b66723e */ /* 0x000fe200000000ff */
[----:B------:R-:W-:Y:S01]  /*13d70*/  FADD.FTZ R22, -R153, R21 ;  /* 0x0000001599167221 */ /* 0x000fe20000010100 */
[--C-:B------:R-:W-:Y:S01]  /*13d80*/  HADD2.F32 R21, -RZ, R24.reuse.H0_H0 ;  /* 0x20000018ff157230 */ /* 0x100fe20000004100 */
[----:B------:R-:W-:Y:S02]  /*13d90*/  FFMA.FTZ R152, R23, R152, R106 ;  /* 0x0000009817987223 */ /* 0x000fe4000001006a */
[C---:B------:R-:W-:Y:S01]  /*13da0*/  FMUL.FTZ R23, R157.reuse, R22 ;  /* 0x000000169d177220 */ /* 0x040fe20000410000 */
[----:B------:R-:W-:Y:S01]  /*13db0*/  HADD2.F32 R22, -RZ, R24.H1_H1 ;  /* 0x30000018ff167230 */ /* 0x000fe20000004100 */
[----:B------:R-:W-:Y:S01]  /*13dc0*/  FMUL.FTZ R20, R157, R20 ;  /* 0x000000149d147220 */ /* 0x000fe20000410000 */
[----:B------:R-:W-:Y:S01]  /*13dd0*/  F2FP.PACK_AB R101, R152, R101 ;  /* 0x000000659865723e */ /* 0x000fe200000000ff */
[----:B------:R-:W-:-:S02]  /*13de0*/  IMAD.MOV.U32 R152, RZ, RZ, 0x10 ;  /* 0x00000010ff987424 */ /* 0x000fc400078e00ff */
[----:B------:R-:W-:Y:S02]  /*13df0*/  FFMA.FTZ R20, R20, R21, R109 ;  /* 0x0000001514147223 */ /* 0x000fe4000001006d */
[----:B------:R-:W-:Y:S02]  /*13e00*/  FFMA.FTZ R23, R23, R22, R108 ;  /* 0x0000001617177223 */ /* 0x000fe4000001006c */
[C---:B------:R-:W-:Y:S02]  /*13e10*/  FADD.FTZ R79, -R153.reuse, R79 ;  /* 0x0000004f994f7221 */ /* 0x040fe40000010100 */
[----:B------:R-:W-:Y:S01]  /*13e20*/  FADD.FTZ R80, -R153, R80 ;  /* 0x0000005099507221 */ /* 0x000fe20000010100 */
[----:B------:R-:W-:Y:S01]  /*13e30*/  F2FP.PACK_AB R100, R23, R20 ;  /* 0x000000141764723e */ /* 0x000fe200000000ff */
        /* <DEDUP_REMOVED lines=12> */
[----:B0-----:R-:W-:Y:S01]  /*13f00*/  HADD2.F32 R101, -RZ, R39.H1_H1 ;  /* 0x30000027ff657230 */ /* 0x001fe20000004100 */
[C---:B------:R-:W-:Y:S01]  /*13f10*/  FADD.FTZ R20, -R153.reuse, R95 ;  /* 0x0000005f99147221 */ /* 0x040fe20000010100 */
[----:B------:R-:W-:Y:S01]  /*13f20*/  HADD2.F32 R103, -RZ, R46.H1_H1 ;  /* 0x3000002eff677230 */ /* 0x000fe20000004100 */
        /* <DEDUP_REMOVED lines=9> */
[C---:B------:R-:W-:Y:S02]  /*13fc0*/  FADD.FTZ R22, -R153.reuse, R97 ;  /* 0x0000006199167221 */ /* 0x040fe40000010100 */
[----:B------:R-:W-:Y:S02]  /*13fd0*/  FADD.FTZ R68, -R153, R68 ;  /* 0x0000004499447221 */ /* 0x000fe40000010100 */
[----:B------:R-:W-:Y:S02]  /*13fe0*/  FMUL.FTZ R75, R157, R64 ;  /* 0x000000409d4b7220 */ /* 0x000fe40000410000 */
[----:B------:R-:W-:-:S02]  /*13ff0*/  FADD.FTZ R156, -R153, R61 ;  /* 0x0000003d999c7221 */ /* 0x000fc40000010100 */
[C---:B------:R-:W-:Y:S02]  /*14000*/  FADD.FTZ R81, -R153.reuse, R81 ;  /* 0x0000005199517221 */ /* 0x040fe40000010100 */
[----:B------:R-:W-:Y:S02]  /*14010*/  FADD.FTZ R69, -R153, R69 ;  /* 0x0000004599457221 */ /* 0x000fe40000010100 */
[----:B------:R-:W-:Y:S02]  /*14020*/  FMUL.FTZ R64, R157, R65 ;  /* 0x000000419d407220 */ /* 0x000fe40000410000 */
[C---:B------:R-:W-:Y:S02]  /*14030*/  FADD.FTZ R160, -R153.reuse, R93 ;  /* 0x0000005d99a07221 */ /* 0x040fe40000010100 */
[C---:B------:R-:W-:Y:S02]  /*14040*/  FADD.FTZ R82, -R153.reuse, R82 ;  /* 0x0000005299527221 */ /* 0x040fe40000010100 */
[----:B------:R-:W-:-:S02]  /*14050*/  FADD.FTZ R70, -R153, R70 ;  /* 0x0000004699467221 */ /* 0x000fc40000010100 */
[----:B------:R-:W-:Y:S02]  /*14060*/  FMUL.FTZ R65, R157, R66 ;  /* 0x000000429d417220 */ /* 0x000fe40000410000 */
[----:B------:R-:W-:Y:S02]  /*14070*/  FADD.FTZ R71, -R153, R71 ;  /* 0x0000004799477221 */ /* 0x000fe40000010100 */
[C---:B------:R-:W-:Y:S01]  /*14080*/  FMUL.FTZ R93, R157.reuse, R88 ;  /* 0x000000589d5d7220 */ /* 0x040fe20000410000 */
[----:B------:R-:W-:Y:S01]  /*14090*/  HADD2.F32 R88, -RZ, R30.H1_H1 ;  /* 0x3000001eff587230 */ /* 0x000fe20000004100 */
[----:B------:R-:W-:Y:S02]  /*140a0*/  FMUL.FTZ R66, R157, R67 ;  /* 0x000000439d427220 */ /* 0x000fe40000410000 */
[----:B------:R-:W-:Y:S02]  /*140b0*/  FADD.FTZ R60, -R153, R60 ;  /* 0x0000003c993c7221 */ /* 0x000fe40000010100 */
[----:B------:R-:W-:-:S02]  /*140c0*/  FMUL.FTZ R21, R157, R22 ;  /* 0x000000169d157220 */ /* 0x000fc40000410000 */
[----:B------:R-:W-:Y:S02]  /*140d0*/  FMUL.FTZ R67, R157, R68 ;  /* 0x000000449d437220 */ /* 0x000fe40000410000 */
[C---:B------:R-:W-:Y:S02]  /*140e0*/  FADD.FTZ R98, -R153.reuse, R98 ;  /* 0x0000006299627221 */ /* 0x040fe40000010100 */
[----:B------:R-:W-:Y:S02]  /*140f0*/  FADD.FTZ R62, -R153, R62 ;  /* 0x0000003e993e7221 */ /* 0x000fe40000010100 */
[C---:B------:R-:W-:Y:S02]  /*14100*/  FMUL.FTZ R61, R157.reuse, R156 ;  /* 0x0000009c9d3d7220 */ /* 0x040fe40000410000 */
[C---:B------:R-:W-:Y:S02]  /*14110*/  FMUL.FTZ R22, R157.reuse, R81 ;  /* 0x000000519d167220 */ /* 0x040fe40000410000 */
[----:B------:R-:W-:-:S02]  /*14120*/  FMUL.FTZ R68, R157, R69 ;  /* 0x000000459d447220 */ /* 0x000fc40000410000 */
[C---:B------:R-:W-:Y:S01]  /*14130*/  FMUL.FTZ R81, R157.reuse, R82 ;  /* 0x000000529d517220 */ /* 0x040fe20000410000 */
[----:B------:R-:W-:Y:S01]  /*14140*/  HADD2.F32 R82, -RZ, R30.H0_H0 ;  /* 0x2000001eff527230 */ /* 0x000fe20000004100 */
[----:B------:R-:W-:Y:S02]  /*14150*/  FMUL.FTZ R69, R157, R70 ;  /* 0x000000469d457220 */ /* 0x000fe40000410000 */
[C---:B------:R-:W-:Y:S01]  /*14160*/  FADD.FTZ R154, -R153.reuse, R99 ;  /* 0x00000063999a7221 */ /* 0x040fe20000010100 */
[----:B------:R-:W-:Y:S01]  /*14170*/  HADD2.F32 R99, -RZ, R31.H0_H0 ;  /* 0x2000001fff637230 */ /* 0x000fe20000004100 */
[----:B------:R-:W-:Y:S02]  /*14180*/  FADD.FTZ R86, -R153, R86 ;  /* 0x0000005699567221 */ /* 0x000fe40000010100 */
[C---:B------:R-:W-:Y:S01]  /*14190*/  FMUL.FTZ R70, R157.reuse, R71 ;  /* 0x000000479d467220 */ /* 0x040fe20000410000 */
[----:B------:R-:W-:Y:S01]  /*141a0*/  HADD2.F32 R71, -RZ, R29.H0_H0 ;  /* 0x2000001dff477230 */ /* 0x000fe20000004100 */
[----:B------:R-:W-:-:S02]  /*141b0*/  FMUL.FTZ R60, R157, R60 ;  /* 0x0000003c9d3c7220 */ /* 0x000fc40000410000 */
[C---:B------:R-:W-:Y:S02]  /*141c0*/  FMUL.FTZ R98, R157.reuse, R98 ;  /* 0x000000629d627220 */ /* 0x040fe40000410000 */
[----:B------:R-:W-:Y:S02]  /*141d0*/  FMUL.FTZ R62, R157, R62 ;  /* 0x0000003e9d3e7220 */ /* 0x000fe40000410000 */
[----:B------:R-:W-:Y:S01]  /*141e0*/  FFMA.FTZ R61, R61, R88, R12 ;  /* 0x000000583d3d7223 */ /* 0x000fe2000001000c */
[----:B------:R-:W-:Y:S01]  /*141f0*/  HADD2.F32 R88, -RZ, R35.H0_H0 ;  /* 0x20000023ff587230 */ /* 0x000fe20000004100 */
[----:B------:R-:W-:Y:S02]  /*14200*/  FADD.FTZ R96, -R153, R96 ;  /* 0x0000006099607221 */ /* 0x000fe40000010100 */
[----:B------:R-:W-:Y:S02]  /*14210*/  FMUL.FTZ R86, R157, R86 ;  /* 0x000000569d567220 */ /* 0x000fe40000410000 */
[----:B------:R-:W-:Y:S01]  /*14220*/  FFMA.FTZ R60, R60, R82, R13 ;  /* 0x000000523c3c7223 */ /* 0x000fe2000001000d */
[----:B------:R-:W-:Y:S01]  /*14230*/  HADD2.F32 R82, -RZ, R28.H0_H0 ;  /* 0x2000001cff527230 */ /* 0x000fe20000004100 */
[----:B------:R-:W-:-:S02]  /*14240*/  FADD.FTZ R84, -R153, R84 ;  /* 0x0000005499547221 */ /* 0x000fc40000010100 */
[----:B------:R-:W-:Y:S01]  /*14250*/  FFMA.FTZ R62, R62, R99, R11 ;  /* 0x000000633e3e7223 */ /* 0x000fe2000001000b */
[----:B------:R-:W-:Y:S01]  /*14260*/  HADD2.F32 R99, -RZ, R28.H1_H1 ;  /* 0x3000001cff637230 */ /* 0x000fe20000004100 */
[----:B------:R-:W-:Y:S01]  /*14270*/  FFMA.FTZ R98, R98, R71, R15 ;  /* 0x0000004762627223 */ /* 0x000fe2000001000f */
[----:B------:R-:W-:Y:S01]  /*14280*/  HADD2.F32 R71, -RZ, R29.H1_H1 ;  /* 0x3000001dff477230 */ /* 0x000fe20000004100 */
[C---:B------:R-:W-:Y:S02]  /*14290*/  FMUL.FTZ R96, R157.reuse, R96 ;  /* 0x000000609d607220 */ /* 0x040fe40000410000 */
[----:B------:R-:W-:Y:S01]  /*142a0*/  FMUL.FTZ R23, R157, R154 ;  /* 0x0000009a9d177220 */ /* 0x000fe20000410000 */
[----:B------:R-:W-:Y:S01]  /*142b0*/  HADD2.F32 R154, -RZ, R45.H1_H1 ;  /* 0x3000002dff9a7230 */ /* 0x000fe20000004100 */
[----:B------:R-:W-:Y:S01]  /*142c0*/  FFMA.FTZ R86, R86, R88, R3 ;  /* 0x0000005856567223 */ /* 0x000fe20000010003 */
[----:B------:R-:W-:Y:S01]  /*142d0*/  HADD2.F32 R88, -RZ, R34.H0_H0 ;  /* 0x20000022ff587230 */ /* 0x000fe20000004100 */
[----:B------:R-:W-:-:S02]  /*142e0*/  FADD.FTZ R92, -R153, R92 ;  /* 0x0000005c995c7221 */ /* 0x000fc40000010100 */
[----:B------:R-:W-:Y:S02]  /*142f0*/  FADD.FTZ R94, -R153, R94 ;  /* 0x0000005e995e7221 */ /* 0x000fe40000010100 */
[----:B------:R-:W-:Y:S02]  /*14300*/  FMUL.FTZ R84, R157, R84 ;  /* 0x000000549d547220 */ /* 0x000fe40000410000 */
[----:B------:R-:W-:Y:S01]  /*14310*/  FFMA.FTZ R96, R96, R82, R17 ;  /* 0x0000005260607223 */ /* 0x000fe20000010011 */
[--C-:B------:R-:W-:Y:S01]  /*14320*/  HADD2.F32 R82, -RZ, R33.reuse.H1_H1 ;  /* 0x30000021ff527230 */ /* 0x100fe20000004100 */
[C---:B------:R-:W-:Y:S02]  /*14330*/  FADD.FTZ R100, -R153.reuse, R85 ;  /* 0x0000005599647221 */ /* 0x040fe40000010100 */
[----:B------:R-:W-:Y:S02]  /*14340*/  FADD.FTZ R78, -R153, R78 ;  /* 0x0000004e994e7221 */ /* 0x000fe40000010100 */
[----:B------:R-:W-:Y:S01]  /*14350*/  FFMA.FTZ R71, R23, R71, R14 ;  /* 0x0000004717477223 */ /* 0x000fe2000001000e */
[----:B------:R-:W-:Y:S01]  /*14360*/  HADD2.F32 R23, -RZ, R33.H0_H0 ;  /* 0x20000021ff177230 */ /* 0x000fe20000004100 */
[----:B------:R-:W-:Y:S01]  /*14370*/  FFMA.FTZ R99, R21, R99, R16 ;  /* 0x0000006315637223 */ /* 0x000fe20000010010 */
[----:B------:R-:W-:Y:S01]  /*14380*/  HADD2.F32 R21, -RZ, R32.H0_H0 ;  /* 0x20000020ff157230 */ /* 0x000fe20000004100 */
[----:B------:R-:W-:-:S02]  /*14390*/  FADD.FTZ R158, -R153, R63 ;  /* 0x0000003f999e7221 */ /* 0x000fc40000010100 */
[C---:B------:R-:W-:Y:S02]  /*143a0*/  FMUL.FTZ R92, R157.reuse, R92 ;  /* 0x0000005c9d5c7220 */ /* 0x040fe40000410000 */
[----:B------:R-:W-:Y:S02]  /*143b0*/  FMUL.FTZ R94, R157, R94 ;  /* 0x0000005e9d5e7220 */ /* 0x000fe40000410000 */
[----:B------:R-:W-:Y:S01]  /*143c0*/  FFMA.FTZ R84, R84, R88, R5 ;  /* 0x0000005854547223 */ /* 0x000fe20000010005 */
[----:B------:R-:W-:Y:S01]  /*143d0*/  HADD2.F32 R88, -RZ, R39.H0_H0 ;  /* 0x20000027ff587230 */ /* 0x000fe20000004100 */
[C---:B------:R-:W-:Y:S02]  /*143e0*/  FADD.FTZ R162, -R153.reuse, R89 ;  /* 0x0000005999a27221 */ /* 0x040fe40000010100 */
[C---:B------:R-:W-:Y:S02]  /*143f0*/  FADD.FTZ R77, -R153.reuse, R77 ;  /* 0x0000004d994d7221 */ /* 0x040fe40000010100 */
[----:B------:R-:W-:-:S02]  /*14400*/  FADD.FTZ R76, -R153, R76 ;  /* 0x0000004c994c7221 */ /* 0x000fc40000010100 */
[C---:B------:R-:W-:Y:S01]  /*14410*/  FMUL.FTZ R89, R157.reuse, R100 ;  /* 0x000000649d597220 */ /* 0x040fe20000410000 */
[----:B------:R-:W-:Y:S01]  /*14420*/  HADD2.F32 R100, -RZ, R31.H1_H1 ;  /* 0x3000001fff647230 */ /* 0x000fe20000004100 */
[----:B------:R-:W-:Y:S02]  /*14430*/  FMUL.FTZ R78, R157, R78 ;  /* 0x0000004e9d4e7220 */ /* 0x000fe40000410000 */
[----:B------:R-:W-:Y:S01]  /*14440*/  FFMA.FTZ R87, R87, R82, R6 ;  /* 0x0000005257577223 */ /* 0x000fe20000010006 */
[--C-:B------:R-:W-:Y:S01]  /*14450*/  HADD2.F32 R82, -RZ, R38.reuse.H1_H1 ;  /* 0x30000026ff527230 */ /* 0x100fe20000004100 */
[C---:B------:R-:W-:Y:S02]  /*14460*/  FMUL.FTZ R63, R157.reuse, R158 ;  /* 0x0000009e9d3f7220 */ /* 0x040fe40000410000 */
[----:B------:R-:W-:Y:S01]  /*14470*/  FFMA.FTZ R94, R94, R23, R7 ;  /* 0x000000175e5e7223 */ /* 0x000fe20000010007 */
[----:B------:R-:W-:Y:S01]  /*14480*/  HADD2.F32 R23, -RZ, R38.H0_H0 ;  /* 0x20000026ff177230 */ /* 0x000fe20000004100 */
[----:B------:R-:W-:Y:S01]  /*14490*/  FFMA.FTZ R92, R92, R21, R9 ;  /* 0x000000155c5c7223 */ /* 0x000fe20000010009 */
[----:B------:R-:W-:Y:S01]  /*144a0*/  HADD2.F32 R21, -RZ, R32.H1_H1 ;  /* 0x30000020ff157230 */ /* 0x000fe20000004100 */
[----:B------:R-:W-:-:S02]  /*144b0*/  FMUL.FTZ R77, R157, R77 ;  /* 0x0000004d9d4d7220 */ /* 0x000fc40000410000 */
[C---:B------:R-:W-:Y:S02]  /*144c0*/  FMUL.FTZ R85, R157.reuse, R160 ;  /* 0x000000a09d557220 */ /* 0x040fe40000410000 */
[----:B------:R-:W-:Y:S02]  /*144d0*/  FMUL.FTZ R76, R157, R76 ;  /* 0x0000004c9d4c7220 */ /* 0x000fe40000410000 */
[----:B------:R-:W-:Y:S01]  /*144e0*/  FFMA.FTZ R78, R78, R88, R115 ;  /* 0x000000584e4e7223 */ /* 0x000fe20000010073 */
[----:B------:R-:W-:Y:S01]  /*144f0*/  HADD2.F32 R88, -RZ, R43.H0_H0 ;  /* 0x2000002bff587230 */ /* 0x000fe20000004100 */
[----:B------:R-:W-:Y:S01]  /*14500*/  FFMA.FTZ R101, R20, R101, R117 ;  /* 0x0000006514657223 */ /* 0x000fe20000010075 */
[--C-:B------:R-:W-:Y:S01]  /*14510*/  HADD2.F32 R20, -RZ, R36.reuse.H0_H0 ;  /* 0x20000024ff147230 */ /* 0x100fe20000004100 */
[C---:B------:R-:W-:Y:S02]  /*14520*/  FADD.FTZ R90, -R153.reuse, R90 ;  /* 0x0000005a995a7221 */ /* 0x040fe40000010100 */
[----:B------:R-:W-:Y:S01]  /*14530*/  FADD.FTZ R164, -R153, R91 ;  /* 0x0000005b99a47221 */ /* 0x000fe20000010100 */
[----:B------:R-:W-:Y:S01]  /*14540*/  HADD2.F32 R153, -RZ, R45.H0_H0 ;  /* 0x2000002dff997230 */ /* 0x000fe20000004100 */
[----:B------:R-:W-:Y:S01]  /*14550*/  FFMA.FTZ R63, R63, R100, R10 ;  /* 0x000000643f3f7223 */ /* 0x000fe2000001000a */
[----:B------:R-:W-:Y:S01]  /*14560*/  HADD2.F32 R100, -RZ, R35.H1_H1 ;  /* 0x30000023ff647230 */ /* 0x000fe20000004100 */
[----:B------:R-:W-:Y:S01]  /*14570*/  FFMA.FTZ R77, R77, R82, R116 ;  /* 0x000000524d4d7223 */ /* 0x000fe20000010074 */
[----:B------:R-:W-:Y:S01]  /*14580*/  HADD2.F32 R82, -RZ, R36.H1_H1 ;  /* 0x30000024ff527230 */ /* 0x000fe20000004100 */
[----:B------:R-:W-:Y:S01]  /*14590*/  FMUL.FTZ R91, R157, R102 ;  /* 0x000000669d5b7220 */ /* 0x000fe20000410000 */
[----:B------:R-:W-:Y:S01]  /*145a0*/  HADD2.F32 R102, -RZ, R46.H0_H0 ;  /* 0x2000002eff667230 */ /* 0x000fe20000004100 */
[----:B------:R-:W-:Y:S01]  /*145b0*/  FFMA.FTZ R85, R85, R21, R8 ;  /* 0x0000001555557223 */ /* 0x000fe20000010008 */
[--C-:B------:R-:W-:Y:S01]  /*145c0*/  HADD2.F32 R21, -RZ, R37.reuse.H0_H0 ;  /* 0x20000025ff157230 */ /* 0x100fe20000004100 */
        /* <DEDUP_REMOVED lines=22> */
[--C-:B------:R-:W-:Y:S01]  /*14730*/  HADD2.F32 R100, -RZ, R47.reuse.H1_H1 ;  /* 0x3000002fff647230 */ /* 0x100fe20000004100 */
[----:B------:R-:W-:Y:S01]  /*14740*/  FFMA.FTZ R74, R74, R95, R125 ;  /* 0x0000005f4a4a7223 */ /* 0x000fe2000001007d */
[----:B------:R-:W-:Y:S01]  /*14750*/  HADD2.F32 R95, -RZ, R47.H0_H0 ;  /* 0x2000002fff5f7230 */ /* 0x000fe20000004100 */
[----:B------:R-:W-:Y:S01]  /*14760*/  FFMA.FTZ R83, R83, R23, R122 ;  /* 0x0000001753537223 */ /* 0x000fe2000001007a */
[----:B------:R-:W-:Y:S01]  /*14770*/  F2FP.PACK_AB R23, R63, R62 ;  /* 0x0000003e3f17723e */ /* 0x000fe200000000ff */
[----:B------:R-:W-:Y:S01]  /*14780*/  FFMA.FTZ R80, R80, R21, R121 ;  /* 0x0000001550507223 */ /* 0x000fe20000010079 */
[--C-:B------:R-:W-:Y:S01]  /*14790*/  HADD2.F32 R21, -RZ, R44.reuse.H1_H1 ;  /* 0x3000002cff157230 */ /* 0x100fe20000004100 */
[----:B------:R-:W-:Y:S01]  /*147a0*/  FFMA.FTZ R79, R79, R20, R118 ;  /* 0x000000144f4f7223 */ /* 0x000fe20000010076 */
[----:B------:R-:W-:Y:S01]  /*147b0*/  HADD2.F32 R20, -RZ, R44.H0_H0 ;  /* 0x2000002cff147230 */ /* 0x000fe20000004100 */
        /* <DEDUP_REMOVED lines=17> */
[----:B------:R-:W-:-:S02]  /*148d0*/  F2FP.PACK_AB R71, R74, R73 ;  /* 0x000000494a47723e */ /* 0x000fc400000000ff */
[----:B------:R-:W-:Y:S01]  /*148e0*/  IADD3 R79, R151, 0x60, RZ ;  /* 0x00000060974f7810 */ /* 0x000fe20007ffe0ff */
[-C--:B------:R-:W-:Y:S01]  /*148f0*/  IMAD.WIDE.U32 R80, R81, R152.reuse, c[0x0][0x208] ;  /* 0x0000820051507625 */ /* 0x080fe200078e0098 */
[----:B------:R-:W-:Y:S02]  /*14900*/  F2FP.PACK_AB R73, R154, R153 ;  /* 0x000000999a49723e */ /* 0x000fe400000000ff */
[----:B------:R-:W-:Y:S02]  /*14910*/  IADD3 R77, R151, 0x80, RZ ;  /* 0x00000080974d7810 */ /* 0x000fe40007ffe0ff */
[----:B------:R-:W-:Y:S01]  /*14920*/  F2FP.PACK_AB R64, R82, R93 ;  /* 0x0000005d5240723e */ /* 0x000fe200000000ff */
[----:B------:R-:W-:Y:S01]  /*14930*/  IMAD.WIDE.U32 R82, R83, R152, c[0x0][0x208] ;  /* 0x0000820053527625 */ /* 0x000fe200078e0098 */
[----:B------:R-:W-:Y:S02]  /*14940*/  IADD3 R153, R151, 0xa0, RZ ;  /* 0x000000a097997810 */ /* 0x000fe40007ffe0ff */
[----:B------:R-:W-:Y:S01]  /*14950*/  F2FP.PACK_AB R20, R99, R96 ;  /* 0x000000606314723e */ /* 0x000fe200000000ff */
[----:B------:R-:W-:Y:S01]  /*14960*/  IMAD.WIDE.U32 R76, R77, R152, c[0x0][0x208] ;  /* 0x000082004d4c7625 */ /* 0x000fe200078e0098 */
[----:B------:R-:W-:-:S02]  /*14970*/  F2FP.PACK_AB R63, R91, R86 ;  /* 0x000000565b3f723e */ /* 0x000fc400000000ff */
[----:B------:R-:W-:Y:S01]  /*14980*/  F2FP.PACK_AB R62, R89, R84 ;  /* 0x00000054593e723e */ /* 0x000fe200000000ff */
[----:B------:R0:W-:Y:S01]  /*14990*/  STG.E.128 [R82.64], R20 ;  /* 0x0000001452007986 */ /* 0x0001e2000c101d06 */
[----:B------:R-:W-:Y:S02]  /*149a0*/  F2FP.PACK_AB R61, R87, R94 ;  /* 0x0000005e573d723e */ /* 0x000fe400000000ff */
        /* <DEDUP_REMOVED lines=9> */
[----:B------:R-:W-:-:S03]  /*14a40*/  F2FP.PACK_AB R72, R156, R155 ;  /* 0x0000009b9c48723e */ /* 0x000fc600000000ff */
[----:B------:R0:W-:Y:S04]  /*14a50*/  STG.E.128 [R76.64], R68 ;  /* 0x000000444c007986 */ /* 0x0001e8000c101d06 */
[----:B------:R0:W-:Y:S02]  /*14a60*/  STG.E.128 [R152.64], R72 ;  /* 0x0000004898007986 */ /* 0x0001e4000c101d06 */
.L_x_28406:
[----:B0-----:R-:W-:Y:S05]  /*14a70*/  BSYNC B1 ;  /* 0x0000000000017941 */ /* 0x001fea0003800000 */
.L_x_28405:
[----:B------:R-:W-:-:S05]  /*14a80*/  IMAD.MOV.U32 R21, RZ, RZ, c[0x0][0x160] ;  /* 0x00005800ff157624 */ /* 0x000fca00078e00ff */
[----:B------:R-:W-:-:S04]  /*14a90*/  LEA R110, R21, R110, 0x2 ;  /* 0x0000006e156e7211 */ /* 0x000fc800078e10ff */
[----:B------:R-:W-:-:S13]  /*14aa0*/  ISETP.GE.AND P0, PT, R110, c[0x0][0x164], PT ;  /* 0x000059006e007a0c */ /* 0x000fda0003f06270 */
[----:B------:R-:W-:Y:S01]  /*14ab0*/  @P0 CALL.REL.NOINC `(.L_x_28407) ;  /* 0x0000001000000944 */ /* 0x000fe20003c00000 */
[----:B------:R-:W-:Y:S05]  /*14ac0*/  BRA `(.L_x_28408) ;  /* 0xfffebff000007947 */ /* 0x000fea000383ffff */
.L_x_28407:
[----:B------:R-:W-:Y:S05]  /*14ad0*/  BSYNC B0 ;  /* 0x0000000000007941 */ /* 0x000fea0003800000 */
.L_x_27958:
[----:B------:R-:W-:Y:S05]  /*14ae0*/  EXIT ;  /* 0x000000000000794d */ /* 0x000fea0003800000 */
.L_x_28403:
[----:B------:R-:W-:Y:S01]  /*14af0*/  IMAD.MOV.U32 R156, RZ, RZ, 0x1 ;  /* 0x00000001ff9c7424 */ /* 0x000fe200078e00ff */
[----:B------:R-:W-:Y:S01]  /*14b00*/  MOV R154, 0xffffffff ;  /* 0xffffffff009a7802 */ /* 0x000fe20000000f00 */
[----:B------:R-:W-:Y:S01]  /*14b10*/  IMAD.MOV.U32 R155, RZ, RZ, 0x1f ;  /* 0x0000001fff9b7424 */ /* 0x000fe200078e00ff */
[----:B------:R-:W-:Y:S02]  /*14b20*/  MOV R152, 0x14b40 ;  /* 0x00014b4000987802 */ /* 0x000fe40000000f00 */
[----:B------:R-:W-:Y:S05]  /*14b30*/  CALL.REL.NOINC `($__internal_107_$__cuda_sm70_shflsync_bfly_p) ;  /* 0x0000098000007944 */ /* 0x000fea0003c00000 */
[----:B01----:R-:W-:Y:S05]  /*14b40*/  BRA `(.L_x_28409) ;  /* 0xffffe7c000007947 */ /* 0x003fea000383ffff */
.L_x_28404:
[----:B------:R-:W-:Y:S01]  /*14b50*/  IMAD.MOV.U32 R156, RZ, RZ, 0x2 ;  /* 0x00000002ff9c7424 */ /* 0x000fe200078e00ff */
[----:B------:R-:W-:Y:S01]  /*14b60*/  MOV R154, 0xffffffff ;  /* 0xffffffff009a7802 */ /* 0x000fe20000000f00 */
[----:B------:R-:W-:Y:S01]  /*14b70*/  IMAD.MOV.U32 R155, RZ, RZ, 0x1f ;  /* 0x0000001fff9b7424 */ /* 0x000fe200078e00ff */
[----:B------:R-:W-:Y:S02]  /*14b80*/  MOV R152, 0x14ba0 ;  /* 0x00014ba000987802 */ /* 0x000fe40000000f00 */
[----:B------:R-:W-:Y:S05]  /*14b90*/  CALL.REL.NOINC `($__internal_107_$__cuda_sm70_shflsync_bfly_p) ;  /* 0x0000092000007944 */ /* 0x000fea0003c00000 */
[----:B01----:R-:W-:Y:S01]  /*14ba0*/  FADD.FTZ R157, R157, R154 ;  /* 0x0000009a9d9d7221 */ /* 0x003fe20000010000 */
[----:B------:R-:W-:Y:S01]  /*14bb0*/  MOV R154, 0xffffffff ;  /* 0xffffffff009a7802 */ /* 0x000fe20000000f00 */
[----:B------:R-:W-:Y:S01]  /*14bc0*/  IMAD.MOV.U32 R156, RZ, RZ, 0x4 ;  /* 0x00000004ff9c7424 */ /* 0x000fe200078e00ff */
[----:B------:R-:W-:Y:S01]  /*14bd0*/  MOV R152, 0x14c00 ;  /* 0x00014c0000987802 */ /* 0x000fe20000000f00 */
[----:B------:R-:W-:-:S02]  /*14be0*/  IMAD.MOV.U32 R155, RZ, RZ, 0x1f ;  /* 0x0000001fff9b7424 */ /* 0x000fc400078e00ff */
        /* <DEDUP_REMOVED lines=115> */
[----:B------:R-:W-:Y:S05]  /*15320*/  CALL.REL.NOINC `($__internal_107_$__cuda_sm70_shflsync_bfly_p) ;  /* 0x0000019000007944 */ /* 0x000fea0003c00000 */
[----:B01----:R-:W-:Y:S01]  /*15330*/  FADD.FTZ R157, R157, R154 ;  /* 0x0000009a9d9d7221 */ /* 0x003fe20000010000 */
[----:B------:R-:W-:Y:S01]  /*15340*/  MOV R154, 0xffffffff ;  /* 0xffffffff009a7802 */ /* 0x000fe20000000f00 */
[----:B------:R-:W-:Y:S01]  /*15350*/  IMAD.MOV.U32 R156, RZ, RZ, 0x2 ;  /* 0x00000002ff9c7424 */ /* 0x000fe200078e00ff */
[----:B------:R-:W-:Y:S01]  /*15360*/  MOV R152, 0x15390 ;  /* 0x0001539000987802 */ /* 0x000fe20000000f00 */
[----:B------:R-:W-:Y:S02]  /*15370*/  IMAD.MOV.U32 R155, RZ, RZ, 0x1f ;  /* 0x0000001fff9b7424 */ /* 0x000fe400078e00ff */
        /* <DEDUP_REMOVED lines=19> */
[----:B01----:R-:W-:Y:S05]  /*154b0*/  BRA `(.L_x_28410) ;  /* 0xffffe59000007947 */ /* 0x003fea000383ffff */
        .weak           $__internal_107_$__cuda_sm70_shflsync_bfly_p
        .type           $__internal_107_$__cuda_sm70_shflsync_bfly_p,@function
        .size           $__internal_107_$__cuda_sm70_shflsync_bfly_p,(.L_x_43167 - $__internal_107_$__cuda_sm70_shflsync_bfly_p)
$__internal_107_$__cuda_sm70_shflsync_bfly_p:
[----:B------:R-:W-:Y:S01]  /*154c0*/  IMAD.MOV.U32 R153, RZ, RZ, 0x0 ;  /* 0x00000000ff997424 */ /* 0x000fe200078e00ff */
[----:B------:R-:W-:Y:S04]  /*154d0*/  WARPSYNC R154 ;  /* 0x0000009a00007348 */ /* 0x000fe80003800000 */
[----:B------:R0:W1:Y:S01]  /*154e0*/  SHFL.BFLY PT, R154, R157, R156, R155 ;  /* 0x0c00009c9d9a7389 */ /* 0x00006200000e009b */
[----:B------:R-:W-:Y:S05]  /*154f0*/  RET.REL.NODEC R152 `(_ZN10layer_norm13ln_fwd_kernelINS_13Kernel_traitsI6__halfS2_fS2_fjLj1536ELj1ELj4ELj1ELj16ENS_18Kernel_traits_baseILj1536ES2_S2_fS2_fjLj128EEEEELb1ELb0ELb1ELb1EEEvNS_9FwdParamsE) ;  /* 0xfffeab0098007950 */ /* 0x000fea0003c3ffff */
.L_x_28411:
        /* <DEDUP_REMOVED lines=16> */
.L_x_43167:


//--------------------- .text._ZN10layer_norm13ln_fwd_kernelINS_13Kernel_traitsI6__halfS2_fS2_fjLj1536ELj1ELj4ELj1ELj16ENS_18Kernel_traits_baseILj1536ES2_S2_fS2_fjLj128EEEEELb1ELb1ELb0ELb0EEEvNS_9FwdParamsE --------------------------
	.section	.text._ZN10layer_norm13ln_fwd_kernelINS_13Kernel_traitsI6__halfS2_fS2_fjLj1536ELj1ELj4ELj1ELj16ENS_18Kernel_traits_baseILj1536ES2_S2_fS2_fjLj128EEEEELb1ELb1ELb0ELb0EEEvNS_9FwdParamsE,"ax",@progbits
	.sectioninfo	@"SHI_REGISTERS=233"
	.align	128
        .global         _ZN10layer_norm13ln_fwd_kernelINS_13Kernel_traitsI6__halfS2_fS2_fjLj1536ELj1ELj4ELj1ELj16ENS_18Kernel_traits_baseILj1536ES2_S2_fS2_fjLj128EEEEELb1ELb1ELb0ELb0EEEvNS_9FwdParamsE
        .type           _ZN10layer_norm13ln_fwd_kernelINS_13Kernel_traitsI6__halfS2_fS2_fjLj1536ELj1ELj4ELj1ELj16ENS_18Kernel_traits_baseILj1536ES2_S2_fS2_fjLj128EEEEELb1ELb1ELb0ELb0EEEvNS_9FwdParamsE,@function
        .size           _ZN10layer_norm13ln_fwd_kernelINS_13Kernel_traitsI6__halfS2_fS2_fjLj1536ELj1ELj4ELj1ELj16ENS_18Kernel_traits_baseILj1536ES2_S2_fS2_fjLj128EEEEELb1ELb1ELb0ELb0EEEvNS_9FwdParamsE,(.L_x_43168 - _ZN10layer_norm13ln_fwd_kernelINS_13Kernel_traitsI6__halfS2_fS2_fjLj1536ELj1ELj4ELj1ELj16ENS_18Kernel_traits_baseILj1536ES2_S2_fS2_fjLj128EEEEELb1ELb1ELb0ELb0EEEvNS_9FwdParamsE)
        .other          _ZN10layer_norm13ln_fwd_kernelINS_13Kernel_traitsI6__halfS2_fS2_fjLj1536ELj1ELj4ELj1ELj16ENS_18Kernel_traits_baseILj1536ES2_S2_fS2_fjLj128EEEEELb1ELb1ELb0ELb0EEEvNS_9FwdParamsE,@"STO_CUDA_ENTRY STV_DEFAULT"
_ZN10layer_norm13ln_fwd_kernelINS_13Kernel_traitsI6__halfS2_fS2_fjLj1536ELj1ELj4ELj1ELj16ENS_18Kernel_traits_baseILj1536ES2_S2_fS2_fjLj128EEEEELb1ELb1ELb0ELb0EEEvNS_9FwdParamsE:
.text._ZN10layer_norm13ln_fwd_kernelINS_13Kernel_traitsI6__halfS2_fS2_fjLj1536ELj1ELj4ELj1ELj16ENS_18Kernel_traits_baseILj1536ES2_S2_fS2_fjLj128EEEEELb1ELb1ELb0ELb0EEEvNS_9FwdParamsE:
        /* <DEDUP_REMOVED lines=107> */
.L_x_28413:
[----:B0-----:R-:W-:Y:S05]  /*06b0*/  BSYNC B0 ;  /* 0x0000000000007941 */ /* 0x001fea0003800000 */
.L_x_28412:
        /* <DEDUP_REMOVED lines=16> */
.L_x_28415:
[----:B0-----:R-:W-:Y:S05]  /*07c0*/  BSYNC B0 ;  /* 0x0000000000007941 */ /* 0x001fea0003800000 */
.L_x_28414:
        /* <DEDUP_REMOVED lines=16> */
.L_x_28417:
[----:B0-----:R-:W-:Y:S05]  /*08d0*/  BSYNC B0 ;  /* 0x0000000000007941 */ /* 0x001fea0003800000 */
.L_x_28416:
        /* <DEDUP_REMOVED lines=16> */
.L_x_28419:
[----:B0-----:R-:W-:Y:S05]  /*09e0*/  BSYNC B0 ;  /* 0x0000000000007941 */ /* 0x001fea0003800000 */
.L_x_28418:
        /* <DEDUP_REMOVED lines=16> */
.L_x_28421:
[----:B0-----:R-:W-:Y:S05]  /*0af0*/  BSYNC B0 ;  /* 0x0000000000007941 */ /* 0x001fea0003800000 */
.L_x_28420:
        /* <DEDUP_REMOVED lines=24> */
.L_x_28423:
[----:B0-----:R-:W-:Y:S05]  /*0c80*/  BSYNC B0 ;  /* 0x0000000000007941 */ /* 0x001fea0003800000 */
.L_x_28422:
[----:B------:R-:W-:Y:S02]  /*0c90*/  ISETP.GE.AND P0, PT, R42, c[0x0][0x164], PT ;  /* 0x000059002a007a0c */ /* 0x000fe40003f06270 */
[----:B------:R-:W-:Y:S02]  /*0ca0*/  LOP3.LUT R216, R27, UR23, R20, 0x96, !PT ;  /* 0x000000171bd87c12 */ /* 0x000fe4000f8e9614 */
[----:B------:R-:W-:-:S09]  /*0cb0*/  LOP3.LUT R218, R25, UR24, R2, 0x96, !PT ;  /* 0x0000001819da7c12 */ /* 0x000fd2000f8e9602 */
[----:B------:R-:W-:Y:S05]  /*0cc0*/  @P0 EXIT ;  /* 0x000000000000094d */ /* 0x000fea0003800000 */
[----:B------:R-:W-:Y:S01]  /*0cd0*/  IMAD R106, R106, -0x2daee0ad, RZ ;  /* 0xd2511f536a6a7824 */ /* 0x000fe200078e02ff */
[--C-:B-----5:R-:W-:Y:S01]  /*0ce0*/  HADD2.F32 R37, -RZ, R18.reuse.H0_H0 ;  /* 0x20000012ff257230 */ /* 0x120fe20000004100 */
[----:B------:R-:W-:Y:S01]  /*0cf0*/  IMAD R105, R105, -0x326172a9, RZ ;  /* 0xcd9e8d5769697824 */ /* 0x000fe200078e02ff */
[----:B------:R-:W-:Y:S01]  /*0d00*/  HADD2.F32 R36, -RZ, R18.H1_H1 ;  /* 0x30000012ff247230 */ /* 0x000fe20000004100 */
[----:B------:R-:W-:Y:S01]  /*0d10*/  IMAD.HI.U32 R212, R218, -0x326172a9, RZ ;  /* 0xcd9e8d57dad47827 */ /* 0x000fe200078e00ff */
[--C-:B------:R-:W-:Y:S01]  /*0d20*/  HADD2.F32 R35, -RZ, R19.reuse.H0_H0 ;  /* 0x20000013ff237230 */ /* 0x100fe20000004100 */
[----:B------:R-:W-:Y:S01]  /*0d30*/  BSSY B0, `(.L_x_28424) ;  /* 0x000134e000007945 */ /* 0x000fe20003800000 */
[----:B------:R-:W-:Y:S01]  /*0d40*/  HADD2.F32 R34, -RZ, R19.H1_H1 ;  /* 0x30000013ff227230 */ /* 0x000fe20000004100 */
[----:B------:R-:W-:Y:S01]  /*0d50*/  IMAD.HI.U32 R213, R216, -0x2daee0ad, RZ ;  /* 0xd2511f53d8d57827 */ /* 0x000fe200078e00ff */
[--C-:B------:R-:W-:Y:S01]  /*0d60*/  HADD2.F32 R41, -RZ, R16.reuse.H0_H0 ;  /* 0x20000010ff297230 */ /* 0x100fe20000004100 */
[----:B------:R-:W-:Y:S01]  /*0d70*/  LOP3.LUT R212, R212, UR25, R105, 0x96, !PT ;  /* 0x00000019d4d47c12 */ /* 0x000fe2000f8e9669 */
[----:B------:R-:W-:Y:S01]  /*0d80*/  HADD2.F32 R40, -RZ, R16.H1_H1 ;  /* 0x30000010ff287230 */ /* 0x000fe20000004100 */
[----:B------:R-:W-:Y:S01]  /*0d90*/  LOP3.LUT R215, R104, 0x3, RZ, 0xc0, !PT ;  /* 0x0000000368d77812 */ /* 0x000fe200078ec0ff */
[--C-:B------:R-:W-:Y:S01]  /*0da0*/  HADD2.F32 R39, -RZ, R17.reuse.H0_H0 ;  /* 0x20000011ff277230 */ /* 0x100fe20000004100 */
[----:B------:R-:W-:Y:S01]  /*0db0*/  LOP3.LUT R213, R213, UR26, R106, 0x96, !PT ;  /* 0x0000001ad5d57c12 */ /* 0x000fe2000f8e966a */
        /* <DEDUP_REMOVED lines=141> */
.L_x_28788:
        /* <DEDUP_REMOVED lines=38> */
.L_x_28428:
[----:B0-----:R-:W-:Y:S02]  /*18f0*/  IMAD.MOV.U32 R220, RZ, RZ, R218 ;  /* 0x000000ffffdc7224 */ /* 0x001fe400078e00da */
.L_x_28429:
[----:B------:R-:W-:Y:S05]  /*1900*/  BSYNC B2 ;  /* 0x0000000000027941 */ /* 0x000fea0003800000 */
.L_x_28427:
        /* <DEDUP_REMOVED lines=16> */
.L_x_28433:
[----:B------:R-:W-:Y:S05]  /*1a10*/  BSYNC B3 ;  /* 0x0000000000037941 */ /* 0x000fea0003800000 */
.L_x_28432:
        /* <DEDUP_REMOVED lines=44> */
.L_x_28431:
[----:B------:R-:W-:Y:S05]  /*1ce0*/  BSYNC B2 ;  /* 0x0000000000027941 */ /* 0x000fea0003800000 */
.L_x_28430:
        /* <DEDUP_REMOVED lines=26> */
.L_x_28435:
[----:B------:R-:W-:Y:S02]  /*1e90*/  MOV R215, R218 ;  /* 0x000000da00d77202 */ /* 0x000fe40000000f00 */
.L_x_28436:
[----:B------:R-:W-:Y:S05]  /*1ea0*/  BSYNC B2 ;  /* 0x0000000000027941 */ /* 0x000fea0003800000 */
.L_x_28434:
        /* <DEDUP_REMOVED lines=16> */
.L_x_28440:
[----:B------:R-:W-:Y:S05]  /*1fb0*/  BSYNC B3 ;  /* 0x0000000000037941 */ /* 0x000fea0003800000 */
.L_x_28439:
        /* <DEDUP_REMOVED lines=44> */
.L_x_28438:
[----:B------:R-:W-:Y:S05]  /*2280*/  BSYNC B2 ;  /* 0x0000000000027941 */ /* 0x000fea0003800000 */
.L_x_28437:
        /* <DEDUP_REMOVED lines=23> */
.L_x_28442:
[----:B------:R-:W-:Y:S02]  /*2400*/  IMAD.MOV.U32 R60, RZ, RZ, R218 ;  /* 0x000000ffff3c7224 */ /* 0x000fe400078e00da */
.L_x_28443:
[----:B------:R-:W-:Y:S05]  /*2410*/  BSYNC B2 ;  /* 0x0000000000027941 */ /* 0x000fea0003800000 */
.L_x_28441:
        /* <DEDUP_REMOVED lines=16> */
.L_x_28447:
[----:B------:R-:W-:Y:S05]  /*2520*/  BSYNC B3 ;  /* 0x0000000000037941 */ /* 0x000fea0003800000 */
.L_x_28446:
        /* <DEDUP_REMOVED lines=44> */
.L_x_28445:
[----:B------:R-:W-:Y:S05]  /*27f0*/  BSYNC B2 ;  /* 0x0000000000027941 */ /* 0x000fea0003800000 */
.L_x_28444:
        /* <DEDUP_REMOVED lines=21> */
.L_x_28449:
[----:B------:R-:W-:Y:S02]  /*2950*/  MOV R60, R218 ;  /* 0x000000da003c7202 */ /* 0x000fe40000000f00 */
.L_x_28450:
[----:B------:R-:W-:Y:S05]  /*2960*/  BSYNC B2 ;  /* 0x0000000000027941 */ /* 0x000fea0003800000 */
.L_x_28448:
        /* <DEDUP_REMOVED lines=16> */
.L_x_28454:
[----:B------:R-:W-:Y:S05]  /*2a70*/  BSYNC B3 ;  /* 0x0000000000037941 */ /* 0x000fea0003800000 */
.L_x_28453:
        /* <DEDUP_REMOVED lines=44> */
.L_x_28452:
[----:B------:R-:W-:Y:S05]  /*2d40*/  BSYNC B2 ;  /* 0x0000000000027941 */ /* 0x000fea0003800000 */
.L_x_28451:
        /* <DEDUP_REMOVED lines=21> */
.L_x_28456:
[----:B------:R-:W-:Y:S02]  /*2ea0*/  IMAD.MOV.U32 R215, RZ, RZ, R218 ;  /* 0x000000ffffd77224 */ /* 0x000fe400078e00da */
.L_x_28457:
[----:B------:R-:W-:Y:S05]  /*2eb0*/  BSYNC B2 ;  /* 0x0000000000027941 */ /* 0x000fea0003800000 */
.L_x_28455:
        /* <DEDUP_REMOVED lines=16> */
.L_x_28461:
[----:B------:R-:W-:Y:S05]  /*2fc0*/  BSYNC B3 ;  /* 0x0000000000037941 */ /* 0x000fea0003800000 */
.L_x_28460:
        /* <DEDUP_REMOVED lines=44> */
.L_x_28459:
[----:B------:R-:W-:Y:S05]  /*3290*/  BSYNC B2 ;  /* 0x0000000000027941 */ /* 0x000fea0003800000 */
.L_x_28458:
        /* <DEDUP_REMOVED lines=21> */
.L_x_28463:
[----:B------:R-:W-:Y:S02]  /*33f0*/  MOV R215, R218 ;  /* 0x000000da00d77202 */ /* 0x000fe40000000f00 */
.L_x_28464:
[----:B------:R-:W-:Y:S05]  /*3400*/  BSYNC B2 ;  /* 0x0000000000027941 */ /* 0x000fea0003800000 */
.L_x_28462:
        /* <DEDUP_REMOVED lines=16> */
.L_x_28468:
[----:B------:R-:W-:Y:S05]  /*3510*/  BSYNC B3 ;  /* 0x0000000000037941 */ /* 0x000fea0003800000 */
.L_x_28467:
        /* <DEDUP_REMOVED lines=44> */
.L_x_28466:
[----:B------:R-:W-:Y:S05]  /*37e0*/  BSYNC B2 ;  /* 0x0000000000027941 */ /* 0x000fea0003800000 */
.L_x_28465:
        /* <DEDUP_REMOVED lines=21> */
.L_x_28470:
[----:B------:R-:W-:Y:S02]  /*3940*/  IMAD.MOV.U32 R223, RZ, RZ, R218 ;  /* 0x000000ffffdf7224 */ /* 0x000fe400078e00da */
.L_x_28471:
[----:B------:R-:W-:Y:S05]  /*3950*/  BSYNC B2 ;  /* 0x0000000000027941 */ /* 0x000fea0003800000 */
.L_x_28469:
        /* <DEDUP_REMOVED lines=16> */
.L_x_28475:
[----:B------:R-:W-:Y:S05]  /*3a60*/  BSYNC B3 ;  /* 0x0000000000037941 */ /* 0x000fea0003800000 */
.L_x_28474:
        /* <DEDUP_REMOVED lines=44> */
.L_x_28473:
[----:B------:R-:W-:Y:S05]  /*3d30*/  BSYNC B2 ;  /* 0x0000000000027941 */ /* 0x000fea0003800000 */
.L_x_28472:
        /* <DEDUP_REMOVED lines=21> */
.L_x_28477:
[----:B------:R-:W-:Y:S02]  /*3e90*/  MOV R223, R218 ;  /* 0x000000da00df7202 */ /* 0x000fe40000000f00 */
.L_x_28478:
[----:B------:R-:W-:Y:S05]  /*3ea0*/  BSYNC B2 ;  /* 0x0000000000027941 */ /* 0x000fea0003800000 */
.L_x_28476:
        /* <DEDUP_REMOVED lines=18> */
.L_x_28482:
[----:B------:R-:W-:Y:S05]  /*3fd0*/  BSYNC B3 ;  /* 0x0000000000037941 */ /* 0x000fea0003800000 */
.L_x_28481:
        /* <DEDUP_REMOVED lines=44> */
.L_x_28480:
[----:B------:R-:W-:Y:S05]  /*42a0*/  BSYNC B2 ;  /* 0x0000000000027941 */ /* 0x000fea0003800000 */
.L_x_28479:
[----:B------:R-:W0:Y:S01]  /*42b0*/  I2F.U32 R107, R223 ;  /* 0x000000df006b7306 */ /* 0x000e220000201000 */
[----:B------:R-:W-:Y:S01]  /*42c0*/  HADD2.F32 R106, -RZ, R63.H1_H1 ;  /* 0x3000003fff6a7230 */ /* 0x000fe20000004100 */
[----:B------:R-:W-:Y:S02]  /*42d0*/  SEL R221, RZ, 0x1, P1 ;  /* 0x00000001ffdd7807 */ /* 0x000fe40000800000 */
[----:B------:R-:W-:Y:S02]  /*42e0*/  LEA R104, P1, R210, c[0x0][0x188], 0x5 ;  /* 0x00006200d2687a11 */ /* 0x000fe400078228ff */
[----:B------:R-:W-:Y:S01]  /*42f0*/  FMUL.FTZ R106, R106, R219 ;  /* 0x000000db6a6a7220 */ /* 0x000fe20000410000 */
[----:B------:R-:W-:-:S02]  /*4300*/  SEL R226, RZ, 0x10000, P5 ;  /* 0x00010000ffe27807 */ /* 0x000fc40002800000 */
[----:B------:R-:W-:Y:S01]  /*4310*/  LOP3.LUT P5, RZ, R43, 0x2, RZ, 0xc0, !PT ;  /* 0x000000022bff7812 */ /* 0x000fe200078ac0ff */
[----:B------:R-:W-:Y:S01]  /*4320*/  FMUL.FTZ R106, R106, c[0x0][0x1e8] ;  /* 0x00007a006a6a7a20 */ /* 0x000fe20000410000 */
[----:B------:R-:W-:Y:S02]  /*4330*/  LEA.HI.X R105, R210, c[0x0][0x18c], RZ, 0x5, P1 ;  /* 0x00006300d2697a11 */ /* 0x000fe400008f2cff */
[----:B------:R-:W-:Y:S02]  /*4340*/  SEL R220, RZ, 0x1, P2 ;  /* 0x00000001ffdc7807 */ /* 0x000fe40001000000 */
[----:B------:R-:W-:Y:S01]  /*4350*/  SEL R224, RZ, 0x1, P5 ;  /* 0x00000001ffe07807 */ /* 0x000fe20002800000 */
[----:B0-----:R-:W-:Y:S01]  /*4360*/  FFMA.FTZ R107, R107, R222, 1.1641532182693481445e-10 ;  /* 0x2f0000006b6b7423 */ /* 0x001fe200000100de */
[----:B------:R-:W-:Y:S01]  /*4370*/  SEL R225, RZ, 0x100, P4 ;  /* 0x00000100ffe17807 */ /* 0x000fe20002000000 */
[----:B------:R-:W-:Y:S01]  /*4380*/  IMAD.WIDE.U32 R222, R221, 0x10000, RZ ;  /* 0x00010000ddde7825 */ /* 0x000fe200078e00ff */
[----:B------:R-:W-:Y:S01]  /*4390*/  LOP3.LUT P6, RZ, R43, 0x4, RZ, 0xc0, !PT ;  /* 0x000000042bff7812 */ /* 0x000fe200078cc0ff */
[----:B------:R0:W-:Y:S01]  /*43a0*/  STG.E.128 [R104.64], R56 ;  /* 0x0000003868007986 */ /* 0x0001e2000c101d06 */
[----:B------:R-:W-:-:S02]  /*43b0*/  FSETP.GTU.FTZ.AND P1, PT, R107, c[0x0][0x1e4], PT ;  /* 0x000079006b007a0b */ /* 0x000fc40003f3c000 */
[----:B------:R-:W-:Y:S02]  /*43c0*/  SEL R227, RZ, 0x1, P3 ;  /* 0x00000001ffe37807 */ /* 0x000fe40001800000 */
[----:B------:R-:W-:Y:S01]  /*43d0*/  FSEL R63, R106, RZ, !P1 ;  /* 0x000000ff6a3f7208 */ /* 0x000fe20004800000 */
[----:B------:R-:W-:Y:S01]  /*43e0*/  IMAD.WIDE.U32 R106, R220, 0x1000000, RZ ;  /* 0x01000000dc6a7825 */ /* 0x000fe200078e00ff */
[----:B------:R-:W-:-:S03]  /*43f0*/  SEL R228, RZ, 0x1000000, P1 ;  /* 0x01000000ffe47807 */ /* 0x000fc60000800000 */
[----:B------:R-:W-:Y:S01]  /*4400*/  IMAD.WIDE.U32 R220, R224, 0x100, RZ ;  /* 0x00000100e0dc7825 */ /* 0x000fe200078e00ff */
[----:B------:R-:W-:Y:S02]  /*4410*/  LOP3.LUT R224, R225, R228, R226, 0xfe, !PT ;  /* 0x000000e4e1e07212 */ /* 0x000fe400078efee2 */
[----:B------:R-:W-:Y:S01]  /*4420*/  SEL R225, RZ, 0x1, P6 ;  /* 0x00000001ffe17807 */ /* 0x000fe20003000000 */
[----:B------:R-:W-:Y:S01]  /*4430*/  FMUL.FTZ R63, R34, R63 ;  /* 0x0000003f223f7220 */ /* 0x000fe20000410000 */
[----:B------:R-:W-:Y:S02]  /*4440*/  LOP3.LUT R220, R220, R106, R222, 0xfe, !PT ;  /* 0x0000006adcdc7212 */ /* 0x000fe400078efede */
[----:B------:R-:W-:Y:S01]  /*4450*/  LOP3.LUT R227, R107, R224, R227, 0xfe, !PT ;  /* 0x000000e06be37212 */ /* 0x000fe200078efee3 */
[----:B------:R-:W-:Y:S01]  /*4460*/  @P0 FADD.FTZ R63, R55, R63 ;  /* 0x0000003f373f0221 */ /* 0x000fe20000010000 */
[----:B------:R-:W-:Y:S02]  /*4470*/  LEA R106, P0, R210, c[0x0][0x190], 0x3 ;  /* 0x00006400d26a7a11 */ /* 0x000fe400078018ff */
[----:B------:R-:W-:-:S02]  /*4480*/  LOP3.LUT R220, R220, R225, RZ, 0xfc, !PT ;  /* 0x000000e1dcdc7212 */ /* 0x000fc400078efcff */
[C---:B------:R-:W-:Y:S01]  /*4490*/  LEA.HI.X R107, R210.reuse, c[0x0][0x194], RZ, 0x3, P0 ;  /* 0x00006500d26b7a11 */ /* 0x040fe200000f1cff */
[----:B------:R0:W-:Y:S01]  /*44a0*/  STG.E.128 [R104.64+0x10], R60 ;  /* 0x0000103c68007986 */ /* 0x0001e2000c101d06 */
[----:B------:R-:W-:Y:S02]  /*44b0*/  LOP3.LUT R221, R221, R227, R223, 0xfe, !PT ;  /* 0x000000e3dddd7212 */ /* 0x000fe400078efedf */
[----:B------:R-:W-:-:S03]  /*44c0*/  IADD3 R224, R210, 0x20, RZ ;  /* 0x00000020d2e07810 */ /* 0x000fc60007ffe0ff */
[----:B------:R0:W-:Y:S04]  /*44d0*/  STG.E.64 [R106.64], R220 ;  /* 0x000000dc6a007986 */ /* 0x0001e8000c101b06 */
.L_x_28426:
[----:B------:R-:W-:Y:S05]  /*44e0*/  BSYNC B1 ;  /* 0x0000000000017941 */ /* 0x000fea0003800000 */
.L_x_28425:
        /* <DEDUP_REMOVED lines=24> */
.L_x_28486:
[----:B01----:R-:W-:Y:S02]  /*4670*/  IMAD.MOV.U32 R220, RZ, RZ, R218 ;  /* 0x000000ffffdc7224 */ /* 0x003fe400078e00da */
.L_x_28487:
[----:B------:R-:W-:Y:S05]  /*4680*/  BSYNC B2 ;  /* 0x0000000000027941 */ /* 0x000fea0003800000 */
.L_x_28485:
        /* <DEDUP_REMOVED lines=16> */
.L_x_28491:
[----:B------:R-:W-:Y:S05]  /*4790*/  BSYNC B3 ;  /* 0x0000000000037941 */ /* 0x000fea0003800000 */
.L_x_28490:
        /* <DEDUP_REMOVED lines=44> */
.L_x_28489:
[----:B------:R-:W-:Y:S05]  /*4a60*/  BSYNC B2 ;  /* 0x0000000000027941 */ /* 0x000fea0003800000 */
.L_x_28488:
        /* <DEDUP_REMOVED lines=26> */
.L_x_28493:
[----:B------:R-:W-:Y:S02]  /*4c10*/  IMAD.MOV.U32 R215, RZ, RZ, R218 ;  /* 0x000000ffffd77224 */ /* 0x000fe400078e00da */
.L_x_28494:
[----:B------:R-:W-:Y:S05]  /*4c20*/  BSYNC B2 ;  /* 0x0000000000027941 */ /* 0x000fea0003800000 */
.L_x_28492:
        /* <DEDUP_REMOVED lines=16> */
.L_x_28498:
[----:B------:R-:W-:Y:S05]  /*4d30*/  BSYNC B3 ;  /* 0x0000000000037941 */ /* 0x000fea0003800000 */
.L_x_28497:
        /* <DEDUP_REMOVED lines=44> */
.L_x_28496:
[----:B------:R-:W-:Y:S05]  /*5000*/  BSYNC B2 ;  /* 0x0000000000027941 */ /* 0x000fea0003800000 */
.L_x_28495:
        /* <DEDUP_REMOVED lines=23> */
.L_x_28500:
[----:B------:R-:W-:Y:S02]  /*5180*/  MOV R68, R218 ;  /* 0x000000da00447202 */ /* 0x000fe40000000f00 */
.L_x_28501:
[----:B------:R-:W-:Y:S05]  /*5190*/  BSYNC B2 ;  /* 0x0000000000027941 */ /* 0x000fea0003800000 */
.L_x_28499:
        /* <DEDUP_REMOVED lines=16> */
.L_x_28505:
[----:B------:R-:W-:Y:S05]  /*52a0*/  BSYNC B3 ;  /* 0x0000000000037941 */ /* 0x000fea0003800000 */
.L_x_28504:
        /* <DEDUP_REMOVED lines=44> */
.L_x_28503:
[----:B------:R-:W-:Y:S05]  /*5570*/  BSYNC B2 ;  /* 0x0000000000027941 */ /* 0x000fea0003800000 */
.L_x_28502:
        /* <DEDUP_REMOVED lines=21> */
.L_x_28507:
[----:B------:R-:W-:Y:S02]  /*56d0*/  IMAD.MOV.U32 R68, RZ, RZ, R218 ;  /* 0x000000ffff447224 */ /* 0x000fe400078e00da */
.L_x_28508:
[----:B------:R-:W-:Y:S05]  /*56e0*/  BSYNC B2 ;  /* 0x0000000000027941 */ /* 0x000fea0003800000 */
.L_x_28506:
        /* <DEDUP_REMOVED lines=16> */
.L_x_28512:
[----:B------:R-:W-:Y:S05]  /*57f0*/  BSYNC B3 ;  /* 0x0000000000037941 */ /* 0x000fea0003800000 */
.L_x_28511:
        /* <DEDUP_REMOVED lines=44> */
.L_x_28510:
[----:B------:R-:W-:Y:S05]  /*5ac0*/  BSYNC B2 ;  /* 0x0000000000027941 */ /* 0x000fea0003800000 */
.L_x_28509:
        /* <DEDUP_REMOVED lines=21> */
.L_x_28514:
[----:B------:R-:W-:Y:S02]  /*5c20*/  MOV R215, R218 ;  /* 0x000000da00d77202 */ /* 0x000fe40000000f00 */
.L_x_28515:
[----:B------:R-:W-:Y:S05]  /*5c30*/  BSYNC B2 ;  /* 0x0000000000027941 */ /* 0x000fea0003800000 */
.L_x_28513:
        /* <DEDUP_REMOVED lines=16> */
.L_x_28519:
[----:B------:R-:W-:Y:S05]  /*5d40*/  BSYNC B3 ;  /* 0x0000000000037941 */ /* 0x000fea0003800000 */
.L_x_28518:
        /* <DEDUP_REMOVED lines=44> */
.L_x_28517:
[----:B------:R-:W-:Y:S05]  /*6010*/  BSYNC B2 ;  /* 0x0000000000027941 */ /* 0x000fea0003800000 */
.L_x_28516:
        /* <DEDUP_REMOVED lines=21> */
.L_x_28521:
[----:B------:R-:W-:Y:S02]  /*6170*/  IMAD.MOV.U32 R215, RZ, RZ, R218 ;  /* 0x000000ffffd77224 */ /* 0x000fe400078e00da */
.L_x_28522:
[----:B------:R-:W-:Y:S05]  /*6180*/  BSYNC B2 ;  /* 0x0000000000027941 */ /* 0x000fea0003800000 */
.L_x_28520:
        /* <DEDUP_REMOVED lines=16> */
.L_x_28526:
[----:B------:R-:W-:Y:S05]  /*6290*/  BSYNC B3 ;  /* 0x0000000000037941 */ /* 0x000fea0003800000 */
.L_x_28525:
        /* <DEDUP_REMOVED lines=44> */
.L_x_28524:
[----:B------:R-:W-:Y:S05]  /*6560*/  BSYNC B2 ;  /* 0x0000000000027941 */ /* 0x000fea0003800000 */
.L_x_28523:
        /* <DEDUP_REMOVED lines=21> */
.L_x_28528:
[----:B------:R-:W-:Y:S02]  /*66c0*/  MOV R223, R218 ;  /* 0x000000da00df7202 */ /* 0x000fe40000000f00 */
.L_x_28529:
[----:B------:R-:W-:Y:S05]  /*66d0*/  BSYNC B2 ;  /* 0x0000000000027941 */ /* 0x000fea0003800000 */
.L_x_28527:
        /* <DEDUP_REMOVED lines=16> */
.L_x_28533:
[----:B------:R-:W-:Y:S05]  /*67e0*/  BSYNC B3 ;  /* 0x0000000000037941 */ /* 0x000fea0003800000 */
.L_x_28532:
        /* <DEDUP_REMOVED lines=44> */
.L_x_28531:
[----:B------:R-:W-:Y:S05]  /*6ab0*/  BSYNC B2 ;  /* 0x0000000000027941 */ /* 0x000fea0003800000 */
.L_x_28530:
        /* <DEDUP_REMOVED lines=21> */
.L_x_28535:
[----:B------:R-:W-:Y:S02]  /*6c10*/  MOV R223, R218 ;  /* 0x000000da00df7202 */ /* 0x000fe40000000f00 */
.L_x_28536:
[----:B------:R-:W-:Y:S05]  /*6c20*/  BSYNC B2 ;  /* 0x0000000000027941 */ /* 0x000fea0003800000 */
.L_x_28534:
        /* <DEDUP_REMOVED lines=18> */
.L_x_28540:
[----:B------:R-:W-:Y:S05]  /*6d50*/  BSYNC B3 ;  /* 0x0000000000037941 */ /* 0x000fea0003800000 */
.L_x_28539:
        /* <DEDUP_REMOVED lines=44> */
.L_x_28538:
[----:B------:R-:W-:Y:S05]  /*7020*/  BSYNC B2 ;  /* 0x0000000000027941 */ /* 0x000fea0003800000 */
.L_x_28537:
[----:B------:R-:W0:Y:S01]  /*7030*/  I2F.U32 R107, R223 ;  /* 0x000000df006b7306 */ /* 0x000e220000201000 */
[----:B------:R-:W-:Y:S01]  /*7040*/  HADD2.F32 R106, -RZ, R71.H1_H1 ;  /* 0x30000047ff6a7230 */ /* 0x000fe20000004100 */
[----:B------:R-:W-:Y:S02]  /*7050*/  SEL R221, RZ, 0x1, P1 ;  /* 0x00000001ffdd7807 */ /* 0x000fe40000800000 */
[----:B------:R-:W-:Y:S02]  /*7060*/  LEA R104, P1, R224, c[0x0][0x188], 0x5 ;  /* 0x00006200e0687a11 */ /* 0x000fe400078228ff */
        /* <DEDUP_REMOVED lines=12> */
[----:B------:R-:W-:Y:S02]  /*7130*/  FSETP.GTU.FTZ.AND P1, PT, R107, c[0x0][0x1e4], PT ;  /* 0x000079006b007a0b */ /* 0x000fe40003f3c000 */
[----:B------:R-:W-:-:S02]  /*7140*/  SEL R227, RZ, 0x1, P3 ;  /* 0x00000001ffe37807 */ /* 0x000fc40001800000 */
        /* <DEDUP_REMOVED lines=17> */
.L_x_28484:
[----:B------:R-:W-:Y:S05]  /*7260*/  BSYNC B1 ;  /* 0x0000000000017941 */ /* 0x000fea0003800000 */
.L_x_28483:
        /* <DEDUP_REMOVED lines=24> */
.L_x_28544:
[----:B01----:R-:W-:Y:S02]  /*73f0*/  IMAD.MOV.U32 R220, RZ, RZ, R218 ;  /* 0x000000ffffdc7224 */ /* 0x003fe400078e00da */
.L_x_28545:
[----:B------:R-:W-:Y:S05]  /*7400*/  BSYNC B2 ;  /* 0x0000000000027941 */ /* 0x000fea0003800000 */
.L_x_28543:
        /* <DEDUP_REMOVED lines=16> */
.L_x_28549:
[----:B------:R-:W-:Y:S05]  /*7510*/  BSYNC B3 ;  /* 0x0000000000037941 */ /* 0x000fea0003800000 */
.L_x_28548:
        /* <DEDUP_REMOVED lines=44> */
.L_x_28547:
[----:B------:R-:W-:Y:S05]  /*77e0*/  BSYNC B2 ;  /* 0x0000000000027941 */ /* 0x000fea0003800000 */
.L_x_28546:
[----:B------:R-:W0:Y:S01]  /*77f0*/  I2F.U32 R73, R220 ;  /* 0x000000dc00497306 */ /* 0x000e220000201000 */
[----:B------:R-:W-:Y:S01]  /*7800*/  HFMA2.MMA R222, -RZ, RZ, 0.1171875, 0 ;  /* 0x2f800000ffde7435 */ /* 0x000fe200000001ff */
[----:B-----5:R-:W-:Y:S01]  /*7810*/  HADD2.F32 R72, -RZ, R76.H0_H0 ;  /* 0x2000004cff487230 */ /* 0x020fe20000004100 */
[----:B------:R-:W-:Y:S01]  /*7820*/  LOP3.LUT R43, R43, 0xfffffffb, RZ, 0xc0, !PT ;  /* 0xfffffffb2b2b7812 */ /* 0x000fe200078ec0ff */
[----:B------:R-:W-:Y:S01]  /*7830*/  BSSY B2, `(.L_x_28550) ;  /* 0x0000017000027945 */ /* 0x000fe20003800000 */
[----:B------:R-:W-:-:S02]  /*7840*/  ISETP.NE.U32.AND P0, PT, RZ, c[0x0][0x180], PT ;  /* 0x00006000ff007a0c */ /* 0x000fc40003f05070 */
[----:B------:R-:W-:Y:S01]  /*7850*/  FMUL.FTZ R72, R72, R219 ;  /* 0x000000db48487220 */ /* 0x000fe20000410000 */
[----:B------:R-:W-:Y:S02]  /*7860*/  IADD3 R104, R74, 0x1, RZ ;  /* 0x000000014a687810 */ /* 0x000fe40007ffe0ff */
        /* <DEDUP_REMOVED lines=18> */
.L_x_28551:
[----:B------:R-:W-:Y:S02]  /*7990*/  IMAD.MOV.U32 R215, RZ, RZ, R218 ;  /* 0x000000ffffd77224 */ /* 0x000fe400078e00da */
.L_x_28552:
[----:B------:R-:W-:Y:S05]  /*79a0*/  BSYNC B2 ;  /* 0x0000000000027941 */ /* 0x000fea0003800000 */
.L_x_28550:
        /* <DEDUP_REMOVED lines=16> */
.L_x_28556:
[----:B------:R-:W-:Y:S05]  /*7ab0*/  BSYNC B3 ;  /* 0x0000000000037941 */ /* 0x000fea0003800000 */
.L_x_28555:
        /* <DEDUP_REMOVED lines=44> */
.L_x_28554:
[----:B------:R-:W-:Y:S05]  /*7d80*/  BSYNC B2 ;  /* 0x0000000000027941 */ /* 0x000fea0003800000 */
.L_x_28553:
        /* <DEDUP_REMOVED lines=23> */
.L_x_28558:
[----:B------:R-:W-:Y:S02]  /*7f00*/  IMAD.MOV.U32 R76, RZ, RZ, R218 ;  /* 0x000000ffff4c7224 */ /* 0x000fe400078e00da */
.L_x_28559:
[----:B------:R-:W-:Y:S05]  /*7f10*/  BSYNC B2 ;  /* 0x0000000000027941 */ /* 0x000fea0003800000 */
.L_x_28557:
        /* <DEDUP_REMOVED lines=16> */
.L_x_28563:
[----:B------:R-:W-:Y:S05]  /*8020*/  BSYNC B3 ;  /* 0x0000000000037941 */ /* 0x000fea0003800000 */
.L_x_28562:
        /* <DEDUP_REMOVED lines=44> */
.L_x_28561:
[----:B------:R-:W-:Y:S05]  /*82f0*/  BSYNC B2 ;  /* 0x0000000000027941 */ /* 0x000fea0003800000 */
.L_x_28560:
        /* <DEDUP_REMOVED lines=21> */
.L_x_28565:
[----:B------:R-:W-:Y:S02]  /*8450*/  MOV R76, R218 ;  /* 0x000000da004c7202 */ /* 0x000fe40000000f00 */
.L_x_28566:
[----:B------:R-:W-:Y:S05]  /*8460*/  BSYNC B2 ;  /* 0x0000000000027941 */ /* 0x000fea0003800000 */
.L_x_28564:
        /* <DEDUP_REMOVED lines=16> */
.L_x_28570:
[----:B------:R-:W-:Y:S05]  /*8570*/  BSYNC B3 ;  /* 0x0000000000037941 */ /* 0x000fea0003800000 */
.L_x_28569:
        /* <DEDUP_REMOVED lines=44> */
.L_x_28568:
[----:B------:R-:W-:Y:S05]  /*8840*/  BSYNC B2 ;  /* 0x0000000000027941 */ /* 0x000fea0003800000 */
.L_x_28567:
        /* <DEDUP_REMOVED lines=21> */
.L_x_28572:
[----:B------:R-:W-:Y:S02]  /*89a0*/  IMAD.MOV.U32 R215, RZ, RZ, R218 ;  /* 0x000000ffffd77224 */ /* 0x000fe400078e00da */
.L_x_28573:
[----:B------:R-:W-:Y:S05]  /*89b0*/  BSYNC B2 ;  /* 0x0000000000027941 */ /* 0x000fea0003800000 */
.L_x_28571:
        /* <DEDUP_REMOVED lines=16> */
.L_x_28577:
[----:B------:R-:W-:Y:S05]  /*8ac0*/  BSYNC B3 ;  /* 0x0000000000037941 */ /* 0x000fea0003800000 */
.L_x_28576:
        /* <DEDUP_REMOVED lines=44> */
.L_x_28575:
[----:B------:R-:W-:Y:S05]  /*8d90*/  BSYNC B2 ;  /* 0x0000000000027941 */ /* 0x000fea0003800000 */
.L_x_28574:
        /* <DEDUP_REMOVED lines=21> */
.L_x_28579:
[----:B------:R-:W-:Y:S02]  /*8ef0*/  IMAD.MOV.U32 R215, RZ, RZ, R218 ;  /* 0x000000ffffd77224 */ /* 0x000fe400078e00da */
.L_x_28580:
[----:B------:R-:W-:Y:S05]  /*8f00*/  BSYNC B2 ;  /* 0x0000000000027941 */ /* 0x000fea0003800000 */
.L_x_28578:
        /* <DEDUP_REMOVED lines=16> */
.L_x_28584:
[----:B------:R-:W-:Y:S05]  /*9010*/  BSYNC B3 ;  /* 0x0000000000037941 */ /* 0x000fea0003800000 */
.L_x_28583:
        /* <DEDUP_REMOVED lines=44> */
.L_x_28582:
[----:B------:R-:W-:Y:S05]  /*92e0*/  BSYNC B2 ;  /* 0x0000000000027941 */ /* 0x000fea0003800000 */
.L_x_28581:
        /* <DEDUP_REMOVED lines=21> */
.L_x_28586:
[----:B------:R-:W-:Y:S02]  /*9440*/  MOV R223, R218 ;  /* 0x000000da00df7202 */ /* 0x000fe40000000f00 */
.L_x_28587:
[----:B------:R-:W-:Y:S05]  /*9450*/  BSYNC B2 ;  /* 0x0000000000027941 */ /* 0x000fea0003800000 */
.L_x_28585:
        /* <DEDUP_REMOVED lines=16> */
.L_x_28591:
[----:B------:R-:W-:Y:S05]  /*9560*/  BSYNC B3 ;  /* 0x0000000000037941 */ /* 0x000fea0003800000 */
.L_x_28590:
        /* <DEDUP_REMOVED lines=44> */
.L_x_28589:
[----:B------:R-:W-:Y:S05]  /*9830*/  BSYNC B2 ;  /* 0x0000000000027941 */ /* 0x000fea0003800000 */
.L_x_28588:
        /* <DEDUP_REMOVED lines=21> */
.L_x_28593:
[----:B------:R-:W-:Y:S02]  /*9990*/  IMAD.MOV.U32 R223, RZ, RZ, R218 ;  /* 0x000000ffffdf7224 */ /* 0x000fe400078e00da */
.L_x_28594:
[----:B------:R-:W-:Y:S05]  /*99a0*/  BSYNC B2 ;  /* 0x0000000000027941 */ /* 0x000fea0003800000 */
.L_x_28592:
        /* <DEDUP_REMOVED lines=18> */
.L_x_28598:
[----:B------:R-:W-:Y:S05]  /*9ad0*/  BSYNC B3 ;  /* 0x0000000000037941 */ /* 0x000fea0003800000 */
.L_x_28597:
        /* <DEDUP_REMOVED lines=44> */
.L_x_28596:
[----:B------:R-:W-:Y:S05]  /*9da0*/  BSYNC B2 ;  /* 0x0000000000027941 */ /* 0x000fea0003800000 */
.L_x_28595:
        /* <DEDUP_REMOVED lines=35> */
.L_x_28542:
[----:B------:R-:W-:Y:S05]  /*9fe0*/  BSYNC B1 ;  /* 0x0000000000017941 */ /* 0x000fea0003800000 */
.L_x_28541:
        /* <DEDUP_REMOVED lines=24> */
.L_x_28602:
[----:B01----:R-:W-:Y:S02]  /*a170*/  MOV R220, R218 ;  /* 0x000000da00dc7202 */ /* 0x003fe40000000f00 */
.L_x_28603:
[----:B------:R-:W-:Y:S05]  /*a180*/  BSYNC B2 ;  /* 0x0000000000027941 */ /* 0x000fea0003800000 */
.L_x_28601:
        /* <DEDUP_REMOVED lines=16> */
.L_x_28607:
[----:B------:R-:W-:Y:S05]  /*a290*/  BSYNC B3 ;  /* 0x0000000000037941 */ /* 0x000fea0003800000 */
.L_x_28606:
        /* <DEDUP_REMOVED lines=44> */
.L_x_28605:
[----:B------:R-:W-:Y:S05]  /*a560*/  BSYNC B2 ;  /* 0x0000000000027941 */ /* 0x000fea0003800000 */
.L_x_28604:
        /* <DEDUP_REMOVED lines=26> */
.L_x_28609:
[----:B------:R-:W-:Y:S02]  /*a710*/  IMAD.MOV.U32 R215, RZ, RZ, R218 ;  /* 0x000000ffffd77224 */ /* 0x000fe400078e00da */
.L_x_28610:
[----:B------:R-:W-:Y:S05]  /*a720*/  BSYNC B2 ;  /* 0x0000000000027941 */ /* 0x000fea0003800000 */
.L_x_28608:
        /* <DEDUP_REMOVED lines=16> */
.L_x_28614:
[----:B------:R-:W-:Y:S05]  /*a830*/  BSYNC B3 ;  /* 0x0000000000037941 */ /* 0x000fea0003800000 */
.L_x_28613:
        /* <DEDUP_REMOVED lines=44> */
.L_x_28612:
[----:B------:R-:W-:Y:S05]  /*ab00*/  BSYNC B2 ;  /* 0x0000000000027941 */ /* 0x000fea0003800000 */
.L_x_28611:
        /* <DEDUP_REMOVED lines=23> */
.L_x_28616:
[----:B------:R-:W-:Y:S02]  /*ac80*/  MOV R84, R218 ;  /* 0x000000da00547202 */ /* 0x000fe40000000f00 */
.L_x_28617:
[----:B------:R-:W-:Y:S05]  /*ac90*/  BSYNC B2 ;  /* 0x0000000000027941 */ /* 0x000fea0003800000 */
.L_x_28615:
        /* <DEDUP_REMOVED lines=16> */
.L_x_28621:
[----:B------:R-:W-:Y:S05]  /*ada0*/  BSYNC B3 ;  /* 0x0000000000037941 */ /* 0x000fea0003800000 */
.L_x_28620:
        /* <DEDUP_REMOVED lines=44> */
.L_x_28619:
[----:B------:R-:W-:Y:S05]  /*b070*/  BSYNC B2 ;  /* 0x0000000000027941 */ /* 0x000fea0003800000 */
.L_x_28618:
        /* <DEDUP_REMOVED lines=21> */
.L_x_28623:
[----:B------:R-:W-:Y:S02]  /*b1d0*/  IMAD.MOV.U32 R84, RZ, RZ, R218 ;  /* 0x000000ffff547224 */ /* 0x000fe400078e00da */
.L_x_28624:
[----:B------:R-:W-:Y:S05]  /*b1e0*/  BSYNC B2 ;  /* 0x0000000000027941 */ /* 0x000fea0003800000 */
.L_x_28622:
        /* <DEDUP_REMOVED lines=16> */
.L_x_28628:
[----:B------:R-:W-:Y:S05]  /*b2f0*/  BSYNC B3 ;  /* 0x0000000000037941 */ /* 0x000fea0003800000 */
.L_x_28627:
        /* <DEDUP_REMOVED lines=44> */
.L_x_28626:
[----:B------:R-:W-:Y:S05]  /*b5c0*/  BSYNC B2 ;  /* 0x0000000000027941 */ /* 0x000fea0003800000 */
.L_x_28625:
        /* <DEDUP_REMOVED lines=21> */
.L_x_28630:
[----:B------:R-:W-:Y:S02]  /*b720*/  IMAD.MOV.U32 R215, RZ, RZ, R218 ;  /* 0x000000ffffd77224 */ /* 0x000fe400078e00da */
.L_x_28631:
[----:B------:R-:W-:Y:S05]  /*b730*/  BSYNC B2 ;  /* 0x0000000000027941 */ /* 0x000fea0003800000 */
.L_x_28629:
        /* <DEDUP_REMOVED lines=16> */
.L_x_28635:
[----:B------:R-:W-:Y:S05]  /*b840*/  BSYNC B3 ;  /* 0x0000000000037941 */ /* 0x000fea0003800000 */
.L_x_28634:
        /* <DEDUP_REMOVED lines=44> */
.L_x_28633:
[----:B------:R-:W-:Y:S05]  /*bb10*/  BSYNC B2 ;  /* 0x0000000000027941 */ /* 0x000fea0003800000 */
.L_x_28632:
        /* <DEDUP_REMOVED lines=21> */
.L_x_28637:
[----:B------:R-:W-:Y:S02]  /*bc70*/  MOV R215, R218 ;  /* 0x000000da00d77202 */ /* 0x000fe40000000f00 */
.L_x_28638:
[----:B------:R-:W-:Y:S05]  /*bc80*/  BSYNC B2 ;  /* 0x0000000000027941 */ /* 0x000fea0003800000 */
.L_x_28636:
        /* <DEDUP_REMOVED lines=16> */
.L_x_28642:
[----:B------:R-:W-:Y:S05]  /*bd90*/  BSYNC B3 ;  /* 0x0000000000037941 */ /* 0x000fea0003800000 */
.L_x_28641:
        /* <DEDUP_REMOVED lines=44> */
.L_x_28640:
[----:B------:R-:W-:Y:S05]  /*c060*/  BSYNC B2 ;  /* 0x0000000000027941 */ /* 0x000fea0003800000 */
.L_x_28639:
        /* <DEDUP_REMOVED lines=21> */
.L_x_28644:
[----:B------:R-:W-:Y:S02]  /*c1c0*/  IMAD.MOV.U32 R223, RZ, RZ, R218 ;  /* 0x000000ffffdf7224 */ /* 0x000fe400078e00da */
.L_x_28645:
[----:B------:R-:W-:Y:S05]  /*c1d0*/  BSYNC B2 ;  /* 0x0000000000027941 */ /* 0x000fea0003800000 */
.L_x_28643:
        /* <DEDUP_REMOVED lines=16> */
.L_x_28649:
[----:B------:R-:W-:Y:S05]  /*c2e0*/  BSYNC B3 ;  /* 0x0000000000037941 */ /* 0x000fea0003800000 */
.L_x_28648:
        /* <DEDUP_REMOVED lines=44> */
.L_x_28647:
[----:B------:R-:W-:Y:S05]  /*c5b0*/  BSYNC B2 ;  /* 0x0000000000027941 */ /* 0x000fea0003800000 */
.L_x_28646:
        /* <DEDUP_REMOVED lines=21> */
.L_x_28651:
[----:B------:R-:W-:Y:S02]  /*c710*/  IMAD.MOV.U32 R223, RZ, RZ, R218 ;  /* 0x000000ffffdf7224 */ /* 0x000fe400078e00da */
.L_x_28652:
[----:B------:R-:W-:Y:S05]  /*c720*/  BSYNC B2 ;  /* 0x0000000000027941 */ /* 0x000fea0003800000 */
.L_x_28650:
        /* <DEDUP_REMOVED lines=18> */
.L_x_28656:
[----:B------:R-:W-:Y:S05]  /*c850*/  BSYNC B3 ;  /* 0x0000000000037941 */ /* 0x000fea0003800000 */
.L_x_28655:
        /* <DEDUP_REMOVED lines=44> */
.L_x_28654:
[----:B------:R-:W-:Y:S05]  /*cb20*/  BSYNC B2 ;  /* 0x0000000000027941 */ /* 0x000fea0003800000 */
.L_x_28653:
        /* <DEDUP_REMOVED lines=35> */
.L_x_28600:
[----:B------:R-:W-:Y:S05]  /*cd60*/  BSYNC B1 ;  /* 0x0000000000017941 */ /* 0x000fea0003800000 */
.L_x_28599:
        /* <DEDUP_REMOVED lines=24> */
.L_x_28660:
[----:B01----:R-:W-:Y:S02]  /*cef0*/  IMAD.MOV.U32 R220, RZ, RZ, R218 ;  /* 0x000000ffffdc7224 */ /* 0x003fe400078e00da */
.L_x_28661:
[----:B------:R-:W-:Y:S05]  /*cf00*/  BSYNC B2 ;  /* 0x0000000000027941 */ /* 0x000fea0003800000 */
.L_x_28659:
        /* <DEDUP_REMOVED lines=16> */
.L_x_28665:
[----:B------:R-:W-:Y:S05]  /*d010*/  BSYNC B3 ;  /* 0x0000000000037941 */ /* 0x000fea0003800000 */
.L_x_28664:
        /* <DEDUP_REMOVED lines=44> */
.L_x_28663:
[----:B------:R-:W-:Y:S05]  /*d2e0*/  BSYNC B2 ;  /* 0x0000000000027941 */ /* 0x000fea0003800000 */
.L_x_28662:
        /* <DEDUP_REMOVED lines=26> */
.L_x_28667:
[----:B------:R-:W-:Y:S02]  /*d490*/  MOV R215, R218 ;  /* 0x000000da00d77202 */ /* 0x000fe40000000f00 */
.L_x_28668:
[----:B------:R-:W-:Y:S05]  /*d4a0*/  BSYNC B2 ;  /* 0x0000000000027941 */ /* 0x000fea0003800000 */
.L_x_28666:
        /* <DEDUP_REMOVED lines=16> */
.L_x_28672:
[----:B------:R-:W-:Y:S05]  /*d5b0*/  BSYNC B3 ;  /* 0x0000000000037941 */ /* 0x000fea0003800000 */
.L_x_28671:
        /* <DEDUP_REMOVED lines=44> */
.L_x_28670:
[----:B------:R-:W-:Y:S05]  /*d880*/  BSYNC B2 ;  /* 0x0000000000027941 */ /* 0x000fea0003800000 */
.L_x_28669:
        /* <DEDUP_REMOVED lines=23> */
.L_x_28674:
[----:B------:R-:W-:Y:S02]  /*da00*/  IMAD.MOV.U32 R92, RZ, RZ, R218 ;  /* 0x000000ffff5c7224 */ /* 0x000fe400078e00da */
.L_x_28675:
[----:B------:R-:W-:Y:S05]  /*da10*/  BSYNC B2 ;  /* 0x0000000000027941 */ /* 0x000fea0003800000 */
.L_x_28673:
        /* <DEDUP_REMOVED lines=16> */
.L_x_28679:
[----:B------:R-:W-:Y:S05]  /*db20*/  BSYNC B3 ;  /* 0x0000000000037941 */ /* 0x000fea0003800000 */
.L_x_28678:
        /* <DEDUP_REMOVED lines=44> */
.L_x_28677:
[----:B------:R-:W-:Y:S05]  /*ddf0*/  BSYNC B2 ;  /* 0x0000000000027941 */ /* 0x000fea0003800000 */
.L_x_28676:
        /* <DEDUP_REMOVED lines=21> */
.L_x_28681:
[----:B------:R-:W-:Y:S02]  /*df50*/  IMAD.MOV.U32 R92, RZ, RZ, R218 ;  /* 0x000000ffff5c7224 */ /* 0x000fe400078e00da */
.L_x_28682:
[----:B------:R-:W-:Y:S05]  /*df60*/  BSYNC B2 ;  /* 0x0000000000027941 */ /* 0x000fea0003800000 */
.L_x_28680:
        /* <DEDUP_REMOVED lines=16> */
.L_x_28686:
[----:B------:R-:W-:Y:S05]  /*e070*/  BSYNC B3 ;  /* 0x0000000000037941 */ /* 0x000fea0003800000 */
.L_x_28685:
        /* <DEDUP_REMOVED lines=44> */
.L_x_28684:
[----:B------:R-:W-:Y:S05]  /*e340*/  BSYNC B2 ;  /* 0x0000000000027941 */ /* 0x000fea0003800000 */
.L_x_28683:
        /* <DEDUP_REMOVED lines=21> */
.L_x_28688:
[----:B------:R-:W-:Y:S02]  /*e4a0*/  MOV R215, R218 ;  /* 0x000000da00d77202 */ /* 0x000fe40000000f00 */
.L_x_28689:
[----:B------:R-:W-:Y:S05]  /*e4b0*/  BSYNC B2 ;  /* 0x0000000000027941 */ /* 0x000fea0003800000 */
.L_x_28687:
        /* <DEDUP_REMOVED lines=16> */
.L_x_28693:
[----:B------:R-:W-:Y:S05]  /*e5c0*/  BSYNC B3 ;  /* 0x0000000000037941 */ /* 0x000fea0003800000 */
.L_x_28692:
        /* <DEDUP_REMOVED lines=44> */
.L_x_28691:
[----:B------:R-:W-:Y:S05]  /*e890*/  BSYNC B2 ;  /* 0x0000000000027941 */ /* 0x000fea0003800000 */
.L_x_28690:
        /* <DEDUP_REMOVED lines=21> */
.L_x_28695:
[----:B------:R-:W-:Y:S02]  /*e9f0*/  IMAD.MOV.U32 R215, RZ, RZ, R218 ;  /* 0x000000ffffd77224 */ /* 0x000fe400078e00da */
.L_x_28696:
[----:B------:R-:W-:Y:S05]  /*ea00*/  BSYNC B2 ;  /* 0x0000000000027941 */ /* 0x000fea0003800000 */
.L_x_28694:
        /* <DEDUP_REMOVED lines=16> */
.L_x_28700:
[----:B------:R-:W-:Y:S05]  /*eb10*/  BSYNC B3 ;  /* 0x0000000000037941 */ /* 0x000fea0003800000 */
.L_x_28699:
        /* <DEDUP_REMOVED lines=44> */
.L_x_28698:
[----:B------:R-:W-:Y:S05]  /*ede0*/  BSYNC B2 ;  /* 0x0000000000027941 */ /* 0x000fea0003800000 */
.L_x_28697:
        /* <DEDUP_REMOVED lines=21> */
.L_x_28702:
[----:B------:R-:W-:Y:S02]  /*ef40*/  IMAD.MOV.U32 R223, RZ, RZ, R218 ;  /* 0x000000ffffdf7224 */ /* 0x000fe400078e00da */
.L_x_28703:
[----:B------:R-:W-:Y:S05]  /*ef50*/  BSYNC B2 ;  /* 0x0000000000027941 */ /* 0x000fea0003800000 */
.L_x_28701:
        /* <DEDUP_REMOVED lines=16> */
.L_x_28707:
[----:B------:R-:W-:Y:S05]  /*f060*/  BSYNC B3 ;  /* 0x0000000000037941 */ /* 0x000fea0003800000 */
.L_x_28706:
        /* <DEDUP_REMOVED lines=44> */
.L_x_28705:
[----:B------:R-:W-:Y:S05]  /*f330*/  BSYNC B2 ;  /* 0x0000000000027941 */ /* 0x000fea0003800000 */
.L_x_28704:
        /* <DEDUP_REMOVED lines=21> */
.L_x_28709:
[----:B------:R-:W-:Y:S02]  /*f490*/  MOV R223, R218 ;  /* 0x000000da00df7202 */ /* 0x000fe40000000f00 */
.L_x_28710:
[----:B------:R-:W-:Y:S05]  /*f4a0*/  BSYNC B2 ;  /* 0x0000000000027941 */ /* 0x000fea0003800000 */
.L_x_28708:
        /* <DEDUP_REMOVED lines=18> */
.L_x_28714:
[----:B------:R-:W-:Y:S05]  /*f5d0*/  BSYNC B3 ;  /* 0x0000000000037941 */ /* 0x000fea0003800000 */
.L_x_28713:
        /* <DEDUP_REMOVED lines=44> */
.L_x_28712:
[----:B------:R-:W-:Y:S05]  /*f8a0*/  BSYNC B2 ;  /* 0x0000000000027941 */ /* 0x000fea0003800000 */
.L_x_28711:
        /* <DEDUP_REMOVED lines=35> */
.L_x_28658:
[----:B------:R-:W-:Y:S05]  /*fae0*/  BSYNC B1 ;  /* 0x0000000000017941 */ /* 0x000fea0003800000 */
.L_x_28657:
        /* <DEDUP_REMOVED lines=24> */
.L_x_28718:
[----:B01----:R-:W-:Y:S02]  /*fc70*/  IMAD.MOV.U32 R220, RZ, RZ, R218 ;  /* 0x000000ffffdc7224 */ /* 0x003fe400078e00da */
.L_x_28719:
[----:B------:R-:W-:Y:S05]  /*fc80*/  BSYNC B2 ;  /* 0x0000000000027941 */ /* 0x000fea0003800000 */
.L_x_28717:
        /* <DEDUP_REMOVED lines=16> */
.L_x_28723:
[----:B------:R-:W-:Y:S05]  /*fd90*/  BSYNC B3 ;  /* 0x0000000000037941 */ /* 0x000fea0003800000 */
.L_x_28722:
        /* <DEDUP_REMOVED lines=44> */
.L_x_28721:
[----:B------:R-:W-:Y:S05]  /*10060*/  BSYNC B2 ;  /* 0x0000000000027941 */ /* 0x000fea0003800000 */
.L_x_28720:
        /* <DEDUP_REMOVED lines=26> */
.L_x_28725:
[----:B------:R-:W-:Y:S02]  /*10210*/  IMAD.MOV.U32 R215, RZ, RZ, R218 ;  /* 0x000000ffffd77224 */ /* 0x000fe400078e00da */
.L_x_28726:
[----:B------:R-:W-:Y:S05]  /*10220*/  BSYNC B2 ;  /* 0x0000000000027941 */ /* 0x000fea0003800000 */
.L_x_28724:
        /* <DEDUP_REMOVED lines=16> */
.L_x_28730:
[----:B------:R-:W-:Y:S05]  /*10330*/  BSYNC B3 ;  /* 0x0000000000037941 */ /* 0x000fea0003800000 */
.L_x_28729:
        /* <DEDUP_REMOVED lines=44> */
.L_x_28728:
[----:B------:R-:W-:Y:S05]  /*10600*/  BSYNC B2 ;  /* 0x0000000000027941 */ /* 0x000fea0003800000 */
.L_x_28727:
        /* <DEDUP_REMOVED lines=23> */
.L_x_28732:
[----:B------:R-:W-:Y:S02]  /*10780*/  IMAD.MOV.U32 R100, RZ, RZ, R218 ;  /* 0x000000ffff647224 */ /* 0x000fe400078e00da */
.L_x_28733:
[----:B------:R-:W-:Y:S05]  /*10790*/  BSYNC B2 ;  /* 0x0000000000027941 */ /* 0x000fea0003800000 */
.L_x_28731:
        /* <DEDUP_REMOVED lines=16> */
.L_x_28737:
[----:B------:R-:W-:Y:S05]  /*108a0*/  BSYNC B3 ;  /* 0x0000000000037941 */ /* 0x000fea0003800000 */
.L_x_28736:
        /* <DEDUP_REMOVED lines=44> */
.L_x_28735:
[----:B------:R-:W-:Y:S05]  /*10b70*/  BSYNC B2 ;  /* 0x0000000000027941 */ /* 0x000fea0003800000 */
.L_x_28734:
        /* <DEDUP_REMOVED lines=21> */
.L_x_28739:
[----:B------:R-:W-:Y:S02]  /*10cd0*/  MOV R100, R218 ;  /* 0x000000da00647202 */ /* 0x000fe40000000f00 */
.L_x_28740:
[----:B------:R-:W-:Y:S05]  /*10ce0*/  BSYNC B2 ;  /* 0x0000000000027941 */ /* 0x000fea0003800000 */
.L_x_28738:
        /* <DEDUP_REMOVED lines=16> */
.L_x_28744:
[----:B------:R-:W-:Y:S05]  /*10df0*/  BSYNC B3 ;  /* 0x0000000000037941 */ /* 0x000fea0003800000 */
.L_x_28743:
        /* <DEDUP_REMOVED lines=44> */
.L_x_28742:
[----:B------:R-:W-:Y:S05]  /*110c0*/  BSYNC B2 ;  /* 0x0000000000027941 */ /* 0x000fea0003800000 */
.L_x_28741:
        /* <DEDUP_REMOVED lines=21> */
.L_x_28746:
[----:B------:R-:W-:Y:S02]  /*11220*/  IMAD.MOV.U32 R215, RZ, RZ, R218 ;  /* 0x000000ffffd77224 */ /* 0x000fe400078e00da */
.L_x_28747:
[----:B------:R-:W-:Y:S05]  /*11230*/  BSYNC B2 ;  /* 0x0000000000027941 */ /* 0x000fea0003800000 */
.L_x_28745:
        /* <DEDUP_REMOVED lines=16> */
.L_x_28751:
[----:B------:R-:W-:Y:S05]  /*11340*/  BSYNC B3 ;  /* 0x0000000000037941 */ /* 0x000fea0003800000 */
.L_x_28750:
        /* <DEDUP_REMOVED lines=44> */
.L_x_28749:
[----:B------:R-:W-:Y:S05]  /*11610*/  BSYNC B2 ;  /* 0x0000000000027941 */ /* 0x000fea0003800000 */
.L_x_28748:
        /* <DEDUP_REMOVED lines=21> */
.L_x_28753:
[----:B------:R-:W-:Y:S02]  /*11770*/  IMAD.MOV.U32 R215, RZ, RZ, R218 ;  /* 0x000000ffffd77224 */ /* 0x000fe400078e00da */
.L_x_28754:
[----:B------:R-:W-:Y:S05]  /*11780*/  BSYNC B2 ;  /* 0x0000000000027941 */ /* 0x000fea0003800000 */
.L_x_28752:
        /* <DEDUP_REMOVED lines=16> */
.L_x_28758:
[----:B------:R-:W-:Y:S05]  /*11890*/  BSYNC B3 ;  /* 0x0000000000037941 */ /* 0x000fea0003800000 */
.L_x_28757:
        /* <DEDUP_REMOVED lines=44> */
.L_x_28756:
[----:B------:R-:W-:Y:S05]  /*11b60*/  BSYNC B2 ;  /* 0x0000000000027941 */ /* 0x000fea0003800000 */
.L_x_28755:
        /* <DEDUP_REMOVED lines=21> */
.L_x_28760:
[----:B------:R-:W-:Y:S02]  /*11cc0*/  MOV R223, R218 ;  /* 0x000000da00df7202 */ /* 0x000fe40000000f00 */
.L_x_28761:
[----:B------:R-:W-:Y:S05]  /*11cd0*/  BSYNC B2 ;  /* 0x0000000000027941 */ /* 0x000fea0003800000 */
.L_x_28759:
        /* <DEDUP_REMOVED lines=16> */
.L_x_28765:
[----:B------:R-:W-:Y:S05]  /*11de0*/  BSYNC B3 ;  /* 0x0000000000037941 */ /* 0x000fea0003800000 */
.L_x_28764:
        /* <DEDUP_REMOVED lines=44> */
.L_x_28763:
[----:B------:R-:W-:Y:S05]  /*120b0*/  BSYNC B2 ;  /* 0x0000000000027941 */ /* 0x000fea0003800000 */
.L_x_28762:
        /* <DEDUP_REMOVED lines=21> */
.L_x_28767:
[----:B------:R-:W-:Y:S02]  /*12210*/  IMAD.MOV.U32 R223, RZ, RZ, R218 ;  /* 0x000000ffffdf7224 */ /* 0x000fe400078e00da */
.L_x_28768:
[----:B------:R-:W-:Y:S05]  /*12220*/  BSYNC B2 ;  /* 0x0000000000027941 */ /* 0x000fea0003800000 */
.L_x_28766:
        /* <DEDUP_REMOVED lines=18> */
.L_x_28772:
[----:B------:R-:W-:Y:S05]  /*12350*/  BSYNC B3 ;  /* 0x0000000000037941 */ /* 0x000fea0003800000 */
.L_x_28771:
        /* <DEDUP_REMOVED lines=44> */
.L_x_28770:
[----:B------:R-:W-:Y:S05]  /*12620*/  BSYNC B2 ;  /* 0x0000000000027941 */ /* 0x000fea0003800000 */
.L_x_28769:
[----:B------:R-:W0:Y:S01]  /*12630*/  I2F.U32 R107, R223 ;  /* 0x000000df006b7306 */ /* 0x000e220000201000 */
[----:B------:R-:W-:Y:S01]  /*12640*/  HADD2.F32 R106, -RZ, R103.H1_H1 ;  /* 0x30000067ff6a7230 */ /* 0x000fe20000004100 */
[----:B------:R-:W-:Y:S02]  /*12650*/  SEL R221, RZ, 0x1, P1 ;  /* 0x00000001ffdd7807 */ /* 0x000fe40000800000 */
[----:B------:R-:W-:Y:S02]  /*12660*/  LEA R104, P1, R224, c[0x0][0x188], 0x5 ;  /* 0x00006200e0687a11 */ /* 0x000fe400078228ff */
[----:B------:R-:W-:Y:S01]  /*12670*/  FMUL.FTZ R106, R106, R219 ;  /* 0x000000db6a6a7220 */ /* 0x000fe20000410000 */
[----:B------:R-:W-:-:S02]  /*12680*/  SEL R229, RZ, 0x10000, P5 ;  /* 0x00010000ffe57807 */ /* 0x000fc40002800000 */
[----:B------:R-:W-:Y:S01]  /*12690*/  LEA.HI.X R105, R224, c[0x0][0x18c], RZ, 0x5, P1 ;  /* 0x00006300e0697a11 */ /* 0x000fe200008f2cff */
[----:B------:R-:W-:Y:S01]  /*126a0*/  FMUL.FTZ R106, R106, c[0x0][0x1e8] ;  /* 0x00007a006a6a7a20 */ /* 0x000fe20000410000 */
[----:B------:R-:W-:Y:S02]  /*126b0*/  LOP3.LUT P5, RZ, R43, 0x2, RZ, 0xc0, !PT ;  /* 0x000000022bff7812 */ /* 0x000fe400078ac0ff */
[----:B------:R-:W-:Y:S01]  /*126c0*/  SEL R220, RZ, 0x1, P2 ;  /* 0x00000001ffdc7807 */ /* 0x000fe20001000000 */
[----:B------:R1:W-:Y:S01]  /*126d0*/  STG.E.128 [R104.64], R96 ;  /* 0x0000006068007986 */ /* 0x0003e2000c101d06 */
[----:B------:R-:W-:Y:S01]  /*126e0*/  SEL R225, RZ, 0x1, P5 ;  /* 0x00000001ffe17807 */ /* 0x000fe20002800000 */
[----:B0-----:R-:W-:Y:S01]  /*126f0*/  FFMA.FTZ R107, R107, R222, 1.1641532182693481445e-10 ;  /* 0x2f0000006b6b7423 */ /* 0x001fe200000100de */
[----:B------:R-:W-:Y:S01]  /*12700*/  SEL R226, RZ, 0x100, P4 ;  /* 0x00000100ffe27807 */ /* 0x000fe20002000000 */
[----:B------:R-:W-:Y:S01]  /*12710*/  IMAD.WIDE.U32 R222, R221, 0x10000, RZ ;  /* 0x00010000ddde7825 */ /* 0x000fe200078e00ff */
[----:B------:R-:W-:-:S02]  /*12720*/  LOP3.LUT P6, RZ, R43, 0x4, RZ, 0xc0, !PT ;  /* 0x000000042bff7812 */ /* 0x000fc400078cc0ff */
[----:B------:R-:W-:Y:S02]  /*12730*/  FSETP.GTU.FTZ.AND P1, PT, R107, c[0x0][0x1e4], PT ;  /* 0x000079006b007a0b */ /* 0x000fe40003f3c000 */
[----:B------:R-:W-:Y:S02]  /*12740*/  SEL R227, RZ, 0x1, P3 ;  /* 0x00000001ffe37807 */ /* 0x000fe40001800000 */
[----:B------:R-:W-:Y:S02]  /*12750*/  FSEL R106, R106, RZ, !P1 ;  /* 0x000000ff6a6a7208 */ /* 0x000fe40004800000 */
[----:B------:R-:W-:-:S03]  /*12760*/  SEL R219, RZ, 0x1000000, P1 ;  /* 0x01000000ffdb7807 */ /* 0x000fc60000800000 */
[----:B------:R-:W-:Y:S02]  /*12770*/  FMUL.FTZ R103, R115, R106 ;  /* 0x0000006a73677220 */ /* 0x000fe40000410000 */
[----:B------:R-:W-:-:S04]  /*12780*/  IMAD.WIDE.U32 R106, R220, 0x1000000, RZ ;  /* 0x01000000dc6a7825 */ /* 0x000fc800078e00ff */
[----:B------:R-:W-:Y:S01]  /*12790*/  IMAD.WIDE.U32 R220, R225, 0x100, RZ ;  /* 0x00000100e1dc7825 */ /* 0x000fe200078e00ff */
[----:B------:R-:W-:Y:S02]  /*127a0*/  LOP3.LUT R225, R226, R219, R229, 0xfe, !PT ;  /* 0x000000dbe2e17212 */ /* 0x000fe400078efee5 */
[----:B------:R-:W-:Y:S01]  /*127b0*/  SEL R219, RZ, 0x1, P6 ;  /* 0x00000001ffdb7807 */ /* 0x000fe20003000000 */
[----:B------:R-:W-:Y:S01]  /*127c0*/  @P0 FADD.FTZ R103, R55, R103 ;  /* 0x0000006737670221 */ /* 0x000fe20000010000 */
[----:B------:R-:W-:Y:S02]  /*127d0*/  LOP3.LUT R220, R220, R106, R222, 0xfe, !PT ;  /* 0x0000006adcdc7212 */ /* 0x000fe400078efede */
[----:B------:R-:W-:Y:S02]  /*127e0*/  LEA R106, P0, R224, c[0x0][0x190], 0x3 ;  /* 0x00006400e06a7a11 */ /* 0x000fe400078018ff */
[----:B------:R-:W-:Y:S01]  /*127f0*/  LOP3.LUT R225, R107, R225, R227, 0xfe, !PT ;  /* 0x000000e16be17212 */ /* 0x000fe200078efee3 */
[----:B------:R1:W-:Y:S01]  /*12800*/  STG.E.128 [R104.64+0x10], R100 ;  /* 0x0000106468007986 */ /* 0x0003e2000c101d06 */
[----:B------:R-:W-:-:S02]  /*12810*/  LOP3.LUT R220, R220, R219, RZ, 0xfc, !PT ;  /* 0x000000dbdcdc7212 */ /* 0x000fc400078efcff */
[----:B------:R-:W-:Y:S02]  /*12820*/  LEA.HI.X R107, R224, c[0x0][0x194], RZ, 0x3, P0 ;  /* 0x00006500e06b7a11 */ /* 0x000fe400000f1cff */
[----:B------:R-:W-:-:S05]  /*12830*/  LOP3.LUT R221, R221, R225, R223, 0xfe, !PT ;  /* 0x000000e1dddd7212 */ /* 0x000fca00078efedf */
[----:B------:R1:W-:Y:S02]  /*12840*/  STG.E.64 [R106.64], R220 ;  /* 0x000000dc6a007986 */ /* 0x0003e4000c101b06 */
.L_x_28716:
[----:B------:R-:W-:Y:S05]  /*12850*/  BSYNC B1 ;  /* 0x0000000000017941 */ /* 0x000fea0003800000 */
.L_x_28715:
        /* <DEDUP_REMOVED lines=58> */
.L_x_28789:
        /* <DEDUP_REMOVED lines=118> */
.L_x_28790:
        /* <DEDUP_REMOVED lines=50> */
.L_x_28776:
[----:B------:R-:W-:Y:S05]  /*13680*/  BSYNC B1 ;  /* 0x0000000000017941 */ /* 0x000fea0003800000 */
.L_x_28775:
        /* <DEDUP_REMOVED lines=35> */
.L_x_28778:
[----:B------:R-:W-:Y:S05]  /*138c0*/  BSYNC B1 ;  /* 0x0000000000017941 */ /* 0x000fea0003800000 */
.L_x_28777:
        /* <DEDUP_REMOVED lines=35> */
.L_x_28780:
[----:B------:R-:W-:Y:S05]  /*13b00*/  BSYNC B1 ;  /* 0x0000000000017941 */ /* 0x000fea0003800000 */
.L_x_28779:
        /* <DEDUP_REMOVED lines=35> */
.L_x_28782:
[----:B------:R-:W-:Y:S05]  /*13d40*/  BSYNC B1 ;  /* 0x0000000000017941 */ /* 0x000fea0003800000 */
.L_x_28781:
[----:B------:R-:W-:Y:S01]  /*13d50*/  LOP3.LUT P0, RZ, R43, 0x20, RZ, 0xc0, !PT ;  /* 0x000000202bff7812 */ /* 0x000fe2000780c0ff */
        /* <DEDUP_REMOVED lines=34> */
.L_x_28784:
[----:B------:R-:W-:Y:S05]  /*13f80*/  BSYNC B1 ;  /* 0x0000000000017941 */ /* 0x000fea0003800000 */
.L_x_28783:
        /* <DEDUP_REMOVED lines=29> */
[----:B------:R-:W-:Y:S01]  /*14160*/  IMAD.MOV.U32 R221, RZ, RZ, 0x10 ;  /* 0x00000010ffdd7424 */ /* 0x000fe200078e00ff */
[----:B------:R-:W-:-:S02]  /*14170*/  F2FP.PACK_AB R105, R222, R105 ;  /* 0x00000069de69723e */ /* 0x000fc400000000ff */
[----:B------:R-:W-:Y:S01]  /*14180*/  F2FP.PACK_AB R104, R217, R104 ;  /* 0x00000068d968723e */ /* 0x000fe200000000ff */
[----:B------:R-:W-:-:S05]  /*14190*/  IMAD.WIDE.U32 R220, R210, R221, c[0x0][0x208] ;  /* 0x00008200d2dc7625 */ /* 0x000fca00078e00dd */
[----:B------:R0:W-:Y:S02]  /*141a0*/  STG.E.128 [R220.64], R104 ;  /* 0x00000068dc007986 */ /* 0x0001e4000c101d06 */
.L_x_28786:
[----:B------:R-:W-:Y:S05]  /*141b0*/  BSYNC B1 ;  /* 0x0000000000017941 */ /* 0x000fea0003800000 */
.L_x_28785:
[----:B01----:R-:W-:-:S04]  /*141c0*/  IMAD.MOV.U32 R105, RZ, RZ, 0x4 ;  /* 0x00000004ff697424 */ /* 0x003fc800078e00ff */
[----:B------:R-:W-:-:S05]  /*141d0*/  IMAD R42, R105, c[0x0][0x160], R42 ;  /* 0x00005800692a7a24 */ /* 0x000fca00078e022a */
[----:B------:R-:W-:-:S13]  /*141e0*/  ISETP.GE.AND P0, PT, R42, c[0x0][0x164], PT ;  /* 0x000059002a007a0c */ /* 0x000fda0003f06270 */
[----:B------:R-:W-:Y:S01]  /*141f0*/  @P0 CALL.REL.NOINC `(.L_x_28787) ;  /* 0x0000001000000944 */ /* 0x000fe20003c00000 */
[----:B------:R-:W-:Y:S05]  /*14200*/  BRA `(.L_x_28788) ;  /* 0xfffed48000007947 */ /* 0x000fea000383ffff */
.L_x_28787:
[----:B------:R-:W-:Y:S05]  /*14210*/  BSYNC B0 ;  /* 0x0000000000007941 */ /* 0x000fea0003800000 */
.L_x_28424:
[----:B------:R-:W-:Y:S05]  /*14220*/  EXIT ;  /* 0x000000000000794d */ /* 0x000fea0003800000 */
.L_x_28773:
[----:B------:R-:W-:Y:S01]  /*14230*/  MOV R106, R107 ;  /* 0x0000006b006a7202 */ /* 0x000fe20000000f00 */
[----:B------:R-:W-:Y:S01]  /*14240*/  IMAD.MOV.U32 R221, RZ, RZ, 0x1 ;  /* 0x00000001ffdd7424 */ /* 0x000fe200078e00ff */
[----:B------:R-:W-:Y:S01]  /*14250*/  MOV R222, 0xffffffff ;  /* 0xffffffff00de7802 */ /* 0x000fe20000000f00 */
[----:B------:R-:W-:Y:S01]  /*14260*/  IMAD.MOV.U32 R219, RZ, RZ, 0x1f ;  /* 0x0000001fffdb7424 */ /* 0x000fe200078e00ff */
[----:B------:R-:W-:Y:S02]  /*14270*/  MOV R104, 0x14290 ;  /* 0x0001429000687802 */ /* 0x000fe40000000f00 */
[----:B------:R-:W-:Y:S05]  /*14280*/  CALL.REL.NOINC `($__internal_108_$__cuda_sm70_shflsync_bfly_p) ;  /* 0x000009d000007944 */ /* 0x000fea0003c00000 */
[----:B-1----:R-:W-:Y:S01]  /*14290*/  IMAD.MOV.U32 R104, RZ, RZ, R221 ;  /* 0x000000ffff687224 */ /* 0x002fe200078e00dd */
[----:B0-----:R-:W-:Y:S05]  /*142a0*/  BRA `(.L_x_28789) ;  /* 0xffffe95000007947 */ /* 0x001fea000383ffff */
.L_x_28774:
[----:B------:R-:W-:Y:S01]  /*142b0*/  HFMA2.MMA R221, -RZ, RZ, 0, 1.1920928955078125e-07 ;  /* 0x00000002ffdd7435 */ /* 0x000fe200000001ff */
[----:B------:R-:W-:Y:S01]  /*142c0*/  IMAD.MOV.U32 R106, RZ, RZ, R223 ;  /* 0x000000ffff6a7224 */ /* 0x000fe200078e00df */
[----:B------:R-:W-:Y:S01]  /*142d0*/  MOV R104, 0x14310 ;  /* 0x0001431000687802 */ /* 0x000fe20000000f00 */
[----:B------:R-:W-:Y:S02]  /*142e0*/  IMAD.MOV.U32 R219, RZ, RZ, 0x1f ;  /* 0x0000001fffdb7424 */ /* 0x000fe400078e00ff */
[----:B------:R-:W-:-:S02]  /*142f0*/  IMAD.MOV.U32 R222, RZ, RZ, -0x1 ;  /* 0xffffffffffde7424 */ /* 0x000fc400078e00ff */
[----:B0-----:R-:W-:Y:S05]  /*14300*/  CALL.REL.NOINC `($__internal_108_$__cuda_sm70_shflsync_bfly_p) ;  /* 0x0000095000007944 */ /* 0x001fea0003c00000 */
[----:B01----:R-:W-:Y:S01]  /*14310*/  FADD.FTZ R106, R223, R221 ;  /* 0x000000dddf6a7221 */ /* 0x003fe20000010000 */
[----:B------:R-:W-:Y:S01]  /*14320*/  MOV R221, 0x4 ;  /* 0x0000000400dd7802 */ /* 0x000fe20000000f00 */
[----:B------:R-:W-:Y:S01]  /*14330*/  IMAD.MOV.U32 R219, RZ, RZ, 0x1f ;  /* 0x0000001fffdb7424 */ /* 0x000fe200078e00ff */
[----:B------:R-:W-:Y:S01]  /*14340*/  MOV R104, 0x14370 ;  /* 0x0001437000687802 */ /* 0x000fe20000000f00 */
[----:B------:R-:W-:-:S02]  /*14350*/  IMAD.MOV.U32 R222, RZ, RZ, -0x1 ;  /* 0xffffffffffde7424 */ /* 0x000fc400078e00ff */
[----:B------:R-:W-:Y:S05]  /*14360*/  CALL.REL.NOINC `($__internal_108_$__cuda_sm70_shflsync_bfly_p) ;  /* 0x000008f000007944 */ /* 0x000fea0003c00000 */
[----:B01----:R-:W-:Y:S01]  /*14370*/  FADD.FTZ R106, R106, R221 ;  /* 0x000000dd6a6a7221 */ /* 0x003fe20000010000 */
[----:B------:R-:W-:Y:S01]  /*14380*/  HFMA2.MMA R221, -RZ, RZ, 0, 4.76837158203125e-07 ;  /* 0x00000008ffdd7435 */ /* 0x000fe200000001ff */
[----:B------:R-:W-:Y:S01]  /*14390*/  IMAD.MOV.U32 R219, RZ, RZ, 0x1f ;  /* 0x0000001fffdb7424 */ /* 0x000fe200078e00ff */
[----:B------:R-:W-:Y:S01]  /*143a0*/  MOV R104, 0x143d0 ;  /* 0x000143d000687802 */ /* 0x000fe20000000f00 */
[----:B------:R-:W-:-:S03]  /*143b0*/  IMAD.MOV.U32 R222, RZ, RZ, -0x1 ;  /* 0xffffffffffde7424 */ /* 0x000fc600078e00ff */
[----:B------:R-:W-:Y:S05]  /*143c0*/  CALL.REL.NOINC `($__internal_108_$__cuda_sm70_shflsync_bfly_p) ;  /* 0x0000089000007944 */ /* 0x000fea0003c00000 */
[----:B01----:R-:W-:Y:S01]  /*143d0*/  FADD.FTZ R106, R106, R221 ;  /* 0x000000dd6a6a7221 */ /* 0x003fe20000010000 */
[----:B------:R-:W-:Y:S01]  /*143e0*/  MOV R221, 0x10 ;  /* 0x0000001000dd7802 */ /* 0x000fe20000000f00 */
[----:B------:R-:W-:Y:S01]  /*143f0*/  IMAD.MOV.U32 R219, RZ, RZ, 0x1f ;  /* 0x0000001fffdb7424 */ /* 0x000fe200078e00ff */
[----:B------:R-:W-:Y:S01]  /*14400*/  MOV R104, 0x14430 ;  /* 0x0001443000687802 */ /* 0x000fe20000000f00 */
[----:B------:R-:W-:-:S02]  /*14410*/  IMAD.MOV.U32 R222, RZ, RZ, -0x1 ;  /* 0xffffffffffde7424 */ /* 0x000fc400078e00ff */
[----:B------:R-:W-:Y:S05]  /*14420*/  CALL.REL.NOINC `($__internal_108_$__cuda_sm70_shflsync_bfly_p) ;  /* 0x0000083000007944 */ /* 0x000fea0003c00000 */
        /* <DEDUP_REMOVED lines=104> */
[----:B------:R-:W-:Y:S05]  /*14ab0*/  CALL.REL.NOINC `($__internal_108_$__cuda_sm70_shflsync_bfly_p) ;  /* 0x000001a000007944 */ /* 0x000fea0003c00000 */
[----:B01----:R-:W-:Y:S01]  /*14ac0*/  FADD.FTZ R106, R106, R221 ;  /* 0x000000dd6a6a7221 */ /* 0x003fe20000010000 */
[----:B------:R-:W-:Y:S01]  /*14ad0*/  MOV R221, 0x2 ;  /* 0x0000000200dd7802 */ /* 0x000fe20000000f00 */
[----:B------:R-:W-:Y:S01]  /*14ae0*/  IMAD.MOV.U32 R219, RZ, RZ, 0x1f ;  /* 0x0000001fffdb7424 */ /* 0x000fe200078e00ff */
[----:B------:R-:W-:Y:S01]  /*14af0*/  MOV R104, 0x14b20 ;  /* 0x00014b2000687802 */ /* 0x000fe20000000f00 */
[----:B------:R-:W-:Y:S02]  /*14b00*/  IMAD.MOV.U32 R222, RZ, RZ, -0x1 ;  /* 0xffffffffffde7424 */ /* 0x000fe400078e00ff */
[----:B------:R-:W-:Y:S05]  /*14b10*/  CALL.REL.NOINC `($__internal_108_$__cuda_sm70_shflsync_bfly_p) ;  /* 0x0000014000007944 */ /* 0x000fea0003c00000 */
[----:B01----:R-:W-:Y:S01]  /*14b20*/  FADD.FTZ R106, R106, R221 ;  /* 0x000000dd6a6a7221 */ /* 0x003fe20000010000 */
[----:B------:R-:W-:Y:S01]  /*14b30*/  HFMA2.MMA R221, -RZ, RZ, 0, 2.384185791015625e-07 ;  /* 0x00000004ffdd7435 */ /* 0x000fe200000001ff */
        /* <DEDUP_REMOVED lines=11> */
[----:B------:R-:W-:Y:S01]  /*14bf0*/  HFMA2.MMA R221, -RZ, RZ, 0, 9.5367431640625e-07 ;  /* 0x00000010ffdd7435 */ /* 0x000fe200000001ff */
[----:B0-----:R-:W-:Y:S01]  /*14c00*/  IMAD.MOV.U32 R219, RZ, RZ, 0x1f ;  /* 0x0000001fffdb7424 */ /* 0x001fe200078e00ff */
[----:B------:R-:W-:Y:S01]  /*14c10*/  MOV R104, 0x14c50 ;  /* 0x00014c5000687802 */ /* 0x000fe20000000f00 */
[----:B------:R-:W-:Y:S01]  /*14c20*/  IMAD.MOV.U32 R222, RZ, RZ, -0x1 ;  /* 0xffffffffffde7424 */ /* 0x000fe200078e00ff */
[----:B------:R-:W-:-:S02]  /*14c30*/  MOV R106, R220 ;  /* 0x000000dc006a7202 */ /* 0x000fc40000000f00 */
[----:B------:R-:W-:Y:S05]  /*14c40*/  CALL.REL.NOINC `($__internal_108_$__cuda_sm70_shflsync_bfly_p) ;  /* 0x0000001000007944 */ /* 0x000fea0003c00000 */
[----:B01----:R-:W-:Y:S05]  /*14c50*/  BRA `(.L_x_28790) ;  /* 0xffffe70000007947 */ /* 0x003fea000383ffff */
        .weak           $__internal_108_$__cuda_sm70_shflsync_bfly_p
        .type           $__internal_108_$__cuda_sm70_shflsync_bfly_p,@function
        .size           $__internal_108_$__cuda_sm70_shflsync_bfly_p,(.L_x_43168 - $__internal_108_$__cuda_sm70_shflsync_bfly_p)
$__internal_108_$__cuda_sm70_shflsync_bfly_p:
[----:B------:R-:W-:Y:S01]  /*14c60*/  IMAD.MOV.U32 R105, RZ, RZ, 0x0 ;  /* 0x00000000ff697424 */ /* 0x000fe200078e00ff */
[----:B------:R-:W-:Y:S04]  /*14c70*/  WARPSYNC R222 ;  /* 0x000000de00007348 */ /* 0x000fe80003800000 */
[----:B------:R0:W1:Y:S01]  /*14c80*/  SHFL.BFLY PT, R221, R106, R221, R219 ;  /* 0x0c0000dd6add7389 */ /* 0x00006200000e00db */
[----:B------:R-:W-:Y:S05]  /*14c90*/  RET.REL.NODEC R104 `(_ZN10layer_norm13ln_fwd_kernelINS_13Kernel_traitsI6__halfS2_fS2_fjLj1536ELj1ELj4ELj1ELj16ENS_18Kernel_traits_baseILj1536ES2_S2_fS2_fjLj128EEEEELb1ELb1ELb0ELb0EEEvNS_9FwdParamsE) ;  /* 0xfffeb36068007950 */ /* 0x000fea0003c3ffff */
.L_x_28791:
        /* <DEDUP_REMOVED lines=14> */
.L_x_43168:


//--------------------- .text._ZN10layer_norm13ln_fwd_kernelINS_13Kernel_traitsI6__halfS2_fS2_fjLj1536ELj1ELj4ELj1ELj16ENS_18Kernel_traits_baseILj1536ES2_S2_fS2_fjLj128EEEEELb1ELb1ELb0ELb1EEEvNS_9FwdParamsE --------------------------
	.section	.text._ZN10layer_norm13ln_fwd_kernelINS_13Kernel_traitsI6__halfS2_fS2_fjLj1536ELj1ELj4ELj1ELj16ENS_18Kernel_traits_baseILj1536ES2_S2_fS2_fjLj128EEEEELb1ELb1ELb0ELb1EEEvNS_9FwdParamsE,"ax",@progbits
	.sectioninfo	@"SHI_REGISTERS=255"
	.align	128
        .global         _ZN10layer_norm13ln_fwd_kernelINS_13Kernel_traitsI6__halfS2_fS2_fjLj1536ELj1ELj4ELj1ELj16ENS_18Kernel_traits_baseILj1536ES2_S2_fS2_fjLj128EEEEELb1ELb1ELb0ELb1EEEvNS_9FwdParamsE
        .type           _ZN10layer_norm13ln_fwd_kernelINS_13Kernel_traitsI6__halfS2_fS2_fjLj1536ELj1ELj4ELj1ELj16ENS_18Kernel_traits_baseILj1536ES2_S2_fS2_fjLj128EEEEELb1ELb1ELb0ELb1EEEvNS_9FwdParamsE,@function
        .size           _ZN10layer_norm13ln_fwd_kernelINS_13Kernel_traitsI6__halfS2_fS2_fjLj1536ELj1ELj4ELj1ELj16ENS_18Kernel_traits_baseILj1536ES2_S2_fS2_fjLj128EEEEELb1ELb1ELb0ELb1EEEvNS_9FwdParamsE,(.L_x_43169 - _ZN10layer_norm13ln_fwd_kernelINS_13Kernel_traitsI6__halfS2_fS2_fjLj1536ELj1ELj4ELj1ELj16ENS_18Kernel_traits_baseILj1536ES2_S2_fS2_fjLj128EEEEELb1ELb1ELb0ELb1EEEvNS_9FwdParamsE)
        .other          _ZN10layer_norm13ln_fwd_kernelINS_13Kernel_traitsI6__halfS2_fS2_fjLj1536ELj1ELj4ELj1ELj16ENS_18Kernel_traits_baseILj1536ES2_S2_fS2_fjLj128EEEEELb1ELb1ELb0ELb1EEEvNS_9FwdParamsE,@"STO_CUDA_ENTRY STV_DEFAULT"
_ZN10layer_norm13ln_fwd_kernelINS_13Kernel_traitsI6__halfS2_fS2_fjLj1536ELj1ELj4ELj1ELj16ENS_18Kernel_traits_baseILj1536ES2_S2_fS2_fjLj128EEEEELb1ELb1ELb0ELb1EEEvNS_9FwdParamsE:
.text._ZN10layer_norm13ln_fwd_kernelINS_13Kernel_traitsI6__halfS2_fS2_fjLj1536ELj1ELj4ELj1ELj16ENS_18Kernel_traits_baseILj1536ES2_S2_fS2_fjLj128EEEEELb1ELb1ELb0ELb1EEEvNS_9FwdParamsE:
        /* <DEDUP_REMOVED lines=121> */
[----:B------:R-:W-:Y:S01]  /*0790*/  IMAD R177, R177, -0x326172a9, RZ ;  /* 0xcd9e8d57b1b17824 */ /* 0x000fe200078e02ff */
[--C-:B------:R-:W-:Y:S01]  /*07a0*/  HADD2.F32 R18, -RZ, R24.reuse.H0_H0 ;  /* 0x20000018ff127230 */ /* 0x100fe20000004100 */
[----:B------:R-:W-:Y:S01]  /*07b0*/  IMAD R176, R176, -0x2daee0ad, RZ ;  /* 0xd2511f53b0b07824 */ /* 0x000fe200078e02ff */
[----:B------:R-:W-:Y:S01]  /*07c0*/  HADD2.F32 R19, -RZ, R24.H1_H1 ;  /* 0x30000018ff137230 */ /* 0x000fe20000004100 */
[----:B------:R-:W-:Y:S01]  /*07d0*/  IMAD.HI.U32 R40, R198, -0x2daee0ad, RZ ;  /* 0xd2511f53c6287827 */ /* 0x000fe200078e00ff */
[--C-:B------:R-:W-:Y:S01]  /*07e0*/  HADD2.F32 R20, -RZ, R25.reuse.H0_H0 ;  /* 0x20000019ff147230 */ /* 0x100fe20000004100 */
[----:B------:R-:W-:Y:S01]  /*07f0*/  IADD3 R167, R149, -0x695add53, RZ ;  /* 0x96a522ad95a77810 */ /* 0x000fe20007ffe0ff */
[----:B------:R-:W-:Y:S01]  /*0800*/  HADD2.F32 R21, -RZ, R25.H1_H1 ;  /* 0x30000019ff157230 */ /* 0x000fe20000004100 */
[----:B------:R-:W-:Y:S01]  /*0810*/  IMAD.HI.U32 R41, R172, -0x326172a9, RZ ;  /* 0xcd9e8d57ac297827 */ /* 0x000fe200078e00ff */
[----:B------:R-:W-:Y:S01]  /*0820*/  IADD3 R166, R148, -0x700cb87f, RZ ;  /* 0x8ff3478194a67810 */ /* 0x000fe20007ffe0ff */
[----:B------:R-:W-:-:S02]  /*0830*/  HADD2.F32 R22, -RZ, R26.H0_H0 ;  /* 0x2000001aff167230 */ /* 0x000fc40000004100 */
[----:B------:R-:W-:Y:S02]  /*0840*/  HADD2.F32 R23, -RZ, R26.H1_H1 ;  /* 0x3000001aff177230 */ /* 0x000fe40000004100 */
[--C-:B------:R-:W-:Y:S02]  /*0850*/  HADD2.F32 R24, -RZ, R27.reuse.H0_H0 ;  /* 0x2000001bff187230 */ /* 0x100fe40000004100 */
[----:B------:R-:W-:Y:S02]  /*0860*/  HADD2.F32 R25, -RZ, R27.H1_H1 ;  /* 0x3000001bff197230 */ /* 0x000fe40000004100 */
[--C-:B------:R-:W-:Y:S02]  /*0870*/  HADD2.F32 R26, -RZ, R32.reuse.H0_H0 ;  /* 0x20000020ff1a7230 */ /* 0x100fe40000004100 */
[----:B------:R-:W-:Y:S02]  /*0880*/  HADD2.F32 R27, -RZ, R32.H1_H1 ;  /* 0x30000020ff1b7230 */ /* 0x000fe40000004100 */
[----:B------:R-:W-:-:S02]  /*0890*/  HADD2.F32 R28, -RZ, R33.H0_H0 ;  /* 0x20000021ff1c7230 */ /* 0x000fc40000004100 */
[----:B------:R-:W-:Y:S01]  /*08a0*/  HADD2.F32 R29, -RZ, R33.H1_H1 ;  /* 0x30000021ff1d7230 */ /* 0x000fe20000004100 */
[----:B------:R-:W-:Y:S01]  /*08b0*/  LOP3.LUT R176, R40, R176, R167, 0x96, !PT ;  /* 0x000000b028b07212 */ /* 0x000fe200078e96a7 */
[--C-:B------:R-:W-:Y:S01]  /*08c0*/  HADD2.F32 R30, -RZ, R34.reuse.H0_H0 ;  /* 0x20000022ff1e7230 */ /* 0x100fe20000004100 */
[----:B------:R-:W-:Y:S01]  /*08d0*/  LOP3.LUT R177, R41, R177, R166, 0x96, !PT ;  /* 0x000000b129b17212 */ /* 0x000fe200078e96a6 */
[----:B------:R-:W-:Y:S01]  /*08e0*/  HADD2.F32 R31, -RZ, R34.H1_H1 ;  /* 0x30000022ff1f7230 */ /* 0x000fe20000004100 */
[----:B------:R-:W-:Y:S01]  /*08f0*/  LOP3.LUT R173, R173, 0x3, RZ, 0xc0, !PT ;  /* 0x00000003adad7812 */ /* 0x000fe200078ec0ff */
[--C-:B------:R-:W-:Y:S01]  /*0900*/  HADD2.F32 R32, -RZ, R35.reuse.H0_H0 ;  /* 0x20000023ff207230 */ /* 0x100fe20000004100 */
[----:B------:R-:W-:Y:S01]  /*0910*/  IMAD.MOV.U32 R191, RZ, RZ, RZ ;  /* 0x000000ffffbf7224 */ /* 0x000fe200078e00ff */
        /* <DEDUP_REMOVED lines=31> */
[--C-:B--2---:R-:W-:Y:S02]  /*0b10*/  HADD2.F32 R169, -RZ, R52.reuse.H0_H0 ;  /* 0x20000034ffa97230 */ /* 0x104fe40000004100 */
[----:B------:R-:W-:Y:S02]  /*0b20*/  HADD2.F32 R180, -RZ, R52.H1_H1 ;  /* 0x30000034ffb47230 */ /* 0x000fe40000004100 */
[--C-:B------:R-:W-:Y:S02]  /*0b30*/  HADD2.F32 R171, -RZ, R53.reuse.H0_H0 ;  /* 0x20000035ffab7230 */ /* 0x100fe40000004100 */
[----:B------:R-:W-:-:S02]  /*0b40*/  HADD2.F32 R182, -RZ, R53.H1_H1 ;  /* 0x30000035ffb67230 */ /* 0x000fc40000004100 */
[--C-:B------:R-:W-:Y:S02]  /*0b50*/  HADD2.F32 R181, -RZ, R54.reuse.H0_H0 ;  /* 0x20000036ffb57230 */ /* 0x100fe40000004100 */
[----:B------:R-:W-:Y:S02]  /*0b60*/  HADD2.F32 R183, -RZ, R54.H1_H1 ;  /* 0x30000036ffb77230 */ /* 0x000fe40000004100 */
[--C-:B------:R-:W-:Y:S02]  /*0b70*/  HADD2.F32 R184, -RZ, R55.reuse.H0_H0 ;  /* 0x20000037ffb87230 */ /* 0x100fe40000004100 */
[----:B------:R-:W-:Y:S02]  /*0b80*/  HADD2.F32 R185, -RZ, R55.H1_H1 ;  /* 0x30000037ffb97230 */ /* 0x000fe40000004100 */
.L_x_29131:
        /* <DEDUP_REMOVED lines=23> */
[----:B------:R-:W-:Y:S01]  /*0d00*/  IADD3 R48, R173, 0x1, RZ ;  /* 0x00000001ad307810 */ /* 0x000fe20007ffe0ff */
[----:B--2---:R-:W-:Y:S01]  /*0d10*/  @P0 HADD2.F32 R194, -RZ, R44.H0_H0 ;  /* 0x2000002cffc20230 */ /* 0x004fe20000004100 */
        /* <DEDUP_REMOVED lines=9> */
.L_x_28793:
[----:B0-----:R-:W-:Y:S02]  /*0db0*/  IMAD.MOV.U32 R52, RZ, RZ, R172 ;  /* 0x000000ffff347224 */ /* 0x001fe400078e00ac */
.L_x_28794:
[----:B------:R-:W-:Y:S05]  /*0dc0*/  BSYNC B0 ;  /* 0x0000000000007941 */ /* 0x000fea0003800000 */
.L_x_28792:
        /* <DEDUP_REMOVED lines=16> */
.L_x_28798:
[----:B------:R-:W-:Y:S05]  /*0ed0*/  BSYNC B1 ;  /* 0x0000000000017941 */ /* 0x000fea0003800000 */
.L_x_28797:
        /* <DEDUP_REMOVED lines=42> */
.L_x_28796:
[----:B------:R-:W-:Y:S05]  /*1180*/  BSYNC B0 ;  /* 0x0000000000007941 */ /* 0x000fea0003800000 */
.L_x_28795:
[----:B------:R-:W0:Y:S01]  /*1190*/  I2F.U32 R44, R52 ;  /* 0x00000034002c7306 */ /* 0x000e220000201000 */
[----:B------:R-:W-:Y:S01]  /*11a0*/  HFMA2.MMA R195, -RZ, RZ, 0.1171875, 0 ;  /* 0x2f800000ffc37435 */ /* 0x000fe200000001ff */
[----:B------:R-:W-:Y:S01]  /*11b0*/  ISETP.NE.U32.AND P0, PT, RZ, c[0x0][0x180], PT ;  /* 0x00006000ff007a0c */ /* 0x000fe20003f05070 */
[----:B-----5:R-:W-:Y:S01]  /*11c0*/  HADD2.F32 R45, -RZ, R40.H0_H0 ;  /* 0x20000028ff2d7230 */ /* 0x020fe20000004100 */
[----:B------:R-:W-:Y:S01]  /*11d0*/  LOP3.LUT R190, R190, 0xfffffffb, RZ, 0xc0, !PT ;  /* 0xfffffffbbebe7812 */ /* 0x000fe200078ec0ff */
[----:B------:R-:W-:Y:S01]  /*11e0*/  HADD2.F32 R80, -RZ, R132.H0_H0 ;  /* 0x20000084ff507230 */ /* 0x000fe20000004100 */
[----:B------:R-:W-:Y:S01]  /*11f0*/  ISETP.NE.AND.EX P6, PT, RZ, c[0x0][0x184], PT, P0 ;  /* 0x00006100ff007a0c */ /* 0x000fe20003fc5300 */
[----:B------:R-:W-:Y:S01]  /*1200*/  BSSY B0, `(.L_x_28799) ;  /* 0x0000017000007945 */ /* 0x000fe20003800000 */
[----:B------:R-:W-:Y:S01]  /*1210*/  FMUL.FTZ R45, R45, R194 ;  /* 0x000000c22d2d7220 */ /* 0x000fe20000410000 */
[----:B------:R-:W-:-:S02]  /*1220*/  ISETP.NE.AND P0, PT, R48, 0x1, PT ;  /* 0x000000013000780c */ /* 0x000fc40003f05270 */
[----:B------:R-:W-:Y:S01]  /*1230*/  IADD3 R46, R48, 0x1, RZ ;  /* 0x00000001302e7810 */ /* 0x000fe20007ffe0ff */
[----:B------:R-:W-:Y:S02]  /*1240*/  FMUL.FTZ R45, R45, c[0x0][0x1e8] ;  /* 0x00007a002d2d7a20 */ /* 0x000fe40000410000 */
[----:B0-----:R-:W-:-:S05]  /*1250*/  FFMA.FTZ R44, R44, R195, 1.1641532182693481445e-10 ;  /* 0x2f0000002c2c7423 */ /* 0x001fca00000100c3 */
[----:B------:R-:W-:Y:S02]  /*1260*/  @P6 LOP3.LUT R190, R190, 0x4, RZ, 0xfc, !PT ;  /* 0x00000004bebe6812 */ /* 0x000fe400078efcff */
[----:B------:R-:W-:Y:S02]  /*1270*/  FSETP.GTU.FTZ.AND P1, PT, R44, c[0x0][0x1e4], PT ;  /* 0x000079002c007a0b */ /* 0x000fe40003f3c000 */
[----:B------:R-:W-:Y:S02]  /*1280*/  LOP3.LUT R190, R190, 0xfffffffd, RZ, 0xc0, !PT ;  /* 0xfffffffdbebe7812 */ /* 0x000fe400078ec0ff */
[----:B------:R-:W-:-:S05]  /*1290*/  FSEL R45, R45, RZ, !P1 ;  /* 0x000000ff2d2d7208 */ /* 0x000fca0004800000 */
[----:B------:R-:W-:-:S04]  /*12a0*/  FMUL.FTZ R80, R45, R80 ;  /* 0x000000502d507220 */ /* 0x000fc80000410000 */
[----:B------:R-:W-:Y:S01]  /*12b0*/  @P1 LOP3.LUT R190, R190, 0x2, RZ, 0xfc, !PT ;  /* 0x00000002bebe1812 */ /* 0x000fe200078efcff */
        /* <DEDUP_REMOVED lines=10> */
.L_x_28800:
[----:B------:R-:W-:Y:S02]  /*1360*/  IMAD.MOV.U32 R52, RZ, RZ, R172 ;  /* 0x000000ffff347224 */ /* 0x000fe400078e00ac */
.L_x_28801:
[----:B------:R-:W-:Y:S05]  /*1370*/  BSYNC B0 ;  /* 0x0000000000007941 */ /* 0x000fea0003800000 */
.L_x_28799:
        /* <DEDUP_REMOVED lines=16> */
.L_x_28805:
[----:B------:R-:W-:Y:S05]  /*1480*/  BSYNC B1 ;  /* 0x0000000000017941 */ /* 0x000fea0003800000 */
.L_x_28804:
        /* <DEDUP_REMOVED lines=42> */
.L_x_28803:
[----:B------:R-:W-:Y:S05]  /*1730*/  BSYNC B0 ;  /* 0x0000000000007941 */ /* 0x000fea0003800000 */
.L_x_28802:
[----:B------:R-:W0:Y:S01]  /*1740*/  I2F.U32 R44, R52 ;  /* 0x00000034002c7306 */ /* 0x000e220000201000 */
[----:B------:R-:W-:Y:S01]  /*1750*/  HADD2.F32 R45, -RZ, R40.H1_H1 ;  /* 0x30000028ff2d7230 */ /* 0x000fe20000004100 */
[----:B------:R-:W-:Y:S01]  /*1760*/  ISETP.NE.AND P1, PT, R46, 0x1, PT ;  /* 0x000000012e00780c */ /* 0x000fe20003f25270 */
[----:B------:R-:W-:Y:S01]  /*1770*/  HADD2.F32 R40, -RZ, R132.H1_H1 ;  /* 0x30000084ff287230 */ /* 0x000fe20000004100 */
        /* <DEDUP_REMOVED lines=18> */
.L_x_28807:
[----:B------:R-:W-:Y:S02]  /*18a0*/  MOV R52, R172 ;  /* 0x000000ac00347202 */ /* 0x000fe40000000f00 */
.L_x_28808:
[----:B------:R-:W-:Y:S05]  /*18b0*/  BSYNC B0 ;  /* 0x0000000000007941 */ /* 0x000fea0003800000 */
.L_x_28806:
        /* <DEDUP_REMOVED lines=16> */
.L_x_28812:
[----:B------:R-:W-:Y:S05]  /*19c0*/  BSYNC B1 ;  /* 0x0000000000017941 */ /* 0x000fea0003800000 */
.L_x_28811:
        /* <DEDUP_REMOVED lines=42> */
.L_x_28810:
[----:B------:R-:W-:Y:S05]  /*1c70*/  BSYNC B0 ;  /* 0x0000000000007941 */ /* 0x000fea0003800000 */
.L_x_28809:
[----:B------:R-:W0:Y:S01]  /*1c80*/  I2F.U32 R44, R52 ;  /* 0x00000034002c7306 */ /* 0x000e220000201000 */
[----:B------:R-:W-:Y:S01]  /*1c90*/  HADD2.F32 R45, -RZ, R41.H0_H0 ;  /* 0x20000029ff2d7230 */ /* 0x000fe20000004100 */
[----:B------:R-:W-:Y:S01]  /*1ca0*/  ISETP.NE.AND P2, PT, R40, 0x1, PT ;  /* 0x000000012800780c */ /* 0x000fe20003f45270 */
[----:B------:R-:W-:Y:S01]  /*1cb0*/  HADD2.F32 R82, -RZ, R133.H0_H0 ;  /* 0x20000085ff527230 */ /* 0x000fe20000004100 */
        /* <DEDUP_REMOVED lines=18> */
.L_x_28814:
[----:B------:R-:W-:Y:S02]  /*1de0*/  IMAD.MOV.U32 R52, RZ, RZ, R172 ;  /* 0x000000ffff347224 */ /* 0x000fe400078e00ac */
.L_x_28815:
[----:B------:R-:W-:Y:S05]  /*1df0*/  BSYNC B0 ;  /* 0x0000000000007941 */ /* 0x000fea0003800000 */
.L_x_28813:
        /* <DEDUP_REMOVED lines=16> */
.L_x_28819:
[----:B------:R-:W-:Y:S05]  /*1f00*/  BSYNC B1 ;  /* 0x0000000000017941 */ /* 0x000fea0003800000 */
.L_x_28818:
        /* <DEDUP_REMOVED lines=42> */
.L_x_28817:
[----:B------:R-:W-:Y:S05]  /*21b0*/  BSYNC B0 ;  /* 0x0000000000007941 */ /* 0x000fea0003800000 */
.L_x_28816:
        /* <DEDUP_REMOVED lines=8> */
[----:B------:R-:W-:-:S03]  /*2240*/  HADD2.F32 R40, -RZ, R133.H1_H1 ;  /* 0x30000085ff287230 */ /* 0x000fc60000004100 */
        /* <DEDUP_REMOVED lines=13> */
.L_x_28821:
[----:B------:R-:W-:Y:S02]  /*2320*/  IMAD.MOV.U32 R50, RZ, RZ, R172 ;  /* 0x000000ffff327224 */ /* 0x000fe400078e00ac */
.L_x_28822:
[----:B------:R-:W-:Y:S05]  /*2330*/  BSYNC B0 ;  /* 0x0000000000007941 */ /* 0x000fea0003800000 */
.L_x_28820:
        /* <DEDUP_REMOVED lines=16> */
.L_x_28826:
[----:B------:R-:W-:Y:S05]  /*2440*/  BSYNC B1 ;  /* 0x0000000000017941 */ /* 0x000fea0003800000 */
.L_x_28825:
        /* <DEDUP_REMOVED lines=42> */
.L_x_28824:
[----:B------:R-:W-:Y:S05]  /*26f0*/  BSYNC B0 ;  /* 0x0000000000007941 */ /* 0x000fea0003800000 */
.L_x_28823:
        /* <DEDUP_REMOVED lines=22> */
.L_x_28828:
[----:B------:R-:W-:Y:S02]  /*2860*/  MOV R50, R172 ;  /* 0x000000ac00327202 */ /* 0x000fe40000000f00 */
.L_x_28829:
[----:B------:R-:W-:Y:S05]  /*2870*/  BSYNC B0 ;  /* 0x0000000000007941 */ /* 0x000fea0003800000 */
.L_x_28827:
        /* <DEDUP_REMOVED lines=16> */
.L_x_28833:
[----:B------:R-:W-:Y:S05]  /*2980*/  BSYNC B1 ;  /* 0x0000000000017941 */ /* 0x000fea0003800000 */
.L_x_28832:
        /* <DEDUP_REMOVED lines=42> */
.L_x_28831:
[----:B------:R-:W-:Y:S05]  /*2c30*/  BSYNC B0 ;  /* 0x0000000000007941 */ /* 0x000fea0003800000 */
.L_x_28830:
        /* <DEDUP_REMOVED lines=22> */
.L_x_28835:
[----:B------:R-:W-:Y:S02]  /*2da0*/  IMAD.MOV.U32 R42, RZ, RZ, R172 ;  /* 0x000000ffff2a7224 */ /* 0x000fe400078e00ac */
.L_x_28836:
[----:B------:R-:W-:Y:S05]  /*2db0*/  BSYNC B0 ;  /* 0x0000000000007941 */ /* 0x000fea0003800000 */
.L_x_28834:
        /* <DEDUP_REMOVED lines=16> */
.L_x_28840:
[----:B------:R-:W-:Y:S05]  /*2ec0*/  BSYNC B1 ;  /* 0x0000000000017941 */ /* 0x000fea0003800000 */
.L_x_28839:
        /* <DEDUP_REMOVED lines=42> */
.L_x_28838:
[----:B------:R-:W-:Y:S05]  /*3170*/  BSYNC B0 ;  /* 0x0000000000007941 */ /* 0x000fea0003800000 */
.L_x_28837:
[----:B------:R-:W0:Y:S01]  /*3180*/  I2F.U32 R42, R42 ;  /* 0x0000002a002a7306 */ /* 0x000e220000201000 */
[----:B------:R-:W-:Y:S01]  /*3190*/  HADD2.F32 R45, -RZ, R43.H0_H0 ;  /* 0x2000002bff2d7230 */ /* 0x000fe20000004100 */
[----:B------:R-:W-:Y:S01]  /*31a0*/  LOP3.LUT P6, RZ, R190, 0x4, RZ, 0xc0, !PT ;  /* 0x00000004beff7812 */ /* 0x000fe200078cc0ff */
[----:B------:R-:W-:Y:S01]  /*31b0*/  HADD2.F32 R78, -RZ, R135.H0_H0 ;  /* 0x20000087ff4e7230 */ /* 0x000fe20000004100 */
        /* <DEDUP_REMOVED lines=19> */
.L_x_28842:
[----:B------:R-:W-:Y:S02]  /*32f0*/  IMAD.MOV.U32 R50, RZ, RZ, R172 ;  /* 0x000000ffff327224 */ /* 0x000fe400078e00ac */
.L_x_28843:
[----:B------:R-:W-:Y:S05]  /*3300*/  BSYNC B0 ;  /* 0x0000000000007941 */ /* 0x000fea0003800000 */
.L_x_28841:
        /* <DEDUP_REMOVED lines=18> */
.L_x_28847:
[----:B------:R-:W-:Y:S05]  /*3430*/  BSYNC B1 ;  /* 0x0000000000017941 */ /* 0x000fea0003800000 */
.L_x_28846:
        /* <DEDUP_REMOVED lines=42> */
.L_x_28845:
[----:B------:R-:W-:Y:S05]  /*36e0*/  BSYNC B0 ;  /* 0x0000000000007941 */ /* 0x000fea0003800000 */
.L_x_28844:
[----:B------:R-:W0:Y:S01]  /*36f0*/  I2F.U32 R40, R50 ;  /* 0x0000003200287306 */ /* 0x000e220000201000 */
[----:B------:R-:W-:Y:S01]  /*3700*/  HADD2.F32 R43, -RZ, R43.H1_H1 ;  /* 0x3000002bff2b7230 */ /* 0x000fe20000004100 */
[----:B------:R-:W-:Y:S01]  /*3710*/  SEL R44, RZ, 0x1, P2 ;  /* 0x00000001ff2c7807 */ /* 0x000fe20001000000 */
[----:B------:R-:W-:Y:S01]  /*3720*/  HFMA2.MMA R196, -RZ, RZ, 0, 1.9073486328125e-06 ;  /* 0x00000020ffc47435 */ /* 0x000fe200000001ff */
[----:B------:R-:W-:Y:S01]  /*3730*/  SEL R42, RZ, 0x1, P1 ;  /* 0x00000001ff2a7807 */ /* 0x000fe20000800000 */
[----:B------:R-:W-:Y:S01]  /*3740*/  IMAD.MOV.U32 R197, RZ, RZ, 0x8 ;  /* 0x00000008ffc57424 */ /* 0x000fe200078e00ff */
[----:B------:R-:W-:Y:S01]  /*3750*/  SEL R48, RZ, 0x10000, P5 ;  /* 0x00010000ff307807 */ /* 0x000fe20002800000 */
[----:B------:R-:W-:Y:S01]  /*3760*/  FMUL.FTZ R46, R43, R194 ;  /* 0x000000c22b2e7220 */ /* 0x000fe20000410000 */
[----:B------:R-:W-:Y:S01]  /*3770*/  SEL R47, RZ, 0x100, P4 ;  /* 0x00000100ff2f7807 */ /* 0x000fe20002000000 */
[----:B------:R-:W-:Y:S01]  /*3780*/  IMAD.WIDE.U32 R44, R44, 0x1000000, RZ ;  /* 0x010000002c2c7825 */ /* 0x000fe200078e00ff */
[----:B------:R-:W-:-:S02]  /*3790*/  LOP3.LUT P6, RZ, R190, 0x4, RZ, 0xc0, !PT ;  /* 0x00000004beff7812 */ /* 0x000fc400078cc0ff */
[----:B------:R-:W-:Y:S01]  /*37a0*/  LOP3.LUT P5, RZ, R190, 0x8, RZ, 0xc0, !PT ;  /* 0x00000008beff7812 */ /* 0x000fe200078ac0ff */
[----:B------:R-:W-:Y:S01]  /*37b0*/  IMAD.WIDE.U32 R42, R42, 0x10000, RZ ;  /* 0x000100002a2a7825 */ /* 0x000fe200078e00ff */
[----:B------:R-:W-:Y:S02]  /*37c0*/  LOP3.LUT P4, RZ, R190, 0x2, RZ, 0xc0, !PT ;  /* 0x00000002beff7812 */ /* 0x000fe4000788c0ff */
        /* <DEDUP_REMOVED lines=9> */
[----:B------:R-:W-:-:S02]  /*3860*/  SEL R49, RZ, 0x1, P3 ;  /* 0x00000001ff317807 */ /* 0x000fc40001800000 */
[----:B------:R-:W-:Y:S01]  /*3870*/  LOP3.LUT R47, R40, R44, R42, 0xfe, !PT ;  /* 0x0000002c282f7212 */ /* 0x000fe200078efe2a */
[----:B------:R-:W-:Y:S01]  /*3880*/  HADD2.F32 R40, -RZ, R135.H1_H1 ;  /* 0x30000087ff287230 */ /* 0x000fe20000004100 */
[----:B------:R-:W-:Y:S02]  /*3890*/  SEL R48, RZ, 0x1, P4 ;  /* 0x00000001ff307807 */ /* 0x000fe40002000000 */
[----:B------:R-:W-:Y:S01]  /*38a0*/  LOP3.LUT R45, R45, R50, R49, 0xfe, !PT ;  /* 0x000000322d2d7212 */ /* 0x000fe200078efe31 */
[C---:B------:R-:W-:Y:S01]  /*38b0*/  IMAD.WIDE.U32 R50, R192.reuse, R196, c[0x0][0x188] ;  /* 0x00006200c0327625 */ /* 0x040fe200078e00c4 */
[----:B------:R-:W-:Y:S02]  /*38c0*/  LOP3.LUT R46, R47, R48, RZ, 0xfc, !PT ;  /* 0x000000302f2e7212 */ /* 0x000fe400078efcff */
[----:B------:R-:W-:Y:S01]  /*38d0*/  LOP3.LUT R47, R41, R45, R43, 0xfe, !PT ;  /* 0x0000002d292f7212 */ /* 0x000fe200078efe2b */
[----:B------:R-:W-:Y:S01]  /*38e0*/  FMUL.FTZ R79, R79, R40 ;  /* 0x000000284f4f7220 */ /* 0x000fe20000410000 */
[----:B------:R0:W-:Y:S01]  /*38f0*/  STG.E.128 [R50.64], R80 ;  /* 0x0000005032007986 */ /* 0x0001e2000c101d04 */
[----:B------:R-:W-:-:S04]  /*3900*/  IMAD.WIDE.U32 R48, R192, R197, c[0x0][0x190] ;  /* 0x00006400c0307625 */ /* 0x000fc800078e00c5 */
        /* <DEDUP_REMOVED lines=20> */
.L_x_28849:
[----:B0-----:R-:W-:Y:S02]  /*3a50*/  IMAD.MOV.U32 R54, RZ, RZ, R172 ;  /* 0x000000ffff367224 */ /* 0x001fe400078e00ac */
.L_x_28850:
[----:B------:R-:W-:Y:S05]  /*3a60*/  BSYNC B0 ;  /* 0x0000000000007941 */ /* 0x000fea0003800000 */
.L_x_28848:
        /* <DEDUP_REMOVED lines=16> */
.L_x_28854:
[----:B------:R-:W-:Y:S05]  /*3b70*/  BSYNC B1 ;  /* 0x0000000000017941 */ /* 0x000fea0003800000 */
.L_x_28853:
        /* <DEDUP_REMOVED lines=42> */
.L_x_28852:
[----:B------:R-:W-:Y:S05]  /*3e20*/  BSYNC B0 ;  /* 0x0000000000007941 */ /* 0x000fea0003800000 */
.L_x_28851:
[----:B------:R-:W0:Y:S01]  /*3e30*/  I2F.U32 R44, R54 ;  /* 0x00000036002c7306 */ /* 0x000e220000201000 */
[----:B-----5:R-:W-:Y:S01]  /*3e40*/  HADD2.F32 R45, -RZ, R40.H0_H0 ;  /* 0x20000028ff2d7230 */ /* 0x020fe20000004100 */
[----:B------:R-:W-:Y:S01]  /*3e50*/  LOP3.LUT R190, R190, 0xfffffffd, RZ, 0xc0, !PT ;  /* 0xfffffffdbebe7812 */ /* 0x000fe200078ec0ff */
        /* <DEDUP_REMOVED lines=21> */
.L_x_28856:
[----:B------:R-:W-:Y:S02]  /*3fb0*/  IMAD.MOV.U32 R52, RZ, RZ, R172 ;  /* 0x000000ffff347224 */ /* 0x000fe400078e00ac */
.L_x_28857:
[----:B------:R-:W-:Y:S05]  /*3fc0*/  BSYNC B0 ;  /* 0x0000000000007941 */ /* 0x000fea0003800000 */
.L_x_28855:
        /* <DEDUP_REMOVED lines=16> */
.L_x_28861:
[----:B------:R-:W-:Y:S05]  /*40d0*/  BSYNC B1 ;  /* 0x0000000000017941 */ /* 0x000fea0003800000 */
.L_x_28860:
        /* <DEDUP_REMOVED lines=42> */
.L_x_28859:
[----:B------:R-:W-:Y:S05]  /*4380*/  BSYNC B0 ;  /* 0x0000000000007941 */ /* 0x000fea0003800000 */
.L_x_28858:
        /* <DEDUP_REMOVED lines=22> */
.L_x_28863:
[----:B------:R-:W-:Y:S02]  /*44f0*/  MOV R52, R172 ;  /* 0x000000ac00347202 */ /* 0x000fe40000000f00 */
.L_x_28864:
[----:B------:R-:W-:Y:S05]  /*4500*/  BSYNC B0 ;  /* 0x0000000000007941 */ /* 0x000fea0003800000 */
.L_x_28862:
        /* <DEDUP_REMOVED lines=16> */
.L_x_28868:
[----:B------:R-:W-:Y:S05]  /*4610*/  BSYNC B1 ;  /* 0x0000000000017941 */ /* 0x000fea0003800000 */
.L_x_28867:
        /* <DEDUP_REMOVED lines=42> */
.L_x_28866:
[----:B------:R-:W-:Y:S05]  /*48c0*/  BSYNC B0 ;  /* 0x0000000000007941 */ /* 0x000fea0003800000 */
.L_x_28865:
        /* <DEDUP_REMOVED lines=22> */
.L_x_28870:
[----:B------:R-:W-:Y:S02]  /*4a30*/  IMAD.MOV.U32 R52, RZ, RZ, R172 ;  /* 0x000000ffff347224 */ /* 0x000fe400078e00ac */
.L_x_28871:
[----:B------:R-:W-:Y:S05]  /*4a40*/  BSYNC B0 ;  /* 0x0000000000007941 */ /* 0x000fea0003800000 */
.L_x_28869:
        /* <DEDUP_REMOVED lines=16> */
.L_x_28875:
[----:B------:R-:W-:Y:S05]  /*4b50*/  BSYNC B1 ;  /* 0x0000000000017941 */ /* 0x000fea0003800000 */
.L_x_28874:
        /* <DEDUP_REMOVED lines=42> */
.L_x_28873:
[----:B------:R-:W-:Y:S05]  /*4e00*/  BSYNC B0 ;  /* 0x0000000000007941 */ /* 0x000fea0003800000 */
.L_x_28872:
        /* <DEDUP_REMOVED lines=22> */
.L_x_28877:
[----:B------:R-:W-:Y:S02]  /*4f70*/  IMAD.MOV.U32 R50, RZ, RZ, R172 ;  /* 0x000000ffff327224 */ /* 0x000fe400078e00ac */
.L_x_28878:
[----:B------:R-:W-:Y:S05]  /*4f80*/  BSYNC B0 ;  /* 0x0000000000007941 */ /* 0x000fea0003800000 */
.L_x_28876:
        /* <DEDUP_REMOVED lines=16> */
.L_x_28882:
[----:B------:R-:W-:Y:S05]  /*5090*/  BSYNC B1 ;  /* 0x0000000000017941 */ /* 0x000fea0003800000 */
.L_x_28881:
        /* <DEDUP_REMOVED lines=42> */
.L_x_28880:
[----:B------:R-:W-:Y:S05]  /*5340*/  BSYNC B0 ;  /* 0x0000000000007941 */ /* 0x000fea0003800000 */
.L_x_28879:
        /* <DEDUP_REMOVED lines=22> */
.L_x_28884:
[----:B------:R-:W-:Y:S02]  /*54b0*/  MOV R50, R172 ;  /* 0x000000ac00327202 */ /* 0x000fe40000000f00 */
.L_x_28885:
[----:B------:R-:W-:Y:S05]  /*54c0*/  BSYNC B0 ;  /* 0x0000000000007941 */ /* 0x000fea0003800000 */
.L_x_28883:
        /* <DEDUP_REMOVED lines=16> */
.L_x_28889:
[----:B------:R-:W-:Y:S05]  /*55d0*/  BSYNC B1 ;  /* 0x0000000000017941 */ /* 0x000fea0003800000 */
.L_x_28888:
        /* <DEDUP_REMOVED lines=42> */
.L_x_28887:
[----:B------:R-:W-:Y:S05]  /*5880*/  BSYNC B0 ;  /* 0x0000000000007941 */ /* 0x000fea0003800000 */
.L_x_28886:
        /* <DEDUP_REMOVED lines=22> */
.L_x_28891:
[----:B------:R-:W-:Y:S02]  /*59f0*/  IMAD.MOV.U32 R42, RZ, RZ, R172 ;  /* 0x000000ffff2a7224 */ /* 0x000fe400078e00ac */
.L_x_28892:
[----:B------:R-:W-:Y:S05]  /*5a00*/  BSYNC B0 ;  /* 0x0000000000007941 */ /* 0x000fea0003800000 */
.L_x_28890:
        /* <DEDUP_REMOVED lines=16> */
.L_x_28896:
[----:B------:R-:W-:Y:S05]  /*5b10*/  BSYNC B1 ;  /* 0x0000000000017941 */ /* 0x000fea0003800000 */
.L_x_28895:
        /* <DEDUP_REMOVED lines=42> */
.L_x_28894:
[----:B------:R-:W-:Y:S05]  /*5dc0*/  BSYNC B0 ;  /* 0x0000000000007941 */ /* 0x000fea0003800000 */
.L_x_28893:
        /* <DEDUP_REMOVED lines=23> */
.L_x_28898:
[----:B------:R-:W-:Y:S02]  /*5f40*/  IMAD.MOV.U32 R50, RZ, RZ, R172 ;  /* 0x000000ffff327224 */ /* 0x000fe400078e00ac */
.L_x_28899:
[----:B------:R-:W-:Y:S05]  /*5f50*/  BSYNC B0 ;  /* 0x0000000000007941 */ /* 0x000fea0003800000 */
.L_x_28897:
        /* <DEDUP_REMOVED lines=18> */
.L_x_28903:
[----:B------:R-:W-:Y:S05]  /*6080*/  BSYNC B1 ;  /* 0x0000000000017941 */ /* 0x000fea0003800000 */
.L_x_28902:
        /* <DEDUP_REMOVED lines=42> */
.L_x_28901:
[----:B------:R-:W-:Y:S05]  /*6330*/  BSYNC B0 ;  /* 0x0000000000007941 */ /* 0x000fea0003800000 */
.L_x_28900:
[----:B------:R-:W0:Y:S01]  /*6340*/  I2F.U32 R40, R50 ;  /* 0x0000003200287306 */ /* 0x000e220000201000 */
[----:B------:R-:W-:Y:S01]  /*6350*/  HADD2.F32 R43, -RZ, R43.H1_H1 ;  /* 0x3000002bff2b7230 */ /* 0x000fe20000004100 */
[----:B------:R-:W-:Y:S01]  /*6360*/  SEL R42, RZ, 0x1, P1 ;  /* 0x00000001ff2a7807 */ /* 0x000fe20000800000 */
[----:B------:R-:W-:Y:S01]  /*6370*/  HADD2.F32 R71, -RZ, R131.H1_H1 ;  /* 0x30000083ff477230 */ /* 0x000fe20000004100 */
[----:B------:R-:W-:Y:S02]  /*6380*/  SEL R44, RZ, 0x1, P2 ;  /* 0x00000001ff2c7807 */ /* 0x000fe40001000000 */
[----:B------:R-:W-:Y:S01]  /*6390*/  FMUL.FTZ R46, R43, R194 ;  /* 0x000000c22b2e7220 */ /* 0x000fe20000410000 */
[----:B------:R-:W-:Y:S01]  /*63a0*/  LOP3.LUT P6, RZ, R190, 0x4, RZ, 0xc0, !PT ;  /* 0x00000004beff7812 */ /* 0x000fe200078cc0ff */
[----:B------:R-:W-:Y:S01]  /*63b0*/  IMAD.WIDE.U32 R42, R42, 0x10000, RZ ;  /* 0x000100002a2a7825 */ /* 0x000fe200078e00ff */
[----:B------:R-:W-:Y:S02]  /*63c0*/  SEL R49, RZ, 0x10000, P5 ;  /* 0x00010000ff317807 */ /* 0x000fe40002800000 */
[----:B------:R-:W-:Y:S01]  /*63d0*/  SEL R48, RZ, 0x100, P4 ;  /* 0x00000100ff307807 */ /* 0x000fe20002000000 */
[----:B------:R-:W-:Y:S01]  /*63e0*/  IMAD.WIDE.U32 R44, R44, 0x1000000, RZ ;  /* 0x010000002c2c7825 */ /* 0x000fe200078e00ff */
[----:B------:R-:W-:-:S02]  /*63f0*/  LOP3.LUT P5, RZ, R190, 0x8, RZ, 0xc0, !PT ;  /* 0x00000008beff7812 */ /* 0x000fc400078ac0ff */
[----:B------:R-:W-:Y:S01]  /*6400*/  LOP3.LUT P2, RZ, R190, 0x2, RZ, 0xc0, !PT ;  /* 0x00000002beff7812 */ /* 0x000fe2000784c0ff */
[----:B0-----:R-:W-:Y:S01]  /*6410*/  FFMA.FTZ R40, R40, R195, 1.1641532182693481445e-10 ;  /* 0x2f00000028287423 */ /* 0x001fe200000100c3 */
[----:B------:R-:W-:Y:S01]  /*6420*/  IADD3 R53, R192, 0x40, RZ ;  /* 0x00000040c0357810 */ /* 0x000fe20007ffe0ff */
[----:B------:R-:W-:Y:S01]  /*6430*/  FMUL.FTZ R46, R46, c[0x0][0x1e8] ;  /* 0x00007a002e2e7a20 */ /* 0x000fe20000410000 */
[----:B------:R-:W-:Y:S02]  /*6440*/  SEL R47, RZ, 0x1, P2 ;  /* 0x00000001ff2f7807 */ /* 0x000fe40001000000 */
[----:B------:R-:W-:Y:S02]  /*6450*/  FSETP.GTU.FTZ.AND P1, PT, R40, c[0x0][0x1e4], PT ;  /* 0x0000790028007a0b */ /* 0x000fe40003f3c000 */
[----:B------:R-:W-:Y:S02]  /*6460*/  SEL R40, RZ, 0x1, P0 ;  /* 0x00000001ff287807 */ /* 0x000fe40000000000 */
[----:B------:R-:W-:-:S02]  /*6470*/  SEL R50, RZ, 0x1000000, P1 ;  /* 0x01000000ff327807 */ /* 0x000fc40000800000 */
[----:B------:R-:W-:Y:S01]  /*6480*/  FSEL R46, R46, RZ, !P1 ;  /* 0x000000ff2e2e7208 */ /* 0x000fe20004800000 */
[----:B------:R-:W-:-:S04]  /*6490*/  IMAD.WIDE.U32 R40, R40, 0x100, RZ ;  /* 0x0000010028287825 */ /* 0x000fc800078e00ff */
[----:B------:R-:W-:Y:S01]  /*64a0*/  FMUL.FTZ R71, R46, R71 ;  /* 0x000000472e477220 */ /* 0x000fe20000410000 */
[----:B------:R-:W-:Y:S02]  /*64b0*/  LOP3.LUT R44, R40, R44, R42, 0xfe, !PT ;  /* 0x0000002c282c7212 */ /* 0x000fe400078efe2a */
[----:B------:R-:W-:Y:S01]  /*64c0*/  LOP3.LUT R40, R48, R50, R49, 0xfe, !PT ;  /* 0x0000003230287212 */ /* 0x000fe200078efe31 */
[----:B------:R-:W-:Y:S01]  /*64d0*/  IMAD.WIDE.U32 R50, R55, R196, c[0x0][0x188] ;  /* 0x0000620037327625 */ /* 0x000fe200078e00c4 */
[----:B------:R-:W-:Y:S02]  /*64e0*/  SEL R49, RZ, 0x1, P3 ;  /* 0x00000001ff317807 */ /* 0x000fe40001800000 */
[----:B------:R-:W-:Y:S01]  /*64f0*/  LOP3.LUT R44, R44, R47, RZ, 0xfc, !PT ;  /* 0x0000002f2c2c7212 */ /* 0x000fe200078efcff */
[----:B------:R-:W-:Y:S01]  /*6500*/  @P6 FADD.FTZ R71, R87, R71 ;  /* 0x0000004757476221 */ /* 0x000fe20000010000 */
[----:B------:R-:W-:Y:S01]  /*6510*/  LOP3.LUT R45, R45, R40, R49, 0xfe, !PT ;  /* 0x000000282d2d7212 */ /* 0x000fe200078efe31 */
[----:B------:R-:W-:Y:S01]  /*6520*/  IMAD.WIDE.U32 R48, R55, R197, c[0x0][0x190] ;  /* 0x0000640037307625 */ /* 0x000fe200078e00c5 */
[----:B------:R0:W-:Y:S02]  /*6530*/  STG.E.128 [R50.64], R72 ;  /* 0x0000004832007986 */ /* 0x0001e4000c101d04 */
[----:B------:R-:W-:Y:S01]  /*6540*/  LOP3.LUT R45, R41, R45, R43, 0xfe, !PT ;  /* 0x0000002d292d7212 */ /* 0x000fe200078efe2b */
        /* <DEDUP_REMOVED lines=19> */
.L_x_28905:
[----:B0-----:R-:W-:Y:S02]  /*6680*/  MOV R55, R172 ;  /* 0x000000ac00377202 */ /* 0x001fe40000000f00 */
.L_x_28906:
[----:B------:R-:W-:Y:S05]  /*6690*/  BSYNC B0 ;  /* 0x0000000000007941 */ /* 0x000fea0003800000 */
.L_x_28904:
        /* <DEDUP_REMOVED lines=16> */
.L_x_28910:
[----:B------:R-:W-:Y:S05]  /*67a0*/  BSYNC B1 ;  /* 0x0000000000017941 */ /* 0x000fea0003800000 */
.L_x_28909:
        /* <DEDUP_REMOVED lines=42> */
.L_x_28908:
[----:B------:R-:W-:Y:S05]  /*6a50*/  BSYNC B0 ;  /* 0x0000000000007941 */ /* 0x000fea0003800000 */
.L_x_28907:
        /* <DEDUP_REMOVED lines=24> */
.L_x_28912:
[----:B------:R-:W-:Y:S02]  /*6be0*/  IMAD.MOV.U32 R52, RZ, RZ, R172 ;  /* 0x000000ffff347224 */ /* 0x000fe400078e00ac */
.L_x_28913:
[----:B------:R-:W-:Y:S05]  /*6bf0*/  BSYNC B0 ;  /* 0x0000000000007941 */ /* 0x000fea0003800000 */
.L_x_28911:
        /* <DEDUP_REMOVED lines=16> */
.L_x_28917:
[----:B------:R-:W-:Y:S05]  /*6d00*/  BSYNC B1 ;  /* 0x0000000000017941 */ /* 0x000fea0003800000 */
.L_x_28916:
        /* <DEDUP_REMOVED lines=42> */
.L_x_28915:
[----:B------:R-:W-:Y:S05]  /*6fb0*/  BSYNC B0 ;  /* 0x0000000000007941 */ /* 0x000fea0003800000 */
.L_x_28914:
        /* <DEDUP_REMOVED lines=22> */
.L_x_28919:
[----:B------:R-:W-:Y:S02]  /*7120*/  IMAD.MOV.U32 R52, RZ, RZ, R172 ;  /* 0x000000ffff347224 */ /* 0x000fe400078e00ac */
.L_x_28920:
[----:B------:R-:W-:Y:S05]  /*7130*/  BSYNC B0 ;  /* 0x0000000000007941 */ /* 0x000fea0003800000 */
.L_x_28918:
        /* <DEDUP_REMOVED lines=16> */
.L_x_28924:
[----:B------:R-:W-:Y:S05]  /*7240*/  BSYNC B1 ;  /* 0x0000000000017941 */ /* 0x000fea0003800000 */
.L_x_28923:
        /* <DEDUP_REMOVED lines=42> */
.L_x_28922:
[----:B------:R-:W-:Y:S05]  /*74f0*/  BSYNC B0 ;  /* 0x0000000000007941 */ /* 0x000fea0003800000 */
.L_x_28921:
        /* <DEDUP_REMOVED lines=22> */
.L_x_28926:
[----:B------:R-:W-:Y:S02]  /*7660*/  MOV R52, R172 ;  /* 0x000000ac00347202 */ /* 0x000fe40000000f00 */
.L_x_28927:
[----:B------:R-:W-:Y:S05]  /*7670*/  BSYNC B0 ;  /* 0x0000000000007941 */ /* 0x000fea0003800000 */
.L_x_28925:
        /* <DEDUP_REMOVED lines=16> */
.L_x_28931:
[----:B------:R-:W-:Y:S05]  /*7780*/  BSYNC B1 ;  /* 0x0000000000017941 */ /* 0x000fea0003800000 */
.L_x_28930:
        /* <DEDUP_REMOVED lines=42> */
.L_x_28929:
[----:B------:R-:W-:Y:S05]  /*7a30*/  BSYNC B0 ;  /* 0x0000000000007941 */ /* 0x000fea0003800000 */
.L_x_28928:
        /* <DEDUP_REMOVED lines=22> */
.L_x_28933:
[----:B------:R-:W-:Y:S02]  /*7ba0*/  IMAD.MOV.U32 R50, RZ, RZ, R172 ;  /* 0x000000ffff327224 */ /* 0x000fe400078e00ac */
.L_x_28934:
[----:B------:R-:W-:Y:S05]  /*7bb0*/  BSYNC B0 ;  /* 0x0000000000007941 */ /* 0x000fea0003800000 */
.L_x_28932:
        /* <DEDUP_REMOVED lines=16> */
.L_x_28938:
[----:B------:R-:W-:Y:S05]  /*7cc0*/  BSYNC B1 ;  /* 0x0000000000017941 */ /* 0x000fea0003800000 */
.L_x_28937:
        /* <DEDUP_REMOVED lines=42> */
.L_x_28936:
[----:B------:R-:W-:Y:S05]  /*7f70*/  BSYNC B0 ;  /* 0x0000000000007941 */ /* 0x000fea0003800000 */
.L_x_28935:
        /* <DEDUP_REMOVED lines=22> */
.L_x_28940:
[----:B------:R-:W-:Y:S02]  /*80e0*/  IMAD.MOV.U32 R50, RZ, RZ, R172 ;  /* 0x000000ffff327224 */ /* 0x000fe400078e00ac */
.L_x_28941:
[----:B------:R-:W-:Y:S05]  /*80f0*/  BSYNC B0 ;  /* 0x0000000000007941 */ /* 0x000fea0003800000 */
.L_x_28939:
        /* <DEDUP_REMOVED lines=16> */
.L_x_28945:
[----:B------:R-:W-:Y:S05]  /*8200*/  BSYNC B1 ;  /* 0x0000000000017941 */ /* 0x000fea0003800000 */
.L_x_28944:
        /* <DEDUP_REMOVED lines=42> */
.L_x_28943:
[----:B------:R-:W-:Y:S05]  /*84b0*/  BSYNC B0 ;  /* 0x0000000000007941 */ /* 0x000fea0003800000 */
.L_x_28942:
        /* <DEDUP_REMOVED lines=22> */
.L_x_28947:
[----:B------:R-:W-:Y:S02]  /*8620*/  MOV R42, R172 ;  /* 0x000000ac002a7202 */ /* 0x000fe40000000f00 */
.L_x_28948:
[----:B------:R-:W-:Y:S05]  /*8630*/  BSYNC B0 ;  /* 0x0000000000007941 */ /* 0x000fea0003800000 */
.L_x_28946:
        /* <DEDUP_REMOVED lines=16> */
.L_x_28952:
[----:B------:R-:W-:Y:S05]  /*8740*/  BSYNC B1 ;  /* 0x0000000000017941 */ /* 0x000fea0003800000 */
.L_x_28951:
        /* <DEDUP_REMOVED lines=42> */
.L_x_28950:
[----:B------:R-:W-:Y:S05]  /*89f0*/  BSYNC B0 ;  /* 0x0000000000007941 */ /* 0x000fea0003800000 */
.L_x_28949:
        /* <DEDUP_REMOVED lines=23> */
.L_x_28954:
[----:B------:R-:W-:Y:S02]  /*8b70*/  IMAD.MOV.U32 R50, RZ, RZ, R172 ;  /* 0x000000ffff327224 */ /* 0x000fe400078e00ac */
.L_x_28955:
[----:B------:R-:W-:Y:S05]  /*8b80*/  BSYNC B0 ;  /* 0x0000000000007941 */ /* 0x000fea0003800000 */
.L_x_28953:
        /* <DEDUP_REMOVED lines=18> */
.L_x_28959:
[----:B------:R-:W-:Y:S05]  /*8cb0*/  BSYNC B1 ;  /* 0x0000000000017941 */ /* 0x000fea0003800000 */
.L_x_28958:
        /* <DEDUP_REMOVED lines=42> */
.L_x_28957:
[----:B------:R-:W-:Y:S05]  /*8f60*/  BSYNC B0 ;  /* 0x0000000000007941 */ /* 0x000fea0003800000 */
.L_x_28956:
        /* <DEDUP_REMOVED lines=52> */
.L_x_28961:
[----:B0-----:R-:W-:Y:S02]  /*92b0*/  IMAD.MOV.U32 R54, RZ, RZ, R172 ;  /* 0x000000ffff367224 */ /* 0x001fe400078e00ac */
.L_x_28962:
[----:B------:R-:W-:Y:S05]  /*92c0*/  BSYNC B0 ;  /* 0x0000000000007941 */ /* 0x000fea0003800000 */
.L_x_28960:
        /* <DEDUP_REMOVED lines=16> */
.L_x_28966:
[----:B------:R-:W-:Y:S05]  /*93d0*/  BSYNC B1 ;  /* 0x0000000000017941 */ /* 0x000fea0003800000 */
.L_x_28965:
        /* <DEDUP_REMOVED lines=42> */
.L_x_28964:
[----:B------:R-:W-:Y:S05]  /*9680*/  BSYNC B0 ;  /* 0x0000000000007941 */ /* 0x000fea0003800000 */
.L_x_28963:
        /* <DEDUP_REMOVED lines=24> */
.L_x_28968:
[----:B------:R-:W-:Y:S02]  /*9810*/  MOV R52, R172 ;  /* 0x000000ac00347202 */ /* 0x000fe40000000f00 */
.L_x_28969:
[----:B------:R-:W-:Y:S05]  /*9820*/  BSYNC B0 ;  /* 0x0000000000007941 */ /* 0x000fea0003800000 */
.L_x_28967:
        /* <DEDUP_REMOVED lines=16> */
.L_x_28973:
[----:B------:R-:W-:Y:S05]  /*9930*/  BSYNC B1 ;  /* 0x0000000000017941 */ /* 0x000fea0003800000 */
.L_x_28972:
        /* <DEDUP_REMOVED lines=42> */
.L_x_28971:
[----:B------:R-:W-:Y:S05]  /*9be0*/  BSYNC B0 ;  /* 0x0000000000007941 */ /* 0x000fea0003800000 */
.L_x_28970:
        /* <DEDUP_REMOVED lines=22> */
.L_x_28975:
[----:B------:R-:W-:Y:S02]  /*9d50*/  IMAD.MOV.U32 R52, RZ, RZ, R172 ;  /* 0x000000ffff347224 */ /* 0x000fe400078e00ac */
.L_x_28976:
[----:B------:R-:W-:Y:S05]  /*9d60*/  BSYNC B0 ;  /* 0x0000000000007941 */ /* 0x000fea0003800000 */
.L_x_28974:
        /* <DEDUP_REMOVED lines=16> */
.L_x_28980:
[----:B------:R-:W-:Y:S05]  /*9e70*/  BSYNC B1 ;  /* 0x0000000000017941 */ /* 0x000fea0003800000 */
.L_x_28979:
        /* <DEDUP_REMOVED lines=42> */
.L_x_28978:
[----:B------:R-:W-:Y:S05]  /*a120*/  BSYNC B0 ;  /* 0x0000000000007941 */ /* 0x000fea0003800000 */
.L_x_28977:
        /* <DEDUP_REMOVED lines=22> */
.L_x_28982:
[----:B------:R-:W-:Y:S02]  /*a290*/  IMAD.MOV.U32 R52, RZ, RZ, R172 ;  /* 0x000000ffff347224 */ /* 0x000fe400078e00ac */
.L_x_28983:
[----:B------:R-:W-:Y:S05]  /*a2a0*/  BSYNC B0 ;  /* 0x0000000000007941 */ /* 0x000fea0003800000 */
.L_x_28981:
        /* <DEDUP_REMOVED lines=16> */
.L_x_28987:
[----:B------:R-:W-:Y:S05]  /*a3b0*/  BSYNC B1 ;  /* 0x0000000000017941 */ /* 0x000fea0003800000 */
.L_x_28986:
        /* <DEDUP_REMOVED lines=42> */
.L_x_28985:
[----:B------:R-:W-:Y:S05]  /*a660*/  BSYNC B0 ;  /* 0x0000000000007941 */ /* 0x000fea0003800000 */
.L_x_28984:
        /* <DEDUP_REMOVED lines=22> */
.L_x_28989:
[----:B------:R-:W-:Y:S02]  /*a7d0*/  MOV R50, R172 ;  /* 0x000000ac00327202 */ /* 0x000fe40000000f00 */
.L_x_28990:
[----:B------:R-:W-:Y:S05]  /*a7e0*/  BSYNC B0 ;  /* 0x0000000000007941 */ /* 0x000fea0003800000 */
.L_x_28988:
        /* <DEDUP_REMOVED lines=16> */
.L_x_28994:
[----:B------:R-:W-:Y:S05]  /*a8f0*/  BSYNC B1 ;  /* 0x0000000000017941 */ /* 0x000fea0003800000 */
.L_x_28993:
        /* <DEDUP_REMOVED lines=42> */
.L_x_28992:
[----:B------:R-:W-:Y:S05]  /*aba0*/  BSYNC B0 ;  /* 0x0000000000007941 */ /* 0x000fea0003800000 */
.L_x_28991:
        /* <DEDUP_REMOVED lines=22> */
.L_x_28996:
[----:B------:R-:W-:Y:S02]  /*ad10*/  IMAD.MOV.U32 R50, RZ, RZ, R172 ;  /* 0x000000ffff327224 */ /* 0x000fe400078e00ac */
.L_x_28997:
[----:B------:R-:W-:Y:S05]  /*ad20*/  BSYNC B0 ;  /* 0x0000000000007941 */ /* 0x000fea0003800000 */
.L_x_28995:
        /* <DEDUP_REMOVED lines=16> */
.L_x_29001:
[----:B------:R-:W-:Y:S05]  /*ae30*/  BSYNC B1 ;  /* 0x0000000000017941 */ /* 0x000fea0003800000 */
.L_x_29000:
        /* <DEDUP_REMOVED lines=42> */
.L_x_28999:
[----:B------:R-:W-:Y:S05]  /*b0e0*/  BSYNC B0 ;  /* 0x0000000000007941 */ /* 0x000fea0003800000 */
.L_x_28998:
        /* <DEDUP_REMOVED lines=22> */
.L_x_29003:
[----:B------:R-:W-:Y:S02]  /*b250*/  IMAD.MOV.U32 R42, RZ, RZ, R172 ;  /* 0x000000ffff2a7224 */ /* 0x000fe400078e00ac */
.L_x_29004:
[----:B------:R-:W-:Y:S05]  /*b260*/  BSYNC B0 ;  /* 0x0000000000007941 */ /* 0x000fea0003800000 */
.L_x_29002:
        /* <DEDUP_REMOVED lines=16> */
.L_x_29008:
[----:B------:R-:W-:Y:S05]  /*b370*/  BSYNC B1 ;  /* 0x0000000000017941 */ /* 0x000fea0003800000 */
.L_x_29007:
        /* <DEDUP_REMOVED lines=42> */
.L_x_29006:
[----:B------:R-:W-:Y:S05]  /*b620*/  BSYNC B0 ;  /* 0x0000000000007941 */ /* 0x000fea0003800000 */
.L_x_29005:
        /* <DEDUP_REMOVED lines=23> */
.L_x_29010:
[----:B------:R-:W-:Y:S02]  /*b7a0*/  IMAD.MOV.U32 R50, RZ, RZ, R172 ;  /* 0x000000ffff327224 */ /* 0x000fe400078e00ac */
.L_x_29011:
[----:B------:R-:W-:Y:S05]  /*b7b0*/  BSYNC B0 ;  /* 0x0000000000007941 */ /* 0x000fea0003800000 */
.L_x_29009:
        /* <DEDUP_REMOVED lines=18> */
.L_x_29015:
[----:B------:R-:W-:Y:S05]  /*b8e0*/  BSYNC B1 ;  /* 0x0000000000017941 */ /* 0x000fea0003800000 */
.L_x_29014:
        /* <DEDUP_REMOVED lines=42> */
.L_x_29013:
[----:B------:R-:W-:Y:S05]  /*bb90*/  BSYNC B0 ;  /* 0x0000000000007941 */ /* 0x000fea0003800000 */
.L_x_29012:
        /* <DEDUP_REMOVED lines=52> */
.L_x_29017:
[----:B0-----:R-:W-:Y:S02]  /*bee0*/  IMAD.MOV.U32 R138, RZ, RZ, R172 ;  /* 0x000000ffff8a7224 */ /* 0x001fe400078e00ac */
.L_x_29018:
[----:B------:R-:W-:Y:S05]  /*bef0*/  BSYNC B0 ;  /* 0x0000000000007941 */ /* 0x000fea0003800000 */
.L_x_29016:
        /* <DEDUP_REMOVED lines=16> */
.L_x_29022:
[----:B------:R-:W-:Y:S05]  /*c000*/  BSYNC B1 ;  /* 0x0000000000017941 */ /* 0x000fea0003800000 */
.L_x_29021:
        /* <DEDUP_REMOVED lines=42> */
.L_x_29020:
[----:B------:R-:W-:Y:S05]  /*c2b0*/  BSYNC B0 ;  /* 0x0000000000007941 */ /* 0x000fea0003800000 */
.L_x_29019:
        /* <DEDUP_REMOVED lines=24> */
.L_x_29024:
[----:B------:R-:W-:Y:S02]  /*c440*/  IMAD.MOV.U32 R138, RZ, RZ, R172 ;  /* 0x000000ffff8a7224 */ /* 0x000fe400078e00ac */
.L_x_29025:
[----:B------:R-:W-:Y:S05]  /*c450*/  BSYNC B0 ;  /* 0x0000000000007941 */ /* 0x000fea0003800000 */
.L_x_29023:
        /* <DEDUP_REMOVED lines=16> */
.L_x_29029:
[----:B------:R-:W-:Y:S05]  /*c560*/  BSYNC B1 ;  /* 0x0000000000017941 */ /* 0x000fea0003800000 */
.L_x_29028:
        /* <DEDUP_REMOVED lines=42> */
.L_x_29027:
[----:B------:R-:W-:Y:S05]  /*c810*/  BSYNC B0 ;  /* 0x0000000000007941 */ /* 0x000fea0003800000 */
.L_x_29026:
        /* <DEDUP_REMOVED lines=22> */
.L_x_29031:
[----:B------:R-:W-:Y:S02]  /*c980*/  IMAD.MOV.U32 R138, RZ, RZ, R172 ;  /* 0x000000ffff8a7224 */ /* 0x000fe400078e00ac */
.L_x_29032:
[----:B------:R-:W-:Y:S05]  /*c990*/  BSYNC B0 ;  /* 0x0000000000007941 */ /* 0x000fea0003800000 */
.L_x_29030:
        /* <DEDUP_REMOVED lines=16> */
.L_x_29036:
[----:B------:R-:W-:Y:S05]  /*caa0*/  BSYNC B1 ;  /* 0x0000000000017941 */ /* 0x000fea0003800000 */
.L_x_29035:
        /* <DEDUP_REMOVED lines=42> */
.L_x_29034:
[----:B------:R-:W-:Y:S05]  /*cd50*/  BSYNC B0 ;  /* 0x0000000000007941 */ /* 0x000fea0003800000 */
.L_x_29033:
        /* <DEDUP_REMOVED lines=22> */
.L_x_29038:
[----:B------:R-:W-:Y:S02]  /*cec0*/  IMAD.MOV.U32 R174, RZ, RZ, R172 ;  /* 0x000000ffffae7224 */ /* 0x000fe400078e00ac */
.L_x_29039:
[----:B------:R-:W-:Y:S05]  /*ced0*/  BSYNC B0 ;  /* 0x0000000000007941 */ /* 0x000fea0003800000 */
.L_x_29037:
        /* <DEDUP_REMOVED lines=16> */
.L_x_29043:
[----:B------:R-:W-:Y:S05]  /*cfe0*/  BSYNC B1 ;  /* 0x0000000000017941 */ /* 0x000fea0003800000 */
.L_x_29042:
        /* <DEDUP_REMOVED lines=42> */
.L_x_29041:
[----:B------:R-:W-:Y:S05]  /*d290*/  BSYNC B0 ;  /* 0x0000000000007941 */ /* 0x000fea0003800000 */
.L_x_29040:
        /* <DEDUP_REMOVED lines=22> */
.L_x_29045:
[----:B------:R-:W-:Y:S02]  /*d400*/  IMAD.MOV.U32 R138, RZ, RZ, R172 ;  /* 0x000000ffff8a7224 */ /* 0x000fe400078e00ac */
.L_x_29046:
[----:B------:R-:W-:Y:S05]  /*d410*/  BSYNC B0 ;  /* 0x0000000000007941 */ /* 0x000fea0003800000 */
.L_x_29044:
        /* <DEDUP_REMOVED lines=16> */
.L_x_29050:
[----:B------:R-:W-:Y:S05]  /*d520*/  BSYNC B1 ;  /* 0x0000000000017941 */ /* 0x000fea0003800000 */
.L_x_29049:
        /* <DEDUP_REMOVED lines=42> */
.L_x_29048:
[----:B------:R-:W-:Y:S05]  /*d7d0*/  BSYNC B0 ;  /* 0x0000000000007941 */ /* 0x000fea0003800000 */
.L_x_29047:
        /* <DEDUP_REMOVED lines=8> */
[----:B------:R-:W-:-:S03]  /*d860*/  HADD2.F32 R44, -RZ, R118.H0_H0 ;  /* 0x20000076ff2c7230 */ /* 0x000fc60000004100 */
        /* <DEDUP_REMOVED lines=13> */
.L_x_29052:
[----:B------:R-:W-:Y:S02]  /*d940*/  IMAD.MOV.U32 R174, RZ, RZ, R172 ;  /* 0x000000ffffae7224 */ /* 0x000fe400078e00ac */
.L_x_29053:
[----:B------:R-:W-:Y:S05]  /*d950*/  BSYNC B0 ;  /* 0x0000000000007941 */ /* 0x000fea0003800000 */
.L_x_29051:
        /* <DEDUP_REMOVED lines=16> */
.L_x_29057:
[----:B------:R-:W-:Y:S05]  /*da60*/  BSYNC B1 ;  /* 0x0000000000017941 */ /* 0x000fea0003800000 */
.L_x_29056:
        /* <DEDUP_REMOVED lines=42> */
.L_x_29055:
[----:B------:R-:W-:Y:S05]  /*dd10*/  BSYNC B0 ;  /* 0x0000000000007941 */ /* 0x000fea0003800000 */
.L_x_29054:
        /* <DEDUP_REMOVED lines=22> */
.L_x_29059:
[----:B------:R-:W-:Y:S02]  /*de80*/  IMAD.MOV.U32 R42, RZ, RZ, R172 ;  /* 0x000000ffff2a7224 */ /* 0x000fe400078e00ac */
.L_x_29060:
[----:B------:R-:W-:Y:S05]  /*de90*/  BSYNC B0 ;  /* 0x0000000000007941 */ /* 0x000fea0003800000 */
.L_x_29058:
        /* <DEDUP_REMOVED lines=16> */
.L_x_29064:
[----:B------:R-:W-:Y:S05]  /*dfa0*/  BSYNC B1 ;  /* 0x0000000000017941 */ /* 0x000fea0003800000 */
.L_x_29063:
        /* <DEDUP_REMOVED lines=42> */
.L_x_29062:
[----:B------:R-:W-:Y:S05]  /*e250*/  BSYNC B0 ;  /* 0x0000000000007941 */ /* 0x000fea0003800000 */
.L_x_29061:
        /* <DEDUP_REMOVED lines=23> */
.L_x_29066:
[----:B------:R-:W-:Y:S02]  /*e3d0*/  IMAD.MOV.U32 R47, RZ, RZ, R172 ;  /* 0x000000ffff2f7224 */ /* 0x000fe400078e00ac */
.L_x_29067:
[----:B------:R-:W-:Y:S05]  /*e3e0*/  BSYNC B0 ;  /* 0x0000000000007941 */ /* 0x000fea0003800000 */
.L_x_29065:
        /* <DEDUP_REMOVED lines=18> */
.L_x_29071:
[----:B------:R-:W-:Y:S05]  /*e510*/  BSYNC B1 ;  /* 0x0000000000017941 */ /* 0x000fea0003800000 */
.L_x_29070:
        /* <DEDUP_REMOVED lines=42> */
.L_x_29069:
[----:B------:R-:W-:Y:S05]  /*e7c0*/  BSYNC B0 ;  /* 0x0000000000007941 */ /* 0x000fea0003800000 */
.L_x_29068:
[----:B------:R0:W1:Y:S01]  /*e7d0*/  I2F.U32 R40, R47 ;  /* 0x0000002f00287306 */ /* 0x0000620000201000 */
[----:B------:R-:W-:Y:S01]  /*e7e0*/  HADD2.F32 R43, -RZ, R43.H1_H1 ;  /* 0x3000002bff2b7230 */ /* 0x000fe20000004100 */
[----:B------:R-:W-:Y:S02]  /*e7f0*/  SEL R42, RZ, 0x1, P1 ;  /* 0x00000001ff2a7807 */ /* 0x000fe40000800000 */
[----:B------:R-:W-:Y:S02]  /*e800*/  SEL R136, RZ, 0x1, P2 ;  /* 0x00000001ff887807 */ /* 0x000fe40001000000 */
[----:B------:R-:W-:Y:S01]  /*e810*/  FMUL.FTZ R138, R43, R194 ;  /* 0x000000c22b8a7220 */ /* 0x000fe20000410000 */
[----:B------:R-:W-:Y:S01]  /*e820*/  LOP3.LUT P6, RZ, R190, 0x4, RZ, 0xc0, !PT ;  /* 0x00000004beff7812 */ /* 0x000fe200078cc0ff */
[----:B------:R-:W-:Y:S01]  /*e830*/  IMAD.WIDE.U32 R42, R42, 0x10000, RZ ;  /* 0x000100002a2a7825 */ /* 0x000fe200078e00ff */
[----:B------:R-:W-:Y:S01]  /*e840*/  SEL R174, RZ, 0x10000, P5 ;  /* 0x00010000ffae7807 */ /* 0x000fe20002800000 */
[----:B0-----:R-:W-:Y:S01]  /*e850*/  HADD2.F32 R47, -RZ, R119.H1_H1 ;  /* 0x30000077ff2f7230 */ /* 0x001fe20000004100 */
[----:B------:R-:W-:Y:S01]  /*e860*/  SEL R179, RZ, 0x100, P4 ;  /* 0x00000100ffb37807 */ /* 0x000fe20002000000 */
[----:B------:R-:W-:Y:S01]  /*e870*/  IMAD.WIDE.U32 R136, R136, 0x1000000, RZ ;  /* 0x0100000088887825 */ /* 0x000fe200078e00ff */
[----:B------:R-:W-:-:S02]  /*e880*/  LOP3.LUT P5, RZ, R190, 0x8, RZ, 0xc0, !PT ;  /* 0x00000008beff7812 */ /* 0x000fc400078ac0ff */
[----:B------:R-:W-:Y:S01]  /*e890*/  LOP3.LUT P2, RZ, R190, 0x2, RZ, 0xc0, !PT ;  /* 0x00000002beff7812 */ /* 0x000fe2000784c0ff */
[----:B-1----:R-:W-:Y:S01]  /*e8a0*/  FFMA.FTZ R40, R40, R195, 1.1641532182693481445e-10 ;  /* 0x2f00000028287423 */ /* 0x002fe200000100c3 */
[----:B------:R-:W-:Y:S01]  /*e8b0*/  IADD3 R193, R192, 0xa0, RZ ;  /* 0x000000a0c0c17810 */ /* 0x000fe20007ffe0ff */
[----:B------:R-:W-:Y:S01]  /*e8c0*/  FMUL.FTZ R138, R138, c[0x0][0x1e8] ;  /* 0x00007a008a8a7a20 */ /* 0x000fe20000410000 */
[----:B------:R-:W-:Y:S02]  /*e8d0*/  SEL R139, RZ, 0x1, P2 ;  /* 0x00000001ff8b7807 */ /* 0x000fe40001000000 */
[----:B------:R-:W-:Y:S02]  /*e8e0*/  FSETP.GTU.FTZ.AND P1, PT, R40, c[0x0][0x1e4], PT ;  /* 0x0000790028007a0b */ /* 0x000fe40003f3c000 */
[----:B------:R-:W-:Y:S02]  /*e8f0*/  SEL R40, RZ, 0x1, P0 ;  /* 0x00000001ff287807 */ /* 0x000fe40000000000 */
[----:B------:R-:W-:-:S02]  /*e900*/  SEL R178, RZ, 0x1000000, P1 ;  /* 0x01000000ffb27807 */ /* 0x000fc40000800000 */
        /* <DEDUP_REMOVED lines=8> */
[----:B------:R-:W-:Y:S01]  /*e990*/  LOP3.LUT R137, R137, R179, R136, 0xfe, !PT ;  /* 0x000000b389897212 */ /* 0x000fe200078efe88 */
[----:B------:R-:W-:-:S03]  /*e9a0*/  IMAD.WIDE.U32 R178, R175, R196, c[0x0][0x188] ;  /* 0x00006200afb27625 */ /* 0x000fc600078e00c4 */
[----:B------:R-:W-:Y:S01]  /*e9b0*/  LOP3.LUT R41, R41, R137, R43, 0xfe, !PT ;  /* 0x0000008929297212 */ /* 0x000fe200078efe2b */
[----:B------:R-:W-:Y:S01]  /*e9c0*/  IMAD.WIDE.U32 R174, R175, R197, c[0x0][0x190] ;  /* 0x00006400afae7625 */ /* 0x000fe200078e00c5 */
[----:B------:R0:W-:Y:S03]  /*e9d0*/  STG.E.128 [R178.64], R48 ;  /* 0x00000030b2007986 */ /* 0x0001e6000c101d04 */
[----:B------:R-:W-:Y:S01]  /*e9e0*/  IMAD.WIDE.U32 R136, R193, R200, c[0x0][0x170] ;  /* 0x00005c00c1887625 */ /* 0x000fe200078e00c8 */
        /* <DEDUP_REMOVED lines=18> */
.L_x_29073:
[----:B0-----:R-:W-:Y:S02]  /*eb10*/  IMAD.MOV.U32 R178, RZ, RZ, R172 ;  /* 0x000000ffffb27224 */ /* 0x001fe400078e00ac */
.L_x_29074:
[----:B------:R-:W-:Y:S05]  /*eb20*/  BSYNC B0 ;  /* 0x0000000000007941 */ /* 0x000fea0003800000 */
.L_x_29072:
        /* <DEDUP_REMOVED lines=16> */
.L_x_29078:
[----:B------:R-:W-:Y:S05]  /*ec30*/  BSYNC B1 ;  /* 0x0000000000017941 */ /* 0x000fea0003800000 */
.L_x_29077:
        /* <DEDUP_REMOVED lines=42> */
.L_x_29076:
[----:B------:R-:W-:Y:S05]  /*eee0*/  BSYNC B0 ;  /* 0x0000000000007941 */ /* 0x000fea0003800000 */
.L_x_29075:
[----:B------:R-:W0:Y:S01]  /*eef0*/  I2F.U32 R40, R178 ;  /* 0x000000b200287306 */ /* 0x000e220000201000 */
        /* <DEDUP_REMOVED lines=22> */
.L_x_29080:
[----:B------:R-:W-:Y:S02]  /*f060*/  IMAD.MOV.U32 R178, RZ, RZ, R172 ;  /* 0x000000ffffb27224 */ /* 0x000fe400078e00ac */
.L_x_29081:
[----:B------:R-:W-:Y:S05]  /*f070*/  BSYNC B0 ;  /* 0x0000000000007941 */ /* 0x000fea0003800000 */
.L_x_29079:
        /* <DEDUP_REMOVED lines=16> */
.L_x_29085:
[----:B------:R-:W-:Y:S05]  /*f180*/  BSYNC B1 ;  /* 0x0000000000017941 */ /* 0x000fea0003800000 */
.L_x_29084:
        /* <DEDUP_REMOVED lines=42> */
.L_x_29083:
[----:B------:R-:W-:Y:S05]  /*f430*/  BSYNC B0 ;  /* 0x0000000000007941 */ /* 0x000fea0003800000 */
.L_x_29082:
        /* <DEDUP_REMOVED lines=21> */
.L_x_29087:
[----:B------:R-:W-:Y:S02]  /*f590*/  IMAD.MOV.U32 R136, RZ, RZ, R172 ;  /* 0x000000ffff887224 */ /* 0x000fe400078e00ac */
.L_x_29088:
[----:B------:R-:W-:Y:S05]  /*f5a0*/  BSYNC B0 ;  /* 0x0000000000007941 */ /* 0x000fea0003800000 */
.L_x_29086:
        /* <DEDUP_REMOVED lines=16> */
.L_x_29092:
[----:B------:R-:W-:Y:S05]  /*f6b0*/  BSYNC B1 ;  /* 0x0000000000017941 */ /* 0x000fea0003800000 */
.L_x_29091:
        /* <DEDUP_REMOVED lines=42> */
.L_x_29090:
[----:B------:R-:W-:Y:S05]  /*f960*/  BSYNC B0 ;  /* 0x0000000000007941 */ /* 0x000fea0003800000 */
.L_x_29089:
        /* <DEDUP_REMOVED lines=21> */
.L_x_29094:
[----:B------:R-:W-:Y:S02]  /*fac0*/  IMAD.MOV.U32 R136, RZ, RZ, R172 ;  /* 0x000000ffff887224 */ /* 0x000fe400078e00ac */
.L_x_29095:
[----:B------:R-:W-:Y:S05]  /*fad0*/  BSYNC B0 ;  /* 0x0000000000007941 */ /* 0x000fea0003800000 */
.L_x_29093:
        /* <DEDUP_REMOVED lines=16> */
.L_x_29099:
[----:B------:R-:W-:Y:S05]  /*fbe0*/  BSYNC B1 ;  /* 0x0000000000017941 */ /* 0x000fea0003800000 */
.L_x_29098:
        /* <DEDUP_REMOVED lines=43> */
.L_x_29097:
[----:B------:R-:W-:Y:S05]  /*fea0*/  BSYNC B0 ;  /* 0x0000000000007941 */ /* 0x000fea0003800000 */
.L_x_29096:
        /* <DEDUP_REMOVED lines=21> */
.L_x_29101:
[----:B------:R-:W-:Y:S02]  /*10000*/  MOV R178, R172 ;  /* 0x000000ac00b27202 */ /* 0x000fe40000000f00 */
.L_x_29102:
[----:B------:R-:W-:Y:S05]  /*10010*/  BSYNC B0 ;  /* 0x0000000000007941 */ /* 0x000fea0003800000 */
.L_x_29100:
        /* <DEDUP_REMOVED lines=16> */
.L_x_29106:
[----:B------:R-:W-:Y:S05]  /*10120*/  BSYNC B1 ;  /* 0x0000000000017941 */ /* 0x000fea0003800000 */
.L_x_29105:
        /* <DEDUP_REMOVED lines=42> */
.L_x_29104:
[----:B------:R-:W-:Y:S05]  /*103d0*/  BSYNC B0 ;  /* 0x0000000000007941 */ /* 0x000fea0003800000 */
.L_x_29103:
        /* <DEDUP_REMOVED lines=21> */
.L_x_29108:
[----:B------:R-:W-:Y:S02]  /*10530*/  MOV R199, R172 ;  /* 0x000000ac00c77202 */ /* 0x000fe40000000f00 */
.L_x_29109:
[----:B------:R-:W-:Y:S05]  /*10540*/  BSYNC B0 ;  /* 0x0000000000007941 */ /* 0x000fea0003800000 */
.L_x_29107:
        /* <DEDUP_REMOVED lines=16> */
.L_x_29113:
[----:B------:R-:W-:Y:S05]  /*10650*/  BSYNC B1 ;  /* 0x0000000000017941 */ /* 0x000fea0003800000 */
.L_x_29112:
        /* <DEDUP_REMOVED lines=42> */
[----:B------:R-:W-:Y:S02]  /*10900*/  MOV R198, R174 ;  /* 0x000000ae00c67202 */ /* 0x000fe40000000f00 */
.L_x_29111:
[----:B------:R-:W-:Y:S05]  /*10910*/  BSYNC B0 ;  /* 0x0000000000007941 */ /* 0x000fea0003800000 */
.L_x_29110:
        /* <DEDUP_REMOVED lines=21> */
.L_x_29115:
[----:B------:R-:W-:Y:S02]  /*10a70*/  IMAD.MOV.U32 R199, RZ, RZ, R172 ;  /* 0x000000ffffc77224 */ /* 0x000fe400078e00ac */
.L_x_29116:
[----:B------:R-:W-:Y:S05]  /*10a80*/  BSYNC B0 ;  /* 0x0000000000007941 */ /* 0x000fea0003800000 */
.L_x_29114:
        /* <DEDUP_REMOVED lines=16> */
.L_x_29120:
[----:B------:R-:W-:Y:S05]  /*10b90*/  BSYNC B1 ;  /* 0x0000000000017941 */ /* 0x000fea0003800000 */
.L_x_29119:
        /* <DEDUP_REMOVED lines=43> */
.L_x_29118:
[----:B------:R-:W-:Y:S05]  /*10e50*/  BSYNC B0 ;  /* 0x0000000000007941 */ /* 0x000fea0003800000 */
.L_x_29117:
[----:B------:R-:W0:Y:S01]  /*10e60*/  I2F.U32 R138, R199 ;  /* 0x000000c7008a7306 */ /* 0x000e220000201000 */
[----:B------:R-:W-:Y:S01]  /*10e70*/  HADD2.F32 R173, -RZ, R139.H0_H0 ;  /* 0x2000008bffad7230 */ /* 0x000fe20000004100 */
[----:B------:R-:W-:Y:S01]  /*10e80*/  LOP3.LUT P6, RZ, R190, 0x4, RZ, 0xc0, !PT ;  /* 0x00000004beff7812 */ /* 0x000fe200078cc0ff */
        /* <DEDUP_REMOVED lines=19> */
.L_x_29122:
[----:B------:R-:W-:Y:S02]  /*10fc0*/  MOV R199, R172 ;  /* 0x000000ac00c77202 */ /* 0x000fe40000000f00 */
.L_x_29123:
[----:B------:R-:W-:Y:S05]  /*10fd0*/  BSYNC B0 ;  /* 0x0000000000007941 */ /* 0x000fea0003800000 */
.L_x_29121:
        /* <DEDUP_REMOVED lines=18> */
.L_x_29127:
[----:B------:R-:W-:Y:S05]  /*11100*/  BSYNC B1 ;  /* 0x0000000000017941 */ /* 0x000fea0003800000 */
.L_x_29126:
        /* <DEDUP_REMOVED lines=43> */
.L_x_29125:
[----:B------:R-:W-:Y:S05]  /*113c0*/  BSYNC B0 ;  /* 0x0000000000007941 */ /* 0x000fea0003800000 */
.L_x_29124:
[----:B------:R-:W-:Y:S01]  /*113d0*/  FADD.FTZ R174, RZ, R80 ;  /* 0x00000050ffae7221 */ /* 0x000fe20000010000 */
[----:B------:R-:W-:Y:S01]  /*113e0*/  HADD2.F32 R139, -RZ, R139.H1_H1 ;  /* 0x3000008bff8b7230 */ /* 0x000fe20000004100 */
[----:B------:R-:W-:Y:S02]  /*113f0*/  SEL R200, RZ, 0x10000, P5 ;  /* 0x00010000ffc87807 */ /* 0x000fe40002800000 */
        /* <DEDUP_REMOVED lines=50> */
[----:B------:R-:W-:Y:S01]  /*11720*/  ISETP.NE.AND P1, PT, R0, RZ, PT ;  /* 0x000000ff0000720c */ /* 0x000fe20003f25270 */
[----:B------:R-:W-:Y:S01]  /*11730*/  IMAD.WIDE.U32 R178, R178, 0x10000, RZ ;  /* 0x00010000b2b27825 */ /* 0x000fe200078e00ff */
[----:B------:R-:W-:-:S03]  /*11740*/  LOP3.LUT R203, R203, R204, R200, 0xfe, !PT ;  /* 0x000000cccbcb7212 */ /* 0x000fc600078efec8 */
        /* <DEDUP_REMOVED lines=9> */
[----:B------:R-:W-:-:S02]  /*117e0*/  FMUL.FTZ R139, R185, R178 ;  /* 0x000000b2b98b7220 */ /* 0x000fc40000410000 */
[----:B------:R-:W-:Y:S01]  /*117f0*/  FADD.FTZ R178, R40, R199 ;  /* 0x000000c728b27221 */ /* 0x000fe20000010000 */
[----:B------:R-:W-:Y:S01]  /*11800*/  LOP3.LUT R175, R175, R201, R179, 0xfe, !PT ;  /* 0x000000c9afaf7212 */ /* 0x000fe200078efeb3 */
[----:B------:R-:W-:-:S04]  /*11810*/  IMAD.WIDE.U32 R194, R193, R196, c[0x0][0x188] ;  /* 0x00006200c1c27625 */ /* 0x000fc800078e00c4 */
[----:B------:R-:W-:Y:S01]  /*11820*/  @P6 FADD.FTZ R139, R87, R139 ;  /* 0x0000008b578b6221 */ /* 0x000fe20000010000 */
[----:B------:R0:W-:Y:S01]  /*11830*/  STG.E.128 [R194.64], R40 ;  /* 0x00000028c2007986 */ /* 0x0001e2000c101d04 */
[----:B------:R-:W-:Y:S02]  /*11840*/  FADD.FTZ R199, R41, R178 ;  /* 0x000000b229c77221 */ /* 0x000fe40000010000 */
        /* <DEDUP_REMOVED lines=11> */
.L_x_29132:
        /* <DEDUP_REMOVED lines=116> */
.L_x_29133:
[----:B01----:R-:W-:Y:S01]  /*12040*/  FADD.FTZ R197, R194, R197 ;  /* 0x000000c5c2c57221 */ /* 0x003fe20000010000 */
[----:B------:R-:W-:Y:S01]  /*12050*/  ULDC.U8 UR6, c[0x0][0x1f0] ;  /* 0x00007c0000067ab9 */ /* 0x000fe20000000000 */
[----:B------:R-:W-:Y:S01]  /*12060*/  MOV R178, c[0x0][0x1e0] ;  /* 0x0000780000b27a02 */ /* 0x000fe20000000f00 */
[----:B------:R-:W-:Y:S01]  /*12070*/  FMUL.FTZ R194, R195, R195 ;  /* 0x000000c3c3c27220 */ /* 0x000fe20000410000 */
        /* <DEDUP_REMOVED lines=19> */
[----:B-1----:R-:W-:Y:S01]  /*121b0*/  FMUL.FTZ R137, R57, R68 ;  /* 0x0000004439897220 */ /* 0x002fe20000410000 */
[----:B------:R-:W-:Y:S01]  /*121c0*/  HADD2.F32 R68, -RZ, R113.H0_H0 ;  /* 0x20000071ff447230 */ /* 0x000fe20000004100 */
[----:B------:R-:W-:-:S02]  /*121d0*/  FADD.FTZ R212, R69, -R194 ;  /* 0x800000c245d47221 */ /* 0x000fc40000010000 */
[----:B------:R-:W-:Y:S02]  /*121e0*/  FADD.FTZ R214, R71, -R194 ;  /* 0x800000c247d67221 */ /* 0x000fe40000010000 */
[C---:B------:R-:W-:Y:S01]  /*121f0*/  FMUL.FTZ R77, R57.reuse, R70 ;  /* 0x00000046394d7220 */ /* 0x040fe20000410000 */
[----:B------:R-:W-:Y:S01]  /*12200*/  HADD2.F32 R70, -RZ, R113.H1_H1 ;  /* 0x30000071ff467230 */ /* 0x000fe20000004100 */
[C---:B------:R-:W-:Y:S01]  /*12210*/  FMUL.FTZ R75, R57.reuse, R66 ;  /* 0x00000042394b7220 */ /* 0x040fe20000410000 */
[--C-:B------:R-:W-:Y:S01]  /*12220*/  HADD2.F32 R66, -RZ, R114.reuse.H0_H0 ;  /* 0x20000072ff427230 */ /* 0x100fe20000004100 */
[C---:B------:R-:W-:Y:S02]  /*12230*/  FMUL.FTZ R71, R57.reuse, R82 ;  /* 0x0000005239477220 */ /* 0x040fe40000410000 */
[C---:B------:R-:W-:Y:S01]  /*12240*/  FMUL.FTZ R69, R57.reuse, R76 ;  /* 0x0000004c39457220 */ /* 0x040fe20000410000 */
[----:B------:R-:W-:Y:S01]  /*12250*/  HADD2.F32 R76, -RZ, R114.H1_H1 ;  /* 0x30000072ff4c7230 */ /* 0x000fe20000004100 */
[----:B------:R-:W-:-:S02]  /*12260*/  FMUL.FTZ R200, R57, R200 ;  /* 0x000000c839c87220 */ /* 0x000fc40000410000 */
[--C-:B------:R-:W-:Y:S02]  /*12270*/  FADD.FTZ R56, R56, -R194.reuse ;  /* 0x800000c238387221 */ /* 0x100fe40000010000 */
[----:B------:R-:W-:Y:S02]  /*12280*/  FMUL.FTZ R202, R57, R202 ;  /* 0x000000ca39ca7220 */ /* 0x000fe40000410000 */
[--C-:B------:R-:W-:Y:S02]  /*12290*/  FADD.FTZ R80, R80, -R194.reuse ;  /* 0x800000c250507221 */ /* 0x100fe40000010000 */
[--C-:B0-----:R-:W-:Y:S02]  /*122a0*/  FADD.FTZ R174, R73, -R194.reuse ;  /* 0x800000c249ae7221 */ /* 0x101fe40000010000 */
[--C-:B------:R-:W-:Y:S02]  /*122b0*/  FADD.FTZ R46, R46, -R194.reuse ;  /* 0x800000c22e2e7221 */ /* 0x100fe40000010000 */
[----:B------:R-:W-:-:S02]  /*122c0*/  FADD.FTZ R196, R81, -R194 ;  /* 0x800000c251c47221 */ /* 0x000fc40000010000 */
[--C-:B------:R-:W-:Y:S02]  /*122d0*/  FADD.FTZ R52, R52, -R194.reuse ;  /* 0x800000c234347221 */ /* 0x100fe40000010000 */
[----:B------:R-:W-:Y:S02]  /*122e0*/  FADD.FTZ R175, R138, -R194 ;  /* 0x800000c28aaf7221 */ /* 0x000fe40000010000 */
[----:B------:R-:W-:Y:S02]  /*122f0*/  FFMA.FTZ R68, R71, R68, R20 ;  /* 0x0000004447447223 */ /* 0x000fe40000010014 */
[--C-:B------:R-:W-:Y:S02]  /*12300*/  FADD.FTZ R48, R48, -R194.reuse ;  /* 0x800000c230307221 */ /* 0x100fe40000010000 */
[----:B------:R-:W-:Y:S02]  /*12310*/  FADD.FTZ R250, R43, -R194 ;  /* 0x800000c22bfa7221 */ /* 0x000fe40000010000 */
[----:B------:R-:W-:-:S02]  /*12320*/  FFMA.FTZ R66, R69, R66, R22 ;  /* 0x0000004245427223 */ /* 0x000fc40000010016 */
[----:B------:R-:W-:Y:S01]  /*12330*/  FFMA.FTZ R71, R200, R70, R21 ;  /* 0x00000046c8477223 */ /* 0x000fe20000010015 */
[--C-:B------:R-:W-:Y:S01]  /*12340*/  HADD2.F32 R70, -RZ, R112.reuse.H0_H0 ;  /* 0x20000070ff467230 */ /* 0x100fe20000004100 */
[--C-:B------:R-:W-:Y:S02]  /*12350*/  FADD.FTZ R208, R74, -R194.reuse ;  /* 0x800000c24ad07221 */ /* 0x100fe40000010000 */
[--C-:B------:R-:W-:Y:S02]  /*12360*/  FADD.FTZ R178, R136, -R194.reuse ;  /* 0x800000c288b27221 */ /* 0x100fe40000010000 */
[----:B------:R-:W-:Y:S02]  /*12370*/  FMUL.FTZ R43, R57, R56 ;  /* 0x00000038392b7220 */ /* 0x000fe40000410000 */
[----:B------:R-:W-:Y:S01]  /*12380*/  FFMA.FTZ R69, R202, R76, R23 ;  /* 0x0000004cca457223 */ /* 0x000fe20000010017 */
[----:B------:R-:W-:Y:S01]  /*12390*/  HADD2.F32 R76, -RZ, R112.H1_H1 ;  /* 0x30000070ff4c7230 */ /* 0x000fe20000004100 */
[----:B------:R-:W-:-:S02]  /*123a0*/  FADD.FTZ R78, R78, -R194 ;  /* 0x800000c24e4e7221 */ /* 0x000fc40000010000 */
[--C-:B------:R-:W-:Y:S02]  /*123b0*/  FADD.FTZ R206, R72, -R194.reuse ;  /* 0x800000c248ce7221 */ /* 0x100fe40000010000 */
[--C-:B------:R-:W-:Y:S02]  /*123c0*/  FADD.FTZ R226, R63, -R194.reuse ;  /* 0x800000c23fe27221 */ /* 0x100fe40000010000 */
[--C-:B------:R-:W-:Y:S02]  /*123d0*/  FADD.FTZ R244, R40, -R194.reuse ;  /* 0x800000c228f47221 */ /* 0x100fe40000010000 */
[----:B------:R-:W-:Y:S02]  /*123e0*/  FADD.FTZ R246, R41, -R194 ;  /* 0x800000c229f67221 */ /* 0x000fe40000010000 */
[C---:B------:R-:W-:Y:S02]  /*123f0*/  FMUL.FTZ R73, R57.reuse, R80 ;  /* 0x0000005039497220 */ /* 0x040fe40000410000 */
[C---:B------:R-:W-:Y:S01]  /*12400*/  FMUL.FTZ R74, R57.reuse, R174 ;  /* 0x000000ae394a7220 */ /* 0x040fe20000410000 */
[----:B------:R-:W-:Y:S01]  /*12410*/  HADD2.F32 R174, -RZ, R110.H0_H0 ;  /* 0x2000006effae7230 */ /* 0x000fe20000004100 */
[----:B------:R-:W-:-:S02]  /*12420*/  FMUL.FTZ R56, R57, R46 ;  /* 0x0000002e39387220 */ /* 0x000fc40000410000 */
[----:B------:R-:W-:Y:S02]  /*12430*/  FADD.FTZ R54, R54, -R194 ;  /* 0x800000c236367221 */ /* 0x000fe40000010000 */
[----:B------:R-:W-:-:S04]  /*12440*/  @!P1 IMAD.WIDE R40, R188, R179, c[0x0][0x1a8] ;  /* 0x00006a00bc289625 */ /* 0x000fc800078e02b3 */
[C---:B------:R-:W-:Y:S01]  /*12450*/  FMUL.FTZ R72, R57.reuse, R196 ;  /* 0x000000c439487220 */ /* 0x040fe20000410000 */
[----:B------:R0:W-:Y:S01]  /*12460*/  @!P1 STG.E [R40.64], R57 ;  /* 0x0000003928009986 */ /* 0x0001e2000c101904 */
[C---:B------:R-:W-:Y:S01]  /*12470*/  FMUL.FTZ R63, R57.reuse, R52 ;  /* 0x00000034393f7220 */ /* 0x040fe20000410000 */
[----:B------:R-:W-:Y:S01]  /*12480*/  HADD2.F32 R196, -RZ, R102.H1_H1 ;  /* 0x30000066ffc47230 */ /* 0x000fe20000004100 */
[----:B------:R-:W-:Y:S01]  /*12490*/  FMUL.FTZ R46, R57, R175 ;  /* 0x000000af392e7220 */ /* 0x000fe20000410000 */
[----:B------:R-:W-:Y:S01]  /*124a0*/  HADD2.F32 R175, -RZ, R111.H0_H0 ;  /* 0x2000006fffaf7230 */ /* 0x000fe20000004100 */
        /* <DEDUP_REMOVED lines=9> */
[--C-:B------:R-:W-:Y:S01]  /*12540*/  FADD.FTZ R224, R62, -R194.reuse ;  /* 0x800000c23ee07221 */ /* 0x100fe20000010000 */
[----:B------:R-:W-:Y:S01]  /*12550*/  HADD2.F32 R62, -RZ, R115.H0_H0 ;  /* 0x20000073ff3e7230 */ /* 0x000fe20000004100 */
        /* <DEDUP_REMOVED lines=9> */
[----:B------:R-:W-:Y:S01]  /*125f0*/  FMUL.FTZ R48, R57, R178 ;  /* 0x000000b239307220 */ /* 0x000fe20000410000 */
[----:B------:R-:W-:Y:S01]  /*12600*/  HADD2.F32 R178, -RZ, R111.H1_H1 ;  /* 0x3000006fffb27230 */ /* 0x000fe20000004100 */
[----:B------:R-:W-:-:S02]  /*12610*/  FADD.FTZ R194, R139, -R194 ;  /* 0x800000c28bc27221 */ /* 0x000fc40000010000 */
[----:B------:R-:W-:Y:S02]  /*12620*/  FMUL.FTZ R67, R57, R78 ;  /* 0x0000004e39437220 */ /* 0x000fe40000410000 */
[----:B------:R-:W-:Y:S02]  /*12630*/  FFMA.FTZ R70, R73, R70, R18 ;  /* 0x0000004649467223 */ /* 0x000fe40000010012 */
[C---:B------:R-:W-:Y:S02]  /*12640*/  FMUL.FTZ R214, R57.reuse, R214 ;  /* 0x000000d639d67220 */ /* 0x040fe40000410000 */
[C---:B------:R-:W-:Y:S02]  /*12650*/  FMUL.FTZ R78, R57.reuse, R54 ;  /* 0x00000036394e7220 */ /* 0x040fe40000410000 */
[----:B------:R-:W-:Y:S02]  /*12660*/  FFMA.FTZ R73, R72, R76, R19 ;  /* 0x0000004c48497223 */ /* 0x000fe40000010013 */
[----:B------:R-:W-:-:S02]  /*12670*/  FMUL.FTZ R61, R57, R64 ;  /* 0x00000040393d7220 */ /* 0x000fc40000410000 */
[C---:B------:R-:W-:Y:S02]  /*12680*/  FMUL.FTZ R59, R57.reuse, R58 ;  /* 0x0000003a393b7220 */ /* 0x040fe40000410000 */
[----:B------:R-:W-:Y:S02]  /*12690*/  FMUL.FTZ R54, R57, R44 ;  /* 0x0000002c39367220 */ /* 0x000fe40000410000 */
[----:B------:R-:W-:Y:S01]  /*126a0*/  FFMA.FTZ R76, R137, R174, R30 ;  /* 0x000000ae894c7223 */ /* 0x000fe2000001001e */
[----:B------:R-:W-:Y:S01]  /*126b0*/  HADD2.F32 R137, -RZ, R110.H1_H1 ;  /* 0x3000006eff897230 */ /* 0x000fe20000004100 */
        /* <DEDUP_REMOVED lines=21> */
[----:B0-----:R-:W-:-:S02]  /*12810*/  FMUL.FTZ R40, R57, R244 ;  /* 0x000000f439287220 */ /* 0x001fc40000410000 */
[C---:B------:R-:W-:Y:S02]  /*12820*/  FMUL.FTZ R41, R57.reuse, R246 ;  /* 0x000000f639297220 */ /* 0x040fe40000410000 */
[C---:B------:R-:W-:Y:S02]  /*12830*/  FMUL.FTZ R44, R57.reuse, R248 ;  /* 0x000000f8392c7220 */ /* 0x040fe40000410000 */
[C---:B------:R-:W-:Y:S02]  /*12840*/  FMUL.FTZ R53, R57.reuse, R250 ;  /* 0x000000fa39357220 */ /* 0x040fe40000410000 */
[----:B------:R-:W-:Y:S02]  /*12850*/  FMUL.FTZ R45, R57, R252 ;  /* 0x000000fc392d7220 */ /* 0x000fe40000410000 */
[----:B------:R-:W-:Y:S01]  /*12860*/  FFMA.FTZ R72, R77, R175, R32 ;  /* 0x000000af4d487223 */ /* 0x000fe20000010020 */
[--C-:B------:R-:W-:Y:S01]  /*12870*/  HADD2.F32 R175, -RZ, R109.reuse.H0_H0 ;  /* 0x2000006dffaf7230 */ /* 0x100fe20000004100 */
[----:B------:R-:W-:Y:S01]  /*12880*/  FMUL.FTZ R57, R57, R194 ;  /* 0x000000c239397220 */ /* 0x000fe20000410000 */
[----:B------:R-:W-:Y:S01]  /*12890*/  HADD2.F32 R194, -RZ, R109.H1_H1 ;  /* 0x3000006dffc27230 */ /* 0x000fe20000004100 */
[----:B------:R-:W-:Y:S01]  /*128a0*/  FFMA.FTZ R77, R214, R178, R33 ;  /* 0x000000b2d64d7223 */ /* 0x000fe20000010021 */
[----:B------:R-:W-:Y:S01]  /*128b0*/  HADD2.F32 R178, -RZ, R108.H1_H1 ;  /* 0x3000006cffb27230 */ /* 0x000fe20000004100 */
[----:B------:R-:W-:-:S02]  /*128c0*/  FFMA.FTZ R137, R82, R137, R31 ;  /* 0x0000008952897223 */ /* 0x000fc4000001001f */
        /* <DEDUP_REMOVED lines=28> */
[----:B------:R-:W-:-:S02]  /*12a90*/  FFMA.FTZ R194, R63, R178, R146 ;  /* 0x000000b23fc27223 */ /* 0x000fc40000010092 */
[----:B------:R-:W-:Y:S02]  /*12aa0*/  FFMA.FTZ R197, R65, R196, R150 ;  /* 0x000000c441c57223 */ /* 0x000fe40000010096 */
        /* <DEDUP_REMOVED lines=18> */
[----:B------:R-:W-:Y:S01]  /*12bd0*/  F2FP.PACK_AB R54, R69, R66 ;  /* 0x000000424536723e */ /* 0x000fe200000000ff */
[----:B------:R-:W-:Y:S01]  /*12be0*/  HFMA2.MMA R69, -RZ, RZ, 0, 9.5367431640625e-07 ;  /* 0x00000010ff457435 */ /* 0x000fe200000001ff */
        /* <DEDUP_REMOVED lines=8> */
[----:B------:R-:W-:Y:S01]  /*12c70*/  LEA R48, P0, R192, c[0x0][0x208], 0x4 ;  /* 0x00008200c0307a11 */ /* 0x000fe200078020ff */
[----:B------:R-:W-:Y:S01]  /*12c80*/  FFMA.FTZ R196, R52, R42, R151 ;  /* 0x0000002a34c47223 */ /* 0x000fe20000010097 */
[----:B------:R-:W-:Y:S01]  /*12c90*/  IADD3 R60, R192, 0x20, RZ ;  /* 0x00000020c03c7810 */ /* 0x000fe20007ffe0ff */
[----:B------:R-:W-:Y:S01]  /*12ca0*/  HADD2.F32 R42, -RZ, R93.H0_H0 ;  /* 0x2000005dff2a7230 */ /* 0x000fe20000004100 */
[----:B------:R-:W-:Y:S01]  /*12cb0*/  FFMA.FTZ R211, R57, R49, R170 ;  /* 0x0000003139d37223 */ /* 0x000fe200000100aa */
[----:B------:R-:W-:Y:S01]  /*12cc0*/  F2FP.PACK_AB R55, R67, R62 ;  /* 0x0000003e4337723e */ /* 0x000fe200000000ff */
[----:B------:R-:W-:Y:S01]  /*12cd0*/  FFMA.FTZ R207, R53, R43, R164 ;  /* 0x0000002b35cf7223 */ /* 0x000fe200000100a4 */
[----:B------:R-:W-:Y:S01]  /*12ce0*/  F2FP.PACK_AB R53, R71, R68 ;  /* 0x000000444735723e */ /* 0x000fe200000000ff */
[----:B------:R-:W-:Y:S01]  /*12cf0*/  FFMA.FTZ R205, R51, R61, R160 ;  /* 0x0000003d33cd7223 */ /* 0x000fe200000100a0 */
[----:B------:R-:W-:Y:S01]  /*12d00*/  F2FP.PACK_AB R52, R73, R70 ;  /* 0x000000464934723e */ /* 0x000fe200000000ff */
[----:B------:R-:W-:Y:S01]  /*12d10*/  IMAD.WIDE.U32 R60, R60, R69, c[0x0][0x208] ;  /* 0x000082003c3c7625 */ /* 0x000fe200078e0045 */
[----:B------:R-:W-:Y:S01]  /*12d20*/  LEA.HI.X R49, R192, c[0x0][0x20c], RZ, 0x4, P0 ;  /* 0x00008300c0317a11 */ /* 0x000fe200000f24ff */
[----:B------:R-:W-:Y:S01]  /*12d30*/  HADD2.F32 R51, -RZ, R97.H0_H0 ;  /* 0x20000061ff337230 */ /* 0x000fe20000004100 */
[----:B------:R-:W-:Y:S01]  /*12d40*/  F2FP.PACK_AB R59, R77, R72 ;  /* 0x000000484d3b723e */ /* 0x000fe200000000ff */
[----:B------:R-:W-:Y:S01]  /*12d50*/  FFMA.FTZ R206, R44, R42, R161 ;  /* 0x0000002a2cce7223 */ /* 0x000fe200000100a1 */
[----:B------:R-:W-:Y:S01]  /*12d60*/  F2FP.PACK_AB R58, R137, R76 ;  /* 0x0000004c893a723e */ /* 0x000fe200000000ff */
[----:B------:R-:W-:Y:S01]  /*12d70*/  HADD2.F32 R47, -RZ, R94.H1_H1 ;  /* 0x3000005eff2f7230 */ /* 0x000fe20000004100 */
[----:B------:R-:W-:Y:S01]  /*12d80*/  F2FP.PACK_AB R57, R175, R82 ;  /* 0x00000052af39723e */ /* 0x000fe200000000ff */
[--C-:B------:R-:W-:Y:S01]  /*12d90*/  HADD2.F32 R42, -RZ, R92.reuse.H0_H0 ;  /* 0x2000005cff2a7230 */ /* 0x100fe20000004100 */
[----:B------:R-:W-:Y:S01]  /*12da0*/  F2FP.PACK_AB R56, R136, R79 ;  /* 0x0000004f8838723e */ /* 0x000fe200000000ff */
[----:B------:R-:W-:Y:S01]  /*12db0*/  HADD2.F32 R43, -RZ, R92.H1_H1 ;  /* 0x3000005cff2b7230 */ /* 0x000fe20000004100 */
[----:B------:R-:W-:Y:S01]  /*12dc0*/  STG.E.128 [R48.64], R52 ;  /* 0x0000003430007986 */ /* 0x000fe2000c101d04 */
[----:B------:R-:W-:Y:S01]  /*12dd0*/  FFMA.FTZ R200, R50, R51, R153 ;  /* 0x0000003332c87223 */ /* 0x000fe20000010099 */
        /* <DEDUP_REMOVED lines=13> */
[----:B------:R-:W-:Y:S01]  /*12eb0*/  F2FP.PACK_AB R44, R174, R63 ;  /* 0x0000003fae2c723e */ /* 0x000fe200000000ff */
[----:B------:R-:W-:Y:S01]  /*12ec0*/  IMAD.WIDE.U32 R62, R62, R69, c[0x0][0x208] ;  /* 0x000082003e3e7625 */ /* 0x000fe200078e0045 */
[----:B0-----:R-:W-:-:S02]  /*12ed0*/  IADD3 R58, R192, 0x40, RZ ;  /* 0x00000040c03a7810 */ /* 0x001fc40007ffe0ff */
[----:B------:R-:W-:Y:S02]  /*12ee0*/  IADD3 R60, R192, 0x60, RZ ;  /* 0x00000060c03c7810 */ /* 0x000fe40007ffe0ff */
[----:B------:R-:W-:Y:S01]  /*12ef0*/  LEA R56, P0, R193, c[0x0][0x208], 0x4 ;  /* 0x00008200c1387a11 */ /* 0x000fe200078020ff */
[-C--:B------:R-:W-:Y:S01]  /*12f00*/  IMAD.WIDE.U32 R58, R58, R69.reuse, c[0x0][0x208] ;  /* 0x000082003a3a7625 */ /* 0x080fe200078e0045 */
[----:B------:R-:W-:Y:S02]  /*12f10*/  F2FP.PACK_AB R51, R205, R204 ;  /* 0x000000cccd33723e */ /* 0x000fe400000000ff */
[----:B------:R-:W-:Y:S01]  /*12f20*/  F2FP.PACK_AB R50, R203, R202 ;  /* 0x000000cacb32723e */ /* 0x000fe200000000ff */
[----:B------:R-:W-:Y:S01]  /*12f30*/  IMAD.WIDE.U32 R60, R60, R69, c[0x0][0x208] ;  /* 0x000082003c3c7625 */ /* 0x000fe200078e0045 */
[----:B------:R-:W-:Y:S01]  /*12f40*/  F2FP.PACK_AB R49, R201, R200 ;  /* 0x000000c8c931723e */ /* 0x000fe200000000ff */
[----:B------:R0:W-:Y:S01]  /*12f50*/  STG.E.128 [R58.64], R40 ;  /* 0x000000283a007986 */ /* 0x0001e2000c101d04 */
[----:B------:R-:W-:-:S02]  /*12f60*/  F2FP.PACK_AB R48, R199, R196 ;  /* 0x000000c4c730723e */ /* 0x000fc400000000ff */
[----:B------:R-:W-:Y:S01]  /*12f70*/  F2FP.PACK_AB R55, R211, R210 ;  /* 0x000000d2d337723e */ /* 0x000fe200000000ff */
[----:B------:R0:W-:Y:S01]  /*12f80*/  STG.E.128 [R60.64], R44 ;  /* 0x0000002c3c007986 */ /* 0x0001e2000c101d04 */
[----:B------:R-:W-:Y:S02]  /*12f90*/  F2FP.PACK_AB R54, R209, R208 ;  /* 0x000000d0d136723e */ /* 0x000fe400000000ff */
[----:B------:R-:W-:Y:S01]  /*12fa0*/  F2FP.PACK_AB R53, R207, R206 ;  /* 0x000000cecf35723e */ /* 0x000fe200000000ff */
[----:B------:R0:W-:Y:S01]  /*12fb0*/  STG.E.128 [R62.64], R48 ;  /* 0x000000303e007986 */ /* 0x0001e2000c101d04 */
[----:B------:R-:W-:Y:S02]  /*12fc0*/  LEA.HI.X R57, R193, c[0x0][0x20c], RZ, 0x4, P0 ;  /* 0x00008300c1397a11 */ /* 0x000fe400000f24ff */
[----:B------:R-:W-:Y:S02]  /*12fd0*/  F2FP.PACK_AB R52, R67, R66 ;  /* 0x000000424334723e */ /* 0x000fe400000000ff */
[----:B------:R-:W-:-:S03]  /*12fe0*/  ISETP.GE.AND P0, PT, R188, c[0x0][0x164], PT ;  /* 0x00005900bc007a0c */ /* 0x000fc60003f06270 */
[----:B------:R0:W-:Y:S10]  /*12ff0*/  STG.E.128 [R56.64], R52 ;  /* 0x0000003438007986 */ /* 0x0001f4000c101d04 */
[----:B0-----:R-:W-:Y:S01]  /*13000*/  @P0 CALL.REL.NOINC `(.L_x_29130) ;  /* 0x0000001000000944 */ /* 0x001fe20003c00000 */
[----:B------:R-:W-:Y:S05]  /*13010*/  BRA `(.L_x_29131) ;  /* 0xfffedb7000007947 */ /* 0x000fea000383ffff */
.L_x_29130:
[----:B------:R-:W-:Y:S05]  /*13020*/  EXIT ;  /* 0x000000000000794d */ /* 0x000fea0003800000 */
.L_x_29128:
[----:B0-----:R-:W-:Y:S01]  /*13030*/  IMAD.MOV.U32 R194, RZ, RZ, 0x1 ;  /* 0x00000001ffc27424 */ /* 0x001fe200078e00ff */
[----:B------:R-:W-:Y:S01]  /*13040*/  MOV R178, 0x1f ;  /* 0x0000001f00b27802 */ /* 0x000fe20000000f00 */
[----:B------:R-:W-:Y:S01]  /*13050*/  IMAD.MOV.U32 R179, RZ, RZ, -0x1 ;  /* 0xffffffffffb37424 */ /* 0x000fe200078e00ff */
[----:B------:R-:W-:-:S02]  /*13060*/  MOV R174, 0x13080 ;  /* 0x0001308000ae7802 */ /* 0x000fc40000000f00 */
[----:B------:R-:W-:Y:S05]  /*13070*/  CALL.REL.NOINC `($__internal_109_$__cuda_sm70_shflsync_bfly_p) ;  /* 0x0000099000007944 */ /* 0x000fea0003c00000 */
[----:B-1----:R-:W-:Y:S01]  /*13080*/  MOV R174, R194 ;  /* 0x000000c200ae7202 */ /* 0x002fe20000000f00 */
[----:B0-----:R-:W-:Y:S05]  /*13090*/  BRA `(.L_x_29132) ;  /* 0xffffe86000007947 */ /* 0x001fea000383ffff */
.L_x_29129:
[----:B------:R-:W-:Y:S01]  /*130a0*/  HFMA2.MMA R178, -RZ, RZ, 0, 1.847743988037109375e-06 ;  /* 0x0000001fffb27435 */ /* 0x000fe200000001ff */
[----:B------:R-:W-:Y:S01]  /*130b0*/  IMAD.MOV.U32 R194, RZ, RZ, 0x2 ;  /* 0x00000002ffc27424 */ /* 0x000fe200078e00ff */
[----:B------:R-:W-:Y:S01]  /*130c0*/  MOV R174, 0x130f0 ;  /* 0x000130f000ae7802 */ /* 0x000fe20000000f00 */
[----:B------:R-:W-:-:S03]  /*130d0*/  IMAD.MOV.U32 R179, RZ, RZ, -0x1 ;  /* 0xffffffffffb37424 */ /* 0x000fc600078e00ff */
[----:B------:R-:W-:Y:S05]  /*130e0*/  CALL.REL.NOINC `($__internal_109_$__cuda_sm70_shflsync_bfly_p) ;  /* 0x0000092000007944 */ /* 0x000fea0003c00000 */
[----:B01----:R-:W-:Y:S01]  /*130f0*/  FADD.FTZ R197, R197, R194 ;  /* 0x000000c2c5c57221 */ /* 0x003fe20000010000 */
[----:B------:R-:W-:Y:S01]  /*13100*/  MOV R194, 0x4 ;  /* 0x0000000400c27802 */ /* 0x000fe20000000f00 */
[----:B------:R-:W-:Y:S01]  /*13110*/  IMAD.MOV.U32 R178, RZ, RZ, 0x1f ;  /* 0x0000001fffb27424 */ /* 0x000fe200078e00ff */
[----:B------:R-:W-:-:S02]  /*13120*/  MOV R179, 0xffffffff ;  /* 0xffffffff00b37802 */ /* 0x000fc40000000f00 */
[----:B------:R-:W-:Y:S02]  /*13130*/  MOV R174, 0x13150 ;  /* 0x0001315000ae7802 */ /* 0x000fe40000000f00 */
[----:B------:R-:W-:Y:S05]  /*13140*/  CALL.REL.NOINC `($__internal_109_$__cuda_sm70_shflsync_bfly_p) ;  /* 0x000008c000007944 */ /* 0x000fea0003c00000 */
[----:B0-----:R-:W-:Y:S01]  /*13150*/  HFMA2.MMA R178, -RZ, RZ, 0, 1.847743988037109375e-06 ;  /* 0x0000001fffb27435 */ /* 0x001fe200000001ff */
[----:B-1----:R-:W-:Y:S01]  /*13160*/  FADD.FTZ R197, R197, R194 ;  /* 0x000000c2c5c57221 */ /* 0x002fe20000010000 */
[----:B------:R-:W-:Y:S01]  /*13170*/  MOV R174, 0x131b0 ;  /* 0x000131b000ae7802 */ /* 0x000fe20000000f00 */
[----:B------:R-:W-:Y:S02]  /*13180*/  IMAD.MOV.U32 R194, RZ, RZ, 0x8 ;  /* 0x00000008ffc27424 */ /* 0x000fe400078e00ff */
[----:B------:R-:W-:Y:S02]  /*13190*/  IMAD.MOV.U32 R179, RZ, RZ, -0x1 ;  /* 0xffffffffffb37424 */ /* 0x000fe400078e00ff */
[----:B------:R-:W-:Y:S05]  /*131a0*/  CALL.REL.NOINC `($__internal_109_$__cuda_sm70_shflsync_bfly_p) ;  /* 0x0000086000007944 */ /* 0x000fea0003c00000 */
[----:B01----:R-:W-:Y:S01]  /*131b0*/  FADD.FTZ R197, R197, R194 ;  /* 0x000000c2c5c57221 */ /* 0x003fe20000010000 */
[----:B------:R-:W-:Y:S01]  /*131c0*/  MOV R194, 0x10 ;  /* 0x0000001000c27802 */ /* 0x000fe20000000f00 */
[----:B------:R-:W-:Y:S01]  /*131d0*/  IMAD.MOV.U32 R178, RZ, RZ, 0x1f ;  /* 0x0000001fffb27424 */ /* 0x000fe200078e00ff */
[----:B------:R-:W-:Y:S02]  /*131e0*/  MOV R179, 0xffffffff ;  /* 0xffffffff00b37802 */ /* 0x000fe40000000f00 */
[----:B------:R-:W-:-:S02]  /*131f0*/  MOV R174, 0x13210 ;  /* 0x0001321000ae7802 */ /* 0x000fc40000000f00 */
[----:B------:R-:W-:Y:S05]  /*13200*/  CALL.REL.NOINC `($__internal_109_$__cuda_sm70_shflsync_bfly_p) ;  /* 0x0000080000007944 */ /* 0x000fea0003c00000 */
[----:B-1----:R-:W-:Y:S01]  /*13210*/  FADD.FTZ R194, R197, R194 ;  /* 0x000000c2c5c27221 */ /* 0x002fe20000010000 */
[----:B0-----:R-:W-:-:S03]  /*13220*/  HFMA2.MMA R178, -RZ, RZ, 0, 1.847743988037109375e-06 ;  /* 0x0000001fffb27435 */ /* 0x001fc600000001ff */
        /* <DEDUP_REMOVED lines=97> */
[----:B------:R-:W-:Y:S02]  /*13840*/  IMAD.MOV.U32 R179, RZ, RZ, -0x1 ;  /* 0xffffffffffb37424 */ /* 0x000fe400078e00ff */
[----:B------:R-:W-:Y:S01]  /*13850*/  FFMA.FTZ R197, R175, R175, R174 ;  /* 0x000000afafc57223 */ /* 0x000fe200000100ae */
[----:B------:R-:W-:Y:S02]  /*13860*/  MOV R174, 0x13880 ;  /* 0x0001388000ae7802 */ /* 0x000fe40000000f00 */
[----:B------:R-:W-:Y:S05]  /*13870*/  CALL.REL.NOINC `($__internal_109_$__cuda_sm70_shflsync_bfly_p) ;  /* 0x0000019000007944 */ /* 0x000fea0003c00000 */
[----:B01----:R-:W-:Y:S01]  /*13880*/  FADD.FTZ R197, R197, R194 ;  /* 0x000000c2c5c57221 */ /* 0x003fe20000010000 */
[----:B------:R-:W-:Y:S01]  /*13890*/  MOV R194, 0x2 ;  /* 0x0000000200c27802 */ /* 0x000fe20000000f00 */
[----:B------:R-:W-:Y:S01]  /*138a0*/  IMAD.MOV.U32 R178, RZ, RZ, 0x1f ;  /* 0x0000001fffb27424 */ /* 0x000fe200078e00ff */
[----:B------:R-:W-:Y:S02]  /*138b0*/  MOV R179, 0xffffffff ;  /* 0xffffffff00b37802 */ /* 0x000fe40000000f00 */
[----:B------:R-:W-:-:S02]  /*138c0*/  MOV R174, 0x138e0 ;  /* 0x000138e000ae7802 */ /* 0x000fc40000000f00 */
[----:B------:R-:W-:Y:S05]  /*138d0*/  CALL.REL.NOINC `($__internal_109_$__cuda_sm70_shflsync_bfly_p) ;  /* 0x0000013000007944 */ /* 0x000fea0003c00000 */
[----:B0-----:R-:W-:Y:S01]  /*138e0*/  HFMA2.MMA R178, -RZ, RZ, 0, 1.847743988037109375e-06 ;  /* 0x0000001fffb27435 */ /* 0x001fe200000001ff */
[----:B-1----:R-:W-:Y:S01]  /*138f0*/  FADD.FTZ R197, R197, R194 ;  /* 0x000000c2c5c57221 */ /* 0x002fe20000010000 */
[----:B------:R-:W-:Y:S01]  /*13900*/  MOV R174, 0x13940 ;  /* 0x0001394000ae7802 */ /* 0x000fe20000000f00 */
[----:B------:R-:W-:-:S02]  /*13910*/  IMAD.MOV.U32 R194, RZ, RZ, 0x4 ;  /* 0x00000004ffc27424 */ /* 0x000fc400078e00ff */
[----:B------:R-:W-:Y:S02]  /*13920*/  IMAD.MOV.U32 R179, RZ, RZ, -0x1 ;  /* 0xffffffffffb37424 */ /* 0x000fe400078e00ff */
[----:B------:R-:W-:Y:S05]  /*13930*/  CALL.REL.NOINC `($__internal_109_$__cuda_sm70_shflsync_bfly_p) ;  /* 0x000000d000007944 */ /* 0x000fea0003c00000 */
[----:B01----:R-:W-:Y:S01]  /*13940*/  FADD.FTZ R197, R197, R194 ;  /* 0x000000c2c5c57221 */ /* 0x003fe20000010000 */
[----:B------:R-:W-:Y:S01]  /*13950*/  MOV R194, 0x8 ;  /* 0x0000000800c27802 */ /* 0x000fe20000000f00 */
[----:B------:R-:W-:Y:S01]  /*13960*/  IMAD.MOV.U32 R178, RZ, RZ, 0x1f ;  /* 0x0000001fffb27424 */ /* 0x000fe200078e00ff */
[----:B------:R-:W-:Y:S02]  /*13970*/  MOV R179, 0xffffffff ;  /* 0xffffffff00b37802 */ /* 0x000fe40000000f00 */
[----:B------:R-:W-:Y:S02]  /*13980*/  MOV R174, 0x139a0 ;  /* 0x000139a000ae7802 */ /* 0x000fe40000000f00 */
[----:B------:R-:W-:Y:S05]  /*13990*/  CALL.REL.NOINC `($__internal_109_$__cuda_sm70_shflsync_bfly_p) ;  /* 0x0000007000007944 */ /* 0x000fea0003c00000 */
[----:B0-----:R-:W-:Y:S01]  /*139a0*/  HFMA2.MMA R178, -RZ, RZ, 0, 1.847743988037109375e-06 ;  /* 0x0000001fffb27435 */ /* 0x001fe200000001ff */
[----:B-1----:R-:W-:Y:S01]  /*139b0*/  FADD.FTZ R197, R197, R194 ;  /* 0x000000c2c5c57221 */ /* 0x002fe20000010000 */
[----:B------:R-:W-:Y:S01]  /*139c0*/  MOV R174, 0x13a00 ;  /* 0x00013a0000ae7802 */ /* 0x000fe20000000f00 */
[----:B------:R-:W-:Y:S02]  /*139d0*/  IMAD.MOV.U32 R194, RZ, RZ, 0x10 ;  /* 0x00000010ffc27424 */ /* 0x000fe400078e00ff */
[----:B------:R-:W-:-:S02]  /*139e0*/  IMAD.MOV.U32 R179, RZ, RZ, -0x1 ;  /* 0xffffffffffb37424 */ /* 0x000fc400078e00ff */
[----:B------:R-:W-:Y:S05]  /*139f0*/  CALL.REL.NOINC `($__internal_109_$__cuda_sm70_shflsync_bfly_p) ;  /* 0x0000001000007944 */ /* 0x000fea0003c00000 */
[----:B01----:R-:W-:Y:S05]  /*13a00*/  BRA `(.L_x_29133) ;  /* 0xffffe63000007947 */ /* 0x003fea000383ffff */
        .weak           $__internal_109_$__cuda_sm70_shflsync_bfly_p
        .type           $__internal_109_$__cuda_sm70_shflsync_bfly_p,@function
        .size           $__internal_109_$__cuda_sm70_shflsync_bfly_p,(.L_x_43169 - $__internal_109_$__cuda_sm70_shflsync_bfly_p)
$__internal_109_$__cuda_sm70_shflsync_bfly_p:
[----:B------:R-:W-:Y:S01]  /*13a10*/  MOV R175, 0x0 ;  /* 0x0000000000af7802 */ /* 0x000fe20000000f00 */
[----:B------:R-:W-:Y:S04]  /*13a20*/  WARPSYNC R179 ;  /* 0x000000b300007348 */ /* 0x000fe80003800000 */
[----:B------:R0:W1:Y:S01]  /*13a30*/  SHFL.BFLY PT, R194, R197, R194, R178 ;  /* 0x0c0000c2c5c27389 */ /* 0x00006200000e00b2 */
[----:B------:R-:W-:Y:S05]  /*13a40*/  RET.REL.NODEC R174 `(_ZN10layer_norm13ln_fwd_kernelINS_13Kernel_traitsI6__halfS2_fS2_fjLj1536ELj1ELj4ELj1ELj16ENS_18Kernel_traits_baseILj1536ES2_S2_fS2_fjLj128EEEEELb1ELb1ELb0ELb1EEEvNS_9FwdParamsE) ;  /* 0xfffec5b0ae007950 */ /* 0x000fea0003c3ffff */
.L_x_29134:
        /* <DEDUP_REMOVED lines=11> */
.L_x_43169:


//--------------------- .text._ZN10layer_norm13ln_fwd_kernelINS_13Kernel_traitsI6__halfS2_fS2_fjLj1536ELj1ELj4ELj1ELj16ENS_18Kernel_traits_baseILj1536ES2_S2_fS2_fjLj128EEEEELb1ELb1ELb1ELb0EEEvNS_9FwdParamsE --------------------------
	.section	.text._ZN10layer_norm13ln_fwd_kernelINS_13Kernel_traitsI6__halfS2_fS2_fjLj1536ELj1ELj4ELj1ELj16ENS_18Kernel_traits_baseILj1536ES2_S2_fS2_fjLj128EEEEELb1ELb1ELb1ELb0EEEvNS_9FwdParamsE,"ax",@progbits
	.sectioninfo	@"SHI_REGISTERS=244"
	.align	128
        .global         _ZN10layer_norm13ln_fwd_kernelINS_13Kernel_traitsI6__halfS2_fS2_fjLj1536ELj1ELj4ELj1ELj16ENS_18Kernel_traits_baseILj1536ES2_S2_fS2_fjLj128EEEEELb1ELb1ELb1ELb0EEEvNS_9FwdParamsE
        .type           _ZN10layer_norm13ln_fwd_kernelINS_13Kernel_traitsI6__halfS2_fS2_fjLj1536ELj1ELj4ELj1ELj16ENS_18Kernel_traits_baseILj1536ES2_S2_fS2_fjLj128EEEEELb1ELb1ELb1ELb0EEEvNS_9FwdParamsE,@function
        .size           _ZN10layer_norm13ln_fwd_kernelINS_13Kernel_traitsI6__halfS2_fS2_fjLj1536ELj1ELj4ELj1ELj16ENS_18Kernel_traits_baseILj1536ES2_S2_fS2_fjLj128EEEEELb1ELb1ELb1ELb0EEEvNS_9FwdParamsE,(.L_x_43170 - _ZN10layer_norm13ln_fwd_kernelINS_13Kernel_traitsI6__halfS2_fS2_fjLj1536ELj1ELj4ELj1ELj16ENS_18Kernel_traits_baseILj1536ES2_S2_fS2_fjLj128EEEEELb1ELb1ELb1ELb0EEEvNS_9FwdParamsE)
        .other          _ZN10layer_norm13ln_fwd_kernelINS_13Kernel_traitsI6__halfS2_fS2_fjLj1536ELj1ELj4ELj1ELj16ENS_18Kernel_traits_baseILj1536ES2_S2_fS2_fjLj128EEEEELb1ELb1ELb1ELb0EEEvNS_9FwdParamsE,@"STO_CUDA_ENTRY STV_DEFAULT"
_ZN10layer_norm13ln_fwd_kernelINS_13Kernel_traitsI6__halfS2_fS2_fjLj1536ELj1ELj4ELj1ELj16ENS_18Kernel_traits_baseILj1536ES2_S2_fS2_fjLj128EEEEELb1ELb1ELb1ELb0EEEvNS_9FwdParamsE:
.text._ZN10layer_norm13ln_fwd_kernelINS_13Kernel_traitsI6__halfS2_fS2_fjLj1536ELj1ELj4ELj1ELj16ENS_18Kernel_traits_baseILj1536ES2_S2_fS2_fjLj128EEEEELb1ELb1ELb1ELb0EEEvNS_9FwdParamsE:
        /* <DEDUP_REMOVED lines=105> */
.L_x_29136:
[----:B0-----:R-:W-:Y:S05]  /*0690*/  BSYNC B0 ;  /* 0x0000000000007941 */ /* 0x001fea0003800000 */
.L_x_29135:
        /* <DEDUP_REMOVED lines=16> */
.L_x_29138:
[----:B0-----:R-:W-:Y:S05]  /*07a0*/  BSYNC B0 ;  /* 0x0000000000007941 */ /* 0x001fea0003800000 */
.L_x_29137:
        /* <DEDUP_REMOVED lines=16> */
.L_x_29140:
[----:B0-----:R-:W-:Y:S05]  /*08b0*/  BSYNC B0 ;  /* 0x0000000000007941 */ /* 0x001fea0003800000 */
.L_x_29139:
        /* <DEDUP_REMOVED lines=16> */
.L_x_29142:
[----:B0-----:R-:W-:Y:S05]  /*09c0*/  BSYNC B0 ;  /* 0x0000000000007941 */ /* 0x001fea0003800000 */
.L_x_29141:
        /* <DEDUP_REMOVED lines=16> */
.L_x_29144:
[----:B0-----:R-:W-:Y:S05]  /*0ad0*/  BSYNC B0 ;  /* 0x0000000000007941 */ /* 0x001fea0003800000 */
.L_x_29143:
        /* <DEDUP_REMOVED lines=22> */
.L_x_29146:
[----:B0-----:R-:W-:Y:S05]  /*0c40*/  BSYNC B0 ;  /* 0x0000000000007941 */ /* 0x001fea0003800000 */
.L_x_29145:
        /* <DEDUP_REMOVED lines=9> */
[----:B------:R-:W-:Y:S01]  /*0ce0*/  IMAD.HI.U32 R214, R218, -0x326172a9, RZ ;  /* 0xcd9e8d57dad67827 */ /* 0x000fe200078e00ff */
[----:B------:R-:W-:Y:S01]  /*0cf0*/  HADD2.F32 R36, -RZ, R18.H1_H1 ;  /* 0x30000012ff247230 */ /* 0x000fe20000004100 */
[----:B------:R-:W-:Y:S01]  /*0d00*/  BSSY B0, `(.L_x_29147) ;  /* 0x00014e7000007945 */ /* 0x000fe20003800000 */
[--C-:B------:R-:W-:Y:S01]  /*0d10*/  HADD2.F32 R35, -RZ, R19.reuse.H0_H0 ;  /* 0x20000013ff237230 */ /* 0x100fe20000004100 */
[----:B------:R-:W-:Y:S01]  /*0d20*/  IMAD.HI.U32 R49, R220, -0x2daee0ad, RZ ;  /* 0xd2511f53dc317827 */ /* 0x000fe200078e00ff */
[----:B------:R-:W-:Y:S01]  /*0d30*/  HADD2.F32 R34, -RZ, R19.H1_H1 ;  /* 0x30000013ff227230 */ /* 0x000fe20000004100 */
[----:B------:R-:W-:Y:S01]  /*0d40*/  LOP3.LUT R214, R214, UR25, R105, 0x96, !PT ;  /* 0x00000019d6d67c12 */ /* 0x000fe2000f8e9669 */
[--C-:B------:R-:W-:Y:S01]  /*0d50*/  HADD2.F32 R41, -RZ, R16.reuse.H0_H0 ;  /* 0x20000010ff297230 */ /* 0x100fe20000004100 */
[----:B------:R-:W-:Y:S01]  /*0d60*/  LOP3.LUT R217, R104, 0x3, RZ, 0xc0, !PT ;  /* 0x0000000368d97812 */ /* 0x000fe200078ec0ff */
[----:B------:R-:W-:Y:S01]  /*0d70*/  HADD2.F32 R40, -RZ, R16.H1_H1 ;  /* 0x30000010ff287230 */ /* 0x000fe20000004100 */
[----:B------:R-:W-:Y:S01]  /*0d80*/  LOP3.LUT R216, R49, UR26, R106, 0x96, !PT ;  /* 0x0000001a31d87c12 */ /* 0x000fe2000f8e966a */
        /* <DEDUP_REMOVED lines=140> */
.L_x_29617:
        /* <DEDUP_REMOVED lines=49> */
.L_x_29153:
[----:B------:R-:W-:Y:S02]  /*1960*/  IMAD.MOV.U32 R108, RZ, RZ, R218 ;  /* 0x000000ffff6c7224 */ /* 0x000fe400078e00da */
.L_x_29154:
[----:B------:R-:W-:Y:S05]  /*1970*/  BSYNC B3 ;  /* 0x0000000000037941 */ /* 0x000fea0003800000 */
.L_x_29152:
        /* <DEDUP_REMOVED lines=16> */
.L_x_29158:
[----:B------:R-:W-:Y:S05]  /*1a80*/  BSYNC B4 ;  /* 0x0000000000047941 */ /* 0x000fea0003800000 */
.L_x_29157:
        /* <DEDUP_REMOVED lines=43> */
.L_x_29156:
[----:B------:R-:W-:Y:S05]  /*1d40*/  BSYNC B3 ;  /* 0x0000000000037941 */ /* 0x000fea0003800000 */
.L_x_29155:
        /* <DEDUP_REMOVED lines=11> */
.L_x_29151:
[----:B0-----:R-:W-:Y:S05]  /*1e00*/  BSYNC B2 ;  /* 0x0000000000027941 */ /* 0x001fea0003800000 */
.L_x_29150:
        /* <DEDUP_REMOVED lines=18> */
.L_x_29162:
[----:B------:R-:W-:Y:S02]  /*1f30*/  IMAD.MOV.U32 R110, RZ, RZ, R218 ;  /* 0x000000ffff6e7224 */ /* 0x000fe400078e00da */
.L_x_29163:
[----:B------:R-:W-:Y:S05]  /*1f40*/  BSYNC B3 ;  /* 0x0000000000037941 */ /* 0x000fea0003800000 */
.L_x_29161:
        /* <DEDUP_REMOVED lines=16> */
.L_x_29167:
[----:B------:R-:W-:Y:S05]  /*2050*/  BSYNC B4 ;  /* 0x0000000000047941 */ /* 0x000fea0003800000 */
.L_x_29166:
        /* <DEDUP_REMOVED lines=44> */
.L_x_29165:
[----:B------:R-:W-:Y:S05]  /*2320*/  BSYNC B3 ;  /* 0x0000000000037941 */ /* 0x000fea0003800000 */
.L_x_29164:
        /* <DEDUP_REMOVED lines=11> */
.L_x_29160:
[----:B------:R-:W-:Y:S05]  /*23e0*/  BSYNC B2 ;  /* 0x0000000000027941 */ /* 0x000fea0003800000 */
.L_x_29159:
        /* <DEDUP_REMOVED lines=18> */
.L_x_29171:
[----:B------:R-:W-:Y:S02]  /*2510*/  IMAD.MOV.U32 R110, RZ, RZ, R218 ;  /* 0x000000ffff6e7224 */ /* 0x000fe400078e00da */
.L_x_29172:
[----:B------:R-:W-:Y:S05]  /*2520*/  BSYNC B3 ;  /* 0x0000000000037941 */ /* 0x000fea0003800000 */
.L_x_29170:
        /* <DEDUP_REMOVED lines=16> */
.L_x_29176:
[----:B------:R-:W-:Y:S05]  /*2630*/  BSYNC B4 ;  /* 0x0000000000047941 */ /* 0x000fea0003800000 */
.L_x_29175:
        /* <DEDUP_REMOVED lines=44> */
.L_x_29174:
[----:B------:R-:W-:Y:S05]  /*2900*/  BSYNC B3 ;  /* 0x0000000000037941 */ /* 0x000fea0003800000 */
.L_x_29173:
        /* <DEDUP_REMOVED lines=11> */
.L_x_29169:
[----:B------:R-:W-:Y:S05]  /*29c0*/  BSYNC B2 ;  /* 0x0000000000027941 */ /* 0x000fea0003800000 */
.L_x_29168:
        /* <DEDUP_REMOVED lines=18> */
.L_x_29180:
[----:B------:R-:W-:Y:S02]  /*2af0*/  IMAD.MOV.U32 R230, RZ, RZ, R218 ;  /* 0x000000ffffe67224 */ /* 0x000fe400078e00da */
.L_x_29181:
[----:B------:R-:W-:Y:S05]  /*2b00*/  BSYNC B3 ;  /* 0x0000000000037941 */ /* 0x000fea0003800000 */
.L_x_29179:
        /* <DEDUP_REMOVED lines=16> */
.L_x_29185:
[----:B------:R-:W-:Y:S05]  /*2c10*/  BSYNC B4 ;  /* 0x0000000000047941 */ /* 0x000fea0003800000 */
.L_x_29184:
        /* <DEDUP_REMOVED lines=44> */
.L_x_29183:
[----:B------:R-:W-:Y:S05]  /*2ee0*/  BSYNC B3 ;  /* 0x0000000000037941 */ /* 0x000fea0003800000 */
.L_x_29182:
        /* <DEDUP_REMOVED lines=11> */
.L_x_29178:
[----:B------:R-:W-:Y:S05]  /*2fa0*/  BSYNC B2 ;  /* 0x0000000000027941 */ /* 0x000fea0003800000 */
.L_x_29177:
        /* <DEDUP_REMOVED lines=18> */
.L_x_29189:
[----:B------:R-:W-:Y:S02]  /*30d0*/  IMAD.MOV.U32 R230, RZ, RZ, R218 ;  /* 0x000000ffffe67224 */ /* 0x000fe400078e00da */
.L_x_29190:
[----:B------:R-:W-:Y:S05]  /*30e0*/  BSYNC B3 ;  /* 0x0000000000037941 */ /* 0x000fea0003800000 */
.L_x_29188:
        /* <DEDUP_REMOVED lines=16> */
.L_x_29194:
[----:B------:R-:W-:Y:S05]  /*31f0*/  BSYNC B4 ;  /* 0x0000000000047941 */ /* 0x000fea0003800000 */
.L_x_29193:
        /* <DEDUP_REMOVED lines=44> */
.L_x_29192:
[----:B------:R-:W-:Y:S05]  /*34c0*/  BSYNC B3 ;  /* 0x0000000000037941 */ /* 0x000fea0003800000 */
.L_x_29191:
        /* <DEDUP_REMOVED lines=11> */
.L_x_29187:
[----:B------:R-:W-:Y:S05]  /*3580*/  BSYNC B2 ;  /* 0x0000000000027941 */ /* 0x000fea0003800000 */
.L_x_29186:
        /* <DEDUP_REMOVED lines=18> */
.L_x_29198:
[----:B------:R-:W-:Y:S02]  /*36b0*/  IMAD.MOV.U32 R230, RZ, RZ, R218 ;  /* 0x000000ffffe67224 */ /* 0x000fe400078e00da */
.L_x_29199:
[----:B------:R-:W-:Y:S05]  /*36c0*/  BSYNC B3 ;  /* 0x0000000000037941 */ /* 0x000fea0003800000 */
.L_x_29197:
        /* <DEDUP_REMOVED lines=16> */
.L_x_29203:
[----:B------:R-:W-:Y:S05]  /*37d0*/  BSYNC B4 ;  /* 0x0000000000047941 */ /* 0x000fea0003800000 */
.L_x_29202:
        /* <DEDUP_REMOVED lines=44> */
.L_x_29201:
[----:B------:R-:W-:Y:S05]  /*3aa0*/  BSYNC B3 ;  /* 0x0000000000037941 */ /* 0x000fea0003800000 */
.L_x_29200:
        /* <DEDUP_REMOVED lines=11> */
.L_x_29196:
[----:B------:R-:W-:Y:S05]  /*3b60*/  BSYNC B2 ;  /* 0x0000000000027941 */ /* 0x000fea0003800000 */
.L_x_29195:
        /* <DEDUP_REMOVED lines=18> */
.L_x_29207:
[----:B------:R-:W-:Y:S02]  /*3c90*/  IMAD.MOV.U32 R230, RZ, RZ, R218 ;  /* 0x000000ffffe67224 */ /* 0x000fe400078e00da */
.L_x_29208:
[----:B------:R-:W-:Y:S05]  /*3ca0*/  BSYNC B3 ;  /* 0x0000000000037941 */ /* 0x000fea0003800000 */
.L_x_29206:
        /* <DEDUP_REMOVED lines=16> */
.L_x_29212:
[----:B------:R-:W-:Y:S05]  /*3db0*/  BSYNC B4 ;  /* 0x0000000000047941 */ /* 0x000fea0003800000 */
.L_x_29211:
        /* <DEDUP_REMOVED lines=44> */
.L_x_29210:
[----:B------:R-:W-:Y:S05]  /*4080*/  BSYNC B3 ;  /* 0x0000000000037941 */ /* 0x000fea0003800000 */
.L_x_29209:
        /* <DEDUP_REMOVED lines=11> */
.L_x_29205:
[----:B------:R-:W-:Y:S05]  /*4140*/  BSYNC B2 ;  /* 0x0000000000027941 */ /* 0x000fea0003800000 */
.L_x_29204:
        /* <DEDUP_REMOVED lines=18> */
.L_x_29216:
[----:B------:R-:W-:Y:S02]  /*4270*/  IMAD.MOV.U32 R228, RZ, RZ, R218 ;  /* 0x000000ffffe47224 */ /* 0x000fe400078e00da */
.L_x_29217:
[----:B------:R-:W-:Y:S05]  /*4280*/  BSYNC B3 ;  /* 0x0000000000037941 */ /* 0x000fea0003800000 */
.L_x_29215:
        /* <DEDUP_REMOVED lines=16> */
.L_x_29221:
[----:B------:R-:W-:Y:S05]  /*4390*/  BSYNC B4 ;  /* 0x0000000000047941 */ /* 0x000fea0003800000 */
.L_x_29220:
        /* <DEDUP_REMOVED lines=44> */
.L_x_29219:
[----:B------:R-:W-:Y:S05]  /*4660*/  BSYNC B3 ;  /* 0x0000000000037941 */ /* 0x000fea0003800000 */
.L_x_29218:
        /* <DEDUP_REMOVED lines=12> */
.L_x_29214:
[----:B------:R-:W-:Y:S05]  /*4730*/  BSYNC B2 ;  /* 0x0000000000027941 */ /* 0x000fea0003800000 */
.L_x_29213:
        /* <DEDUP_REMOVED lines=26> */
.L_x_29223:
[----:B------:R-:W-:Y:S05]  /*48e0*/  BSYNC B2 ;  /* 0x0000000000027941 */ /* 0x000fea0003800000 */
.L_x_29222:
[----:B------:R-:W-:Y:S02]  /*48f0*/  IADD3 R235, R235, 0x20, RZ ;  /* 0x00000020ebeb7810 */ /* 0x000fe40007ffe0ff */
[----:B------:R-:W-:Y:S02]  /*4900*/  IADD3 R234, R234, 0x20, RZ ;  /* 0x00000020eaea7810 */ /* 0x000fe40007ffe0ff */
.L_x_29149:
[----:B-1----:R-:W-:Y:S05]  /*4910*/  BSYNC B1 ;  /* 0x0000000000017941 */ /* 0x002fea0003800000 */
.L_x_29148:
[----:B------:R-:W-:Y:S01]  /*4920*/  LOP3.LUT P1, RZ, R47, 0x10, RZ, 0xc0, !PT ;  /* 0x000000102fff7812 */ /* 0x000fe2000782c0ff */
[----:B------:R-:W-:-:S12]  /*4930*/  BSSY B1, `(.L_x_29224) ;  /* 0x0000319000017945 */ /* 0x000fd80003800000 */
        /* <DEDUP_REMOVED lines=29> */
.L_x_29229:
[----:B0-----:R-:W-:Y:S02]  /*4b10*/  IMAD.MOV.U32 R108, RZ, RZ, R218 ;  /* 0x000000ffff6c7224 */ /* 0x001fe400078e00da */
.L_x_29230:
[----:B------:R-:W-:Y:S05]  /*4b20*/  BSYNC B3 ;  /* 0x0000000000037941 */ /* 0x000fea0003800000 */
.L_x_29228:
        /* <DEDUP_REMOVED lines=16> */
.L_x_29234:
[----:B------:R-:W-:Y:S05]  /*4c30*/  BSYNC B4 ;  /* 0x0000000000047941 */ /* 0x000fea0003800000 */
.L_x_29233:
        /* <DEDUP_REMOVED lines=43> */
.L_x_29232:
[----:B------:R-:W-:Y:S05]  /*4ef0*/  BSYNC B3 ;  /* 0x0000000000037941 */ /* 0x000fea0003800000 */
.L_x_29231:
        /* <DEDUP_REMOVED lines=11> */
.L_x_29227:
[----:B-1----:R-:W-:Y:S05]  /*4fb0*/  BSYNC B2 ;  /* 0x0000000000027941 */ /* 0x002fea0003800000 */
.L_x_29226:
        /* <DEDUP_REMOVED lines=18> */
.L_x_29238:
[----:B0-----:R-:W-:Y:S02]  /*50e0*/  IMAD.MOV.U32 R110, RZ, RZ, R218 ;  /* 0x000000ffff6e7224 */ /* 0x001fe400078e00da */
.L_x_29239:
[----:B------:R-:W-:Y:S05]  /*50f0*/  BSYNC B3 ;  /* 0x0000000000037941 */ /* 0x000fea0003800000 */
.L_x_29237:
        /* <DEDUP_REMOVED lines=16> */
.L_x_29243:
[----:B------:R-:W-:Y:S05]  /*5200*/  BSYNC B4 ;  /* 0x0000000000047941 */ /* 0x000fea0003800000 */
.L_x_29242:
        /* <DEDUP_REMOVED lines=44> */
.L_x_29241:
[----:B------:R-:W-:Y:S05]  /*54d0*/  BSYNC B3 ;  /* 0x0000000000037941 */ /* 0x000fea0003800000 */
.L_x_29240:
        /* <DEDUP_REMOVED lines=11> */
.L_x_29236:
[----:B------:R-:W-:Y:S05]  /*5590*/  BSYNC B2 ;  /* 0x0000000000027941 */ /* 0x000fea0003800000 */
.L_x_29235:
        /* <DEDUP_REMOVED lines=18> */
.L_x_29247:
[----:B0-----:R-:W-:Y:S02]  /*56c0*/  IMAD.MOV.U32 R110, RZ, RZ, R218 ;  /* 0x000000ffff6e7224 */ /* 0x001fe400078e00da */
.L_x_29248:
[----:B------:R-:W-:Y:S05]  /*56d0*/  BSYNC B3 ;  /* 0x0000000000037941 */ /* 0x000fea0003800000 */
.L_x_29246:
        /* <DEDUP_REMOVED lines=16> */
.L_x_29252:
[----:B------:R-:W-:Y:S05]  /*57e0*/  BSYNC B4 ;  /* 0x0000000000047941 */ /* 0x000fea0003800000 */
.L_x_29251:
        /* <DEDUP_REMOVED lines=44> */
.L_x_29250:
[----:B------:R-:W-:Y:S05]  /*5ab0*/  BSYNC B3 ;  /* 0x0000000000037941 */ /* 0x000fea0003800000 */
.L_x_29249:
        /* <DEDUP_REMOVED lines=11> */
.L_x_29245:
[----:B------:R-:W-:Y:S05]  /*5b70*/  BSYNC B2 ;  /* 0x0000000000027941 */ /* 0x000fea0003800000 */
.L_x_29244:
        /* <DEDUP_REMOVED lines=18> */
.L_x_29256:
[----:B------:R-:W-:Y:S02]  /*5ca0*/  IMAD.MOV.U32 R230, RZ, RZ, R218 ;  /* 0x000000ffffe67224 */ /* 0x000fe400078e00da */
.L_x_29257:
[----:B------:R-:W-:Y:S05]  /*5cb0*/  BSYNC B3 ;  /* 0x0000000000037941 */ /* 0x000fea0003800000 */
.L_x_29255:
        /* <DEDUP_REMOVED lines=16> */
.L_x_29261:
[----:B------:R-:W-:Y:S05]  /*5dc0*/  BSYNC B4 ;  /* 0x0000000000047941 */ /* 0x000fea0003800000 */
.L_x_29260:
        /* <DEDUP_REMOVED lines=44> */
.L_x_29259:
[----:B------:R-:W-:Y:S05]  /*6090*/  BSYNC B3 ;  /* 0x0000000000037941 */ /* 0x000fea0003800000 */
.L_x_29258:
        /* <DEDUP_REMOVED lines=11> */
.L_x_29254:
[----:B------:R-:W-:Y:S05]  /*6150*/  BSYNC B2 ;  /* 0x0000000000027941 */ /* 0x000fea0003800000 */
.L_x_29253:
        /* <DEDUP_REMOVED lines=18> */
.L_x_29265:
[----:B------:R-:W-:Y:S02]  /*6280*/  IMAD.MOV.U32 R230, RZ, RZ, R218 ;  /* 0x000000ffffe67224 */ /* 0x000fe400078e00da */
.L_x_29266:
[----:B------:R-:W-:Y:S05]  /*6290*/  BSYNC B3 ;  /* 0x0000000000037941 */ /* 0x000fea0003800000 */
.L_x_29264:
        /* <DEDUP_REMOVED lines=16> */
.L_x_29270:
[----:B------:R-:W-:Y:S05]  /*63a0*/  BSYNC B4 ;  /* 0x0000000000047941 */ /* 0x000fea0003800000 */
.L_x_29269:
        /* <DEDUP_REMOVED lines=44> */
.L_x_29268:
[----:B------:R-:W-:Y:S05]  /*6670*/  BSYNC B3 ;  /* 0x0000000000037941 */ /* 0x000fea0003800000 */
.L_x_29267:
        /* <DEDUP_REMOVED lines=11> */
.L_x_29263:
[----:B------:R-:W-:Y:S05]  /*6730*/  BSYNC B2 ;  /* 0x0000000000027941 */ /* 0x000fea0003800000 */
.L_x_29262:
        /* <DEDUP_REMOVED lines=18> */
.L_x_29274:
[----:B------:R-:W-:Y:S02]  /*6860*/  IMAD.MOV.U32 R230, RZ, RZ, R218 ;  /* 0x000000ffffe67224 */ /* 0x000fe400078e00da */
.L_x_29275:
[----:B------:R-:W-:Y:S05]  /*6870*/  BSYNC B3 ;  /* 0x0000000000037941 */ /* 0x000fea0003800000 */
.L_x_29273:
        /* <DEDUP_REMOVED lines=16> */
.L_x_29279:
[----:B------:R-:W-:Y:S05]  /*6980*/  BSYNC B4 ;  /* 0x0000000000047941 */ /* 0x000fea0003800000 */
.L_x_29278:
        /* <DEDUP_REMOVED lines=44> */
.L_x_29277:
[----:B------:R-:W-:Y:S05]  /*6c50*/  BSYNC B3 ;  /* 0x0000000000037941 */ /* 0x000fea0003800000 */
.L_x_29276:
        /* <DEDUP_REMOVED lines=11> */
.L_x_29272:
[----:B------:R-:W-:Y:S05]  /*6d10*/  BSYNC B2 ;  /* 0x0000000000027941 */ /* 0x000fea0003800000 */
.L_x_29271:
        /* <DEDUP_REMOVED lines=18> */
.L_x_29283:
[----:B------:R-:W-:Y:S02]  /*6e40*/  IMAD.MOV.U32 R230, RZ, RZ, R218 ;  /* 0x000000ffffe67224 */ /* 0x000fe400078e00da */
.L_x_29284:
[----:B------:R-:W-:Y:S05]  /*6e50*/  BSYNC B3 ;  /* 0x0000000000037941 */ /* 0x000fea0003800000 */
.L_x_29282:
        /* <DEDUP_REMOVED lines=16> */
.L_x_29288:
[----:B------:R-:W-:Y:S05]  /*6f60*/  BSYNC B4 ;  /* 0x0000000000047941 */ /* 0x000fea0003800000 */
.L_x_29287:
        /* <DEDUP_REMOVED lines=44> */
.L_x_29286:
[----:B------:R-:W-:Y:S05]  /*7230*/  BSYNC B3 ;  /* 0x0000000000037941 */ /* 0x000fea0003800000 */
.L_x_29285:
        /* <DEDUP_REMOVED lines=11> */
.L_x_29281:
[----:B------:R-:W-:Y:S05]  /*72f0*/  BSYNC B2 ;  /* 0x0000000000027941 */ /* 0x000fea0003800000 */
.L_x_29280:
        /* <DEDUP_REMOVED lines=18> */
.L_x_29292:
[----:B------:R-:W-:Y:S02]  /*7420*/  IMAD.MOV.U32 R228, RZ, RZ, R218 ;  /* 0x000000ffffe47224 */ /* 0x000fe400078e00da */
.L_x_29293:
[----:B------:R-:W-:Y:S05]  /*7430*/  BSYNC B3 ;  /* 0x0000000000037941 */ /* 0x000fea0003800000 */
.L_x_29291:
        /* <DEDUP_REMOVED lines=16> */
.L_x_29297:
[----:B------:R-:W-:Y:S05]  /*7540*/  BSYNC B4 ;  /* 0x0000000000047941 */ /* 0x000fea0003800000 */
.L_x_29296:
        /* <DEDUP_REMOVED lines=44> */
.L_x_29295:
[----:B------:R-:W-:Y:S05]  /*7810*/  BSYNC B3 ;  /* 0x0000000000037941 */ /* 0x000fea0003800000 */
.L_x_29294:
        /* <DEDUP_REMOVED lines=12> */
.L_x_29290:
[----:B------:R-:W-:Y:S05]  /*78e0*/  BSYNC B2 ;  /* 0x0000000000027941 */ /* 0x000fea0003800000 */
.L_x_29289:
        /* <DEDUP_REMOVED lines=26> */
.L_x_29299:
[----:B------:R-:W-:Y:S05]  /*7a90*/  BSYNC B2 ;  /* 0x0000000000027941 */ /* 0x000fea0003800000 */
.L_x_29298:
[----:B------:R-:W-:Y:S02]  /*7aa0*/  IADD3 R235, R235, 0x20, RZ ;  /* 0x00000020ebeb7810 */ /* 0x000fe40007ffe0ff */
[----:B------:R-:W-:Y:S02]  /*7ab0*/  IADD3 R234, R234, 0x20, RZ ;  /* 0x00000020eaea7810 */ /* 0x000fe40007ffe0ff */
.L_x_29225:
[----:B------:R-:W-:Y:S05]  /*7ac0*/  BSYNC B1 ;  /* 0x0000000000017941 */ /* 0x000fea0003800000 */
.L_x_29224:
        /* <DEDUP_REMOVED lines=31> */
.L_x_29305:
[----:B0-----:R-:W-:Y:S02]  /*7cc0*/  IMAD.MOV.U32 R108, RZ, RZ, R218 ;  /* 0x000000ffff6c7224 */ /* 0x001fe400078e00da */
.L_x_29306:
[----:B------:R-:W-:Y:S05]  /*7cd0*/  BSYNC B3 ;  /* 0x0000000000037941 */ /* 0x000fea0003800000 */
.L_x_29304:
        /* <DEDUP_REMOVED lines=16> */
.L_x_29310:
[----:B------:R-:W-:Y:S05]  /*7de0*/  BSYNC B4 ;  /* 0x0000000000047941 */ /* 0x000fea0003800000 */
.L_x_29309:
        /* <DEDUP_REMOVED lines=43> */
.L_x_29308:
[----:B------:R-:W-:Y:S05]  /*80a0*/  BSYNC B3 ;  /* 0x0000000000037941 */ /* 0x000fea0003800000 */
.L_x_29307:
        /* <DEDUP_REMOVED lines=11> */
.L_x_29303:
[----:B-1----:R-:W-:Y:S05]  /*8160*/  BSYNC B2 ;  /* 0x0000000000027941 */ /* 0x002fea0003800000 */
.L_x_29302:
        /* <DEDUP_REMOVED lines=18> */
.L_x_29314:
[----:B0-----:R-:W-:Y:S02]  /*8290*/  IMAD.MOV.U32 R110, RZ, RZ, R218 ;  /* 0x000000ffff6e7224 */ /* 0x001fe400078e00da */
.L_x_29315:
[----:B------:R-:W-:Y:S05]  /*82a0*/  BSYNC B3 ;  /* 0x0000000000037941 */ /* 0x000fea0003800000 */
.L_x_29313:
        /* <DEDUP_REMOVED lines=16> */
.L_x_29319:
[----:B------:R-:W-:Y:S05]  /*83b0*/  BSYNC B4 ;  /* 0x0000000000047941 */ /* 0x000fea0003800000 */
.L_x_29318:
        /* <DEDUP_REMOVED lines=44> */
.L_x_29317:
[----:B------:R-:W-:Y:S05]  /*8680*/  BSYNC B3 ;  /* 0x0000000000037941 */ /* 0x000fea0003800000 */
.L_x_29316:
        /* <DEDUP_REMOVED lines=11> */
.L_x_29312:
[----:B------:R-:W-:Y:S05]  /*8740*/  BSYNC B2 ;  /* 0x0000000000027941 */ /* 0x000fea0003800000 */
.L_x_29311:
        /* <DEDUP_REMOVED lines=18> */
.L_x_29323:
[----:B0-----:R-:W-:Y:S02]  /*8870*/  IMAD.MOV.U32 R110, RZ, RZ, R218 ;  /* 0x000000ffff6e7224 */ /* 0x001fe400078e00da */
.L_x_29324:
[----:B------:R-:W-:Y:S05]  /*8880*/  BSYNC B3 ;  /* 0x0000000000037941 */ /* 0x000fea0003800000 */
.L_x_29322:
        /* <DEDUP_REMOVED lines=16> */
.L_x_29328:
[----:B------:R-:W-:Y:S05]  /*8990*/  BSYNC B4 ;  /* 0x0000000000047941 */ /* 0x000fea0003800000 */
.L_x_29327:
        /* <DEDUP_REMOVED lines=44> */
.L_x_29326:
[----:B------:R-:W-:Y:S05]  /*8c60*/  BSYNC B3 ;  /* 0x0000000000037941 */ /* 0x000fea0003800000 */
.L_x_29325:
        /* <DEDUP_REMOVED lines=11> */
.L_x_29321:
[----:B------:R-:W-:Y:S05]  /*8d20*/  BSYNC B2 ;  /* 0x0000000000027941 */ /* 0x000fea0003800000 */
.L_x_29320:
        /* <DEDUP_REMOVED lines=18> */
.L_x_29332:
[----:B------:R-:W-:Y:S02]  /*8e50*/  IMAD.MOV.U32 R230, RZ, RZ, R218 ;  /* 0x000000ffffe67224 */ /* 0x000fe400078e00da */
.L_x_29333:
[----:B------:R-:W-:Y:S05]  /*8e60*/  BSYNC B3 ;  /* 0x0000000000037941 */ /* 0x000fea0003800000 */
.L_x_29331:
        /* <DEDUP_REMOVED lines=16> */
.L_x_29337:
[----:B------:R-:W-:Y:S05]  /*8f70*/  BSYNC B4 ;  /* 0x0000000000047941 */ /* 0x000fea0003800000 */
.L_x_29336:
        /* <DEDUP_REMOVED lines=44> */
.L_x_29335:
[----:B------:R-:W-:Y:S05]  /*9240*/  BSYNC B3 ;  /* 0x0000000000037941 */ /* 0x000fea0003800000 */
.L_x_29334:
        /* <DEDUP_REMOVED lines=11> */
.L_x_29330:
[----:B------:R-:W-:Y:S05]  /*9300*/  BSYNC B2 ;  /* 0x0000000000027941 */ /* 0x000fea0003800000 */
.L_x_29329:
        /* <DEDUP_REMOVED lines=18> */
.L_x_29341:
[----:B------:R-:W-:Y:S02]  /*9430*/  IMAD.MOV.U32 R230, RZ, RZ, R218 ;  /* 0x000000ffffe67224 */ /* 0x000fe400078e00da */
.L_x_29342:
[----:B------:R-:W-:Y:S05]  /*9440*/  BSYNC B3 ;  /* 0x0000000000037941 */ /* 0x000fea0003800000 */
.L_x_29340:
        /* <DEDUP_REMOVED lines=16> */
.L_x_29346:
[----:B------:R-:W-:Y:S05]  /*9550*/  BSYNC B4 ;  /* 0x0000000000047941 */ /* 0x000fea0003800000 */
.L_x_29345:
        /* <DEDUP_REMOVED lines=44> */
.L_x_29344:
[----:B------:R-:W-:Y:S05]  /*9820*/  BSYNC B3 ;  /* 0x0000000000037941 */ /* 0x000fea0003800000 */
.L_x_29343:
        /* <DEDUP_REMOVED lines=11> */
.L_x_29339:
[----:B------:R-:W-:Y:S05]  /*98e0*/  BSYNC B2 ;  /* 0x0000000000027941 */ /* 0x000fea0003800000 */
.L_x_29338:
        /* <DEDUP_REMOVED lines=18> */
.L_x_29350:
[----:B------:R-:W-:Y:S02]  /*9a10*/  IMAD.MOV.U32 R230, RZ, RZ, R218 ;  /* 0x000000ffffe67224 */ /* 0x000fe400078e00da */
.L_x_29351:
[----:B------:R-:W-:Y:S05]  /*9a20*/  BSYNC B3 ;  /* 0x0000000000037941 */ /* 0x000fea0003800000 */
.L_x_29349:
        /* <DEDUP_REMOVED lines=16> */
.L_x_29355:
[----:B------:R-:W-:Y:S05]  /*9b30*/  BSYNC B4 ;  /* 0x0000000000047941 */ /* 0x000fea0003800000 */
.L_x_29354:
        /* <DEDUP_REMOVED lines=44> */
.L_x_29353:
[----:B------:R-:W-:Y:S05]  /*9e00*/  BSYNC B3 ;  /* 0x0000000000037941 */ /* 0x000fea0003800000 */
.L_x_29352:
        /* <DEDUP_REMOVED lines=11> */
.L_x_29348:
[----:B------:R-:W-:Y:S05]  /*9ec0*/  BSYNC B2 ;  /* 0x0000000000027941 */ /* 0x000fea0003800000 */
.L_x_29347:
        /* <DEDUP_REMOVED lines=18> */
.L_x_29359:
[----:B------:R-:W-:Y:S02]  /*9ff0*/  IMAD.MOV.U32 R230, RZ, RZ, R218 ;  /* 0x000000ffffe67224 */ /* 0x000fe400078e00da */
.L_x_29360:
[----:B------:R-:W-:Y:S05]  /*a000*/  BSYNC B3 ;  /* 0x0000000000037941 */ /* 0x000fea0003800000 */
.L_x_29358:
        /* <DEDUP_REMOVED lines=16> */
.L_x_29364:
[----:B------:R-:W-:Y:S05]  /*a110*/  BSYNC B4 ;  /* 0x0000000000047941 */ /* 0x000fea0003800000 */
.L_x_29363:
        /* <DEDUP_REMOVED lines=44> */
.L_x_29362:
[----:B------:R-:W-:Y:S05]  /*a3e0*/  BSYNC B3 ;  /* 0x0000000000037941 */ /* 0x000fea0003800000 */
.L_x_29361:
        /* <DEDUP_REMOVED lines=11> */
.L_x_29357:
[----:B------:R-:W-:Y:S05]  /*a4a0*/  BSYNC B2 ;  /* 0x0000000000027941 */ /* 0x000fea0003800000 */
.L_x_29356:
        /* <DEDUP_REMOVED lines=18> */
.L_x_29368:
[----:B------:R-:W-:Y:S02]  /*a5d0*/  IMAD.MOV.U32 R228, RZ, RZ, R218 ;  /* 0x000000ffffe47224 */ /* 0x000fe400078e00da */
.L_x_29369:
[----:B------:R-:W-:Y:S05]  /*a5e0*/  BSYNC B3 ;  /* 0x0000000000037941 */ /* 0x000fea0003800000 */
.L_x_29367:
        /* <DEDUP_REMOVED lines=16> */
.L_x_29373:
[----:B------:R-:W-:Y:S05]  /*a6f0*/  BSYNC B4 ;  /* 0x0000000000047941 */ /* 0x000fea0003800000 */
.L_x_29372:
        /* <DEDUP_REMOVED lines=44> */
.L_x_29371:
[----:B------:R-:W-:Y:S05]  /*a9c0*/  BSYNC B3 ;  /* 0x0000000000037941 */ /* 0x000fea0003800000 */
.L_x_29370:
        /* <DEDUP_REMOVED lines=12> */
.L_x_29366:
[----:B------:R-:W-:Y:S05]  /*aa90*/  BSYNC B2 ;  /* 0x0000000000027941 */ /* 0x000fea0003800000 */
.L_x_29365:
        /* <DEDUP_REMOVED lines=26> */
.L_x_29375:
[----:B------:R-:W-:Y:S05]  /*ac40*/  BSYNC B2 ;  /* 0x0000000000027941 */ /* 0x000fea0003800000 */
.L_x_29374:
[----:B------:R-:W-:Y:S02]  /*ac50*/  IADD3 R235, R235, 0x20, RZ ;  /* 0x00000020ebeb7810 */ /* 0x000fe40007ffe0ff */
[----:B------:R-:W-:Y:S02]  /*ac60*/  IADD3 R234, R234, 0x20, RZ ;  /* 0x00000020eaea7810 */ /* 0x000fe40007ffe0ff */
.L_x_29301:
[----:B------:R-:W-:Y:S05]  /*ac70*/  BSYNC B1 ;  /* 0x0000000000017941 */ /* 0x000fea0003800000 */
.L_x_29300:
        /* <DEDUP_REMOVED lines=31> */
.L_x_29381:
[----:B0-----:R-:W-:Y:S02]  /*ae70*/  IMAD.MOV.U32 R108, RZ, RZ, R218 ;  /* 0x000000ffff6c7224 */ /* 0x001fe400078e00da */
.L_x_29382:
[----:B------:R-:W-:Y:S05]  /*ae80*/  BSYNC B3 ;  /* 0x0000000000037941 */ /* 0x000fea0003800000 */
.L_x_29380:
        /* <DEDUP_REMOVED lines=16> */
.L_x_29386:
[----:B------:R-:W-:Y:S05]  /*af90*/  BSYNC B4 ;  /* 0x0000000000047941 */ /* 0x000fea0003800000 */
.L_x_29385:
        /* <DEDUP_REMOVED lines=43> */
.L_x_29384:
[----:B------:R-:W-:Y:S05]  /*b250*/  BSYNC B3 ;  /* 0x0000000000037941 */ /* 0x000fea0003800000 */
.L_x_29383:
        /* <DEDUP_REMOVED lines=11> */
.L_x_29379:
[----:B-1----:R-:W-:Y:S05]  /*b310*/  BSYNC B2 ;  /* 0x0000000000027941 */ /* 0x002fea0003800000 */
.L_x_29378:
        /* <DEDUP_REMOVED lines=18> */
.L_x_29390:
[----:B0-----:R-:W-:Y:S02]  /*b440*/  IMAD.MOV.U32 R110, RZ, RZ, R218 ;  /* 0x000000ffff6e7224 */ /* 0x001fe400078e00da */
.L_x_29391:
[----:B------:R-:W-:Y:S05]  /*b450*/  BSYNC B3 ;  /* 0x0000000000037941 */ /* 0x000fea0003800000 */
.L_x_29389:
        /* <DEDUP_REMOVED lines=16> */
.L_x_29395:
[----:B------:R-:W-:Y:S05]  /*b560*/  BSYNC B4 ;  /* 0x0000000000047941 */ /* 0x000fea0003800000 */
.L_x_29394:
        /* <DEDUP_REMOVED lines=44> */
.L_x_29393:
[----:B------:R-:W-:Y:S05]  /*b830*/  BSYNC B3 ;  /* 0x0000000000037941 */ /* 0x000fea0003800000 */
.L_x_29392:
        /* <DEDUP_REMOVED lines=11> */
.L_x_29388:
[----:B------:R-:W-:Y:S05]  /*b8f0*/  BSYNC B2 ;  /* 0x0000000000027941 */ /* 0x000fea0003800000 */
.L_x_29387:
        /* <DEDUP_REMOVED lines=18> */
.L_x_29399:
[----:B0-----:R-:W-:Y:S02]  /*ba20*/  IMAD.MOV.U32 R110, RZ, RZ, R218 ;  /* 0x000000ffff6e7224 */ /* 0x001fe400078e00da */
.L_x_29400:
[----:B------:R-:W-:Y:S05]  /*ba30*/  BSYNC B3 ;  /* 0x0000000000037941 */ /* 0x000fea0003800000 */
.L_x_29398:
        /* <DEDUP_REMOVED lines=16> */
.L_x_29404:
[----:B------:R-:W-:Y:S05]  /*bb40*/  BSYNC B4 ;  /* 0x0000000000047941 */ /* 0x000fea0003800000 */
.L_x_29403:
        /* <DEDUP_REMOVED lines=44> */
.L_x_29402:
[----:B------:R-:W-:Y:S05]  /*be10*/  BSYNC B3 ;  /* 0x0000000000037941 */ /* 0x000fea0003800000 */
.L_x_29401:
        /* <DEDUP_REMOVED lines=11> */
.L_x_29397:
[----:B------:R-:W-:Y:S05]  /*bed0*/  BSYNC B2 ;  /* 0x0000000000027941 */ /* 0x000fea0003800000 */
.L_x_29396:
        /* <DEDUP_REMOVED lines=18> */
.L_x_29408:
[----:B------:R-:W-:Y:S02]  /*c000*/  IMAD.MOV.U32 R230, RZ, RZ, R218 ;  /* 0x000000ffffe67224 */ /* 0x000fe400078e00da */
.L_x_29409:
[----:B------:R-:W-:Y:S05]  /*c010*/  BSYNC B3 ;  /* 0x0000000000037941 */ /* 0x000fea0003800000 */
.L_x_29407:
        /* <DEDUP_REMOVED lines=16> */
.L_x_29413:
[----:B------:R-:W-:Y:S05]  /*c120*/  BSYNC B4 ;  /* 0x0000000000047941 */ /* 0x000fea0003800000 */
.L_x_29412:
        /* <DEDUP_REMOVED lines=44> */
.L_x_29411:
[----:B------:R-:W-:Y:S05]  /*c3f0*/  BSYNC B3 ;  /* 0x0000000000037941 */ /* 0x000fea0003800000 */
.L_x_29410:
        /* <DEDUP_REMOVED lines=11> */
.L_x_29406:
[----:B------:R-:W-:Y:S05]  /*c4b0*/  BSYNC B2 ;  /* 0x0000000000027941 */ /* 0x000fea0003800000 */
.L_x_29405:
        /* <DEDUP_REMOVED lines=18> */
.L_x_29417:
[----:B------:R-:W-:Y:S02]  /*c5e0*/  IMAD.MOV.U32 R230, RZ, RZ, R218 ;  /* 0x000000ffffe67224 */ /* 0x000fe400078e00da */
.L_x_29418:
[----:B------:R-:W-:Y:S05]  /*c5f0*/  BSYNC B3 ;  /* 0x0000000000037941 */ /* 0x000fea0003800000 */
.L_x_29416:
        /* <DEDUP_REMOVED lines=16> */
.L_x_29422:
[----:B------:R-:W-:Y:S05]  /*c700*/  BSYNC B4 ;  /* 0x0000000000047941 */ /* 0x000fea0003800000 */
.L_x_29421:
        /* <DEDUP_REMOVED lines=44> */
.L_x_29420:
[----:B------:R-:W-:Y:S05]  /*c9d0*/  BSYNC B3 ;  /* 0x0000000000037941 */ /* 0x000fea0003800000 */
.L_x_29419:
        /* <DEDUP_REMOVED lines=11> */
.L_x_29415:
[----:B------:R-:W-:Y:S05]  /*ca90*/  BSYNC B2 ;  /* 0x0000000000027941 */ /* 0x000fea0003800000 */
.L_x_29414:
        /* <DEDUP_REMOVED lines=18> */
.L_x_29426:
[----:B------:R-:W-:Y:S02]  /*cbc0*/  IMAD.MOV.U32 R230, RZ, RZ, R218 ;  /* 0x000000ffffe67224 */ /* 0x000fe400078e00da */
.L_x_29427:
[----:B------:R-:W-:Y:S05]  /*cbd0*/  BSYNC B3 ;  /* 0x0000000000037941 */ /* 0x000fea0003800000 */
.L_x_29425:
        /* <DEDUP_REMOVED lines=16> */
.L_x_29431:
[----:B------:R-:W-:Y:S05]  /*cce0*/  BSYNC B4 ;  /* 0x0000000000047941 */ /* 0x000fea0003800000 */
.L_x_29430:
        /* <DEDUP_REMOVED lines=44> */
.L_x_29429:
[----:B------:R-:W-:Y:S05]  /*cfb0*/  BSYNC B3 ;  /* 0x0000000000037941 */ /* 0x000fea0003800000 */
.L_x_29428:
        /* <DEDUP_REMOVED lines=11> */
.L_x_29424:
[----:B------:R-:W-:Y:S05]  /*d070*/  BSYNC B2 ;  /* 0x0000000000027941 */ /* 0x000fea0003800000 */
.L_x_29423:
        /* <DEDUP_REMOVED lines=18> */
.L_x_29435:
[----:B------:R-:W-:Y:S02]  /*d1a0*/  IMAD.MOV.U32 R230, RZ, RZ, R218 ;  /* 0x000000ffffe67224 */ /* 0x000fe400078e00da */
.L_x_29436:
[----:B------:R-:W-:Y:S05]  /*d1b0*/  BSYNC B3 ;  /* 0x0000000000037941 */ /* 0x000fea0003800000 */
.L_x_29434:
        /* <DEDUP_REMOVED lines=16> */
.L_x_29440:
[----:B------:R-:W-:Y:S05]  /*d2c0*/  BSYNC B4 ;  /* 0x0000000000047941 */ /* 0x000fea0003800000 */
.L_x_29439:
        /* <DEDUP_REMOVED lines=44> */
.L_x_29438:
[----:B------:R-:W-:Y:S05]  /*d590*/  BSYNC B3 ;  /* 0x0000000000037941 */ /* 0x000fea0003800000 */
.L_x_29437:
        /* <DEDUP_REMOVED lines=11> */
.L_x_29433:
[----:B------:R-:W-:Y:S05]  /*d650*/  BSYNC B2 ;  /* 0x0000000000027941 */ /* 0x000fea0003800000 */
.L_x_29432:
        /* <DEDUP_REMOVED lines=18> */
.L_x_29444:
[----:B------:R-:W-:Y:S02]  /*d780*/  IMAD.MOV.U32 R228, RZ, RZ, R218 ;  /* 0x000000ffffe47224 */ /* 0x000fe400078e00da */
.L_x_29445:
[----:B------:R-:W-:Y:S05]  /*d790*/  BSYNC B3 ;  /* 0x0000000000037941 */ /* 0x000fea0003800000 */
.L_x_29443:
        /* <DEDUP_REMOVED lines=16> */
.L_x_29449:
[----:B------:R-:W-:Y:S05]  /*d8a0*/  BSYNC B4 ;  /* 0x0000000000047941 */ /* 0x000fea0003800000 */
.L_x_29448:
        /* <DEDUP_REMOVED lines=44> */
.L_x_29447:
[----:B------:R-:W-:Y:S05]  /*db70*/  BSYNC B3 ;  /* 0x0000000000037941 */ /* 0x000fea0003800000 */
.L_x_29446:
        /* <DEDUP_REMOVED lines=12> */
.L_x_29442:
[----:B------:R-:W-:Y:S05]  /*dc40*/  BSYNC B2 ;  /* 0x0000000000027941 */ /* 0x000fea0003800000 */
.L_x_29441:
        /* <DEDUP_REMOVED lines=26> */
.L_x_29451:
[----:B------:R-:W-:Y:S05]  /*ddf0*/  BSYNC B2 ;  /* 0x0000000000027941 */ /* 0x000fea0003800000 */
.L_x_29450:
[----:B------:R-:W-:Y:S02]  /*de00*/  IADD3 R235, R235, 0x20, RZ ;  /* 0x00000020ebeb7810 */ /* 0x000fe40007ffe0ff */
[----:B------:R-:W-:Y:S02]  /*de10*/  IADD3 R234, R234, 0x20, RZ ;  /* 0x00000020eaea7810 */ /* 0x000fe40007ffe0ff */
.L_x_29377:
[----:B------:R-:W-:Y:S05]  /*de20*/  BSYNC B1 ;  /* 0x0000000000017941 */ /* 0x000fea0003800000 */
.L_x_29376:
        /* <DEDUP_REMOVED lines=31> */
.L_x_29457:
[----:B0-----:R-:W-:Y:S02]  /*e020*/  IMAD.MOV.U32 R108, RZ, RZ, R218 ;  /* 0x000000ffff6c7224 */ /* 0x001fe400078e00da */
.L_x_29458:
[----:B------:R-:W-:Y:S05]  /*e030*/  BSYNC B3 ;  /* 0x0000000000037941 */ /* 0x000fea0003800000 */
.L_x_29456:
        /* <DEDUP_REMOVED lines=16> */
.L_x_29462:
[----:B------:R-:W-:Y:S05]  /*e140*/  BSYNC B4 ;  /* 0x0000000000047941 */ /* 0x000fea0003800000 */
.L_x_29461:
        /* <DEDUP_REMOVED lines=43> */
.L_x_29460:
[----:B------:R-:W-:Y:S05]  /*e400*/  BSYNC B3 ;  /* 0x0000000000037941 */ /* 0x000fea0003800000 */
.L_x_29459:
        /* <DEDUP_REMOVED lines=11> */
.L_x_29455:
[----:B-1----:R-:W-:Y:S05]  /*e4c0*/  BSYNC B2 ;  /* 0x0000000000027941 */ /* 0x002fea0003800000 */
.L_x_29454:
        /* <DEDUP_REMOVED lines=18> */
.L_x_29466:
[----:B0-----:R-:W-:Y:S02]  /*e5f0*/  IMAD.MOV.U32 R110, RZ, RZ, R218 ;  /* 0x000000ffff6e7224 */ /* 0x001fe400078e00da */
.L_x_29467:
[----:B------:R-:W-:Y:S05]  /*e600*/  BSYNC B3 ;  /* 0x0000000000037941 */ /* 0x000fea0003800000 */
.L_x_29465:
        /* <DEDUP_REMOVED lines=16> */
.L_x_29471:
[----:B------:R-:W-:Y:S05]  /*e710*/  BSYNC B4 ;  /* 0x0000000000047941 */ /* 0x000fea0003800000 */
.L_x_29470:
        /* <DEDUP_REMOVED lines=44> */
.L_x_29469:
[----:B------:R-:W-:Y:S05]  /*e9e0*/  BSYNC B3 ;  /* 0x0000000000037941 */ /* 0x000fea0003800000 */
.L_x_29468:
        /* <DEDUP_REMOVED lines=11> */
.L_x_29464:
[----:B------:R-:W-:Y:S05]  /*eaa0*/  BSYNC B2 ;  /* 0x0000000000027941 */ /* 0x000fea0003800000 */
.L_x_29463:
        /* <DEDUP_REMOVED lines=18> */
.L_x_29475:
[----:B0-----:R-:W-:Y:S02]  /*ebd0*/  IMAD.MOV.U32 R110, RZ, RZ, R218 ;  /* 0x000000ffff6e7224 */ /* 0x001fe400078e00da */
.L_x_29476:
[----:B------:R-:W-:Y:S05]  /*ebe0*/  BSYNC B3 ;  /* 0x0000000000037941 */ /* 0x000fea0003800000 */
.L_x_29474:
        /* <DEDUP_REMOVED lines=16> */
.L_x_29480:
[----:B------:R-:W-:Y:S05]  /*ecf0*/  BSYNC B4 ;  /* 0x0000000000047941 */ /* 0x000fea0003800000 */
.L_x_29479:
        /* <DEDUP_REMOVED lines=44> */
.L_x_29478:
[----:B------:R-:W-:Y:S05]  /*efc0*/  BSYNC B3 ;  /* 0x0000000000037941 */ /* 0x000fea0003800000 */
.L_x_29477:
        /* <DEDUP_REMOVED lines=11> */
.L_x_29473:
[----:B------:R-:W-:Y:S05]  /*f080*/  BSYNC B2 ;  /* 0x0000000000027941 */ /* 0x000fea0003800000 */
.L_x_29472:
        /* <DEDUP_REMOVED lines=18> */
.L_x_29484:
[----:B------:R-:W-:Y:S02]  /*f1b0*/  IMAD.MOV.U32 R230, RZ, RZ, R218 ;  /* 0x000000ffffe67224 */ /* 0x000fe400078e00da */
.L_x_29485:
[----:B------:R-:W-:Y:S05]  /*f1c0*/  BSYNC B3 ;  /* 0x0000000000037941 */ /* 0x000fea0003800000 */
.L_x_29483:
        /* <DEDUP_REMOVED lines=16> */
.L_x_29489:
[----:B------:R-:W-:Y:S05]  /*f2d0*/  BSYNC B4 ;  /* 0x0000000000047941 */ /* 0x000fea0003800000 */
.L_x_29488:
        /* <DEDUP_REMOVED lines=44> */
.L_x_29487:
[----:B------:R-:W-:Y:S05]  /*f5a0*/  BSYNC B3 ;  /* 0x0000000000037941 */ /* 0x000fea0003800000 */
.L_x_29486:
        /* <DEDUP_REMOVED lines=11> */
.L_x_29482:
[----:B------:R-:W-:Y:S05]  /*f660*/  BSYNC B2 ;  /* 0x0000000000027941 */ /* 0x000fea0003800000 */
.L_x_29481:
        /* <DEDUP_REMOVED lines=18> */
.L_x_29493:
[----:B------:R-:W-:Y:S02]  /*f790*/  IMAD.MOV.U32 R230, RZ, RZ, R218 ;  /* 0x000000ffffe67224 */ /* 0x000fe400078e00da */
.L_x_29494:
[----:B------:R-:W-:Y:S05]  /*f7a0*/  BSYNC B3 ;  /* 0x0000000000037941 */ /* 0x000fea0003800000 */
.L_x_29492:
        /* <DEDUP_REMOVED lines=16> */
.L_x_29498:
[----:B------:R-:W-:Y:S05]  /*f8b0*/  BSYNC B4 ;  /* 0x0000000000047941 */ /* 0x000fea0003800000 */
.L_x_29497:
        /* <DEDUP_REMOVED lines=44> */
.L_x_29496:
[----:B------:R-:W-:Y:S05]  /*fb80*/  BSYNC B3 ;  /* 0x0000000000037941 */ /* 0x000fea0003800000 */
.L_x_29495:
        /* <DEDUP_REMOVED lines=11> */
.L_x_29491:
[----:B------:R-:W-:Y:S05]  /*fc40*/  BSYNC B2 ;  /* 0x0000000000027941 */ /* 0x000fea0003800000 */
.L_x_29490:
        /* <DEDUP_REMOVED lines=18> */
.L_x_29502:
[----:B------:R-:W-:Y:S02]  /*fd70*/  IMAD.MOV.U32 R230, RZ, RZ, R218 ;  /* 0x000000ffffe67224 */ /* 0x000fe400078e00da */
.L_x_29503:
[----:B------:R-:W-:Y:S05]  /*fd80*/  BSYNC B3 ;  /* 0x0000000000037941 */ /* 0x000fea0003800000 */
.L_x_29501:
        /* <DEDUP_REMOVED lines=16> */
.L_x_29507:
[----:B------:R-:W-:Y:S05]  /*fe90*/  BSYNC B4 ;  /* 0x0000000000047941 */ /* 0x000fea0003800000 */
.L_x_29506:
        /* <DEDUP_REMOVED lines=44> */
.L_x_29505:
[----:B------:R-:W-:Y:S05]  /*10160*/  BSYNC B3 ;  /* 0x0000000000037941 */ /* 0x000fea0003800000 */
.L_x_29504:
        /* <DEDUP_REMOVED lines=11> */
.L_x_29500:
[----:B------:R-:W-:Y:S05]  /*10220*/  BSYNC B2 ;  /* 0x0000000000027941 */ /* 0x000fea0003800000 */
.L_x_29499:
        /* <DEDUP_REMOVED lines=18> */
.L_x_29511:
[----:B------:R-:W-:Y:S02]  /*10350*/  IMAD.MOV.U32 R230, RZ, RZ, R218 ;  /* 0x000000ffffe67224 */ /* 0x000fe400078e00da */
.L_x_29512:
[----:B------:R-:W-:Y:S05]  /*10360*/  BSYNC B3 ;  /* 0x0000000000037941 */ /* 0x000fea0003800000 */
.L_x_29510:
        /* <DEDUP_REMOVED lines=16> */
.L_x_29516:
[----:B------:R-:W-:Y:S05]  /*10470*/  BSYNC B4 ;  /* 0x0000000000047941 */ /* 0x000fea0003800000 */
.L_x_29515:
        /* <DEDUP_REMOVED lines=44> */
.L_x_29514:
[----:B------:R-:W-:Y:S05]  /*10740*/  BSYNC B3 ;  /* 0x0000000000037941 */ /* 0x000fea0003800000 */
.L_x_29513:
        /* <DEDUP_REMOVED lines=11> */
.L_x_29509:
[----:B------:R-:W-:Y:S05]  /*10800*/  BSYNC B2 ;  /* 0x0000000000027941 */ /* 0x000fea0003800000 */
.L_x_29508:
        /* <DEDUP_REMOVED lines=18> */
.L_x_29520:
[----:B------:R-:W-:Y:S02]  /*10930*/  IMAD.MOV.U32 R228, RZ, RZ, R218 ;  /* 0x000000ffffe47224 */ /* 0x000fe400078e00da */
.L_x_29521:
[----:B------:R-:W-:Y:S05]  /*10940*/  BSYNC B3 ;  /* 0x0000000000037941 */ /* 0x000fea0003800000 */
.L_x_29519:
        /* <DEDUP_REMOVED lines=16> */
.L_x_29525:
[----:B------:R-:W-:Y:S05]  /*10a50*/  BSYNC B4 ;  /* 0x0000000000047941 */ /* 0x000fea0003800000 */
.L_x_29524:
        /* <DEDUP_REMOVED lines=44> */
.L_x_29523:
[----:B------:R-:W-:Y:S05]  /*10d20*/  BSYNC B3 ;  /* 0x0000000000037941 */ /* 0x000fea0003800000 */
.L_x_29522:
        /* <DEDUP_REMOVED lines=12> */
.L_x_29518:
[----:B------:R-:W-:Y:S05]  /*10df0*/  BSYNC B2 ;  /* 0x0000000000027941 */ /* 0x000fea0003800000 */
.L_x_29517:
        /* <DEDUP_REMOVED lines=26> */
.L_x_29527:
[----:B------:R-:W-:Y:S05]  /*10fa0*/  BSYNC B2 ;  /* 0x0000000000027941 */ /* 0x000fea0003800000 */
.L_x_29526:
[----:B------:R-:W-:Y:S02]  /*10fb0*/  IADD3 R235, R235, 0x20, RZ ;  /* 0x00000020ebeb7810 */ /* 0x000fe40007ffe0ff */
[----:B------:R-:W-:Y:S02]  /*10fc0*/  IADD3 R234, R234, 0x20, RZ ;  /* 0x00000020eaea7810 */ /* 0x000fe40007ffe0ff */
.L_x_29453:
[----:B------:R-:W-:Y:S05]  /*10fd0*/  BSYNC B1 ;  /* 0x0000000000017941 */ /* 0x000fea0003800000 */
.L_x_29452:
        /* <DEDUP_REMOVED lines=30> */
.L_x_29533:
[----:B0-----:R-:W-:Y:S02]  /*111c0*/  IMAD.MOV.U32 R108, RZ, RZ, R218 ;  /* 0x000000ffff6c7224 */ /* 0x001fe400078e00da */
.L_x_29534:
[----:B------:R-:W-:Y:S05]  /*111d0*/  BSYNC B3 ;  /* 0x0000000000037941 */ /* 0x000fea0003800000 */
.L_x_29532:
        /* <DEDUP_REMOVED lines=16> */
.L_x_29538:
[----:B------:R-:W-:Y:S05]  /*112e0*/  BSYNC B4 ;  /* 0x0000000000047941 */ /* 0x000fea0003800000 */
.L_x_29537:
        /* <DEDUP_REMOVED lines=43> */
.L_x_29536:
[----:B------:R-:W-:Y:S05]  /*115a0*/  BSYNC B3 ;  /* 0x0000000000037941 */ /* 0x000fea0003800000 */
.L_x_29535:
[----:B------:R-:W0:Y:S01]  /*115b0*/  I2F.U32 R100, R108 ;  /* 0x0000006c00647306 */ /* 0x000e220000201000 */
[----:B------:R-:W-:Y:S01]  /*115c0*/  HFMA2.MMA R101, -RZ, RZ, 0.1171875, 0 ;  /* 0x2f800000ff657435 */ /* 0x000fe200000001ff */
[----:B-----5:R-:W-:-:S05]  /*115d0*/  HADD2.F32 R102, -RZ, R56.H0_H0 ;  /* 0x20000038ff667230 */ /* 0x020fca0000004100 */
        /* <DEDUP_REMOVED lines=8> */
.L_x_29531:
[----:B-1----:R-:W-:Y:S05]  /*11660*/  BSYNC B2 ;  /* 0x0000000000027941 */ /* 0x002fea0003800000 */
.L_x_29530:
        /* <DEDUP_REMOVED lines=18> */
.L_x_29542:
[----:B0-----:R-:W-:Y:S02]  /*11790*/  IMAD.MOV.U32 R110, RZ, RZ, R218 ;  /* 0x000000ffff6e7224 */ /* 0x001fe400078e00da */
.L_x_29543:
[----:B------:R-:W-:Y:S05]  /*117a0*/  BSYNC B3 ;  /* 0x0000000000037941 */ /* 0x000fea0003800000 */
.L_x_29541:
        /* <DEDUP_REMOVED lines=16> */
.L_x_29547:
[----:B------:R-:W-:Y:S05]  /*118b0*/  BSYNC B4 ;  /* 0x0000000000047941 */ /* 0x000fea0003800000 */
.L_x_29546:
        /* <DEDUP_REMOVED lines=44> */
.L_x_29545:
[----:B------:R-:W-:Y:S05]  /*11b80*/  BSYNC B3 ;  /* 0x0000000000037941 */ /* 0x000fea0003800000 */
.L_x_29544:
[----:B------:R-:W0:Y:S01]  /*11b90*/  I2F.U32 R101, R110 ;  /* 0x0000006e00657306 */ /* 0x000e220000201000 */
[----:B------:R-:W-:Y:S01]  /*11ba0*/  HFMA2.MMA R102, -RZ, RZ, 0.1171875, 0 ;  /* 0x2f800000ff667435 */ /* 0x000fe200000001ff */
[----:B-----5:R-:W-:-:S05]  /*11bb0*/  HADD2.F32 R104, -RZ, R56.H1_H1 ;  /* 0x30000038ff687230 */ /* 0x020fca0000004100 */
        /* <DEDUP_REMOVED lines=8> */
.L_x_29540:
[----:B------:R-:W-:Y:S05]  /*11c40*/  BSYNC B2 ;  /* 0x0000000000027941 */ /* 0x000fea0003800000 */
.L_x_29539:
        /* <DEDUP_REMOVED lines=18> */
.L_x_29551:
[----:B0-----:R-:W-:Y:S02]  /*11d70*/  IMAD.MOV.U32 R110, RZ, RZ, R218 ;  /* 0x000000ffff6e7224 */ /* 0x001fe400078e00da */
.L_x_29552:
[----:B------:R-:W-:Y:S05]  /*11d80*/  BSYNC B3 ;  /* 0x0000000000037941 */ /* 0x000fea0003800000 */
.L_x_29550:
        /* <DEDUP_REMOVED lines=16> */
.L_x_29556:
[----:B------:R-:W-:Y:S05]  /*11e90*/  BSYNC B4 ;  /* 0x0000000000047941 */ /* 0x000fea0003800000 */
.L_x_29555:
        /* <DEDUP_REMOVED lines=44> */
.L_x_29554:
[----:B------:R-:W-:Y:S05]  /*12160*/  BSYNC B3 ;  /* 0x0000000000037941 */ /* 0x000fea0003800000 */
.L_x_29553:
        /* <DEDUP_REMOVED lines=11> */
.L_x_29549:
[----:B------:R-:W-:Y:S05]  /*12220*/  BSYNC B2 ;  /* 0x0000000000027941 */ /* 0x000fea0003800000 */
.L_x_29548:
        /* <DEDUP_REMOVED lines=18> */
.L_x_29560:
[----:B------:R-:W-:Y:S02]  /*12350*/  IMAD.MOV.U32 R229, RZ, RZ, R218 ;  /* 0x000000ffffe57224 */ /* 0x000fe400078e00da */
.L_x_29561:
[----:B------:R-:W-:Y:S05]  /*12360*/  BSYNC B3 ;  /* 0x0000000000037941 */ /* 0x000fea0003800000 */
.L_x_29559:
        /* <DEDUP_REMOVED lines=16> */
.L_x_29565:
[----:B------:R-:W-:Y:S05]  /*12470*/  BSYNC B4 ;  /* 0x0000000000047941 */ /* 0x000fea0003800000 */
.L_x_29564:
        /* <DEDUP_REMOVED lines=44> */
.L_x_29563:
[----:B------:R-:W-:Y:S05]  /*12740*/  BSYNC B3 ;  /* 0x0000000000037941 */ /* 0x000fea0003800000 */
.L_x_29562:
[----:B------:R-:W1:Y:S01]  /*12750*/  I2F.U32 R103, R229 ;  /* 0x000000e500677306 */ /* 0x000e620000201000 */
[----:B------:R-:W-:Y:S01]  /*12760*/  HFMA2.MMA R104, -RZ, RZ, 0.1171875, 0 ;  /* 0x2f800000ff687435 */ /* 0x000fe200000001ff */
[----:B-----5:R-:W-:-:S05]  /*12770*/  HADD2.F32 R106, -RZ, R57.H1_H1 ;  /* 0x30000039ff6a7230 */ /* 0x020fca0000004100 */
        /* <DEDUP_REMOVED lines=8> */
.L_x_29558:
[----:B------:R-:W-:Y:S05]  /*12800*/  BSYNC B2 ;  /* 0x0000000000027941 */ /* 0x000fea0003800000 */
.L_x_29557:
        /* <DEDUP_REMOVED lines=18> */
.L_x_29569:
[----:B------:R-:W-:Y:S02]  /*12930*/  IMAD.MOV.U32 R229, RZ, RZ, R218 ;  /* 0x000000ffffe57224 */ /* 0x000fe400078e00da */
.L_x_29570:
[----:B------:R-:W-:Y:S05]  /*12940*/  BSYNC B3 ;  /* 0x0000000000037941 */ /* 0x000fea0003800000 */
.L_x_29568:
        /* <DEDUP_REMOVED lines=16> */
.L_x_29574:
[----:B------:R-:W-:Y:S05]  /*12a50*/  BSYNC B4 ;  /* 0x0000000000047941 */ /* 0x000fea0003800000 */
.L_x_29573:
        /* <DEDUP_REMOVED lines=44> */
.L_x_29572:
[----:B------:R-:W-:Y:S05]  /*12d20*/  BSYNC B3 ;  /* 0x0000000000037941 */ /* 0x000fea0003800000 */
.L_x_29571:
[----:B------:R-:W1:Y:S01]  /*12d30*/  I2F.U32 R104, R229 ;  /* 0x000000e500687306 */ /* 0x000e620000201000 */
[----:B------:R-:W-:Y:S01]  /*12d40*/  HADD2.F32 R107, -RZ, R58.H0_H0 ;  /* 0x2000003aff6b7230 */ /* 0x000fe20000004100 */
        /* <DEDUP_REMOVED lines=9> */
.L_x_29567:
[----:B------:R-:W-:Y:S05]  /*12de0*/  BSYNC B2 ;  /* 0x0000000000027941 */ /* 0x000fea0003800000 */
.L_x_29566:
        /* <DEDUP_REMOVED lines=18> */
.L_x_29578:
[----:B------:R-:W-:Y:S02]  /*12f10*/  IMAD.MOV.U32 R229, RZ, RZ, R218 ;  /* 0x000000ffffe57224 */ /* 0x000fe400078e00da */
.L_x_29579:
[----:B------:R-:W-:Y:S05]  /*12f20*/  BSYNC B3 ;  /* 0x0000000000037941 */ /* 0x000fea0003800000 */
.L_x_29577:
        /* <DEDUP_REMOVED lines=16> */
.L_x_29583:
[----:B------:R-:W-:Y:S05]  /*13030*/  BSYNC B4 ;  /* 0x0000000000047941 */ /* 0x000fea0003800000 */
.L_x_29582:
        /* <DEDUP_REMOVED lines=44> */
.L_x_29581:
[----:B------:R-:W-:Y:S05]  /*13300*/  BSYNC B3 ;  /* 0x0000000000037941 */ /* 0x000fea0003800000 */
.L_x_29580:
[----:B------:R-:W1:Y:S01]  /*13310*/  I2F.U32 R105, R229 ;  /* 0x000000e500697306 */ /* 0x000e620000201000 */
[----:B0-----:R-:W-:Y:S01]  /*13320*/  HADD2.F32 R108, -RZ, R58.H1_H1 ;  /* 0x3000003aff6c7230 */ /* 0x001fe20000004100 */
        /* <DEDUP_REMOVED lines=9> */
.L_x_29576:
[----:B------:R-:W-:Y:S05]  /*133c0*/  BSYNC B2 ;  /* 0x0000000000027941 */ /* 0x000fea0003800000 */
.L_x_29575:
        /* <DEDUP_REMOVED lines=18> */
.L_x_29587:
[----:B------:R-:W-:Y:S02]  /*134f0*/  IMAD.MOV.U32 R229, RZ, RZ, R218 ;  /* 0x000000ffffe57224 */ /* 0x000fe400078e00da */
.L_x_29588:
[----:B------:R-:W-:Y:S05]  /*13500*/  BSYNC B3 ;  /* 0x0000000000037941 */ /* 0x000fea0003800000 */
.L_x_29586:
        /* <DEDUP_REMOVED lines=16> */
.L_x_29592:
[----:B------:R-:W-:Y:S05]  /*13610*/  BSYNC B4 ;  /* 0x0000000000047941 */ /* 0x000fea0003800000 */
.L_x_29591:
        /* <DEDUP_REMOVED lines=44> */
.L_x_29590:
[----:B------:R-:W-:Y:S05]  /*138e0*/  BSYNC B3 ;  /* 0x0000000000037941 */ /* 0x000fea0003800000 */
.L_x_29589:
[----:B------:R-:W0:Y:S01]  /*138f0*/  I2F.U32 R106, R229 ;  /* 0x000000e5006a7306 */ /* 0x000e220000201000 */
[----:B------:R-:W-:Y:S01]  /*13900*/  HADD2.F32 R109, -RZ, R59.H0_H0 ;  /* 0x2000003bff6d7230 */ /* 0x000fe20000004100 */
        /* <DEDUP_REMOVED lines=9> */
.L_x_29585:
[----:B------:R-:W-:Y:S05]  /*139a0*/  BSYNC B2 ;  /* 0x0000000000027941 */ /* 0x000fea0003800000 */
.L_x_29584:
        /* <DEDUP_REMOVED lines=18> */
.L_x_29596:
[----:B------:R-:W-:Y:S02]  /*13ad0*/  IMAD.MOV.U32 R230, RZ, RZ, R218 ;  /* 0x000000ffffe67224 */ /* 0x000fe400078e00da */
.L_x_29597:
[----:B------:R-:W-:Y:S05]  /*13ae0*/  BSYNC B3 ;  /* 0x0000000000037941 */ /* 0x000fea0003800000 */
.L_x_29595:
        /* <DEDUP_REMOVED lines=16> */
.L_x_29601:
[----:B------:R-:W-:Y:S05]  /*13bf0*/  BSYNC B4 ;  /* 0x0000000000047941 */ /* 0x000fea0003800000 */
.L_x_29600:
        /* <DEDUP_REMOVED lines=44> */
.L_x_29599:
[----:B------:R-:W-:Y:S05]  /*13ec0*/  BSYNC B3 ;  /* 0x0000000000037941 */ /* 0x000fea0003800000 */
.L_x_29598:
[----:B------:R-:W0:Y:S01]  /*13ed0*/  I2F.U32 R107, R230 ;  /* 0x000000e6006b7306 */ /* 0x000e220000201000 */
[----:B------:R-:W-:Y:S01]  /*13ee0*/  HADD2.F32 R109, -RZ, R59.H1_H1 ;  /* 0x3000003bff6d7230 */ /* 0x000fe20000004100 */
        /* <DEDUP_REMOVED lines=9> */
.L_x_29594:
[----:B------:R-:W-:Y:S05]  /*13f80*/  BSYNC B2 ;  /* 0x0000000000027941 */ /* 0x000fea0003800000 */
.L_x_29593:
        /* <DEDUP_REMOVED lines=25> */
.L_x_29529:
[----:B------:R-:W-:Y:S05]  /*14120*/  BSYNC B1 ;  /* 0x0000000000017941 */ /* 0x000fea0003800000 */
.L_x_29528:
        /* <DEDUP_REMOVED lines=61> */
.L_x_29618:
        /* <DEDUP_REMOVED lines=117> */
.L_x_29619:
        /* <DEDUP_REMOVED lines=35> */
[----:B------:R-:W-:Y:S01]  /*14e80*/  F2FP.PACK_AB R108, R111, R108 ;  /* 0x0000006c6f6c723e */ /* 0x000fe200000000ff */
        /* <DEDUP_REMOVED lines=18> */
[----:B------:R-:W-:-:S03]  /*14fb0*/  IMAD.MOV.U32 R238, RZ, RZ, 0x10 ;  /* 0x00000010ffee7424 */ /* 0x000fc600078e00ff */
[----:B------:R-:W-:Y:S01]  /*14fc0*/  F2FP.PACK_AB R111, R236, R235 ;  /* 0x000000ebec6f723e */ /* 0x000fe200000000ff */
[C---:B------:R-:W-:Y:S01]  /*14fd0*/  IMAD.WIDE.U32 R230, R229.reuse, R238, c[0x0][0x208] ;  /* 0x00008200e5e67625 */ /* 0x040fe200078e00ee */
[----:B------:R-:W-:-:S04]  /*14fe0*/  IADD3 R229, R229, 0x20, RZ ;  /* 0x00000020e5e57810 */ /* 0x000fc80007ffe0ff */
[----:B------:R0:W-:Y:S03]  /*14ff0*/  STG.E.128 [R230.64], R108 ;  /* 0x0000006ce6007986 */ /* 0x0001e6000c101d06 */
.L_x_29607:
[----:B------:R-:W-:Y:S05]  /*15000*/  BSYNC B2 ;  /* 0x0000000000027941 */ /* 0x000fea0003800000 */
.L_x_29606:
        /* <DEDUP_REMOVED lines=35> */
.L_x_29609:
[----:B------:R-:W-:Y:S05]  /*15240*/  BSYNC B2 ;  /* 0x0000000000027941 */ /* 0x000fea0003800000 */
.L_x_29608:
        /* <DEDUP_REMOVED lines=35> */
.L_x_29611:
[----:B------:R-:W-:Y:S05]  /*15480*/  BSYNC B2 ;  /* 0x0000000000027941 */ /* 0x000fea0003800000 */
.L_x_29610:
        /* <DEDUP_REMOVED lines=35> */
.L_x_29613:
[----:B------:R-:W-:Y:S05]  /*156c0*/  BSYNC B2 ;  /* 0x0000000000027941 */ /* 0x000fea0003800000 */
.L_x_29612:
        /* <DEDUP_REMOVED lines=35> */
.L_x_29615:
[----:B------:R-:W-:Y:S05]  /*15900*/  BSYNC B2 ;  /* 0x0000000000027941 */ /* 0x000fea0003800000 */
.L_x_29614:
        /* <DEDUP_REMOVED lines=32> */
.L_x_29605:
[----:B0-----:R-:W-:Y:S05]  /*15b10*/  BSYNC B1 ;  /* 0x0000000000017941 */ /* 0x001fea0003800000 */
.L_x_29604:
[----:B------:R-:W-:-:S04]  /*15b20*/  IMAD.MOV.U32 R109, RZ, RZ, c[0x0][0x160] ;  /* 0x00005800ff6d7624 */ /* 0x000fc800078e00ff */
[----:B------:R-:W-:-:S05]  /*15b30*/  IMAD R42, R109, 0x4, R42 ;  /* 0x000000046d2a7824 */ /* 0x000fca00078e022a */
[----:B------:R-:W-:-:S13]  /*15b40*/  ISETP.GE.AND P0, PT, R42, c[0x0][0x164], PT ;  /* 0x000059002a007a0c */ /* 0x000fda0003f06270 */
[----:B------:R-:W-:Y:S01]  /*15b50*/  @P0 CALL.REL.NOINC `(.L_x_29616) ;  /* 0x0000001000000944 */ /* 0x000fe20003c00000 */
[----:B------:R-:W-:Y:S05]  /*15b60*/  BRA `(.L_x_29617) ;  /* 0xfffebae000007947 */ /* 0x000fea000383ffff */
.L_x_29616:
[----:B------:R-:W-:Y:S05]  /*15b70*/  BSYNC B0 ;  /* 0x0000000000007941 */ /* 0x000fea0003800000 */
.L_x_29147:
[----:B------:R-:W-:Y:S05]  /*15b80*/  EXIT ;  /* 0x000000000000794d */ /* 0x000fea0003800000 */
.L_x_29602:
[----:B------:R-:W-:Y:S01]  /*15b90*/  MOV R110, R111 ;  /* 0x0000006f006e7202 */ /* 0x000fe20000000f00 */
[----:B------:R-:W-:Y:S01]  /*15ba0*/  IMAD.MOV.U32 R231, RZ, RZ, 0x1 ;  /* 0x00000001ffe77424 */ /* 0x000fe200078e00ff */
[----:B------:R-:W-:Y:S01]  /*15bb0*/  MOV R235, 0xffffffff ;  /* 0xffffffff00eb7802 */ /* 0x000fe20000000f00 */
[----:B------:R-:W-:Y:S01]  /*15bc0*/  IMAD.MOV.U32 R234, RZ, RZ, 0x1f ;  /* 0x0000001fffea7424 */ /* 0x000fe200078e00ff */
[----:B------:R-:W-:Y:S02]  /*15bd0*/  MOV R108, 0x15bf0 ;  /* 0x00015bf0006c7802 */ /* 0x000fe40000000f00 */
[----:B-----5:R-:W-:Y:S05]  /*15be0*/  CALL.REL.NOINC `($__internal_110_$__cuda_sm70_shflsync_bfly_p) ;  /* 0x000009c000007944 */ /* 0x020fea0003c00000 */
[----:B-1----:R-:W-:Y:S01]  /*15bf0*/  IMAD.MOV.U32 R108, RZ, RZ, R231 ;  /* 0x000000ffff6c7224 */ /* 0x002fe200078e00e7 */
[----:B0-----:R-:W-:Y:S05]  /*15c00*/  BRA `(.L_x_29618) ;  /* 0xffffe8f000007947 */ /* 0x001fea000383ffff */
.L_x_29603:
[----:B------:R-:W-:Y:S01]  /*15c10*/  HFMA2.MMA R231, -RZ, RZ, 0, 1.1920928955078125e-07 ;  /* 0x00000002ffe77435 */ /* 0x000fe200000001ff */
[----:B------:R-:W-:Y:S01]  /*15c20*/  IMAD.MOV.U32 R110, RZ, RZ, R236 ;  /* 0x000000ffff6e7224 */ /* 0x000fe200078e00ec */
[----:B------:R-:W-:Y:S01]  /*15c30*/  MOV R108, 0x15c70 ;  /* 0x00015c70006c7802 */ /* 0x000fe20000000f00 */
[----:B------:R-:W-:Y:S02]  /*15c40*/  IMAD.MOV.U32 R234, RZ, RZ, 0x1f ;  /* 0x0000001fffea7424 */ /* 0x000fe400078e00ff */
[----:B------:R-:W-:-:S02]  /*15c50*/  IMAD.MOV.U32 R235, RZ, RZ, -0x1 ;  /* 0xffffffffffeb7424 */ /* 0x000fc400078e00ff */
[----:B0----5:R-:W-:Y:S05]  /*15c60*/  CALL.REL.NOINC `($__internal_110_$__cuda_sm70_shflsync_bfly_p) ;  /* 0x0000094000007944 */ /* 0x021fea0003c00000 */
[----:B01----:R-:W-:Y:S01]  /*15c70*/  FADD.FTZ R110, R236, R231 ;  /* 0x000000e7ec6e7221 */ /* 0x003fe20000010000 */
[----:B------:R-:W-:Y:S01]  /*15c80*/  MOV R231, 0x4 ;  /* 0x0000000400e77802 */ /* 0x000fe20000000f00 */
[----:B------:R-:W-:Y:S01]  /*15c90*/  IMAD.MOV.U32 R234, RZ, RZ, 0x1f ;  /* 0x0000001fffea7424 */ /* 0x000fe200078e00ff */
[----:B------:R-:W-:Y:S01]  /*15ca0*/  MOV R108, 0x15cd0 ;  /* 0x00015cd0006c7802 */ /* 0x000fe20000000f00 */
[----:B------:R-:W-:-:S02]  /*15cb0*/  IMAD.MOV.U32 R235, RZ, RZ, -0x1 ;  /* 0xffffffffffeb7424 */ /* 0x000fc400078e00ff */
[----:B------:R-:W-:Y:S05]  /*15cc0*/  CALL.REL.NOINC `($__internal_110_$__cuda_sm70_shflsync_bfly_p) ;  /* 0x000008e000007944 */ /* 0x000fea0003c00000 */
[----:B01----:R-:W-:Y:S01]  /*15cd0*/  FADD.FTZ R110, R110, R231 ;  /* 0x000000e76e6e7221 */ /* 0x003fe20000010000 */
[----:B------:R-:W-:Y:S01]  /*15ce0*/  HFMA2.MMA R231, -RZ, RZ, 0, 4.76837158203125e-07 ;  /* 0x00000008ffe77435 */ /* 0x000fe200000001ff */
[----:B------:R-:W-:Y:S01]  /*15cf0*/  IMAD.MOV.U32 R234, RZ, RZ, 0x1f ;  /* 0x0000001fffea7424 */ /* 0x000fe200078e00ff */
[----:B------:R-:W-:Y:S01]  /*15d00*/  MOV R108, 0x15d30 ;  /* 0x00015d30006c7802 */ /* 0x000fe20000000f00 */
[----:B------:R-:W-:-:S03]  /*15d10*/  IMAD.MOV.U32 R235, RZ, RZ, -0x1 ;  /* 0xffffffffffeb7424 */ /* 0x000fc600078e00ff */
[----:B------:R-:W-:Y:S05]  /*15d20*/  CALL.REL.NOINC `($__internal_110_$__cuda_sm70_shflsync_bfly_p) ;  /* 0x0000088000007944 */ /* 0x000fea0003c00000 */
[----:B01----:R-:W-:Y:S01]  /*15d30*/  FADD.FTZ R110, R110, R231 ;  /* 0x000000e76e6e7221 */ /* 0x003fe20000010000 */
[----:B------:R-:W-:Y:S01]  /*15d40*/  MOV R231, 0x10 ;  /* 0x0000001000e77802 */ /* 0x000fe20000000f00 */
[----:B------:R-:W-:Y:S01]  /*15d50*/  IMAD.MOV.U32 R234, RZ, RZ, 0x1f ;  /* 0x0000001fffea7424 */ /* 0x000fe200078e00ff */
[----:B------:R-:W-:Y:S01]  /*15d60*/  MOV R108, 0x15d90 ;  /* 0x00015d90006c7802 */ /* 0x000fe20000000f00 */
[----:B------:R-:W-:-:S02]  /*15d70*/  IMAD.MOV.U32 R235, RZ, RZ, -0x1 ;  /* 0xffffffffffeb7424 */ /* 0x000fc400078e00ff */
[----:B------:R-:W-:Y:S05]  /*15d80*/  CALL.REL.NOINC `($__internal_110_$__cuda_sm70_shflsync_bfly_p) ;  /* 0x0000082000007944 */ /* 0x000fea0003c00000 */
        /* <DEDUP_REMOVED lines=103> */
[----:B------:R-:W-:Y:S05]  /*16400*/  CALL.REL.NOINC `($__internal_110_$__cuda_sm70_shflsync_bfly_p) ;  /* 0x000001a000007944 */ /* 0x000fea0003c00000 */
[----:B01----:R-:W-:Y:S01]  /*16410*/  FADD.FTZ R110, R110, R231 ;  /* 0x000000e76e6e7221 */ /* 0x003fe20000010000 */
[----:B------:R-:W-:Y:S01]  /*16420*/  MOV R231, 0x2 ;  /* 0x0000000200e77802 */ /* 0x000fe20000000f00 */
[----:B------:R-:W-:Y:S01]  /*16430*/  IMAD.MOV.U32 R234, RZ, RZ, 0x1f ;  /* 0x0000001fffea7424 */ /* 0x000fe200078e00ff */
[----:B------:R-:W-:Y:S01]  /*16440*/  MOV R108, 0x16470 ;  /* 0x00016470006c7802 */ /* 0x000fe20000000f00 */
[----:B------:R-:W-:Y:S02]  /*16450*/  IMAD.MOV.U32 R235, RZ, RZ, -0x1 ;  /* 0xffffffffffeb7424 */ /* 0x000fe400078e00ff */
[----:B------:R-:W-:Y:S05]  /*16460*/  CALL.REL.NOINC `($__internal_110_$__cuda_sm70_shflsync_bfly_p) ;  /* 0x0000014000007944 */ /* 0x000fea0003c00000 */
[----:B01----:R-:W-:Y:S01]  /*16470*/  FADD.FTZ R110, R110, R231 ;  /* 0x000000e76e6e7221 */ /* 0x003fe20000010000 */
[----:B------:R-:W-:Y:S01]  /*16480*/  HFMA2.MMA R231, -RZ, RZ, 0, 2.384185791015625e-07 ;  /* 0x00000004ffe77435 */ /* 0x000fe200000001ff */
        /* <DEDUP_REMOVED lines=11> */
[----:B------:R-:W-:Y:S01]  /*16540*/  HFMA2.MMA R231, -RZ, RZ, 0, 9.5367431640625e-07 ;  /* 0x00000010ffe77435 */ /* 0x000fe200000001ff */
[----:B0-----:R-:W-:Y:S01]  /*16550*/  IMAD.MOV.U32 R234, RZ, RZ, 0x1f ;  /* 0x0000001fffea7424 */ /* 0x001fe200078e00ff */
[----:B------:R-:W-:Y:S01]  /*16560*/  MOV R108, 0x165a0 ;  /* 0x000165a0006c7802 */ /* 0x000fe20000000f00 */
[----:B------:R-:W-:Y:S01]  /*16570*/  IMAD.MOV.U32 R235, RZ, RZ, -0x1 ;  /* 0xffffffffffeb7424 */ /* 0x000fe200078e00ff */
[----:B------:R-:W-:-:S02]  /*16580*/  MOV R110, R230 ;  /* 0x000000e6006e7202 */ /* 0x000fc40000000f00 */
[----:B------:R-:W-:Y:S05]  /*16590*/  CALL.REL.NOINC `($__internal_110_$__cuda_sm70_shflsync_bfly_p) ;  /* 0x0000001000007944 */ /* 0x000fea0003c00000 */
[----:B01----:R-:W-:Y:S05]  /*165a0*/  BRA `(.L_x_29619) ;  /* 0xffffe6a000007947 */ /* 0x003fea000383ffff */
        .weak           $__internal_110_$__cuda_sm70_shflsync_bfly_p
        .type           $__internal_110_$__cuda_sm70_shflsync_bfly_p,@function
        .size           $__internal_110_$__cuda_sm70_shflsync_bfly_p,(.L_x_43170 - $__internal_110_$__cuda_sm70_shflsync_bfly_p)
$__internal_110_$__cuda_sm70_shflsync_bfly_p:
[----:B------:R-:W-:Y:S01]  /*165b0*/  IMAD.MOV.U32 R109, RZ, RZ, 0x0 ;  /* 0x00000000ff6d7424 */ /* 0x000fe200078e00ff */
[----:B------:R-:W-:Y:S04]  /*165c0*/  WARPSYNC R235 ;  /* 0x000000eb00007348 */ /* 0x000fe80003800000 */
[----:B------:R0:W1:Y:S01]  /*165d0*/  SHFL.BFLY PT, R231, R110, R231, R234 ;  /* 0x0c0000e76ee77389 */ /* 0x00006200000e00ea */
[----:B------:R-:W-:Y:S05]  /*165e0*/  RET.REL.NODEC R108 `(_ZN10layer_norm13ln_fwd_kernelINS_13Kernel_traitsI6__halfS2_fS2_fjLj1536ELj1ELj4ELj1ELj16ENS_18Kernel_traits_baseILj1536ES2_S2_fS2_fjLj128EEEEELb1ELb1ELb1ELb0EEEvNS_9FwdParamsE) ;  /* 0xfffe9a106c007950 */ /* 0x000fea0003c3ffff */
.L_x_29620:
        /* <DEDUP_REMOVED lines=9> */
.L_x_43170:


//--------------------- .text._ZN10layer_norm13ln_fwd_kernelINS_13Kernel_traitsI6__halfS2_fS2_fjLj1536ELj1ELj4ELj1ELj16ENS_18Kernel_traits_baseILj1536ES2_S2_fS2_fjLj128EEEEELb1ELb1ELb1ELb1EEEvNS_9FwdParamsE --------------------------
	.section	.text._ZN10layer_norm13ln_fwd_kernelINS_13Kernel_traitsI6__halfS2_fS2_fjLj1536ELj1ELj4ELj1ELj16ENS_18Kernel_traits_baseILj1536ES2_S2_fS2_fjLj128EEEEELb1ELb1ELb1ELb1EEEvNS_9FwdParamsE,"ax",@progbits
	.sectioninfo	@"SHI_REGISTERS=255"
	.align	128
        .global         _ZN10layer_norm13ln_fwd_kernelINS_13Kernel_traitsI6__halfS2_fS2_fjLj1536ELj1ELj4ELj1ELj16ENS_18Kernel_traits_baseILj1536ES2_S2_fS2_fjLj128EEEEELb1ELb1ELb1ELb1EEEvNS_9FwdParamsE
        .type           _ZN10layer_norm13ln_fwd_kernelINS_13Kernel_traitsI6__halfS2_fS2_fjLj1536ELj1ELj4ELj1ELj16ENS_18Kernel_traits_baseILj1536ES2_S2_fS2_fjLj128EEEEELb1ELb1ELb1ELb1EEEvNS_9FwdParamsE,@function
        .size           _ZN10layer_norm13ln_fwd_kernelINS_13Kernel_traitsI6__halfS2_fS2_fjLj1536ELj1ELj4ELj1ELj16ENS_18Kernel_traits_baseILj1536ES2_S2_fS2_fjLj128EEEEELb1ELb1ELb1ELb1EEEvNS_9FwdParamsE,(.L_x_43171 - _ZN10layer_norm13ln_fwd_kernelINS_13Kernel_traitsI6__halfS2_fS2_fjLj1536ELj1ELj4ELj1ELj16ENS_18Kernel_traits_baseILj1536ES2_S2_fS2_fjLj128EEEEELb1ELb1ELb1ELb1EEEvNS_9FwdParamsE)
        .other          _ZN10layer_norm13ln_fwd_kernelINS_13Kernel_traitsI6__halfS2_fS2_fjLj1536ELj1ELj4ELj1ELj16ENS_18Kernel_traits_baseILj1536ES2_S2_fS2_fjLj128EEEEELb1ELb1ELb1ELb1EEEvNS_9FwdParamsE,@"STO_CUDA_ENTRY STV_DEFAULT"
_ZN10layer_norm13ln_fwd_kernelINS_13Kernel_traitsI6__halfS2_fS2_fjLj1536ELj1ELj4ELj1ELj16ENS_18Kernel_traits_baseILj1536ES2_S2_fS2_fjLj128EEEEELb1ELb1ELb1ELb1EEEvNS_9FwdParamsE:
.text._ZN10layer_norm13ln_fwd_kernelINS_13Kernel_traitsI6__halfS2_fS2_fjLj1536ELj1ELj4ELj1ELj16ENS_18Kernel_traits_baseILj1536ES2_S2_fS2_fjLj128EEEEELb1ELb1ELb1ELb1EEEvNS_9FwdParamsE:
        /* <DEDUP_REMOVED lines=13> */
[----:B------:R-:W-:Y:S01]  /*00d0*/  @P1 MOV R4, R205 ;  /* 0x000000cd00041202 */ /* 0x000fe20000000f00 */
        /* <DEDUP_REMOVED lines=85> */
[----:B------:R-:W-:Y:S01]  /*0630*/  IMAD.HI.U32 R19, R100, -0x2daee0ad, RZ ;  /* 0xd2511f5364137827 */ /* 0x000fe200078e00ff */
        /* <DEDUP_REMOVED lines=26> */
[----:B------:R-:W-:Y:S01]  /*07e0*/  IADD3 R175, R162, -0x700cb87f, RZ ;  /* 0x8ff34781a2af7810 */ /* 0x000fe20007ffe0ff */
        /* <DEDUP_REMOVED lines=8> */
[----:B------:R-:W-:Y:S01]  /*0870*/  HADD2.F32 R29, -RZ, R33.H1_H1 ;  /* 0x30000021ff1d7230 */ /* 0x000fe20000004100 */
[----:B------:R-:W-:Y:S01]  /*0880*/  LOP3.LUT R184, R184, R85, R174, 0x96, !PT ;  /* 0x00000055b8b87212 */ /* 0x000fe200078e96ae */
[--C-:B------:R-:W-:Y:S01]  /*0890*/  HADD2.F32 R30, -RZ, R34.reuse.H0_H0 ;  /* 0x20000022ff1e7230 */ /* 0x100fe20000004100 */
[----:B------:R-:W-:Y:S01]  /*08a0*/  LOP3.LUT R185, R185, R84, R175, 0x96, !PT ;  /* 0x00000054b9b97212 */ /* 0x000fe200078e96af */
[----:B------:R-:W-:Y:S01]  /*08b0*/  HADD2.F32 R31, -RZ, R34.H1_H1 ;  /* 0x30000022ff1f7230 */ /* 0x000fe20000004100 */
[----:B------:R-:W-:Y:S01]  /*08c0*/  LOP3.LUT R205, R205, 0x3, RZ, 0xc0, !PT ;  /* 0x00000003cdcd7812 */ /* 0x000fe200078ec0ff */
[--C-:B------:R-:W-:Y:S01]  /*08d0*/  HADD2.F32 R32, -RZ, R35.reuse.H0_H0 ;  /* 0x20000023ff207230 */ /* 0x100fe20000004100 */
[----:B------:R-:W-:Y:S01]  /*08e0*/  MOV R191, RZ ;  /* 0x000000ff00bf7202 */ /* 0x000fe20000000f00 */
        /* <DEDUP_REMOVED lines=31> */
.L_x_30070:
        /* <DEDUP_REMOVED lines=45> */
.L_x_29624:
[----:B------:R-:W-:Y:S02]  /*0db0*/  IMAD.MOV.U32 R105, RZ, RZ, R200 ;  /* 0x000000ffff697224 */ /* 0x000fe400078e00c8 */
.L_x_29625:
[----:B------:R-:W-:Y:S05]  /*0dc0*/  BSYNC B1 ;  /* 0x0000000000017941 */ /* 0x000fea0003800000 */
.L_x_29623:
        /* <DEDUP_REMOVED lines=16> */
.L_x_29629:
[----:B------:R-:W-:Y:S05]  /*0ed0*/  BSYNC B2 ;  /* 0x0000000000027941 */ /* 0x000fea0003800000 */
.L_x_29628:
        /* <DEDUP_REMOVED lines=42> */
.L_x_29627:
[----:B------:R-:W-:Y:S05]  /*1180*/  BSYNC B1 ;  /* 0x0000000000017941 */ /* 0x000fea0003800000 */
.L_x_29626:
[----:B------:R-:W0:Y:S01]  /*1190*/  I2F.U32 R96, R105 ;  /* 0x0000006900607306 */ /* 0x000e220000201000 */
[----:B-----5:R-:W-:Y:S01]  /*11a0*/  HADD2.F32 R97, -RZ, R92.H0_H0 ;  /* 0x2000005cff617230 */ /* 0x020fe20000004100 */
[----:B------:R-:W-:-:S04]  /*11b0*/  IMAD.MOV.U32 R99, RZ, RZ, 0x2f800000 ;  /* 0x2f800000ff637424 */ /* 0x000fc800078e00ff */
[----:B------:R-:W-:-:S04]  /*11c0*/  FMUL.FTZ R97, R97, c[0x0][0x1ec] ;  /* 0x00007b0061617a20 */ /* 0x000fc80000410000 */
[----:B------:R-:W-:Y:S02]  /*11d0*/  FMUL.FTZ R97, R97, c[0x0][0x1e8] ;  /* 0x00007a0061617a20 */ /* 0x000fe40000410000 */
[----:B0-----:R-:W-:-:S05]  /*11e0*/  FFMA.FTZ R96, R96, R99, 1.1641532182693481445e-10 ;  /* 0x2f00000060607423 */ /* 0x001fca0000010063 */
[----:B------:R-:W-:Y:S01]  /*11f0*/  FSETP.GTU.FTZ.AND P1, PT, R96, c[0x0][0x1e4], PT ;  /* 0x0000790060007a0b */ /* 0x000fe20003f3c000 */
[----:B------:R-:W-:-:S03]  /*1200*/  HADD2.F32 R96, -RZ, R80.H0_H0 ;  /* 0x20000050ff607230 */ /* 0x000fc60000004100 */
[----:B------:R-:W-:Y:S02]  /*1210*/  FSEL R97, R97, RZ, !P1 ;  /* 0x000000ff61617208 */ /* 0x000fe40004800000 */
[----:B------:R-:W-:-:S03]  /*1220*/  SEL R190, RZ, 0x1, P1 ;  /* 0x00000001ffbe7807 */ /* 0x000fc60000800000 */
[----:B------:R-:W-:-:S04]  /*1230*/  FMUL.FTZ R96, R97, R96 ;  /* 0x0000006061607220 */ /* 0x000fc80000410000 */
[----:B------:R-:W-:Y:S02]  /*1240*/  @P0 FADD.FTZ R96, R84, R96 ;  /* 0x0000006054600221 */ /* 0x000fe40000010000 */
.L_x_29622:
[----:B0-----:R-:W-:Y:S05]  /*1250*/  BSYNC B0 ;  /* 0x0000000000007941 */ /* 0x001fea0003800000 */
.L_x_29621:
        /* <DEDUP_REMOVED lines=18> */
.L_x_29633:
[----:B------:R-:W-:Y:S02]  /*1380*/  IMAD.MOV.U32 R106, RZ, RZ, R200 ;  /* 0x000000ffff6a7224 */ /* 0x000fe400078e00c8 */
.L_x_29634:
[----:B------:R-:W-:Y:S05]  /*1390*/  BSYNC B1 ;  /* 0x0000000000017941 */ /* 0x000fea0003800000 */
.L_x_29632:
        /* <DEDUP_REMOVED lines=16> */
.L_x_29638:
[----:B------:R-:W-:Y:S05]  /*14a0*/  BSYNC B2 ;  /* 0x0000000000027941 */ /* 0x000fea0003800000 */
.L_x_29637:
        /* <DEDUP_REMOVED lines=42> */
.L_x_29636:
[----:B------:R-:W-:Y:S05]  /*1750*/  BSYNC B1 ;  /* 0x0000000000017941 */ /* 0x000fea0003800000 */
.L_x_29635:
[----:B------:R-:W0:Y:S01]  /*1760*/  I2F.U32 R97, R106 ;  /* 0x0000006a00617306 */ /* 0x000e220000201000 */
[----:B------:R-:W-:Y:S01]  /*1770*/  HFMA2.MMA R100, -RZ, RZ, 0.1171875, 0 ;  /* 0x2f800000ff647435 */ /* 0x000fe200000001ff */
[----:B-----5:R-:W-:-:S05]  /*1780*/  HADD2.F32 R98, -RZ, R92.H1_H1 ;  /* 0x3000005cff627230 */ /* 0x020fca0000004100 */
[----:B------:R-:W-:-:S04]  /*1790*/  FMUL.FTZ R98, R98, c[0x0][0x1ec] ;  /* 0x00007b0062627a20 */ /* 0x000fc80000410000 */
[----:B------:R-:W-:Y:S02]  /*17a0*/  FMUL.FTZ R98, R98, c[0x0][0x1e8] ;  /* 0x00007a0062627a20 */ /* 0x000fe40000410000 */
[----:B0-----:R-:W-:-:S05]  /*17b0*/  FFMA.FTZ R97, R97, R100, 1.1641532182693481445e-10 ;  /* 0x2f00000061617423 */ /* 0x001fca0000010064 */
[----:B------:R-:W-:Y:S01]  /*17c0*/  FSETP.GTU.FTZ.AND P1, PT, R97, c[0x0][0x1e4], PT ;  /* 0x0000790061007a0b */ /* 0x000fe20003f3c000 */
[----:B------:R-:W-:-:S03]  /*17d0*/  HADD2.F32 R97, -RZ, R80.H1_H1 ;  /* 0x30000050ff617230 */ /* 0x000fc60000004100 */
[----:B------:R-:W-:Y:S02]  /*17e0*/  FSEL R98, R98, RZ, !P1 ;  /* 0x000000ff62627208 */ /* 0x000fe40004800000 */
[----:B------:R-:W-:-:S03]  /*17f0*/  SEL R192, RZ, 0x1, P1 ;  /* 0x00000001ffc07807 */ /* 0x000fc60000800000 */
[----:B------:R-:W-:-:S04]  /*1800*/  FMUL.FTZ R97, R98, R97 ;  /* 0x0000006162617220 */ /* 0x000fc80000410000 */
[----:B------:R-:W-:Y:S02]  /*1810*/  @P0 FADD.FTZ R97, R85, R97 ;  /* 0x0000006155610221 */ /* 0x000fe40000010000 */
.L_x_29631:
[----:B------:R-:W-:Y:S05]  /*1820*/  BSYNC B0 ;  /* 0x0000000000007941 */ /* 0x000fea0003800000 */
.L_x_29630:
        /* <DEDUP_REMOVED lines=18> */
.L_x_29642:
[----:B------:R-:W-:Y:S02]  /*1950*/  IMAD.MOV.U32 R106, RZ, RZ, R200 ;  /* 0x000000ffff6a7224 */ /* 0x000fe400078e00c8 */
.L_x_29643:
[----:B------:R-:W-:Y:S05]  /*1960*/  BSYNC B1 ;  /* 0x0000000000017941 */ /* 0x000fea0003800000 */
.L_x_29641:
        /* <DEDUP_REMOVED lines=16> */
.L_x_29647:
[----:B------:R-:W-:Y:S05]  /*1a70*/  BSYNC B2 ;  /* 0x0000000000027941 */ /* 0x000fea0003800000 */
.L_x_29646:
        /* <DEDUP_REMOVED lines=42> */
.L_x_29645:
[----:B------:R-:W-:Y:S05]  /*1d20*/  BSYNC B1 ;  /* 0x0000000000017941 */ /* 0x000fea0003800000 */
.L_x_29644:
        /* <DEDUP_REMOVED lines=12> */
.L_x_29640:
[----:B------:R-:W-:Y:S05]  /*1df0*/  BSYNC B0 ;  /* 0x0000000000007941 */ /* 0x000fea0003800000 */
.L_x_29639:
        /* <DEDUP_REMOVED lines=18> */
.L_x_29651:
[----:B------:R-:W-:Y:S02]  /*1f20*/  IMAD.MOV.U32 R108, RZ, RZ, R200 ;  /* 0x000000ffff6c7224 */ /* 0x000fe400078e00c8 */
.L_x_29652:
[----:B------:R-:W-:Y:S05]  /*1f30*/  BSYNC B1 ;  /* 0x0000000000017941 */ /* 0x000fea0003800000 */
.L_x_29650:
        /* <DEDUP_REMOVED lines=16> */
.L_x_29656:
[----:B------:R-:W-:Y:S05]  /*2040*/  BSYNC B2 ;  /* 0x0000000000027941 */ /* 0x000fea0003800000 */
.L_x_29655:
        /* <DEDUP_REMOVED lines=42> */
.L_x_29654:
[----:B------:R-:W-:Y:S05]  /*22f0*/  BSYNC B1 ;  /* 0x0000000000017941 */ /* 0x000fea0003800000 */
.L_x_29653:
        /* <DEDUP_REMOVED lines=12> */
.L_x_29649:
[----:B------:R-:W-:Y:S05]  /*23c0*/  BSYNC B0 ;  /* 0x0000000000007941 */ /* 0x000fea0003800000 */
.L_x_29648:
        /* <DEDUP_REMOVED lines=18> */
.L_x_29660:
[----:B------:R-:W-:Y:S02]  /*24f0*/  IMAD.MOV.U32 R108, RZ, RZ, R200 ;  /* 0x000000ffff6c7224 */ /* 0x000fe400078e00c8 */
.L_x_29661:
[----:B------:R-:W-:Y:S05]  /*2500*/  BSYNC B1 ;  /* 0x0000000000017941 */ /* 0x000fea0003800000 */
.L_x_29659:
        /* <DEDUP_REMOVED lines=16> */
.L_x_29665:
[----:B------:R-:W-:Y:S05]  /*2610*/  BSYNC B2 ;  /* 0x0000000000027941 */ /* 0x000fea0003800000 */
.L_x_29664:
        /* <DEDUP_REMOVED lines=42> */
.L_x_29663:
[----:B------:R-:W-:Y:S05]  /*28c0*/  BSYNC B1 ;  /* 0x0000000000017941 */ /* 0x000fea0003800000 */
.L_x_29662:
[----:B------:R-:W0:Y:S01]  /*28d0*/  I2F.U32 R100, R108 ;  /* 0x0000006c00647306 */ /* 0x000e220000201000 */
[----:B------:R-:W-:Y:S01]  /*28e0*/  HADD2.F32 R101, -RZ, R94.H0_H0 ;  /* 0x2000005eff657230 */ /* 0x000fe20000004100 */
        /* <DEDUP_REMOVED lines=10> */
.L_x_29658:
[----:B------:R-:W-:Y:S05]  /*2990*/  BSYNC B0 ;  /* 0x0000000000007941 */ /* 0x000fea0003800000 */
.L_x_29657:
        /* <DEDUP_REMOVED lines=18> */
.L_x_29669:
[----:B------:R-:W-:Y:S02]  /*2ac0*/  IMAD.MOV.U32 R110, RZ, RZ, R200 ;  /* 0x000000ffff6e7224 */ /* 0x000fe400078e00c8 */
.L_x_29670:
[----:B------:R-:W-:Y:S05]  /*2ad0*/  BSYNC B1 ;  /* 0x0000000000017941 */ /* 0x000fea0003800000 */
.L_x_29668:
        /* <DEDUP_REMOVED lines=16> */
.L_x_29674:
[----:B------:R-:W-:Y:S05]  /*2be0*/  BSYNC B2 ;  /* 0x0000000000027941 */ /* 0x000fea0003800000 */
.L_x_29673:
        /* <DEDUP_REMOVED lines=42> */
.L_x_29672:
[----:B------:R-:W-:Y:S05]  /*2e90*/  BSYNC B1 ;  /* 0x0000000000017941 */ /* 0x000fea0003800000 */
.L_x_29671:
[----:B------:R-:W0:Y:S01]  /*2ea0*/  I2F.U32 R101, R110 ;  /* 0x0000006e00657306 */ /* 0x000e220000201000 */
[----:B------:R-:W-:Y:S01]  /*2eb0*/  HFMA2.MMA R104, -RZ, RZ, 0.1171875, 0 ;  /* 0x2f800000ff687435 */ /* 0x000fe200000001ff */
[----:B------:R-:W-:-:S05]  /*2ec0*/  HADD2.F32 R102, -RZ, R94.H1_H1 ;  /* 0x3000005eff667230 */ /* 0x000fca0000004100 */
        /* <DEDUP_REMOVED lines=9> */
.L_x_29667:
[----:B------:R-:W-:Y:S05]  /*2f60*/  BSYNC B0 ;  /* 0x0000000000007941 */ /* 0x000fea0003800000 */
.L_x_29666:
        /* <DEDUP_REMOVED lines=18> */
.L_x_29678:
[----:B------:R-:W-:Y:S02]  /*3090*/  IMAD.MOV.U32 R110, RZ, RZ, R200 ;  /* 0x000000ffff6e7224 */ /* 0x000fe400078e00c8 */
.L_x_29679:
[----:B------:R-:W-:Y:S05]  /*30a0*/  BSYNC B1 ;  /* 0x0000000000017941 */ /* 0x000fea0003800000 */
.L_x_29677:
        /* <DEDUP_REMOVED lines=16> */
.L_x_29683:
[----:B------:R-:W-:Y:S05]  /*31b0*/  BSYNC B2 ;  /* 0x0000000000027941 */ /* 0x000fea0003800000 */
.L_x_29682:
        /* <DEDUP_REMOVED lines=42> */
.L_x_29681:
[----:B------:R-:W-:Y:S05]  /*3460*/  BSYNC B1 ;  /* 0x0000000000017941 */ /* 0x000fea0003800000 */
.L_x_29680:
        /* <DEDUP_REMOVED lines=12> */
.L_x_29676:
[----:B------:R-:W-:Y:S05]  /*3530*/  BSYNC B0 ;  /* 0x0000000000007941 */ /* 0x000fea0003800000 */
.L_x_29675:
        /* <DEDUP_REMOVED lines=18> */
.L_x_29687:
[----:B------:R-:W-:Y:S02]  /*3660*/  IMAD.MOV.U32 R113, RZ, RZ, R200 ;  /* 0x000000ffff717224 */ /* 0x000fe400078e00c8 */
.L_x_29688:
[----:B------:R-:W-:Y:S05]  /*3670*/  BSYNC B1 ;  /* 0x0000000000017941 */ /* 0x000fea0003800000 */
.L_x_29686:
        /* <DEDUP_REMOVED lines=16> */
.L_x_29692:
[----:B------:R-:W-:Y:S05]  /*3780*/  BSYNC B2 ;  /* 0x0000000000027941 */ /* 0x000fea0003800000 */
.L_x_29691:
        /* <DEDUP_REMOVED lines=42> */
.L_x_29690:
[----:B------:R-:W-:Y:S05]  /*3a30*/  BSYNC B1 ;  /* 0x0000000000017941 */ /* 0x000fea0003800000 */
.L_x_29689:
        /* <DEDUP_REMOVED lines=12> */
.L_x_29685:
[----:B------:R-:W-:Y:S05]  /*3b00*/  BSYNC B0 ;  /* 0x0000000000007941 */ /* 0x000fea0003800000 */
.L_x_29684:
        /* <DEDUP_REMOVED lines=22> */
[----:B------:R-:W-:Y:S01]  /*3c70*/  IMAD.WIDE.U32 R104, R104, 0x100, RZ ;  /* 0x0000010068687825 */ /* 0x000fe200078e00ff */
[----:B------:R-:W-:Y:S02]  /*3c80*/  MOV R114, 0x8 ;  /* 0x0000000800727802 */ /* 0x000fe40000000f00 */
[----:B------:R-:W-:Y:S02]  /*3c90*/  LOP3.LUT R109, R109, R115, R111, 0xfe, !PT ;  /* 0x000000736d6d7212 */ /* 0x000fe400078efe6f */
[----:B------:R-:W-:Y:S02]  /*3ca0*/  LOP3.LUT R113, R104, R110, R108, 0xfe, !PT ;  /* 0x0000006e68717212 */ /* 0x000fe400078efe6c */
[----:B------:R-:W-:Y:S01]  /*3cb0*/  LOP3.LUT R105, R109, R105, RZ, 0xfc, !PT ;  /* 0x000000696d697212 */ /* 0x000fe200078efcff */
[----:B------:R-:W-:Y:S01]  /*3cc0*/  IMAD.WIDE.U32 R108, R179, R114, c[0x0][0x190] ;  /* 0x00006400b36c7625 */ /* 0x000fe200078e0072 */
[----:B------:R-:W-:-:S05]  /*3cd0*/  LOP3.LUT R104, R113, 0xff, R190, 0xf8, !PT ;  /* 0x000000ff71687812 */ /* 0x000fca00078ef8be */
[----:B------:R0:W-:Y:S02]  /*3ce0*/  STG.E.64 [R108.64], R104 ;  /* 0x000000686c007986 */ /* 0x0001e4000c101b04 */
.L_x_29694:
[----:B------:R-:W-:Y:S05]  /*3cf0*/  BSYNC B0 ;  /* 0x0000000000007941 */ /* 0x000fea0003800000 */
.L_x_29693:
        /* <DEDUP_REMOVED lines=22> */
.L_x_29698:
[----:B------:R-:W-:Y:S02]  /*3e60*/  IMAD.MOV.U32 R113, RZ, RZ, R200 ;  /* 0x000000ffff717224 */ /* 0x000fe400078e00c8 */
.L_x_29699:
[----:B------:R-:W-:Y:S05]  /*3e70*/  BSYNC B1 ;  /* 0x0000000000017941 */ /* 0x000fea0003800000 */
.L_x_29697:
        /* <DEDUP_REMOVED lines=16> */
.L_x_29703:
[----:B------:R-:W-:Y:S05]  /*3f80*/  BSYNC B2 ;  /* 0x0000000000027941 */ /* 0x000fea0003800000 */
.L_x_29702:
        /* <DEDUP_REMOVED lines=42> */
.L_x_29701:
[----:B------:R-:W-:Y:S05]  /*4230*/  BSYNC B1 ;  /* 0x0000000000017941 */ /* 0x000fea0003800000 */
.L_x_29700:
[----:B------:R-:W0:Y:S01]  /*4240*/  I2F.U32 R104, R113 ;  /* 0x0000007100687306 */ /* 0x000e220000201000 */
[----:B-----5:R-:W-:Y:S01]  /*4250*/  HADD2.F32 R106, -RZ, R92.H0_H0 ;  /* 0x2000005cff6a7230 */ /* 0x020fe20000004100 */
[----:B------:R-:W-:-:S04]  /*4260*/  IMAD.MOV.U32 R105, RZ, RZ, 0x2f800000 ;  /* 0x2f800000ff697424 */ /* 0x000fc800078e00ff */
        /* <DEDUP_REMOVED lines=9> */
.L_x_29696:
[----:B0-----:R-:W-:Y:S05]  /*4300*/  BSYNC B0 ;  /* 0x0000000000007941 */ /* 0x001fea0003800000 */
.L_x_29695:
        /* <DEDUP_REMOVED lines=18> */
.L_x_29707:
[----:B------:R-:W-:Y:S02]  /*4430*/  IMAD.MOV.U32 R114, RZ, RZ, R200 ;  /* 0x000000ffff727224 */ /* 0x000fe400078e00c8 */
.L_x_29708:
[----:B------:R-:W-:Y:S05]  /*4440*/  BSYNC B1 ;  /* 0x0000000000017941 */ /* 0x000fea0003800000 */
.L_x_29706:
        /* <DEDUP_REMOVED lines=16> */
.L_x_29712:
[----:B------:R-:W-:Y:S05]  /*4550*/  BSYNC B2 ;  /* 0x0000000000027941 */ /* 0x000fea0003800000 */
.L_x_29711:
        /* <DEDUP_REMOVED lines=42> */
.L_x_29710:
[----:B------:R-:W-:Y:S05]  /*4800*/  BSYNC B1 ;  /* 0x0000000000017941 */ /* 0x000fea0003800000 */
.L_x_29709:
[----:B------:R-:W0:Y:S01]  /*4810*/  I2F.U32 R105, R114 ;  /* 0x0000007200697306 */ /* 0x000e220000201000 */
[----:B------:R-:W-:Y:S01]  /*4820*/  HFMA2.MMA R106, -RZ, RZ, 0.1171875, 0 ;  /* 0x2f800000ff6a7435 */ /* 0x000fe200000001ff */
[----:B-----5:R-:W-:-:S05]  /*4830*/  HADD2.F32 R108, -RZ, R92.H1_H1 ;  /* 0x3000005cff6c7230 */ /* 0x020fca0000004100 */
        /* <DEDUP_REMOVED lines=9> */
.L_x_29705:
[----:B------:R-:W-:Y:S05]  /*48d0*/  BSYNC B0 ;  /* 0x0000000000007941 */ /* 0x000fea0003800000 */
.L_x_29704:
        /* <DEDUP_REMOVED lines=18> */
.L_x_29716:
[----:B------:R-:W-:Y:S02]  /*4a00*/  IMAD.MOV.U32 R114, RZ, RZ, R200 ;  /* 0x000000ffff727224 */ /* 0x000fe400078e00c8 */
.L_x_29717:
[----:B------:R-:W-:Y:S05]  /*4a10*/  BSYNC B1 ;  /* 0x0000000000017941 */ /* 0x000fea0003800000 */
.L_x_29715:
        /* <DEDUP_REMOVED lines=16> */
.L_x_29721:
[----:B------:R-:W-:Y:S05]  /*4b20*/  BSYNC B2 ;  /* 0x0000000000027941 */ /* 0x000fea0003800000 */
.L_x_29720:
        /* <DEDUP_REMOVED lines=42> */
.L_x_29719:
[----:B------:R-:W-:Y:S05]  /*4dd0*/  BSYNC B1 ;  /* 0x0000000000017941 */ /* 0x000fea0003800000 */
.L_x_29718:
        /* <DEDUP_REMOVED lines=12> */
.L_x_29714:
[----:B------:R-:W-:Y:S05]  /*4ea0*/  BSYNC B0 ;  /* 0x0000000000007941 */ /* 0x000fea0003800000 */
.L_x_29713:
        /* <DEDUP_REMOVED lines=18> */
.L_x_29725:
[----:B------:R-:W-:Y:S02]  /*4fd0*/  IMAD.MOV.U32 R116, RZ, RZ, R200 ;  /* 0x000000ffff747224 */ /* 0x000fe400078e00c8 */
.L_x_29726:
[----:B------:R-:W-:Y:S05]  /*4fe0*/  BSYNC B1 ;  /* 0x0000000000017941 */ /* 0x000fea0003800000 */
.L_x_29724:
        /* <DEDUP_REMOVED lines=16> */
.L_x_29730:
[----:B------:R-:W-:Y:S05]  /*50f0*/  BSYNC B2 ;  /* 0x0000000000027941 */ /* 0x000fea0003800000 */
.L_x_29729:
        /* <DEDUP_REMOVED lines=42> */
.L_x_29728:
[----:B------:R-:W-:Y:S05]  /*53a0*/  BSYNC B1 ;  /* 0x0000000000017941 */ /* 0x000fea0003800000 */
.L_x_29727:
        /* <DEDUP_REMOVED lines=12> */
.L_x_29723:
[----:B------:R-:W-:Y:S05]  /*5470*/  BSYNC B0 ;  /* 0x0000000000007941 */ /* 0x000fea0003800000 */
.L_x_29722:
        /* <DEDUP_REMOVED lines=18> */
.L_x_29734:
[----:B------:R-:W-:Y:S02]  /*55a0*/  IMAD.MOV.U32 R116, RZ, RZ, R200 ;  /* 0x000000ffff747224 */ /* 0x000fe400078e00c8 */
.L_x_29735:
[----:B------:R-:W-:Y:S05]  /*55b0*/  BSYNC B1 ;  /* 0x0000000000017941 */ /* 0x000fea0003800000 */
.L_x_29733:
        /* <DEDUP_REMOVED lines=16> */
.L_x_29739:
[----:B------:R-:W-:Y:S05]  /*56c0*/  BSYNC B2 ;  /* 0x0000000000027941 */ /* 0x000fea0003800000 */
.L_x_29738:
        /* <DEDUP_REMOVED lines=42> */
.L_x_29737:
[----:B------:R-:W-:Y:S05]  /*5970*/  BSYNC B1 ;  /* 0x0000000000017941 */ /* 0x000fea0003800000 */
.L_x_29736:
[----:B------:R-:W0:Y:S01]  /*5980*/  I2F.U32 R108, R116 ;  /* 0x00000074006c7306 */ /* 0x000e220000201000 */
[----:B------:R-:W-:Y:S01]  /*5990*/  HADD2.F32 R111, -RZ, R94.H0_H0 ;  /* 0x2000005eff6f7230 */ /* 0x000fe20000004100 */
        /* <DEDUP_REMOVED lines=10> */
.L_x_29732:
[----:B------:R-:W-:Y:S05]  /*5a40*/  BSYNC B0 ;  /* 0x0000000000007941 */ /* 0x000fea0003800000 */
.L_x_29731:
        /* <DEDUP_REMOVED lines=18> */
.L_x_29743:
[----:B------:R-:W-:Y:S02]  /*5b70*/  IMAD.MOV.U32 R118, RZ, RZ, R200 ;  /* 0x000000ffff767224 */ /* 0x000fe400078e00c8 */
.L_x_29744:
[----:B------:R-:W-:Y:S05]  /*5b80*/  BSYNC B1 ;  /* 0x0000000000017941 */ /* 0x000fea0003800000 */
.L_x_29742:
        /* <DEDUP_REMOVED lines=16> */
.L_x_29748:
[----:B------:R-:W-:Y:S05]  /*5c90*/  BSYNC B2 ;  /* 0x0000000000027941 */ /* 0x000fea0003800000 */
.L_x_29747:
        /* <DEDUP_REMOVED lines=42> */
.L_x_29746:
[----:B------:R-:W-:Y:S05]  /*5f40*/  BSYNC B1 ;  /* 0x0000000000017941 */ /* 0x000fea0003800000 */
.L_x_29745:
[----:B------:R-:W0:Y:S01]  /*5f50*/  I2F.U32 R109, R118 ;  /* 0x00000076006d7306 */ /* 0x000e220000201000 */
[----:B------:R-:W-:Y:S01]  /*5f60*/  HFMA2.MMA R110, -RZ, RZ, 0.1171875, 0 ;  /* 0x2f800000ff6e7435 */ /* 0x000fe200000001ff */
[----:B------:R-:W-:-:S05]  /*5f70*/  HADD2.F32 R112, -RZ, R94.H1_H1 ;  /* 0x3000005eff707230 */ /* 0x000fca0000004100 */
        /* <DEDUP_REMOVED lines=9> */
.L_x_29741:
[----:B------:R-:W-:Y:S05]  /*6010*/  BSYNC B0 ;  /* 0x0000000000007941 */ /* 0x000fea0003800000 */
.L_x_29740:
        /* <DEDUP_REMOVED lines=18> */
.L_x_29752:
[----:B------:R-:W-:Y:S02]  /*6140*/  IMAD.MOV.U32 R118, RZ, RZ, R200 ;  /* 0x000000ffff767224 */ /* 0x000fe400078e00c8 */
.L_x_29753:
[----:B------:R-:W-:Y:S05]  /*6150*/  BSYNC B1 ;  /* 0x0000000000017941 */ /* 0x000fea0003800000 */
.L_x_29751:
        /* <DEDUP_REMOVED lines=16> */
.L_x_29757:
[----:B------:R-:W-:Y:S05]  /*6260*/  BSYNC B2 ;  /* 0x0000000000027941 */ /* 0x000fea0003800000 */
.L_x_29756:
        /* <DEDUP_REMOVED lines=42> */
.L_x_29755:
[----:B------:R-:W-:Y:S05]  /*6510*/  BSYNC B1 ;  /* 0x0000000000017941 */ /* 0x000fea0003800000 */
.L_x_29754:
        /* <DEDUP_REMOVED lines=12> */
.L_x_29750:
[----:B------:R-:W-:Y:S05]  /*65e0*/  BSYNC B0 ;  /* 0x0000000000007941 */ /* 0x000fea0003800000 */
.L_x_29749:
        /* <DEDUP_REMOVED lines=18> */
.L_x_29761:
[----:B------:R-:W-:Y:S02]  /*6710*/  IMAD.MOV.U32 R123, RZ, RZ, R200 ;  /* 0x000000ffff7b7224 */ /* 0x000fe400078e00c8 */
.L_x_29762:
[----:B------:R-:W-:Y:S05]  /*6720*/  BSYNC B1 ;  /* 0x0000000000017941 */ /* 0x000fea0003800000 */
.L_x_29760:
        /* <DEDUP_REMOVED lines=16> */
.L_x_29766:
[----:B------:R-:W-:Y:S05]  /*6830*/  BSYNC B2 ;  /* 0x0000000000027941 */ /* 0x000fea0003800000 */
.L_x_29765:
        /* <DEDUP_REMOVED lines=42> */
.L_x_29764:
[----:B------:R-:W-:Y:S05]  /*6ae0*/  BSYNC B1 ;  /* 0x0000000000017941 */ /* 0x000fea0003800000 */
.L_x_29763:
        /* <DEDUP_REMOVED lines=12> */
.L_x_29759:
[----:B------:R-:W-:Y:S05]  /*6bb0*/  BSYNC B0 ;  /* 0x0000000000007941 */ /* 0x000fea0003800000 */
.L_x_29758:
        /* <DEDUP_REMOVED lines=29> */
.L_x_29768:
[----:B------:R-:W-:Y:S05]  /*6d90*/  BSYNC B0 ;  /* 0x0000000000007941 */ /* 0x000fea0003800000 */
.L_x_29767:
        /* <DEDUP_REMOVED lines=22> */
.L_x_29772:
[----:B------:R-:W-:Y:S02]  /*6f00*/  MOV R120, R200 ;  /* 0x000000c800787202 */ /* 0x000fe40000000f00 */
.L_x_29773:
[----:B------:R-:W-:Y:S05]  /*6f10*/  BSYNC B1 ;  /* 0x0000000000017941 */ /* 0x000fea0003800000 */
.L_x_29771:
        /* <DEDUP_REMOVED lines=16> */
.L_x_29777:
[----:B------:R-:W-:Y:S05]  /*7020*/  BSYNC B2 ;  /* 0x0000000000027941 */ /* 0x000fea0003800000 */
.L_x_29776:
        /* <DEDUP_REMOVED lines=42> */
.L_x_29775:
[----:B------:R-:W-:Y:S05]  /*72d0*/  BSYNC B1 ;  /* 0x0000000000017941 */ /* 0x000fea0003800000 */
.L_x_29774:
        /* <DEDUP_REMOVED lines=12> */
.L_x_29770:
[----:B0-----:R-:W-:Y:S05]  /*73a0*/  BSYNC B0 ;  /* 0x0000000000007941 */ /* 0x001fea0003800000 */
.L_x_29769:
        /* <DEDUP_REMOVED lines=18> */
.L_x_29781:
[----:B------:R-:W-:Y:S02]  /*74d0*/  IMAD.MOV.U32 R122, RZ, RZ, R200 ;  /* 0x000000ffff7a7224 */ /* 0x000fe400078e00c8 */
.L_x_29782:
[----:B------:R-:W-:Y:S05]  /*74e0*/  BSYNC B1 ;  /* 0x0000000000017941 */ /* 0x000fea0003800000 */
.L_x_29780:
        /* <DEDUP_REMOVED lines=16> */
.L_x_29786:
[----:B------:R-:W-:Y:S05]  /*75f0*/  BSYNC B2 ;  /* 0x0000000000027941 */ /* 0x000fea0003800000 */
.L_x_29785:
        /* <DEDUP_REMOVED lines=42> */
.L_x_29784:
[----:B------:R-:W-:Y:S05]  /*78a0*/  BSYNC B1 ;  /* 0x0000000000017941 */ /* 0x000fea0003800000 */
.L_x_29783:
[----:B------:R-:W0:Y:S01]  /*78b0*/  I2F.U32 R113, R122 ;  /* 0x0000007a00717306 */ /* 0x000e220000201000 */
[----:B-----5:R-:W-:Y:S01]  /*78c0*/  HADD2.F32 R116, -RZ, R92.H1_H1 ;  /* 0x3000005cff747230 */ /* 0x020fe20000004100 */
[----:B------:R-:W-:-:S04]  /*78d0*/  IMAD.MOV.U32 R114, RZ, RZ, 0x2f800000 ;  /* 0x2f800000ff727424 */ /* 0x000fc800078e00ff */
        /* <DEDUP_REMOVED lines=9> */
.L_x_29779:
[----:B------:R-:W-:Y:S05]  /*7970*/  BSYNC B0 ;  /* 0x0000000000007941 */ /* 0x000fea0003800000 */
.L_x_29778:
        /* <DEDUP_REMOVED lines=18> */
.L_x_29790:
[----:B------:R-:W-:Y:S02]  /*7aa0*/  MOV R122, R200 ;  /* 0x000000c8007a7202 */ /* 0x000fe40000000f00 */
.L_x_29791:
[----:B------:R-:W-:Y:S05]  /*7ab0*/  BSYNC B1 ;  /* 0x0000000000017941 */ /* 0x000fea0003800000 */
.L_x_29789:
        /* <DEDUP_REMOVED lines=16> */
.L_x_29795:
[----:B------:R-:W-:Y:S05]  /*7bc0*/  BSYNC B2 ;  /* 0x0000000000027941 */ /* 0x000fea0003800000 */
.L_x_29794:
        /* <DEDUP_REMOVED lines=42> */
.L_x_29793:
[----:B------:R-:W-:Y:S05]  /*7e70*/  BSYNC B1 ;  /* 0x0000000000017941 */ /* 0x000fea0003800000 */
.L_x_29792:
        /* <DEDUP_REMOVED lines=12> */
.L_x_29788:
[----:B------:R-:W-:Y:S05]  /*7f40*/  BSYNC B0 ;  /* 0x0000000000007941 */ /* 0x000fea0003800000 */
.L_x_29787:
        /* <DEDUP_REMOVED lines=18> */
.L_x_29799:
[----:B------:R-:W-:Y:S02]  /*8070*/  IMAD.MOV.U32 R124, RZ, RZ, R200 ;  /* 0x000000ffff7c7224 */ /* 0x000fe400078e00c8 */
.L_x_29800:
[----:B------:R-:W-:Y:S05]  /*8080*/  BSYNC B1 ;  /* 0x0000000000017941 */ /* 0x000fea0003800000 */
.L_x_29798:
        /* <DEDUP_REMOVED lines=16> */
.L_x_29804:
[----:B------:R-:W-:Y:S05]  /*8190*/  BSYNC B2 ;  /* 0x0000000000027941 */ /* 0x000fea0003800000 */
.L_x_29803:
        /* <DEDUP_REMOVED lines=42> */
.L_x_29802:
[----:B------:R-:W-:Y:S05]  /*8440*/  BSYNC B1 ;  /* 0x0000000000017941 */ /* 0x000fea0003800000 */
.L_x_29801:
        /* <DEDUP_REMOVED lines=12> */
.L_x_29797:
[----:B------:R-:W-:Y:S05]  /*8510*/  BSYNC B0 ;  /* 0x0000000000007941 */ /* 0x000fea0003800000 */
.L_x_29796:
        /* <DEDUP_REMOVED lines=18> */
.L_x_29808:
[----:B------:R-:W-:Y:S02]  /*8640*/  MOV R124, R200 ;  /* 0x000000c8007c7202 */ /* 0x000fe40000000f00 */
.L_x_29809:
[----:B------:R-:W-:Y:S05]  /*8650*/  BSYNC B1 ;  /* 0x0000000000017941 */ /* 0x000fea0003800000 */
.L_x_29807:
        /* <DEDUP_REMOVED lines=16> */
.L_x_29813:
[----:B------:R-:W-:Y:S05]  /*8760*/  BSYNC B2 ;  /* 0x0000000000027941 */ /* 0x000fea0003800000 */
.L_x_29812:
        /* <DEDUP_REMOVED lines=42> */
.L_x_29811:
[----:B------:R-:W-:Y:S05]  /*8a10*/  BSYNC B1 ;  /* 0x0000000000017941 */ /* 0x000fea0003800000 */
.L_x_29810:
        /* <DEDUP_REMOVED lines=12> */
.L_x_29806:
[----:B------:R-:W-:Y:S05]  /*8ae0*/  BSYNC B0 ;  /* 0x0000000000007941 */ /* 0x000fea0003800000 */
.L_x_29805:
        /* <DEDUP_REMOVED lines=18> */
.L_x_29817:
[----:B------:R-:W-:Y:S02]  /*8c10*/  IMAD.MOV.U32 R126, RZ, RZ, R200 ;  /* 0x000000ffff7e7224 */ /* 0x000fe400078e00c8 */
.L_x_29818:
[----:B------:R-:W-:Y:S05]  /*8c20*/  BSYNC B1 ;  /* 0x0000000000017941 */ /* 0x000fea0003800000 */
.L_x_29816:
        /* <DEDUP_REMOVED lines=16> */
.L_x_29822:
[----:B------:R-:W-:Y:S05]  /*8d30*/  BSYNC B2 ;  /* 0x0000000000027941 */ /* 0x000fea0003800000 */
.L_x_29821:
        /* <DEDUP_REMOVED lines=42> */
.L_x_29820:
[----:B------:R-:W-:Y:S05]  /*8fe0*/  BSYNC B1 ;  /* 0x0000000000017941 */ /* 0x000fea0003800000 */
.L_x_29819:
[----:B------:R-:W0:Y:S01]  /*8ff0*/  I2F.U32 R117, R126 ;  /* 0x0000007e00757306 */ /* 0x000e220000201000 */
[----:B------:R-:W-:Y:S01]  /*9000*/  HADD2.F32 R120, -RZ, R94.H1_H1 ;  /* 0x3000005eff787230 */ /* 0x000fe20000004100 */
        /* <DEDUP_REMOVED lines=10> */
.L_x_29815:
[----:B------:R-:W-:Y:S05]  /*90b0*/  BSYNC B0 ;  /* 0x0000000000007941 */ /* 0x000fea0003800000 */
.L_x_29814:
        /* <DEDUP_REMOVED lines=18> */
.L_x_29826:
[----:B------:R-:W-:Y:S02]  /*91e0*/  MOV R126, R200 ;  /* 0x000000c8007e7202 */ /* 0x000fe40000000f00 */
.L_x_29827:
[----:B------:R-:W-:Y:S05]  /*91f0*/  BSYNC B1 ;  /* 0x0000000000017941 */ /* 0x000fea0003800000 */
.L_x_29825:
        /* <DEDUP_REMOVED lines=16> */
.L_x_29831:
[----:B------:R-:W-:Y:S05]  /*9300*/  BSYNC B2 ;  /* 0x0000000000027941 */ /* 0x000fea0003800000 */
.L_x_29830:
        /* <DEDUP_REMOVED lines=42> */
.L_x_29829:
[----:B------:R-:W-:Y:S05]  /*95b0*/  BSYNC B1 ;  /* 0x0000000000017941 */ /* 0x000fea0003800000 */
.L_x_29828:
        /* <DEDUP_REMOVED lines=12> */
.L_x_29824:
[----:B------:R-:W-:Y:S05]  /*9680*/  BSYNC B0 ;  /* 0x0000000000007941 */ /* 0x000fea0003800000 */
.L_x_29823:
        /* <DEDUP_REMOVED lines=18> */
.L_x_29835:
[----:B------:R-:W-:Y:S02]  /*97b0*/  IMAD.MOV.U32 R131, RZ, RZ, R200 ;  /* 0x000000ffff837224 */ /* 0x000fe400078e00c8 */
.L_x_29836:
[----:B------:R-:W-:Y:S05]  /*97c0*/  BSYNC B1 ;  /* 0x0000000000017941 */ /* 0x000fea0003800000 */
.L_x_29834:
        /* <DEDUP_REMOVED lines=16> */
.L_x_29840:
[----:B------:R-:W-:Y:S05]  /*98d0*/  BSYNC B2 ;  /* 0x0000000000027941 */ /* 0x000fea0003800000 */
.L_x_29839:
        /* <DEDUP_REMOVED lines=42> */
.L_x_29838:
[----:B------:R-:W-:Y:S05]  /*9b80*/  BSYNC B1 ;  /* 0x0000000000017941 */ /* 0x000fea0003800000 */
.L_x_29837:
        /* <DEDUP_REMOVED lines=12> */
.L_x_29833:
[----:B------:R-:W-:Y:S05]  /*9c50*/  BSYNC B0 ;  /* 0x0000000000007941 */ /* 0x000fea0003800000 */
.L_x_29832:
        /* <DEDUP_REMOVED lines=29> */
.L_x_29842:
[----:B------:R-:W-:Y:S05]  /*9e30*/  BSYNC B0 ;  /* 0x0000000000007941 */ /* 0x000fea0003800000 */
.L_x_29841:
        /* <DEDUP_REMOVED lines=22> */
.L_x_29846:
[----:B------:R-:W-:Y:S02]  /*9fa0*/  IMAD.MOV.U32 R128, RZ, RZ, R200 ;  /* 0x000000ffff807224 */ /* 0x000fe400078e00c8 */
.L_x_29847:
[----:B------:R-:W-:Y:S05]  /*9fb0*/  BSYNC B1 ;  /* 0x0000000000017941 */ /* 0x000fea0003800000 */
.L_x_29845:
        /* <DEDUP_REMOVED lines=16> */
.L_x_29851:
[----:B------:R-:W-:Y:S05]  /*a0c0*/  BSYNC B2 ;  /* 0x0000000000027941 */ /* 0x000fea0003800000 */
.L_x_29850:
        /* <DEDUP_REMOVED lines=42> */
.L_x_29849:
[----:B------:R-:W-:Y:S05]  /*a370*/  BSYNC B1 ;  /* 0x0000000000017941 */ /* 0x000fea0003800000 */
.L_x_29848:
[----:B------:R-:W0:Y:S01]  /*a380*/  I2F.U32 R120, R128 ;  /* 0x0000008000787306 */ /* 0x000e220000201000 */
[----:B------:R-:W-:Y:S01]  /*a390*/  HFMA2.MMA R121, -RZ, RZ, 0.1171875, 0 ;  /* 0x2f800000ff797435 */ /* 0x000fe200000001ff */
[----:B-----5:R-:W-:-:S05]  /*a3a0*/  HADD2.F32 R122, -RZ, R92.H0_H0 ;  /* 0x2000005cff7a7230 */ /* 0x020fca0000004100 */
        /* <DEDUP_REMOVED lines=9> */
.L_x_29844:
[----:B0-----:R-:W-:Y:S05]  /*a440*/  BSYNC B0 ;  /* 0x0000000000007941 */ /* 0x001fea0003800000 */
.L_x_29843:
        /* <DEDUP_REMOVED lines=18> */
.L_x_29855:
[----:B------:R-:W-:Y:S02]  /*a570*/  IMAD.MOV.U32 R130, RZ, RZ, R200 ;  /* 0x000000ffff827224 */ /* 0x000fe400078e00c8 */
.L_x_29856:
[----:B------:R-:W-:Y:S05]  /*a580*/  BSYNC B1 ;  /* 0x0000000000017941 */ /* 0x000fea0003800000 */
.L_x_29854:
        /* <DEDUP_REMOVED lines=16> */
.L_x_29860:
[----:B------:R-:W-:Y:S05]  /*a690*/  BSYNC B2 ;  /* 0x0000000000027941 */ /* 0x000fea0003800000 */
.L_x_29859:
        /* <DEDUP_REMOVED lines=42> */
.L_x_29858:
[----:B------:R-:W-:Y:S05]  /*a940*/  BSYNC B1 ;  /* 0x0000000000017941 */ /* 0x000fea0003800000 */
.L_x_29857:
        /* <DEDUP_REMOVED lines=12> */
.L_x_29853:
[----:B------:R-:W-:Y:S05]  /*aa10*/  BSYNC B0 ;  /* 0x0000000000007941 */ /* 0x000fea0003800000 */
.L_x_29852:
        /* <DEDUP_REMOVED lines=18> */
.L_x_29864:
[----:B------:R-:W-:Y:S02]  /*ab40*/  IMAD.MOV.U32 R130, RZ, RZ, R200 ;  /* 0x000000ffff827224 */ /* 0x000fe400078e00c8 */
.L_x_29865:
[----:B------:R-:W-:Y:S05]  /*ab50*/  BSYNC B1 ;  /* 0x0000000000017941 */ /* 0x000fea0003800000 */
.L_x_29863:
        /* <DEDUP_REMOVED lines=16> */
.L_x_29869:
[----:B------:R-:W-:Y:S05]  /*ac60*/  BSYNC B2 ;  /* 0x0000000000027941 */ /* 0x000fea0003800000 */
.L_x_29868:
        /* <DEDUP_REMOVED lines=42> */
.L_x_29867:
[----:B------:R-:W-:Y:S05]  /*af10*/  BSYNC B1 ;  /* 0x0000000000017941 */ /* 0x000fea0003800000 */
.L_x_29866:
        /* <DEDUP_REMOVED lines=12> */
.L_x_29862:
[----:B------:R-:W-:Y:S05]  /*afe0*/  BSYNC B0 ;  /* 0x0000000000007941 */ /* 0x000fea0003800000 */
.L_x_29861:
        /* <DEDUP_REMOVED lines=18> */
.L_x_29873:
[----:B------:R-:W-:Y:S02]  /*b110*/  IMAD.MOV.U32 R132, RZ, RZ, R200 ;  /* 0x000000ffff847224 */ /* 0x000fe400078e00c8 */
.L_x_29874:
[----:B------:R-:W-:Y:S05]  /*b120*/  BSYNC B1 ;  /* 0x0000000000017941 */ /* 0x000fea0003800000 */
.L_x_29872:
        /* <DEDUP_REMOVED lines=16> */
.L_x_29878:
[----:B------:R-:W-:Y:S05]  /*b230*/  BSYNC B2 ;  /* 0x0000000000027941 */ /* 0x000fea0003800000 */
.L_x_29877:
        /* <DEDUP_REMOVED lines=42> */
.L_x_29876:
[----:B------:R-:W-:Y:S05]  /*b4e0*/  BSYNC B1 ;  /* 0x0000000000017941 */ /* 0x000fea0003800000 */
.L_x_29875:
        /* <DEDUP_REMOVED lines=12> */
.L_x_29871:
[----:B------:R-:W-:Y:S05]  /*b5b0*/  BSYNC B0 ;  /* 0x0000000000007941 */ /* 0x000fea0003800000 */
.L_x_29870:
        /* <DEDUP_REMOVED lines=18> */
.L_x_29882:
[----:B------:R-:W-:Y:S02]  /*b6e0*/  IMAD.MOV.U32 R132, RZ, RZ, R200 ;  /* 0x000000ffff847224 */ /* 0x000fe400078e00c8 */
.L_x_29883:
[----:B------:R-:W-:Y:S05]  /*b6f0*/  BSYNC B1 ;  /* 0x0000000000017941 */ /* 0x000fea0003800000 */
.L_x_29881:
        /* <DEDUP_REMOVED lines=16> */
.L_x_29887:
[----:B------:R-:W-:Y:S05]  /*b800*/  BSYNC B2 ;  /* 0x0000000000027941 */ /* 0x000fea0003800000 */
.L_x_29886:
        /* <DEDUP_REMOVED lines=42> */
.L_x_29885:
[----:B------:R-:W-:Y:S05]  /*bab0*/  BSYNC B1 ;  /* 0x0000000000017941 */ /* 0x000fea0003800000 */
.L_x_29884:
[----:B------:R-:W0:Y:S01]  /*bac0*/  I2F.U32 R124, R132 ;  /* 0x00000084007c7306 */ /* 0x000e220000201000 */
[----:B------:R-:W-:Y:S01]  /*bad0*/  HFMA2.MMA R125, -RZ, RZ, 0.1171875, 0 ;  /* 0x2f800000ff7d7435 */ /* 0x000fe200000001ff */
[----:B------:R-:W-:-:S05]  /*bae0*/  HADD2.F32 R127, -RZ, R94.H0_H0 ;  /* 0x2000005eff7f7230 */ /* 0x000fca0000004100 */
        /* <DEDUP_REMOVED lines=9> */
.L_x_29880:
[----:B------:R-:W-:Y:S05]  /*bb80*/  BSYNC B0 ;  /* 0x0000000000007941 */ /* 0x000fea0003800000 */
.L_x_29879:
        /* <DEDUP_REMOVED lines=18> */
.L_x_29891:
[----:B------:R-:W-:Y:S02]  /*bcb0*/  IMAD.MOV.U32 R134, RZ, RZ, R200 ;  /* 0x000000ffff867224 */ /* 0x000fe400078e00c8 */
.L_x_29892:
[----:B------:R-:W-:Y:S05]  /*bcc0*/  BSYNC B1 ;  /* 0x0000000000017941 */ /* 0x000fea0003800000 */
.L_x_29890:
        /* <DEDUP_REMOVED lines=16> */
.L_x_29896:
[----:B------:R-:W-:Y:S05]  /*bdd0*/  BSYNC B2 ;  /* 0x0000000000027941 */ /* 0x000fea0003800000 */
.L_x_29895:
        /* <DEDUP_REMOVED lines=42> */
.L_x_29894:
[----:B------:R-:W-:Y:S05]  /*c080*/  BSYNC B1 ;  /* 0x0000000000017941 */ /* 0x000fea0003800000 */
.L_x_29893:
        /* <DEDUP_REMOVED lines=12> */
.L_x_29889:
[----:B------:R-:W-:Y:S05]  /*c150*/  BSYNC B0 ;  /* 0x0000000000007941 */ /* 0x000fea0003800000 */
.L_x_29888:
        /* <DEDUP_REMOVED lines=18> */
.L_x_29900:
[----:B------:R-:W-:Y:S02]  /*c280*/  MOV R134, R200 ;  /* 0x000000c800867202 */ /* 0x000fe40000000f00 */
.L_x_29901:
[----:B------:R-:W-:Y:S05]  /*c290*/  BSYNC B1 ;  /* 0x0000000000017941 */ /* 0x000fea0003800000 */
.L_x_29899:
        /* <DEDUP_REMOVED lines=16> */
.L_x_29905:
[----:B------:R-:W-:Y:S05]  /*c3a0*/  BSYNC B2 ;  /* 0x0000000000027941 */ /* 0x000fea0003800000 */
.L_x_29904:
        /* <DEDUP_REMOVED lines=42> */
.L_x_29903:
[----:B------:R-:W-:Y:S05]  /*c650*/  BSYNC B1 ;  /* 0x0000000000017941 */ /* 0x000fea0003800000 */
.L_x_29902:
        /* <DEDUP_REMOVED lines=12> */
.L_x_29898:
[----:B------:R-:W-:Y:S05]  /*c720*/  BSYNC B0 ;  /* 0x0000000000007941 */ /* 0x000fea0003800000 */
.L_x_29897:
        /* <DEDUP_REMOVED lines=18> */
.L_x_29909:
[----:B------:R-:W-:Y:S02]  /*c850*/  IMAD.MOV.U32 R139, RZ, RZ, R200 ;  /* 0x000000ffff8b7224 */ /* 0x000fe400078e00c8 */
.L_x_29910:
[----:B------:R-:W-:Y:S05]  /*c860*/  BSYNC B1 ;  /* 0x0000000000017941 */ /* 0x000fea0003800000 */
.L_x_29908:
        /* <DEDUP_REMOVED lines=16> */
.L_x_29914:
[----:B------:R-:W-:Y:S05]  /*c970*/  BSYNC B2 ;  /* 0x0000000000027941 */ /* 0x000fea0003800000 */
.L_x_29913:
        /* <DEDUP_REMOVED lines=42> */
.L_x_29912:
[----:B------:R-:W-:Y:S05]  /*cc20*/  BSYNC B1 ;  /* 0x0000000000017941 */ /* 0x000fea0003800000 */
.L_x_29911:
        /* <DEDUP_REMOVED lines=12> */
.L_x_29907:
[----:B------:R-:W-:Y:S05]  /*ccf0*/  BSYNC B0 ;  /* 0x0000000000007941 */ /* 0x000fea0003800000 */
.L_x_29906:
        /* <DEDUP_REMOVED lines=29> */
.L_x_29916:
[----:B------:R-:W-:Y:S05]  /*ced0*/  BSYNC B0 ;  /* 0x0000000000007941 */ /* 0x000fea0003800000 */
.L_x_29915:
        /* <DEDUP_REMOVED lines=22> */
.L_x_29920:
[----:B------:R-:W-:Y:S02]  /*d040*/  IMAD.MOV.U32 R136, RZ, RZ, R200 ;  /* 0x000000ffff887224 */ /* 0x000fe400078e00c8 */
.L_x_29921:
[----:B------:R-:W-:Y:S05]  /*d050*/  BSYNC B1 ;  /* 0x0000000000017941 */ /* 0x000fea0003800000 */
.L_x_29919:
        /* <DEDUP_REMOVED lines=16> */
.L_x_29925:
[----:B------:R-:W-:Y:S05]  /*d160*/  BSYNC B2 ;  /* 0x0000000000027941 */ /* 0x000fea0003800000 */
.L_x_29924:
        /* <DEDUP_REMOVED lines=42> */
.L_x_29923:
[----:B------:R-:W-:Y:S05]  /*d410*/  BSYNC B1 ;  /* 0x0000000000017941 */ /* 0x000fea0003800000 */
.L_x_29922:
        /* <DEDUP_REMOVED lines=12> */
.L_x_29918:
[----:B0-----:R-:W-:Y:S05]  /*d4e0*/  BSYNC B0 ;  /* 0x0000000000007941 */ /* 0x001fea0003800000 */
.L_x_29917:
        /* <DEDUP_REMOVED lines=18> */
.L_x_29929:
[----:B------:R-:W-:Y:S02]  /*d610*/  MOV R138, R200 ;  /* 0x000000c8008a7202 */ /* 0x000fe40000000f00 */
.L_x_29930:
[----:B------:R-:W-:Y:S05]  /*d620*/  BSYNC B1 ;  /* 0x0000000000017941 */ /* 0x000fea0003800000 */
.L_x_29928:
        /* <DEDUP_REMOVED lines=16> */
.L_x_29934:
[----:B------:R-:W-:Y:S05]  /*d730*/  BSYNC B2 ;  /* 0x0000000000027941 */ /* 0x000fea0003800000 */
.L_x_29933:
        /* <DEDUP_REMOVED lines=42> */
.L_x_29932:
[----:B------:R-:W-:Y:S05]  /*d9e0*/  BSYNC B1 ;  /* 0x0000000000017941 */ /* 0x000fea0003800000 */
.L_x_29931:
        /* <DEDUP_REMOVED lines=12> */
.L_x_29927:
[----:B------:R-:W-:Y:S05]  /*dab0*/  BSYNC B0 ;  /* 0x0000000000007941 */ /* 0x000fea0003800000 */
.L_x_29926:
        /* <DEDUP_REMOVED lines=18> */
.L_x_29938:
[----:B------:R-:W-:Y:S02]  /*dbe0*/  IMAD.MOV.U32 R138, RZ, RZ, R200 ;  /* 0x000000ffff8a7224 */ /* 0x000fe400078e00c8 */
.L_x_29939:
[----:B------:R-:W-:Y:S05]  /*dbf0*/  BSYNC B1 ;  /* 0x0000000000017941 */ /* 0x000fea0003800000 */
.L_x_29937:
        /* <DEDUP_REMOVED lines=16> */
.L_x_29943:
[----:B------:R-:W-:Y:S05]  /*dd00*/  BSYNC B2 ;  /* 0x0000000000027941 */ /* 0x000fea0003800000 */
.L_x_29942:
        /* <DEDUP_REMOVED lines=42> */
.L_x_29941:
[----:B------:R-:W-:Y:S05]  /*dfb0*/  BSYNC B1 ;  /* 0x0000000000017941 */ /* 0x000fea0003800000 */
.L_x_29940:
        /* <DEDUP_REMOVED lines=12> */
.L_x_29936:
[----:B------:R-:W-:Y:S05]  /*e080*/  BSYNC B0 ;  /* 0x0000000000007941 */ /* 0x000fea0003800000 */
.L_x_29935:
        /* <DEDUP_REMOVED lines=18> */
.L_x_29947:
[----:B------:R-:W-:Y:S02]  /*e1b0*/  IMAD.MOV.U32 R140, RZ, RZ, R200 ;  /* 0x000000ffff8c7224 */ /* 0x000fe400078e00c8 */
.L_x_29948:
[----:B------:R-:W-:Y:S05]  /*e1c0*/  BSYNC B1 ;  /* 0x0000000000017941 */ /* 0x000fea0003800000 */
.L_x_29946:
        /* <DEDUP_REMOVED lines=16> */
.L_x_29952:
[----:B------:R-:W-:Y:S05]  /*e2d0*/  BSYNC B2 ;  /* 0x0000000000027941 */ /* 0x000fea0003800000 */
.L_x_29951:
        /* <DEDUP_REMOVED lines=42> */
.L_x_29950:
[----:B------:R-:W-:Y:S05]  /*e580*/  BSYNC B1 ;  /* 0x0000000000017941 */ /* 0x000fea0003800000 */
.L_x_29949:
        /* <DEDUP_REMOVED lines=12> */
.L_x_29945:
[----:B------:R-:W-:Y:S05]  /*e650*/  BSYNC B0 ;  /* 0x0000000000007941 */ /* 0x000fea0003800000 */
.L_x_29944:
        /* <DEDUP_REMOVED lines=18> */
.L_x_29956:
[----:B------:R-:W-:Y:S02]  /*e780*/  MOV R140, R200 ;  /* 0x000000c8008c7202 */ /* 0x000fe40000000f00 */
.L_x_29957:
[----:B------:R-:W-:Y:S05]  /*e790*/  BSYNC B1 ;  /* 0x0000000000017941 */ /* 0x000fea0003800000 */
.L_x_29955:
        /* <DEDUP_REMOVED lines=16> */
.L_x_29961:
[----:B------:R-:W-:Y:S05]  /*e8a0*/  BSYNC B2 ;  /* 0x0000000000027941 */ /* 0x000fea0003800000 */
.L_x_29960:
        /* <DEDUP_REMOVED lines=42> */
.L_x_29959:
[----:B------:R-:W-:Y:S05]  /*eb50*/  BSYNC B1 ;  /* 0x0000000000017941 */ /* 0x000fea0003800000 */
.L_x_29958:
        /* <DEDUP_REMOVED lines=12> */
.L_x_29954:
[----:B------:R-:W-:Y:S05]  /*ec20*/  BSYNC B0 ;  /* 0x0000000000007941 */ /* 0x000fea0003800000 */
.L_x_29953:
        /* <DEDUP_REMOVED lines=18> */
.L_x_29965:
[----:B------:R-:W-:Y:S02]  /*ed50*/  IMAD.MOV.U32 R142, RZ, RZ, R200 ;  /* 0x000000ffff8e7224 */ /* 0x000fe400078e00c8 */
.L_x_29966:
[----:B------:R-:W-:Y:S05]  /*ed60*/  BSYNC B1 ;  /* 0x0000000000017941 */ /* 0x000fea0003800000 */
.L_x_29964:
        /* <DEDUP_REMOVED lines=16> */
.L_x_29970:
[----:B------:R-:W-:Y:S05]  /*ee70*/  BSYNC B2 ;  /* 0x0000000000027941 */ /* 0x000fea0003800000 */
.L_x_29969:
        /* <DEDUP_REMOVED lines=42> */
.L_x_29968:
[----:B------:R-:W-:Y:S05]  /*f120*/  BSYNC B1 ;  /* 0x0000000000017941 */ /* 0x000fea0003800000 */
.L_x_29967:
        /* <DEDUP_REMOVED lines=12> */
.L_x_29963:
[----:B------:R-:W-:Y:S05]  /*f1f0*/  BSYNC B0 ;  /* 0x0000000000007941 */ /* 0x000fea0003800000 */
.L_x_29962:
        /* <DEDUP_REMOVED lines=18> */
.L_x_29974:
[----:B------:R-:W-:Y:S02]  /*f320*/  IMAD.MOV.U32 R142, RZ, RZ, R200 ;  /* 0x000000ffff8e7224 */ /* 0x000fe400078e00c8 */
.L_x_29975:
[----:B------:R-:W-:Y:S05]  /*f330*/  BSYNC B1 ;  /* 0x0000000000017941 */ /* 0x000fea0003800000 */
.L_x_29973:
        /* <DEDUP_REMOVED lines=16> */
.L_x_29979:
[----:B------:R-:W-:Y:S05]  /*f440*/  BSYNC B2 ;  /* 0x0000000000027941 */ /* 0x000fea0003800000 */
.L_x_29978:
        /* <DEDUP_REMOVED lines=42> */
.L_x_29977:
[----:B------:R-:W-:Y:S05]  /*f6f0*/  BSYNC B1 ;  /* 0x0000000000017941 */ /* 0x000fea0003800000 */
.L_x_29976:
        /* <DEDUP_REMOVED lines=12> */
.L_x_29972:
[----:B------:R-:W-:Y:S05]  /*f7c0*/  BSYNC B0 ;  /* 0x0000000000007941 */ /* 0x000fea0003800000 */
.L_x_29971:
        /* <DEDUP_REMOVED lines=18> */
.L_x_29983:
[----:B------:R-:W-:Y:S02]  /*f8f0*/  MOV R181, R200 ;  /* 0x000000c800b57202 */ /* 0x000fe40000000f00 */
.L_x_29984:
[----:B------:R-:W-:Y:S05]  /*f900*/  BSYNC B1 ;  /* 0x0000000000017941 */ /* 0x000fea0003800000 */
.L_x_29982:
        /* <DEDUP_REMOVED lines=16> */
.L_x_29988:
[----:B------:R-:W-:Y:S05]  /*fa10*/  BSYNC B2 ;  /* 0x0000000000027941 */ /* 0x000fea0003800000 */
.L_x_29987:
        /* <DEDUP_REMOVED lines=42> */
.L_x_29986:
[----:B------:R-:W-:Y:S05]  /*fcc0*/  BSYNC B1 ;  /* 0x0000000000017941 */ /* 0x000fea0003800000 */
.L_x_29985:
        /* <DEDUP_REMOVED lines=12> */
.L_x_29981:
[----:B------:R-:W-:Y:S05]  /*fd90*/  BSYNC B0 ;  /* 0x0000000000007941 */ /* 0x000fea0003800000 */
.L_x_29980:
        /* <DEDUP_REMOVED lines=29> */
.L_x_29990:
[----:B------:R-:W-:Y:S05]  /*ff70*/  BSYNC B0 ;  /* 0x0000000000007941 */ /* 0x000fea0003800000 */
.L_x_29989:
        /* <DEDUP_REMOVED lines=22> */
.L_x_29994:
[----:B------:R-:W-:Y:S02]  /*100e0*/  IMAD.MOV.U32 R178, RZ, RZ, R200 ;  /* 0x000000ffffb27224 */ /* 0x000fe400078e00c8 */
.L_x_29995:
[----:B------:R-:W-:Y:S05]  /*100f0*/  BSYNC B1 ;  /* 0x0000000000017941 */ /* 0x000fea0003800000 */
.L_x_29993:
        /* <DEDUP_REMOVED lines=16> */
.L_x_29999:
[----:B------:R-:W-:Y:S05]  /*10200*/  BSYNC B2 ;  /* 0x0000000000027941 */ /* 0x000fea0003800000 */
.L_x_29998:
        /* <DEDUP_REMOVED lines=43> */
.L_x_29997:
[----:B------:R-:W-:Y:S05]  /*104c0*/  BSYNC B1 ;  /* 0x0000000000017941 */ /* 0x000fea0003800000 */
.L_x_29996:
        /* <DEDUP_REMOVED lines=12> */
.L_x_29992:
[----:B0-----:R-:W-:Y:S05]  /*10590*/  BSYNC B0 ;  /* 0x0000000000007941 */ /* 0x001fea0003800000 */
.L_x_29991:
        /* <DEDUP_REMOVED lines=18> */
.L_x_30003:
[----:B------:R-:W-:Y:S02]  /*106c0*/  MOV R180, R200 ;  /* 0x000000c800b47202 */ /* 0x000fe40000000f00 */
.L_x_30004:
[----:B------:R-:W-:Y:S05]  /*106d0*/  BSYNC B1 ;  /* 0x0000000000017941 */ /* 0x000fea0003800000 */
.L_x_30002:
        /* <DEDUP_REMOVED lines=16> */
.L_x_30008:
[----:B------:R-:W-:Y:S05]  /*107e0*/  BSYNC B2 ;  /* 0x0000000000027941 */ /* 0x000fea0003800000 */
.L_x_30007:
        /* <DEDUP_REMOVED lines=43> */
.L_x_30006:
[----:B------:R-:W-:Y:S05]  /*10aa0*/  BSYNC B1 ;  /* 0x0000000000017941 */ /* 0x000fea0003800000 */
.L_x_30005:
        /* <DEDUP_REMOVED lines=12> */
.L_x_30001:
[----:B------:R-:W-:Y:S05]  /*10b70*/  BSYNC B0 ;  /* 0x0000000000007941 */ /* 0x000fea0003800000 */
.L_x_30000:
        /* <DEDUP_REMOVED lines=18> */
.L_x_30012:
[----:B------:R-:W-:Y:S02]  /*10ca0*/  IMAD.MOV.U32 R180, RZ, RZ, R200 ;  /* 0x000000ffffb47224 */ /* 0x000fe400078e00c8 */
.L_x_30013:
[----:B------:R-:W-:Y:S05]  /*10cb0*/  BSYNC B1 ;  /* 0x0000000000017941 */ /* 0x000fea0003800000 */
.L_x_30011:
        /* <DEDUP_REMOVED lines=16> */
.L_x_30017:
[----:B------:R-:W-:Y:S05]  /*10dc0*/  BSYNC B2 ;  /* 0x0000000000027941 */ /* 0x000fea0003800000 */
.L_x_30016:
        /* <DEDUP_REMOVED lines=41> */
[----:B------:R-:W-:Y:S01]  /*11060*/  IMAD.MOV.U32 R140, RZ, RZ, RZ ;  /* 0x000000ffff8c7224 */ /* 0x000fe200078e00ff */
[----:B------:R-:W-:Y:S02]  /*11070*/  LOP3.LUT R184, R205, R184, R174, 0x96, !PT ;  /* 0x000000b8cdb87212 */ /* 0x000fe400078e96ae */
.L_x_30015:
[----:B------:R-:W-:Y:S05]  /*11080*/  BSYNC B1 ;  /* 0x0000000000017941 */ /* 0x000fea0003800000 */
.L_x_30014:
        /* <DEDUP_REMOVED lines=12> */
.L_x_30010:
[----:B------:R-:W-:Y:S05]  /*11150*/  BSYNC B0 ;  /* 0x0000000000007941 */ /* 0x000fea0003800000 */
.L_x_30009:
        /* <DEDUP_REMOVED lines=18> */
.L_x_30021:
[----:B------:R-:W-:Y:S02]  /*11280*/  IMAD.MOV.U32 R182, RZ, RZ, R200 ;  /* 0x000000ffffb67224 */ /* 0x000fe400078e00c8 */
.L_x_30022:
[----:B------:R-:W-:Y:S05]  /*11290*/  BSYNC B1 ;  /* 0x0000000000017941 */ /* 0x000fea0003800000 */
.L_x_30020:
        /* <DEDUP_REMOVED lines=16> */
.L_x_30026:
[----:B------:R-:W-:Y:S05]  /*113a0*/  BSYNC B2 ;  /* 0x0000000000027941 */ /* 0x000fea0003800000 */
.L_x_30025:
        /* <DEDUP_REMOVED lines=43> */
.L_x_30024:
[----:B------:R-:W-:Y:S05]  /*11660*/  BSYNC B1 ;  /* 0x0000000000017941 */ /* 0x000fea0003800000 */
.L_x_30023:
        /* <DEDUP_REMOVED lines=12> */
.L_x_30019:
[----:B------:R-:W-:Y:S05]  /*11730*/  BSYNC B0 ;  /* 0x0000000000007941 */ /* 0x000fea0003800000 */
.L_x_30018:
        /* <DEDUP_REMOVED lines=18> */
.L_x_30030:
[----:B------:R-:W-:Y:S02]  /*11860*/  MOV R182, R200 ;  /* 0x000000c800b67202 */ /* 0x000fe40000000f00 */
.L_x_30031:
[----:B------:R-:W-:Y:S05]  /*11870*/  BSYNC B1 ;  /* 0x0000000000017941 */ /* 0x000fea0003800000 */
.L_x_30029:
        /* <DEDUP_REMOVED lines=16> */
.L_x_30035:
[----:B------:R-:W-:Y:S05]  /*11980*/  BSYNC B2 ;  /* 0x0000000000027941 */ /* 0x000fea0003800000 */
.L_x_30034:
        /* <DEDUP_REMOVED lines=43> */
.L_x_30033:
[----:B------:R-:W-:Y:S05]  /*11c40*/  BSYNC B1 ;  /* 0x0000000000017941 */ /* 0x000fea0003800000 */
.L_x_30032:
        /* <DEDUP_REMOVED lines=12> */
.L_x_30028:
[----:B------:R-:W-:Y:S05]  /*11d10*/  BSYNC B0 ;  /* 0x0000000000007941 */ /* 0x000fea0003800000 */
.L_x_30027:
        /* <DEDUP_REMOVED lines=18> */
.L_x_30039:
[----:B------:R-:W-:Y:S02]  /*11e40*/  IMAD.MOV.U32 R196, RZ, RZ, R200 ;  /* 0x000000ffffc47224 */ /* 0x000fe400078e00c8 */
.L_x_30040:
[----:B------:R-:W-:Y:S05]  /*11e50*/  BSYNC B1 ;  /* 0x0000000000017941 */ /* 0x000fea0003800000 */
.L_x_30038:
        /* <DEDUP_REMOVED lines=16> */
.L_x_30044:
[----:B------:R-:W-:Y:S05]  /*11f60*/  BSYNC B2 ;  /* 0x0000000000027941 */ /* 0x000fea0003800000 */
.L_x_30043:
        /* <DEDUP_REMOVED lines=43> */
.L_x_30042:
[----:B------:R-:W-:Y:S05]  /*12220*/  BSYNC B1 ;  /* 0x0000000000017941 */ /* 0x000fea0003800000 */
.L_x_30041:
[----:B------:R-:W0:Y:S01]  /*12230*/  I2F.U32 R141, R196 ;  /* 0x000000c4008d7306 */ /* 0x000e220000201000 */
[----:B------:R-:W-:Y:S01]  /*12240*/  HADD2.F32 R178, -RZ, R94.H1_H1 ;  /* 0x3000005effb27230 */ /* 0x000fe20000004100 */
[----:B------:R-:W-:-:S04]  /*12250*/  IMAD.MOV.U32 R142, RZ, RZ, 0x2f800000 ;  /* 0x2f800000ff8e7424 */ /* 0x000fc800078e00ff */
[----:B------:R-:W-:Y:S02]  /*12260*/  FMUL.FTZ R178, R178, c[0x0][0x1ec] ;  /* 0x00007b00b2b27a20 */ /* 0x000fe40000410000 */
[----:B0-----:R-:W-:Y:S02]  /*12270*/  FFMA.FTZ R141, R141, R142, 1.1641532182693481445e-10 ;  /* 0x2f0000008d8d7423 */ /* 0x001fe4000001008e */
[----:B------:R-:W-:Y:S01]  /*12280*/  FMUL.FTZ R142, R178, c[0x0][0x1e8] ;  /* 0x00007a00b28e7a20 */ /* 0x000fe20000410000 */
[----:B------:R-:W-:Y:S02]  /*12290*/  HADD2.F32 R178, -RZ, R38.H1_H1 ;  /* 0x30000026ffb27230 */ /* 0x000fe40000004100 */
[----:B------:R-:W-:-:S04]  /*122a0*/  FSETP.GTU.FTZ.AND P1, PT, R141, c[0x0][0x1e4], PT ;  /* 0x000079008d007a0b */ /* 0x000fc80003f3c000 */
[----:B------:R-:W-:Y:S02]  /*122b0*/  FSEL R141, R142, RZ, !P1 ;  /* 0x000000ff8e8d7208 */ /* 0x000fe40004800000 */
[----:B------:R-:W-:-:S03]  /*122c0*/  SEL R142, RZ, 0x1, P1 ;  /* 0x00000001ff8e7807 */ /* 0x000fc60000800000 */
[----:B------:R-:W-:Y:S01]  /*122d0*/  FMUL.FTZ R141, R141, R178 ;  /* 0x000000b28d8d7220 */ /* 0x000fe20000410000 */
[----:B------:R-:W-:-:S03]  /*122e0*/  PRMT R196, R142, 0x7610, R196 ;  /* 0x000076108ec47816 */ /* 0x000fc600000000c4 */
[----:B------:R-:W-:Y:S02]  /*122f0*/  @P0 FADD.FTZ R141, R89, R141 ;  /* 0x0000008d598d0221 */ /* 0x000fe40000010000 */
.L_x_30037:
[----:B------:R-:W-:Y:S05]  /*12300*/  BSYNC B0 ;  /* 0x0000000000007941 */ /* 0x000fea0003800000 */
.L_x_30036:
        /* <DEDUP_REMOVED lines=18> */
.L_x_30048:
[----:B------:R-:W-:Y:S02]  /*12430*/  IMAD.MOV.U32 R197, RZ, RZ, R200 ;  /* 0x000000ffffc57224 */ /* 0x000fe400078e00c8 */
.L_x_30049:
[----:B------:R-:W-:Y:S05]  /*12440*/  BSYNC B1 ;  /* 0x0000000000017941 */ /* 0x000fea0003800000 */
.L_x_30047:
        /* <DEDUP_REMOVED lines=16> */
.L_x_30053:
[----:B------:R-:W-:Y:S05]  /*12550*/  BSYNC B2 ;  /* 0x0000000000027941 */ /* 0x000fea0003800000 */
.L_x_30052:
        /* <DEDUP_REMOVED lines=44> */
.L_x_30051:
[----:B------:R-:W-:Y:S05]  /*12820*/  BSYNC B1 ;  /* 0x0000000000017941 */ /* 0x000fea0003800000 */
.L_x_30050:
[----:B------:R-:W0:Y:S01]  /*12830*/  I2F.U32 R142, R197 ;  /* 0x000000c5008e7306 */ /* 0x000e220000201000 */
[----:B------:R-:W-:Y:S01]  /*12840*/  HADD2.F32 R179, -RZ, R95.H0_H0 ;  /* 0x2000005fffb37230 */ /* 0x000fe20000004100 */
[----:B------:R-:W-:-:S04]  /*12850*/  IMAD.MOV.U32 R143, RZ, RZ, 0x2f800000 ;  /* 0x2f800000ff8f7424 */ /* 0x000fc800078e00ff */
[----:B------:R-:W-:Y:S02]  /*12860*/  FMUL.FTZ R179, R179, c[0x0][0x1ec] ;  /* 0x00007b00b3b37a20 */ /* 0x000fe40000410000 */
[----:B0-----:R-:W-:Y:S02]  /*12870*/  FFMA.FTZ R142, R142, R143, 1.1641532182693481445e-10 ;  /* 0x2f0000008e8e7423 */ /* 0x001fe4000001008f */
[----:B------:R-:W-:Y:S01]  /*12880*/  FMUL.FTZ R143, R179, c[0x0][0x1e8] ;  /* 0x00007a00b38f7a20 */ /* 0x000fe20000410000 */
[----:B------:R-:W-:Y:S02]  /*12890*/  HADD2.F32 R179, -RZ, R39.H0_H0 ;  /* 0x20000027ffb37230 */ /* 0x000fe40000004100 */
[----:B------:R-:W-:-:S04]  /*128a0*/  FSETP.GTU.FTZ.AND P1, PT, R142, c[0x0][0x1e4], PT ;  /* 0x000079008e007a0b */ /* 0x000fc80003f3c000 */
[----:B------:R-:W-:Y:S02]  /*128b0*/  FSEL R142, R143, RZ, !P1 ;  /* 0x000000ff8f8e7208 */ /* 0x000fe40004800000 */
[----:B------:R-:W-:-:S03]  /*128c0*/  SEL R143, RZ, 0x1, P1 ;  /* 0x00000001ff8f7807 */ /* 0x000fc60000800000 */
[----:B------:R-:W-:Y:S01]  /*128d0*/  FMUL.FTZ R142, R142, R179 ;  /* 0x000000b38e8e7220 */ /* 0x000fe20000410000 */
[----:B------:R-:W-:-:S03]  /*128e0*/  PRMT R197, R143, 0x7610, R197 ;  /* 0x000076108fc57816 */ /* 0x000fc600000000c5 */
[----:B------:R-:W-:Y:S02]  /*128f0*/  @P0 FADD.FTZ R142, R90, R142 ;  /* 0x0000008e5a8e0221 */ /* 0x000fe40000010000 */
.L_x_30046:
[----:B------:R-:W-:Y:S05]  /*12900*/  BSYNC B0 ;  /* 0x0000000000007941 */ /* 0x000fea0003800000 */
.L_x_30045:
        /* <DEDUP_REMOVED lines=18> */
.L_x_30057:
[----:B------:R-:W-:Y:S02]  /*12a30*/  IMAD.MOV.U32 R202, RZ, RZ, R200 ;  /* 0x000000ffffca7224 */ /* 0x000fe400078e00c8 */
.L_x_30058:
[----:B------:R-:W-:Y:S05]  /*12a40*/  BSYNC B1 ;  /* 0x0000000000017941 */ /* 0x000fea0003800000 */
.L_x_30056:
        /* <DEDUP_REMOVED lines=16> */
.L_x_30062:
[----:B------:R-:W-:Y:S05]  /*12b50*/  BSYNC B2 ;  /* 0x0000000000027941 */ /* 0x000fea0003800000 */
.L_x_30061:
        /* <DEDUP_REMOVED lines=44> */
.L_x_30060:
[----:B------:R-:W-:Y:S05]  /*12e20*/  BSYNC B1 ;  /* 0x0000000000017941 */ /* 0x000fea0003800000 */
.L_x_30059:
[----:B------:R-:W0:Y:S01]  /*12e30*/  I2F.U32 R143, R202 ;  /* 0x000000ca008f7306 */ /* 0x000e220000201000 */
[----:B------:R-:W-:Y:S01]  /*12e40*/  HADD2.F32 R179, -RZ, R95.H1_H1 ;  /* 0x3000005fffb37230 */ /* 0x000fe20000004100 */
[----:B------:R-:W-:Y:S01]  /*12e50*/  IMAD.MOV.U32 R178, RZ, RZ, 0x2f800000 ;  /* 0x2f800000ffb27424 */ /* 0x000fe200078e00ff */
[----:B------:R-:W-:-:S03]  /*12e60*/  HADD2.F32 R180, -RZ, R39.H1_H1 ;  /* 0x30000027ffb47230 */ /* 0x000fc60000004100 */
        /* <DEDUP_REMOVED lines=9> */
.L_x_30055:
[----:B------:R-:W-:Y:S05]  /*12f00*/  BSYNC B0 ;  /* 0x0000000000007941 */ /* 0x000fea0003800000 */
.L_x_30054:
        /* <DEDUP_REMOVED lines=73> */
.L_x_30064:
[----:B------:R-:W-:Y:S05]  /*133a0*/  BSYNC B0 ;  /* 0x0000000000007941 */ /* 0x000fea0003800000 */
.L_x_30063:
[----:B------:R-:W-:Y:S01]  /*133b0*/  FADD.FTZ R201, R206, R143 ;  /* 0x0000008fcec97221 */ /* 0x000fe20000010000 */
[----:B------:R-:W-:Y:S05]  /*133c0*/  BRA.DIV ~URZ, `(.L_x_30065) ;  /* 0x000017e27f007947 */ /* 0x000fea000b800000 */
[----:B0-----:R0:W1:Y:S02]  /*133d0*/  SHFL.BFLY PT, R178, R201, 0x1, 0x1f ;  /* 0x0c201f00c9b27f89 */ /* 0x00106400000e0000 */
.L_x_30071:
        /* <DEDUP_REMOVED lines=116> */
.L_x_30072:
        /* <DEDUP_REMOVED lines=71> */
[C---:B------:R-:W-:Y:S01]  /*13f90*/  FMUL.FTZ R108, R201.reuse, R122 ;  /* 0x0000007ac96c7220 */ /* 0x040fe20000410000 */
[--C-:B------:R-:W-:Y:S01]  /*13fa0*/  HADD2.F32 R122, -RZ, R62.reuse.H0_H0 ;  /* 0x2000003eff7a7230 */ /* 0x100fe20000004100 */
[C---:B------:R-:W-:Y:S01]  /*13fb0*/  FMUL.FTZ R132, R201.reuse, R126 ;  /* 0x0000007ec9847220 */ /* 0x040fe20000410000 */
[----:B------:R-:W-:Y:S01]  /*13fc0*/  HADD2.F32 R126, -RZ, R61.H0_H0 ;  /* 0x2000003dff7e7230 */ /* 0x000fe20000004100 */
[C---:B------:R-:W-:Y:S01]  /*13fd0*/  FMUL.FTZ R110, R201.reuse, R135 ;  /* 0x00000087c96e7220 */ /* 0x040fe20000410000 */
[----:B------:R-:W-:Y:S01]  /*13fe0*/  HADD2.F32 R135, -RZ, R62.H1_H1 ;  /* 0x3000003eff877230 */ /* 0x000fe20000004100 */
[C---:B------:R-:W-:Y:S02]  /*13ff0*/  FMUL.FTZ R131, R201.reuse, R98 ;  /* 0x00000062c9837220 */ /* 0x040fe40000410000 */
[----:B------:R-:W-:-:S02]  /*14000*/  FMUL.FTZ R129, R201, R100 ;  /* 0x00000064c9817220 */ /* 0x000fc40000410000 */
[C---:B------:R-:W-:Y:S02]  /*14010*/  FMUL.FTZ R182, R201.reuse, R182 ;  /* 0x000000b6c9b67220 */ /* 0x040fe40000410000 */
[C---:B------:R-:W-:Y:S02]  /*14020*/  FMUL.FTZ R133, R201.reuse, R96 ;  /* 0x00000060c9857220 */ /* 0x040fe40000410000 */
[C---:B------:R-:W-:Y:S01]  /*14030*/  FMUL.FTZ R134, R201.reuse, R180 ;  /* 0x000000b4c9867220 */ /* 0x040fe20000410000 */
[--C-:B------:R-:W-:Y:S01]  /*14040*/  HADD2.F32 R180, -RZ, R60.reuse.H1_H1 ;  /* 0x3000003cffb47230 */ /* 0x100fe20000004100 */
[----:B------:R-:W-:Y:S01]  /*14050*/  FMUL.FTZ R96, R201, R137 ;  /* 0x00000089c9607220 */ /* 0x000fe20000410000 */
[----:B------:R-:W-:Y:S01]  /*14060*/  HADD2.F32 R137, -RZ, R60.H0_H0 ;  /* 0x2000003cff897230 */ /* 0x000fe20000004100 */
[----:B------:R-:W-:Y:S02]  /*14070*/  FFMA.FTZ R122, R129, R122, R22 ;  /* 0x0000007a817a7223 */ /* 0x000fe40000010016 */
[----:B------:R-:W-:Y:S01]  /*14080*/  FFMA.FTZ R126, R131, R126, R20 ;  /* 0x0000007e837e7223 */ /* 0x000fe20000010014 */
[----:B------:R-:W-:Y:S01]  /*14090*/  HADD2.F32 R131, -RZ, R61.H1_H1 ;  /* 0x3000003dff837230 */ /* 0x000fe20000004100 */
[----:B------:R-:W-:Y:S01]  /*140a0*/  FFMA.FTZ R129, R182, R135, R23 ;  /* 0x00000087b6817223 */ /* 0x000fe20000010017 */
[----:B------:R-:W-:Y:S01]  /*140b0*/  HADD2.F32 R182, -RZ, R59.H0_H0 ;  /* 0x2000003bffb67230 */ /* 0x000fe20000004100 */
[----:B------:R-:W-:-:S02]  /*140c0*/  FMUL.FTZ R136, R201, R178 ;  /* 0x000000b2c9887220 */ /* 0x000fc40000410000 */
[----:B------:R-:W-:Y:S02]  /*140d0*/  FFMA.FTZ R131, R134, R131, R21 ;  /* 0x0000008386837223 */ /* 0x000fe40000010015 */
[----:B------:R-:W-:Y:S01]  /*140e0*/  FFMA.FTZ R133, R133, R137, R18 ;  /* 0x0000008985857223 */ /* 0x000fe20000010012 */
[----:B------:R-:W-:Y:S01]  /*140f0*/  HADD2.F32 R137, -RZ, R59.H1_H1 ;  /* 0x3000003bff897230 */ /* 0x000fe20000004100 */
[----:B------:R-:W-:Y:S01]  /*14100*/  FFMA.FTZ R136, R136, R180, R19 ;  /* 0x000000b488887223 */ /* 0x000fe20000010013 */
[--C-:B------:R-:W-:Y:S01]  /*14110*/  HADD2.F32 R180, -RZ, R57.reuse.H0_H0 ;  /* 0x20000039ffb47230 */ /* 0x100fe20000004100 */
[----:B------:R-:W-:Y:S02]  /*14120*/  FMUL.FTZ R121, R201, R114 ;  /* 0x00000072c9797220 */ /* 0x000fe40000410000 */
[----:B------:R-:W-:Y:S01]  /*14130*/  FFMA.FTZ R134, R181, R182, R32 ;  /* 0x000000b6b5867223 */ /* 0x000fe20000010020 */
[----:B------:R-:W-:Y:S01]  /*14140*/  HADD2.F32 R182, -RZ, R58.H0_H0 ;  /* 0x2000003affb67230 */ /* 0x000fe20000004100 */
[C---:B------:R-:W-:Y:S01]  /*14150*/  FMUL.FTZ R141, R201.reuse, R106 ;  /* 0x0000006ac98d7220 */ /* 0x040fe20000410000 */
[----:B------:R-:W-:Y:S01]  /*14160*/  HADD2.F32 R181, -RZ, R57.H1_H1 ;  /* 0x30000039ffb57230 */ /* 0x000fe20000004100 */
[----:B------:R-:W-:-:S02]  /*14170*/  FMUL.FTZ R138, R201, R214 ;  /* 0x000000d6c98a7220 */ /* 0x000fc40000410000 */
[C---:B------:R-:W-:Y:S01]  /*14180*/  FMUL.FTZ R114, R201.reuse, R183 ;  /* 0x000000b7c9727220 */ /* 0x040fe20000410000 */
[----:B------:R-:W-:Y:S01]  /*14190*/  HADD2.F32 R183, -RZ, R58.H1_H1 ;  /* 0x3000003affb77230 */ /* 0x000fe20000004100 */
[C---:B------:R-:W-:Y:S02]  /*141a0*/  FMUL.FTZ R140, R201.reuse, R210 ;  /* 0x000000d2c98c7220 */ /* 0x040fe40000410000 */
[----:B------:R-:W-:Y:S02]  /*141b0*/  FMUL.FTZ R178, R201, R212 ;  /* 0x000000d4c9b27220 */ /* 0x000fe40000410000 */
[----:B------:R-:W-:Y:S02]  /*141c0*/  FFMA.FTZ R137, R138, R137, R33 ;  /* 0x000000898a897223 */ /* 0x000fe40000010021 */
[----:B------:R-:W-:Y:S01]  /*141d0*/  FFMA.FTZ R141, R141, R180, R28 ;  /* 0x000000b48d8d7223 */ /* 0x000fe2000001001c */
[----:B------:R-:W-:Y:S01]  /*141e0*/  HADD2.F32 R180, -RZ, R56.H1_H1 ;  /* 0x30000038ffb47230 */ /* 0x000fe20000004100 */
[----:B------:R-:W-:Y:S01]  /*141f0*/  FFMA.FTZ R138, R143, R182, R30 ;  /* 0x000000b68f8a7223 */ /* 0x000fe2000001001e */
[----:B------:R-:W-:Y:S01]  /*14200*/  HADD2.F32 R182, -RZ, R55.H0_H0 ;  /* 0x20000037ffb67230 */ /* 0x000fe20000004100 */
[----:B------:R-:W-:Y:S01]  /*14210*/  FFMA.FTZ R140, R140, R181, R29 ;  /* 0x000000b58c8c7223 */ /* 0x000fe2000001001d */
[----:B------:R-:W-:Y:S01]  /*14220*/  HADD2.F32 R181, -RZ, R54.H0_H0 ;  /* 0x20000036ffb57230 */ /* 0x000fe20000004100 */
[----:B------:R-:W-:-:S02]  /*14230*/  FMUL.FTZ R120, R201, R208 ;  /* 0x000000d0c9787220 */ /* 0x000fc40000410000 */
[----:B------:R-:W-:Y:S01]  /*14240*/  FFMA.FTZ R143, R178, R183, R31 ;  /* 0x000000b7b28f7223 */ /* 0x000fe2000001001f */
[----:B------:R-:W-:Y:S01]  /*14250*/  HADD2.F32 R178, -RZ, R56.H0_H0 ;  /* 0x20000038ffb27230 */ /* 0x000fe20000004100 */
[C---:B------:R-:W-:Y:S01]  /*14260*/  FMUL.FTZ R139, R201.reuse, R220 ;  /* 0x000000dcc98b7220 */ /* 0x040fe20000410000 */
[----:B------:R-:W-:Y:S01]  /*14270*/  HADD2.F32 R183, -RZ, R55.H1_H1 ;  /* 0x30000037ffb77230 */ /* 0x000fe20000004100 */
[----:B------:R-:W-:Y:S02]  /*14280*/  FMUL.FTZ R127, R201, R104 ;  /* 0x00000068c97f7220 */ /* 0x000fe40000410000 */
        /* <DEDUP_REMOVED lines=9> */
[----:B------:R-:W-:Y:S02]  /*14320*/  FMUL.FTZ R101, R201, R112 ;  /* 0x00000070c9657220 */ /* 0x000fe40000410000 */
        /* <DEDUP_REMOVED lines=22> */
[--C-:B------:R-:W-:Y:S01]  /*14490*/  HADD2.F32 R101, -RZ, R48.reuse.H1_H1 ;  /* 0x30000030ff657230 */ /* 0x100fe20000004100 */
[C---:B------:R-:W-:Y:S01]  /*144a0*/  FMUL.FTZ R105, R201.reuse, R232 ;  /* 0x000000e8c9697220 */ /* 0x040fe20000410000 */
[----:B------:R-:W-:Y:S01]  /*144b0*/  HADD2.F32 R100, -RZ, R48.H0_H0 ;  /* 0x20000030ff647230 */ /* 0x000fe20000004100 */
[C---:B------:R-:W-:Y:S02]  /*144c0*/  FMUL.FTZ R128, R201.reuse, R236 ;  /* 0x000000ecc9807220 */ /* 0x040fe40000410000 */
[----:B------:R-:W-:-:S02]  /*144d0*/  FMUL.FTZ R107, R201, R230 ;  /* 0x000000e6c96b7220 */ /* 0x000fc40000410000 */
[C---:B------:R-:W-:Y:S02]  /*144e0*/  FMUL.FTZ R98, R201.reuse, R109 ;  /* 0x0000006dc9627220 */ /* 0x040fe40000410000 */
[C---:B------:R-:W-:Y:S02]  /*144f0*/  FMUL.FTZ R109, R201.reuse, R111 ;  /* 0x0000006fc96d7220 */ /* 0x040fe40000410000 */
[----:B------:R-:W-:Y:S02]  /*14500*/  FMUL.FTZ R111, R201, R199 ;  /* 0x000000c7c96f7220 */ /* 0x000fe40000410000 */
[----:B------:R-:W-:Y:S02]  /*14510*/  IMAD R198, R198, c[0x0][0x168], RZ ;  /* 0x00005a00c6c67a24 */ /* 0x000fe400078e02ff */
[----:B------:R-:W-:Y:S01]  /*14520*/  FFMA.FTZ R132, R132, R182, R155 ;  /* 0x000000b684847223 */ /* 0x000fe2000001009b */
[----:B------:R-:W-:Y:S01]  /*14530*/  HADD2.F32 R182, -RZ, R47.H0_H0 ;  /* 0x2000002fffb67230 */ /* 0x000fe20000004100 */
[----:B------:R-:W-:Y:S01]  /*14540*/  FFMA.FTZ R183, R128, R183, R157 ;  /* 0x000000b780b77223 */ /* 0x000fe2000001009d */
[----:B------:R-:W-:Y:S01]  /*14550*/  SHF.R.S32.HI R135, RZ, 0x1f, R198 ;  /* 0x0000001fff877819 */ /* 0x000fe200000114c6 */
[----:B------:R-:W-:Y:S01]  /*14560*/  FFMA.FTZ R199, R105, R108, R154 ;  /* 0x0000006c69c77223 */ /* 0x000fe2000001009a */
[--C-:B------:R-:W-:Y:S01]  /*14570*/  HADD2.F32 R105, -RZ, R45.reuse.H1_H1 ;  /* 0x3000002dff697230 */ /* 0x100fe20000004100 */
[----:B------:R-:W-:Y:S01]  /*14580*/  FMUL.FTZ R117, R201, R250 ;  /* 0x000000fac9757220 */ /* 0x000fe20000410000 */
[----:B------:R-:W-:Y:S01]  /*14590*/  LEA.HI R135, R135, R198, RZ, 0x3 ;  /* 0x000000c687877211 */ /* 0x000fe200078f18ff */
[----:B------:R-:W-:Y:S01]  /*145a0*/  FFMA.FTZ R128, R107, R101, R152 ;  /* 0x000000656b807223 */ /* 0x000fe20000010098 */
[----:B------:R-:W-:Y:S01]  /*145b0*/  HADD2.F32 R101, -RZ, R45.H0_H0 ;  /* 0x2000002dff657230 */ /* 0x000fe20000004100 */
[C---:B------:R-:W-:Y:S01]  /*145c0*/  FMUL.FTZ R104, R201.reuse, R244 ;  /* 0x000000f4c9687220 */ /* 0x040fe20000410000 */
[----:B------:R-:W-:Y:S01]  /*145d0*/  HADD2.F32 R198, -RZ, R47.H1_H1 ;  /* 0x3000002fffc67230 */ /* 0x000fe20000004100 */
[C---:B------:R-:W-:Y:S01]  /*145e0*/  FMUL.FTZ R125, R201.reuse, R102 ;  /* 0x00000066c97d7220 */ /* 0x040fe20000410000 */
[--C-:B------:R-:W-:Y:S01]  /*145f0*/  HADD2.F32 R107, -RZ, R46.reuse.H0_H0 ;  /* 0x2000002eff6b7230 */ /* 0x100fe20000004100 */
[C---:B------:R-:W-:Y:S01]  /*14600*/  FMUL.FTZ R115, R201.reuse, R242 ;  /* 0x000000f2c9737220 */ /* 0x040fe20000410000 */
[----:B------:R-:W-:Y:S01]  /*14610*/  HADD2.F32 R108, -RZ, R46.H1_H1 ;  /* 0x3000002eff6c7230 */ /* 0x000fe20000004100 */
[----:B------:R-:W-:Y:S01]  /*14620*/  FMUL.FTZ R206, R201, R206 ;  /* 0x000000cec9ce7220 */ /* 0x000fe20000410000 */
[----:B------:R-:W-:Y:S01]  /*14630*/  LEA.HI.SX32 R135, R135, R0, 0x1d ;  /* 0x0000000087877211 */ /* 0x000fe200078feaff */
        /* <DEDUP_REMOVED lines=19> */
[----:B------:R-:W-:-:S02]  /*14770*/  FFMA.FTZ R125, R206, R125, R25 ;  /* 0x0000007dce7d7223 */ /* 0x000fc40000010019 */
[----:B------:R-:W-:Y:S01]  /*14780*/  FFMA.FTZ R114, R109, R101, R172 ;  /* 0x000000656d727223 */ /* 0x000fe200000100ac */
[----:B------:R-:W-:Y:S01]  /*14790*/  F2FP.PACK_AB R109, R131, R126 ;  /* 0x0000007e836d723e */ /* 0x000fe200000000ff */
[----:B------:R-:W-:Y:S01]  /*147a0*/  FFMA.FTZ R206, R112, R198, R167 ;  /* 0x000000c670ce7223 */ /* 0x000fe200000100a7 */
[----:B------:R-:W-:Y:S01]  /*147b0*/  HFMA2.MMA R131, -RZ, RZ, 0, 9.5367431640625e-07 ;  /* 0x00000010ff837435 */ /* 0x000fe200000001ff */
[----:B------:R-:W-:Y:S01]  /*147c0*/  FFMA.FTZ R112, R103, R100, R158 ;  /* 0x0000006467707223 */ /* 0x000fe2000001009e */
[----:B------:R-:W-:Y:S01]  /*147d0*/  HADD2.F32 R100, -RZ, R44.H1_H1 ;  /* 0x3000002cff647230 */ /* 0x000fe20000004100 */
[----:B------:R-:W-:Y:S01]  /*147e0*/  FFMA.FTZ R117, R113, R107, R164 ;  /* 0x0000006b71757223 */ /* 0x000fe200000100a4 */
[----:B------:R-:W-:Y:S01]  /*147f0*/  HADD2.F32 R103, -RZ, R42.H1_H1 ;  /* 0x3000002aff677230 */ /* 0x000fe20000004100 */
[----:B------:R-:W-:Y:S01]  /*14800*/  FFMA.FTZ R198, R106, R108, R165 ;  /* 0x0000006c6ac67223 */ /* 0x000fe200000100a5 */
[----:B------:R-:W-:Y:S01]  /*14810*/  F2FP.PACK_AB R108, R136, R133 ;  /* 0x00000085886c723e */ /* 0x000fe200000000ff */
[----:B------:R-:W-:Y:S01]  /*14820*/  FFMA.FTZ R113, R102, R100, R159 ;  /* 0x0000006466717223 */ /* 0x000fe2000001009f */
[--C-:B------:R-:W-:Y:S01]  /*14830*/  HADD2.F32 R102, -RZ, R41.reuse.H0_H0 ;  /* 0x20000029ff667230 */ /* 0x100fe20000004100 */
[----:B------:R-:W-:Y:S01]  /*14840*/  FFMA.FTZ R203, R110, R103, R173 ;  /* 0x000000676ecb7223 */ /* 0x000fe200000100ad */
[----:B------:R-:W-:Y:S01]  /*14850*/  HADD2.F32 R103, -RZ, R41.H1_H1 ;  /* 0x30000029ff677230 */ /* 0x000fe20000004100 */
[----:B------:R-:W-:Y:S01]  /*14860*/  FFMA.FTZ R207, R111, R104, R176 ;  /* 0x000000686fcf7223 */ /* 0x000fe200000100b0 */
[----:B------:R-:W-:Y:S01]  /*14870*/  F2FP.PACK_AB R111, R125, R116 ;  /* 0x000000747d6f723e */ /* 0x000fe200000000ff */
[--C-:B------:R-:W-:Y:S01]  /*14880*/  HADD2.F32 R100, -RZ, R40.reuse.H0_H0 ;  /* 0x20000028ff647230 */ /* 0x100fe20000004100 */
[----:B------:R-:W-:Y:S01]  /*14890*/  F2FP.PACK_AB R110, R129, R122 ;  /* 0x0000007a816e723e */ /* 0x000fe200000000ff */
[----:B------:R-:W-:Y:S01]  /*148a0*/  HADD2.F32 R101, -RZ, R40.H1_H1 ;  /* 0x30000028ff657230 */ /* 0x000fe20000004100 */
[----:B------:R-:W-:Y:S01]  /*148b0*/  IMAD.WIDE.U32 R104, R135, R131, c[0x0][0x208] ;  /* 0x0000820087687625 */ /* 0x000fe200078e0083 */
[----:B------:R-:W-:-:S02]  /*148c0*/  F2FP.PACK_AB R106, R123, R124 ;  /* 0x0000007c7b6a723e */ /* 0x000fc400000000ff */
[----:B------:R-:W-:Y:S01]  /*148d0*/  IADD3 R124, R135, 0x20, RZ ;  /* 0x00000020877c7810 */ /* 0x000fe20007ffe0ff */
[----:B------:R-:W-:Y:S01]  /*148e0*/  FFMA.FTZ R122, R97, R102, R170 ;  /* 0x00000066617a7223 */ /* 0x000fe200000100aa */
[----:B------:R0:W-:Y:S01]  /*148f0*/  STG.E.128 [R104.64], R108 ;  /* 0x0000006c68007986 */ /* 0x0001e2000c101d04 */
[----:B------:R-:W-:Y:S01]  /*14900*/  FFMA.FTZ R129, R98, R103, R171 ;  /* 0x0000006762817223 */ /* 0x000fe200000100ab */
[----:B------:R-:W-:Y:S01]  /*14910*/  F2FP.PACK_AB R98, R143, R138 ;  /* 0x0000008a8f62723e */ /* 0x000fe200000000ff */
[----:B------:R-:W-:Y:S01]  /*14920*/  FFMA.FTZ R116, R99, R100, R168 ;  /* 0x0000006463747223 */ /* 0x000fe200000100a8 */
[----:B------:R-:W-:Y:S01]  /*14930*/  F2FP.PACK_AB R99, R137, R134 ;  /* 0x000000868963723e */ /* 0x000fe200000000ff */
[----:B------:R-:W-:Y:S01]  /*14940*/  FFMA.FTZ R125, R96, R101, R169 ;  /* 0x00000065607d7223 */ /* 0x000fe200000100a9 */
[----:B------:R-:W-:Y:S02]  /*14950*/  F2FP.PACK_AB R96, R120, R127 ;  /* 0x0000007f7860723e */ /* 0x000fe400000000ff */
[----:B------:R-:W-:-:S02]  /*14960*/  F2FP.PACK_AB R101, R118, R121 ;  /* 0x000000797665723e */ /* 0x000fc400000000ff */
[C---:B------:R-:W-:Y:S02]  /*14970*/  IADD3 R120, R135.reuse, 0x60, RZ ;  /* 0x0000006087787810 */ /* 0x040fe40007ffe0ff */
[----:B------:R-:W-:Y:S02]  /*14980*/  IADD3 R118, R135, 0x80, RZ ;  /* 0x0000008087767810 */ /* 0x000fe40007ffe0ff */
[----:B------:R-:W-:Y:S01]  /*14990*/  F2FP.PACK_AB R97, R140, R141 ;  /* 0x0000008d8c61723e */ /* 0x000fe200000000ff */
[----:B------:R-:W-:Y:S01]  /*149a0*/  IMAD.WIDE.U32 R120, R120, R131, c[0x0][0x208] ;  /* 0x0000820078787625 */ /* 0x000fe200078e0083 */
[----:B------:R-:W-:Y:S02]  /*149b0*/  F2FP.PACK_AB R103, R142, R179 ;  /* 0x000000b38e67723e */ /* 0x000fe400000000ff */
[----:B0-----:R-:W-:Y:S02]  /*149c0*/  F2FP.PACK_AB R108, R113, R112 ;  /* 0x00000070716c723e */ /* 0x001fe400000000ff */
[----:B------:R-:W-:-:S02]  /*149d0*/  F2FP.PACK_AB R113, R129, R122 ;  /* 0x0000007a8171723e */ /* 0x000fc400000000ff */
[----:B------:R-:W-:Y:S02]  /*149e0*/  IADD3 R122, R135, 0x40, RZ ;  /* 0x00000040877a7810 */ /* 0x000fe40007ffe0ff */
[----:B------:R-:W-:Y:S01]  /*149f0*/  F2FP.PACK_AB R112, R125, R116 ;  /* 0x000000747d70723e */ /* 0x000fe200000000ff */
[----:B------:R-:W-:Y:S01]  /*14a00*/  IMAD.WIDE.U32 R124, R124, R131, c[0x0][0x208] ;  /* 0x000082007c7c7625 */ /* 0x000fe200078e0083 */
[----:B------:R-:W-:Y:S02]  /*14a10*/  IADD3 R116, R135, 0xa0, RZ ;  /* 0x000000a087747810 */ /* 0x000fe40007ffe0ff */
[----:B------:R-:W-:Y:S01]  /*14a20*/  F2FP.PACK_AB R102, R130, R139 ;  /* 0x0000008b8266723e */ /* 0x000fe200000000ff */
[----:B------:R-:W-:Y:S01]  /*14a30*/  IMAD.WIDE.U32 R122, R122, R131, c[0x0][0x208] ;  /* 0x000082007a7a7625 */ /* 0x000fe200078e0083 */
[----:B------:R-:W-:Y:S01]  /*14a40*/  F2FP.PACK_AB R100, R181, R178 ;  /* 0x000000b2b564723e */ /* 0x000fe200000000ff */
[----:B------:R0:W-:Y:S01]  /*14a50*/  STG.E.128 [R124.64], R96 ;  /* 0x000000607c007986 */ /* 0x0001e2000c101d04 */
[----:B------:R-:W-:-:S02]  /*14a60*/  F2FP.PACK_AB R107, R183, R132 ;  /* 0x00000084b76b723e */ /* 0x000fc400000000ff */
[----:B------:R-:W-:Y:S01]  /*14a70*/  F2FP.PACK_AB R105, R199, R180 ;  /* 0x000000b4c769723e */ /* 0x000fe200000000ff */
[----:B------:R0:W-:Y:S01]  /*14a80*/  STG.E.128 [R122.64], R100 ;  /* 0x000000647a007986 */ /* 0x0001e2000c101d04 */
[----:B------:R-:W-:Y:S01]  /*14a90*/  F2FP.PACK_AB R104, R128, R119 ;  /* 0x000000778068723e */ /* 0x000fe200000000ff */
[----:B------:R-:W-:Y:S01]  /*14aa0*/  IMAD.WIDE.U32 R118, R118, R131, c[0x0][0x208] ;  /* 0x0000820076767625 */ /* 0x000fe200078e0083 */
[----:B------:R-:W-:Y:S02]  /*14ab0*/  F2FP.PACK_AB R111, R206, R201 ;  /* 0x000000c9ce6f723e */ /* 0x000fe400000000ff */
[----:B------:R-:W-:Y:S01]  /*14ac0*/  F2FP.PACK_AB R110, R198, R117 ;  /* 0x00000075c66e723e */ /* 0x000fe200000000ff */
[----:B------:R-:W-:Y:S01]  /*14ad0*/  IMAD.WIDE.U32 R116, R116, R131, c[0x0][0x208] ;  /* 0x0000820074747625 */ /* 0x000fe200078e0083 */
[----:B------:R-:W-:Y:S01]  /*14ae0*/  F2FP.PACK_AB R109, R182, R115 ;  /* 0x00000073b66d723e */ /* 0x000fe200000000ff */
[----:B------:R0:W-:Y:S01]  /*14af0*/  STG.E.128 [R120.64], R104 ;  /* 0x0000006878007986 */ /* 0x0001e2000c101d04 */
[----:B------:R-:W-:-:S02]  /*14b00*/  F2FP.PACK_AB R115, R208, R207 ;  /* 0x000000cfd073723e */ /* 0x000fc400000000ff */
[----:B------:R-:W-:Y:S01]  /*14b10*/  F2FP.PACK_AB R114, R203, R114 ;  /* 0x00000072cb72723e */ /* 0x000fe200000000ff */
[----:B------:R0:W-:Y:S04]  /*14b20*/  STG.E.128 [R118.64], R108 ;  /* 0x0000006c76007986 */ /* 0x0001e8000c101d04 */
[----:B------:R0:W-:Y:S02]  /*14b30*/  STG.E.128 [R116.64], R112 ;  /* 0x0000007074007986 */ /* 0x0001e4000c101d04 */
.L_x_30068:
[----:B-1----:R-:W-:Y:S05]  /*14b40*/  BSYNC B0 ;  /* 0x0000000000007941 */ /* 0x002fea0003800000 */
.L_x_30067:
[----:B0-----:R-:W-:-:S04]  /*14b50*/  IMAD.MOV.U32 R97, RZ, RZ, c[0x0][0x160] ;  /* 0x00005800ff617624 */ /* 0x001fc800078e00ff */
[----:B------:R-:W-:-:S05]  /*14b60*/  IMAD R188, R97, 0x4, R188 ;  /* 0x0000000461bc7824 */ /* 0x000fca00078e02bc */
[----:B------:R-:W-:-:S13]  /*14b70*/  ISETP.GE.AND P0, PT, R188, c[0x0][0x164], PT ;  /* 0x00005900bc007a0c */ /* 0x000fda0003f06270 */
[----:B------:R-:W-:Y:S01]  /*14b80*/  @P0 CALL.REL.NOINC `(.L_x_30069) ;  /* 0x0000001000000944 */ /* 0x000fe20003c00000 */
[----:B------:R-:W-:Y:S05]  /*14b90*/  BRA `(.L_x_30070) ;  /* 0xfffebf4000007947 */ /* 0x000fea000383ffff */
.L_x_30069:
[----:B------:R-:W-:Y:S05]  /*14ba0*/  EXIT ;  /* 0x000000000000794d */ /* 0x000fea0003800000 */
.L_x_30065:
[----:B------:R-:W-:Y:S01]  /*14bb0*/  MOV R182, 0x1 ;  /* 0x0000000100b67802 */ /* 0x000fe20000000f00 */
[----:B0-----:R-:W-:Y:S01]  /*14bc0*/  IMAD.MOV.U32 R180, RZ, RZ, 0x1f ;  /* 0x0000001fffb47424 */ /* 0x001fe200078e00ff */
[----:B------:R-:W-:Y:S01]  /*14bd0*/  MOV R178, 0x14c00 ;  /* 0x00014c0000b27802 */ /* 0x000fe20000000f00 */
[----:B------:R-:W-:Y:S02]  /*14be0*/  IMAD.MOV.U32 R181, RZ, RZ, -0x1 ;  /* 0xffffffffffb57424 */ /* 0x000fe400078e00ff */
[----:B------:R-:W-:Y:S05]  /*14bf0*/  CALL.REL.NOINC `($__internal_111_$__cuda_sm70_shflsync_bfly_p) ;  /* 0x0000099000007944 */ /* 0x000fea0003c00000 */
[----:B-1----:R-:W-:Y:S01]  /*14c00*/  MOV R178, R182 ;  /* 0x000000b600b27202 */ /* 0x002fe20000000f00 */
[----:B0-----:R-:W-:Y:S05]  /*14c10*/  BRA `(.L_x_30071) ;  /* 0xffffe7c000007947 */ /* 0x001fea000383ffff */
.L_x_30066:
[----:B------:R-:W-:Y:S01]  /*14c20*/  IMAD.MOV.U32 R182, RZ, RZ, 0x2 ;  /* 0x00000002ffb67424 */ /* 0x000fe200078e00ff */
[----:B------:R-:W-:Y:S01]  /*14c30*/  MOV R181, 0xffffffff ;  /* 0xffffffff00b57802 */ /* 0x000fe20000000f00 */
[----:B------:R-:W-:Y:S01]  /*14c40*/  IMAD.MOV.U32 R180, RZ, RZ, 0x1f ;  /* 0x0000001fffb47424 */ /* 0x000fe200078e00ff */
[----:B------:R-:W-:Y:S02]  /*14c50*/  MOV R178, 0x14c70 ;  /* 0x00014c7000b27802 */ /* 0x000fe40000000f00 */
[----:B------:R-:W-:Y:S05]  /*14c60*/  CALL.REL.NOINC `($__internal_111_$__cuda_sm70_shflsync_bfly_p) ;  /* 0x0000092000007944 */ /* 0x000fea0003c00000 */
[----:B01----:R-:W-:Y:S01]  /*14c70*/  FADD.FTZ R201, R201, R182 ;  /* 0x000000b6c9c97221 */ /* 0x003fe20000010000 */
[----:B------:R-:W-:Y:S01]  /*14c80*/  MOV R181, 0xffffffff ;  /* 0xffffffff00b57802 */ /* 0x000fe20000000f00 */
[----:B------:R-:W-:Y:S01]  /*14c90*/  IMAD.MOV.U32 R182, RZ, RZ, 0x4 ;  /* 0x00000004ffb67424 */ /* 0x000fe200078e00ff */
[----:B------:R-:W-:Y:S01]  /*14ca0*/  MOV R178, 0x14cd0 ;  /* 0x00014cd000b27802 */ /* 0x000fe20000000f00 */
[----:B------:R-:W-:-:S02]  /*14cb0*/  IMAD.MOV.U32 R180, RZ, RZ, 0x1f ;  /* 0x0000001fffb47424 */ /* 0x000fc400078e00ff */
        /* <DEDUP_REMOVED lines=115> */
[----:B------:R-:W-:Y:S05]  /*153f0*/  CALL.REL.NOINC `($__internal_111_$__cuda_sm70_shflsync_bfly_p) ;  /* 0x0000019000007944 */ /* 0x000fea0003c00000 */
[----:B01----:R-:W-:Y:S01]  /*15400*/  FADD.FTZ R201, R201, R182 ;  /* 0x000000b6c9c97221 */ /* 0x003fe20000010000 */
[----:B------:R-:W-:Y:S01]  /*15410*/  MOV R181, 0xffffffff ;  /* 0xffffffff00b57802 */ /* 0x000fe20000000f00 */
[----:B------:R-:W-:Y:S01]  /*15420*/  IMAD.MOV.U32 R182, RZ, RZ, 0x2 ;  /* 0x00000002ffb67424 */ /* 0x000fe200078e00ff */
[----:B------:R-:W-:Y:S01]  /*15430*/  MOV R178, 0x15460 ;  /* 0x0001546000b27802 */ /* 0x000fe20000000f00 */
[----:B------:R-:W-:Y:S02]  /*15440*/  IMAD.MOV.U32 R180, RZ, RZ, 0x1f ;  /* 0x0000001fffb47424 */ /* 0x000fe400078e00ff */
        /* <DEDUP_REMOVED lines=19> */
[----:B01----:R-:W-:Y:S05]  /*15580*/  BRA `(.L_x_30072) ;  /* 0xffffe59000007947 */ /* 0x003fea000383ffff */
        .weak           $__internal_111_$__cuda_sm70_shflsync_bfly_p
        .type           $__internal_111_$__cuda_sm70_shflsync_bfly_p,@function
        .size           $__internal_111_$__cuda_sm70_shflsync_bfly_p,(.L_x_43171 - $__internal_111_$__cuda_sm70_shflsync_bfly_p)
$__internal_111_$__cuda_sm70_shflsync_bfly_p:
[----:B------:R-:W-:Y:S01]  /*15590*/  IMAD.MOV.U32 R179, RZ, RZ, 0x0 ;  /* 0x00000000ffb37424 */ /* 0x000fe200078e00ff */
[----:B------:R-:W-:Y:S04]  /*155a0*/  WARPSYNC R181 ;  /* 0x000000b500007348 */ /* 0x000fe80003800000 */
[----:B------:R0:W1:Y:S01]  /*155b0*/  SHFL.BFLY PT, R182, R201, R182, R180 ;  /* 0x0c0000b6c9b67389 */ /* 0x00006200000e00b4 */
[----:B------:R-:W-:Y:S05]  /*155c0*/  RET.REL.NODEC R178 `(_ZN10layer_norm13ln_fwd_kernelINS_13Kernel_traitsI6__halfS2_fS2_fjLj1536ELj1ELj4ELj1ELj16ENS_18Kernel_traits_baseILj1536ES2_S2_fS2_fjLj128EEEEELb1ELb1ELb1ELb1EEEvNS_9FwdParamsE) ;  /* 0xfffeaa30b2007950 */ /* 0x000fea0003c3ffff */
.L_x_30073:
        /* <DEDUP_REMOVED lines=11> */
.L_x_43171:


//--------------------- .text._ZN10layer_norm13ln_fwd_kernelINS_13Kernel_traitsIf6__halffS2_fjLj1536ELj1ELj4ELj1ELj16ENS_18Kernel_traits_baseILj1536EfS2_fS2_fjLj128EEEEELb0ELb0ELb0ELb0EEEvNS_9FwdParamsE --------------------------
	.section	.text._ZN10layer_norm13ln_fwd_kernelINS_13Kernel_traitsIf6__halffS2_fjLj1536ELj1ELj4ELj1ELj16ENS_18Kernel_traits_baseILj1536EfS2_fS2_fjLj128EEEEELb0ELb0ELb0ELb0EEEvNS_9FwdParamsE,"ax",@progbits
	.sectioninfo	@"SHI_REGISTERS=168"
	.align	128
        .global         _ZN10layer_norm13ln_fwd_kernelINS_13Kernel_traitsIf6__halffS2_fjLj1536ELj1ELj4ELj1ELj16ENS_18Kernel_traits_baseILj1536EfS2_fS2_fjLj128EEEEELb0ELb0ELb0ELb0EEEvNS_9FwdParamsE
        .type           _ZN10layer_norm13ln_fwd_kernelINS_13Kernel_traitsIf6__halffS2_fjLj1536ELj1ELj4ELj1ELj16ENS_18Kernel_traits_baseILj1536EfS2_fS2_fjLj128EEEEELb0ELb0ELb0ELb0EEEvNS_9FwdParamsE,@function
        .size           _ZN10layer_norm13ln_fwd_kernelINS_13Kernel_traitsIf6__halffS2_fjLj1536ELj1ELj4ELj1ELj16ENS_18Kernel_traits_baseILj1536EfS2_fS2_fjLj128EEEEELb0ELb0ELb0ELb0EEEvNS_9FwdParamsE,(.L_x_43172 - _ZN10layer_norm13ln_fwd_kernelINS_13Kernel_traitsIf6__halffS2_fjLj1536ELj1ELj4ELj1ELj16ENS_18Kernel_traits_baseILj1536EfS2_fS2_fjLj128EEEEELb0ELb0ELb0ELb0EEEvNS_9FwdParamsE)
        .other          _ZN10layer_norm13ln_fwd_kernelINS_13Kernel_traitsIf6__halffS2_fjLj1536ELj1ELj4ELj1ELj16ENS_18Kernel_traits_baseILj1536EfS2_fS2_fjLj128EEEEELb0ELb0ELb0ELb0EEEvNS_9FwdParamsE,@"STO_CUDA_ENTRY STV_DEFAULT"
_ZN10layer_norm13ln_fwd_kernelINS_13Kernel_traitsIf6__halffS2_fjLj1536ELj1ELj4ELj1ELj16ENS_18Kernel_traits_baseILj1536EfS2_fS2_fjLj128EEEEELb0ELb0ELb0ELb0EEEvNS_9FwdParamsE:
.text._ZN10layer_norm13ln_fwd_kernelINS_13Kernel_traitsIf6__halffS2_fjLj1536ELj1ELj4ELj1ELj16ENS_18Kernel_traits_baseILj1536EfS2_fS2_fjLj128EEEEELb0ELb0ELb0ELb0EEEvNS_9FwdParamsE:
        /* <DEDUP_REMOVED lines=36> */
.L_x_30075:
[----:B-1----:R-:W-:Y:S05]  /*0240*/  BSYNC B0 ;  /* 0x0000000000007941 */ /* 0x002fea0003800000 */
.L_x_30074:
        /* <DEDUP_REMOVED lines=17> */
.L_x_30077:
[----:B------:R-:W-:Y:S05]  /*0360*/  BSYNC B0 ;  /* 0x0000000000007941 */ /* 0x000fea0003800000 */
.L_x_30076:
        /* <DEDUP_REMOVED lines=17> */
.L_x_30079:
[----:B------:R-:W-:Y:S05]  /*0480*/  BSYNC B0 ;  /* 0x0000000000007941 */ /* 0x000fea0003800000 */
.L_x_30078:
        /* <DEDUP_REMOVED lines=17> */
.L_x_30081:
[----:B------:R-:W-:Y:S05]  /*05a0*/  BSYNC B0 ;  /* 0x0000000000007941 */ /* 0x000fea0003800000 */
.L_x_30080:
        /* <DEDUP_REMOVED lines=17> */
.L_x_30083:
[----:B------:R-:W-:Y:S05]  /*06c0*/  BSYNC B0 ;  /* 0x0000000000007941 */ /* 0x000fea0003800000 */
.L_x_30082:
        /* <DEDUP_REMOVED lines=20> */
.L_x_30085:
[----:B------:R-:W-:Y:S05]  /*0810*/  BSYNC B0 ;  /* 0x0000000000007941 */ /* 0x000fea0003800000 */
.L_x_30084:
[----:B------:R-:W-:-:S13]  /*0820*/  ISETP.GE.AND P1, PT, R2, c[0x0][0x164], PT ;  /* 0x0000590002007a0c */ /* 0x000fda0003f26270 */
[----:B------:R-:W-:Y:S05]  /*0830*/  @P1 EXIT ;  /* 0x000000000000194d */ /* 0x000fea0003800000 */
[----:B------:R-:W-:Y:S02]  /*0840*/  ULDC.U8 UR6, c[0x0][0x1f0] ;  /* 0x00007c0000067ab9 */ /* 0x000fe40000000000 */
.L_x_30113:
        /* <DEDUP_REMOVED lines=56> */
.L_x_30087:
[----:B------:R-:W-:Y:S05]  /*0bd0*/  BSYNC B0 ;  /* 0x0000000000007941 */ /* 0x000fea0003800000 */
.L_x_30086:
        /* <DEDUP_REMOVED lines=10> */
[----:B0-----:R0:W3:Y:S04]  /*0c80*/  @P1 LDG.E.128 R100, [R120.64] ;  /* 0x0000000478641981 */ /* 0x0010e8000c1e1d00 */
[----:B------:R0:W4:Y:S01]  /*0c90*/  @P1 LDG.E.128 R104, [R120.64+0x10] ;  /* 0x0000100478681981 */ /* 0x000122000c1e1d00 */
[----:B------:R-:W-:-:S04]  /*0ca0*/  ISETP.NE.U32.AND P1, PT, RZ, c[0x0][0x180], PT ;  /* 0x00006000ff007a0c */ /* 0x000fc80003f25070 */
[----:B------:R-:W-:Y:S01]  /*0cb0*/  ISETP.NE.AND.EX P1, PT, RZ, c[0x0][0x184], PT, P1 ;  /* 0x00006100ff007a0c */ /* 0x000fe20003f25310 */
[----:B--2---:R-:W-:Y:S02]  /*0cc0*/  HADD2.F32 R122, -RZ, R116.H0_H0 ;  /* 0x20000074ff7a7230 */ /* 0x004fe40000004100 */
[----:B------:R-:W-:Y:S02]  /*0cd0*/  HADD2.F32 R123, -RZ, R118.H0_H0 ;  /* 0x20000076ff7b7230 */ /* 0x000fe40000004100 */
[----:B------:R-:W-:Y:S02]  /*0ce0*/  HADD2.F32 R160, -RZ, R116.H1_H1 ;  /* 0x30000074ffa07230 */ /* 0x000fe40000004100 */
[--C-:B------:R-:W-:Y:S02]  /*0cf0*/  HADD2.F32 R162, -RZ, R117.reuse.H0_H0 ;  /* 0x20000075ffa27230 */ /* 0x100fe40000004100 */
[----:B------:R-:W-:Y:S02]  /*0d00*/  HADD2.F32 R164, -RZ, R117.H1_H1 ;  /* 0x30000075ffa47230 */ /* 0x000fe40000004100 */
[----:B------:R-:W-:-:S02]  /*0d10*/  HADD2.F32 R159, -RZ, R118.H1_H1 ;  /* 0x30000076ff9f7230 */ /* 0x000fc40000004100 */
        /* <DEDUP_REMOVED lines=23> */
.L_x_30089:
[----:B------:R-:W-:Y:S05]  /*0e90*/  BSYNC B0 ;  /* 0x0000000000007941 */ /* 0x000fea0003800000 */
.L_x_30088:
        /* <DEDUP_REMOVED lines=43> */
.L_x_30091:
[----:B------:R-:W-:Y:S05]  /*1150*/  BSYNC B0 ;  /* 0x0000000000007941 */ /* 0x000fea0003800000 */
.L_x_30090:
        /* <DEDUP_REMOVED lines=43> */
.L_x_30093:
[----:B------:R-:W-:Y:S05]  /*1410*/  BSYNC B0 ;  /* 0x0000000000007941 */ /* 0x000fea0003800000 */
.L_x_30092:
        /* <DEDUP_REMOVED lines=43> */
.L_x_30095:
[----:B------:R-:W-:Y:S05]  /*16d0*/  BSYNC B0 ;  /* 0x0000000000007941 */ /* 0x000fea0003800000 */
.L_x_30094:
        /* <DEDUP_REMOVED lines=12> */
[----:B------:R-:W-:-:S04]  /*17a0*/  LEA R160, P1, R158, c[0x0][0x188], 0x5 ;  /* 0x000062009ea07a11 */ /* 0x000fc800078228ff */
        /* <DEDUP_REMOVED lines=15> */
[----:B0-----:R-:W-:-:S02]  /*18a0*/  FMUL.FTZ R152, R163, R157 ;  /* 0x0000009da3987220 */ /* 0x001fc40000410000 */
        /* <DEDUP_REMOVED lines=13> */
.L_x_30097:
[----:B------:R-:W-:Y:S05]  /*1980*/  BSYNC B0 ;  /* 0x0000000000007941 */ /* 0x000fea0003800000 */
.L_x_30096:
        /* <DEDUP_REMOVED lines=57> */
.L_x_30114:
        /* <DEDUP_REMOVED lines=117> */
.L_x_30115:
        /* <DEDUP_REMOVED lines=49> */
.L_x_30101:
[----:B------:R-:W-:Y:S05]  /*2780*/  BSYNC B0 ;  /* 0x0000000000007941 */ /* 0x000fea0003800000 */
.L_x_30100:
        /* <DEDUP_REMOVED lines=35> */
.L_x_30103:
[----:B------:R-:W-:Y:S05]  /*29c0*/  BSYNC B0 ;  /* 0x0000000000007941 */ /* 0x000fea0003800000 */
.L_x_30102:
        /* <DEDUP_REMOVED lines=35> */
.L_x_30105:
[----:B------:R-:W-:Y:S05]  /*2c00*/  BSYNC B0 ;  /* 0x0000000000007941 */ /* 0x000fea0003800000 */
.L_x_30104:
        /* <DEDUP_REMOVED lines=35> */
.L_x_30107:
[----:B------:R-:W-:Y:S05]  /*2e40*/  BSYNC B0 ;  /* 0x0000000000007941 */ /* 0x000fea0003800000 */
.L_x_30106:
        /* <DEDUP_REMOVED lines=35> */
.L_x_30109:
[----:B------:R-:W-:Y:S05]  /*3080*/  BSYNC B0 ;  /* 0x0000000000007941 */ /* 0x000fea0003800000 */
.L_x_30108:
        /* <DEDUP_REMOVED lines=34> */
.L_x_30111:
[----:B------:R-:W-:Y:S05]  /*32b0*/  BSYNC B0 ;  /* 0x0000000000007941 */ /* 0x000fea0003800000 */
.L_x_30110:
[----:B0-----:R-:W-:-:S10]  /*32c0*/  HFMA2.MMA R157, -RZ, RZ, 0, 2.384185791015625e-07 ;  /* 0x00000004ff9d7435 */ /* 0x001fd400000001ff */
[----:B------:R-:W-:-:S05]  /*32d0*/  IMAD R2, R157, c[0x0][0x160], R2 ;  /* 0x000058009d027a24 */ /* 0x000fca00078e0202 */
[----:B------:R-:W-:-:S13]  /*32e0*/  ISETP.GE.AND P1, PT, R2, c[0x0][0x164], PT ;  /* 0x0000590002007a0c */ /* 0x000fda0003f26270 */
[----:B-----5:R-:W-:Y:S01]  /*32f0*/  @P1 CALL.REL.NOINC `(.L_x_30112) ;  /* 0x0000001000001944 */ /* 0x020fe20003c00000 */
[----:B------:R-:W-:Y:S05]  /*3300*/  BRA `(.L_x_30113) ;  /* 0xffffd54000007947 */ /* 0x000fea000383ffff */
.L_x_30112:
[----:B------:R-:W-:Y:S05]  /*3310*/  EXIT ;  /* 0x000000000000794d */ /* 0x000fea0003800000 */
.L_x_30098:
[----:B------:R-:W-:Y:S01]  /*3320*/  HFMA2.MMA R162, -RZ, RZ, 0, 5.9604644775390625e-08 ;  /* 0x00000001ffa27435 */ /* 0x000fe200000001ff */
[----:B0-----:R-:W-:Y:S02]  /*3330*/  MOV R161, R157 ;  /* 0x0000009d00a17202 */ /* 0x001fe40000000f00 */
[----:B------:R-:W-:Y:S02]  /*3340*/  MOV R163, 0x1f ;  /* 0x0000001f00a37802 */ /* 0x000fe40000000f00 */
[----:B------:R-:W-:Y:S02]  /*3350*/  MOV R160, 0xffffffff ;  /* 0xffffffff00a07802 */ /* 0x000fe40000000f00 */
[----:B------:R-:W-:Y:S02]  /*3360*/  MOV R158, 0x3380 ;  /* 0x00003380009e7802 */ /* 0x000fe40000000f00 */
[----:B-----5:R-:W-:Y:S05]  /*3370*/  CALL.REL.NOINC `($__internal_112_$__cuda_sm70_shflsync_bfly_p) ;  /* 0x000009b000007944 */ /* 0x020fea0003c00000 */
[----:B01----:R-:W-:Y:S05]  /*3380*/  BRA `(.L_x_30114) ;  /* 0xffffe99000007947 */ /* 0x003fea000383ffff */
.L_x_30099:
[----:B------:R-:W-:Y:S01]  /*3390*/  HFMA2.MMA R162, -RZ, RZ, 0, 1.1920928955078125e-07 ;  /* 0x00000002ffa27435 */ /* 0x000fe200000001ff */
[----:B------:R-:W-:Y:S02]  /*33a0*/  MOV R163, 0x1f ;  /* 0x0000001f00a37802 */ /* 0x000fe40000000f00 */
[----:B------:R-:W-:-:S02]  /*33b0*/  MOV R160, 0xffffffff ;  /* 0xffffffff00a07802 */ /* 0x000fc40000000f00 */
[----:B------:R-:W-:Y:S02]  /*33c0*/  MOV R158, 0x33e0 ;  /* 0x000033e0009e7802 */ /* 0x000fe40000000f00 */
[----:B0----5:R-:W-:Y:S05]  /*33d0*/  CALL.REL.NOINC `($__internal_112_$__cuda_sm70_shflsync_bfly_p) ;  /* 0x0000095000007944 */ /* 0x021fea0003c00000 */
[----:B0-----:R-:W-:Y:S01]  /*33e0*/  HFMA2.MMA R162, -RZ, RZ, 0, 2.384185791015625e-07 ;  /* 0x00000004ffa27435 */ /* 0x001fe200000001ff */
[----:B-1----:R-:W-:Y:S01]  /*33f0*/  FADD.FTZ R161, R161, R160 ;  /* 0x000000a0a1a17221 */ /* 0x002fe20000010000 */
[----:B------:R-:W-:Y:S02]  /*3400*/  MOV R163, 0x1f ;  /* 0x0000001f00a37802 */ /* 0x000fe40000000f00 */
[----:B------:R-:W-:Y:S02]  /*3410*/  MOV R160, 0xffffffff ;  /* 0xffffffff00a07802 */ /* 0x000fe40000000f00 */
[----:B------:R-:W-:Y:S02]  /*3420*/  MOV R158, 0x3440 ;  /* 0x00003440009e7802 */ /* 0x000fe40000000f00 */
[----:B------:R-:W-:Y:S05]  /*3430*/  CALL.REL.NOINC `($__internal_112_$__cuda_sm70_shflsync_bfly_p) ;  /* 0x000008f000007944 */ /* 0x000fea0003c00000 */
[----:B0-----:R-:W-:Y:S01]  /*3440*/  HFMA2.MMA R162, -RZ, RZ, 0, 4.76837158203125e-07 ;  /* 0x00000008ffa27435 */ /* 0x001fe200000001ff */
[----:B-1----:R-:W-:Y:S01]  /*3450*/  FADD.FTZ R161, R161, R160 ;  /* 0x000000a0a1a17221 */ /* 0x002fe20000010000 */
[----:B------:R-:W-:Y:S02]  /*3460*/  MOV R163, 0x1f ;  /* 0x0000001f00a37802 */ /* 0x000fe40000000f00 */
[----:B------:R-:W-:-:S02]  /*3470*/  MOV R160, 0xffffffff ;  /* 0xffffffff00a07802 */ /* 0x000fc40000000f00 */
[----:B------:R-:W-:Y:S02]  /*3480*/  MOV R158, 0x34a0 ;  /* 0x000034a0009e7802 */ /* 0x000fe40000000f00 */
[----:B------:R-:W-:Y:S05]  /*3490*/  CALL.REL.NOINC `($__internal_112_$__cuda_sm70_shflsync_bfly_p) ;  /* 0x0000089000007944 */ /* 0x000fea0003c00000 */
[----:B0-----:R-:W-:Y:S01]  /*34a0*/  HFMA2.MMA R162, -RZ, RZ, 0, 9.5367431640625e-07 ;  /* 0x00000010ffa27435 */ /* 0x001fe200000001ff */
[----:B-1----:R-:W-:Y:S01]  /*34b0*/  FADD.FTZ R161, R161, R160 ;  /* 0x000000a0a1a17221 */ /* 0x002fe20000010000 */
[----:B------:R-:W-:Y:S02]  /*34c0*/  MOV R163, 0x1f ;  /* 0x0000001f00a37802 */ /* 0x000fe40000000f00 */
[----:B------:R-:W-:Y:S02]  /*34d0*/  MOV R160, 0xffffffff ;  /* 0xffffffff00a07802 */ /* 0x000fe40000000f00 */
[----:B------:R-:W-:Y:S02]  /*34e0*/  MOV R158, 0x3500 ;  /* 0x00003500009e7802 */ /* 0x000fe40000000f00 */
[----:B------:R-:W-:Y:S05]  /*34f0*/  CALL.REL.NOINC `($__internal_112_$__cuda_sm70_shflsync_bfly_p) ;  /* 0x0000083000007944 */ /* 0x000fea0003c00000 */
        /* <DEDUP_REMOVED lines=103> */
[----:B------:R-:W-:Y:S05]  /*3b70*/  CALL.REL.NOINC `($__internal_112_$__cuda_sm70_shflsync_bfly_p) ;  /* 0x000001b000007944 */ /* 0x000fea0003c00000 */
[----:B0-----:R-:W-:Y:S01]  /*3b80*/  HFMA2.MMA R162, -RZ, RZ, 0, 1.1920928955078125e-07 ;  /* 0x00000002ffa27435 */ /* 0x001fe200000001ff */
[----:B-1----:R-:W-:Y:S01]  /*3b90*/  FADD.FTZ R161, R161, R160 ;  /* 0x000000a0a1a17221 */ /* 0x002fe20000010000 */
[----:B------:R-:W-:Y:S02]  /*3ba0*/  MOV R163, 0x1f ;  /* 0x0000001f00a37802 */ /* 0x000fe40000000f00 */
[----:B------:R-:W-:Y:S02]  /*3bb0*/  MOV R160, 0xffffffff ;  /* 0xffffffff00a07802 */ /* 0x000fe40000000f00 */
[----:B------:R-:W-:Y:S02]  /*3bc0*/  MOV R158, 0x3be0 ;  /* 0x00003be0009e7802 */ /* 0x000fe40000000f00 */
[----:B------:R-:W-:Y:S05]  /*3bd0*/  CALL.REL.NOINC `($__internal_112_$__cuda_sm70_shflsync_bfly_p) ;  /* 0x0000015000007944 */ /* 0x000fea0003c00000 */
[----:B0-----:R-:W-:Y:S01]  /*3be0*/  HFMA2.MMA R162, -RZ, RZ, 0, 2.384185791015625e-07 ;  /* 0x00000004ffa27435 */ /* 0x001fe200000001ff */
[----:B-1----:R-:W-:Y:S01]  /*3bf0*/  FADD.FTZ R161, R161, R160 ;  /* 0x000000a0a1a17221 */ /* 0x002fe20000010000 */
[----:B------:R-:W-:Y:S02]  /*3c00*/  MOV R163, 0x1f ;  /* 0x0000001f00a37802 */ /* 0x000fe40000000f00 */
[----:B------:R-:W-:-:S02]  /*3c10*/  MOV R160, 0xffffffff ;  /* 0xffffffff00a07802 */ /* 0x000fc40000000f00 */
[----:B------:R-:W-:Y:S02]  /*3c20*/  MOV R158, 0x3c40 ;  /* 0x00003c40009e7802 */ /* 0x000fe40000000f00 */
[----:B------:R-:W-:Y:S05]  /*3c30*/  CALL.REL.NOINC `($__internal_112_$__cuda_sm70_shflsync_bfly_p) ;  /* 0x000000f000007944 */ /* 0x000fea0003c00000 */
[----:B0-----:R-:W-:Y:S01]  /*3c40*/  HFMA2.MMA R162, -RZ, RZ, 0, 4.76837158203125e-07 ;  /* 0x00000008ffa27435 */ /* 0x001fe200000001ff */
[----:B-1----:R-:W-:Y:S01]  /*3c50*/  FADD.FTZ R161, R161, R160 ;  /* 0x000000a0a1a17221 */ /* 0x002fe20000010000 */
[----:B------:R-:W-:Y:S02]  /*3c60*/  MOV R163, 0x1f ;  /* 0x0000001f00a37802 */ /* 0x000fe40000000f00 */
[----:B------:R-:W-:Y:S02]  /*3c70*/  MOV R160, 0xffffffff ;  /* 0xffffffff00a07802 */ /* 0x000fe40000000f00 */
[----:B------:R-:W-:Y:S02]  /*3c80*/  MOV R158, 0x3ca0 ;  /* 0x00003ca0009e7802 */ /* 0x000fe40000000f00 */
[----:B------:R-:W-:Y:S05]  /*3c90*/  CALL.REL.NOINC `($__internal_112_$__cuda_sm70_shflsync_bfly_p) ;  /* 0x0000009000007944 */ /* 0x000fea0003c00000 */
[----:B-1----:R-:W-:Y:S01]  /*3ca0*/  FADD.FTZ R156, R161, R160 ;  /* 0x000000a0a19c7221 */ /* 0x002fe20000010000 */
[----:B0-----:R-:W-:Y:S01]  /*3cb0*/  HFMA2.MMA R162, -RZ, RZ, 0, 9.5367431640625e-07 ;  /* 0x00000010ffa27435 */ /* 0x001fe200000001ff */
[----:B------:R-:W-:Y:S02]  /*3cc0*/  MOV R163, 0x1f ;  /* 0x0000001f00a37802 */ /* 0x000fe40000000f00 */
[----:B------:R-:W-:-:S02]  /*3cd0*/  MOV R160, 0xffffffff ;  /* 0xffffffff00a07802 */ /* 0x000fc40000000f00 */
[----:B------:R-:W-:Y:S02]  /*3ce0*/  MOV R161, R156 ;  /* 0x0000009c00a17202 */ /* 0x000fe40000000f00 */
[----:B------:R-:W-:Y:S02]  /*3cf0*/  MOV R158, 0x3d10 ;  /* 0x00003d10009e7802 */ /* 0x000fe40000000f00 */
[----:B------:R-:W-:Y:S05]  /*3d00*/  CALL.REL.NOINC `($__internal_112_$__cuda_sm70_shflsync_bfly_p) ;  /* 0x0000002000007944 */ /* 0x000fea0003c00000 */
[----:B01----:R-:W-:Y:S01]  /*3d10*/  MOV R163, R160 ;  /* 0x000000a000a37202 */ /* 0x003fe20000000f00 */
[----:B------:R-:W-:Y:S05]  /*3d20*/  BRA `(.L_x_30115) ;  /* 0xffffe74000007947 */ /* 0x000fea000383ffff */
        .weak           $__internal_112_$__cuda_sm70_shflsync_bfly_p
        .type           $__internal_112_$__cuda_sm70_shflsync_bfly_p,@function
        .size           $__internal_112_$__cuda_sm70_shflsync_bfly_p,(.L_x_43172 - $__internal_112_$__cuda_sm70_shflsync_bfly_p)
$__internal_112_$__cuda_sm70_shflsync_bfly_p:
[----:B------:R-:W-:Y:S01]  /*3d30*/  HFMA2.MMA R159, -RZ, RZ, 0, 0 ;  /* 0x00000000ff9f7435 */ /* 0x000fe200000001ff */
[----:B------:R-:W-:Y:S04]  /*3d40*/  WARPSYNC R160 ;  /* 0x000000a000007348 */ /* 0x000fe80003800000 */
[----:B------:R0:W1:Y:S01]  /*3d50*/  SHFL.BFLY PT, R160, R161, R162, R163 ;  /* 0x0c0000a2a1a07389 */ /* 0x00006200000e00a3 */
[----:B------:R-:W-:Y:S05]  /*3d60*/  RET.REL.NODEC R158 `(_ZN10layer_norm13ln_fwd_kernelINS_13Kernel_traitsIf6__halffS2_fjLj1536ELj1ELj4ELj1ELj16ENS_18Kernel_traits_baseILj1536EfS2_fS2_fjLj128EEEEELb0ELb0ELb0ELb0EEEvNS_9FwdParamsE) ;  /* 0xffffc2909e007950 */ /* 0x000fea0003c3ffff */
.L_x_30116:
        /* <DEDUP_REMOVED lines=9> */
.L_x_43172:


//--------------------- .text._ZN10layer_norm13ln_fwd_kernelINS_13Kernel_traitsIf6__halffS2_fjLj1536ELj1ELj4ELj1ELj16ENS_18Kernel_traits_baseILj1536EfS2_fS2_fjLj128EEEEELb0ELb0ELb0ELb1EEEvNS_9FwdParamsE --------------------------
	.section	.text._ZN10layer_norm13ln_fwd_kernelINS_13Kernel_traitsIf6__halffS2_fjLj1536ELj1ELj4ELj1ELj16ENS_18Kernel_traits_baseILj1536EfS2_fS2_fjLj128EEEEELb0ELb0ELb0ELb1EEEvNS_9FwdParamsE,"ax",@progbits
	.sectioninfo	@"SHI_REGISTERS=182"
	.align	128
        .global         _ZN10layer_norm13ln_fwd_kernelINS_13Kernel_traitsIf6__halffS2_fjLj1536ELj1ELj4ELj1ELj16ENS_18Kernel_traits_baseILj1536EfS2_fS2_fjLj128EEEEELb0ELb0ELb0ELb1EEEvNS_9FwdParamsE
        .type           _ZN10layer_norm13ln_fwd_kernelINS_13Kernel_traitsIf6__halffS2_fjLj1536ELj1ELj4ELj1ELj16ENS_18Kernel_traits_baseILj1536EfS2_fS2_fjLj128EEEEELb0ELb0ELb0ELb1EEEvNS_9FwdParamsE,@function
        .size           _ZN10layer_norm13ln_fwd_kernelINS_13Kernel_traitsIf6__halffS2_fjLj1536ELj1ELj4ELj1ELj16ENS_18Kernel_traits_baseILj1536EfS2_fS2_fjLj128EEEEELb0ELb0ELb0ELb1EEEvNS_9FwdParamsE,(.L_x_43173 - _ZN10layer_norm13ln_fwd_kernelINS_13Kernel_traitsIf6__halffS2_fjLj1536ELj1ELj4ELj1ELj16ENS_18Kernel_traits_baseILj1536EfS2_fS2_fjLj128EEEEELb0ELb0ELb0ELb1EEEvNS_9FwdParamsE)
        .other          _ZN10layer_norm13ln_fwd_kernelINS_13Kernel_traitsIf6__halffS2_fjLj1536ELj1ELj4ELj1ELj16ENS_18Kernel_traits_baseILj1536EfS2_fS2_fjLj128EEEEELb0ELb0ELb0ELb1EEEvNS_9FwdParamsE,@"STO_CUDA_ENTRY STV_DEFAULT"
_ZN10layer_norm13ln_fwd_kernelINS_13Kernel_traitsIf6__halffS2_fjLj1536ELj1ELj4ELj1ELj16ENS_18Kernel_traits_baseILj1536EfS2_fS2_fjLj128EEEEELb0ELb0ELb0ELb1EEEvNS_9FwdParamsE:
.text._ZN10layer_norm13ln_fwd_kernelINS_13Kernel_traitsIf6__halffS2_fjLj1536ELj1ELj4ELj1ELj16ENS_18Kernel_traits_baseILj1536EfS2_fS2_fjLj128EEEEELb0ELb0ELb0ELb1EEEvNS_9FwdParamsE:
        /* <DEDUP_REMOVED lines=66> */
.L_x_30120:
        /* <DEDUP_REMOVED lines=23> */
[----:B------:R-:W-:Y:S01]  /*0590*/  IMAD.WIDE.U32 R116, R3, R151, c[0x0][0x188] ;  /* 0x0000620003747625 */ /* 0x000fe200078e0097 */
[----:B--2---:R-:W-:Y:S01]  /*05a0*/  @P1 HADD2.F32 R160, -RZ, R108.H0_H0 ;  /* 0x2000006cffa01230 */ /* 0x004fe20000004100 */
[----:B------:R-:W-:Y:S01]  /*05b0*/  ISETP.NE.AND.EX P1, PT, RZ, c[0x0][0x184], PT, P2 ;  /* 0x00006100ff007a0c */ /* 0x000fe20003f25320 */
[----:B---3--:R-:W-:-:S02]  /*05c0*/  HADD2.F32 R109, -RZ, R124.H0_H0 ;  /* 0x2000007cff6d7230 */ /* 0x008fc40000004100 */
[--C-:B------:R-:W-:Y:S02]  /*05d0*/  HADD2.F32 R111, -RZ, R125.reuse.H0_H0 ;  /* 0x2000007dff6f7230 */ /* 0x100fe40000004100 */
[----:B------:R-:W-:Y:S02]  /*05e0*/  HADD2.F32 R119, -RZ, R125.H1_H1 ;  /* 0x3000007dff777230 */ /* 0x000fe40000004100 */
[----:B------:R-:W-:Y:S02]  /*05f0*/  HADD2.F32 R115, -RZ, R124.H1_H1 ;  /* 0x3000007cff737230 */ /* 0x000fe40000004100 */
[----:B------:R-:W-:Y:S02]  /*0600*/  HADD2.F32 R125, -RZ, R127.H0_H0 ;  /* 0x2000007fff7d7230 */ /* 0x000fe40000004100 */
[--C-:B------:R-:W-:Y:S02]  /*0610*/  HADD2.F32 R121, -RZ, R126.reuse.H0_H0 ;  /* 0x2000007eff797230 */ /* 0x100fe40000004100 */
[----:B------:R-:W-:-:S02]  /*0620*/  HADD2.F32 R123, -RZ, R126.H1_H1 ;  /* 0x3000007eff7b7230 */ /* 0x000fc40000004100 */
[----:B------:R-:W-:Y:S01]  /*0630*/  HADD2.F32 R127, -RZ, R127.H1_H1 ;  /* 0x3000007fff7f7230 */ /* 0x000fe20000004100 */
[-C--:B------:R-:W-:Y:S02]  /*0640*/  FMUL.FTZ R108, R109, R160.reuse ;  /* 0x000000a06d6c7220 */ /* 0x080fe40000410000 */
[-C--:B------:R-:W-:Y:S02]  /*0650*/  FMUL.FTZ R109, R115, R160.reuse ;  /* 0x000000a0736d7220 */ /* 0x080fe40000410000 */
[-C--:B------:R-:W-:Y:S02]  /*0660*/  FMUL.FTZ R110, R111, R160.reuse ;  /* 0x000000a06f6e7220 */ /* 0x080fe40000410000 */
[-C--:B------:R-:W-:Y:S02]  /*0670*/  FMUL.FTZ R111, R119, R160.reuse ;  /* 0x000000a0776f7220 */ /* 0x080fe40000410000 */
[-C--:B0-----:R-:W-:Y:S02]  /*0680*/  FMUL.FTZ R112, R121, R160.reuse ;  /* 0x000000a079707220 */ /* 0x081fe40000410000 */
[----:B------:R-:W-:-:S02]  /*0690*/  FMUL.FTZ R113, R123, R160 ;  /* 0x000000a07b717220 */ /* 0x000fc40000410000 */
[-C--:B------:R-:W-:Y:S02]  /*06a0*/  FMUL.FTZ R114, R125, R160.reuse ;  /* 0x000000a07d727220 */ /* 0x080fe40000410000 */
[----:B------:R-:W-:Y:S02]  /*06b0*/  FMUL.FTZ R115, R127, R160 ;  /* 0x000000a07f737220 */ /* 0x000fe40000410000 */
[----:B----4-:R-:W-:Y:S02]  /*06c0*/  @P1 FADD.FTZ R108, R100, R108 ;  /* 0x0000006c646c1221 */ /* 0x010fe40000010000 */
[----:B------:R-:W-:Y:S02]  /*06d0*/  @P1 FADD.FTZ R109, R101, R109 ;  /* 0x0000006d656d1221 */ /* 0x000fe40000010000 */
[----:B------:R-:W-:Y:S02]  /*06e0*/  @P1 FADD.FTZ R110, R102, R110 ;  /* 0x0000006e666e1221 */ /* 0x000fe40000010000 */
[----:B------:R-:W-:-:S02]  /*06f0*/  @P1 FADD.FTZ R111, R103, R111 ;  /* 0x0000006f676f1221 */ /* 0x000fc40000010000 */
[----:B------:R-:W-:Y:S02]  /*0700*/  @P1 FADD.FTZ R112, R104, R112 ;  /* 0x0000007068701221 */ /* 0x000fe40000010000 */
[----:B------:R-:W-:Y:S02]  /*0710*/  @P1 FADD.FTZ R113, R105, R113 ;  /* 0x0000007169711221 */ /* 0x000fe40000010000 */
[----:B------:R-:W-:Y:S02]  /*0720*/  @P1 FADD.FTZ R114, R106, R114 ;  /* 0x000000726a721221 */ /* 0x000fe40000010000 */
[----:B------:R-:W-:Y:S02]  /*0730*/  @P1 FADD.FTZ R115, R107, R115 ;  /* 0x000000736b731221 */ /* 0x000fe40000010000 */
        /* <DEDUP_REMOVED lines=18> */
[--C-:B------:R-:W-:Y:S02]  /*0860*/  HADD2.F32 R123, -RZ, R141.reuse.H0_H0 ;  /* 0x2000008dff7b7230 */ /* 0x100fe40000004100 */
[----:B------:R-:W-:Y:S02]  /*0870*/  HADD2.F32 R135, -RZ, R141.H1_H1 ;  /* 0x3000008dff877230 */ /* 0x000fe40000004100 */
[----:B------:R-:W-:Y:S02]  /*0880*/  HADD2.F32 R119, -RZ, R140.H1_H1 ;  /* 0x3000008cff777230 */ /* 0x000fe40000004100 */
[----:B------:R-:W-:-:S02]  /*0890*/  HADD2.F32 R141, -RZ, R143.H0_H0 ;  /* 0x2000008fff8d7230 */ /* 0x000fc40000004100 */
[--C-:B------:R-:W-:Y:S02]  /*08a0*/  HADD2.F32 R137, -RZ, R142.reuse.H0_H0 ;  /* 0x2000008eff897230 */ /* 0x100fe40000004100 */
[----:B------:R-:W-:Y:S02]  /*08b0*/  HADD2.F32 R139, -RZ, R142.H1_H1 ;  /* 0x3000008eff8b7230 */ /* 0x000fe40000004100 */
[----:B------:R-:W-:Y:S01]  /*08c0*/  HADD2.F32 R143, -RZ, R143.H1_H1 ;  /* 0x3000008fff8f7230 */ /* 0x000fe20000004100 */
[-C--:B------:R-:W-:Y:S02]  /*08d0*/  FMUL.FTZ R116, R117, R160.reuse ;  /* 0x000000a075747220 */ /* 0x080fe40000410000 */
[-C--:B------:R-:W-:Y:S02]  /*08e0*/  FMUL.FTZ R117, R119, R160.reuse ;  /* 0x000000a077757220 */ /* 0x080fe40000410000 */
[-C--:B------:R-:W-:Y:S02]  /*08f0*/  FMUL.FTZ R118, R123, R160.reuse ;  /* 0x000000a07b767220 */ /* 0x080fe40000410000 */
[----:B------:R-:W-:-:S02]  /*0900*/  FMUL.FTZ R119, R135, R160 ;  /* 0x000000a087777220 */ /* 0x000fc40000410000 */
[-C--:B-1----:R-:W-:Y:S02]  /*0910*/  FMUL.FTZ R120, R137, R160.reuse ;  /* 0x000000a089787220 */ /* 0x082fe40000410000 */
        /* <DEDUP_REMOVED lines=29> */
[--C-:B------:R-:W-:Y:S02]  /*0af0*/  HADD2.F32 R139, -RZ, R153.reuse.H0_H0 ;  /* 0x20000099ff8b7230 */ /* 0x100fe40000004100 */
[----:B------:R-:W-:Y:S02]  /*0b00*/  HADD2.F32 R143, -RZ, R153.H1_H1 ;  /* 0x30000099ff8f7230 */ /* 0x000fe40000004100 */
[----:B------:R-:W-:-:S02]  /*0b10*/  HADD2.F32 R135, -RZ, R152.H1_H1 ;  /* 0x30000098ff877230 */ /* 0x000fc40000004100 */
[--C-:B------:R-:W-:Y:S02]  /*0b20*/  HADD2.F32 R153, -RZ, R155.reuse.H0_H0 ;  /* 0x2000009bff997230 */ /* 0x100fe40000004100 */
[--C-:B------:R-:W-:Y:S02]  /*0b30*/  HADD2.F32 R145, -RZ, R154.reuse.H0_H0 ;  /* 0x2000009aff917230 */ /* 0x100fe40000004100 */
[----:B------:R-:W-:Y:S02]  /*0b40*/  HADD2.F32 R147, -RZ, R154.H1_H1 ;  /* 0x3000009aff937230 */ /* 0x000fe40000004100 */
        /* <DEDUP_REMOVED lines=81> */
[-C--:B------:R-:W-:Y:S01]  /*1060*/  FMUL.FTZ R152, R153, R160.reuse ;  /* 0x000000a099987220 */ /* 0x080fe20000410000 */
[----:B------:R-:W-:Y:S01]  /*1070*/  IADD3 R168, R3, 0xa0, RZ ;  /* 0x000000a003a87810 */ /* 0x000fe20007ffe0ff */
[-C--:B------:R-:W-:Y:S02]  /*1080*/  FMUL.FTZ R153, R155, R160.reuse ;  /* 0x000000a09b997220 */ /* 0x080fe40000410000 */
[-C--:B------:R-:W-:Y:S02]  /*1090*/  FMUL.FTZ R154, R159, R160.reuse ;  /* 0x000000a09f9a7220 */ /* 0x080fe40000410000 */
[----:B------:R-:W-:-:S02]  /*10a0*/  FMUL.FTZ R155, R163, R160 ;  /* 0x000000a0a39b7220 */ /* 0x000fc40000410000 */
[-C--:B-1----:R-:W-:Y:S02]  /*10b0*/  FMUL.FTZ R156, R165, R160.reuse ;  /* 0x000000a0a59c7220 */ /* 0x082fe40000410000 */
        /* <DEDUP_REMOVED lines=59> */
[--C-:B--2---:R-:W-:Y:S02]  /*1470*/  HADD2.F32 R161, -RZ, R164.reuse.H0_H0 ;  /* 0x200000a4ffa17230 */ /* 0x104fe40000004100 */
[----:B------:R-:W-:Y:S01]  /*1480*/  HADD2.F32 R163, -RZ, R164.H1_H1 ;  /* 0x300000a4ffa37230 */ /* 0x000fe20000004100 */
[----:B------:R-:W-:Y:S01]  /*1490*/  FADD.FTZ R164, R152, R173 ;  /* 0x000000ad98a47221 */ /* 0x000fe20000010000 */
[--C-:B------:R-:W-:Y:S02]  /*14a0*/  HADD2.F32 R169, -RZ, R165.reuse.H0_H0 ;  /* 0x200000a5ffa97230 */ /* 0x100fe40000004100 */
[----:B------:R-:W-:Y:S01]  /*14b0*/  HADD2.F32 R171, -RZ, R165.H1_H1 ;  /* 0x300000a5ffab7230 */ /* 0x000fe20000004100 */
        /* <DEDUP_REMOVED lines=11> */
[--C-:B------:R-:W-:Y:S01]  /*1570*/  HADD2.F32 R173, -RZ, R166.reuse.H0_H0 ;  /* 0x200000a6ffad7230 */ /* 0x100fe20000004100 */
[----:B------:R-:W-:Y:S01]  /*1580*/  @P1 FADD.FTZ R165, R165, R125 ;  /* 0x0000007da5a51221 */ /* 0x000fe20000010000 */
[----:B------:R-:W-:Y:S01]  /*1590*/  HADD2.F32 R175, -RZ, R166.H1_H1 ;  /* 0x300000a6ffaf7230 */ /* 0x000fe20000004100 */
[----:B------:R-:W-:Y:S01]  /*15a0*/  FADD.FTZ R125, R159, R124 ;  /* 0x0000007c9f7d7221 */ /* 0x000fe20000010000 */
[----:B------:R-:W-:-:S02]  /*15b0*/  HADD2.F32 R177, -RZ, R167.H0_H0 ;  /* 0x200000a7ffb17230 */ /* 0x000fc40000004100 */
[----:B------:R-:W-:Y:S01]  /*15c0*/  HADD2.F32 R179, -RZ, R167.H1_H1 ;  /* 0x300000a7ffb37230 */ /* 0x000fe20000004100 */
[----:B------:R-:W-:Y:S01]  /*15d0*/  @P0 MOV R127, R103 ;  /* 0x00000067007f0202 */ /* 0x000fe20000000f00 */
[----:B------:R-:W-:Y:S01]  /*15e0*/  FMUL.FTZ R167, R171, R160 ;  /* 0x000000a0aba77220 */ /* 0x000fe20000410000 */
[----:B------:R-:W-:Y:S01]  /*15f0*/  @P0 MOV R126, R102 ;  /* 0x00000066007e0202 */ /* 0x000fe20000000f00 */
[----:B------:R-:W-:Y:S01]  /*1600*/  FMUL.FTZ R172, R173, R160 ;  /* 0x000000a0adac7220 */ /* 0x000fe20000410000 */
[----:B----4-:R-:W-:Y:S01]  /*1610*/  @P0 MOV R128, R104 ;  /* 0x0000006800800202 */ /* 0x010fe20000000f00 */
[----:B------:R-:W-:Y:S01]  /*1620*/  FMUL.FTZ R173, R175, R160 ;  /* 0x000000a0afad7220 */ /* 0x000fe20000410000 */
[----:B------:R-:W-:Y:S01]  /*1630*/  @P0 MOV R129, R105 ;  /* 0x0000006900810202 */ /* 0x000fe20000000f00 */
[----:B------:R-:W-:Y:S01]  /*1640*/  FADD.FTZ R124, R164, R125 ;  /* 0x0000007da47c7221 */ /* 0x000fe20000010000 */
[----:B------:R-:W-:Y:S01]  /*1650*/  @P0 MOV R130, R106 ;  /* 0x0000006a00820202 */ /* 0x000fe20000000f00 */
[-C--:B------:R-:W-:Y:S01]  /*1660*/  FMUL.FTZ R166, R169, R160.reuse ;  /* 0x000000a0a9a67220 */ /* 0x080fe20000410000 */
[----:B------:R-:W-:Y:S01]  /*1670*/  @P0 MOV R131, R107 ;  /* 0x0000006b00830202 */ /* 0x000fe20000000f00 */
[----:B------:R-:W-:-:S02]  /*1680*/  FMUL.FTZ R174, R177, R160 ;  /* 0x000000a0b1ae7220 */ /* 0x000fc40000410000 */
[----:B------:R-:W-:Y:S02]  /*1690*/  FMUL.FTZ R175, R179, R160 ;  /* 0x000000a0b3af7220 */ /* 0x000fe40000410000 */
[----:B------:R-:W-:Y:S02]  /*16a0*/  @P1 FADD.FTZ R167, R167, R127 ;  /* 0x0000007fa7a71221 */ /* 0x000fe40000010000 */
[----:B------:R-:W-:Y:S02]  /*16b0*/  FADD.FTZ R127, R165, R124 ;  /* 0x0000007ca57f7221 */ /* 0x000fe40000010000 */
[----:B------:R-:W-:Y:S02]  /*16c0*/  @P1 FADD.FTZ R166, R166, R126 ;  /* 0x0000007ea6a61221 */ /* 0x000fe40000010000 */
[----:B------:R-:W-:Y:S02]  /*16d0*/  @P1 FADD.FTZ R172, R172, R128 ;  /* 0x00000080acac1221 */ /* 0x000fe40000010000 */
[----:B------:R-:W-:-:S02]  /*16e0*/  @P1 FADD.FTZ R173, R173, R129 ;  /* 0x00000081adad1221 */ /* 0x000fc40000010000 */
        /* <DEDUP_REMOVED lines=14> */
.L_x_30121:
        /* <DEDUP_REMOVED lines=116> */
.L_x_30122:
        /* <DEDUP_REMOVED lines=36> */
[----:B0-----:R-:W-:Y:S01]  /*2150*/  F2FP.PACK_AB R109, R112, R149 ;  /* 0x00000095706d723e */ /* 0x001fe200000000ff */
[----:B------:R-:W-:Y:S02]  /*2160*/  FFMA.FTZ R116, R59, R116, R43 ;  /* 0x000000743b747223 */ /* 0x000fe4000001002b */
[--C-:B------:R-:W-:Y:S02]  /*2170*/  FADD.FTZ R118, R118, -R130.reuse ;  /* 0x8000008276767221 */ /* 0x100fe40000010000 */
[----:B------:R-:W-:Y:S01]  /*2180*/  FADD.FTZ R119, R119, -R130 ;  /* 0x8000008277777221 */ /* 0x000fe20000010000 */
[----:B------:R-:W-:Y:S01]  /*2190*/  F2FP.PACK_AB R111, R116, R111 ;  /* 0x0000006f746f723e */ /* 0x000fe200000000ff */
[----:B------:R-:W-:-:S02]  /*21a0*/  FFMA.FTZ R129, R52, R129, R44 ;  /* 0x0000008134817223 */ /* 0x000fc4000001002c */
[----:B------:R-:W-:Y:S02]  /*21b0*/  FFMA.FTZ R151, R56, R151, R40 ;  /* 0x0000009738977223 */ /* 0x000fe40000010028 */
[----:B------:R-:W-:Y:S02]  /*21c0*/  FFMA.FTZ R114, R57, R114, R41 ;  /* 0x0000007239727223 */ /* 0x000fe40000010029 */
[----:B------:R-:W-:Y:S02]  /*21d0*/  FFMA.FTZ R108, R53, R110, R45 ;  /* 0x0000006e356c7223 */ /* 0x000fe4000001002d */
[----:B------:R-:W-:Y:S01]  /*21e0*/  IMAD.WIDE.U32 R112, R3, R121, c[0x0][0x208] ;  /* 0x0000820003707625 */ /* 0x000fe200078e0079 */
[----:B------:R-:W-:Y:S02]  /*21f0*/  F2FP.PACK_AB R110, R114, R151 ;  /* 0x00000097726e723e */ /* 0x000fe400000000ff */
[----:B------:R-:W-:Y:S01]  /*2200*/  F2FP.PACK_AB R108, R108, R129 ;  /* 0x000000816c6c723e */ /* 0x000fe200000000ff */
        /* <DEDUP_REMOVED lines=13> */
[----:B0-----:R-:W-:Y:S01]  /*22e0*/  F2FP.PACK_AB R109, R116, R3 ;  /* 0x00000003746d723e */ /* 0x001fe200000000ff */
        /* <DEDUP_REMOVED lines=13> */
[----:B------:R-:W-:Y:S01]  /*23c0*/  F2FP.PACK_AB R112, R3, R112 ;  /* 0x000000700370723e */ /* 0x000fe200000000ff */
        /* <DEDUP_REMOVED lines=44> */
[----:B------:R-:W-:Y:S02]  /*2690*/  FMUL.FTZ R134, R170, R145 ;  /* 0x00000091aa867220 */ /* 0x000fe40000410000 */
[----:B------:R-:W-:-:S02]  /*26a0*/  FFMA.FTZ R129, R74, R129, R26 ;  /* 0x000000814a817223 */ /* 0x000fc4000001001a */
[----:B------:R-:W-:Y:S02]  /*26b0*/  FFMA.FTZ R128, R75, R128, R27 ;  /* 0x000000804b807223 */ /* 0x000fe4000001001b */
[----:B------:R-:W-:Y:S02]  /*26c0*/  FFMA.FTZ R116, R76, R131, R20 ;  /* 0x000000834c747223 */ /* 0x000fe40000010014 */
[----:B------:R-:W-:Y:S01]  /*26d0*/  FFMA.FTZ R3, R77, R130, R21 ;  /* 0x000000824d037223 */ /* 0x000fe20000010015 */
[----:B------:R-:W-:Y:S01]  /*26e0*/  F2FP.PACK_AB R115, R128, R129 ;  /* 0x000000818073723e */ /* 0x000fe200000000ff */
[C---:B------:R-:W-:Y:S02]  /*26f0*/  FMUL.FTZ R138, R170.reuse, R153 ;  /* 0x00000099aa8a7220 */ /* 0x040fe40000410000 */
        /* <DEDUP_REMOVED lines=13> */
[----:B------:R-:W-:Y:S01]  /*27d0*/  F2FP.PACK_AB R114, R117, R114 ;  /* 0x000000727572723e */ /* 0x000fe200000000ff */
[----:B------:R-:W-:Y:S02]  /*27e0*/  FFMA.FTZ R118, R80, R135, R16 ;  /* 0x0000008750767223 */ /* 0x000fe40000010010 */
[----:B------:R-:W-:-:S02]  /*27f0*/  FFMA.FTZ R123, R81, R134, R17 ;  /* 0x00000086517b7223 */ /* 0x000fc40000010011 */
[C---:B------:R-:W-:Y:S02]  /*2800*/  FMUL.FTZ R133, R170.reuse, R142 ;  /* 0x0000008eaa857220 */ /* 0x040fe40000410000 */
[C---:B------:R-:W-:Y:S01]  /*2810*/  FMUL.FTZ R137, R170.reuse, R146 ;  /* 0x00000092aa897220 */ /* 0x040fe20000410000 */
[----:B------:R-:W-:Y:S01]  /*2820*/  F2FP.PACK_AB R118, R123, R118 ;  /* 0x000000767b76723e */ /* 0x000fe200000000ff */
        /* <DEDUP_REMOVED lines=10> */
[----:B------:R-:W-:-:S02]  /*28d0*/  FMUL.FTZ R147, R170, R164 ;  /* 0x000000a4aa937220 */ /* 0x000fc40000410000 */
[----:B------:R-:W-:Y:S01]  /*28e0*/  FMUL.FTZ R146, R170, R165 ;  /* 0x000000a5aa927220 */ /* 0x000fe20000410000 */
        /* <DEDUP_REMOVED lines=41> */
.L_x_30119:
[----:B------:R-:W-:Y:S05]  /*2b80*/  EXIT ;  /* 0x000000000000794d */ /* 0x000fea0003800000 */
.L_x_30117:
[----:B0-----:R-:W-:Y:S02]  /*2b90*/  MOV R129, 0x1 ;  /* 0x0000000100817802 */ /* 0x001fe40000000f00 */
[----:B------:R-:W-:Y:S02]  /*2ba0*/  MOV R125, 0x1f ;  /* 0x0000001f007d7802 */ /* 0x000fe40000000f00 */
[----:B------:R-:W-:Y:S02]  /*2bb0*/  MOV R128, 0xffffffff ;  /* 0xffffffff00807802 */ /* 0x000fe40000000f00 */
[----:B------:R-:W-:Y:S02]  /*2bc0*/  MOV R126, 0x2be0 ;  /* 0x00002be0007e7802 */ /* 0x000fe40000000f00 */
[----:B-----5:R-:W-:Y:S05]  /*2bd0*/  CALL.REL.NOINC `($__internal_113_$__cuda_sm70_shflsync_bfly_p) ;  /* 0x0000099000007944 */ /* 0x020fea0003c00000 */
[----:B-1----:R-:W-:Y:S01]  /*2be0*/  MOV R124, R129 ;  /* 0x00000081007c7202 */ /* 0x002fe20000000f00 */
[----:B0-----:R-:W-:Y:S05]  /*2bf0*/  BRA `(.L_x_30121) ;  /* 0xffffebd000007947 */ /* 0x001fea000383ffff */
.L_x_30118:
[----:B------:R-:W-:Y:S01]  /*2c00*/  HFMA2.MMA R129, -RZ, RZ, 0, 1.1920928955078125e-07 ;  /* 0x00000002ff817435 */ /* 0x000fe200000001ff */
[----:B------:R-:W-:Y:S02]  /*2c10*/  MOV R125, 0x1f ;  /* 0x0000001f007d7802 */ /* 0x000fe40000000f00 */
[----:B------:R-:W-:-:S02]  /*2c20*/  MOV R128, 0xffffffff ;  /* 0xffffffff00807802 */ /* 0x000fc40000000f00 */
[----:B------:R-:W-:Y:S02]  /*2c30*/  MOV R126, 0x2c50 ;  /* 0x00002c50007e7802 */ /* 0x000fe40000000f00 */
[----:B-----5:R-:W-:Y:S05]  /*2c40*/  CALL.REL.NOINC `($__internal_113_$__cuda_sm70_shflsync_bfly_p) ;  /* 0x0000092000007944 */ /* 0x020fea0003c00000 */
[----:B01----:R-:W-:Y:S01]  /*2c50*/  FADD.FTZ R130, R130, R129 ;  /* 0x0000008182827221 */ /* 0x003fe20000010000 */
[----:B------:R-:W-:Y:S01]  /*2c60*/  HFMA2.MMA R129, -RZ, RZ, 0, 2.384185791015625e-07 ;  /* 0x00000004ff817435 */ /* 0x000fe200000001ff */
[----:B------:R-:W-:Y:S02]  /*2c70*/  MOV R125, 0x1f ;  /* 0x0000001f007d7802 */ /* 0x000fe40000000f00 */
[----:B------:R-:W-:Y:S02]  /*2c80*/  MOV R128, 0xffffffff ;  /* 0xffffffff00807802 */ /* 0x000fe40000000f00 */
[----:B------:R-:W-:Y:S02]  /*2c90*/  MOV R126, 0x2cb0 ;  /* 0x00002cb0007e7802 */ /* 0x000fe40000000f00 */
[----:B------:R-:W-:Y:S05]  /*2ca0*/  CALL.REL.NOINC `($__internal_113_$__cuda_sm70_shflsync_bfly_p) ;  /* 0x000008c000007944 */ /* 0x000fea0003c00000 */
[----:B01----:R-:W-:Y:S01]  /*2cb0*/  FADD.FTZ R130, R130, R129 ;  /* 0x0000008182827221 */ /* 0x003fe20000010000 */
[----:B------:R-:W-:Y:S01]  /*2cc0*/  HFMA2.MMA R129, -RZ, RZ, 0, 4.76837158203125e-07 ;  /* 0x00000008ff817435 */ /* 0x000fe200000001ff */
[----:B------:R-:W-:Y:S02]  /*2cd0*/  MOV R125, 0x1f ;  /* 0x0000001f007d7802 */ /* 0x000fe40000000f00 */
[----:B------:R-:W-:-:S02]  /*2ce0*/  MOV R128, 0xffffffff ;  /* 0xffffffff00807802 */ /* 0x000fc40000000f00 */
[----:B------:R-:W-:Y:S02]  /*2cf0*/  MOV R126, 0x2d10 ;  /* 0x00002d10007e7802 */ /* 0x000fe40000000f00 */
[----:B------:R-:W-:Y:S05]  /*2d00*/  CALL.REL.NOINC `($__internal_113_$__cuda_sm70_shflsync_bfly_p) ;  /* 0x0000086000007944 */ /* 0x000fea0003c00000 */
[----:B01----:R-:W-:Y:S01]  /*2d10*/  FADD.FTZ R130, R130, R129 ;  /* 0x0000008182827221 */ /* 0x003fe20000010000 */
[----:B------:R-:W-:Y:S01]  /*2d20*/  HFMA2.MMA R129, -RZ, RZ, 0, 9.5367431640625e-07 ;  /* 0x00000010ff817435 */ /* 0x000fe200000001ff */
[----:B------:R-:W-:Y:S02]  /*2d30*/  MOV R125, 0x1f ;  /* 0x0000001f007d7802 */ /* 0x000fe40000000f00 */
[----:B------:R-:W-:Y:S02]  /*2d40*/  MOV R128, 0xffffffff ;  /* 0xffffffff00807802 */ /* 0x000fe40000000f00 */
[----:B------:R-:W-:Y:S02]  /*2d50*/  MOV R126, 0x2d70 ;  /* 0x00002d70007e7802 */ /* 0x000fe40000000f00 */
[----:B------:R-:W-:Y:S05]  /*2d60*/  CALL.REL.NOINC `($__internal_113_$__cuda_sm70_shflsync_bfly_p) ;  /* 0x0000080000007944 */ /* 0x000fea0003c00000 */
        /* <DEDUP_REMOVED lines=102> */
[----:B------:R-:W-:Y:S05]  /*33d0*/  CALL.REL.NOINC `($__internal_113_$__cuda_sm70_shflsync_bfly_p) ;  /* 0x0000019000007944 */ /* 0x000fea0003c00000 */
[----:B01----:R-:W-:Y:S01]  /*33e0*/  FADD.FTZ R130, R130, R129 ;  /* 0x0000008182827221 */ /* 0x003fe20000010000 */
[----:B------:R-:W-:Y:S01]  /*33f0*/  HFMA2.MMA R129, -RZ, RZ, 0, 1.1920928955078125e-07 ;  /* 0x00000002ff817435 */ /* 0x000fe200000001ff */
[----:B------:R-:W-:Y:S02]  /*3400*/  MOV R125, 0x1f ;  /* 0x0000001f007d7802 */ /* 0x000fe40000000f00 */
[----:B------:R-:W-:Y:S02]  /*3410*/  MOV R128, 0xffffffff ;  /* 0xffffffff00807802 */ /* 0x000fe40000000f00 */
[----:B------:R-:W-:Y:S02]  /*3420*/  MOV R126, 0x3440 ;  /* 0x00003440007e7802 */ /* 0x000fe40000000f00 */
[----:B------:R-:W-:Y:S05]  /*3430*/  CALL.REL.NOINC `($__internal_113_$__cuda_sm70_shflsync_bfly_p) ;  /* 0x0000013000007944 */ /* 0x000fea0003c00000 */
[----:B01----:R-:W-:Y:S01]  /*3440*/  FADD.FTZ R130, R130, R129 ;  /* 0x0000008182827221 */ /* 0x003fe20000010000 */
[----:B------:R-:W-:Y:S01]  /*3450*/  HFMA2.MMA R129, -RZ, RZ, 0, 2.384185791015625e-07 ;  /* 0x00000004ff817435 */ /* 0x000fe200000001ff */
[----:B------:R-:W-:-:S02]  /*3460*/  MOV R125, 0x1f ;  /* 0x0000001f007d7802 */ /* 0x000fc40000000f00 */
[----:B------:R-:W-:Y:S02]  /*3470*/  MOV R128, 0xffffffff ;  /* 0xffffffff00807802 */ /* 0x000fe40000000f00 */
[----:B------:R-:W-:Y:S02]  /*3480*/  MOV R126, 0x34a0 ;  /* 0x000034a0007e7802 */ /* 0x000fe40000000f00 */
[----:B------:R-:W-:Y:S05]  /*3490*/  CALL.REL.NOINC `($__internal_113_$__cuda_sm70_shflsync_bfly_p) ;  /* 0x000000d000007944 */ /* 0x000fea0003c00000 */
[----:B01----:R-:W-:Y:S01]  /*34a0*/  FADD.FTZ R130, R130, R129 ;  /* 0x0000008182827221 */ /* 0x003fe20000010000 */
[----:B------:R-:W-:Y:S01]  /*34b0*/  HFMA2.MMA R129, -RZ, RZ, 0, 4.76837158203125e-07 ;  /* 0x00000008ff817435 */ /* 0x000fe200000001ff */
[----:B------:R-:W-:Y:S02]  /*34c0*/  MOV R125, 0x1f ;  /* 0x0000001f007d7802 */ /* 0x000fe40000000f00 */
[----:B------:R-:W-:Y:S02]  /*34d0*/  MOV R128, 0xffffffff ;  /* 0xffffffff00807802 */ /* 0x000fe40000000f00 */
[----:B------:R-:W-:Y:S02]  /*34e0*/  MOV R126, 0x3500 ;  /* 0x00003500007e7802 */ /* 0x000fe40000000f00 */
[----:B------:R-:W-:Y:S05]  /*34f0*/  CALL.REL.NOINC `($__internal_113_$__cuda_sm70_shflsync_bfly_p) ;  /* 0x0000007000007944 */ /* 0x000fea0003c00000 */
[----:B01----:R-:W-:Y:S01]  /*3500*/  FADD.FTZ R130, R130, R129 ;  /* 0x0000008182827221 */ /* 0x003fe20000010000 */
[----:B------:R-:W-:Y:S01]  /*3510*/  HFMA2.MMA R129, -RZ, RZ, 0, 9.5367431640625e-07 ;  /* 0x00000010ff817435 */ /* 0x000fe200000001ff */
[----:B------:R-:W-:-:S02]  /*3520*/  MOV R125, 0x1f ;  /* 0x0000001f007d7802 */ /* 0x000fc40000000f00 */
[----:B------:R-:W-:Y:S02]  /*3530*/  MOV R128, 0xffffffff ;  /* 0xffffffff00807802 */ /* 0x000fe40000000f00 */
[----:B------:R-:W-:Y:S02]  /*3540*/  MOV R126, 0x3560 ;  /* 0x00003560007e7802 */ /* 0x000fe40000000f00 */
[----:B------:R-:W-:Y:S05]  /*3550*/  CALL.REL.NOINC `($__internal_113_$__cuda_sm70_shflsync_bfly_p) ;  /* 0x0000001000007944 */ /* 0x000fea0003c00000 */
[----:B01----:R-:W-:Y:S05]  /*3560*/  BRA `(.L_x_30122) ;  /* 0xffffe9a000007947 */ /* 0x003fea000383ffff */
        .weak           $__internal_113_$__cuda_sm70_shflsync_bfly_p
        .type           $__internal_113_$__cuda_sm70_shflsync_bfly_p,@function
        .size           $__internal_113_$__cuda_sm70_shflsync_bfly_p,(.L_x_43173 - $__internal_113_$__cuda_sm70_shflsync_bfly_p)
$__internal_113_$__cuda_sm70_shflsync_bfly_p:
[----:B------:R-:W-:Y:S01]  /*3570*/  HFMA2.MMA R127, -RZ, RZ, 0, 0 ;  /* 0x00000000ff7f7435 */ /* 0x000fe200000001ff */
[----:B------:R-:W-:Y:S04]  /*3580*/  WARPSYNC R128 ;  /* 0x0000008000007348 */ /* 0x000fe80003800000 */
[----:B------:R0:W1:Y:S01]  /*3590*/  SHFL.BFLY PT, R129, R130, R129, R125 ;  /* 0x0c00008182817389 */ /* 0x00006200000e007d */
[----:B------:R-:W-:Y:S05]  /*35a0*/  RET.REL.NODEC R126 `(_ZN10layer_norm13ln_fwd_kernelINS_13Kernel_traitsIf6__halffS2_fjLj1536ELj1ELj4ELj1ELj16ENS_18Kernel_traits_baseILj1536EfS2_fS2_fjLj128EEEEELb0ELb0ELb0ELb1EEEvNS_9FwdParamsE) ;  /* 0xffffca507e007950 */ /* 0x000fea0003c3ffff */
.L_x_30123:
        /* <DEDUP_REMOVED lines=13> */
.L_x_43173:


//--------------------- .text._ZN10layer_norm13ln_fwd_kernelINS_13Kernel_traitsIf6__halffS2_fjLj1536ELj1ELj4ELj1ELj16ENS_18Kernel_traits_baseILj1536EfS2_fS2_fjLj128EEEEELb0ELb0ELb1ELb0EEEvNS_9FwdParamsE --------------------------
	.section	.text._ZN10layer_norm13ln_fwd_kernelINS_13Kernel_traitsIf6__halffS2_fjLj1536ELj1ELj4ELj1ELj16ENS_18Kernel_traits_baseILj1536EfS2_fS2_fjLj128EEEEELb0ELb0ELb1ELb0EEEvNS_9FwdParamsE,"ax",@progbits
	.sectioninfo	@"SHI_REGISTERS=186"
	.align	128
        .global         _ZN10layer_norm13ln_fwd_kernelINS_13Kernel_traitsIf6__halffS2_fjLj1536ELj1ELj4ELj1ELj16ENS_18Kernel_traits_baseILj1536EfS2_fS2_fjLj128EEEEELb0ELb0ELb1ELb0EEEvNS_9FwdParamsE
        .type           _ZN10layer_norm13ln_fwd_kernelINS_13Kernel_traitsIf6__halffS2_fjLj1536ELj1ELj4ELj1ELj16ENS_18Kernel_traits_baseILj1536EfS2_fS2_fjLj128EEEEELb0ELb0ELb1ELb0EEEvNS_9FwdParamsE,@function
        .size           _ZN10layer_norm13ln_fwd_kernelINS_13Kernel_traitsIf6__halffS2_fjLj1536ELj1ELj4ELj1ELj16ENS_18Kernel_traits_baseILj1536EfS2_fS2_fjLj128EEEEELb0ELb0ELb1ELb0EEEvNS_9FwdParamsE,(.L_x_43174 - _ZN10layer_norm13ln_fwd_kernelINS_13Kernel_traitsIf6__halffS2_fjLj1536ELj1ELj4ELj1ELj16ENS_18Kernel_traits_baseILj1536EfS2_fS2_fjLj128EEEEELb0ELb0ELb1ELb0EEEvNS_9FwdParamsE)
        .other          _ZN10layer_norm13ln_fwd_kernelINS_13Kernel_traitsIf6__halffS2_fjLj1536ELj1ELj4ELj1ELj16ENS_18Kernel_traits_baseILj1536EfS2_fS2_fjLj128EEEEELb0ELb0ELb1ELb0EEEvNS_9FwdParamsE,@"STO_CUDA_ENTRY STV_DEFAULT"
_ZN10layer_norm13ln_fwd_kernelINS_13Kernel_traitsIf6__halffS2_fjLj1536ELj1ELj4ELj1ELj16ENS_18Kernel_traits_baseILj1536EfS2_fS2_fjLj128EEEEELb0ELb0ELb1ELb0EEEvNS_9FwdParamsE:
.text._ZN10layer_norm13ln_fwd_kernelINS_13Kernel_traitsIf6__halffS2_fjLj1536ELj1ELj4ELj1ELj16ENS_18Kernel_traits_baseILj1536EfS2_fS2_fjLj128EEEEELb0ELb0ELb1ELb0EEEvNS_9FwdParamsE:
        /* <DEDUP_REMOVED lines=36> */
.L_x_30125:
[----:B-1----:R-:W-:Y:S05]  /*0240*/  BSYNC B0 ;  /* 0x0000000000007941 */ /* 0x002fea0003800000 */
.L_x_30124:
        /* <DEDUP_REMOVED lines=17> */
.L_x_30127:
[----:B------:R-:W-:Y:S05]  /*0360*/  BSYNC B0 ;  /* 0x0000000000007941 */ /* 0x000fea0003800000 */
.L_x_30126:
        /* <DEDUP_REMOVED lines=17> */
.L_x_30129:
[----:B------:R-:W-:Y:S05]  /*0480*/  BSYNC B0 ;  /* 0x0000000000007941 */ /* 0x000fea0003800000 */
.L_x_30128:
        /* <DEDUP_REMOVED lines=17> */
.L_x_30131:
[----:B------:R-:W-:Y:S05]  /*05a0*/  BSYNC B0 ;  /* 0x0000000000007941 */ /* 0x000fea0003800000 */
.L_x_30130:
        /* <DEDUP_REMOVED lines=17> */
.L_x_30133:
[----:B------:R-:W-:Y:S05]  /*06c0*/  BSYNC B0 ;  /* 0x0000000000007941 */ /* 0x000fea0003800000 */
.L_x_30132:
        /* <DEDUP_REMOVED lines=19> */
.L_x_30135:
[----:B------:R-:W-:Y:S05]  /*0800*/  BSYNC B0 ;  /* 0x0000000000007941 */ /* 0x000fea0003800000 */
.L_x_30134:
[----:B------:R-:W-:-:S13]  /*0810*/  ISETP.GE.AND P2, PT, R102, c[0x0][0x164], PT ;  /* 0x0000590066007a0c */ /* 0x000fda0003f46270 */
[----:B------:R-:W-:Y:S05]  /*0820*/  @P2 EXIT ;  /* 0x000000000000294d */ /* 0x000fea0003800000 */
[----:B0-----:R-:W-:Y:S01]  /*0830*/  MOV R2, R102 ;  /* 0x0000006600027202 */ /* 0x001fe20000000f00 */
[----:B------:R-:W-:Y:S02]  /*0840*/  ULDC.U8 UR6, c[0x0][0x1f0] ;  /* 0x00007c0000067ab9 */ /* 0x000fe40000000000 */
.L_x_30259:
        /* <DEDUP_REMOVED lines=60> */
.L_x_30139:
[----:B0-----:R-:W-:Y:S05]  /*0c10*/  BSYNC B1 ;  /* 0x0000000000017941 */ /* 0x001fea0003800000 */
.L_x_30138:
[----:B------:R-:W-:Y:S01]  /*0c20*/  BSSY B1, `(.L_x_30140) ;  /* 0x0000005000017945 */ /* 0x000fe20003800000 */
[----:B------:R-:W-:Y:S05]  /*0c30*/  @!P4 BRA `(.L_x_30141) ;  /* 0x000000300000c947 */ /* 0x000fea0003800000 */
[----:B-----5:R-:W-:-:S05]  /*0c40*/  HADD2.F32 R105, -RZ, R164.H1_H1 ;  /* 0x300000a4ff697230 */ /* 0x020fca0000004100 */
[----:B------:R-:W-:-:S04]  /*0c50*/  FMUL.FTZ R105, R105, c[0x0][0x1ec] ;  /* 0x00007b0069697a20 */ /* 0x000fc80000410000 */
[----:B------:R-:W-:Y:S02]  /*0c60*/  @P3 FADD.FTZ R105, R101, R105 ;  /* 0x0000006965693221 */ /* 0x000fe40000010000 */
.L_x_30141:
[----:B------:R-:W-:Y:S05]  /*0c70*/  BSYNC B1 ;  /* 0x0000000000017941 */ /* 0x000fea0003800000 */
.L_x_30140:
[----:B------:R-:W-:Y:S01]  /*0c80*/  BSSY B1, `(.L_x_30142) ;  /* 0x0000005000017945 */ /* 0x000fe20003800000 */
[----:B------:R-:W-:Y:S05]  /*0c90*/  @!P4 BRA `(.L_x_30143) ;  /* 0x000000300000c947 */ /* 0x000fea0003800000 */
[----:B-----5:R-:W-:-:S05]  /*0ca0*/  HADD2.F32 R106, -RZ, R165.H0_H0 ;  /* 0x200000a5ff6a7230 */ /* 0x020fca0000004100 */
[----:B------:R-:W-:-:S04]  /*0cb0*/  FMUL.FTZ R106, R106, c[0x0][0x1ec] ;  /* 0x00007b006a6a7a20 */ /* 0x000fc80000410000 */
[----:B------:R-:W-:Y:S02]  /*0cc0*/  @P3 FADD.FTZ R106, R102, R106 ;  /* 0x0000006a666a3221 */ /* 0x000fe40000010000 */
.L_x_30143:
[----:B------:R-:W-:Y:S05]  /*0cd0*/  BSYNC B1 ;  /* 0x0000000000017941 */ /* 0x000fea0003800000 */
.L_x_30142:
[----:B------:R-:W-:Y:S01]  /*0ce0*/  BSSY B1, `(.L_x_30144) ;  /* 0x0000005000017945 */ /* 0x000fe20003800000 */
[----:B------:R-:W-:Y:S05]  /*0cf0*/  @!P4 BRA `(.L_x_30145) ;  /* 0x000000300000c947 */ /* 0x000fea0003800000 */
[----:B-----5:R-:W-:-:S05]  /*0d00*/  HADD2.F32 R107, -RZ, R165.H1_H1 ;  /* 0x300000a5ff6b7230 */ /* 0x020fca0000004100 */
[----:B------:R-:W-:-:S04]  /*0d10*/  FMUL.FTZ R107, R107, c[0x0][0x1ec] ;  /* 0x00007b006b6b7a20 */ /* 0x000fc80000410000 */
[----:B------:R-:W-:Y:S02]  /*0d20*/  @P3 FADD.FTZ R107, R103, R107 ;  /* 0x0000006b676b3221 */ /* 0x000fe40000010000 */
.L_x_30145:
[----:B------:R-:W-:Y:S05]  /*0d30*/  BSYNC B1 ;  /* 0x0000000000017941 */ /* 0x000fea0003800000 */
.L_x_30144:
[----:B------:R-:W-:Y:S01]  /*0d40*/  BSSY B1, `(.L_x_30146) ;  /* 0x0000005000017945 */ /* 0x000fe20003800000 */
[----:B------:R-:W-:Y:S05]  /*0d50*/  @!P4 BRA `(.L_x_30147) ;  /* 0x000000300000c947 */ /* 0x000fea0003800000 */
[----:B-----5:R-:W-:-:S05]  /*0d60*/  HADD2.F32 R144, -RZ, R166.H0_H0 ;  /* 0x200000a6ff907230 */ /* 0x020fca0000004100 */
[----:B------:R-:W-:-:S04]  /*0d70*/  FMUL.FTZ R144, R144, c[0x0][0x1ec] ;  /* 0x00007b0090907a20 */ /* 0x000fc80000410000 */
[----:B------:R-:W-:Y:S02]  /*0d80*/  @P3 FADD.FTZ R144, R108, R144 ;  /* 0x000000906c903221 */ /* 0x000fe40000010000 */
.L_x_30147:
[----:B------:R-:W-:Y:S05]  /*0d90*/  BSYNC B1 ;  /* 0x0000000000017941 */ /* 0x000fea0003800000 */
.L_x_30146:
[----:B------:R-:W-:Y:S01]  /*0da0*/  BSSY B1, `(.L_x_30148) ;  /* 0x0000005000017945 */ /* 0x000fe20003800000 */
[----:B------:R-:W-:Y:S05]  /*0db0*/  @!P4 BRA `(.L_x_30149) ;  /* 0x000000300000c947 */ /* 0x000fea0003800000 */
[----:B-----5:R-:W-:-:S05]  /*0dc0*/  HADD2.F32 R145, -RZ, R166.H1_H1 ;  /* 0x300000a6ff917230 */ /* 0x020fca0000004100 */
[----:B------:R-:W-:-:S04]  /*0dd0*/  FMUL.FTZ R145, R145, c[0x0][0x1ec] ;  /* 0x00007b0091917a20 */ /* 0x000fc80000410000 */
[----:B------:R-:W-:Y:S02]  /*0de0*/  @P3 FADD.FTZ R145, R109, R145 ;  /* 0x000000916d913221 */ /* 0x000fe40000010000 */
.L_x_30149:
[----:B------:R-:W-:Y:S05]  /*0df0*/  BSYNC B1 ;  /* 0x0000000000017941 */ /* 0x000fea0003800000 */
.L_x_30148:
[----:B------:R-:W-:Y:S01]  /*0e00*/  BSSY B1, `(.L_x_30150) ;  /* 0x0000005000017945 */ /* 0x000fe20003800000 */
[----:B------:R-:W-:Y:S05]  /*0e10*/  @!P4 BRA `(.L_x_30151) ;  /* 0x000000300000c947 */ /* 0x000fea0003800000 */
[----:B-----5:R-:W-:-:S05]  /*0e20*/  HADD2.F32 R146, -RZ, R167.H0_H0 ;  /* 0x200000a7ff927230 */ /* 0x020fca0000004100 */
[----:B------:R-:W-:-:S04]  /*0e30*/  FMUL.FTZ R146, R146, c[0x0][0x1ec] ;  /* 0x00007b0092927a20 */ /* 0x000fc80000410000 */
[----:B------:R-:W-:Y:S02]  /*0e40*/  @P3 FADD.FTZ R146, R110, R146 ;  /* 0x000000926e923221 */ /* 0x000fe40000010000 */
.L_x_30151:
[----:B------:R-:W-:Y:S05]  /*0e50*/  BSYNC B1 ;  /* 0x0000000000017941 */ /* 0x000fea0003800000 */
.L_x_30150:
[----:B------:R-:W-:Y:S01]  /*0e60*/  BSSY B1, `(.L_x_30152) ;  /* 0x0000005000017945 */ /* 0x000fe20003800000 */
[----:B------:R-:W-:Y:S05]  /*0e70*/  @!P4 BRA `(.L_x_30153) ;  /* 0x000000300000c947 */ /* 0x000fea0003800000 */
[----:B-----5:R-:W-:-:S05]  /*0e80*/  HADD2.F32 R147, -RZ, R167.H1_H1 ;  /* 0x300000a7ff937230 */ /* 0x020fca0000004100 */
[----:B------:R-:W-:-:S04]  /*0e90*/  FMUL.FTZ R147, R147, c[0x0][0x1ec] ;  /* 0x00007b0093937a20 */ /* 0x000fc80000410000 */
[----:B------:R-:W-:Y:S02]  /*0ea0*/  @P3 FADD.FTZ R147, R111, R147 ;  /* 0x000000936f933221 */ /* 0x000fe40000010000 */
.L_x_30153:
[----:B------:R-:W-:Y:S05]  /*0eb0*/  BSYNC B1 ;  /* 0x0000000000017941 */ /* 0x000fea0003800000 */
.L_x_30152:
[----:B------:R-:W-:Y:S01]  /*0ec0*/  HFMA2.MMA R162, -RZ, RZ, 0, 1.9073486328125e-06 ;  /* 0x00000020ffa27435 */ /* 0x000fe200000001ff */
[----:B------:R-:W-:-:S09]  /*0ed0*/  IADD3 R160, R160, 0x20, RZ ;  /* 0x00000020a0a07810 */ /* 0x000fd20007ffe0ff */
[C---:B------:R-:W-:Y:S01]  /*0ee0*/  IMAD.WIDE.U32 R162, R159.reuse, R162, c[0x0][0x188] ;  /* 0x000062009fa27625 */ /* 0x040fe200078e00a2 */
[----:B------:R-:W-:-:S04]  /*0ef0*/  IADD3 R159, R159, 0x20, RZ ;  /* 0x000000209f9f7810 */ /* 0x000fc80007ffe0ff */
[----:B------:R0:W-:Y:S04]  /*0f00*/  STG.E.128 [R162.64], R104 ;  /* 0x00000068a2007986 */ /* 0x0001e8000c101d04 */
[----:B------:R0:W-:Y:S02]  /*0f10*/  STG.E.128 [R162.64+0x10], R144 ;  /* 0x00001090a2007986 */ /* 0x0001e4000c101d04 */
.L_x_30137:
[----:B------:R-:W-:Y:S05]  /*0f20*/  BSYNC B0 ;  /* 0x0000000000007941 */ /* 0x000fea0003800000 */
.L_x_30136:
        /* <DEDUP_REMOVED lines=42> */
.L_x_30157:
[----:B0-----:R-:W-:Y:S05]  /*11d0*/  BSYNC B1 ;  /* 0x0000000000017941 */ /* 0x001fea0003800000 */
.L_x_30156:
[----:B------:R-:W-:Y:S01]  /*11e0*/  BSSY B1, `(.L_x_30158) ;  /* 0x0000005000017945 */ /* 0x000fe20003800000 */
[----:B------:R-:W-:Y:S05]  /*11f0*/  @!P4 BRA `(.L_x_30159) ;  /* 0x000000300000c947 */ /* 0x000fea0003800000 */
[----:B-----5:R-:W-:-:S05]  /*1200*/  HADD2.F32 R113, -RZ, R164.H1_H1 ;  /* 0x300000a4ff717230 */ /* 0x020fca0000004100 */
[----:B------:R-:W-:-:S04]  /*1210*/  FMUL.FTZ R113, R113, c[0x0][0x1ec] ;  /* 0x00007b0071717a20 */ /* 0x000fc80000410000 */
[----:B------:R-:W-:Y:S02]  /*1220*/  @P3 FADD.FTZ R113, R101, R113 ;  /* 0x0000007165713221 */ /* 0x000fe40000010000 */
.L_x_30159:
[----:B------:R-:W-:Y:S05]  /*1230*/  BSYNC B1 ;  /* 0x0000000000017941 */ /* 0x000fea0003800000 */
.L_x_30158:
[----:B------:R-:W-:Y:S01]  /*1240*/  BSSY B1, `(.L_x_30160) ;  /* 0x0000005000017945 */ /* 0x000fe20003800000 */
[----:B------:R-:W-:Y:S05]  /*1250*/  @!P4 BRA `(.L_x_30161) ;  /* 0x000000300000c947 */ /* 0x000fea0003800000 */
[----:B-----5:R-:W-:-:S05]  /*1260*/  HADD2.F32 R114, -RZ, R165.H0_H0 ;  /* 0x200000a5ff727230 */ /* 0x020fca0000004100 */
[----:B------:R-:W-:-:S04]  /*1270*/  FMUL.FTZ R114, R114, c[0x0][0x1ec] ;  /* 0x00007b0072727a20 */ /* 0x000fc80000410000 */
[----:B------:R-:W-:Y:S02]  /*1280*/  @P3 FADD.FTZ R114, R102, R114 ;  /* 0x0000007266723221 */ /* 0x000fe40000010000 */
.L_x_30161:
[----:B------:R-:W-:Y:S05]  /*1290*/  BSYNC B1 ;  /* 0x0000000000017941 */ /* 0x000fea0003800000 */
.L_x_30160:
[----:B------:R-:W-:Y:S01]  /*12a0*/  BSSY B1, `(.L_x_30162) ;  /* 0x0000005000017945 */ /* 0x000fe20003800000 */
[----:B------:R-:W-:Y:S05]  /*12b0*/  @!P4 BRA `(.L_x_30163) ;  /* 0x000000300000c947 */ /* 0x000fea0003800000 */
[----:B-----5:R-:W-:-:S05]  /*12c0*/  HADD2.F32 R115, -RZ, R165.H1_H1 ;  /* 0x300000a5ff737230 */ /* 0x020fca0000004100 */
[----:B------:R-:W-:-:S04]  /*12d0*/  FMUL.FTZ R115, R115, c[0x0][0x1ec] ;  /* 0x00007b0073737a20 */ /* 0x000fc80000410000 */
[----:B------:R-:W-:Y:S02]  /*12e0*/  @P3 FADD.FTZ R115, R103, R115 ;  /* 0x0000007367733221 */ /* 0x000fe40000010000 */
.L_x_30163:
[----:B------:R-:W-:Y:S05]  /*12f0*/  BSYNC B1 ;  /* 0x0000000000017941 */ /* 0x000fea0003800000 */
.L_x_30162:
[----:B------:R-:W-:Y:S01]  /*1300*/  BSSY B1, `(.L_x_30164) ;  /* 0x0000005000017945 */ /* 0x000fe20003800000 */
[----:B------:R-:W-:Y:S05]  /*1310*/  @!P4 BRA `(.L_x_30165) ;  /* 0x000000300000c947 */ /* 0x000fea0003800000 */
[----:B-----5:R-:W-:-:S05]  /*1320*/  HADD2.F32 R116, -RZ, R166.H0_H0 ;  /* 0x200000a6ff747230 */ /* 0x020fca0000004100 */
[----:B------:R-:W-:-:S04]  /*1330*/  FMUL.FTZ R116, R116, c[0x0][0x1ec] ;  /* 0x00007b0074747a20 */ /* 0x000fc80000410000 */
[----:B------:R-:W-:Y:S02]  /*1340*/  @P3 FADD.FTZ R116, R108, R116 ;  /* 0x000000746c743221 */ /* 0x000fe40000010000 */
.L_x_30165:
[----:B------:R-:W-:Y:S05]  /*1350*/  BSYNC B1 ;  /* 0x0000000000017941 */ /* 0x000fea0003800000 */
.L_x_30164:
[----:B------:R-:W-:Y:S01]  /*1360*/  BSSY B1, `(.L_x_30166) ;  /* 0x0000005000017945 */ /* 0x000fe20003800000 */
[----:B------:R-:W-:Y:S05]  /*1370*/  @!P4 BRA `(.L_x_30167) ;  /* 0x000000300000c947 */ /* 0x000fea0003800000 */
[----:B-----5:R-:W-:-:S05]  /*1380*/  HADD2.F32 R117, -RZ, R166.H1_H1 ;  /* 0x300000a6ff757230 */ /* 0x020fca0000004100 */
[----:B------:R-:W-:-:S04]  /*1390*/  FMUL.FTZ R117, R117, c[0x0][0x1ec] ;  /* 0x00007b0075757a20 */ /* 0x000fc80000410000 */
[----:B------:R-:W-:Y:S02]  /*13a0*/  @P3 FADD.FTZ R117, R109, R117 ;  /* 0x000000756d753221 */ /* 0x000fe40000010000 */
.L_x_30167:
[----:B------:R-:W-:Y:S05]  /*13b0*/  BSYNC B1 ;  /* 0x0000000000017941 */ /* 0x000fea0003800000 */
.L_x_30166:
[----:B------:R-:W-:Y:S01]  /*13c0*/  BSSY B1, `(.L_x_30168) ;  /* 0x0000005000017945 */ /* 0x000fe20003800000 */
[----:B------:R-:W-:Y:S05]  /*13d0*/  @!P4 BRA `(.L_x_30169) ;  /* 0x000000300000c947 */ /* 0x000fea0003800000 */
[----:B-----5:R-:W-:-:S05]  /*13e0*/  HADD2.F32 R118, -RZ, R167.H0_H0 ;  /* 0x200000a7ff767230 */ /* 0x020fca0000004100 */
[----:B------:R-:W-:-:S04]  /*13f0*/  FMUL.FTZ R118, R118, c[0x0][0x1ec] ;  /* 0x00007b0076767a20 */ /* 0x000fc80000410000 */
[----:B------:R-:W-:Y:S02]  /*1400*/  @P3 FADD.FTZ R118, R110, R118 ;  /* 0x000000766e763221 */ /* 0x000fe40000010000 */
.L_x_30169:
[----:B------:R-:W-:Y:S05]  /*1410*/  BSYNC B1 ;  /* 0x0000000000017941 */ /* 0x000fea0003800000 */
.L_x_30168:
[----:B------:R-:W-:Y:S01]  /*1420*/  BSSY B1, `(.L_x_30170) ;  /* 0x0000005000017945 */ /* 0x000fe20003800000 */
[----:B------:R-:W-:Y:S05]  /*1430*/  @!P4 BRA `(.L_x_30171) ;  /* 0x000000300000c947 */ /* 0x000fea0003800000 */
[----:B-----5:R-:W-:-:S05]  /*1440*/  HADD2.F32 R119, -RZ, R167.H1_H1 ;  /* 0x300000a7ff777230 */ /* 0x020fca0000004100 */
[----:B------:R-:W-:-:S04]  /*1450*/  FMUL.FTZ R119, R119, c[0x0][0x1ec] ;  /* 0x00007b0077777a20 */ /* 0x000fc80000410000 */
[----:B------:R-:W-:Y:S02]  /*1460*/  @P3 FADD.FTZ R119, R111, R119 ;  /* 0x000000776f773221 */ /* 0x000fe40000010000 */
.L_x_30171:
[----:B------:R-:W-:Y:S05]  /*1470*/  BSYNC B1 ;  /* 0x0000000000017941 */ /* 0x000fea0003800000 */
.L_x_30170:
[----:B------:R-:W-:Y:S01]  /*1480*/  HFMA2.MMA R162, -RZ, RZ, 0, 1.9073486328125e-06 ;  /* 0x00000020ffa27435 */ /* 0x000fe200000001ff */
[----:B------:R-:W-:-:S09]  /*1490*/  IADD3 R160, R160, 0x20, RZ ;  /* 0x00000020a0a07810 */ /* 0x000fd20007ffe0ff */
[C---:B------:R-:W-:Y:S01]  /*14a0*/  IMAD.WIDE.U32 R162, R159.reuse, R162, c[0x0][0x188] ;  /* 0x000062009fa27625 */ /* 0x040fe200078e00a2 */
[----:B------:R-:W-:-:S04]  /*14b0*/  IADD3 R159, R159, 0x20, RZ ;  /* 0x000000209f9f7810 */ /* 0x000fc80007ffe0ff */
[----:B------:R0:W-:Y:S04]  /*14c0*/  STG.E.128 [R162.64], R112 ;  /* 0x00000070a2007986 */ /* 0x0001e8000c101d04 */
[----:B------:R0:W-:Y:S02]  /*14d0*/  STG.E.128 [R162.64+0x10], R116 ;  /* 0x00001074a2007986 */ /* 0x0001e4000c101d04 */
.L_x_30155:
[----:B------:R-:W-:Y:S05]  /*14e0*/  BSYNC B0 ;  /* 0x0000000000007941 */ /* 0x000fea0003800000 */
.L_x_30154:
        /* <DEDUP_REMOVED lines=42> */
.L_x_30175:
[----:B0-----:R-:W-:Y:S05]  /*1790*/  BSYNC B1 ;  /* 0x0000000000017941 */ /* 0x001fea0003800000 */
.L_x_30174:
[----:B------:R-:W-:Y:S01]  /*17a0*/  BSSY B1, `(.L_x_30176) ;  /* 0x0000005000017945 */ /* 0x000fe20003800000 */
[----:B------:R-:W-:Y:S05]  /*17b0*/  @!P4 BRA `(.L_x_30177) ;  /* 0x000000300000c947 */ /* 0x000fea0003800000 */
[----:B-----5:R-:W-:-:S05]  /*17c0*/  HADD2.F32 R121, -RZ, R164.H1_H1 ;  /* 0x300000a4ff797230 */ /* 0x020fca0000004100 */
[----:B------:R-:W-:-:S04]  /*17d0*/  FMUL.FTZ R121, R121, c[0x0][0x1ec] ;  /* 0x00007b0079797a20 */ /* 0x000fc80000410000 */
[----:B------:R-:W-:Y:S02]  /*17e0*/  @P3 FADD.FTZ R121, R101, R121 ;  /* 0x0000007965793221 */ /* 0x000fe40000010000 */
.L_x_30177:
[----:B------:R-:W-:Y:S05]  /*17f0*/  BSYNC B1 ;  /* 0x0000000000017941 */ /* 0x000fea0003800000 */
.L_x_30176:
[----:B------:R-:W-:Y:S01]  /*1800*/  BSSY B1, `(.L_x_30178) ;  /* 0x0000005000017945 */ /* 0x000fe20003800000 */
[----:B------:R-:W-:Y:S05]  /*1810*/  @!P4 BRA `(.L_x_30179) ;  /* 0x000000300000c947 */ /* 0x000fea0003800000 */
[----:B-----5:R-:W-:-:S05]  /*1820*/  HADD2.F32 R122, -RZ, R165.H0_H0 ;  /* 0x200000a5ff7a7230 */ /* 0x020fca0000004100 */
[----:B------:R-:W-:-:S04]  /*1830*/  FMUL.FTZ R122, R122, c[0x0][0x1ec] ;  /* 0x00007b007a7a7a20 */ /* 0x000fc80000410000 */
[----:B------:R-:W-:Y:S02]  /*1840*/  @P3 FADD.FTZ R122, R102, R122 ;  /* 0x0000007a667a3221 */ /* 0x000fe40000010000 */
.L_x_30179:
[----:B------:R-:W-:Y:S05]  /*1850*/  BSYNC B1 ;  /* 0x0000000000017941 */ /* 0x000fea0003800000 */
.L_x_30178:
[----:B------:R-:W-:Y:S01]  /*1860*/  BSSY B1, `(.L_x_30180) ;  /* 0x0000005000017945 */ /* 0x000fe20003800000 */
[----:B------:R-:W-:Y:S05]  /*1870*/  @!P4 BRA `(.L_x_30181) ;  /* 0x000000300000c947 */ /* 0x000fea0003800000 */
[----:B-----5:R-:W-:-:S05]  /*1880*/  HADD2.F32 R123, -RZ, R165.H1_H1 ;  /* 0x300000a5ff7b7230 */ /* 0x020fca0000004100 */
[----:B------:R-:W-:-:S04]  /*1890*/  FMUL.FTZ R123, R123, c[0x0][0x1ec] ;  /* 0x00007b007b7b7a20 */ /* 0x000fc80000410000 */
[----:B------:R-:W-:Y:S02]  /*18a0*/  @P3 FADD.FTZ R123, R103, R123 ;  /* 0x0000007b677b3221 */ /* 0x000fe40000010000 */
.L_x_30181:
[----:B------:R-:W-:Y:S05]  /*18b0*/  BSYNC B1 ;  /* 0x0000000000017941 */ /* 0x000fea0003800000 */
.L_x_30180:
[----:B------:R-:W-:Y:S01]  /*18c0*/  BSSY B1, `(.L_x_30182) ;  /* 0x0000005000017945 */ /* 0x000fe20003800000 */
[----:B------:R-:W-:Y:S05]  /*18d0*/  @!P4 BRA `(.L_x_30183) ;  /* 0x000000300000c947 */ /* 0x000fea0003800000 */
[----:B-----5:R-:W-:-:S05]  /*18e0*/  HADD2.F32 R124, -RZ, R166.H0_H0 ;  /* 0x200000a6ff7c7230 */ /* 0x020fca0000004100 */
[----:B------:R-:W-:-:S04]  /*18f0*/  FMUL.FTZ R124, R124, c[0x0][0x1ec] ;  /* 0x00007b007c7c7a20 */ /* 0x000fc80000410000 */
[----:B------:R-:W-:Y:S02]  /*1900*/  @P3 FADD.FTZ R124, R108, R124 ;  /* 0x0000007c6c7c3221 */ /* 0x000fe40000010000 */
.L_x_30183:
[----:B------:R-:W-:Y:S05]  /*1910*/  BSYNC B1 ;  /* 0x0000000000017941 */ /* 0x000fea0003800000 */
.L_x_30182:
[----:B------:R-:W-:Y:S01]  /*1920*/  BSSY B1, `(.L_x_30184) ;  /* 0x0000005000017945 */ /* 0x000fe20003800000 */
[----:B------:R-:W-:Y:S05]  /*1930*/  @!P4 BRA `(.L_x_30185) ;  /* 0x000000300000c947 */ /* 0x000fea0003800000 */
[----:B-----5:R-:W-:-:S05]  /*1940*/  HADD2.F32 R125, -RZ, R166.H1_H1 ;  /* 0x300000a6ff7d7230 */ /* 0x020fca0000004100 */
[----:B------:R-:W-:-:S04]  /*1950*/  FMUL.FTZ R125, R125, c[0x0][0x1ec] ;  /* 0x00007b007d7d7a20 */ /* 0x000fc80000410000 */
[----:B------:R-:W-:Y:S02]  /*1960*/  @P3 FADD.FTZ R125, R109, R125 ;  /* 0x0000007d6d7d3221 */ /* 0x000fe40000010000 */
.L_x_30185:
[----:B------:R-:W-:Y:S05]  /*1970*/  BSYNC B1 ;  /* 0x0000000000017941 */ /* 0x000fea0003800000 */
.L_x_30184:
[----:B------:R-:W-:Y:S01]  /*1980*/  BSSY B1, `(.L_x_30186) ;  /* 0x0000005000017945 */ /* 0x000fe20003800000 */
[----:B------:R-:W-:Y:S05]  /*1990*/  @!P4 BRA `(.L_x_30187) ;  /* 0x000000300000c947 */ /* 0x000fea0003800000 */
[----:B-----5:R-:W-:-:S05]  /*19a0*/  HADD2.F32 R126, -RZ, R167.H0_H0 ;  /* 0x200000a7ff7e7230 */ /* 0x020fca0000004100 */
[----:B------:R-:W-:-:S04]  /*19b0*/  FMUL.FTZ R126, R126, c[0x0][0x1ec] ;  /* 0x00007b007e7e7a20 */ /* 0x000fc80000410000 */
[----:B------:R-:W-:Y:S02]  /*19c0*/  @P3 FADD.FTZ R126, R110, R126 ;  /* 0x0000007e6e7e3221 */ /* 0x000fe40000010000 */
.L_x_30187:
[----:B------:R-:W-:Y:S05]  /*19d0*/  BSYNC B1 ;  /* 0x0000000000017941 */ /* 0x000fea0003800000 */
.L_x_30186:
[----:B------:R-:W-:Y:S01]  /*19e0*/  BSSY B1, `(.L_x_30188) ;  /* 0x0000005000017945 */ /* 0x000fe20003800000 */
[----:B------:R-:W-:Y:S05]  /*19f0*/  @!P4 BRA `(.L_x_30189) ;  /* 0x000000300000c947 */ /* 0x000fea0003800000 */
[----:B-----5:R-:W-:-:S05]  /*1a00*/  HADD2.F32 R127, -RZ, R167.H1_H1 ;  /* 0x300000a7ff7f7230 */ /* 0x020fca0000004100 */
[----:B------:R-:W-:-:S04]  /*1a10*/  FMUL.FTZ R127, R127, c[0x0][0x1ec] ;  /* 0x00007b007f7f7a20 */ /* 0x000fc80000410000 */
[----:B------:R-:W-:Y:S02]  /*1a20*/  @P3 FADD.FTZ R127, R111, R127 ;  /* 0x0000007f6f7f3221 */ /* 0x000fe40000010000 */
.L_x_30189:
[----:B------:R-:W-:Y:S05]  /*1a30*/  BSYNC B1 ;  /* 0x0000000000017941 */ /* 0x000fea0003800000 */
.L_x_30188:
[----:B------:R-:W-:Y:S01]  /*1a40*/  HFMA2.MMA R162, -RZ, RZ, 0, 1.9073486328125e-06 ;  /* 0x00000020ffa27435 */ /* 0x000fe200000001ff */
[----:B------:R-:W-:-:S09]  /*1a50*/  IADD3 R160, R160, 0x20, RZ ;  /* 0x00000020a0a07810 */ /* 0x000fd20007ffe0ff */
[C---:B------:R-:W-:Y:S01]  /*1a60*/  IMAD.WIDE.U32 R162, R159.reuse, R162, c[0x0][0x188] ;  /* 0x000062009fa27625 */ /* 0x040fe200078e00a2 */
[----:B------:R-:W-:-:S04]  /*1a70*/  IADD3 R159, R159, 0x20, RZ ;  /* 0x000000209f9f7810 */ /* 0x000fc80007ffe0ff */
[----:B------:R0:W-:Y:S04]  /*1a80*/  STG.E.128 [R162.64], R120 ;  /* 0x00000078a2007986 */ /* 0x0001e8000c101d04 */
[----:B------:R0:W-:Y:S02]  /*1a90*/  STG.E.128 [R162.64+0x10], R124 ;  /* 0x0000107ca2007986 */ /* 0x0001e4000c101d04 */
.L_x_30173:
[----:B------:R-:W-:Y:S05]  /*1aa0*/  BSYNC B0 ;  /* 0x0000000000007941 */ /* 0x000fea0003800000 */
.L_x_30172:
        /* <DEDUP_REMOVED lines=42> */
.L_x_30193:
[----:B0-----:R-:W-:Y:S05]  /*1d50*/  BSYNC B1 ;  /* 0x0000000000017941 */ /* 0x001fea0003800000 */
.L_x_30192:
[----:B------:R-:W-:Y:S01]  /*1d60*/  BSSY B1, `(.L_x_30194) ;  /* 0x0000005000017945 */ /* 0x000fe20003800000 */
[----:B------:R-:W-:Y:S05]  /*1d70*/  @!P4 BRA `(.L_x_30195) ;  /* 0x000000300000c947 */ /* 0x000fea0003800000 */
[----:B-----5:R-:W-:-:S05]  /*1d80*/  HADD2.F32 R129, -RZ, R164.H1_H1 ;  /* 0x300000a4ff817230 */ /* 0x020fca0000004100 */
[----:B------:R-:W-:-:S04]  /*1d90*/  FMUL.FTZ R129, R129, c[0x0][0x1ec] ;  /* 0x00007b0081817a20 */ /* 0x000fc80000410000 */
[----:B------:R-:W-:Y:S02]  /*1da0*/  @P3 FADD.FTZ R129, R101, R129 ;  /* 0x0000008165813221 */ /* 0x000fe40000010000 */
.L_x_30195:
[----:B------:R-:W-:Y:S05]  /*1db0*/  BSYNC B1 ;  /* 0x0000000000017941 */ /* 0x000fea0003800000 */
.L_x_30194:
[----:B------:R-:W-:Y:S01]  /*1dc0*/  BSSY B1, `(.L_x_30196) ;  /* 0x0000005000017945 */ /* 0x000fe20003800000 */
[----:B------:R-:W-:Y:S05]  /*1dd0*/  @!P4 BRA `(.L_x_30197) ;  /* 0x000000300000c947 */ /* 0x000fea0003800000 */
[----:B-----5:R-:W-:-:S05]  /*1de0*/  HADD2.F32 R130, -RZ, R165.H0_H0 ;  /* 0x200000a5ff827230 */ /* 0x020fca0000004100 */
[----:B------:R-:W-:-:S04]  /*1df0*/  FMUL.FTZ R130, R130, c[0x0][0x1ec] ;  /* 0x00007b0082827a20 */ /* 0x000fc80000410000 */
[----:B------:R-:W-:Y:S02]  /*1e00*/  @P3 FADD.FTZ R130, R102, R130 ;  /* 0x0000008266823221 */ /* 0x000fe40000010000 */
.L_x_30197:
[----:B------:R-:W-:Y:S05]  /*1e10*/  BSYNC B1 ;  /* 0x0000000000017941 */ /* 0x000fea0003800000 */
.L_x_30196:
[----:B------:R-:W-:Y:S01]  /*1e20*/  BSSY B1, `(.L_x_30198) ;  /* 0x0000005000017945 */ /* 0x000fe20003800000 */
[----:B------:R-:W-:Y:S05]  /*1e30*/  @!P4 BRA `(.L_x_30199) ;  /* 0x000000300000c947 */ /* 0x000fea0003800000 */
[----:B-----5:R-:W-:-:S05]  /*1e40*/  HADD2.F32 R131, -RZ, R165.H1_H1 ;  /* 0x300000a5ff837230 */ /* 0x020fca0000004100 */
[----:B------:R-:W-:-:S04]  /*1e50*/  FMUL.FTZ R131, R131, c[0x0][0x1ec] ;  /* 0x00007b0083837a20 */ /* 0x000fc80000410000 */
[----:B------:R-:W-:Y:S02]  /*1e60*/  @P3 FADD.FTZ R131, R103, R131 ;  /* 0x0000008367833221 */ /* 0x000fe40000010000 */
.L_x_30199:
[----:B------:R-:W-:Y:S05]  /*1e70*/  BSYNC B1 ;  /* 0x0000000000017941 */ /* 0x000fea0003800000 */
.L_x_30198:
[----:B------:R-:W-:Y:S01]  /*1e80*/  BSSY B1, `(.L_x_30200) ;  /* 0x0000005000017945 */ /* 0x000fe20003800000 */
[----:B------:R-:W-:Y:S05]  /*1e90*/  @!P4 BRA `(.L_x_30201) ;  /* 0x000000300000c947 */ /* 0x000fea0003800000 */
[----:B-----5:R-:W-:-:S05]  /*1ea0*/  HADD2.F32 R132, -RZ, R166.H0_H0 ;  /* 0x200000a6ff847230 */ /* 0x020fca0000004100 */
[----:B------:R-:W-:-:S04]  /*1eb0*/  FMUL.FTZ R132, R132, c[0x0][0x1ec] ;  /* 0x00007b0084847a20 */ /* 0x000fc80000410000 */
[----:B------:R-:W-:Y:S02]  /*1ec0*/  @P3 FADD.FTZ R132, R108, R132 ;  /* 0x000000846c843221 */ /* 0x000fe40000010000 */
.L_x_30201:
[----:B------:R-:W-:Y:S05]  /*1ed0*/  BSYNC B1 ;  /* 0x0000000000017941 */ /* 0x000fea0003800000 */
.L_x_30200:
[----:B------:R-:W-:Y:S01]  /*1ee0*/  BSSY B1, `(.L_x_30202) ;  /* 0x0000005000017945 */ /* 0x000fe20003800000 */
[----:B------:R-:W-:Y:S05]  /*1ef0*/  @!P4 BRA `(.L_x_30203) ;  /* 0x000000300000c947 */ /* 0x000fea0003800000 */
[----:B-----5:R-:W-:-:S05]  /*1f00*/  HADD2.F32 R133, -RZ, R166.H1_H1 ;  /* 0x300000a6ff857230 */ /* 0x020fca0000004100 */
[----:B------:R-:W-:-:S04]  /*1f10*/  FMUL.FTZ R133, R133, c[0x0][0x1ec] ;  /* 0x00007b0085857a20 */ /* 0x000fc80000410000 */
[----:B------:R-:W-:Y:S02]  /*1f20*/  @P3 FADD.FTZ R133, R109, R133 ;  /* 0x000000856d853221 */ /* 0x000fe40000010000 */
.L_x_30203:
[----:B------:R-:W-:Y:S05]  /*1f30*/  BSYNC B1 ;  /* 0x0000000000017941 */ /* 0x000fea0003800000 */
.L_x_30202:
[----:B------:R-:W-:Y:S01]  /*1f40*/  BSSY B1, `(.L_x_30204) ;  /* 0x0000005000017945 */ /* 0x000fe20003800000 */
[----:B------:R-:W-:Y:S05]  /*1f50*/  @!P4 BRA `(.L_x_30205) ;  /* 0x000000300000c947 */ /* 0x000fea0003800000 */
[----:B-----5:R-:W-:-:S05]  /*1f60*/  HADD2.F32 R134, -RZ, R167.H0_H0 ;  /* 0x200000a7ff867230 */ /* 0x020fca0000004100 */
[----:B------:R-:W-:-:S04]  /*1f70*/  FMUL.FTZ R134, R134, c[0x0][0x1ec] ;  /* 0x00007b0086867a20 */ /* 0x000fc80000410000 */
[----:B------:R-:W-:Y:S02]  /*1f80*/  @P3 FADD.FTZ R134, R110, R134 ;  /* 0x000000866e863221 */ /* 0x000fe40000010000 */
.L_x_30205:
[----:B------:R-:W-:Y:S05]  /*1f90*/  BSYNC B1 ;  /* 0x0000000000017941 */ /* 0x000fea0003800000 */
.L_x_30204:
[----:B------:R-:W-:Y:S01]  /*1fa0*/  BSSY B1, `(.L_x_30206) ;  /* 0x0000005000017945 */ /* 0x000fe20003800000 */
[----:B------:R-:W-:Y:S05]  /*1fb0*/  @!P4 BRA `(.L_x_30207) ;  /* 0x000000300000c947 */ /* 0x000fea0003800000 */
[----:B-----5:R-:W-:-:S05]  /*1fc0*/  HADD2.F32 R135, -RZ, R167.H1_H1 ;  /* 0x300000a7ff877230 */ /* 0x020fca0000004100 */
[----:B------:R-:W-:-:S04]  /*1fd0*/  FMUL.FTZ R135, R135, c[0x0][0x1ec] ;  /* 0x00007b0087877a20 */ /* 0x000fc80000410000 */
[----:B------:R-:W-:Y:S02]  /*1fe0*/  @P3 FADD.FTZ R135, R111, R135 ;  /* 0x000000876f873221 */ /* 0x000fe40000010000 */
.L_x_30207:
[----:B------:R-:W-:Y:S05]  /*1ff0*/  BSYNC B1 ;  /* 0x0000000000017941 */ /* 0x000fea0003800000 */
.L_x_30206:
[----:B------:R-:W-:Y:S01]  /*2000*/  HFMA2.MMA R162, -RZ, RZ, 0, 1.9073486328125e-06 ;  /* 0x00000020ffa27435 */ /* 0x000fe200000001ff */
[----:B------:R-:W-:-:S09]  /*2010*/  IADD3 R160, R160, 0x20, RZ ;  /* 0x00000020a0a07810 */ /* 0x000fd20007ffe0ff */
[C---:B------:R-:W-:Y:S01]  /*2020*/  IMAD.WIDE.U32 R162, R159.reuse, R162, c[0x0][0x188] ;  /* 0x000062009fa27625 */ /* 0x040fe200078e00a2 */
[----:B------:R-:W-:-:S04]  /*2030*/  IADD3 R159, R159, 0x20, RZ ;  /* 0x000000209f9f7810 */ /* 0x000fc80007ffe0ff */
[----:B------:R0:W-:Y:S04]  /*2040*/  STG.E.128 [R162.64], R128 ;  /* 0x00000080a2007986 */ /* 0x0001e8000c101d04 */
[----:B------:R0:W-:Y:S02]  /*2050*/  STG.E.128 [R162.64+0x10], R132 ;  /* 0x00001084a2007986 */ /* 0x0001e4000c101d04 */
.L_x_30191:
[----:B------:R-:W-:Y:S05]  /*2060*/  BSYNC B0 ;  /* 0x0000000000007941 */ /* 0x000fea0003800000 */
.L_x_30190:
        /* <DEDUP_REMOVED lines=42> */
.L_x_30211:
[----:B0-----:R-:W-:Y:S05]  /*2310*/  BSYNC B1 ;  /* 0x0000000000017941 */ /* 0x001fea0003800000 */
.L_x_30210:
[----:B------:R-:W-:Y:S01]  /*2320*/  BSSY B1, `(.L_x_30212) ;  /* 0x0000005000017945 */ /* 0x000fe20003800000 */
[----:B------:R-:W-:Y:S05]  /*2330*/  @!P4 BRA `(.L_x_30213) ;  /* 0x000000300000c947 */ /* 0x000fea0003800000 */
[----:B-----5:R-:W-:-:S05]  /*2340*/  HADD2.F32 R137, -RZ, R164.H1_H1 ;  /* 0x300000a4ff897230 */ /* 0x020fca0000004100 */
[----:B------:R-:W-:-:S04]  /*2350*/  FMUL.FTZ R137, R137, c[0x0][0x1ec] ;  /* 0x00007b0089897a20 */ /* 0x000fc80000410000 */
[----:B------:R-:W-:Y:S02]  /*2360*/  @P3 FADD.FTZ R137, R101, R137 ;  /* 0x0000008965893221 */ /* 0x000fe40000010000 */
.L_x_30213:
[----:B------:R-:W-:Y:S05]  /*2370*/  BSYNC B1 ;  /* 0x0000000000017941 */ /* 0x000fea0003800000 */
.L_x_30212:
[----:B------:R-:W-:Y:S01]  /*2380*/  BSSY B1, `(.L_x_30214) ;  /* 0x0000005000017945 */ /* 0x000fe20003800000 */
[----:B------:R-:W-:Y:S05]  /*2390*/  @!P4 BRA `(.L_x_30215) ;  /* 0x000000300000c947 */ /* 0x000fea0003800000 */
[----:B-----5:R-:W-:-:S05]  /*23a0*/  HADD2.F32 R138, -RZ, R165.H0_H0 ;  /* 0x200000a5ff8a7230 */ /* 0x020fca0000004100 */
[----:B------:R-:W-:-:S04]  /*23b0*/  FMUL.FTZ R138, R138, c[0x0][0x1ec] ;  /* 0x00007b008a8a7a20 */ /* 0x000fc80000410000 */
[----:B------:R-:W-:Y:S02]  /*23c0*/  @P3 FADD.FTZ R138, R102, R138 ;  /* 0x0000008a668a3221 */ /* 0x000fe40000010000 */
.L_x_30215:
[----:B------:R-:W-:Y:S05]  /*23d0*/  BSYNC B1 ;  /* 0x0000000000017941 */ /* 0x000fea0003800000 */
.L_x_30214:
[----:B------:R-:W-:Y:S01]  /*23e0*/  BSSY B1, `(.L_x_30216) ;  /* 0x0000005000017945 */ /* 0x000fe20003800000 */
[----:B------:R-:W-:Y:S05]  /*23f0*/  @!P4 BRA `(.L_x_30217) ;  /* 0x000000300000c947 */ /* 0x000fea0003800000 */
[----:B-----5:R-:W-:-:S05]  /*2400*/  HADD2.F32 R139, -RZ, R165.H1_H1 ;  /* 0x300000a5ff8b7230 */ /* 0x020fca0000004100 */
[----:B------:R-:W-:-:S04]  /*2410*/  FMUL.FTZ R139, R139, c[0x0][0x1ec] ;  /* 0x00007b008b8b7a20 */ /* 0x000fc80000410000 */
[----:B------:R-:W-:Y:S02]  /*2420*/  @P3 FADD.FTZ R139, R103, R139 ;  /* 0x0000008b678b3221 */ /* 0x000fe40000010000 */
.L_x_30217:
[----:B------:R-:W-:Y:S05]  /*2430*/  BSYNC B1 ;  /* 0x0000000000017941 */ /* 0x000fea0003800000 */
.L_x_30216:
[----:B------:R-:W-:Y:S01]  /*2440*/  BSSY B1, `(.L_x_30218) ;  /* 0x0000005000017945 */ /* 0x000fe20003800000 */
[----:B------:R-:W-:Y:S05]  /*2450*/  @!P4 BRA `(.L_x_30219) ;  /* 0x000000300000c947 */ /* 0x000fea0003800000 */
[----:B-----5:R-:W-:-:S05]  /*2460*/  HADD2.F32 R140, -RZ, R166.H0_H0 ;  /* 0x200000a6ff8c7230 */ /* 0x020fca0000004100 */
[----:B------:R-:W-:-:S04]  /*2470*/  FMUL.FTZ R140, R140, c[0x0][0x1ec] ;  /* 0x00007b008c8c7a20 */ /* 0x000fc80000410000 */
[----:B------:R-:W-:Y:S02]  /*2480*/  @P3 FADD.FTZ R140, R108, R140 ;  /* 0x0000008c6c8c3221 */ /* 0x000fe40000010000 */
.L_x_30219:
[----:B------:R-:W-:Y:S05]  /*2490*/  BSYNC B1 ;  /* 0x0000000000017941 */ /* 0x000fea0003800000 */
.L_x_30218:
[----:B------:R-:W-:Y:S01]  /*24a0*/  BSSY B1, `(.L_x_30220) ;  /* 0x0000005000017945 */ /* 0x000fe20003800000 */
[----:B------:R-:W-:Y:S05]  /*24b0*/  @!P4 BRA `(.L_x_30221) ;  /* 0x000000300000c947 */ /* 0x000fea0003800000 */
[----:B-----5:R-:W-:-:S05]  /*24c0*/  HADD2.F32 R141, -RZ, R166.H1_H1 ;  /* 0x300000a6ff8d7230 */ /* 0x020fca0000004100 */
[----:B------:R-:W-:-:S04]  /*24d0*/  FMUL.FTZ R141, R141, c[0x0][0x1ec] ;  /* 0x00007b008d8d7a20 */ /* 0x000fc80000410000 */
[----:B------:R-:W-:Y:S02]  /*24e0*/  @P3 FADD.FTZ R141, R109, R141 ;  /* 0x0000008d6d8d3221 */ /* 0x000fe40000010000 */
.L_x_30221:
[----:B------:R-:W-:Y:S05]  /*24f0*/  BSYNC B1 ;  /* 0x0000000000017941 */ /* 0x000fea0003800000 */
.L_x_30220:
[----:B------:R-:W-:Y:S01]  /*2500*/  BSSY B1, `(.L_x_30222) ;  /* 0x0000005000017945 */ /* 0x000fe20003800000 */
[----:B------:R-:W-:Y:S05]  /*2510*/  @!P4 BRA `(.L_x_30223) ;  /* 0x000000300000c947 */ /* 0x000fea0003800000 */
[----:B-----5:R-:W-:-:S05]  /*2520*/  HADD2.F32 R142, -RZ, R167.H0_H0 ;  /* 0x200000a7ff8e7230 */ /* 0x020fca0000004100 */
[----:B------:R-:W-:-:S04]  /*2530*/  FMUL.FTZ R142, R142, c[0x0][0x1ec] ;  /* 0x00007b008e8e7a20 */ /* 0x000fc80000410000 */
[----:B------:R-:W-:Y:S02]  /*2540*/  @P3 FADD.FTZ R142, R110, R142 ;  /* 0x0000008e6e8e3221 */ /* 0x000fe40000010000 */
.L_x_30223:
[----:B------:R-:W-:Y:S05]  /*2550*/  BSYNC B1 ;  /* 0x0000000000017941 */ /* 0x000fea0003800000 */
.L_x_30222:
[----:B------:R-:W-:Y:S01]  /*2560*/  BSSY B1, `(.L_x_30224) ;  /* 0x0000005000017945 */ /* 0x000fe20003800000 */
[----:B------:R-:W-:Y:S05]  /*2570*/  @!P4 BRA `(.L_x_30225) ;  /* 0x000000300000c947 */ /* 0x000fea0003800000 */
[----:B-----5:R-:W-:-:S05]  /*2580*/  HADD2.F32 R143, -RZ, R167.H1_H1 ;  /* 0x300000a7ff8f7230 */ /* 0x020fca0000004100 */
[----:B------:R-:W-:-:S04]  /*2590*/  FMUL.FTZ R143, R143, c[0x0][0x1ec] ;  /* 0x00007b008f8f7a20 */ /* 0x000fc80000410000 */
[----:B------:R-:W-:Y:S02]  /*25a0*/  @P3 FADD.FTZ R143, R111, R143 ;  /* 0x0000008f6f8f3221 */ /* 0x000fe40000010000 */
.L_x_30225:
[----:B------:R-:W-:Y:S05]  /*25b0*/  BSYNC B1 ;  /* 0x0000000000017941 */ /* 0x000fea0003800000 */
.L_x_30224:
[----:B------:R-:W-:Y:S01]  /*25c0*/  HFMA2.MMA R162, -RZ, RZ, 0, 1.9073486328125e-06 ;  /* 0x00000020ffa27435 */ /* 0x000fe200000001ff */
[----:B------:R-:W-:-:S09]  /*25d0*/  IADD3 R160, R160, 0x20, RZ ;  /* 0x00000020a0a07810 */ /* 0x000fd20007ffe0ff */
[C---:B------:R-:W-:Y:S01]  /*25e0*/  IMAD.WIDE.U32 R162, R159.reuse, R162, c[0x0][0x188] ;  /* 0x000062009fa27625 */ /* 0x040fe200078e00a2 */
[----:B------:R-:W-:-:S04]  /*25f0*/  IADD3 R159, R159, 0x20, RZ ;  /* 0x000000209f9f7810 */ /* 0x000fc80007ffe0ff */
[----:B------:R0:W-:Y:S04]  /*2600*/  STG.E.128 [R162.64], R136 ;  /* 0x00000088a2007986 */ /* 0x0001e8000c101d04 */
[----:B------:R0:W-:Y:S02]  /*2610*/  STG.E.128 [R162.64+0x10], R140 ;  /* 0x0000108ca2007986 */ /* 0x0001e4000c101d04 */
.L_x_30209:
[----:B------:R-:W-:Y:S05]  /*2620*/  BSYNC B0 ;  /* 0x0000000000007941 */ /* 0x000fea0003800000 */
.L_x_30208:
        /* <DEDUP_REMOVED lines=40> */
[----:B-1---5:R-:W-:-:S05]  /*28b0*/  HADD2.F32 R148, -RZ, R164.H0_H0 ;  /* 0x200000a4ff947230 */ /* 0x022fca0000004100 */
[----:B------:R-:W-:-:S04]  /*28c0*/  FMUL.FTZ R148, R148, c[0x0][0x1ec] ;  /* 0x00007b0094947a20 */ /* 0x000fc80000410000 */
[----:B------:R-:W-:Y:S02]  /*28d0*/  @P2 FADD.FTZ R148, R100, R148 ;  /* 0x0000009464942221 */ /* 0x000fe40000010000 */
.L_x_30229:
[----:B-1----:R-:W-:Y:S05]  /*28e0*/  BSYNC B1 ;  /* 0x0000000000017941 */ /* 0x002fea0003800000 */
.L_x_30228:
[----:B------:R-:W-:Y:S01]  /*28f0*/  BSSY B1, `(.L_x_30230) ;  /* 0x0000005000017945 */ /* 0x000fe20003800000 */
[----:B------:R-:W-:Y:S05]  /*2900*/  @!P3 BRA `(.L_x_30231) ;  /* 0x000000300000b947 */ /* 0x000fea0003800000 */
[----:B-----5:R-:W-:-:S05]  /*2910*/  HADD2.F32 R149, -RZ, R164.H1_H1 ;  /* 0x300000a4ff957230 */ /* 0x020fca0000004100 */
[----:B------:R-:W-:-:S04]  /*2920*/  FMUL.FTZ R149, R149, c[0x0][0x1ec] ;  /* 0x00007b0095957a20 */ /* 0x000fc80000410000 */
[----:B------:R-:W-:Y:S02]  /*2930*/  @P2 FADD.FTZ R149, R101, R149 ;  /* 0x0000009565952221 */ /* 0x000fe40000010000 */
.L_x_30231:
[----:B------:R-:W-:Y:S05]  /*2940*/  BSYNC B1 ;  /* 0x0000000000017941 */ /* 0x000fea0003800000 */
.L_x_30230:
[----:B------:R-:W-:Y:S01]  /*2950*/  BSSY B1, `(.L_x_30232) ;  /* 0x0000005000017945 */ /* 0x000fe20003800000 */
[----:B------:R-:W-:Y:S05]  /*2960*/  @!P3 BRA `(.L_x_30233) ;  /* 0x000000300000b947 */ /* 0x000fea0003800000 */
[----:B-----5:R-:W-:-:S05]  /*2970*/  HADD2.F32 R150, -RZ, R165.H0_H0 ;  /* 0x200000a5ff967230 */ /* 0x020fca0000004100 */
[----:B------:R-:W-:-:S04]  /*2980*/  FMUL.FTZ R150, R150, c[0x0][0x1ec] ;  /* 0x00007b0096967a20 */ /* 0x000fc80000410000 */
[----:B------:R-:W-:Y:S02]  /*2990*/  @P2 FADD.FTZ R150, R102, R150 ;  /* 0x0000009666962221 */ /* 0x000fe40000010000 */
.L_x_30233:
[----:B------:R-:W-:Y:S05]  /*29a0*/  BSYNC B1 ;  /* 0x0000000000017941 */ /* 0x000fea0003800000 */
.L_x_30232:
[----:B------:R-:W-:Y:S01]  /*29b0*/  BSSY B1, `(.L_x_30234) ;  /* 0x0000005000017945 */ /* 0x000fe20003800000 */
[----:B------:R-:W-:Y:S05]  /*29c0*/  @!P3 BRA `(.L_x_30235) ;  /* 0x000000300000b947 */ /* 0x000fea0003800000 */
[----:B-----5:R-:W-:-:S05]  /*29d0*/  HADD2.F32 R151, -RZ, R165.H1_H1 ;  /* 0x300000a5ff977230 */ /* 0x020fca0000004100 */
[----:B------:R-:W-:-:S04]  /*29e0*/  FMUL.FTZ R151, R151, c[0x0][0x1ec] ;  /* 0x00007b0097977a20 */ /* 0x000fc80000410000 */
[----:B------:R-:W-:Y:S02]  /*29f0*/  @P2 FADD.FTZ R151, R103, R151 ;  /* 0x0000009767972221 */ /* 0x000fe40000010000 */
.L_x_30235:
[----:B------:R-:W-:Y:S05]  /*2a00*/  BSYNC B1 ;  /* 0x0000000000017941 */ /* 0x000fea0003800000 */
.L_x_30234:
[----:B------:R-:W-:Y:S01]  /*2a10*/  BSSY B1, `(.L_x_30236) ;  /* 0x0000005000017945 */ /* 0x000fe20003800000 */
[----:B------:R-:W-:Y:S05]  /*2a20*/  @!P3 BRA `(.L_x_30237) ;  /* 0x000000300000b947 */ /* 0x000fea0003800000 */
[----:B-----5:R-:W-:-:S05]  /*2a30*/  HADD2.F32 R152, -RZ, R166.H0_H0 ;  /* 0x200000a6ff987230 */ /* 0x020fca0000004100 */
[----:B------:R-:W-:-:S04]  /*2a40*/  FMUL.FTZ R152, R152, c[0x0][0x1ec] ;  /* 0x00007b0098987a20 */ /* 0x000fc80000410000 */
[----:B------:R-:W-:Y:S02]  /*2a50*/  @P2 FADD.FTZ R152, R108, R152 ;  /* 0x000000986c982221 */ /* 0x000fe40000010000 */
.L_x_30237:
[----:B------:R-:W-:Y:S05]  /*2a60*/  BSYNC B1 ;  /* 0x0000000000017941 */ /* 0x000fea0003800000 */
.L_x_30236:
[----:B------:R-:W-:Y:S01]  /*2a70*/  BSSY B1, `(.L_x_30238) ;  /* 0x0000005000017945 */ /* 0x000fe20003800000 */
[----:B------:R-:W-:Y:S05]  /*2a80*/  @!P3 BRA `(.L_x_30239) ;  /* 0x000000300000b947 */ /* 0x000fea0003800000 */
[----:B-----5:R-:W-:-:S05]  /*2a90*/  HADD2.F32 R153, -RZ, R166.H1_H1 ;  /* 0x300000a6ff997230 */ /* 0x020fca0000004100 */
[----:B------:R-:W-:-:S04]  /*2aa0*/  FMUL.FTZ R153, R153, c[0x0][0x1ec] ;  /* 0x00007b0099997a20 */ /* 0x000fc80000410000 */
[----:B------:R-:W-:Y:S02]  /*2ab0*/  @P2 FADD.FTZ R153, R109, R153 ;  /* 0x000000996d992221 */ /* 0x000fe40000010000 */
.L_x_30239:
[----:B------:R-:W-:Y:S05]  /*2ac0*/  BSYNC B1 ;  /* 0x0000000000017941 */ /* 0x000fea0003800000 */
.L_x_30238:
[----:B------:R-:W-:Y:S01]  /*2ad0*/  BSSY B1, `(.L_x_30240) ;  /* 0x0000005000017945 */ /* 0x000fe20003800000 */
[----:B------:R-:W-:Y:S05]  /*2ae0*/  @!P3 BRA `(.L_x_30241) ;  /* 0x000000300000b947 */ /* 0x000fea0003800000 */
[----:B-----5:R-:W-:-:S05]  /*2af0*/  HADD2.F32 R154, -RZ, R167.H0_H0 ;  /* 0x200000a7ff9a7230 */ /* 0x020fca0000004100 */
[----:B------:R-:W-:-:S04]  /*2b00*/  FMUL.FTZ R154, R154, c[0x0][0x1ec] ;  /* 0x00007b009a9a7a20 */ /* 0x000fc80000410000 */
[----:B------:R-:W-:Y:S02]  /*2b10*/  @P2 FADD.FTZ R154, R110, R154 ;  /* 0x0000009a6e9a2221 */ /* 0x000fe40000010000 */
.L_x_30241:
[----:B------:R-:W-:Y:S05]  /*2b20*/  BSYNC B1 ;  /* 0x0000000000017941 */ /* 0x000fea0003800000 */
.L_x_30240:
[----:B------:R-:W-:Y:S01]  /*2b30*/  BSSY B1, `(.L_x_30242) ;  /* 0x0000005000017945 */ /* 0x000fe20003800000 */
[----:B------:R-:W-:Y:S05]  /*2b40*/  @!P3 BRA `(.L_x_30243) ;  /* 0x000000300000b947 */ /* 0x000fea0003800000 */
[----:B-----5:R-:W-:-:S05]  /*2b50*/  HADD2.F32 R155, -RZ, R167.H1_H1 ;  /* 0x300000a7ff9b7230 */ /* 0x020fca0000004100 */
[----:B------:R-:W-:-:S04]  /*2b60*/  FMUL.FTZ R155, R155, c[0x0][0x1ec] ;  /* 0x00007b009b9b7a20 */ /* 0x000fc80000410000 */
[----:B------:R-:W-:Y:S02]  /*2b70*/  @P2 FADD.FTZ R155, R111, R155 ;  /* 0x0000009b6f9b2221 */ /* 0x000fe40000010000 */
.L_x_30243:
[----:B------:R-:W-:Y:S05]  /*2b80*/  BSYNC B1 ;  /* 0x0000000000017941 */ /* 0x000fea0003800000 */
.L_x_30242:
[----:B------:R0:W-:Y:S04]  /*2b90*/  STG.E.128 [R158.64], R148 ;  /* 0x000000949e007986 */ /* 0x0001e8000c101d04 */
[----:B------:R0:W-:Y:S02]  /*2ba0*/  STG.E.128 [R158.64+0x10], R152 ;  /* 0x000010989e007986 */ /* 0x0001e4000c101d04 */
.L_x_30227:
[----:B------:R-:W-:Y:S05]  /*2bb0*/  BSYNC B0 ;  /* 0x0000000000007941 */ /* 0x000fea0003800000 */
.L_x_30226:
        /* <DEDUP_REMOVED lines=60> */
.L_x_30260:
        /* <DEDUP_REMOVED lines=117> */
.L_x_30261:
        /* <DEDUP_REMOVED lines=59> */
.L_x_30249:
[----:B------:R-:W-:Y:S05]  /*3a80*/  BSYNC B1 ;  /* 0x0000000000017941 */ /* 0x000fea0003800000 */
.L_x_30248:
        /* <DEDUP_REMOVED lines=35> */
.L_x_30251:
[----:B------:R-:W-:Y:S05]  /*3cc0*/  BSYNC B1 ;  /* 0x0000000000017941 */ /* 0x000fea0003800000 */
.L_x_30250:
        /* <DEDUP_REMOVED lines=35> */
.L_x_30253:
[----:B------:R-:W-:Y:S05]  /*3f00*/  BSYNC B1 ;  /* 0x0000000000017941 */ /* 0x000fea0003800000 */
.L_x_30252:
        /* <DEDUP_REMOVED lines=35> */
.L_x_30255:
[----:B------:R-:W-:Y:S05]  /*4140*/  BSYNC B1 ;  /* 0x0000000000017941 */ /* 0x000fea0003800000 */
.L_x_30254:
        /* <DEDUP_REMOVED lines=35> */
.L_x_30257:
[----:B------:R-:W-:Y:S05]  /*4380*/  BSYNC B1 ;  /* 0x0000000000017941 */ /* 0x000fea0003800000 */
.L_x_30256:
        /* <DEDUP_REMOVED lines=32> */
.L_x_30247:
[----:B-1----:R-:W-:Y:S05]  /*4590*/  BSYNC B0 ;  /* 0x0000000000007941 */ /* 0x002fea0003800000 */
.L_x_30246:
[----:B------:R-:W-:-:S04]  /*45a0*/  MOV R3, c[0x0][0x160] ;  /* 0x0000580000037a02 */ /* 0x000fc80000000f00 */
[----:B------:R-:W-:-:S04]  /*45b0*/  LEA R2, R3, R2, 0x2 ;  /* 0x0000000203027211 */ /* 0x000fc800078e10ff */
[----:B------:R-:W-:-:S13]  /*45c0*/  ISETP.GE.AND P2, PT, R2, c[0x0][0x164], PT ;  /* 0x0000590002007a0c */ /* 0x000fda0003f46270 */
[----:B0-----:R-:W-:Y:S01]  /*45d0*/  @P2 CALL.REL.NOINC `(.L_x_30258) ;  /* 0x0000001000002944 */ /* 0x001fe20003c00000 */
[----:B------:R-:W-:Y:S05]  /*45e0*/  BRA `(.L_x_30259) ;  /* 0xffffc26000007947 */ /* 0x000fea000383ffff */
.L_x_30258:
[----:B------:R-:W-:Y:S05]  /*45f0*/  EXIT ;  /* 0x000000000000794d */ /* 0x000fea0003800000 */
.L_x_30244:
[----:B------:R-:W-:Y:S01]  /*4600*/  HFMA2.MMA R170, -RZ, RZ, 0, 5.9604644775390625e-08 ;  /* 0x00000001ffaa7435 */ /* 0x000fe200000001ff */
[----:B------:R-:W-:Y:S02]  /*4610*/  MOV R169, 0x1f ;  /* 0x0000001f00a97802 */ /* 0x000fe40000000f00 */
[----:B------:R-:W-:Y:S02]  /*4620*/  MOV R172, 0xffffffff ;  /* 0xffffffff00ac7802 */ /* 0x000fe40000000f00 */
[----:B------:R-:W-:Y:S02]  /*4630*/  MOV R160, 0x4650 ;  /* 0x0000465000a07802 */ /* 0x000fe40000000f00 */
[----:B-----5:R-:W-:Y:S05]  /*4640*/  CALL.REL.NOINC `($__internal_114_$__cuda_sm70_shflsync_bfly_p) ;  /* 0x000009c000007944 */ /* 0x020fea0003c00000 */
[----:B-1----:R-:W-:Y:S01]  /*4650*/  MOV R158, R169 ;  /* 0x000000a9009e7202 */ /* 0x002fe20000000f00 */
[----:B0-----:R-:W-:Y:S05]  /*4660*/  BRA `(.L_x_30260) ;  /* 0xffffe91000007947 */ /* 0x001fea000383ffff */
.L_x_30245:
[----:B------:R-:W-:Y:S01]  /*4670*/  HFMA2.MMA R170, -RZ, RZ, 0, 1.1920928955078125e-07 ;  /* 0x00000002ffaa7435 */ /* 0x000fe200000001ff */
[----:B------:R-:W-:Y:S02]  /*4680*/  MOV R169, 0x1f ;  /* 0x0000001f00a97802 */ /* 0x000fe40000000f00 */
[----:B------:R-:W-:Y:S02]  /*4690*/  MOV R172, 0xffffffff ;  /* 0xffffffff00ac7802 */ /* 0x000fe40000000f00 */
[----:B------:R-:W-:-:S02]  /*46a0*/  MOV R160, 0x46c0 ;  /* 0x000046c000a07802 */ /* 0x000fc40000000f00 */
[----:B-----5:R-:W-:Y:S05]  /*46b0*/  CALL.REL.NOINC `($__internal_114_$__cuda_sm70_shflsync_bfly_p) ;  /* 0x0000095000007944 */ /* 0x020fea0003c00000 */
[----:B0-----:R-:W-:Y:S01]  /*46c0*/  HFMA2.MMA R170, -RZ, RZ, 0, 2.384185791015625e-07 ;  /* 0x00000004ffaa7435 */ /* 0x001fe200000001ff */
[----:B-1----:R-:W-:Y:S01]  /*46d0*/  FADD.FTZ R159, R159, R169 ;  /* 0x000000a99f9f7221 */ /* 0x002fe20000010000 */
[----:B------:R-:W-:-:S02]  /*46e0*/  MOV R169, 0x1f ;  /* 0x0000001f00a97802 */ /* 0x000fc40000000f00 */
[----:B------:R-:W-:Y:S02]  /*46f0*/  MOV R172, 0xffffffff ;  /* 0xffffffff00ac7802 */ /* 0x000fe40000000f00 */
[----:B------:R-:W-:Y:S02]  /*4700*/  MOV R160, 0x4720 ;  /* 0x0000472000a07802 */ /* 0x000fe40000000f00 */
[----:B------:R-:W-:Y:S05]  /*4710*/  CALL.REL.NOINC `($__internal_114_$__cuda_sm70_shflsync_bfly_p) ;  /* 0x000008f000007944 */ /* 0x000fea0003c00000 */
[----:B0-----:R-:W-:Y:S01]  /*4720*/  HFMA2.MMA R170, -RZ, RZ, 0, 4.76837158203125e-07 ;  /* 0x00000008ffaa7435 */ /* 0x001fe200000001ff */
[----:B-1----:R-:W-:Y:S01]  /*4730*/  FADD.FTZ R159, R159, R169 ;  /* 0x000000a99f9f7221 */ /* 0x002fe20000010000 */
[----:B------:R-:W-:Y:S02]  /*4740*/  MOV R169, 0x1f ;  /* 0x0000001f00a97802 */ /* 0x000fe40000000f00 */
[----:B------:R-:W-:Y:S02]  /*4750*/  MOV R172, 0xffffffff ;  /* 0xffffffff00ac7802 */ /* 0x000fe40000000f00 */
[----:B------:R-:W-:Y:S02]  /*4760*/  MOV R160, 0x4780 ;  /* 0x0000478000a07802 */ /* 0x000fe40000000f00 */
[----:B------:R-:W-:Y:S05]  /*4770*/  CALL.REL.NOINC `($__internal_114_$__cuda_sm70_shflsync_bfly_p) ;  /* 0x0000089000007944 */ /* 0x000fea0003c00000 */
[----:B0-----:R-:W-:Y:S01]  /*4780*/  HFMA2.MMA R170, -RZ, RZ, 0, 9.5367431640625e-07 ;  /* 0x00000010ffaa7435 */ /* 0x001fe200000001ff */
[----:B-1----:R-:W-:Y:S01]  /*4790*/  FADD.FTZ R159, R159, R169 ;  /* 0x000000a99f9f7221 */ /* 0x002fe20000010000 */
[----:B------:R-:W-:-:S02]  /*47a0*/  MOV R169, 0x1f ;  /* 0x0000001f00a97802 */ /* 0x000fc40000000f00 */
[----:B------:R-:W-:Y:S02]  /*47b0*/  MOV R172, 0xffffffff ;  /* 0xffffffff00ac7802 */ /* 0x000fe40000000f00 */
[----:B------:R-:W-:Y:S02]  /*47c0*/  MOV R160, 0x47e0 ;  /* 0x000047e000a07802 */ /* 0x000fe40000000f00 */
[----:B------:R-:W-:Y:S05]  /*47d0*/  CALL.REL.NOINC `($__internal_114_$__cuda_sm70_shflsync_bfly_p) ;  /* 0x0000083000007944 */ /* 0x000fea0003c00000 */
        /* <DEDUP_REMOVED lines=104> */
[----:B------:R-:W-:Y:S05]  /*4e60*/  CALL.REL.NOINC `($__internal_114_$__cuda_sm70_shflsync_bfly_p) ;  /* 0x000001a000007944 */ /* 0x000fea0003c00000 */
[----:B0-----:R-:W-:Y:S01]  /*4e70*/  HFMA2.MMA R170, -RZ, RZ, 0, 1.1920928955078125e-07 ;  /* 0x00000002ffaa7435 */ /* 0x001fe200000001ff */
[----:B-1----:R-:W-:Y:S01]  /*4e80*/  FADD.FTZ R159, R162, R169 ;  /* 0x000000a9a29f7221 */ /* 0x002fe20000010000 */
[----:B------:R-:W-:Y:S02]  /*4e90*/  MOV R169, 0x1f ;  /* 0x0000001f00a97802 */ /* 0x000fe40000000f00 */
[----:B------:R-:W-:Y:S02]  /*4ea0*/  MOV R172, 0xffffffff ;  /* 0xffffffff00ac7802 */ /* 0x000fe40000000f00 */
[----:B------:R-:W-:Y:S02]  /*4eb0*/  MOV R160, 0x4ed0 ;  /* 0x00004ed000a07802 */ /* 0x000fe40000000f00 */
[----:B------:R-:W-:Y:S05]  /*4ec0*/  CALL.REL.NOINC `($__internal_114_$__cuda_sm70_shflsync_bfly_p) ;  /* 0x0000014000007944 */ /* 0x000fea0003c00000 */
[----:B0-----:R-:W-:Y:S01]  /*4ed0*/  HFMA2.MMA R170, -RZ, RZ, 0, 2.384185791015625e-07 ;  /* 0x00000004ffaa7435 */ /* 0x001fe200000001ff */
[----:B-1----:R-:W-:Y:S01]  /*4ee0*/  FADD.FTZ R159, R159, R169 ;  /* 0x000000a99f9f7221 */ /* 0x002fe20000010000 */
[----:B------:R-:W-:Y:S02]  /*4ef0*/  MOV R169, 0x1f ;  /* 0x0000001f00a97802 */ /* 0x000fe40000000f00 */
[----:B------:R-:W-:-:S02]  /*4f00*/  MOV R172, 0xffffffff ;  /* 0xffffffff00ac7802 */ /* 0x000fc40000000f00 */
        /* <DEDUP_REMOVED lines=8> */
[----:B-1----:R-:W-:Y:S01]  /*4f90*/  FADD.FTZ R168, R159, R169 ;  /* 0x000000a99fa87221 */ /* 0x002fe20000010000 */
[----:B0-----:R-:W-:Y:S01]  /*4fa0*/  HFMA2.MMA R170, -RZ, RZ, 0, 9.5367431640625e-07 ;  /* 0x00000010ffaa7435 */ /* 0x001fe200000001ff */
[----:B------:R-:W-:Y:S02]  /*4fb0*/  MOV R169, 0x1f ;  /* 0x0000001f00a97802 */ /* 0x000fe40000000f00 */
[----:B------:R-:W-:-:S02]  /*4fc0*/  MOV R172, 0xffffffff ;  /* 0xffffffff00ac7802 */ /* 0x000fc40000000f00 */
[----:B------:R-:W-:Y:S02]  /*4fd0*/  MOV R159, R168 ;  /* 0x000000a8009f7202 */ /* 0x000fe40000000f00 */
[----:B------:R-:W-:Y:S02]  /*4fe0*/  MOV R160, 0x5000 ;  /* 0x0000500000a07802 */ /* 0x000fe40000000f00 */
[----:B------:R-:W-:Y:S05]  /*4ff0*/  CALL.REL.NOINC `($__internal_114_$__cuda_sm70_shflsync_bfly_p) ;  /* 0x0000001000007944 */ /* 0x000fea0003c00000 */
[----:B01----:R-:W-:Y:S05]  /*5000*/  BRA `(.L_x_30261) ;  /* 0xffffe6c000007947 */ /* 0x003fea000383ffff */
        .weak           $__internal_114_$__cuda_sm70_shflsync_bfly_p
        .type           $__internal_114_$__cuda_sm70_shflsync_bfly_p,@function
        .size           $__internal_114_$__cuda_sm70_shflsync_bfly_p,(.L_x_43174 - $__internal_114_$__cuda_sm70_shflsync_bfly_p)
$__internal_114_$__cuda_sm70_shflsync_bfly_p:
[----:B------:R-:W-:Y:S01]  /*5010*/  HFMA2.MMA R161, -RZ, RZ, 0, 0 ;  /* 0x00000000ffa17435 */ /* 0x000fe200000001ff */
[----:B------:R-:W-:Y:S04]  /*5020*/  WARPSYNC R172 ;  /* 0x000000ac00007348 */ /* 0x000fe80003800000 */
[----:B------:R0:W1:Y:S01]  /*5030*/  SHFL.BFLY PT, R169, R159, R170, R169 ;  /* 0x0c0000aa9fa97389 */ /* 0x00006200000e00a9 */
[----:B------:R-:W-:Y:S05]  /*5040*/  RET.REL.NODEC R160 `(_ZN10layer_norm13ln_fwd_kernelINS_13Kernel_traitsIf6__halffS2_fjLj1536ELj1ELj4ELj1ELj16ENS_18Kernel_traits_baseILj1536EfS2_fS2_fjLj128EEEEELb0ELb0ELb1ELb0EEEvNS_9FwdParamsE) ;  /* 0xffffafb0a0007950 */ /* 0x000fea0003c3ffff */
.L_x_30262:
        /* <DEDUP_REMOVED lines=11> */
.L_x_43174:


//--------------------- .text._ZN10layer_norm13ln_fwd_kernelINS_13Kernel_traitsIf6__halffS2_fjLj1536ELj1ELj4ELj1ELj16ENS_18Kernel_traits_baseILj1536EfS2_fS2_fjLj128EEEEELb0ELb0ELb1ELb1EEEvNS_9FwdParamsE --------------------------
	.section	.text._ZN10layer_norm13ln_fwd_kernelINS_13Kernel_traitsIf6__halffS2_fjLj1536ELj1ELj4ELj1ELj16ENS_18Kernel_traits_baseILj1536EfS2_fS2_fjLj128EEEEELb0ELb0ELb1ELb1EEEvNS_9FwdParamsE,"ax",@progbits
	.sectioninfo	@"SHI_REGISTERS=210"
	.align	128
        .global         _ZN10layer_norm13ln_fwd_kernelINS_13Kernel_traitsIf6__halffS2_fjLj1536ELj1ELj4ELj1ELj16ENS_18Kernel_traits_baseILj1536EfS2_fS2_fjLj128EEEEELb0ELb0ELb1ELb1EEEvNS_9FwdParamsE
        .type           _ZN10layer_norm13ln_fwd_kernelINS_13Kernel_traitsIf6__halffS2_fjLj1536ELj1ELj4ELj1ELj16ENS_18Kernel_traits_baseILj1536EfS2_fS2_fjLj128EEEEELb0ELb0ELb1ELb1EEEvNS_9FwdParamsE,@function
        .size           _ZN10layer_norm13ln_fwd_kernelINS_13Kernel_traitsIf6__halffS2_fjLj1536ELj1ELj4ELj1ELj16ENS_18Kernel_traits_baseILj1536EfS2_fS2_fjLj128EEEEELb0ELb0ELb1ELb1EEEvNS_9FwdParamsE,(.L_x_43175 - _ZN10layer_norm13ln_fwd_kernelINS_13Kernel_traitsIf6__halffS2_fjLj1536ELj1ELj4ELj1ELj16ENS_18Kernel_traits_baseILj1536EfS2_fS2_fjLj128EEEEELb0ELb0ELb1ELb1EEEvNS_9FwdParamsE)
        .other          _ZN10layer_norm13ln_fwd_kernelINS_13Kernel_traitsIf6__halffS2_fjLj1536ELj1ELj4ELj1ELj16ENS_18Kernel_traits_baseILj1536EfS2_fS2_fjLj128EEEEELb0ELb0ELb1ELb1EEEvNS_9FwdParamsE,@"STO_CUDA_ENTRY STV_DEFAULT"
_ZN10layer_norm13ln_fwd_kernelINS_13Kernel_traitsIf6__halffS2_fjLj1536ELj1ELj4ELj1ELj16ENS_18Kernel_traits_baseILj1536EfS2_fS2_fjLj128EEEEELb0ELb0ELb1ELb1EEEvNS_9FwdParamsE:
.text._ZN10layer_norm13ln_fwd_kernelINS_13Kernel_traitsIf6__halffS2_fjLj1536ELj1ELj4ELj1ELj16ENS_18Kernel_traits_baseILj1536EfS2_fS2_fjLj128EEEEELb0ELb0ELb1ELb1EEEvNS_9FwdParamsE:
        /* <DEDUP_REMOVED lines=67> */
.L_x_30364:
        /* <DEDUP_REMOVED lines=56> */
[----:B-----5:R-:W-:-:S05]  /*07b0*/  HADD2.F32 R116, -RZ, R96.H0_H0 ;  /* 0x20000060ff747230 */ /* 0x020fca0000004100 */
[----:B------:R-:W-:-:S04]  /*07c0*/  FMUL.FTZ R116, R116, c[0x0][0x1ec] ;  /* 0x00007b0074747a20 */ /* 0x000fc80000410000 */
[----:B------:R-:W-:Y:S02]  /*07d0*/  @P0 FADD.FTZ R116, R104, R116 ;  /* 0x0000007468740221 */ /* 0x000fe40000010000 */
.L_x_30264:
[----:B------:R-:W-:Y:S05]  /*07e0*/  BSYNC B0 ;  /* 0x0000000000007941 */ /* 0x000fea0003800000 */
.L_x_30263:
[----:B------:R-:W-:Y:S01]  /*07f0*/  BSSY B0, `(.L_x_30265) ;  /* 0x0000005000007945 */ /* 0x000fe20003800000 */
[----:B------:R-:W-:Y:S05]  /*0800*/  @!P6 BRA `(.L_x_30266) ;  /* 0x000000300000e947 */ /* 0x000fea0003800000 */
[----:B-----5:R-:W-:-:S05]  /*0810*/  HADD2.F32 R117, -RZ, R96.H1_H1 ;  /* 0x30000060ff757230 */ /* 0x020fca0000004100 */
[----:B------:R-:W-:-:S04]  /*0820*/  FMUL.FTZ R117, R117, c[0x0][0x1ec] ;  /* 0x00007b0075757a20 */ /* 0x000fc80000410000 */
[----:B------:R-:W-:Y:S02]  /*0830*/  @P0 FADD.FTZ R117, R105, R117 ;  /* 0x0000007569750221 */ /* 0x000fe40000010000 */
.L_x_30266:
[----:B------:R-:W-:Y:S05]  /*0840*/  BSYNC B0 ;  /* 0x0000000000007941 */ /* 0x000fea0003800000 */
.L_x_30265:
[----:B------:R-:W-:Y:S01]  /*0850*/  BSSY B0, `(.L_x_30267) ;  /* 0x0000005000007945 */ /* 0x000fe20003800000 */
[----:B------:R-:W-:Y:S05]  /*0860*/  @!P6 BRA `(.L_x_30268) ;  /* 0x000000300000e947 */ /* 0x000fea0003800000 */
[----:B-----5:R-:W-:-:S05]  /*0870*/  HADD2.F32 R118, -RZ, R97.H0_H0 ;  /* 0x20000061ff767230 */ /* 0x020fca0000004100 */
[----:B------:R-:W-:-:S04]  /*0880*/  FMUL.FTZ R118, R118, c[0x0][0x1ec] ;  /* 0x00007b0076767a20 */ /* 0x000fc80000410000 */
[----:B------:R-:W-:Y:S02]  /*0890*/  @P0 FADD.FTZ R118, R106, R118 ;  /* 0x000000766a760221 */ /* 0x000fe40000010000 */
.L_x_30268:
[----:B------:R-:W-:Y:S05]  /*08a0*/  BSYNC B0 ;  /* 0x0000000000007941 */ /* 0x000fea0003800000 */
.L_x_30267:
[----:B------:R-:W-:Y:S01]  /*08b0*/  BSSY B0, `(.L_x_30269) ;  /* 0x0000005000007945 */ /* 0x000fe20003800000 */
[----:B------:R-:W-:Y:S05]  /*08c0*/  @!P6 BRA `(.L_x_30270) ;  /* 0x000000300000e947 */ /* 0x000fea0003800000 */
[----:B-----5:R-:W-:-:S05]  /*08d0*/  HADD2.F32 R119, -RZ, R97.H1_H1 ;  /* 0x30000061ff777230 */ /* 0x020fca0000004100 */
[----:B------:R-:W-:-:S04]  /*08e0*/  FMUL.FTZ R119, R119, c[0x0][0x1ec] ;  /* 0x00007b0077777a20 */ /* 0x000fc80000410000 */
[----:B------:R-:W-:Y:S02]  /*08f0*/  @P0 FADD.FTZ R119, R107, R119 ;  /* 0x000000776b770221 */ /* 0x000fe40000010000 */
.L_x_30270:
[----:B------:R-:W-:Y:S05]  /*0900*/  BSYNC B0 ;  /* 0x0000000000007941 */ /* 0x000fea0003800000 */
.L_x_30269:
[----:B------:R-:W-:Y:S01]  /*0910*/  BSSY B0, `(.L_x_30271) ;  /* 0x0000005000007945 */ /* 0x000fe20003800000 */
[----:B------:R-:W-:Y:S05]  /*0920*/  @!P6 BRA `(.L_x_30272) ;  /* 0x000000300000e947 */ /* 0x000fea0003800000 */
[----:B-----5:R-:W-:-:S05]  /*0930*/  HADD2.F32 R112, -RZ, R98.H0_H0 ;  /* 0x20000062ff707230 */ /* 0x020fca0000004100 */
[----:B------:R-:W-:-:S04]  /*0940*/  FMUL.FTZ R112, R112, c[0x0][0x1ec] ;  /* 0x00007b0070707a20 */ /* 0x000fc80000410000 */
[----:B------:R-:W-:Y:S02]  /*0950*/  @P0 FADD.FTZ R112, R100, R112 ;  /* 0x0000007064700221 */ /* 0x000fe40000010000 */
.L_x_30272:
[----:B------:R-:W-:Y:S05]  /*0960*/  BSYNC B0 ;  /* 0x0000000000007941 */ /* 0x000fea0003800000 */
.L_x_30271:
[----:B------:R-:W-:Y:S01]  /*0970*/  BSSY B0, `(.L_x_30273) ;  /* 0x0000005000007945 */ /* 0x000fe20003800000 */
[----:B------:R-:W-:Y:S05]  /*0980*/  @!P6 BRA `(.L_x_30274) ;  /* 0x000000300000e947 */ /* 0x000fea0003800000 */
[----:B-----5:R-:W-:-:S05]  /*0990*/  HADD2.F32 R113, -RZ, R98.H1_H1 ;  /* 0x30000062ff717230 */ /* 0x020fca0000004100 */
[----:B------:R-:W-:-:S04]  /*09a0*/  FMUL.FTZ R113, R113, c[0x0][0x1ec] ;  /* 0x00007b0071717a20 */ /* 0x000fc80000410000 */
[----:B------:R-:W-:Y:S02]  /*09b0*/  @P0 FADD.FTZ R113, R101, R113 ;  /* 0x0000007165710221 */ /* 0x000fe40000010000 */
.L_x_30274:
[----:B------:R-:W-:Y:S05]  /*09c0*/  BSYNC B0 ;  /* 0x0000000000007941 */ /* 0x000fea0003800000 */
.L_x_30273:
[----:B------:R-:W-:Y:S01]  /*09d0*/  BSSY B0, `(.L_x_30275) ;  /* 0x0000005000007945 */ /* 0x000fe20003800000 */
[----:B------:R-:W-:Y:S05]  /*09e0*/  @!P6 BRA `(.L_x_30276) ;  /* 0x000000300000e947 */ /* 0x000fea0003800000 */
[----:B-----5:R-:W-:-:S05]  /*09f0*/  HADD2.F32 R114, -RZ, R99.H0_H0 ;  /* 0x20000063ff727230 */ /* 0x020fca0000004100 */
[----:B------:R-:W-:-:S04]  /*0a00*/  FMUL.FTZ R114, R114, c[0x0][0x1ec] ;  /* 0x00007b0072727a20 */ /* 0x000fc80000410000 */
[----:B------:R-:W-:Y:S02]  /*0a10*/  @P0 FADD.FTZ R114, R102, R114 ;  /* 0x0000007266720221 */ /* 0x000fe40000010000 */
.L_x_30276:
[----:B------:R-:W-:Y:S05]  /*0a20*/  BSYNC B0 ;  /* 0x0000000000007941 */ /* 0x000fea0003800000 */
.L_x_30275:
[----:B------:R-:W-:Y:S01]  /*0a30*/  BSSY B0, `(.L_x_30277) ;  /* 0x0000005000007945 */ /* 0x000fe20003800000 */
[----:B------:R-:W-:Y:S05]  /*0a40*/  @!P6 BRA `(.L_x_30278) ;  /* 0x000000300000e947 */ /* 0x000fea0003800000 */
[----:B-----5:R-:W-:-:S05]  /*0a50*/  HADD2.F32 R115, -RZ, R99.H1_H1 ;  /* 0x30000063ff737230 */ /* 0x020fca0000004100 */
[----:B------:R-:W-:-:S04]  /*0a60*/  FMUL.FTZ R115, R115, c[0x0][0x1ec] ;  /* 0x00007b0073737a20 */ /* 0x000fc80000410000 */
[----:B------:R-:W-:Y:S02]  /*0a70*/  @P0 FADD.FTZ R115, R103, R115 ;  /* 0x0000007367730221 */ /* 0x000fe40000010000 */
.L_x_30278:
[----:B------:R-:W-:Y:S05]  /*0a80*/  BSYNC B0 ;  /* 0x0000000000007941 */ /* 0x000fea0003800000 */
.L_x_30277:
        /* <DEDUP_REMOVED lines=37> */
[----:B-----5:R-:W-:-:S05]  /*0ce0*/  HADD2.F32 R124, -RZ, R96.H0_H0 ;  /* 0x20000060ff7c7230 */ /* 0x020fca0000004100 */
[----:B------:R-:W-:-:S04]  /*0cf0*/  FMUL.FTZ R124, R124, c[0x0][0x1ec] ;  /* 0x00007b007c7c7a20 */ /* 0x000fc80000410000 */
[----:B------:R-:W-:Y:S02]  /*0d00*/  @P0 FADD.FTZ R124, R104, R124 ;  /* 0x0000007c687c0221 */ /* 0x000fe40000010000 */
.L_x_30280:
[----:B------:R-:W-:Y:S05]  /*0d10*/  BSYNC B0 ;  /* 0x0000000000007941 */ /* 0x000fea0003800000 */
.L_x_30279:
[----:B------:R-:W-:Y:S01]  /*0d20*/  BSSY B0, `(.L_x_30281) ;  /* 0x0000005000007945 */ /* 0x000fe20003800000 */
[----:B------:R-:W-:Y:S05]  /*0d30*/  @!P6 BRA `(.L_x_30282) ;  /* 0x000000300000e947 */ /* 0x000fea0003800000 */
[----:B-----5:R-:W-:-:S05]  /*0d40*/  HADD2.F32 R125, -RZ, R96.H1_H1 ;  /* 0x30000060ff7d7230 */ /* 0x020fca0000004100 */
[----:B------:R-:W-:-:S04]  /*0d50*/  FMUL.FTZ R125, R125, c[0x0][0x1ec] ;  /* 0x00007b007d7d7a20 */ /* 0x000fc80000410000 */
[----:B------:R-:W-:Y:S02]  /*0d60*/  @P0 FADD.FTZ R125, R105, R125 ;  /* 0x0000007d697d0221 */ /* 0x000fe40000010000 */
.L_x_30282:
[----:B------:R-:W-:Y:S05]  /*0d70*/  BSYNC B0 ;  /* 0x0000000000007941 */ /* 0x000fea0003800000 */
.L_x_30281:
[----:B------:R-:W-:Y:S01]  /*0d80*/  BSSY B0, `(.L_x_30283) ;  /* 0x0000005000007945 */ /* 0x000fe20003800000 */
[----:B------:R-:W-:Y:S05]  /*0d90*/  @!P6 BRA `(.L_x_30284) ;  /* 0x000000300000e947 */ /* 0x000fea0003800000 */
[----:B-----5:R-:W-:-:S05]  /*0da0*/  HADD2.F32 R126, -RZ, R97.H0_H0 ;  /* 0x20000061ff7e7230 */ /* 0x020fca0000004100 */
[----:B------:R-:W-:-:S04]  /*0db0*/  FMUL.FTZ R126, R126, c[0x0][0x1ec] ;  /* 0x00007b007e7e7a20 */ /* 0x000fc80000410000 */
[----:B------:R-:W-:Y:S02]  /*0dc0*/  @P0 FADD.FTZ R126, R106, R126 ;  /* 0x0000007e6a7e0221 */ /* 0x000fe40000010000 */
.L_x_30284:
[----:B------:R-:W-:Y:S05]  /*0dd0*/  BSYNC B0 ;  /* 0x0000000000007941 */ /* 0x000fea0003800000 */
.L_x_30283:
[----:B------:R-:W-:Y:S01]  /*0de0*/  BSSY B0, `(.L_x_30285) ;  /* 0x0000005000007945 */ /* 0x000fe20003800000 */
[----:B------:R-:W-:Y:S05]  /*0df0*/  @!P6 BRA `(.L_x_30286) ;  /* 0x000000300000e947 */ /* 0x000fea0003800000 */
[----:B-----5:R-:W-:-:S05]  /*0e00*/  HADD2.F32 R127, -RZ, R97.H1_H1 ;  /* 0x30000061ff7f7230 */ /* 0x020fca0000004100 */
[----:B------:R-:W-:-:S04]  /*0e10*/  FMUL.FTZ R127, R127, c[0x0][0x1ec] ;  /* 0x00007b007f7f7a20 */ /* 0x000fc80000410000 */
[----:B------:R-:W-:Y:S02]  /*0e20*/  @P0 FADD.FTZ R127, R107, R127 ;  /* 0x0000007f6b7f0221 */ /* 0x000fe40000010000 */
.L_x_30286:
[----:B------:R-:W-:Y:S05]  /*0e30*/  BSYNC B0 ;  /* 0x0000000000007941 */ /* 0x000fea0003800000 */
.L_x_30285:
[----:B------:R-:W-:Y:S01]  /*0e40*/  BSSY B0, `(.L_x_30287) ;  /* 0x0000005000007945 */ /* 0x000fe20003800000 */
[----:B------:R-:W-:Y:S05]  /*0e50*/  @!P6 BRA `(.L_x_30288) ;  /* 0x000000300000e947 */ /* 0x000fea0003800000 */
[----:B-----5:R-:W-:-:S05]  /*0e60*/  HADD2.F32 R120, -RZ, R98.H0_H0 ;  /* 0x20000062ff787230 */ /* 0x020fca0000004100 */
[----:B------:R-:W-:-:S04]  /*0e70*/  FMUL.FTZ R120, R120, c[0x0][0x1ec] ;  /* 0x00007b0078787a20 */ /* 0x000fc80000410000 */
[----:B------:R-:W-:Y:S02]  /*0e80*/  @P0 FADD.FTZ R120, R100, R120 ;  /* 0x0000007864780221 */ /* 0x000fe40000010000 */
.L_x_30288:
[----:B------:R-:W-:Y:S05]  /*0e90*/  BSYNC B0 ;  /* 0x0000000000007941 */ /* 0x000fea0003800000 */
.L_x_30287:
[----:B------:R-:W-:Y:S01]  /*0ea0*/  BSSY B0, `(.L_x_30289) ;  /* 0x0000005000007945 */ /* 0x000fe20003800000 */
[----:B------:R-:W-:Y:S05]  /*0eb0*/  @!P6 BRA `(.L_x_30290) ;  /* 0x000000300000e947 */ /* 0x000fea0003800000 */
[----:B-----5:R-:W-:-:S05]  /*0ec0*/  HADD2.F32 R121, -RZ, R98.H1_H1 ;  /* 0x30000062ff797230 */ /* 0x020fca0000004100 */
[----:B------:R-:W-:-:S04]  /*0ed0*/  FMUL.FTZ R121, R121, c[0x0][0x1ec] ;  /* 0x00007b0079797a20 */ /* 0x000fc80000410000 */
[----:B------:R-:W-:Y:S02]  /*0ee0*/  @P0 FADD.FTZ R121, R101, R121 ;  /* 0x0000007965790221 */ /* 0x000fe40000010000 */
.L_x_30290:
[----:B------:R-:W-:Y:S05]  /*0ef0*/  BSYNC B0 ;  /* 0x0000000000007941 */ /* 0x000fea0003800000 */
.L_x_30289:
[----:B------:R-:W-:Y:S01]  /*0f00*/  BSSY B0, `(.L_x_30291) ;  /* 0x0000005000007945 */ /* 0x000fe20003800000 */
[----:B------:R-:W-:Y:S05]  /*0f10*/  @!P6 BRA `(.L_x_30292) ;  /* 0x000000300000e947 */ /* 0x000fea0003800000 */
[----:B-----5:R-:W-:-:S05]  /*0f20*/  HADD2.F32 R122, -RZ, R99.H0_H0 ;  /* 0x20000063ff7a7230 */ /* 0x020fca0000004100 */
[----:B------:R-:W-:-:S04]  /*0f30*/  FMUL.FTZ R122, R122, c[0x0][0x1ec] ;  /* 0x00007b007a7a7a20 */ /* 0x000fc80000410000 */
[----:B------:R-:W-:Y:S02]  /*0f40*/  @P0 FADD.FTZ R122, R102, R122 ;  /* 0x0000007a667a0221 */ /* 0x000fe40000010000 */
.L_x_30292:
[----:B------:R-:W-:Y:S05]  /*0f50*/  BSYNC B0 ;  /* 0x0000000000007941 */ /* 0x000fea0003800000 */
.L_x_30291:
[----:B------:R-:W-:Y:S01]  /*0f60*/  BSSY B0, `(.L_x_30293) ;  /* 0x0000005000007945 */ /* 0x000fe20003800000 */
[----:B------:R-:W-:Y:S05]  /*0f70*/  @!P6 BRA `(.L_x_30294) ;  /* 0x000000300000e947 */ /* 0x000fea0003800000 */
[----:B-----5:R-:W-:-:S05]  /*0f80*/  HADD2.F32 R123, -RZ, R99.H1_H1 ;  /* 0x30000063ff7b7230 */ /* 0x020fca0000004100 */
[----:B------:R-:W-:-:S04]  /*0f90*/  FMUL.FTZ R123, R123, c[0x0][0x1ec] ;  /* 0x00007b007b7b7a20 */ /* 0x000fc80000410000 */
[----:B------:R-:W-:Y:S02]  /*0fa0*/  @P0 FADD.FTZ R123, R103, R123 ;  /* 0x0000007b677b0221 */ /* 0x000fe40000010000 */
.L_x_30294:
[----:B------:R-:W-:Y:S05]  /*0fb0*/  BSYNC B0 ;  /* 0x0000000000007941 */ /* 0x000fea0003800000 */
.L_x_30293:
        /* <DEDUP_REMOVED lines=40> */
.L_x_30296:
[----:B------:R-:W-:Y:S05]  /*1240*/  BSYNC B0 ;  /* 0x0000000000007941 */ /* 0x000fea0003800000 */
.L_x_30295:
[----:B------:R-:W-:Y:S01]  /*1250*/  BSSY B0, `(.L_x_30297) ;  /* 0x0000005000007945 */ /* 0x000fe20003800000 */
[----:B------:R-:W-:Y:S05]  /*1260*/  @!P6 BRA `(.L_x_30298) ;  /* 0x000000300000e947 */ /* 0x000fea0003800000 */
[----:B-----5:R-:W-:-:S05]  /*1270*/  HADD2.F32 R133, -RZ, R96.H1_H1 ;  /* 0x30000060ff857230 */ /* 0x020fca0000004100 */
[----:B------:R-:W-:-:S04]  /*1280*/  FMUL.FTZ R133, R133, c[0x0][0x1ec] ;  /* 0x00007b0085857a20 */ /* 0x000fc80000410000 */
[----:B------:R-:W-:Y:S02]  /*1290*/  @P0 FADD.FTZ R133, R105, R133 ;  /* 0x0000008569850221 */ /* 0x000fe40000010000 */
.L_x_30298:
[----:B------:R-:W-:Y:S05]  /*12a0*/  BSYNC B0 ;  /* 0x0000000000007941 */ /* 0x000fea0003800000 */
.L_x_30297:
[----:B------:R-:W-:Y:S01]  /*12b0*/  BSSY B0, `(.L_x_30299) ;  /* 0x0000005000007945 */ /* 0x000fe20003800000 */
[----:B------:R-:W-:Y:S05]  /*12c0*/  @!P6 BRA `(.L_x_30300) ;  /* 0x000000300000e947 */ /* 0x000fea0003800000 */
[----:B-----5:R-:W-:-:S05]  /*12d0*/  HADD2.F32 R134, -RZ, R97.H0_H0 ;  /* 0x20000061ff867230 */ /* 0x020fca0000004100 */
[----:B------:R-:W-:-:S04]  /*12e0*/  FMUL.FTZ R134, R134, c[0x0][0x1ec] ;  /* 0x00007b0086867a20 */ /* 0x000fc80000410000 */
[----:B------:R-:W-:Y:S02]  /*12f0*/  @P0 FADD.FTZ R134, R106, R134 ;  /* 0x000000866a860221 */ /* 0x000fe40000010000 */
.L_x_30300:
[----:B------:R-:W-:Y:S05]  /*1300*/  BSYNC B0 ;  /* 0x0000000000007941 */ /* 0x000fea0003800000 */
.L_x_30299:
[----:B------:R-:W-:Y:S01]  /*1310*/  BSSY B0, `(.L_x_30301) ;  /* 0x0000005000007945 */ /* 0x000fe20003800000 */
[----:B------:R-:W-:Y:S05]  /*1320*/  @!P6 BRA `(.L_x_30302) ;  /* 0x000000300000e947 */ /* 0x000fea0003800000 */
[----:B-----5:R-:W-:-:S05]  /*1330*/  HADD2.F32 R135, -RZ, R97.H1_H1 ;  /* 0x30000061ff877230 */ /* 0x020fca0000004100 */
[----:B------:R-:W-:-:S04]  /*1340*/  FMUL.FTZ R135, R135, c[0x0][0x1ec] ;  /* 0x00007b0087877a20 */ /* 0x000fc80000410000 */
[----:B------:R-:W-:Y:S02]  /*1350*/  @P0 FADD.FTZ R135, R107, R135 ;  /* 0x000000876b870221 */ /* 0x000fe40000010000 */
.L_x_30302:
[----:B------:R-:W-:Y:S05]  /*1360*/  BSYNC B0 ;  /* 0x0000000000007941 */ /* 0x000fea0003800000 */
.L_x_30301:
[----:B------:R-:W-:Y:S01]  /*1370*/  BSSY B0, `(.L_x_30303) ;  /* 0x0000005000007945 */ /* 0x000fe20003800000 */
[----:B------:R-:W-:Y:S05]  /*1380*/  @!P6 BRA `(.L_x_30304) ;  /* 0x000000300000e947 */ /* 0x000fea0003800000 */
[----:B-----5:R-:W-:-:S05]  /*1390*/  HADD2.F32 R128, -RZ, R98.H0_H0 ;  /* 0x20000062ff807230 */ /* 0x020fca0000004100 */
[----:B------:R-:W-:-:S04]  /*13a0*/  FMUL.FTZ R128, R128, c[0x0][0x1ec] ;  /* 0x00007b0080807a20 */ /* 0x000fc80000410000 */
[----:B------:R-:W-:Y:S02]  /*13b0*/  @P0 FADD.FTZ R128, R100, R128 ;  /* 0x0000008064800221 */ /* 0x000fe40000010000 */
.L_x_30304:
[----:B------:R-:W-:Y:S05]  /*13c0*/  BSYNC B0 ;  /* 0x0000000000007941 */ /* 0x000fea0003800000 */
.L_x_30303:
[----:B------:R-:W-:Y:S01]  /*13d0*/  BSSY B0, `(.L_x_30305) ;  /* 0x0000005000007945 */ /* 0x000fe20003800000 */
[----:B------:R-:W-:Y:S05]  /*13e0*/  @!P6 BRA `(.L_x_30306) ;  /* 0x000000300000e947 */ /* 0x000fea0003800000 */
[----:B-----5:R-:W-:-:S05]  /*13f0*/  HADD2.F32 R129, -RZ, R98.H1_H1 ;  /* 0x30000062ff817230 */ /* 0x020fca0000004100 */
[----:B------:R-:W-:-:S04]  /*1400*/  FMUL.FTZ R129, R129, c[0x0][0x1ec] ;  /* 0x00007b0081817a20 */ /* 0x000fc80000410000 */
[----:B------:R-:W-:Y:S02]  /*1410*/  @P0 FADD.FTZ R129, R101, R129 ;  /* 0x0000008165810221 */ /* 0x000fe40000010000 */
.L_x_30306:
[----:B------:R-:W-:Y:S05]  /*1420*/  BSYNC B0 ;  /* 0x0000000000007941 */ /* 0x000fea0003800000 */
.L_x_30305:
[----:B------:R-:W-:Y:S01]  /*1430*/  BSSY B0, `(.L_x_30307) ;  /* 0x0000005000007945 */ /* 0x000fe20003800000 */
[----:B------:R-:W-:Y:S05]  /*1440*/  @!P6 BRA `(.L_x_30308) ;  /* 0x000000300000e947 */ /* 0x000fea0003800000 */
[----:B-----5:R-:W-:-:S05]  /*1450*/  HADD2.F32 R130, -RZ, R99.H0_H0 ;  /* 0x20000063ff827230 */ /* 0x020fca0000004100 */
[----:B------:R-:W-:-:S04]  /*1460*/  FMUL.FTZ R130, R130, c[0x0][0x1ec] ;  /* 0x00007b0082827a20 */ /* 0x000fc80000410000 */
[----:B------:R-:W-:Y:S02]  /*1470*/  @P0 FADD.FTZ R130, R102, R130 ;  /* 0x0000008266820221 */ /* 0x000fe40000010000 */
.L_x_30308:
[----:B------:R-:W-:Y:S05]  /*1480*/  BSYNC B0 ;  /* 0x0000000000007941 */ /* 0x000fea0003800000 */
.L_x_30307:
[----:B------:R-:W-:Y:S01]  /*1490*/  BSSY B0, `(.L_x_30309) ;  /* 0x0000005000007945 */ /* 0x000fe20003800000 */
[----:B------:R-:W-:Y:S05]  /*14a0*/  @!P6 BRA `(.L_x_30310) ;  /* 0x000000300000e947 */ /* 0x000fea0003800000 */
[----:B-----5:R-:W-:-:S05]  /*14b0*/  HADD2.F32 R131, -RZ, R99.H1_H1 ;  /* 0x30000063ff837230 */ /* 0x020fca0000004100 */
[----:B------:R-:W-:-:S04]  /*14c0*/  FMUL.FTZ R131, R131, c[0x0][0x1ec] ;  /* 0x00007b0083837a20 */ /* 0x000fc80000410000 */
[----:B------:R-:W-:Y:S02]  /*14d0*/  @P0 FADD.FTZ R131, R103, R131 ;  /* 0x0000008367830221 */ /* 0x000fe40000010000 */
.L_x_30310:
[----:B------:R-:W-:Y:S05]  /*14e0*/  BSYNC B0 ;  /* 0x0000000000007941 */ /* 0x000fea0003800000 */
.L_x_30309:
        /* <DEDUP_REMOVED lines=40> */
.L_x_30312:
[----:B------:R-:W-:Y:S05]  /*1770*/  BSYNC B0 ;  /* 0x0000000000007941 */ /* 0x000fea0003800000 */
.L_x_30311:
[----:B------:R-:W-:Y:S01]  /*1780*/  BSSY B0, `(.L_x_30313) ;  /* 0x0000005000007945 */ /* 0x000fe20003800000 */
[----:B------:R-:W-:Y:S05]  /*1790*/  @!P6 BRA `(.L_x_30314) ;  /* 0x000000300000e947 */ /* 0x000fea0003800000 */
[----:B-----5:R-:W-:-:S05]  /*17a0*/  HADD2.F32 R141, -RZ, R96.H1_H1 ;  /* 0x30000060ff8d7230 */ /* 0x020fca0000004100 */
[----:B------:R-:W-:-:S04]  /*17b0*/  FMUL.FTZ R141, R141, c[0x0][0x1ec] ;  /* 0x00007b008d8d7a20 */ /* 0x000fc80000410000 */
[----:B------:R-:W-:Y:S02]  /*17c0*/  @P0 FADD.FTZ R141, R105, R141 ;  /* 0x0000008d698d0221 */ /* 0x000fe40000010000 */
.L_x_30314:
[----:B------:R-:W-:Y:S05]  /*17d0*/  BSYNC B0 ;  /* 0x0000000000007941 */ /* 0x000fea0003800000 */
.L_x_30313:
[----:B------:R-:W-:Y:S01]  /*17e0*/  BSSY B0, `(.L_x_30315) ;  /* 0x0000005000007945 */ /* 0x000fe20003800000 */
[----:B------:R-:W-:Y:S05]  /*17f0*/  @!P6 BRA `(.L_x_30316) ;  /* 0x000000300000e947 */ /* 0x000fea0003800000 */
[----:B-----5:R-:W-:-:S05]  /*1800*/  HADD2.F32 R142, -RZ, R97.H0_H0 ;  /* 0x20000061ff8e7230 */ /* 0x020fca0000004100 */
[----:B------:R-:W-:-:S04]  /*1810*/  FMUL.FTZ R142, R142, c[0x0][0x1ec] ;  /* 0x00007b008e8e7a20 */ /* 0x000fc80000410000 */
[----:B------:R-:W-:Y:S02]  /*1820*/  @P0 FADD.FTZ R142, R106, R142 ;  /* 0x0000008e6a8e0221 */ /* 0x000fe40000010000 */
.L_x_30316:
[----:B------:R-:W-:Y:S05]  /*1830*/  BSYNC B0 ;  /* 0x0000000000007941 */ /* 0x000fea0003800000 */
.L_x_30315:
[----:B------:R-:W-:Y:S01]  /*1840*/  BSSY B0, `(.L_x_30317) ;  /* 0x0000005000007945 */ /* 0x000fe20003800000 */
[----:B------:R-:W-:Y:S05]  /*1850*/  @!P6 BRA `(.L_x_30318) ;  /* 0x000000300000e947 */ /* 0x000fea0003800000 */
[----:B-----5:R-:W-:-:S05]  /*1860*/  HADD2.F32 R143, -RZ, R97.H1_H1 ;  /* 0x30000061ff8f7230 */ /* 0x020fca0000004100 */
[----:B------:R-:W-:-:S04]  /*1870*/  FMUL.FTZ R143, R143, c[0x0][0x1ec] ;  /* 0x00007b008f8f7a20 */ /* 0x000fc80000410000 */
[----:B------:R-:W-:Y:S02]  /*1880*/  @P0 FADD.FTZ R143, R107, R143 ;  /* 0x0000008f6b8f0221 */ /* 0x000fe40000010000 */
.L_x_30318:
[----:B------:R-:W-:Y:S05]  /*1890*/  BSYNC B0 ;  /* 0x0000000000007941 */ /* 0x000fea0003800000 */
.L_x_30317:
[----:B------:R-:W-:Y:S01]  /*18a0*/  BSSY B0, `(.L_x_30319) ;  /* 0x0000005000007945 */ /* 0x000fe20003800000 */
[----:B------:R-:W-:Y:S05]  /*18b0*/  @!P6 BRA `(.L_x_30320) ;  /* 0x000000300000e947 */ /* 0x000fea0003800000 */
[----:B-----5:R-:W-:-:S05]  /*18c0*/  HADD2.F32 R136, -RZ, R98.H0_H0 ;  /* 0x20000062ff887230 */ /* 0x020fca0000004100 */
[----:B------:R-:W-:-:S04]  /*18d0*/  FMUL.FTZ R136, R136, c[0x0][0x1ec] ;  /* 0x00007b0088887a20 */ /* 0x000fc80000410000 */
[----:B------:R-:W-:Y:S02]  /*18e0*/  @P0 FADD.FTZ R136, R100, R136 ;  /* 0x0000008864880221 */ /* 0x000fe40000010000 */
.L_x_30320:
[----:B------:R-:W-:Y:S05]  /*18f0*/  BSYNC B0 ;  /* 0x0000000000007941 */ /* 0x000fea0003800000 */
.L_x_30319:
[----:B------:R-:W-:Y:S01]  /*1900*/  BSSY B0, `(.L_x_30321) ;  /* 0x0000005000007945 */ /* 0x000fe20003800000 */
[----:B------:R-:W-:Y:S05]  /*1910*/  @!P6 BRA `(.L_x_30322) ;  /* 0x000000300000e947 */ /* 0x000fea0003800000 */
[----:B-----5:R-:W-:-:S05]  /*1920*/  HADD2.F32 R137, -RZ, R98.H1_H1 ;  /* 0x30000062ff897230 */ /* 0x020fca0000004100 */
[----:B------:R-:W-:-:S04]  /*1930*/  FMUL.FTZ R137, R137, c[0x0][0x1ec] ;  /* 0x00007b0089897a20 */ /* 0x000fc80000410000 */
[----:B------:R-:W-:Y:S02]  /*1940*/  @P0 FADD.FTZ R137, R101, R137 ;  /* 0x0000008965890221 */ /* 0x000fe40000010000 */
.L_x_30322:
[----:B------:R-:W-:Y:S05]  /*1950*/  BSYNC B0 ;  /* 0x0000000000007941 */ /* 0x000fea0003800000 */
.L_x_30321:
[----:B------:R-:W-:Y:S01]  /*1960*/  BSSY B0, `(.L_x_30323) ;  /* 0x0000005000007945 */ /* 0x000fe20003800000 */
[----:B------:R-:W-:Y:S05]  /*1970*/  @!P6 BRA `(.L_x_30324) ;  /* 0x000000300000e947 */ /* 0x000fea0003800000 */
[----:B-----5:R-:W-:-:S05]  /*1980*/  HADD2.F32 R138, -RZ, R99.H0_H0 ;  /* 0x20000063ff8a7230 */ /* 0x020fca0000004100 */
[----:B------:R-:W-:-:S04]  /*1990*/  FMUL.FTZ R138, R138, c[0x0][0x1ec] ;  /* 0x00007b008a8a7a20 */ /* 0x000fc80000410000 */
[----:B------:R-:W-:Y:S02]  /*19a0*/  @P0 FADD.FTZ R138, R102, R138 ;  /* 0x0000008a668a0221 */ /* 0x000fe40000010000 */
.L_x_30324:
[----:B------:R-:W-:Y:S05]  /*19b0*/  BSYNC B0 ;  /* 0x0000000000007941 */ /* 0x000fea0003800000 */
.L_x_30323:
[----:B------:R-:W-:Y:S01]  /*19c0*/  BSSY B0, `(.L_x_30325) ;  /* 0x0000005000007945 */ /* 0x000fe20003800000 */
[----:B------:R-:W-:Y:S05]  /*19d0*/  @!P6 BRA `(.L_x_30326) ;  /* 0x000000300000e947 */ /* 0x000fea0003800000 */
[----:B-----5:R-:W-:-:S05]  /*19e0*/  HADD2.F32 R139, -RZ, R99.H1_H1 ;  /* 0x30000063ff8b7230 */ /* 0x020fca0000004100 */
[----:B------:R-:W-:-:S04]  /*19f0*/  FMUL.FTZ R139, R139, c[0x0][0x1ec] ;  /* 0x00007b008b8b7a20 */ /* 0x000fc80000410000 */
[----:B------:R-:W-:Y:S02]  /*1a00*/  @P0 FADD.FTZ R139, R103, R139 ;  /* 0x0000008b678b0221 */ /* 0x000fe40000010000 */
.L_x_30326:
[----:B------:R-:W-:Y:S05]  /*1a10*/  BSYNC B0 ;  /* 0x0000000000007941 */ /* 0x000fea0003800000 */
.L_x_30325:
        /* <DEDUP_REMOVED lines=40> */
.L_x_30328:
[----:B------:R-:W-:Y:S05]  /*1ca0*/  BSYNC B0 ;  /* 0x0000000000007941 */ /* 0x000fea0003800000 */
.L_x_30327:
[----:B------:R-:W-:Y:S01]  /*1cb0*/  BSSY B0, `(.L_x_30329) ;  /* 0x0000005000007945 */ /* 0x000fe20003800000 */
[----:B------:R-:W-:Y:S05]  /*1cc0*/  @!P6 BRA `(.L_x_30330) ;  /* 0x000000300000e947 */ /* 0x000fea0003800000 */
[----:B-----5:R-:W-:-:S05]  /*1cd0*/  HADD2.F32 R149, -RZ, R96.H1_H1 ;  /* 0x30000060ff957230 */ /* 0x020fca0000004100 */
[----:B------:R-:W-:-:S04]  /*1ce0*/  FMUL.FTZ R149, R149, c[0x0][0x1ec] ;  /* 0x00007b0095957a20 */ /* 0x000fc80000410000 */
[----:B------:R-:W-:Y:S02]  /*1cf0*/  @P0 FADD.FTZ R149, R105, R149 ;  /* 0x0000009569950221 */ /* 0x000fe40000010000 */
.L_x_30330:
[----:B------:R-:W-:Y:S05]  /*1d00*/  BSYNC B0 ;  /* 0x0000000000007941 */ /* 0x000fea0003800000 */
.L_x_30329:
[----:B------:R-:W-:Y:S01]  /*1d10*/  BSSY B0, `(.L_x_30331) ;  /* 0x0000005000007945 */ /* 0x000fe20003800000 */
[----:B------:R-:W-:Y:S05]  /*1d20*/  @!P6 BRA `(.L_x_30332) ;  /* 0x000000300000e947 */ /* 0x000fea0003800000 */
[----:B-----5:R-:W-:-:S05]  /*1d30*/  HADD2.F32 R150, -RZ, R97.H0_H0 ;  /* 0x20000061ff967230 */ /* 0x020fca0000004100 */
[----:B------:R-:W-:-:S04]  /*1d40*/  FMUL.FTZ R150, R150, c[0x0][0x1ec] ;  /* 0x00007b0096967a20 */ /* 0x000fc80000410000 */
[----:B------:R-:W-:Y:S02]  /*1d50*/  @P0 FADD.FTZ R150, R106, R150 ;  /* 0x000000966a960221 */ /* 0x000fe40000010000 */
.L_x_30332:
[----:B------:R-:W-:Y:S05]  /*1d60*/  BSYNC B0 ;  /* 0x0000000000007941 */ /* 0x000fea0003800000 */
.L_x_30331:
[----:B------:R-:W-:Y:S01]  /*1d70*/  BSSY B0, `(.L_x_30333) ;  /* 0x0000005000007945 */ /* 0x000fe20003800000 */
[----:B------:R-:W-:Y:S05]  /*1d80*/  @!P6 BRA `(.L_x_30334) ;  /* 0x000000300000e947 */ /* 0x000fea0003800000 */
[----:B-----5:R-:W-:-:S05]  /*1d90*/  HADD2.F32 R151, -RZ, R97.H1_H1 ;  /* 0x30000061ff977230 */ /* 0x020fca0000004100 */
[----:B------:R-:W-:-:S04]  /*1da0*/  FMUL.FTZ R151, R151, c[0x0][0x1ec] ;  /* 0x00007b0097977a20 */ /* 0x000fc80000410000 */
[----:B------:R-:W-:Y:S02]  /*1db0*/  @P0 FADD.FTZ R151, R107, R151 ;  /* 0x000000976b970221 */ /* 0x000fe40000010000 */
.L_x_30334:
[----:B------:R-:W-:Y:S05]  /*1dc0*/  BSYNC B0 ;  /* 0x0000000000007941 */ /* 0x000fea0003800000 */
.L_x_30333:
[----:B------:R-:W-:Y:S01]  /*1dd0*/  BSSY B0, `(.L_x_30335) ;  /* 0x0000005000007945 */ /* 0x000fe20003800000 */
[----:B------:R-:W-:Y:S05]  /*1de0*/  @!P6 BRA `(.L_x_30336) ;  /* 0x000000300000e947 */ /* 0x000fea0003800000 */
[----:B-----5:R-:W-:-:S05]  /*1df0*/  HADD2.F32 R144, -RZ, R98.H0_H0 ;  /* 0x20000062ff907230 */ /* 0x020fca0000004100 */
[----:B------:R-:W-:-:S04]  /*1e00*/  FMUL.FTZ R144, R144, c[0x0][0x1ec] ;  /* 0x00007b0090907a20 */ /* 0x000fc80000410000 */
[----:B------:R-:W-:Y:S02]  /*1e10*/  @P0 FADD.FTZ R144, R100, R144 ;  /* 0x0000009064900221 */ /* 0x000fe40000010000 */
.L_x_30336:
[----:B------:R-:W-:Y:S05]  /*1e20*/  BSYNC B0 ;  /* 0x0000000000007941 */ /* 0x000fea0003800000 */
.L_x_30335:
[----:B------:R-:W-:Y:S01]  /*1e30*/  BSSY B0, `(.L_x_30337) ;  /* 0x0000005000007945 */ /* 0x000fe20003800000 */
[----:B------:R-:W-:Y:S05]  /*1e40*/  @!P6 BRA `(.L_x_30338) ;  /* 0x000000300000e947 */ /* 0x000fea0003800000 */
[----:B-----5:R-:W-:-:S05]  /*1e50*/  HADD2.F32 R145, -RZ, R98.H1_H1 ;  /* 0x30000062ff917230 */ /* 0x020fca0000004100 */
[----:B------:R-:W-:-:S04]  /*1e60*/  FMUL.FTZ R145, R145, c[0x0][0x1ec] ;  /* 0x00007b0091917a20 */ /* 0x000fc80000410000 */
[----:B------:R-:W-:Y:S02]  /*1e70*/  @P0 FADD.FTZ R145, R101, R145 ;  /* 0x0000009165910221 */ /* 0x000fe40000010000 */
.L_x_30338:
[----:B------:R-:W-:Y:S05]  /*1e80*/  BSYNC B0 ;  /* 0x0000000000007941 */ /* 0x000fea0003800000 */
.L_x_30337:
[----:B------:R-:W-:Y:S01]  /*1e90*/  BSSY B0, `(.L_x_30339) ;  /* 0x0000005000007945 */ /* 0x000fe20003800000 */
[----:B------:R-:W-:Y:S05]  /*1ea0*/  @!P6 BRA `(.L_x_30340) ;  /* 0x000000300000e947 */ /* 0x000fea0003800000 */
[----:B-----5:R-:W-:-:S05]  /*1eb0*/  HADD2.F32 R146, -RZ, R99.H0_H0 ;  /* 0x20000063ff927230 */ /* 0x020fca0000004100 */
[----:B------:R-:W-:-:S04]  /*1ec0*/  FMUL.FTZ R146, R146, c[0x0][0x1ec] ;  /* 0x00007b0092927a20 */ /* 0x000fc80000410000 */
[----:B------:R-:W-:Y:S02]  /*1ed0*/  @P0 FADD.FTZ R146, R102, R146 ;  /* 0x0000009266920221 */ /* 0x000fe40000010000 */
.L_x_30340:
[----:B------:R-:W-:Y:S05]  /*1ee0*/  BSYNC B0 ;  /* 0x0000000000007941 */ /* 0x000fea0003800000 */
.L_x_30339:
[----:B------:R-:W-:Y:S01]  /*1ef0*/  BSSY B0, `(.L_x_30341) ;  /* 0x0000005000007945 */ /* 0x000fe20003800000 */
[----:B------:R-:W-:Y:S05]  /*1f00*/  @!P6 BRA `(.L_x_30342) ;  /* 0x000000300000e947 */ /* 0x000fea0003800000 */
[----:B-----5:R-:W-:-:S05]  /*1f10*/  HADD2.F32 R147, -RZ, R99.H1_H1 ;  /* 0x30000063ff937230 */ /* 0x020fca0000004100 */
[----:B------:R-:W-:-:S04]  /*1f20*/  FMUL.FTZ R147, R147, c[0x0][0x1ec] ;  /* 0x00007b0093937a20 */ /* 0x000fc80000410000 */
[----:B------:R-:W-:Y:S02]  /*1f30*/  @P0 FADD.FTZ R147, R103, R147 ;  /* 0x0000009367930221 */ /* 0x000fe40000010000 */
.L_x_30342:
[----:B------:R-:W-:Y:S05]  /*1f40*/  BSYNC B0 ;  /* 0x0000000000007941 */ /* 0x000fea0003800000 */
.L_x_30341:
        /* <DEDUP_REMOVED lines=34> */
[----:B-----5:R-:W-:-:S05]  /*2170*/  HADD2.F32 R156, -RZ, R96.H0_H0 ;  /* 0x20000060ff9c7230 */ /* 0x020fca0000004100 */
[----:B------:R-:W-:-:S04]  /*2180*/  FMUL.FTZ R156, R156, c[0x0][0x1ec] ;  /* 0x00007b009c9c7a20 */ /* 0x000fc80000410000 */
[----:B------:R-:W-:Y:S02]  /*2190*/  @P0 FADD.FTZ R156, R104, R156 ;  /* 0x0000009c689c0221 */ /* 0x000fe40000010000 */
.L_x_30344:
[----:B------:R-:W-:Y:S05]  /*21a0*/  BSYNC B0 ;  /* 0x0000000000007941 */ /* 0x000fea0003800000 */
.L_x_30343:
[----:B------:R-:W-:Y:S01]  /*21b0*/  BSSY B0, `(.L_x_30345) ;  /* 0x0000005000007945 */ /* 0x000fe20003800000 */
[----:B------:R-:W-:Y:S05]  /*21c0*/  @!P6 BRA `(.L_x_30346) ;  /* 0x000000300000e947 */ /* 0x000fea0003800000 */
[----:B-----5:R-:W-:-:S05]  /*21d0*/  HADD2.F32 R157, -RZ, R96.H1_H1 ;  /* 0x30000060ff9d7230 */ /* 0x020fca0000004100 */
[----:B------:R-:W-:-:S04]  /*21e0*/  FMUL.FTZ R157, R157, c[0x0][0x1ec] ;  /* 0x00007b009d9d7a20 */ /* 0x000fc80000410000 */
[----:B------:R-:W-:Y:S02]  /*21f0*/  @P0 FADD.FTZ R157, R105, R157 ;  /* 0x0000009d699d0221 */ /* 0x000fe40000010000 */
.L_x_30346:
[----:B------:R-:W-:Y:S05]  /*2200*/  BSYNC B0 ;  /* 0x0000000000007941 */ /* 0x000fea0003800000 */
.L_x_30345:
[----:B------:R-:W-:Y:S01]  /*2210*/  BSSY B0, `(.L_x_30347) ;  /* 0x0000005000007945 */ /* 0x000fe20003800000 */
[----:B------:R-:W-:Y:S05]  /*2220*/  @!P6 BRA `(.L_x_30348) ;  /* 0x000000300000e947 */ /* 0x000fea0003800000 */
[----:B-----5:R-:W-:-:S05]  /*2230*/  HADD2.F32 R158, -RZ, R97.H0_H0 ;  /* 0x20000061ff9e7230 */ /* 0x020fca0000004100 */
[----:B------:R-:W-:-:S04]  /*2240*/  FMUL.FTZ R158, R158, c[0x0][0x1ec] ;  /* 0x00007b009e9e7a20 */ /* 0x000fc80000410000 */
[----:B------:R-:W-:Y:S02]  /*2250*/  @P0 FADD.FTZ R158, R106, R158 ;  /* 0x0000009e6a9e0221 */ /* 0x000fe40000010000 */
.L_x_30348:
[----:B------:R-:W-:Y:S05]  /*2260*/  BSYNC B0 ;  /* 0x0000000000007941 */ /* 0x000fea0003800000 */
.L_x_30347:
[----:B------:R-:W-:Y:S01]  /*2270*/  BSSY B0, `(.L_x_30349) ;  /* 0x0000005000007945 */ /* 0x000fe20003800000 */
[----:B------:R-:W-:Y:S05]  /*2280*/  @!P6 BRA `(.L_x_30350) ;  /* 0x000000300000e947 */ /* 0x000fea0003800000 */
[----:B-----5:R-:W-:-:S05]  /*2290*/  HADD2.F32 R159, -RZ, R97.H1_H1 ;  /* 0x30000061ff9f7230 */ /* 0x020fca0000004100 */
[----:B------:R-:W-:-:S04]  /*22a0*/  FMUL.FTZ R159, R159, c[0x0][0x1ec] ;  /* 0x00007b009f9f7a20 */ /* 0x000fc80000410000 */
[----:B------:R-:W-:Y:S02]  /*22b0*/  @P0 FADD.FTZ R159, R107, R159 ;  /* 0x0000009f6b9f0221 */ /* 0x000fe40000010000 */
.L_x_30350:
[----:B------:R-:W-:Y:S05]  /*22c0*/  BSYNC B0 ;  /* 0x0000000000007941 */ /* 0x000fea0003800000 */
.L_x_30349:
[----:B------:R-:W-:Y:S01]  /*22d0*/  BSSY B0, `(.L_x_30351) ;  /* 0x0000005000007945 */ /* 0x000fe20003800000 */
[----:B------:R-:W-:Y:S05]  /*22e0*/  @!P6 BRA `(.L_x_30352) ;  /* 0x000000300000e947 */ /* 0x000fea0003800000 */
[----:B-----5:R-:W-:-:S05]  /*22f0*/  HADD2.F32 R152, -RZ, R98.H0_H0 ;  /* 0x20000062ff987230 */ /* 0x020fca0000004100 */
[----:B------:R-:W-:-:S04]  /*2300*/  FMUL.FTZ R152, R152, c[0x0][0x1ec] ;  /* 0x00007b0098987a20 */ /* 0x000fc80000410000 */
[----:B------:R-:W-:Y:S02]  /*2310*/  @P0 FADD.FTZ R152, R100, R152 ;  /* 0x0000009864980221 */ /* 0x000fe40000010000 */
.L_x_30352:
[----:B------:R-:W-:Y:S05]  /*2320*/  BSYNC B0 ;  /* 0x0000000000007941 */ /* 0x000fea0003800000 */
.L_x_30351:
[----:B------:R-:W-:Y:S01]  /*2330*/  BSSY B0, `(.L_x_30353) ;  /* 0x0000005000007945 */ /* 0x000fe20003800000 */
[----:B------:R-:W-:Y:S05]  /*2340*/  @!P6 BRA `(.L_x_30354) ;  /* 0x000000300000e947 */ /* 0x000fea0003800000 */
[----:B-----5:R-:W-:-:S05]  /*2350*/  HADD2.F32 R153, -RZ, R98.H1_H1 ;  /* 0x30000062ff997230 */ /* 0x020fca0000004100 */
[----:B------:R-:W-:-:S04]  /*2360*/  FMUL.FTZ R153, R153, c[0x0][0x1ec] ;  /* 0x00007b0099997a20 */ /* 0x000fc80000410000 */
[----:B------:R-:W-:Y:S02]  /*2370*/  @P0 FADD.FTZ R153, R101, R153 ;  /* 0x0000009965990221 */ /* 0x000fe40000010000 */
.L_x_30354:
[----:B------:R-:W-:Y:S05]  /*2380*/  BSYNC B0 ;  /* 0x0000000000007941 */ /* 0x000fea0003800000 */
.L_x_30353:
[----:B------:R-:W-:Y:S01]  /*2390*/  BSSY B0, `(.L_x_30355) ;  /* 0x0000005000007945 */ /* 0x000fe20003800000 */
[----:B------:R-:W-:Y:S05]  /*23a0*/  @!P6 BRA `(.L_x_30356) ;  /* 0x000000300000e947 */ /* 0x000fea0003800000 */
[----:B-----5:R-:W-:-:S05]  /*23b0*/  HADD2.F32 R154, -RZ, R99.H0_H0 ;  /* 0x20000063ff9a7230 */ /* 0x020fca0000004100 */
[----:B------:R-:W-:-:S04]  /*23c0*/  FMUL.FTZ R154, R154, c[0x0][0x1ec] ;  /* 0x00007b009a9a7a20 */ /* 0x000fc80000410000 */
[----:B------:R-:W-:Y:S02]  /*23d0*/  @P0 FADD.FTZ R154, R102, R154 ;  /* 0x0000009a669a0221 */ /* 0x000fe40000010000 */
.L_x_30356:
[----:B------:R-:W-:Y:S05]  /*23e0*/  BSYNC B0 ;  /* 0x0000000000007941 */ /* 0x000fea0003800000 */
.L_x_30355:
[----:B------:R-:W-:Y:S01]  /*23f0*/  BSSY B0, `(.L_x_30357) ;  /* 0x0000005000007945 */ /* 0x000fe20003800000 */
[----:B------:R-:W-:Y:S05]  /*2400*/  @!P6 BRA `(.L_x_30358) ;  /* 0x000000300000e947 */ /* 0x000fea0003800000 */
[----:B-----5:R-:W-:-:S05]  /*2410*/  HADD2.F32 R155, -RZ, R99.H1_H1 ;  /* 0x30000063ff9b7230 */ /* 0x020fca0000004100 */
[----:B------:R-:W-:-:S04]  /*2420*/  FMUL.FTZ R155, R155, c[0x0][0x1ec] ;  /* 0x00007b009b9b7a20 */ /* 0x000fc80000410000 */
[----:B------:R-:W-:Y:S02]  /*2430*/  @P0 FADD.FTZ R155, R103, R155 ;  /* 0x0000009b679b0221 */ /* 0x000fe40000010000 */
.L_x_30358:
[----:B------:R-:W-:Y:S05]  /*2440*/  BSYNC B0 ;  /* 0x0000000000007941 */ /* 0x000fea0003800000 */
.L_x_30357:
        /* <DEDUP_REMOVED lines=55> */
.L_x_30365:
        /* <DEDUP_REMOVED lines=116> */
.L_x_30366:
        /* <DEDUP_REMOVED lines=50> */
[----:B------:R-:W-:Y:S01]  /*3220*/  F2FP.PACK_AB R115, R122, R115 ;  /* 0x000000737a73723e */ /* 0x000fe200000000ff */
[----:B------:R-:W-:Y:S01]  /*3230*/  FFMA.FTZ R165, R88, R165, R8 ;  /* 0x000000a558a57223 */ /* 0x000fe20000010008 */
[----:B------:R-:W-:Y:S01]  /*3240*/  F2FP.PACK_AB R112, R116, R161 ;  /* 0x000000a17470723e */ /* 0x000fe200000000ff */
[----:B------:R-:W-:Y:S01]  /*3250*/  FADD.FTZ R121, -R160, R121 ;  /* 0x00000079a0797221 */ /* 0x000fe20000010100 */
[----:B------:R-:W-:Y:S01]  /*3260*/  F2FP.PACK_AB R113, R118, R113 ;  /* 0x000000717671723e */ /* 0x000fe200000000ff */
[----:B------:R-:W-:Y:S01]  /*3270*/  FADD.FTZ R177, -R160, R132 ;  /* 0x00000084a0b17221 */ /* 0x000fe20000010100 */
[----:B------:R-:W-:Y:S01]  /*3280*/  F2FP.PACK_AB R114, R120, R165 ;  /* 0x000000a57872723e */ /* 0x000fe200000000ff */
        /* <DEDUP_REMOVED lines=34> */
[----:B0-----:R-:W-:Y:S01]  /*34b0*/  F2FP.PACK_AB R114, R122, R173 ;  /* 0x000000ad7a72723e */ /* 0x001fe200000000ff */
        /* <DEDUP_REMOVED lines=13> */
[----:B------:R-:W-:Y:S01]  /*3590*/  F2FP.PACK_AB R116, R121, R116 ;  /* 0x000000747974723e */ /* 0x000fe200000000ff */
[----:B------:R-:W-:-:S02]  /*35a0*/  FFMA.FTZ R124, R83, R124, R19 ;  /* 0x0000007c537c7223 */ /* 0x000fc40000010013 */
[----:B------:R-:W-:Y:S02]  /*35b0*/  FFMA.FTZ R126, R56, R197, R40 ;  /* 0x000000c5387e7223 */ /* 0x000fe40000010028 */
[----:B------:R-:W-:Y:S01]  /*35c0*/  FFMA.FTZ R129, R57, R148, R41 ;  /* 0x0000009439817223 */ /* 0x000fe20000010029 */
[----:B------:R-:W-:Y:S01]  /*35d0*/  F2FP.PACK_AB R115, R124, R175 ;  /* 0x000000af7c73723e */ /* 0x000fe200000000ff */
[C---:B------:R-:W-:Y:S02]  /*35e0*/  FADD.FTZ R141, -R160.reuse, R141 ;  /* 0x0000008da08d7221 */ /* 0x040fe40000010100 */
[----:B------:R-:W-:Y:S01]  /*35f0*/  FADD.FTZ R139, -R160, R139 ;  /* 0x0000008ba08b7221 */ /* 0x000fe20000010100 */
[----:B------:R-:W-:Y:S01]  /*3600*/  F2FP.PACK_AB R126, R129, R126 ;  /* 0x0000007e817e723e */ /* 0x000fe200000000ff */
[C---:B------:R-:W-:Y:S02]  /*3610*/  FMUL.FTZ R187, R162.reuse, R187 ;  /* 0x000000bba2bb7220 */ /* 0x040fe40000410000 */
        /* <DEDUP_REMOVED lines=22> */
[----:B------:R-:W-:Y:S01]  /*3780*/  F2FP.PACK_AB R112, R118, R169 ;  /* 0x000000a97670723e */ /* 0x000fe200000000ff */
[----:B------:R-:W-:Y:S02]  /*3790*/  FFMA.FTZ R120, R87, R120, R15 ;  /* 0x0000007857787223 */ /* 0x000fe4000001000f */
[----:B------:R-:W-:Y:S02]  /*37a0*/  FFMA.FTZ R119, R74, R183, R26 ;  /* 0x000000b74a777223 */ /* 0x000fe4000001001a */
[----:B------:R-:W-:Y:S01]  /*37b0*/  FFMA.FTZ R134, R75, R134, R27 ;  /* 0x000000864b867223 */ /* 0x000fe2000001001b */
[----:B------:R-:W-:Y:S01]  /*37c0*/  F2FP.PACK_AB R113, R120, R171 ;  /* 0x000000ab7871723e */ /* 0x000fe200000000ff */
[----:B------:R-:W-:Y:S02]  /*37d0*/  FFMA.FTZ R122, R64, R189, R32 ;  /* 0x000000bd407a7223 */ /* 0x000fe40000010020 */
[----:B------:R-:W-:Y:S01]  /*37e0*/  FFMA.FTZ R125, R65, R140, R33 ;  /* 0x0000008c417d7223 */ /* 0x000fe20000010021 */
[----:B------:R-:W-:Y:S01]  /*37f0*/  F2FP.PACK_AB R119, R134, R119 ;  /* 0x000000778677723e */ /* 0x000fe200000000ff */
[----:B------:R-:W-:Y:S01]  /*3800*/  FMUL.FTZ R181, R162, R181 ;  /* 0x000000b5a2b57220 */ /* 0x000fe20000410000 */
[----:B------:R-:W-:Y:S01]  /*3810*/  IADD3 R134, R128, 0x60, RZ ;  /* 0x0000006080867810 */ /* 0x000fe20007ffe0ff */
[C---:B------:R-:W-:Y:S01]  /*3820*/  FMUL.FTZ R185, R162.reuse, R185 ;  /* 0x000000b9a2b97220 */ /* 0x040fe20000410000 */
        /* <DEDUP_REMOVED lines=31> */
[----:B------:R-:W-:Y:S01]  /*3a20*/  IADD3 R136, R128, 0x80, RZ ;  /* 0x0000008080887810 */ /* 0x000fe20007ffe0ff */
        /* <DEDUP_REMOVED lines=30> */
.L_x_30362:
[----:B-1----:R-:W-:Y:S05]  /*3c10*/  BSYNC B0 ;  /* 0x0000000000007941 */ /* 0x002fea0003800000 */
.L_x_30361:
[----:B------:R-:W-:-:S04]  /*3c20*/  MOV R3, c[0x0][0x160] ;  /* 0x0000580000037a02 */ /* 0x000fc80000000f00 */
[----:B------:R-:W-:-:S04]  /*3c30*/  LEA R2, R3, R2, 0x2 ;  /* 0x0000000203027211 */ /* 0x000fc800078e10ff */
[----:B------:R-:W-:-:S13]  /*3c40*/  ISETP.GE.AND P0, PT, R2, c[0x0][0x164], PT ;  /* 0x0000590002007a0c */ /* 0x000fda0003f06270 */
[----:B0----5:R-:W-:Y:S01]  /*3c50*/  @P0 CALL.REL.NOINC `(.L_x_30363) ;  /* 0x0000001000000944 */ /* 0x021fe20003c00000 */
[----:B------:R-:W-:Y:S05]  /*3c60*/  BRA `(.L_x_30364) ;  /* 0xffffc7c000007947 */ /* 0x000fea000383ffff */
.L_x_30363:
[----:B------:R-:W-:Y:S05]  /*3c70*/  EXIT ;  /* 0x000000000000794d */ /* 0x000fea0003800000 */
.L_x_30359:
[----:B------:R-:W-:Y:S01]  /*3c80*/  HFMA2.MMA R166, -RZ, RZ, 0, 5.9604644775390625e-08 ;  /* 0x00000001ffa67435 */ /* 0x000fe200000001ff */
[----:B------:R-:W-:Y:S02]  /*3c90*/  MOV R164, 0x1f ;  /* 0x0000001f00a47802 */ /* 0x000fe40000000f00 */
[----:B------:R-:W-:Y:S02]  /*3ca0*/  MOV R165, 0xffffffff ;  /* 0xffffffff00a57802 */ /* 0x000fe40000000f00 */
[----:B0-----:R-:W-:Y:S02]  /*3cb0*/  MOV R162, 0x3cd0 ;  /* 0x00003cd000a27802 */ /* 0x001fe40000000f00 */
[----:B-----5:R-:W-:Y:S05]  /*3cc0*/  CALL.REL.NOINC `($__internal_115_$__cuda_sm70_shflsync_bfly_p) ;  /* 0x0000099000007944 */ /* 0x020fea0003c00000 */
[----:B-1----:R-:W-:Y:S01]  /*3cd0*/  MOV R160, R166 ;  /* 0x000000a600a07202 */ /* 0x002fe20000000f00 */
[----:B0-----:R-:W-:Y:S05]  /*3ce0*/  BRA `(.L_x_30365) ;  /* 0xffffead000007947 */ /* 0x001fea000383ffff */
.L_x_30360:
[----:B------:R-:W-:Y:S01]  /*3cf0*/  HFMA2.MMA R166, -RZ, RZ, 0, 1.1920928955078125e-07 ;  /* 0x00000002ffa67435 */ /* 0x000fe200000001ff */
[----:B------:R-:W-:Y:S02]  /*3d00*/  MOV R164, 0x1f ;  /* 0x0000001f00a47802 */ /* 0x000fe40000000f00 */
[----:B------:R-:W-:Y:S02]  /*3d10*/  MOV R165, 0xffffffff ;  /* 0xffffffff00a57802 */ /* 0x000fe40000000f00 */
[----:B0-----:R-:W-:-:S02]  /*3d20*/  MOV R162, 0x3d40 ;  /* 0x00003d4000a27802 */ /* 0x001fc40000000f00 */
[----:B-----5:R-:W-:Y:S05]  /*3d30*/  CALL.REL.NOINC `($__internal_115_$__cuda_sm70_shflsync_bfly_p) ;  /* 0x0000092000007944 */ /* 0x020fea0003c00000 */
[----:B01----:R-:W-:Y:S01]  /*3d40*/  FADD.FTZ R167, R167, R166 ;  /* 0x000000a6a7a77221 */ /* 0x003fe20000010000 */
[----:B------:R-:W-:Y:S01]  /*3d50*/  HFMA2.MMA R166, -RZ, RZ, 0, 2.384185791015625e-07 ;  /* 0x00000004ffa67435 */ /* 0x000fe200000001ff */
[----:B------:R-:W-:-:S02]  /*3d60*/  MOV R164, 0x1f ;  /* 0x0000001f00a47802 */ /* 0x000fc40000000f00 */
[----:B------:R-:W-:Y:S02]  /*3d70*/  MOV R165, 0xffffffff ;  /* 0xffffffff00a57802 */ /* 0x000fe40000000f00 */
[----:B------:R-:W-:Y:S02]  /*3d80*/  MOV R162, 0x3da0 ;  /* 0x00003da000a27802 */ /* 0x000fe40000000f00 */
[----:B------:R-:W-:Y:S05]  /*3d90*/  CALL.REL.NOINC `($__internal_115_$__cuda_sm70_shflsync_bfly_p) ;  /* 0x000008c000007944 */ /* 0x000fea0003c00000 */
[----:B01----:R-:W-:Y:S01]  /*3da0*/  FADD.FTZ R167, R167, R166 ;  /* 0x000000a6a7a77221 */ /* 0x003fe20000010000 */
[----:B------:R-:W-:Y:S01]  /*3db0*/  HFMA2.MMA R166, -RZ, RZ, 0, 4.76837158203125e-07 ;  /* 0x00000008ffa67435 */ /* 0x000fe200000001ff */
[----:B------:R-:W-:Y:S02]  /*3dc0*/  MOV R164, 0x1f ;  /* 0x0000001f00a47802 */ /* 0x000fe40000000f00 */
[----:B------:R-:W-:Y:S02]  /*3dd0*/  MOV R165, 0xffffffff ;  /* 0xffffffff00a57802 */ /* 0x000fe40000000f00 */
[----:B------:R-:W-:Y:S02]  /*3de0*/  MOV R162, 0x3e00 ;  /* 0x00003e0000a27802 */ /* 0x000fe40000000f00 */
[----:B------:R-:W-:Y:S05]  /*3df0*/  CALL.REL.NOINC `($__internal_115_$__cuda_sm70_shflsync_bfly_p) ;  /* 0x0000086000007944 */ /* 0x000fea0003c00000 */
[----:B01----:R-:W-:Y:S01]  /*3e00*/  FADD.FTZ R167, R167, R166 ;  /* 0x000000a6a7a77221 */ /* 0x003fe20000010000 */
[----:B------:R-:W-:Y:S01]  /*3e10*/  HFMA2.MMA R166, -RZ, RZ, 0, 9.5367431640625e-07 ;  /* 0x00000010ffa67435 */ /* 0x000fe200000001ff */
[----:B------:R-:W-:-:S02]  /*3e20*/  MOV R164, 0x1f ;  /* 0x0000001f00a47802 */ /* 0x000fc40000000f00 */
[----:B------:R-:W-:Y:S02]  /*3e30*/  MOV R165, 0xffffffff ;  /* 0xffffffff00a57802 */ /* 0x000fe40000000f00 */
[----:B------:R-:W-:Y:S02]  /*3e40*/  MOV R162, 0x3e60 ;  /* 0x00003e6000a27802 */ /* 0x000fe40000000f00 */
[----:B------:R-:W-:Y:S05]  /*3e50*/  CALL.REL.NOINC `($__internal_115_$__cuda_sm70_shflsync_bfly_p) ;  /* 0x0000080000007944 */ /* 0x000fea0003c00000 */
        /* <DEDUP_REMOVED lines=102> */
[----:B------:R-:W-:Y:S05]  /*44c0*/  CALL.REL.NOINC `($__internal_115_$__cuda_sm70_shflsync_bfly_p) ;  /* 0x0000019000007944 */ /* 0x000fea0003c00000 */
[----:B01----:R-:W-:Y:S01]  /*44d0*/  FADD.FTZ R167, R167, R166 ;  /* 0x000000a6a7a77221 */ /* 0x003fe20000010000 */
[----:B------:R-:W-:Y:S01]  /*44e0*/  HFMA2.MMA R166, -RZ, RZ, 0, 1.1920928955078125e-07 ;  /* 0x00000002ffa67435 */ /* 0x000fe200000001ff */
[----:B------:R-:W-:Y:S02]  /*44f0*/  MOV R164, 0x1f ;  /* 0x0000001f00a47802 */ /* 0x000fe40000000f00 */
[----:B------:R-:W-:Y:S02]  /*4500*/  MOV R165, 0xffffffff ;  /* 0xffffffff00a57802 */ /* 0x000fe40000000f00 */
[----:B------:R-:W-:Y:S02]  /*4510*/  MOV R162, 0x4530 ;  /* 0x0000453000a27802 */ /* 0x000fe40000000f00 */
[----:B------:R-:W-:Y:S05]  /*4520*/  CALL.REL.NOINC `($__internal_115_$__cuda_sm70_shflsync_bfly_p) ;  /* 0x0000013000007944 */ /* 0x000fea0003c00000 */
[----:B01----:R-:W-:Y:S01]  /*4530*/  FADD.FTZ R167, R167, R166 ;  /* 0x000000a6a7a77221 */ /* 0x003fe20000010000 */
[----:B------:R-:W-:Y:S01]  /*4540*/  HFMA2.MMA R166, -RZ, RZ, 0, 2.384185791015625e-07 ;  /* 0x00000004ffa67435 */ /* 0x000fe200000001ff */
[----:B------:R-:W-:Y:S02]  /*4550*/  MOV R164, 0x1f ;  /* 0x0000001f00a47802 */ /* 0x000fe40000000f00 */
[----:B------:R-:W-:-:S02]  /*4560*/  MOV R165, 0xffffffff ;  /* 0xffffffff00a57802 */ /* 0x000fc40000000f00 */
        /* <DEDUP_REMOVED lines=10> */
[----:B------:R-:W-:Y:S02]  /*4610*/  MOV R164, 0x1f ;  /* 0x0000001f00a47802 */ /* 0x000fe40000000f00 */
[----:B------:R-:W-:-:S02]  /*4620*/  MOV R165, 0xffffffff ;  /* 0xffffffff00a57802 */ /* 0x000fc40000000f00 */
[----:B------:R-:W-:Y:S02]  /*4630*/  MOV R162, 0x4650 ;  /* 0x0000465000a27802 */ /* 0x000fe40000000f00 */
[----:B------:R-:W-:Y:S05]  /*4640*/  CALL.REL.NOINC `($__internal_115_$__cuda_sm70_shflsync_bfly_p) ;  /* 0x0000001000007944 */ /* 0x000fea0003c00000 */
[----:B01----:R-:W-:Y:S05]  /*4650*/  BRA `(.L_x_30366) ;  /* 0xffffe8a000007947 */ /* 0x003fea000383ffff */
        .weak           $__internal_115_$__cuda_sm70_shflsync_bfly_p
        .type           $__internal_115_$__cuda_sm70_shflsync_bfly_p,@function
        .size           $__internal_115_$__cuda_sm70_shflsync_bfly_p,(.L_x_43175 - $__internal_115_$__cuda_sm70_shflsync_bfly_p)
$__internal_115_$__cuda_sm70_shflsync_bfly_p:
[----:B------:R-:W-:Y:S01]  /*4660*/  HFMA2.MMA R163, -RZ, RZ, 0, 0 ;  /* 0x00000000ffa37435 */ /* 0x000fe200000001ff */
[----:B------:R-:W-:Y:S04]  /*4670*/  WARPSYNC R165 ;  /* 0x000000a500007348 */ /* 0x000fe80003800000 */
[----:B------:R0:W1:Y:S01]  /*4680*/  SHFL.BFLY PT, R166, R167, R166, R164 ;  /* 0x0c0000a6a7a67389 */ /* 0x00006200000e00a4 */
[----:B------:R-:W-:Y:S05]  /*4690*/  RET.REL.NODEC R162 `(_ZN10layer_norm13ln_fwd_kernelINS_13Kernel_traitsIf6__halffS2_fjLj1536ELj1ELj4ELj1ELj16ENS_18Kernel_traits_baseILj1536EfS2_fS2_fjLj128EEEEELb0ELb0ELb1ELb1EEEvNS_9FwdParamsE) ;  /* 0xffffb960a2007950 */ /* 0x000fea0003c3ffff */
.L_x_30367:
        /* <DEDUP_REMOVED lines=14> */
.L_x_43175:


//--------------------- .text._ZN10layer_norm13ln_fwd_kernelINS_13Kernel_traitsIf6__halffS2_fjLj1536ELj1ELj4ELj1ELj16ENS_18Kernel_traits_baseILj1536EfS2_fS2_fjLj128EEEEELb0ELb1ELb0ELb0EEEvNS_9FwdParamsE --------------------------
	.section	.text._ZN10layer_norm13ln_fwd_kernelINS_13Kernel_traitsIf6__halffS2_fjLj1536ELj1ELj4ELj1ELj16ENS_18Kernel_traits_baseILj1536EfS2_fS2_fjLj128EEEEELb0ELb1ELb0ELb0EEEvNS_9FwdParamsE,"ax",@progbits
	.sectioninfo	@"SHI_REGISTERS=224"
	.align	128
        .global         _ZN10layer_norm13ln_fwd_kernelINS_13Kernel_traitsIf6__halffS2_fjLj1536ELj1ELj4ELj1ELj16ENS_18Kernel_traits_baseILj1536EfS2_fS2_fjLj128EEEEELb0ELb1ELb0ELb0EEEvNS_9FwdParamsE
        .type           _ZN10layer_norm13ln_fwd_kernelINS_13Kernel_traitsIf6__halffS2_fjLj1536ELj1ELj4ELj1ELj16ENS_18Kernel_traits_baseILj1536EfS2_fS2_fjLj128EEEEELb0ELb1ELb0ELb0EEEvNS_9FwdParamsE,@function
        .size           _ZN10layer_norm13ln_fwd_kernelINS_13Kernel_traitsIf6__halffS2_fjLj1536ELj1ELj4ELj1ELj16ENS_18Kernel_traits_baseILj1536EfS2_fS2_fjLj128EEEEELb0ELb1ELb0ELb0EEEvNS_9FwdParamsE,(.L_x_43176 - _ZN10layer_norm13ln_fwd_kernelINS_13Kernel_traitsIf6__halffS2_fjLj1536ELj1ELj4ELj1ELj16ENS_18Kernel_traits_baseILj1536EfS2_fS2_fjLj128EEEEELb0ELb1ELb0ELb0EEEvNS_9FwdParamsE)
        .other          _ZN10layer_norm13ln_fwd_kernelINS_13Kernel_traitsIf6__halffS2_fjLj1536ELj1ELj4ELj1ELj16ENS_18Kernel_traits_baseILj1536EfS2_fS2_fjLj128EEEEELb0ELb1ELb0ELb0EEEvNS_9FwdParamsE,@"STO_CUDA_ENTRY STV_DEFAULT"
_ZN10layer_norm13ln_fwd_kernelINS_13Kernel_traitsIf6__halffS2_fjLj1536ELj1ELj4ELj1ELj16ENS_18Kernel_traits_baseILj1536EfS2_fS2_fjLj128EEEEELb0ELb1ELb0ELb0EEEvNS_9FwdParamsE:
.text._ZN10layer_norm13ln_fwd_kernelINS_13Kernel_traitsIf6__halffS2_fjLj1536ELj1ELj4ELj1ELj16ENS_18Kernel_traits_baseILj1536EfS2_fS2_fjLj128EEEEELb0ELb1ELb0ELb0EEEvNS_9FwdParamsE:
        /* <DEDUP_REMOVED lines=40> */
.L_x_30369:
[----:B-1----:R-:W-:Y:S05]  /*0280*/  BSYNC B0 ;  /* 0x0000000000007941 */ /* 0x002fea0003800000 */
.L_x_30368:
        /* <DEDUP_REMOVED lines=21> */
.L_x_30371:
[----:B------:R-:W-:Y:S05]  /*03e0*/  BSYNC B0 ;  /* 0x0000000000007941 */ /* 0x000fea0003800000 */
.L_x_30370:
        /* <DEDUP_REMOVED lines=21> */
.L_x_30373:
[----:B------:R-:W-:Y:S05]  /*0540*/  BSYNC B0 ;  /* 0x0000000000007941 */ /* 0x000fea0003800000 */
.L_x_30372:
        /* <DEDUP_REMOVED lines=21> */
.L_x_30375:
[----:B------:R-:W-:Y:S05]  /*06a0*/  BSYNC B0 ;  /* 0x0000000000007941 */ /* 0x000fea0003800000 */
.L_x_30374:
        /* <DEDUP_REMOVED lines=21> */
.L_x_30377:
[----:B------:R-:W-:Y:S05]  /*0800*/  BSYNC B0 ;  /* 0x0000000000007941 */ /* 0x000fea0003800000 */
.L_x_30376:
        /* <DEDUP_REMOVED lines=24> */
.L_x_30379:
[----:B------:R-:W-:Y:S05]  /*0990*/  BSYNC B0 ;  /* 0x0000000000007941 */ /* 0x000fea0003800000 */
.L_x_30378:
[----:B------:R-:W-:-:S13]  /*09a0*/  ISETP.GE.AND P1, PT, R9, c[0x0][0x164], PT ;  /* 0x0000590009007a0c */ /* 0x000fda0003f26270 */
[----:B------:R-:W-:Y:S05]  /*09b0*/  @P1 EXIT ;  /* 0x000000000000194d */ /* 0x000fea0003800000 */
[----:B0-----:R-:W-:Y:S01]  /*09c0*/  MOV R2, R9 ;  /* 0x0000000900027202 */ /* 0x001fe20000000f00 */
[----:B------:R-:W-:Y:S02]  /*09d0*/  ULDC.U8 UR6, c[0x0][0x1f0] ;  /* 0x00007c0000067ab9 */ /* 0x000fe40000000000 */
.L_x_30407:
        /* <DEDUP_REMOVED lines=37> */
[-C--:B0-----:R-:W-:Y:S02]  /*0c30*/  FMUL.FTZ R7, R206, R205.reuse ;  /* 0x000000cdce077220 */ /* 0x081fe40000410000 */
[-C--:B------:R-:W-:Y:S02]  /*0c40*/  FMUL.FTZ R208, R208, R205.reuse ;  /* 0x000000cdd0d07220 */ /* 0x080fe40000410000 */
[----:B------:R-:W-:-:S02]  /*0c50*/  FMUL.FTZ R207, R210, R205 ;  /* 0x000000cdd2cf7220 */ /* 0x000fc40000410000 */
[-C--:B------:R-:W-:Y:S02]  /*0c60*/  FMUL.FTZ R212, R212, R205.reuse ;  /* 0x000000cdd4d47220 */ /* 0x080fe40000410000 */
[-C--:B------:R-:W-:Y:S02]  /*0c70*/  FMUL.FTZ R209, R214, R205.reuse ;  /* 0x000000cdd6d17220 */ /* 0x080fe40000410000 */
[----:B------:R-:W-:Y:S02]  /*0c80*/  FMUL.FTZ R206, R4, R205 ;  /* 0x000000cd04ce7220 */ /* 0x000fe40000410000 */
[----:B-----5:R-:W-:Y:S02]  /*0c90*/  FMUL.FTZ R9, R145, R10 ;  /* 0x0000000a91097220 */ /* 0x020fe40000410000 */
        /* <DEDUP_REMOVED lines=20> */
.L_x_30381:
[----:B------:R-:W-:Y:S05]  /*0de0*/  BSYNC B0 ;  /* 0x0000000000007941 */ /* 0x000fea0003800000 */
.L_x_30380:
        /* <DEDUP_REMOVED lines=30> */
[----:B-1---5:R-:W-:Y:S02]  /*0fd0*/  FMUL.FTZ R200, R120, R197 ;  /* 0x000000c578c87220 */ /* 0x022fe40000410000 */
        /* <DEDUP_REMOVED lines=20> */
.L_x_30383:
[----:B------:R-:W-:Y:S05]  /*1120*/  BSYNC B0 ;  /* 0x0000000000007941 */ /* 0x000fea0003800000 */
.L_x_30382:
        /* <DEDUP_REMOVED lines=51> */
.L_x_30385:
[----:B------:R-:W-:Y:S05]  /*1460*/  BSYNC B0 ;  /* 0x0000000000007941 */ /* 0x000fea0003800000 */
.L_x_30384:
        /* <DEDUP_REMOVED lines=51> */
.L_x_30387:
[----:B------:R-:W-:Y:S05]  /*17a0*/  BSYNC B0 ;  /* 0x0000000000007941 */ /* 0x000fea0003800000 */
.L_x_30386:
        /* <DEDUP_REMOVED lines=51> */
.L_x_30389:
[----:B------:R-:W-:Y:S05]  /*1ae0*/  BSYNC B0 ;  /* 0x0000000000007941 */ /* 0x000fea0003800000 */
.L_x_30388:
        /* <DEDUP_REMOVED lines=50> */
.L_x_30391:
[----:B------:R-:W-:Y:S05]  /*1e10*/  BSYNC B0 ;  /* 0x0000000000007941 */ /* 0x000fea0003800000 */
.L_x_30390:
        /* <DEDUP_REMOVED lines=57> */
.L_x_30408:
        /* <DEDUP_REMOVED lines=117> */
.L_x_30409:
        /* <DEDUP_REMOVED lines=45> */
[C---:B------:R-:W-:Y:S01]  /*2bd0*/  IMAD.WIDE.U32 R212, R3.reuse, R216, c[0x0][0x208] ;  /* 0x0000820003d47625 */ /* 0x040fe200078e00d8 */
[----:B------:R-:W-:Y:S02]  /*2be0*/  IADD3 R3, R3, 0x20, RZ ;  /* 0x0000002003037810 */ /* 0x000fe40007ffe0ff */
[----:B------:R-:W-:-:S05]  /*2bf0*/  F2FP.PACK_AB R211, R214, R211 ;  /* 0x000000d3d6d3723e */ /* 0x000fca00000000ff */
[----:B------:R0:W-:Y:S02]  /*2c00*/  STG.E.128 [R212.64], R208 ;  /* 0x000000d0d4007986 */ /* 0x0001e4000c101d04 */
.L_x_30395:
[----:B------:R-:W-:Y:S05]  /*2c10*/  BSYNC B0 ;  /* 0x0000000000007941 */ /* 0x000fea0003800000 */
.L_x_30394:
        /* <DEDUP_REMOVED lines=35> */
.L_x_30397:
[----:B------:R-:W-:Y:S05]  /*2e50*/  BSYNC B0 ;  /* 0x0000000000007941 */ /* 0x000fea0003800000 */
.L_x_30396:
        /* <DEDUP_REMOVED lines=35> */
.L_x_30399:
[----:B------:R-:W-:Y:S05]  /*3090*/  BSYNC B0 ;  /* 0x0000000000007941 */ /* 0x000fea0003800000 */
.L_x_30398:
        /* <DEDUP_REMOVED lines=35> */
.L_x_30401:
[----:B------:R-:W-:Y:S05]  /*32d0*/  BSYNC B0 ;  /* 0x0000000000007941 */ /* 0x000fea0003800000 */
.L_x_30400:
        /* <DEDUP_REMOVED lines=35> */
.L_x_30403:
[----:B------:R-:W-:Y:S05]  /*3510*/  BSYNC B0 ;  /* 0x0000000000007941 */ /* 0x000fea0003800000 */
.L_x_30402:
        /* <DEDUP_REMOVED lines=34> */
.L_x_30405:
[----:B------:R-:W-:Y:S05]  /*3740*/  BSYNC B0 ;  /* 0x0000000000007941 */ /* 0x000fea0003800000 */
.L_x_30404:
[----:B------:R-:W-:-:S10]  /*3750*/  HFMA2.MMA R3, -RZ, RZ, 0, 2.384185791015625e-07 ;  /* 0x00000004ff037435 */ /* 0x000fd400000001ff */
[----:B------:R-:W-:-:S05]  /*3760*/  IMAD R2, R3, c[0x0][0x160], R2 ;  /* 0x0000580003027a24 */ /* 0x000fca00078e0202 */
[----:B------:R-:W-:-:S13]  /*3770*/  ISETP.GE.AND P1, PT, R2, c[0x0][0x164], PT ;  /* 0x0000590002007a0c */ /* 0x000fda0003f26270 */
[----:B01---5:R-:W-:Y:S01]  /*3780*/  @P1 CALL.REL.NOINC `(.L_x_30406) ;  /* 0x0000001000001944 */ /* 0x023fe20003c00000 */
[----:B------:R-:W-:Y:S05]  /*3790*/  BRA `(.L_x_30407) ;  /* 0xffffd24000007947 */ /* 0x000fea000383ffff */
.L_x_30406:
[----:B------:R-:W-:Y:S05]  /*37a0*/  EXIT ;  /* 0x000000000000794d */ /* 0x000fea0003800000 */
.L_x_30392:
[----:B0-----:R-:W-:Y:S01]  /*37b0*/  HFMA2.MMA R208, -RZ, RZ, 0, 1.847743988037109375e-06 ;  /* 0x0000001fffd07435 */ /* 0x001fe200000001ff */
[----:B------:R-:W-:Y:S02]  /*37c0*/  MOV R210, 0x1 ;  /* 0x0000000100d27802 */ /* 0x000fe40000000f00 */
[----:B------:R-:W-:Y:S02]  /*37d0*/  MOV R211, 0xffffffff ;  /* 0xffffffff00d37802 */ /* 0x000fe40000000f00 */
[----:B------:R-:W-:Y:S02]  /*37e0*/  MOV R206, 0x3800 ;  /* 0x0000380000ce7802 */ /* 0x000fe40000000f00 */
[----:B-----5:R-:W-:Y:S05]  /*37f0*/  CALL.REL.NOINC `($__internal_116_$__cuda_sm70_shflsync_bfly_p) ;  /* 0x000009b000007944 */ /* 0x020fea0003c00000 */
[----:B-1----:R-:W-:Y:S01]  /*3800*/  MOV R204, R210 ;  /* 0x000000d200cc7202 */ /* 0x002fe20000000f00 */
[----:B0-----:R-:W-:Y:S05]  /*3810*/  BRA `(.L_x_30408) ;  /* 0xffffe99000007947 */ /* 0x001fea000383ffff */
.L_x_30393:
[----:B------:R-:W-:Y:S01]  /*3820*/  HFMA2.MMA R210, -RZ, RZ, 0, 1.1920928955078125e-07 ;  /* 0x00000002ffd27435 */ /* 0x000fe200000001ff */
[----:B0-----:R-:W-:Y:S02]  /*3830*/  MOV R208, 0x1f ;  /* 0x0000001f00d07802 */ /* 0x001fe40000000f00 */
[----:B------:R-:W-:Y:S02]  /*3840*/  MOV R211, 0xffffffff ;  /* 0xffffffff00d37802 */ /* 0x000fe40000000f00 */
[----:B------:R-:W-:-:S02]  /*3850*/  MOV R206, 0x3870 ;  /* 0x0000387000ce7802 */ /* 0x000fc40000000f00 */
[----:B-----5:R-:W-:Y:S05]  /*3860*/  CALL.REL.NOINC `($__internal_116_$__cuda_sm70_shflsync_bfly_p) ;  /* 0x0000094000007944 */ /* 0x020fea0003c00000 */
[----:B01----:R-:W-:Y:S01]  /*3870*/  FADD.FTZ R205, R205, R210 ;  /* 0x000000d2cdcd7221 */ /* 0x003fe20000010000 */
[----:B------:R-:W-:Y:S01]  /*3880*/  HFMA2.MMA R210, -RZ, RZ, 0, 2.384185791015625e-07 ;  /* 0x00000004ffd27435 */ /* 0x000fe200000001ff */
[----:B------:R-:W-:-:S02]  /*3890*/  MOV R208, 0x1f ;  /* 0x0000001f00d07802 */ /* 0x000fc40000000f00 */
[----:B------:R-:W-:Y:S02]  /*38a0*/  MOV R211, 0xffffffff ;  /* 0xffffffff00d37802 */ /* 0x000fe40000000f00 */
[----:B------:R-:W-:Y:S02]  /*38b0*/  MOV R206, 0x38d0 ;  /* 0x000038d000ce7802 */ /* 0x000fe40000000f00 */
[----:B------:R-:W-:Y:S05]  /*38c0*/  CALL.REL.NOINC `($__internal_116_$__cuda_sm70_shflsync_bfly_p) ;  /* 0x000008e000007944 */ /* 0x000fea0003c00000 */
[----:B01----:R-:W-:Y:S01]  /*38d0*/  FADD.FTZ R205, R205, R210 ;  /* 0x000000d2cdcd7221 */ /* 0x003fe20000010000 */
[----:B------:R-:W-:Y:S01]  /*38e0*/  HFMA2.MMA R210, -RZ, RZ, 0, 4.76837158203125e-07 ;  /* 0x00000008ffd27435 */ /* 0x000fe200000001ff */
[----:B------:R-:W-:Y:S02]  /*38f0*/  MOV R208, 0x1f ;  /* 0x0000001f00d07802 */ /* 0x000fe40000000f00 */
[----:B------:R-:W-:Y:S02]  /*3900*/  MOV R211, 0xffffffff ;  /* 0xffffffff00d37802 */ /* 0x000fe40000000f00 */
[----:B------:R-:W-:Y:S02]  /*3910*/  MOV R206, 0x3930 ;  /* 0x0000393000ce7802 */ /* 0x000fe40000000f00 */
[----:B------:R-:W-:Y:S05]  /*3920*/  CALL.REL.NOINC `($__internal_116_$__cuda_sm70_shflsync_bfly_p) ;  /* 0x0000088000007944 */ /* 0x000fea0003c00000 */
[----:B01----:R-:W-:Y:S01]  /*3930*/  FADD.FTZ R205, R205, R210 ;  /* 0x000000d2cdcd7221 */ /* 0x003fe20000010000 */
[----:B------:R-:W-:Y:S01]  /*3940*/  HFMA2.MMA R210, -RZ, RZ, 0, 9.5367431640625e-07 ;  /* 0x00000010ffd27435 */ /* 0x000fe200000001ff */
[----:B------:R-:W-:-:S02]  /*3950*/  MOV R208, 0x1f ;  /* 0x0000001f00d07802 */ /* 0x000fc40000000f00 */
[----:B------:R-:W-:Y:S02]  /*3960*/  MOV R211, 0xffffffff ;  /* 0xffffffff00d37802 */ /* 0x000fe40000000f00 */
[----:B------:R-:W-:Y:S02]  /*3970*/  MOV R206, 0x3990 ;  /* 0x0000399000ce7802 */ /* 0x000fe40000000f00 */
[----:B------:R-:W-:Y:S05]  /*3980*/  CALL.REL.NOINC `($__internal_116_$__cuda_sm70_shflsync_bfly_p) ;  /* 0x0000082000007944 */ /* 0x000fea0003c00000 */
        /* <DEDUP_REMOVED lines=103> */
[----:B------:R-:W-:Y:S05]  /*4000*/  CALL.REL.NOINC `($__internal_116_$__cuda_sm70_shflsync_bfly_p) ;  /* 0x000001a000007944 */ /* 0x000fea0003c00000 */
[----:B01----:R-:W-:Y:S01]  /*4010*/  FADD.FTZ R205, R205, R210 ;  /* 0x000000d2cdcd7221 */ /* 0x003fe20000010000 */
[----:B------:R-:W-:Y:S01]  /*4020*/  HFMA2.MMA R210, -RZ, RZ, 0, 1.1920928955078125e-07 ;  /* 0x00000002ffd27435 */ /* 0x000fe200000001ff */
[----:B------:R-:W-:Y:S02]  /*4030*/  MOV R208, 0x1f ;  /* 0x0000001f00d07802 */ /* 0x000fe40000000f00 */
[----:B------:R-:W-:Y:S02]  /*4040*/  MOV R211, 0xffffffff ;  /* 0xffffffff00d37802 */ /* 0x000fe40000000f00 */
[----:B------:R-:W-:Y:S02]  /*4050*/  MOV R206, 0x4070 ;  /* 0x0000407000ce7802 */ /* 0x000fe40000000f00 */
[----:B------:R-:W-:Y:S05]  /*4060*/  CALL.REL.NOINC `($__internal_116_$__cuda_sm70_shflsync_bfly_p) ;  /* 0x0000014000007944 */ /* 0x000fea0003c00000 */
[----:B01----:R-:W-:Y:S01]  /*4070*/  FADD.FTZ R205, R205, R210 ;  /* 0x000000d2cdcd7221 */ /* 0x003fe20000010000 */
[----:B------:R-:W-:Y:S01]  /*4080*/  HFMA2.MMA R210, -RZ, RZ, 0, 2.384185791015625e-07 ;  /* 0x00000004ffd27435 */ /* 0x000fe200000001ff */
[----:B------:R-:W-:Y:S02]  /*4090*/  MOV R208, 0x1f ;  /* 0x0000001f00d07802 */ /* 0x000fe40000000f00 */
[----:B------:R-:W-:-:S02]  /*40a0*/  MOV R211, 0xffffffff ;  /* 0xffffffff00d37802 */ /* 0x000fc40000000f00 */
        /* <DEDUP_REMOVED lines=8> */
[----:B-1----:R-:W-:Y:S01]  /*4130*/  FADD.FTZ R209, R205, R210 ;  /* 0x000000d2cdd17221 */ /* 0x002fe20000010000 */
[----:B------:R-:W-:Y:S01]  /*4140*/  HFMA2.MMA R210, -RZ, RZ, 0, 9.5367431640625e-07 ;  /* 0x00000010ffd27435 */ /* 0x000fe200000001ff */
[----:B0-----:R-:W-:Y:S02]  /*4150*/  MOV R208, 0x1f ;  /* 0x0000001f00d07802 */ /* 0x001fe40000000f00 */
[----:B------:R-:W-:-:S02]  /*4160*/  MOV R211, 0xffffffff ;  /* 0xffffffff00d37802 */ /* 0x000fc40000000f00 */
[----:B------:R-:W-:Y:S02]  /*4170*/  MOV R205, R209 ;  /* 0x000000d100cd7202 */ /* 0x000fe40000000f00 */
[----:B------:R-:W-:Y:S02]  /*4180*/  MOV R206, 0x41a0 ;  /* 0x000041a000ce7802 */ /* 0x000fe40000000f00 */
[----:B------:R-:W-:Y:S05]  /*4190*/  CALL.REL.NOINC `($__internal_116_$__cuda_sm70_shflsync_bfly_p) ;  /* 0x0000001000007944 */ /* 0x000fea0003c00000 */
[----:B01----:R-:W-:Y:S05]  /*41a0*/  BRA `(.L_x_30409) ;  /* 0xffffe75000007947 */ /* 0x003fea000383ffff */
        .weak           $__internal_116_$__cuda_sm70_shflsync_bfly_p
        .type           $__internal_116_$__cuda_sm70_shflsync_bfly_p,@function
        .size           $__internal_116_$__cuda_sm70_shflsync_bfly_p,(.L_x_43176 - $__internal_116_$__cuda_sm70_shflsync_bfly_p)
$__internal_116_$__cuda_sm70_shflsync_bfly_p:
[----:B------:R-:W-:Y:S01]  /*41b0*/  HFMA2.MMA R207, -RZ, RZ, 0, 0 ;  /* 0x00000000ffcf7435 */ /* 0x000fe200000001ff */
[----:B------:R-:W-:Y:S04]  /*41c0*/  WARPSYNC R211 ;  /* 0x000000d300007348 */ /* 0x000fe80003800000 */
[----:B------:R0:W1:Y:S01]  /*41d0*/  SHFL.BFLY PT, R210, R205, R210, R208 ;  /* 0x0c0000d2cdd27389 */ /* 0x00006200000e00d0 */
[----:B------:R-:W-:Y:S05]  /*41e0*/  RET.REL.NODEC R206 `(_ZN10layer_norm13ln_fwd_kernelINS_13Kernel_traitsIf6__halffS2_fjLj1536ELj1ELj4ELj1ELj16ENS_18Kernel_traits_baseILj1536EfS2_fS2_fjLj128EEEEELb0ELb1ELb0ELb0EEEvNS_9FwdParamsE) ;  /* 0xffffbe10ce007950 */ /* 0x000fea0003c3ffff */
.L_x_30410:
        /* <DEDUP_REMOVED lines=9> */
.L_x_43176:


//--------------------- .text._ZN10layer_norm13ln_fwd_kernelINS_13Kernel_traitsIf6__halffS2_fjLj1536ELj1ELj4ELj1ELj16ENS_18Kernel_traits_baseILj1536EfS2_fS2_fjLj128EEEEELb0ELb1ELb0ELb1EEEvNS_9FwdParamsE --------------------------
	.section	.text._ZN10layer_norm13ln_fwd_kernelINS_13Kernel_traitsIf6__halffS2_fjLj1536ELj1ELj4ELj1ELj16ENS_18Kernel_traits_baseILj1536EfS2_fS2_fjLj128EEEEELb0ELb1ELb0ELb1EEEvNS_9FwdParamsE,"ax",@progbits
	.sectioninfo	@"SHI_REGISTERS=253"
	.align	128
        .global         _ZN10layer_norm13ln_fwd_kernelINS_13Kernel_traitsIf6__halffS2_fjLj1536ELj1ELj4ELj1ELj16ENS_18Kernel_traits_baseILj1536EfS2_fS2_fjLj128EEEEELb0ELb1ELb0ELb1EEEvNS_9FwdParamsE
        .type           _ZN10layer_norm13ln_fwd_kernelINS_13Kernel_traitsIf6__halffS2_fjLj1536ELj1ELj4ELj1ELj16ENS_18Kernel_traits_baseILj1536EfS2_fS2_fjLj128EEEEELb0ELb1ELb0ELb1EEEvNS_9FwdParamsE,@function
        .size           _ZN10layer_norm13ln_fwd_kernelINS_13Kernel_traitsIf6__halffS2_fjLj1536ELj1ELj4ELj1ELj16ENS_18Kernel_traits_baseILj1536EfS2_fS2_fjLj128EEEEELb0ELb1ELb0ELb1EEEvNS_9FwdParamsE,(.L_x_43177 - _ZN10layer_norm13ln_fwd_kernelINS_13Kernel_traitsIf6__halffS2_fjLj1536ELj1ELj4ELj1ELj16ENS_18Kernel_traits_baseILj1536EfS2_fS2_fjLj128EEEEELb0ELb1ELb0ELb1EEEvNS_9FwdParamsE)
        .other          _ZN10layer_norm13ln_fwd_kernelINS_13Kernel_traitsIf6__halffS2_fjLj1536ELj1ELj4ELj1ELj16ENS_18Kernel_traits_baseILj1536EfS2_fS2_fjLj128EEEEELb0ELb1ELb0ELb1EEEvNS_9FwdParamsE,@"STO_CUDA_ENTRY STV_DEFAULT"
_ZN10layer_norm13ln_fwd_kernelINS_13Kernel_traitsIf6__halffS2_fjLj1536ELj1ELj4ELj1ELj16ENS_18Kernel_traits_baseILj1536EfS2_fS2_fjLj128EEEEELb0ELb1ELb0ELb1EEEvNS_9FwdParamsE:
.text._ZN10layer_norm13ln_fwd_kernelINS_13Kernel_traitsIf6__halffS2_fjLj1536ELj1ELj4ELj1ELj16ENS_18Kernel_traits_baseILj1536EfS2_fS2_fjLj128EEEEELb0ELb1ELb0ELb1EEEvNS_9FwdParamsE:
        /* <DEDUP_REMOVED lines=81> */
.L_x_30414:
        /* <DEDUP_REMOVED lines=21> */
[--C-:B--2---:R-:W-:Y:S02]  /*0660*/  HADD2.F32 R163, -RZ, R173.reuse.H0_H0 ;  /* 0x200000adffa37230 */ /* 0x104fe40000004100 */
[----:B---3--:R-:W-:Y:S01]  /*0670*/  @P0 HADD2.F32 R164, -RZ, R156.H0_H0 ;  /* 0x2000009cffa40230 */ /* 0x008fe20000004100 */
[----:B------:R-:W-:Y:S01]  /*0680*/  ISETP.NE.U32.AND P0, PT, RZ, c[0x0][0x180], PT ;  /* 0x00006000ff007a0c */ /* 0x000fe20003f05070 */
[----:B------:R-:W-:-:S02]  /*0690*/  HADD2.F32 R167, -RZ, R173.H1_H1 ;  /* 0x300000adffa77230 */ /* 0x000fc40000004100 */
[--C-:B------:R-:W-:Y:S01]  /*06a0*/  HADD2.F32 R173, -RZ, R175.reuse.H0_H0 ;  /* 0x200000afffad7230 */ /* 0x100fe20000004100 */
[----:B------:R-:W-:Y:S01]  /*06b0*/  ISETP.NE.AND.EX P0, PT, RZ, c[0x0][0x184], PT, P0 ;  /* 0x00006100ff007a0c */ /* 0x000fe20003f05300 */
[--C-:B------:R-:W-:Y:S02]  /*06c0*/  HADD2.F32 R157, -RZ, R172.reuse.H0_H0 ;  /* 0x200000acff9d7230 */ /* 0x100fe40000004100 */
[----:B------:R-:W-:Y:S02]  /*06d0*/  HADD2.F32 R159, -RZ, R172.H1_H1 ;  /* 0x300000acff9f7230 */ /* 0x000fe40000004100 */
[--C-:B------:R-:W-:Y:S02]  /*06e0*/  HADD2.F32 R169, -RZ, R174.reuse.H0_H0 ;  /* 0x200000aeffa97230 */ /* 0x100fe40000004100 */
[----:B------:R-:W-:Y:S02]  /*06f0*/  HADD2.F32 R171, -RZ, R174.H1_H1 ;  /* 0x300000aeffab7230 */ /* 0x000fe40000004100 */
[----:B------:R-:W-:Y:S01]  /*0700*/  HADD2.F32 R175, -RZ, R175.H1_H1 ;  /* 0x300000afffaf7230 */ /* 0x000fe20000004100 */
[----:B------:R-:W-:-:S02]  /*0710*/  FMUL.FTZ R157, R157, R164 ;  /* 0x000000a49d9d7220 */ /* 0x000fc40000410000 */
[-C--:B------:R-:W-:Y:S02]  /*0720*/  FMUL.FTZ R156, R159, R164.reuse ;  /* 0x000000a49f9c7220 */ /* 0x080fe40000410000 */
[-C--:B------:R-:W-:Y:S02]  /*0730*/  FMUL.FTZ R163, R163, R164.reuse ;  /* 0x000000a4a3a37220 */ /* 0x080fe40000410000 */
[-C--:B------:R-:W-:Y:S02]  /*0740*/  FMUL.FTZ R158, R167, R164.reuse ;  /* 0x000000a4a79e7220 */ /* 0x080fe40000410000 */
[-C--:B------:R-:W-:Y:S02]  /*0750*/  FMUL.FTZ R169, R169, R164.reuse ;  /* 0x000000a4a9a97220 */ /* 0x080fe40000410000 */
[-C--:B------:R-:W-:Y:S02]  /*0760*/  FMUL.FTZ R162, R171, R164.reuse ;  /* 0x000000a4aba27220 */ /* 0x080fe40000410000 */
[----:B------:R-:W-:-:S02]  /*0770*/  FMUL.FTZ R173, R173, R164 ;  /* 0x000000a4adad7220 */ /* 0x000fc40000410000 */
[----:B------:R-:W-:Y:S02]  /*0780*/  FMUL.FTZ R166, R175, R164 ;  /* 0x000000a4afa67220 */ /* 0x000fe40000410000 */
[----:B-----5:R-:W-:Y:S02]  /*0790*/  FMUL.FTZ R200, R100, R157 ;  /* 0x0000009d64c87220 */ /* 0x020fe40000410000 */
[----:B------:R-:W-:Y:S02]  /*07a0*/  FMUL.FTZ R201, R101, R156 ;  /* 0x0000009c65c97220 */ /* 0x000fe40000410000 */
[----:B------:R-:W-:Y:S02]  /*07b0*/  FMUL.FTZ R202, R102, R163 ;  /* 0x000000a366ca7220 */ /* 0x000fe40000410000 */
[----:B------:R-:W-:Y:S02]  /*07c0*/  FMUL.FTZ R203, R103, R158 ;  /* 0x0000009e67cb7220 */ /* 0x000fe40000410000 */
[----:B------:R-:W-:-:S02]  /*07d0*/  FMUL.FTZ R192, R104, R169 ;  /* 0x000000a968c07220 */ /* 0x000fc40000410000 */
[----:B------:R-:W-:Y:S02]  /*07e0*/  FMUL.FTZ R193, R105, R162 ;  /* 0x000000a269c17220 */ /* 0x000fe40000410000 */
[----:B------:R-:W-:Y:S02]  /*07f0*/  FMUL.FTZ R194, R106, R173 ;  /* 0x000000ad6ac27220 */ /* 0x000fe40000410000 */
[----:B------:R-:W-:Y:S02]  /*0800*/  FMUL.FTZ R195, R107, R166 ;  /* 0x000000a66bc37220 */ /* 0x000fe40000410000 */
[----:B----4-:R-:W-:Y:S02]  /*0810*/  @P0 FADD.FTZ R200, R148, R200 ;  /* 0x000000c894c80221 */ /* 0x010fe40000010000 */
[----:B------:R-:W-:Y:S02]  /*0820*/  @P0 FADD.FTZ R201, R149, R201 ;  /* 0x000000c995c90221 */ /* 0x000fe40000010000 */
[----:B------:R-:W-:-:S02]  /*0830*/  @P0 FADD.FTZ R202, R150, R202 ;  /* 0x000000ca96ca0221 */ /* 0x000fc40000010000 */
[----:B------:R-:W-:Y:S02]  /*0840*/  @P0 FADD.FTZ R203, R151, R203 ;  /* 0x000000cb97cb0221 */ /* 0x000fe40000010000 */
[----:B------:R-:W-:Y:S02]  /*0850*/  @P0 FADD.FTZ R192, R152, R192 ;  /* 0x000000c098c00221 */ /* 0x000fe40000010000 */
        /* <DEDUP_REMOVED lines=20> */
[--C-:B--2---:R-:W-:Y:S02]  /*09a0*/  HADD2.F32 R171, -RZ, R181.reuse.H0_H0 ;  /* 0x200000b5ffab7230 */ /* 0x104fe40000004100 */
        /* <DEDUP_REMOVED lines=10> */
[----:B-1----:R-:W-:-:S02]  /*0a50*/  FMUL.FTZ R166, R173, R164 ;  /* 0x000000a4ada67220 */ /* 0x002fc40000410000 */
        /* <DEDUP_REMOVED lines=37> */
[--C-:B--2---:R-:W-:Y:S02]  /*0cb0*/  HADD2.F32 R171, -RZ, R185.reuse.H0_H0 ;  /* 0x200000b9ffab7230 */ /* 0x104fe40000004100 */
[----:B------:R-:W-:Y:S02]  /*0cc0*/  HADD2.F32 R173, -RZ, R185.H1_H1 ;  /* 0x300000b9ffad7230 */ /* 0x000fe40000004100 */
[----:B------:R-:W-:Y:S02]  /*0cd0*/  HADD2.F32 R175, -RZ, R186.H0_H0 ;  /* 0x200000baffaf7230 */ /* 0x000fe40000004100 */
[----:B0-----:R-:W-:-:S02]  /*0ce0*/  HADD2.F32 R161, -RZ, R184.H0_H0 ;  /* 0x200000b8ffa17230 */ /* 0x001fc40000004100 */
[----:B------:R-:W-:Y:S02]  /*0cf0*/  HADD2.F32 R163, -RZ, R184.H1_H1 ;  /* 0x300000b8ffa37230 */ /* 0x000fe40000004100 */
[----:B------:R-:W-:Y:S02]  /*0d00*/  HADD2.F32 R177, -RZ, R186.H1_H1 ;  /* 0x300000baffb17230 */ /* 0x000fe40000004100 */
[--C-:B------:R-:W-:Y:S02]  /*0d10*/  HADD2.F32 R179, -RZ, R187.reuse.H0_H0 ;  /* 0x200000bbffb37230 */ /* 0x100fe40000004100 */
[----:B------:R-:W-:Y:S01]  /*0d20*/  HADD2.F32 R185, -RZ, R187.H1_H1 ;  /* 0x300000bbffb97230 */ /* 0x000fe20000004100 */
[-C--:B------:R-:W-:Y:S02]  /*0d30*/  FMUL.FTZ R175, R175, R164.reuse ;  /* 0x000000a4afaf7220 */ /* 0x080fe40000410000 */
[-C--:B------:R-:W-:Y:S02]  /*0d40*/  FMUL.FTZ R161, R161, R164.reuse ;  /* 0x000000a4a1a17220 */ /* 0x080fe40000410000 */
[----:B------:R-:W-:-:S02]  /*0d50*/  FMUL.FTZ R160, R163, R164 ;  /* 0x000000a4a3a07220 */ /* 0x000fc40000410000 */
[-C--:B------:R-:W-:Y:S02]  /*0d60*/  FMUL.FTZ R171, R171, R164.reuse ;  /* 0x000000a4abab7220 */ /* 0x080fe40000410000 */
[-C--:B------:R-:W-:Y:S02]  /*0d70*/  FMUL.FTZ R162, R173, R164.reuse ;  /* 0x000000a4ada27220 */ /* 0x080fe40000410000 */
[-C--:B-1----:R-:W-:Y:S02]  /*0d80*/  FMUL.FTZ R166, R177, R164.reuse ;  /* 0x000000a4b1a67220 */ /* 0x082fe40000410000 */
        /* <DEDUP_REMOVED lines=36> */
[----:B------:R-:W-:Y:S02]  /*0fd0*/  HADD2.F32 R215, -RZ, R163.H0_H0 ;  /* 0x200000a3ffd77230 */ /* 0x000fe40000004100 */
[----:B------:R-:W-:Y:S02]  /*0fe0*/  HADD2.F32 R171, -RZ, R160.H1_H1 ;  /* 0x300000a0ffab7230 */ /* 0x000fe40000004100 */
[----:B------:R-:W-:-:S02]  /*0ff0*/  HADD2.F32 R177, -RZ, R161.H0_H0 ;  /* 0x200000a1ffb17230 */ /* 0x000fc40000004100 */
[----:B------:R-:W-:Y:S02]  /*1000*/  HADD2.F32 R179, -RZ, R161.H1_H1 ;  /* 0x300000a1ffb37230 */ /* 0x000fe40000004100 */
[--C-:B------:R-:W-:Y:S02]  /*1010*/  HADD2.F32 R191, -RZ, R162.reuse.H0_H0 ;  /* 0x200000a2ffbf7230 */ /* 0x100fe40000004100 */
[----:B------:R-:W-:Y:S02]  /*1020*/  HADD2.F32 R207, -RZ, R162.H1_H1 ;  /* 0x300000a2ffcf7230 */ /* 0x000fe40000004100 */
        /* <DEDUP_REMOVED lines=60> */
[----:B-1----:R-:W-:Y:S02]  /*13f0*/  FMUL.FTZ R191, R135, R162 ;  /* 0x000000a287bf7220 */ /* 0x002fe40000410000 */
        /* <DEDUP_REMOVED lines=60> */
[----:B--2---:R-:W-:Y:S02]  /*17c0*/  HADD2.F32 R167, -RZ, R216.H1_H1 ;  /* 0x300000d8ffa77230 */ /* 0x004fe40000004100 */
[--C-:B------:R-:W-:Y:S02]  /*17d0*/  HADD2.F32 R221, -RZ, R218.reuse.H0_H0 ;  /* 0x200000daffdd7230 */ /* 0x100fe40000004100 */
[----:B------:R-:W-:Y:S01]  /*17e0*/  HADD2.F32 R223, -RZ, R218.H1_H1 ;  /* 0x300000daffdf7230 */ /* 0x000fe20000004100 */
[----:B------:R-:W-:Y:S01]  /*17f0*/  FADD.FTZ R218, R188, R227 ;  /* 0x000000e3bcda7221 */ /* 0x000fe20000010000 */
[----:B------:R-:W-:Y:S01]  /*1800*/  HADD2.F32 R165, -RZ, R216.H0_H0 ;  /* 0x200000d8ffa57230 */ /* 0x000fe20000004100 */
[----:B------:R-:W-:Y:S01]  /*1810*/  FMUL.FTZ R166, R167, R164 ;  /* 0x000000a4a7a67220 */ /* 0x000fe20000410000 */
[----:B-1----:R-:W-:Y:S01]  /*1820*/  HADD2.F32 R215, -RZ, R217.H0_H0 ;  /* 0x200000d9ffd77230 */ /* 0x002fe20000004100 */
[----:B------:R-:W-:Y:S01]  /*1830*/  FADD.FTZ R167, R189, R218 ;  /* 0x000000dabda77221 */ /* 0x000fe20000010000 */
[----:B------:R-:W-:-:S02]  /*1840*/  HADD2.F32 R225, -RZ, R219.H0_H0 ;  /* 0x200000dbffe17230 */ /* 0x000fc40000004100 */
[----:B------:R-:W-:Y:S02]  /*1850*/  HADD2.F32 R217, -RZ, R217.H1_H1 ;  /* 0x300000d9ffd97230 */ /* 0x000fe40000004100 */
[----:B------:R-:W-:Y:S01]  /*1860*/  HADD2.F32 R219, -RZ, R219.H1_H1 ;  /* 0x300000dbffdb7230 */ /* 0x000fe20000004100 */
        /* <DEDUP_REMOVED lines=51> */
.L_x_30415:
        /* <DEDUP_REMOVED lines=116> */
.L_x_30416:
        /* <DEDUP_REMOVED lines=78> */
[----:B------:R-:W-:Y:S01]  /*27c0*/  F2FP.PACK_AB R157, R160, R157 ;  /* 0x0000009da09d723e */ /* 0x000fe200000000ff */
        /* <DEDUP_REMOVED lines=18> */
[----:B0-----:R-:W-:Y:S01]  /*28f0*/  F2FP.PACK_AB R156, R160, R163 ;  /* 0x000000a3a09c723e */ /* 0x001fe200000000ff */
        /* <DEDUP_REMOVED lines=101> */
.L_x_30413:
[----:B------:R-:W-:Y:S05]  /*2f50*/  EXIT ;  /* 0x000000000000794d */ /* 0x000fea0003800000 */
.L_x_30411:
[----:B0-----:R-:W-:Y:S02]  /*2f60*/  MOV R216, 0x1 ;  /* 0x0000000100d87802 */ /* 0x001fe40000000f00 */
[----:B------:R-:W-:Y:S02]  /*2f70*/  MOV R213, 0x1f ;  /* 0x0000001f00d57802 */ /* 0x000fe40000000f00 */
[----:B------:R-:W-:Y:S02]  /*2f80*/  MOV R214, 0xffffffff ;  /* 0xffffffff00d67802 */ /* 0x000fe40000000f00 */
[----:B------:R-:W-:Y:S02]  /*2f90*/  MOV R208, 0x2fb0 ;  /* 0x00002fb000d07802 */ /* 0x000fe40000000f00 */
[----:B------:R-:W-:Y:S05]  /*2fa0*/  CALL.REL.NOINC `($__internal_117_$__cuda_sm70_shflsync_bfly_p) ;  /* 0x0000099000007944 */ /* 0x000fea0003c00000 */
[----:B-1----:R-:W-:Y:S01]  /*2fb0*/  MOV R208, R216 ;  /* 0x000000d800d07202 */ /* 0x002fe20000000f00 */
[----:B0-----:R-:W-:Y:S05]  /*2fc0*/  BRA `(.L_x_30415) ;  /* 0xffffebd000007947 */ /* 0x001fea000383ffff */
.L_x_30412:
[----:B------:R-:W-:Y:S01]  /*2fd0*/  HFMA2.MMA R216, -RZ, RZ, 0, 1.1920928955078125e-07 ;  /* 0x00000002ffd87435 */ /* 0x000fe200000001ff */
[----:B------:R-:W-:Y:S02]  /*2fe0*/  MOV R213, 0x1f ;  /* 0x0000001f00d57802 */ /* 0x000fe40000000f00 */
[----:B------:R-:W-:-:S02]  /*2ff0*/  MOV R214, 0xffffffff ;  /* 0xffffffff00d67802 */ /* 0x000fc40000000f00 */
[----:B------:R-:W-:Y:S02]  /*3000*/  MOV R208, 0x3020 ;  /* 0x0000302000d07802 */ /* 0x000fe40000000f00 */
[----:B------:R-:W-:Y:S05]  /*3010*/  CALL.REL.NOINC `($__internal_117_$__cuda_sm70_shflsync_bfly_p) ;  /* 0x0000092000007944 */ /* 0x000fea0003c00000 */
[----:B01----:R-:W-:Y:S01]  /*3020*/  FADD.FTZ R211, R211, R216 ;  /* 0x000000d8d3d37221 */ /* 0x003fe20000010000 */
[----:B------:R-:W-:Y:S01]  /*3030*/  HFMA2.MMA R216, -RZ, RZ, 0, 2.384185791015625e-07 ;  /* 0x00000004ffd87435 */ /* 0x000fe200000001ff */
[----:B------:R-:W-:Y:S02]  /*3040*/  MOV R213, 0x1f ;  /* 0x0000001f00d57802 */ /* 0x000fe40000000f00 */
[----:B------:R-:W-:Y:S02]  /*3050*/  MOV R214, 0xffffffff ;  /* 0xffffffff00d67802 */ /* 0x000fe40000000f00 */
[----:B------:R-:W-:Y:S02]  /*3060*/  MOV R208, 0x3080 ;  /* 0x0000308000d07802 */ /* 0x000fe40000000f00 */
[----:B------:R-:W-:Y:S05]  /*3070*/  CALL.REL.NOINC `($__internal_117_$__cuda_sm70_shflsync_bfly_p) ;  /* 0x000008c000007944 */ /* 0x000fea0003c00000 */
[----:B01----:R-:W-:Y:S01]  /*3080*/  FADD.FTZ R211, R211, R216 ;  /* 0x000000d8d3d37221 */ /* 0x003fe20000010000 */
[----:B------:R-:W-:Y:S01]  /*3090*/  HFMA2.MMA R216, -RZ, RZ, 0, 4.76837158203125e-07 ;  /* 0x00000008ffd87435 */ /* 0x000fe200000001ff */
[----:B------:R-:W-:Y:S02]  /*30a0*/  MOV R213, 0x1f ;  /* 0x0000001f00d57802 */ /* 0x000fe40000000f00 */
[----:B------:R-:W-:-:S02]  /*30b0*/  MOV R214, 0xffffffff ;  /* 0xffffffff00d67802 */ /* 0x000fc40000000f00 */
[----:B------:R-:W-:Y:S02]  /*30c0*/  MOV R208, 0x30e0 ;  /* 0x000030e000d07802 */ /* 0x000fe40000000f00 */
[----:B------:R-:W-:Y:S05]  /*30d0*/  CALL.REL.NOINC `($__internal_117_$__cuda_sm70_shflsync_bfly_p) ;  /* 0x0000086000007944 */ /* 0x000fea0003c00000 */
[----:B01----:R-:W-:Y:S01]  /*30e0*/  FADD.FTZ R211, R211, R216 ;  /* 0x000000d8d3d37221 */ /* 0x003fe20000010000 */
[----:B------:R-:W-:Y:S01]  /*30f0*/  HFMA2.MMA R216, -RZ, RZ, 0, 9.5367431640625e-07 ;  /* 0x00000010ffd87435 */ /* 0x000fe200000001ff */
[----:B------:R-:W-:Y:S02]  /*3100*/  MOV R213, 0x1f ;  /* 0x0000001f00d57802 */ /* 0x000fe40000000f00 */
[----:B------:R-:W-:Y:S02]  /*3110*/  MOV R214, 0xffffffff ;  /* 0xffffffff00d67802 */ /* 0x000fe40000000f00 */
[----:B------:R-:W-:Y:S02]  /*3120*/  MOV R208, 0x3140 ;  /* 0x0000314000d07802 */ /* 0x000fe40000000f00 */
[----:B------:R-:W-:Y:S05]  /*3130*/  CALL.REL.NOINC `($__internal_117_$__cuda_sm70_shflsync_bfly_p) ;  /* 0x0000080000007944 */ /* 0x000fea0003c00000 */
        /* <DEDUP_REMOVED lines=102> */
[----:B------:R-:W-:Y:S05]  /*37a0*/  CALL.REL.NOINC `($__internal_117_$__cuda_sm70_shflsync_bfly_p) ;  /* 0x0000019000007944 */ /* 0x000fea0003c00000 */
[----:B01----:R-:W-:Y:S01]  /*37b0*/  FADD.FTZ R211, R211, R216 ;  /* 0x000000d8d3d37221 */ /* 0x003fe20000010000 */
[----:B------:R-:W-:Y:S01]  /*37c0*/  HFMA2.MMA R216, -RZ, RZ, 0, 1.1920928955078125e-07 ;  /* 0x00000002ffd87435 */ /* 0x000fe200000001ff */
[----:B------:R-:W-:Y:S02]  /*37d0*/  MOV R213, 0x1f ;  /* 0x0000001f00d57802 */ /* 0x000fe40000000f00 */
[----:B------:R-:W-:Y:S02]  /*37e0*/  MOV R214, 0xffffffff ;  /* 0xffffffff00d67802 */ /* 0x000fe40000000f00 */
[----:B------:R-:W-:Y:S02]  /*37f0*/  MOV R208, 0x3810 ;  /* 0x0000381000d07802 */ /* 0x000fe40000000f00 */
[----:B------:R-:W-:Y:S05]  /*3800*/  CALL.REL.NOINC `($__internal_117_$__cuda_sm70_shflsync_bfly_p) ;  /* 0x0000013000007944 */ /* 0x000fea0003c00000 */
[----:B01----:R-:W-:Y:S01]  /*3810*/  FADD.FTZ R211, R211, R216 ;  /* 0x000000d8d3d37221 */ /* 0x003fe20000010000 */
[----:B------:R-:W-:Y:S01]  /*3820*/  HFMA2.MMA R216, -RZ, RZ, 0, 2.384185791015625e-07 ;  /* 0x00000004ffd87435 */ /* 0x000fe200000001ff */
[----:B------:R-:W-:Y:S02]  /*3830*/  MOV R213, 0x1f ;  /* 0x0000001f00d57802 */ /* 0x000fe40000000f00 */
[----:B------:R-:W-:-:S02]  /*3840*/  MOV R214, 0xffffffff ;  /* 0xffffffff00d67802 */ /* 0x000fc40000000f00 */
[----:B------:R-:W-:Y:S02]  /*3850*/  MOV R208, 0x3870 ;  /* 0x0000387000d07802 */ /* 0x000fe40000000f00 */
[----:B------:R-:W-:Y:S05]  /*3860*/  CALL.REL.NOINC `($__internal_117_$__cuda_sm70_shflsync_bfly_p) ;  /* 0x000000d000007944 */ /* 0x000fea0003c00000 */
[----:B01----:R-:W-:Y:S01]  /*3870*/  FADD.FTZ R211, R211, R216 ;  /* 0x000000d8d3d37221 */ /* 0x003fe20000010000 */
[----:B------:R-:W-:Y:S01]  /*3880*/  HFMA2.MMA R216, -RZ, RZ, 0, 4.76837158203125e-07 ;  /* 0x00000008ffd87435 */ /* 0x000fe200000001ff */
[----:B------:R-:W-:Y:S02]  /*3890*/  MOV R213, 0x1f ;  /* 0x0000001f00d57802 */ /* 0x000fe40000000f00 */
[----:B------:R-:W-:Y:S02]  /*38a0*/  MOV R214, 0xffffffff ;  /* 0xffffffff00d67802 */ /* 0x000fe40000000f00 */
[----:B------:R-:W-:Y:S02]  /*38b0*/  MOV R208, 0x38d0 ;  /* 0x000038d000d07802 */ /* 0x000fe40000000f00 */
[----:B------:R-:W-:Y:S05]  /*38c0*/  CALL.REL.NOINC `($__internal_117_$__cuda_sm70_shflsync_bfly_p) ;  /* 0x0000007000007944 */ /* 0x000fea0003c00000 */
[----:B01----:R-:W-:Y:S01]  /*38d0*/  FADD.FTZ R211, R211, R216 ;  /* 0x000000d8d3d37221 */ /* 0x003fe20000010000 */
[----:B------:R-:W-:Y:S01]  /*38e0*/  HFMA2.MMA R216, -RZ, RZ, 0, 9.5367431640625e-07 ;  /* 0x00000010ffd87435 */ /* 0x000fe200000001ff */
[----:B------:R-:W-:Y:S02]  /*38f0*/  MOV R213, 0x1f ;  /* 0x0000001f00d57802 */ /* 0x000fe40000000f00 */
[----:B------:R-:W-:-:S02]  /*3900*/  MOV R214, 0xffffffff ;  /* 0xffffffff00d67802 */ /* 0x000fc40000000f00 */
[----:B------:R-:W-:Y:S02]  /*3910*/  MOV R208, 0x3930 ;  /* 0x0000393000d07802 */ /* 0x000fe40000000f00 */
[----:B------:R-:W-:Y:S05]  /*3920*/  CALL.REL.NOINC `($__internal_117_$__cuda_sm70_shflsync_bfly_p) ;  /* 0x0000001000007944 */ /* 0x000fea0003c00000 */
[----:B01----:R-:W-:Y:S05]  /*3930*/  BRA `(.L_x_30416) ;  /* 0xffffe9a000007947 */ /* 0x003fea000383ffff */
        .weak           $__internal_117_$__cuda_sm70_shflsync_bfly_p
        .type           $__internal_117_$__cuda_sm70_shflsync_bfly_p,@function
        .size           $__internal_117_$__cuda_sm70_shflsync_bfly_p,(.L_x_43177 - $__internal_117_$__cuda_sm70_shflsync_bfly_p)
$__internal_117_$__cuda_sm70_shflsync_bfly_p:
[----:B------:R-:W-:Y:S01]  /*3940*/  HFMA2.MMA R209, -RZ, RZ, 0, 0 ;  /* 0x00000000ffd17435 */ /* 0x000fe200000001ff */
[----:B------:R-:W-:Y:S04]  /*3950*/  WARPSYNC R214 ;  /* 0x000000d600007348 */ /* 0x000fe80003800000 */
[----:B------:R0:W1:Y:S01]  /*3960*/  SHFL.BFLY PT, R216, R211, R216, R213 ;  /* 0x0c0000d8d3d87389 */ /* 0x00006200000e00d5 */
[----:B------:R-:W-:Y:S05]  /*3970*/  RET.REL.NODEC R208 `(_ZN10layer_norm13ln_fwd_kernelINS_13Kernel_traitsIf6__halffS2_fjLj1536ELj1ELj4ELj1ELj16ENS_18Kernel_traits_baseILj1536EfS2_fS2_fjLj128EEEEELb0ELb1ELb0ELb1EEEvNS_9FwdParamsE) ;  /* 0xffffc680d0007950 */ /* 0x000fea0003c3ffff */
.L_x_30417:
        /* <DEDUP_REMOVED lines=16> */
.L_x_43177:


//--------------------- .text._ZN10layer_norm13ln_fwd_kernelINS_13Kernel_traitsIf6__halffS2_fjLj1536ELj1ELj4ELj1ELj16ENS_18Kernel_traits_baseILj1536EfS2_fS2_fjLj128EEEEELb0ELb1ELb1ELb0EEEvNS_9FwdParamsE --------------------------
	.section	.text._ZN10layer_norm13ln_fwd_kernelINS_13Kernel_traitsIf6__halffS2_fjLj1536ELj1ELj4ELj1ELj16ENS_18Kernel_traits_baseILj1536EfS2_fS2_fjLj128EEEEELb0ELb1ELb1ELb0EEEvNS_9FwdParamsE,"ax",@progbits
	.sectioninfo	@"SHI_REGISTERS=227"
	.align	128
        .global         _ZN10layer_norm13ln_fwd_kernelINS_13Kernel_traitsIf6__halffS2_fjLj1536ELj1ELj4ELj1ELj16ENS_18Kernel_traits_baseILj1536EfS2_fS2_fjLj128EEEEELb0ELb1ELb1ELb0EEEvNS_9FwdParamsE
        .type           _ZN10layer_norm13ln_fwd_kernelINS_13Kernel_traitsIf6__halffS2_fjLj1536ELj1ELj4ELj1ELj16ENS_18Kernel_traits_baseILj1536EfS2_fS2_fjLj128EEEEELb0ELb1ELb1ELb0EEEvNS_9FwdParamsE,@function
        .size           _ZN10layer_norm13ln_fwd_kernelINS_13Kernel_traitsIf6__halffS2_fjLj1536ELj1ELj4ELj1ELj16ENS_18Kernel_traits_baseILj1536EfS2_fS2_fjLj128EEEEELb0ELb1ELb1ELb0EEEvNS_9FwdParamsE,(.L_x_43178 - _ZN10layer_norm13ln_fwd_kernelINS_13Kernel_traitsIf6__halffS2_fjLj1536ELj1ELj4ELj1ELj16ENS_18Kernel_traits_baseILj1536EfS2_fS2_fjLj128EEEEELb0ELb1ELb1ELb0EEEvNS_9FwdParamsE)
        .other          _ZN10layer_norm13ln_fwd_kernelINS_13Kernel_traitsIf6__halffS2_fjLj1536ELj1ELj4ELj1ELj16ENS_18Kernel_traits_baseILj1536EfS2_fS2_fjLj128EEEEELb0ELb1ELb1ELb0EEEvNS_9FwdParamsE,@"STO_CUDA_ENTRY STV_DEFAULT"
_ZN10layer_norm13ln_fwd_kernelINS_13Kernel_traitsIf6__halffS2_fjLj1536ELj1ELj4ELj1ELj16ENS_18Kernel_traits_baseILj1536EfS2_fS2_fjLj128EEEEELb0ELb1ELb1ELb0EEEvNS_9FwdParamsE:
.text._ZN10layer_norm13ln_fwd_kernelINS_13Kernel_traitsIf6__halffS2_fjLj1536ELj1ELj4ELj1ELj16ENS_18Kernel_traits_baseILj1536EfS2_fS2_fjLj128EEEEELb0ELb1ELb1ELb0EEEvNS_9FwdParamsE:
        /* <DEDUP_REMOVED lines=40> */
.L_x_30419:
[----:B-1----:R-:W-:Y:S05]  /*0280*/  BSYNC B0 ;  /* 0x0000000000007941 */ /* 0x002fea0003800000 */
.L_x_30418:
        /* <DEDUP_REMOVED lines=21> */
.L_x_30421:
[----:B------:R-:W-:Y:S05]  /*03e0*/  BSYNC B0 ;  /* 0x0000000000007941 */ /* 0x000fea0003800000 */
.L_x_30420:
        /* <DEDUP_REMOVED lines=21> */
.L_x_30423:
[----:B------:R-:W-:Y:S05]  /*0540*/  BSYNC B0 ;  /* 0x0000000000007941 */ /* 0x000fea0003800000 */
.L_x_30422:
        /* <DEDUP_REMOVED lines=21> */
.L_x_30425:
[----:B------:R-:W-:Y:S05]  /*06a0*/  BSYNC B0 ;  /* 0x0000000000007941 */ /* 0x000fea0003800000 */
.L_x_30424:
        /* <DEDUP_REMOVED lines=21> */
.L_x_30427:
[----:B------:R-:W-:Y:S05]  /*0800*/  BSYNC B0 ;  /* 0x0000000000007941 */ /* 0x000fea0003800000 */
.L_x_30426:
        /* <DEDUP_REMOVED lines=23> */
.L_x_30429:
[----:B------:R-:W-:Y:S05]  /*0980*/  BSYNC B0 ;  /* 0x0000000000007941 */ /* 0x000fea0003800000 */
.L_x_30428:
[----:B------:R-:W-:-:S13]  /*0990*/  ISETP.GE.AND P2, PT, R9, c[0x0][0x164], PT ;  /* 0x0000590009007a0c */ /* 0x000fda0003f46270 */
[----:B------:R-:W-:Y:S05]  /*09a0*/  @P2 EXIT ;  /* 0x000000000000294d */ /* 0x000fea0003800000 */
[----:B0-----:R-:W-:Y:S01]  /*09b0*/  MOV R2, R9 ;  /* 0x0000000900027202 */ /* 0x001fe20000000f00 */
[----:B------:R-:W-:Y:S02]  /*09c0*/  ULDC.U8 UR6, c[0x0][0x1f0] ;  /* 0x00007c0000067ab9 */ /* 0x000fe40000000000 */
.L_x_30553:
        /* <DEDUP_REMOVED lines=61> */
.L_x_30433:
[----:B0-----:R-:W-:Y:S05]  /*0da0*/  BSYNC B1 ;  /* 0x0000000000017941 */ /* 0x001fea0003800000 */
.L_x_30432:
[----:B------:R-:W-:Y:S01]  /*0db0*/  BSSY B1, `(.L_x_30434) ;  /* 0x0000006000017945 */ /* 0x000fe20003800000 */
[----:B------:R-:W-:Y:S05]  /*0dc0*/  @!P4 BRA `(.L_x_30435) ;  /* 0x000000400000c947 */ /* 0x000fea0003800000 */
[----:B-----5:R-:W-:-:S05]  /*0dd0*/  HADD2.F32 R53, -RZ, R212.H1_H1 ;  /* 0x300000d4ff357230 */ /* 0x020fca0000004100 */
[----:B------:R-:W-:-:S04]  /*0de0*/  FMUL.FTZ R210, R53, c[0x0][0x1ec] ;  /* 0x00007b0035d27a20 */ /* 0x000fc80000410000 */
[----:B------:R-:W-:-:S04]  /*0df0*/  FMUL.FTZ R53, R181, R210 ;  /* 0x000000d2b5357220 */ /* 0x000fc80000410000 */
[----:B------:R-:W-:Y:S02]  /*0e00*/  @P3 FADD.FTZ R53, R57, R53 ;  /* 0x0000003539353221 */ /* 0x000fe40000010000 */
.L_x_30435:
[----:B------:R-:W-:Y:S05]  /*0e10*/  BSYNC B1 ;  /* 0x0000000000017941 */ /* 0x000fea0003800000 */
.L_x_30434:
[----:B------:R-:W-:Y:S01]  /*0e20*/  BSSY B1, `(.L_x_30436) ;  /* 0x0000006000017945 */ /* 0x000fe20003800000 */
[----:B------:R-:W-:Y:S05]  /*0e30*/  @!P4 BRA `(.L_x_30437) ;  /* 0x000000400000c947 */ /* 0x000fea0003800000 */
[----:B-----5:R-:W-:-:S05]  /*0e40*/  HADD2.F32 R54, -RZ, R213.H0_H0 ;  /* 0x200000d5ff367230 */ /* 0x020fca0000004100 */
[----:B------:R-:W-:-:S04]  /*0e50*/  FMUL.FTZ R209, R54, c[0x0][0x1ec] ;  /* 0x00007b0036d17a20 */ /* 0x000fc80000410000 */
[----:B------:R-:W-:-:S04]  /*0e60*/  FMUL.FTZ R54, R182, R209 ;  /* 0x000000d1b6367220 */ /* 0x000fc80000410000 */
[----:B------:R-:W-:Y:S02]  /*0e70*/  @P3 FADD.FTZ R54, R58, R54 ;  /* 0x000000363a363221 */ /* 0x000fe40000010000 */
.L_x_30437:
[----:B------:R-:W-:Y:S05]  /*0e80*/  BSYNC B1 ;  /* 0x0000000000017941 */ /* 0x000fea0003800000 */
.L_x_30436:
[----:B------:R-:W-:Y:S01]  /*0e90*/  BSSY B1, `(.L_x_30438) ;  /* 0x0000006000017945 */ /* 0x000fe20003800000 */
[----:B------:R-:W-:Y:S05]  /*0ea0*/  @!P4 BRA `(.L_x_30439) ;  /* 0x000000400000c947 */ /* 0x000fea0003800000 */
[----:B-----5:R-:W-:-:S05]  /*0eb0*/  HADD2.F32 R55, -RZ, R213.H1_H1 ;  /* 0x300000d5ff377230 */ /* 0x020fca0000004100 */
[----:B------:R-:W-:-:S04]  /*0ec0*/  FMUL.FTZ R210, R55, c[0x0][0x1ec] ;  /* 0x00007b0037d27a20 */ /* 0x000fc80000410000 */
[----:B------:R-:W-:-:S04]  /*0ed0*/  FMUL.FTZ R55, R183, R210 ;  /* 0x000000d2b7377220 */ /* 0x000fc80000410000 */
[----:B------:R-:W-:Y:S02]  /*0ee0*/  @P3 FADD.FTZ R55, R59, R55 ;  /* 0x000000373b373221 */ /* 0x000fe40000010000 */
.L_x_30439:
[----:B------:R-:W-:Y:S05]  /*0ef0*/  BSYNC B1 ;  /* 0x0000000000017941 */ /* 0x000fea0003800000 */
.L_x_30438:
[----:B------:R-:W-:Y:S01]  /*0f00*/  BSSY B1, `(.L_x_30440) ;  /* 0x0000006000017945 */ /* 0x000fe20003800000 */
[----:B------:R-:W-:Y:S05]  /*0f10*/  @!P4 BRA `(.L_x_30441) ;  /* 0x000000400000c947 */ /* 0x000fea0003800000 */
[----:B-----5:R-:W-:-:S05]  /*0f20*/  HADD2.F32 R44, -RZ, R214.H0_H0 ;  /* 0x200000d6ff2c7230 */ /* 0x020fca0000004100 */
[----:B------:R-:W-:-:S04]  /*0f30*/  FMUL.FTZ R209, R44, c[0x0][0x1ec] ;  /* 0x00007b002cd17a20 */ /* 0x000fc80000410000 */
[----:B------:R-:W-:-:S04]  /*0f40*/  FMUL.FTZ R44, R184, R209 ;  /* 0x000000d1b82c7220 */ /* 0x000fc80000410000 */
[----:B------:R-:W-:Y:S02]  /*0f50*/  @P3 FADD.FTZ R44, R48, R44 ;  /* 0x0000002c302c3221 */ /* 0x000fe40000010000 */
.L_x_30441:
[----:B------:R-:W-:Y:S05]  /*0f60*/  BSYNC B1 ;  /* 0x0000000000017941 */ /* 0x000fea0003800000 */
.L_x_30440:
[----:B------:R-:W-:Y:S01]  /*0f70*/  BSSY B1, `(.L_x_30442) ;  /* 0x0000006000017945 */ /* 0x000fe20003800000 */
[----:B------:R-:W-:Y:S05]  /*0f80*/  @!P4 BRA `(.L_x_30443) ;  /* 0x000000400000c947 */ /* 0x000fea0003800000 */
[----:B-----5:R-:W-:-:S05]  /*0f90*/  HADD2.F32 R45, -RZ, R214.H1_H1 ;  /* 0x300000d6ff2d7230 */ /* 0x020fca0000004100 */
[----:B------:R-:W-:-:S04]  /*0fa0*/  FMUL.FTZ R210, R45, c[0x0][0x1ec] ;  /* 0x00007b002dd27a20 */ /* 0x000fc80000410000 */
[----:B------:R-:W-:-:S04]  /*0fb0*/  FMUL.FTZ R45, R185, R210 ;  /* 0x000000d2b92d7220 */ /* 0x000fc80000410000 */
[----:B------:R-:W-:Y:S02]  /*0fc0*/  @P3 FADD.FTZ R45, R49, R45 ;  /* 0x0000002d312d3221 */ /* 0x000fe40000010000 */
.L_x_30443:
[----:B------:R-:W-:Y:S05]  /*0fd0*/  BSYNC B1 ;  /* 0x0000000000017941 */ /* 0x000fea0003800000 */
.L_x_30442:
[----:B------:R-:W-:Y:S01]  /*0fe0*/  BSSY B1, `(.L_x_30444) ;  /* 0x0000006000017945 */ /* 0x000fe20003800000 */
[----:B------:R-:W-:Y:S05]  /*0ff0*/  @!P4 BRA `(.L_x_30445) ;  /* 0x000000400000c947 */ /* 0x000fea0003800000 */
[----:B-----5:R-:W-:-:S05]  /*1000*/  HADD2.F32 R46, -RZ, R215.H0_H0 ;  /* 0x200000d7ff2e7230 */ /* 0x020fca0000004100 */
[----:B------:R-:W-:-:S04]  /*1010*/  FMUL.FTZ R209, R46, c[0x0][0x1ec] ;  /* 0x00007b002ed17a20 */ /* 0x000fc80000410000 */
[----:B------:R-:W-:-:S04]  /*1020*/  FMUL.FTZ R46, R186, R209 ;  /* 0x000000d1ba2e7220 */ /* 0x000fc80000410000 */
[----:B------:R-:W-:Y:S02]  /*1030*/  @P3 FADD.FTZ R46, R50, R46 ;  /* 0x0000002e322e3221 */ /* 0x000fe40000010000 */
.L_x_30445:
[----:B------:R-:W-:Y:S05]  /*1040*/  BSYNC B1 ;  /* 0x0000000000017941 */ /* 0x000fea0003800000 */
.L_x_30444:
[----:B------:R-:W-:Y:S01]  /*1050*/  BSSY B1, `(.L_x_30446) ;  /* 0x0000006000017945 */ /* 0x000fe20003800000 */
[----:B------:R-:W-:Y:S05]  /*1060*/  @!P4 BRA `(.L_x_30447) ;  /* 0x000000400000c947 */ /* 0x000fea0003800000 */
[----:B-----5:R-:W-:-:S05]  /*1070*/  HADD2.F32 R47, -RZ, R215.H1_H1 ;  /* 0x300000d7ff2f7230 */ /* 0x020fca0000004100 */
[----:B------:R-:W-:-:S04]  /*1080*/  FMUL.FTZ R210, R47, c[0x0][0x1ec] ;  /* 0x00007b002fd27a20 */ /* 0x000fc80000410000 */
[----:B------:R-:W-:-:S04]  /*1090*/  FMUL.FTZ R47, R187, R210 ;  /* 0x000000d2bb2f7220 */ /* 0x000fc80000410000 */
[----:B------:R-:W-:Y:S02]  /*10a0*/  @P3 FADD.FTZ R47, R51, R47 ;  /* 0x0000002f332f3221 */ /* 0x000fe40000010000 */
.L_x_30447:
[----:B------:R-:W-:Y:S05]  /*10b0*/  BSYNC B1 ;  /* 0x0000000000017941 */ /* 0x000fea0003800000 */
.L_x_30446:
[----:B------:R-:W-:Y:S01]  /*10c0*/  HFMA2.MMA R210, -RZ, RZ, 0, 1.9073486328125e-06 ;  /* 0x00000020ffd27435 */ /* 0x000fe200000001ff */
[----:B------:R-:W-:-:S09]  /*10d0*/  IADD3 R208, R208, 0x20, RZ ;  /* 0x00000020d0d07810 */ /* 0x000fd20007ffe0ff */
[C---:B------:R-:W-:Y:S01]  /*10e0*/  IMAD.WIDE.U32 R210, R207.reuse, R210, c[0x0][0x188] ;  /* 0x00006200cfd27625 */ /* 0x040fe200078e00d2 */
[----:B------:R-:W-:-:S04]  /*10f0*/  IADD3 R207, R207, 0x20, RZ ;  /* 0x00000020cfcf7810 */ /* 0x000fc80007ffe0ff */
[----:B------:R0:W-:Y:S04]  /*1100*/  STG.E.128 [R210.64], R52 ;  /* 0x00000034d2007986 */ /* 0x0001e8000c101d04 */
[----:B------:R0:W-:Y:S02]  /*1110*/  STG.E.128 [R210.64+0x10], R44 ;  /* 0x0000102cd2007986 */ /* 0x0001e4000c101d04 */
.L_x_30431:
[----:B------:R-:W-:Y:S05]  /*1120*/  BSYNC B0 ;  /* 0x0000000000007941 */ /* 0x000fea0003800000 */
.L_x_30430:
        /* <DEDUP_REMOVED lines=43> */
.L_x_30451:
[----:B0-----:R-:W-:Y:S05]  /*13e0*/  BSYNC B1 ;  /* 0x0000000000017941 */ /* 0x001fea0003800000 */
.L_x_30450:
[----:B------:R-:W-:Y:S01]  /*13f0*/  BSSY B1, `(.L_x_30452) ;  /* 0x0000006000017945 */ /* 0x000fe20003800000 */
[----:B------:R-:W-:Y:S05]  /*1400*/  @!P4 BRA `(.L_x_30453) ;  /* 0x000000400000c947 */ /* 0x000fea0003800000 */
[----:B-----5:R-:W-:-:S05]  /*1410*/  HADD2.F32 R41, -RZ, R212.H1_H1 ;  /* 0x300000d4ff297230 */ /* 0x020fca0000004100 */
[----:B------:R-:W-:-:S04]  /*1420*/  FMUL.FTZ R210, R41, c[0x0][0x1ec] ;  /* 0x00007b0029d27a20 */ /* 0x000fc80000410000 */
[----:B------:R-:W-:-:S04]  /*1430*/  FMUL.FTZ R41, R157, R210 ;  /* 0x000000d29d297220 */ /* 0x000fc80000410000 */
[----:B------:R-:W-:Y:S02]  /*1440*/  @P3 FADD.FTZ R41, R57, R41 ;  /* 0x0000002939293221 */ /* 0x000fe40000010000 */
.L_x_30453:
[----:B------:R-:W-:Y:S05]  /*1450*/  BSYNC B1 ;  /* 0x0000000000017941 */ /* 0x000fea0003800000 */
.L_x_30452:
[----:B------:R-:W-:Y:S01]  /*1460*/  BSSY B1, `(.L_x_30454) ;  /* 0x0000006000017945 */ /* 0x000fe20003800000 */
[----:B------:R-:W-:Y:S05]  /*1470*/  @!P4 BRA `(.L_x_30455) ;  /* 0x000000400000c947 */ /* 0x000fea0003800000 */
[----:B-----5:R-:W-:-:S05]  /*1480*/  HADD2.F32 R42, -RZ, R213.H0_H0 ;  /* 0x200000d5ff2a7230 */ /* 0x020fca0000004100 */
[----:B------:R-:W-:-:S04]  /*1490*/  FMUL.FTZ R209, R42, c[0x0][0x1ec] ;  /* 0x00007b002ad17a20 */ /* 0x000fc80000410000 */
[----:B------:R-:W-:-:S04]  /*14a0*/  FMUL.FTZ R42, R158, R209 ;  /* 0x000000d19e2a7220 */ /* 0x000fc80000410000 */
[----:B------:R-:W-:Y:S02]  /*14b0*/  @P3 FADD.FTZ R42, R58, R42 ;  /* 0x0000002a3a2a3221 */ /* 0x000fe40000010000 */
.L_x_30455:
[----:B------:R-:W-:Y:S05]  /*14c0*/  BSYNC B1 ;  /* 0x0000000000017941 */ /* 0x000fea0003800000 */
.L_x_30454:
[----:B------:R-:W-:Y:S01]  /*14d0*/  BSSY B1, `(.L_x_30456) ;  /* 0x0000006000017945 */ /* 0x000fe20003800000 */
[----:B------:R-:W-:Y:S05]  /*14e0*/  @!P4 BRA `(.L_x_30457) ;  /* 0x000000400000c947 */ /* 0x000fea0003800000 */
[----:B-----5:R-:W-:-:S05]  /*14f0*/  HADD2.F32 R43, -RZ, R213.H1_H1 ;  /* 0x300000d5ff2b7230 */ /* 0x020fca0000004100 */
[----:B------:R-:W-:-:S04]  /*1500*/  FMUL.FTZ R210, R43, c[0x0][0x1ec] ;  /* 0x00007b002bd27a20 */ /* 0x000fc80000410000 */
[----:B------:R-:W-:-:S04]  /*1510*/  FMUL.FTZ R43, R159, R210 ;  /* 0x000000d29f2b7220 */ /* 0x000fc80000410000 */
[----:B------:R-:W-:Y:S02]  /*1520*/  @P3 FADD.FTZ R43, R59, R43 ;  /* 0x0000002b3b2b3221 */ /* 0x000fe40000010000 */
.L_x_30457:
[----:B------:R-:W-:Y:S05]  /*1530*/  BSYNC B1 ;  /* 0x0000000000017941 */ /* 0x000fea0003800000 */
.L_x_30456:
[----:B------:R-:W-:Y:S01]  /*1540*/  BSSY B1, `(.L_x_30458) ;  /* 0x0000006000017945 */ /* 0x000fe20003800000 */
[----:B------:R-:W-:Y:S05]  /*1550*/  @!P4 BRA `(.L_x_30459) ;  /* 0x000000400000c947 */ /* 0x000fea0003800000 */
[----:B-----5:R-:W-:-:S05]  /*1560*/  HADD2.F32 R36, -RZ, R214.H0_H0 ;  /* 0x200000d6ff247230 */ /* 0x020fca0000004100 */
[----:B------:R-:W-:-:S04]  /*1570*/  FMUL.FTZ R209, R36, c[0x0][0x1ec] ;  /* 0x00007b0024d17a20 */ /* 0x000fc80000410000 */
[----:B------:R-:W-:-:S04]  /*1580*/  FMUL.FTZ R36, R160, R209 ;  /* 0x000000d1a0247220 */ /* 0x000fc80000410000 */
[----:B------:R-:W-:Y:S02]  /*1590*/  @P3 FADD.FTZ R36, R48, R36 ;  /* 0x0000002430243221 */ /* 0x000fe40000010000 */
.L_x_30459:
[----:B------:R-:W-:Y:S05]  /*15a0*/  BSYNC B1 ;  /* 0x0000000000017941 */ /* 0x000fea0003800000 */
.L_x_30458:
[----:B------:R-:W-:Y:S01]  /*15b0*/  BSSY B1, `(.L_x_30460) ;  /* 0x0000006000017945 */ /* 0x000fe20003800000 */
[----:B------:R-:W-:Y:S05]  /*15c0*/  @!P4 BRA `(.L_x_30461) ;  /* 0x000000400000c947 */ /* 0x000fea0003800000 */
[----:B-----5:R-:W-:-:S05]  /*15d0*/  HADD2.F32 R37, -RZ, R214.H1_H1 ;  /* 0x300000d6ff257230 */ /* 0x020fca0000004100 */
[----:B------:R-:W-:-:S04]  /*15e0*/  FMUL.FTZ R210, R37, c[0x0][0x1ec] ;  /* 0x00007b0025d27a20 */ /* 0x000fc80000410000 */
[----:B------:R-:W-:-:S04]  /*15f0*/  FMUL.FTZ R37, R161, R210 ;  /* 0x000000d2a1257220 */ /* 0x000fc80000410000 */
[----:B------:R-:W-:Y:S02]  /*1600*/  @P3 FADD.FTZ R37, R49, R37 ;  /* 0x0000002531253221 */ /* 0x000fe40000010000 */
.L_x_30461:
[----:B------:R-:W-:Y:S05]  /*1610*/  BSYNC B1 ;  /* 0x0000000000017941 */ /* 0x000fea0003800000 */
.L_x_30460:
[----:B------:R-:W-:Y:S01]  /*1620*/  BSSY B1, `(.L_x_30462) ;  /* 0x0000006000017945 */ /* 0x000fe20003800000 */
[----:B------:R-:W-:Y:S05]  /*1630*/  @!P4 BRA `(.L_x_30463) ;  /* 0x000000400000c947 */ /* 0x000fea0003800000 */
[----:B-----5:R-:W-:-:S05]  /*1640*/  HADD2.F32 R38, -RZ, R215.H0_H0 ;  /* 0x200000d7ff267230 */ /* 0x020fca0000004100 */
[----:B------:R-:W-:-:S04]  /*1650*/  FMUL.FTZ R209, R38, c[0x0][0x1ec] ;  /* 0x00007b0026d17a20 */ /* 0x000fc80000410000 */
[----:B------:R-:W-:-:S04]  /*1660*/  FMUL.FTZ R38, R162, R209 ;  /* 0x000000d1a2267220 */ /* 0x000fc80000410000 */
[----:B------:R-:W-:Y:S02]  /*1670*/  @P3 FADD.FTZ R38, R50, R38 ;  /* 0x0000002632263221 */ /* 0x000fe40000010000 */
.L_x_30463:
[----:B------:R-:W-:Y:S05]  /*1680*/  BSYNC B1 ;  /* 0x0000000000017941 */ /* 0x000fea0003800000 */
.L_x_30462:
[----:B------:R-:W-:Y:S01]  /*1690*/  BSSY B1, `(.L_x_30464) ;  /* 0x0000006000017945 */ /* 0x000fe20003800000 */
[----:B------:R-:W-:Y:S05]  /*16a0*/  @!P4 BRA `(.L_x_30465) ;  /* 0x000000400000c947 */ /* 0x000fea0003800000 */
[----:B-----5:R-:W-:-:S05]  /*16b0*/  HADD2.F32 R39, -RZ, R215.H1_H1 ;  /* 0x300000d7ff277230 */ /* 0x020fca0000004100 */
[----:B------:R-:W-:-:S04]  /*16c0*/  FMUL.FTZ R210, R39, c[0x0][0x1ec] ;  /* 0x00007b0027d27a20 */ /* 0x000fc80000410000 */
[----:B------:R-:W-:-:S04]  /*16d0*/  FMUL.FTZ R39, R163, R210 ;  /* 0x000000d2a3277220 */ /* 0x000fc80000410000 */
[----:B------:R-:W-:Y:S02]  /*16e0*/  @P3 FADD.FTZ R39, R51, R39 ;  /* 0x0000002733273221 */ /* 0x000fe40000010000 */
.L_x_30465:
[----:B------:R-:W-:Y:S05]  /*16f0*/  BSYNC B1 ;  /* 0x0000000000017941 */ /* 0x000fea0003800000 */
.L_x_30464:
[----:B------:R-:W-:Y:S01]  /*1700*/  HFMA2.MMA R210, -RZ, RZ, 0, 1.9073486328125e-06 ;  /* 0x00000020ffd27435 */ /* 0x000fe200000001ff */
[----:B------:R-:W-:-:S09]  /*1710*/  IADD3 R208, R208, 0x20, RZ ;  /* 0x00000020d0d07810 */ /* 0x000fd20007ffe0ff */
[C---:B------:R-:W-:Y:S01]  /*1720*/  IMAD.WIDE.U32 R210, R207.reuse, R210, c[0x0][0x188] ;  /* 0x00006200cfd27625 */ /* 0x040fe200078e00d2 */
[----:B------:R-:W-:-:S04]  /*1730*/  IADD3 R207, R207, 0x20, RZ ;  /* 0x00000020cfcf7810 */ /* 0x000fc80007ffe0ff */
[----:B------:R0:W-:Y:S04]  /*1740*/  STG.E.128 [R210.64], R40 ;  /* 0x00000028d2007986 */ /* 0x0001e8000c101d04 */
[----:B------:R0:W-:Y:S02]  /*1750*/  STG.E.128 [R210.64+0x10], R36 ;  /* 0x00001024d2007986 */ /* 0x0001e4000c101d04 */
.L_x_30449:
[----:B------:R-:W-:Y:S05]  /*1760*/  BSYNC B0 ;  /* 0x0000000000007941 */ /* 0x000fea0003800000 */
.L_x_30448:
        /* <DEDUP_REMOVED lines=43> */
.L_x_30469:
[----:B0-----:R-:W-:Y:S05]  /*1a20*/  BSYNC B1 ;  /* 0x0000000000017941 */ /* 0x001fea0003800000 */
.L_x_30468:
[----:B------:R-:W-:Y:S01]  /*1a30*/  BSSY B1, `(.L_x_30470) ;  /* 0x0000006000017945 */ /* 0x000fe20003800000 */
[----:B------:R-:W-:Y:S05]  /*1a40*/  @!P4 BRA `(.L_x_30471) ;  /* 0x000000400000c947 */ /* 0x000fea0003800000 */
[----:B-----5:R-:W-:-:S05]  /*1a50*/  HADD2.F32 R33, -RZ, R212.H1_H1 ;  /* 0x300000d4ff217230 */ /* 0x020fca0000004100 */
[----:B------:R-:W-:-:S04]  /*1a60*/  FMUL.FTZ R210, R33, c[0x0][0x1ec] ;  /* 0x00007b0021d27a20 */ /* 0x000fc80000410000 */
[----:B------:R-:W-:-:S04]  /*1a70*/  FMUL.FTZ R33, R133, R210 ;  /* 0x000000d285217220 */ /* 0x000fc80000410000 */
[----:B------:R-:W-:Y:S02]  /*1a80*/  @P3 FADD.FTZ R33, R57, R33 ;  /* 0x0000002139213221 */ /* 0x000fe40000010000 */
.L_x_30471:
[----:B------:R-:W-:Y:S05]  /*1a90*/  BSYNC B1 ;  /* 0x0000000000017941 */ /* 0x000fea0003800000 */
.L_x_30470:
[----:B------:R-:W-:Y:S01]  /*1aa0*/  BSSY B1, `(.L_x_30472) ;  /* 0x0000006000017945 */ /* 0x000fe20003800000 */
[----:B------:R-:W-:Y:S05]  /*1ab0*/  @!P4 BRA `(.L_x_30473) ;  /* 0x000000400000c947 */ /* 0x000fea0003800000 */
[----:B-----5:R-:W-:-:S05]  /*1ac0*/  HADD2.F32 R34, -RZ, R213.H0_H0 ;  /* 0x200000d5ff227230 */ /* 0x020fca0000004100 */
[----:B------:R-:W-:-:S04]  /*1ad0*/  FMUL.FTZ R209, R34, c[0x0][0x1ec] ;  /* 0x00007b0022d17a20 */ /* 0x000fc80000410000 */
[----:B------:R-:W-:-:S04]  /*1ae0*/  FMUL.FTZ R34, R134, R209 ;  /* 0x000000d186227220 */ /* 0x000fc80000410000 */
[----:B------:R-:W-:Y:S02]  /*1af0*/  @P3 FADD.FTZ R34, R58, R34 ;  /* 0x000000223a223221 */ /* 0x000fe40000010000 */
.L_x_30473:
[----:B------:R-:W-:Y:S05]  /*1b00*/  BSYNC B1 ;  /* 0x0000000000017941 */ /* 0x000fea0003800000 */
.L_x_30472:
[----:B------:R-:W-:Y:S01]  /*1b10*/  BSSY B1, `(.L_x_30474) ;  /* 0x0000006000017945 */ /* 0x000fe20003800000 */
[----:B------:R-:W-:Y:S05]  /*1b20*/  @!P4 BRA `(.L_x_30475) ;  /* 0x000000400000c947 */ /* 0x000fea0003800000 */
[----:B-----5:R-:W-:-:S05]  /*1b30*/  HADD2.F32 R35, -RZ, R213.H1_H1 ;  /* 0x300000d5ff237230 */ /* 0x020fca0000004100 */
[----:B------:R-:W-:-:S04]  /*1b40*/  FMUL.FTZ R210, R35, c[0x0][0x1ec] ;  /* 0x00007b0023d27a20 */ /* 0x000fc80000410000 */
[----:B------:R-:W-:-:S04]  /*1b50*/  FMUL.FTZ R35, R135, R210 ;  /* 0x000000d287237220 */ /* 0x000fc80000410000 */
[----:B------:R-:W-:Y:S02]  /*1b60*/  @P3 FADD.FTZ R35, R59, R35 ;  /* 0x000000233b233221 */ /* 0x000fe40000010000 */
.L_x_30475:
[----:B------:R-:W-:Y:S05]  /*1b70*/  BSYNC B1 ;  /* 0x0000000000017941 */ /* 0x000fea0003800000 */
.L_x_30474:
[----:B------:R-:W-:Y:S01]  /*1b80*/  BSSY B1, `(.L_x_30476) ;  /* 0x0000006000017945 */ /* 0x000fe20003800000 */
[----:B------:R-:W-:Y:S05]  /*1b90*/  @!P4 BRA `(.L_x_30477) ;  /* 0x000000400000c947 */ /* 0x000fea0003800000 */
[----:B-----5:R-:W-:-:S05]  /*1ba0*/  HADD2.F32 R28, -RZ, R214.H0_H0 ;  /* 0x200000d6ff1c7230 */ /* 0x020fca0000004100 */
[----:B------:R-:W-:-:S04]  /*1bb0*/  FMUL.FTZ R209, R28, c[0x0][0x1ec] ;  /* 0x00007b001cd17a20 */ /* 0x000fc80000410000 */
[----:B------:R-:W-:-:S04]  /*1bc0*/  FMUL.FTZ R28, R136, R209 ;  /* 0x000000d1881c7220 */ /* 0x000fc80000410000 */
[----:B------:R-:W-:Y:S02]  /*1bd0*/  @P3 FADD.FTZ R28, R48, R28 ;  /* 0x0000001c301c3221 */ /* 0x000fe40000010000 */
.L_x_30477:
[----:B------:R-:W-:Y:S05]  /*1be0*/  BSYNC B1 ;  /* 0x0000000000017941 */ /* 0x000fea0003800000 */
.L_x_30476:
[----:B------:R-:W-:Y:S01]  /*1bf0*/  BSSY B1, `(.L_x_30478) ;  /* 0x0000006000017945 */ /* 0x000fe20003800000 */
[----:B------:R-:W-:Y:S05]  /*1c00*/  @!P4 BRA `(.L_x_30479) ;  /* 0x000000400000c947 */ /* 0x000fea0003800000 */
[----:B-----5:R-:W-:-:S05]  /*1c10*/  HADD2.F32 R29, -RZ, R214.H1_H1 ;  /* 0x300000d6ff1d7230 */ /* 0x020fca0000004100 */
[----:B------:R-:W-:-:S04]  /*1c20*/  FMUL.FTZ R210, R29, c[0x0][0x1ec] ;  /* 0x00007b001dd27a20 */ /* 0x000fc80000410000 */
[----:B------:R-:W-:-:S04]  /*1c30*/  FMUL.FTZ R29, R137, R210 ;  /* 0x000000d2891d7220 */ /* 0x000fc80000410000 */
[----:B------:R-:W-:Y:S02]  /*1c40*/  @P3 FADD.FTZ R29, R49, R29 ;  /* 0x0000001d311d3221 */ /* 0x000fe40000010000 */
.L_x_30479:
[----:B------:R-:W-:Y:S05]  /*1c50*/  BSYNC B1 ;  /* 0x0000000000017941 */ /* 0x000fea0003800000 */
.L_x_30478:
[----:B------:R-:W-:Y:S01]  /*1c60*/  BSSY B1, `(.L_x_30480) ;  /* 0x0000006000017945 */ /* 0x000fe20003800000 */
[----:B------:R-:W-:Y:S05]  /*1c70*/  @!P4 BRA `(.L_x_30481) ;  /* 0x000000400000c947 */ /* 0x000fea0003800000 */
[----:B-----5:R-:W-:-:S05]  /*1c80*/  HADD2.F32 R30, -RZ, R215.H0_H0 ;  /* 0x200000d7ff1e7230 */ /* 0x020fca0000004100 */
[----:B------:R-:W-:-:S04]  /*1c90*/  FMUL.FTZ R209, R30, c[0x0][0x1ec] ;  /* 0x00007b001ed17a20 */ /* 0x000fc80000410000 */
[----:B------:R-:W-:-:S04]  /*1ca0*/  FMUL.FTZ R30, R138, R209 ;  /* 0x000000d18a1e7220 */ /* 0x000fc80000410000 */
[----:B------:R-:W-:Y:S02]  /*1cb0*/  @P3 FADD.FTZ R30, R50, R30 ;  /* 0x0000001e321e3221 */ /* 0x000fe40000010000 */
.L_x_30481:
[----:B------:R-:W-:Y:S05]  /*1cc0*/  BSYNC B1 ;  /* 0x0000000000017941 */ /* 0x000fea0003800000 */
.L_x_30480:
[----:B------:R-:W-:Y:S01]  /*1cd0*/  BSSY B1, `(.L_x_30482) ;  /* 0x0000006000017945 */ /* 0x000fe20003800000 */
[----:B------:R-:W-:Y:S05]  /*1ce0*/  @!P4 BRA `(.L_x_30483) ;  /* 0x000000400000c947 */ /* 0x000fea0003800000 */
[----:B-----5:R-:W-:-:S05]  /*1cf0*/  HADD2.F32 R31, -RZ, R215.H1_H1 ;  /* 0x300000d7ff1f7230 */ /* 0x020fca0000004100 */
[----:B------:R-:W-:-:S04]  /*1d00*/  FMUL.FTZ R210, R31, c[0x0][0x1ec] ;  /* 0x00007b001fd27a20 */ /* 0x000fc80000410000 */
[----:B------:R-:W-:-:S04]  /*1d10*/  FMUL.FTZ R31, R139, R210 ;  /* 0x000000d28b1f7220 */ /* 0x000fc80000410000 */
[----:B------:R-:W-:Y:S02]  /*1d20*/  @P3 FADD.FTZ R31, R51, R31 ;  /* 0x0000001f331f3221 */ /* 0x000fe40000010000 */
.L_x_30483:
[----:B------:R-:W-:Y:S05]  /*1d30*/  BSYNC B1 ;  /* 0x0000000000017941 */ /* 0x000fea0003800000 */
.L_x_30482:
[----:B------:R-:W-:Y:S01]  /*1d40*/  HFMA2.MMA R210, -RZ, RZ, 0, 1.9073486328125e-06 ;  /* 0x00000020ffd27435 */ /* 0x000fe200000001ff */
[----:B------:R-:W-:-:S09]  /*1d50*/  IADD3 R208, R208, 0x20, RZ ;  /* 0x00000020d0d07810 */ /* 0x000fd20007ffe0ff */
[C---:B------:R-:W-:Y:S01]  /*1d60*/  IMAD.WIDE.U32 R210, R207.reuse, R210, c[0x0][0x188] ;  /* 0x00006200cfd27625 */ /* 0x040fe200078e00d2 */
[----:B------:R-:W-:-:S04]  /*1d70*/  IADD3 R207, R207, 0x20, RZ ;  /* 0x00000020cfcf7810 */ /* 0x000fc80007ffe0ff */
[----:B------:R0:W-:Y:S04]  /*1d80*/  STG.E.128 [R210.64], R32 ;  /* 0x00000020d2007986 */ /* 0x0001e8000c101d04 */
[----:B------:R0:W-:Y:S02]  /*1d90*/  STG.E.128 [R210.64+0x10], R28 ;  /* 0x0000101cd2007986 */ /* 0x0001e4000c101d04 */
.L_x_30467:
[----:B------:R-:W-:Y:S05]  /*1da0*/  BSYNC B0 ;  /* 0x0000000000007941 */ /* 0x000fea0003800000 */
.L_x_30466:
        /* <DEDUP_REMOVED lines=43> */
.L_x_30487:
[----:B0-----:R-:W-:Y:S05]  /*2060*/  BSYNC B1 ;  /* 0x0000000000017941 */ /* 0x001fea0003800000 */
.L_x_30486:
[----:B------:R-:W-:Y:S01]  /*2070*/  BSSY B1, `(.L_x_30488) ;  /* 0x0000006000017945 */ /* 0x000fe20003800000 */
[----:B------:R-:W-:Y:S05]  /*2080*/  @!P4 BRA `(.L_x_30489) ;  /* 0x000000400000c947 */ /* 0x000fea0003800000 */
[----:B-----5:R-:W-:-:S05]  /*2090*/  HADD2.F32 R25, -RZ, R212.H1_H1 ;  /* 0x300000d4ff197230 */ /* 0x020fca0000004100 */
[----:B------:R-:W-:-:S04]  /*20a0*/  FMUL.FTZ R210, R25, c[0x0][0x1ec] ;  /* 0x00007b0019d27a20 */ /* 0x000fc80000410000 */
[----:B------:R-:W-:-:S04]  /*20b0*/  FMUL.FTZ R25, R109, R210 ;  /* 0x000000d26d197220 */ /* 0x000fc80000410000 */
[----:B------:R-:W-:Y:S02]  /*20c0*/  @P3 FADD.FTZ R25, R57, R25 ;  /* 0x0000001939193221 */ /* 0x000fe40000010000 */
.L_x_30489:
[----:B------:R-:W-:Y:S05]  /*20d0*/  BSYNC B1 ;  /* 0x0000000000017941 */ /* 0x000fea0003800000 */
.L_x_30488:
[----:B------:R-:W-:Y:S01]  /*20e0*/  BSSY B1, `(.L_x_30490) ;  /* 0x0000006000017945 */ /* 0x000fe20003800000 */
[----:B------:R-:W-:Y:S05]  /*20f0*/  @!P4 BRA `(.L_x_30491) ;  /* 0x000000400000c947 */ /* 0x000fea0003800000 */
[----:B-----5:R-:W-:-:S05]  /*2100*/  HADD2.F32 R26, -RZ, R213.H0_H0 ;  /* 0x200000d5ff1a7230 */ /* 0x020fca0000004100 */
[----:B------:R-:W-:-:S04]  /*2110*/  FMUL.FTZ R209, R26, c[0x0][0x1ec] ;  /* 0x00007b001ad17a20 */ /* 0x000fc80000410000 */
[----:B------:R-:W-:-:S04]  /*2120*/  FMUL.FTZ R26, R110, R209 ;  /* 0x000000d16e1a7220 */ /* 0x000fc80000410000 */
[----:B------:R-:W-:Y:S02]  /*2130*/  @P3 FADD.FTZ R26, R58, R26 ;  /* 0x0000001a3a1a3221 */ /* 0x000fe40000010000 */
.L_x_30491:
[----:B------:R-:W-:Y:S05]  /*2140*/  BSYNC B1 ;  /* 0x0000000000017941 */ /* 0x000fea0003800000 */
.L_x_30490:
[----:B------:R-:W-:Y:S01]  /*2150*/  BSSY B1, `(.L_x_30492) ;  /* 0x0000006000017945 */ /* 0x000fe20003800000 */
[----:B------:R-:W-:Y:S05]  /*2160*/  @!P4 BRA `(.L_x_30493) ;  /* 0x000000400000c947 */ /* 0x000fea0003800000 */
[----:B-----5:R-:W-:-:S05]  /*2170*/  HADD2.F32 R27, -RZ, R213.H1_H1 ;  /* 0x300000d5ff1b7230 */ /* 0x020fca0000004100 */
[----:B------:R-:W-:-:S04]  /*2180*/  FMUL.FTZ R210, R27, c[0x0][0x1ec] ;  /* 0x00007b001bd27a20 */ /* 0x000fc80000410000 */
[----:B------:R-:W-:-:S04]  /*2190*/  FMUL.FTZ R27, R111, R210 ;  /* 0x000000d26f1b7220 */ /* 0x000fc80000410000 */
[----:B------:R-:W-:Y:S02]  /*21a0*/  @P3 FADD.FTZ R27, R59, R27 ;  /* 0x0000001b3b1b3221 */ /* 0x000fe40000010000 */
.L_x_30493:
[----:B------:R-:W-:Y:S05]  /*21b0*/  BSYNC B1 ;  /* 0x0000000000017941 */ /* 0x000fea0003800000 */
.L_x_30492:
[----:B------:R-:W-:Y:S01]  /*21c0*/  BSSY B1, `(.L_x_30494) ;  /* 0x0000006000017945 */ /* 0x000fe20003800000 */
[----:B------:R-:W-:Y:S05]  /*21d0*/  @!P4 BRA `(.L_x_30495) ;  /* 0x000000400000c947 */ /* 0x000fea0003800000 */
[----:B-----5:R-:W-:-:S05]  /*21e0*/  HADD2.F32 R20, -RZ, R214.H0_H0 ;  /* 0x200000d6ff147230 */ /* 0x020fca0000004100 */
[----:B------:R-:W-:-:S04]  /*21f0*/  FMUL.FTZ R209, R20, c[0x0][0x1ec] ;  /* 0x00007b0014d17a20 */ /* 0x000fc80000410000 */
[----:B------:R-:W-:-:S04]  /*2200*/  FMUL.FTZ R20, R112, R209 ;  /* 0x000000d170147220 */ /* 0x000fc80000410000 */
[----:B------:R-:W-:Y:S02]  /*2210*/  @P3 FADD.FTZ R20, R48, R20 ;  /* 0x0000001430143221 */ /* 0x000fe40000010000 */
.L_x_30495:
[----:B------:R-:W-:Y:S05]  /*2220*/  BSYNC B1 ;  /* 0x0000000000017941 */ /* 0x000fea0003800000 */
.L_x_30494:
[----:B------:R-:W-:Y:S01]  /*2230*/  BSSY B1, `(.L_x_30496) ;  /* 0x0000006000017945 */ /* 0x000fe20003800000 */
[----:B------:R-:W-:Y:S05]  /*2240*/  @!P4 BRA `(.L_x_30497) ;  /* 0x000000400000c947 */ /* 0x000fea0003800000 */
[----:B-----5:R-:W-:-:S05]  /*2250*/  HADD2.F32 R21, -RZ, R214.H1_H1 ;  /* 0x300000d6ff157230 */ /* 0x020fca0000004100 */
[----:B------:R-:W-:-:S04]  /*2260*/  FMUL.FTZ R210, R21, c[0x0][0x1ec] ;  /* 0x00007b0015d27a20 */ /* 0x000fc80000410000 */
[----:B------:R-:W-:-:S04]  /*2270*/  FMUL.FTZ R21, R113, R210 ;  /* 0x000000d271157220 */ /* 0x000fc80000410000 */
[----:B------:R-:W-:Y:S02]  /*2280*/  @P3 FADD.FTZ R21, R49, R21 ;  /* 0x0000001531153221 */ /* 0x000fe40000010000 */
.L_x_30497:
[----:B------:R-:W-:Y:S05]  /*2290*/  BSYNC B1 ;  /* 0x0000000000017941 */ /* 0x000fea0003800000 */
.L_x_30496:
[----:B------:R-:W-:Y:S01]  /*22a0*/  BSSY B1, `(.L_x_30498) ;  /* 0x0000006000017945 */ /* 0x000fe20003800000 */
[----:B------:R-:W-:Y:S05]  /*22b0*/  @!P4 BRA `(.L_x_30499) ;  /* 0x000000400000c947 */ /* 0x000fea0003800000 */
[----:B-----5:R-:W-:-:S05]  /*22c0*/  HADD2.F32 R22, -RZ, R215.H0_H0 ;  /* 0x200000d7ff167230 */ /* 0x020fca0000004100 */
[----:B------:R-:W-:-:S04]  /*22d0*/  FMUL.FTZ R209, R22, c[0x0][0x1ec] ;  /* 0x00007b0016d17a20 */ /* 0x000fc80000410000 */
[----:B------:R-:W-:-:S04]  /*22e0*/  FMUL.FTZ R22, R114, R209 ;  /* 0x000000d172167220 */ /* 0x000fc80000410000 */
[----:B------:R-:W-:Y:S02]  /*22f0*/  @P3 FADD.FTZ R22, R50, R22 ;  /* 0x0000001632163221 */ /* 0x000fe40000010000 */
.L_x_30499:
[----:B------:R-:W-:Y:S05]  /*2300*/  BSYNC B1 ;  /* 0x0000000000017941 */ /* 0x000fea0003800000 */
.L_x_30498:
[----:B------:R-:W-:Y:S01]  /*2310*/  BSSY B1, `(.L_x_30500) ;  /* 0x0000006000017945 */ /* 0x000fe20003800000 */
[----:B------:R-:W-:Y:S05]  /*2320*/  @!P4 BRA `(.L_x_30501) ;  /* 0x000000400000c947 */ /* 0x000fea0003800000 */
[----:B-----5:R-:W-:-:S05]  /*2330*/  HADD2.F32 R23, -RZ, R215.H1_H1 ;  /* 0x300000d7ff177230 */ /* 0x020fca0000004100 */
[----:B------:R-:W-:-:S04]  /*2340*/  FMUL.FTZ R210, R23, c[0x0][0x1ec] ;  /* 0x00007b0017d27a20 */ /* 0x000fc80000410000 */
[----:B------:R-:W-:-:S04]  /*2350*/  FMUL.FTZ R23, R115, R210 ;  /* 0x000000d273177220 */ /* 0x000fc80000410000 */
[----:B------:R-:W-:Y:S02]  /*2360*/  @P3 FADD.FTZ R23, R51, R23 ;  /* 0x0000001733173221 */ /* 0x000fe40000010000 */
.L_x_30501:
[----:B------:R-:W-:Y:S05]  /*2370*/  BSYNC B1 ;  /* 0x0000000000017941 */ /* 0x000fea0003800000 */
.L_x_30500:
[----:B------:R-:W-:Y:S01]  /*2380*/  HFMA2.MMA R210, -RZ, RZ, 0, 1.9073486328125e-06 ;  /* 0x00000020ffd27435 */ /* 0x000fe200000001ff */
[----:B------:R-:W-:-:S09]  /*2390*/  IADD3 R208, R208, 0x20, RZ ;  /* 0x00000020d0d07810 */ /* 0x000fd20007ffe0ff */
[C---:B------:R-:W-:Y:S01]  /*23a0*/  IMAD.WIDE.U32 R210, R207.reuse, R210, c[0x0][0x188] ;  /* 0x00006200cfd27625 */ /* 0x040fe200078e00d2 */
[----:B------:R-:W-:-:S04]  /*23b0*/  IADD3 R207, R207, 0x20, RZ ;  /* 0x00000020cfcf7810 */ /* 0x000fc80007ffe0ff */
[----:B------:R0:W-:Y:S04]  /*23c0*/  STG.E.128 [R210.64], R24 ;  /* 0x00000018d2007986 */ /* 0x0001e8000c101d04 */
[----:B------:R0:W-:Y:S02]  /*23d0*/  STG.E.128 [R210.64+0x10], R20 ;  /* 0x00001014d2007986 */ /* 0x0001e4000c101d04 */
.L_x_30485:
[----:B------:R-:W-:Y:S05]  /*23e0*/  BSYNC B0 ;  /* 0x0000000000007941 */ /* 0x000fea0003800000 */
.L_x_30484:
        /* <DEDUP_REMOVED lines=43> */
.L_x_30505:
[----:B0-----:R-:W-:Y:S05]  /*26a0*/  BSYNC B1 ;  /* 0x0000000000017941 */ /* 0x001fea0003800000 */
.L_x_30504:
[----:B------:R-:W-:Y:S01]  /*26b0*/  BSSY B1, `(.L_x_30506) ;  /* 0x0000006000017945 */ /* 0x000fe20003800000 */
[----:B------:R-:W-:Y:S05]  /*26c0*/  @!P4 BRA `(.L_x_30507) ;  /* 0x000000400000c947 */ /* 0x000fea0003800000 */
[----:B-----5:R-:W-:-:S05]  /*26d0*/  HADD2.F32 R17, -RZ, R212.H1_H1 ;  /* 0x300000d4ff117230 */ /* 0x020fca0000004100 */
[----:B------:R-:W-:-:S04]  /*26e0*/  FMUL.FTZ R210, R17, c[0x0][0x1ec] ;  /* 0x00007b0011d27a20 */ /* 0x000fc80000410000 */
[----:B------:R-:W-:-:S04]  /*26f0*/  FMUL.FTZ R17, R85, R210 ;  /* 0x000000d255117220 */ /* 0x000fc80000410000 */
[----:B------:R-:W-:Y:S02]  /*2700*/  @P3 FADD.FTZ R17, R57, R17 ;  /* 0x0000001139113221 */ /* 0x000fe40000010000 */
.L_x_30507:
[----:B------:R-:W-:Y:S05]  /*2710*/  BSYNC B1 ;  /* 0x0000000000017941 */ /* 0x000fea0003800000 */
.L_x_30506:
[----:B------:R-:W-:Y:S01]  /*2720*/  BSSY B1, `(.L_x_30508) ;  /* 0x0000006000017945 */ /* 0x000fe20003800000 */
[----:B------:R-:W-:Y:S05]  /*2730*/  @!P4 BRA `(.L_x_30509) ;  /* 0x000000400000c947 */ /* 0x000fea0003800000 */
[----:B-----5:R-:W-:-:S05]  /*2740*/  HADD2.F32 R18, -RZ, R213.H0_H0 ;  /* 0x200000d5ff127230 */ /* 0x020fca0000004100 */
[----:B------:R-:W-:-:S04]  /*2750*/  FMUL.FTZ R209, R18, c[0x0][0x1ec] ;  /* 0x00007b0012d17a20 */ /* 0x000fc80000410000 */
[----:B------:R-:W-:-:S04]  /*2760*/  FMUL.FTZ R18, R86, R209 ;  /* 0x000000d156127220 */ /* 0x000fc80000410000 */
[----:B------:R-:W-:Y:S02]  /*2770*/  @P3 FADD.FTZ R18, R58, R18 ;  /* 0x000000123a123221 */ /* 0x000fe40000010000 */
.L_x_30509:
[----:B------:R-:W-:Y:S05]  /*2780*/  BSYNC B1 ;  /* 0x0000000000017941 */ /* 0x000fea0003800000 */
.L_x_30508:
[----:B------:R-:W-:Y:S01]  /*2790*/  BSSY B1, `(.L_x_30510) ;  /* 0x0000006000017945 */ /* 0x000fe20003800000 */
[----:B------:R-:W-:Y:S05]  /*27a0*/  @!P4 BRA `(.L_x_30511) ;  /* 0x000000400000c947 */ /* 0x000fea0003800000 */
[----:B-----5:R-:W-:-:S05]  /*27b0*/  HADD2.F32 R19, -RZ, R213.H1_H1 ;  /* 0x300000d5ff137230 */ /* 0x020fca0000004100 */
[----:B------:R-:W-:-:S04]  /*27c0*/  FMUL.FTZ R210, R19, c[0x0][0x1ec] ;  /* 0x00007b0013d27a20 */ /* 0x000fc80000410000 */
[----:B------:R-:W-:-:S04]  /*27d0*/  FMUL.FTZ R19, R87, R210 ;  /* 0x000000d257137220 */ /* 0x000fc80000410000 */
[----:B------:R-:W-:Y:S02]  /*27e0*/  @P3 FADD.FTZ R19, R59, R19 ;  /* 0x000000133b133221 */ /* 0x000fe40000010000 */
.L_x_30511:
[----:B------:R-:W-:Y:S05]  /*27f0*/  BSYNC B1 ;  /* 0x0000000000017941 */ /* 0x000fea0003800000 */
.L_x_30510:
[----:B------:R-:W-:Y:S01]  /*2800*/  BSSY B1, `(.L_x_30512) ;  /* 0x0000006000017945 */ /* 0x000fe20003800000 */
[----:B------:R-:W-:Y:S05]  /*2810*/  @!P4 BRA `(.L_x_30513) ;  /* 0x000000400000c947 */ /* 0x000fea0003800000 */
[----:B-----5:R-:W-:-:S05]  /*2820*/  HADD2.F32 R12, -RZ, R214.H0_H0 ;  /* 0x200000d6ff0c7230 */ /* 0x020fca0000004100 */
[----:B------:R-:W-:-:S04]  /*2830*/  FMUL.FTZ R209, R12, c[0x0][0x1ec] ;  /* 0x00007b000cd17a20 */ /* 0x000fc80000410000 */
[----:B------:R-:W-:-:S04]  /*2840*/  FMUL.FTZ R12, R88, R209 ;  /* 0x000000d1580c7220 */ /* 0x000fc80000410000 */
[----:B------:R-:W-:Y:S02]  /*2850*/  @P3 FADD.FTZ R12, R48, R12 ;  /* 0x0000000c300c3221 */ /* 0x000fe40000010000 */
.L_x_30513:
[----:B------:R-:W-:Y:S05]  /*2860*/  BSYNC B1 ;  /* 0x0000000000017941 */ /* 0x000fea0003800000 */
.L_x_30512:
[----:B------:R-:W-:Y:S01]  /*2870*/  BSSY B1, `(.L_x_30514) ;  /* 0x0000006000017945 */ /* 0x000fe20003800000 */
[----:B------:R-:W-:Y:S05]  /*2880*/  @!P4 BRA `(.L_x_30515) ;  /* 0x000000400000c947 */ /* 0x000fea0003800000 */
[----:B-----5:R-:W-:-:S05]  /*2890*/  HADD2.F32 R13, -RZ, R214.H1_H1 ;  /* 0x300000d6ff0d7230 */ /* 0x020fca0000004100 */
[----:B------:R-:W-:-:S04]  /*28a0*/  FMUL.FTZ R210, R13, c[0x0][0x1ec] ;  /* 0x00007b000dd27a20 */ /* 0x000fc80000410000 */
[----:B------:R-:W-:-:S04]  /*28b0*/  FMUL.FTZ R13, R89, R210 ;  /* 0x000000d2590d7220 */ /* 0x000fc80000410000 */
[----:B------:R-:W-:Y:S02]  /*28c0*/  @P3 FADD.FTZ R13, R49, R13 ;  /* 0x0000000d310d3221 */ /* 0x000fe40000010000 */
.L_x_30515:
[----:B------:R-:W-:Y:S05]  /*28d0*/  BSYNC B1 ;  /* 0x0000000000017941 */ /* 0x000fea0003800000 */
.L_x_30514:
[----:B------:R-:W-:Y:S01]  /*28e0*/  BSSY B1, `(.L_x_30516) ;  /* 0x0000006000017945 */ /* 0x000fe20003800000 */
[----:B------:R-:W-:Y:S05]  /*28f0*/  @!P4 BRA `(.L_x_30517) ;  /* 0x000000400000c947 */ /* 0x000fea0003800000 */
[----:B-----5:R-:W-:-:S05]  /*2900*/  HADD2.F32 R14, -RZ, R215.H0_H0 ;  /* 0x200000d7ff0e7230 */ /* 0x020fca0000004100 */
[----:B------:R-:W-:-:S04]  /*2910*/  FMUL.FTZ R209, R14, c[0x0][0x1ec] ;  /* 0x00007b000ed17a20 */ /* 0x000fc80000410000 */
[----:B------:R-:W-:-:S04]  /*2920*/  FMUL.FTZ R14, R90, R209 ;  /* 0x000000d15a0e7220 */ /* 0x000fc80000410000 */
[----:B------:R-:W-:Y:S02]  /*2930*/  @P3 FADD.FTZ R14, R50, R14 ;  /* 0x0000000e320e3221 */ /* 0x000fe40000010000 */
.L_x_30517:
[----:B------:R-:W-:Y:S05]  /*2940*/  BSYNC B1 ;  /* 0x0000000000017941 */ /* 0x000fea0003800000 */
.L_x_30516:
[----:B------:R-:W-:Y:S01]  /*2950*/  BSSY B1, `(.L_x_30518) ;  /* 0x0000006000017945 */ /* 0x000fe20003800000 */
[----:B------:R-:W-:Y:S05]  /*2960*/  @!P4 BRA `(.L_x_30519) ;  /* 0x000000400000c947 */ /* 0x000fea0003800000 */
[----:B-----5:R-:W-:-:S05]  /*2970*/  HADD2.F32 R15, -RZ, R215.H1_H1 ;  /* 0x300000d7ff0f7230 */ /* 0x020fca0000004100 */
[----:B------:R-:W-:-:S04]  /*2980*/  FMUL.FTZ R210, R15, c[0x0][0x1ec] ;  /* 0x00007b000fd27a20 */ /* 0x000fc80000410000 */
[----:B------:R-:W-:-:S04]  /*2990*/  FMUL.FTZ R15, R91, R210 ;  /* 0x000000d25b0f7220 */ /* 0x000fc80000410000 */
[----:B------:R-:W-:Y:S02]  /*29a0*/  @P3 FADD.FTZ R15, R51, R15 ;  /* 0x0000000f330f3221 */ /* 0x000fe40000010000 */
.L_x_30519:
[----:B------:R-:W-:Y:S05]  /*29b0*/  BSYNC B1 ;  /* 0x0000000000017941 */ /* 0x000fea0003800000 */
.L_x_30518:
[----:B------:R-:W-:Y:S01]  /*29c0*/  HFMA2.MMA R210, -RZ, RZ, 0, 1.9073486328125e-06 ;  /* 0x00000020ffd27435 */ /* 0x000fe200000001ff */
[----:B------:R-:W-:-:S09]  /*29d0*/  IADD3 R208, R208, 0x20, RZ ;  /* 0x00000020d0d07810 */ /* 0x000fd20007ffe0ff */
[C---:B------:R-:W-:Y:S01]  /*29e0*/  IMAD.WIDE.U32 R210, R207.reuse, R210, c[0x0][0x188] ;  /* 0x00006200cfd27625 */ /* 0x040fe200078e00d2 */
[----:B------:R-:W-:-:S04]  /*29f0*/  IADD3 R207, R207, 0x20, RZ ;  /* 0x00000020cfcf7810 */ /* 0x000fc80007ffe0ff */
[----:B------:R0:W-:Y:S04]  /*2a00*/  STG.E.128 [R210.64], R16 ;  /* 0x00000010d2007986 */ /* 0x0001e8000c101d04 */
[----:B------:R0:W-:Y:S02]  /*2a10*/  STG.E.128 [R210.64+0x10], R12 ;  /* 0x0000100cd2007986 */ /* 0x0001e4000c101d04 */
.L_x_30503:
[----:B------:R-:W-:Y:S05]  /*2a20*/  BSYNC B0 ;  /* 0x0000000000007941 */ /* 0x000fea0003800000 */
.L_x_30502:
        /* <DEDUP_REMOVED lines=42> */
[----:B------:R-:W-:-:S04]  /*2cd0*/  FMUL.FTZ R8, R60, R209 ;  /* 0x000000d13c087220 */ /* 0x000fc80000410000 */
[----:B------:R-:W-:Y:S02]  /*2ce0*/  @P2 FADD.FTZ R8, R56, R8 ;  /* 0x0000000838082221 */ /* 0x000fe40000010000 */
.L_x_30523:
[----:B-1----:R-:W-:Y:S05]  /*2cf0*/  BSYNC B1 ;  /* 0x0000000000017941 */ /* 0x002fea0003800000 */
.L_x_30522:
[----:B------:R-:W-:Y:S01]  /*2d00*/  BSSY B1, `(.L_x_30524) ;  /* 0x0000006000017945 */ /* 0x000fe20003800000 */
[----:B------:R-:W-:Y:S05]  /*2d10*/  @!P3 BRA `(.L_x_30525) ;  /* 0x000000400000b947 */ /* 0x000fea0003800000 */
[----:B-----5:R-:W-:-:S05]  /*2d20*/  HADD2.F32 R9, -RZ, R212.H1_H1 ;  /* 0x300000d4ff097230 */ /* 0x020fca0000004100 */
[----:B------:R-:W-:-:S04]  /*2d30*/  FMUL.FTZ R208, R9, c[0x0][0x1ec] ;  /* 0x00007b0009d07a20 */ /* 0x000fc80000410000 */
[----:B------:R-:W-:-:S04]  /*2d40*/  FMUL.FTZ R9, R61, R208 ;  /* 0x000000d03d097220 */ /* 0x000fc80000410000 */
[----:B------:R-:W-:Y:S02]  /*2d50*/  @P2 FADD.FTZ R9, R57, R9 ;  /* 0x0000000939092221 */ /* 0x000fe40000010000 */
.L_x_30525:
[----:B------:R-:W-:Y:S05]  /*2d60*/  BSYNC B1 ;  /* 0x0000000000017941 */ /* 0x000fea0003800000 */
.L_x_30524:
[----:B------:R-:W-:Y:S01]  /*2d70*/  BSSY B1, `(.L_x_30526) ;  /* 0x0000006000017945 */ /* 0x000fe20003800000 */
[----:B------:R-:W-:Y:S05]  /*2d80*/  @!P3 BRA `(.L_x_30527) ;  /* 0x000000400000b947 */ /* 0x000fea0003800000 */
[----:B-----5:R-:W-:-:S05]  /*2d90*/  HADD2.F32 R10, -RZ, R213.H0_H0 ;  /* 0x200000d5ff0a7230 */ /* 0x020fca0000004100 */
[----:B------:R-:W-:-:S04]  /*2da0*/  FMUL.FTZ R209, R10, c[0x0][0x1ec] ;  /* 0x00007b000ad17a20 */ /* 0x000fc80000410000 */
[----:B------:R-:W-:-:S04]  /*2db0*/  FMUL.FTZ R10, R62, R209 ;  /* 0x000000d13e0a7220 */ /* 0x000fc80000410000 */
[----:B------:R-:W-:Y:S02]  /*2dc0*/  @P2 FADD.FTZ R10, R58, R10 ;  /* 0x0000000a3a0a2221 */ /* 0x000fe40000010000 */
.L_x_30527:
[----:B------:R-:W-:Y:S05]  /*2dd0*/  BSYNC B1 ;  /* 0x0000000000017941 */ /* 0x000fea0003800000 */
.L_x_30526:
[----:B------:R-:W-:Y:S01]  /*2de0*/  BSSY B1, `(.L_x_30528) ;  /* 0x0000006000017945 */ /* 0x000fe20003800000 */
[----:B------:R-:W-:Y:S05]  /*2df0*/  @!P3 BRA `(.L_x_30529) ;  /* 0x000000400000b947 */ /* 0x000fea0003800000 */
[----:B-----5:R-:W-:-:S05]  /*2e00*/  HADD2.F32 R11, -RZ, R213.H1_H1 ;  /* 0x300000d5ff0b7230 */ /* 0x020fca0000004100 */
[----:B------:R-:W-:-:S04]  /*2e10*/  FMUL.FTZ R208, R11, c[0x0][0x1ec] ;  /* 0x00007b000bd07a20 */ /* 0x000fc80000410000 */
[----:B------:R-:W-:-:S04]  /*2e20*/  FMUL.FTZ R11, R63, R208 ;  /* 0x000000d03f0b7220 */ /* 0x000fc80000410000 */
[----:B------:R-:W-:Y:S02]  /*2e30*/  @P2 FADD.FTZ R11, R59, R11 ;  /* 0x0000000b3b0b2221 */ /* 0x000fe40000010000 */
.L_x_30529:
[----:B------:R-:W-:Y:S05]  /*2e40*/  BSYNC B1 ;  /* 0x0000000000017941 */ /* 0x000fea0003800000 */
.L_x_30528:
[----:B------:R-:W-:Y:S01]  /*2e50*/  BSSY B1, `(.L_x_30530) ;  /* 0x0000006000017945 */ /* 0x000fe20003800000 */
[----:B------:R-:W-:Y:S05]  /*2e60*/  @!P3 BRA `(.L_x_30531) ;  /* 0x000000400000b947 */ /* 0x000fea0003800000 */
[----:B-----5:R-:W-:-:S05]  /*2e70*/  HADD2.F32 R4, -RZ, R214.H0_H0 ;  /* 0x200000d6ff047230 */ /* 0x020fca0000004100 */
[----:B------:R-:W-:-:S04]  /*2e80*/  FMUL.FTZ R209, R4, c[0x0][0x1ec] ;  /* 0x00007b0004d17a20 */ /* 0x000fc80000410000 */
[----:B------:R-:W-:-:S04]  /*2e90*/  FMUL.FTZ R4, R64, R209 ;  /* 0x000000d140047220 */ /* 0x000fc80000410000 */
[----:B------:R-:W-:Y:S02]  /*2ea0*/  @P2 FADD.FTZ R4, R48, R4 ;  /* 0x0000000430042221 */ /* 0x000fe40000010000 */
.L_x_30531:
[----:B------:R-:W-:Y:S05]  /*2eb0*/  BSYNC B1 ;  /* 0x0000000000017941 */ /* 0x000fea0003800000 */
.L_x_30530:
[----:B------:R-:W-:Y:S01]  /*2ec0*/  BSSY B1, `(.L_x_30532) ;  /* 0x0000006000017945 */ /* 0x000fe20003800000 */
[----:B------:R-:W-:Y:S05]  /*2ed0*/  @!P3 BRA `(.L_x_30533) ;  /* 0x000000400000b947 */ /* 0x000fea0003800000 */
[----:B-----5:R-:W-:-:S05]  /*2ee0*/  HADD2.F32 R5, -RZ, R214.H1_H1 ;  /* 0x300000d6ff057230 */ /* 0x020fca0000004100 */
[----:B------:R-:W-:-:S04]  /*2ef0*/  FMUL.FTZ R208, R5, c[0x0][0x1ec] ;  /* 0x00007b0005d07a20 */ /* 0x000fc80000410000 */
[----:B------:R-:W-:-:S04]  /*2f00*/  FMUL.FTZ R5, R65, R208 ;  /* 0x000000d041057220 */ /* 0x000fc80000410000 */
[----:B------:R-:W-:Y:S02]  /*2f10*/  @P2 FADD.FTZ R5, R49, R5 ;  /* 0x0000000531052221 */ /* 0x000fe40000010000 */
.L_x_30533:
[----:B------:R-:W-:Y:S05]  /*2f20*/  BSYNC B1 ;  /* 0x0000000000017941 */ /* 0x000fea0003800000 */
.L_x_30532:
[----:B------:R-:W-:Y:S01]  /*2f30*/  BSSY B1, `(.L_x_30534) ;  /* 0x0000006000017945 */ /* 0x000fe20003800000 */
[----:B------:R-:W-:Y:S05]  /*2f40*/  @!P3 BRA `(.L_x_30535) ;  /* 0x000000400000b947 */ /* 0x000fea0003800000 */
[----:B-----5:R-:W-:-:S05]  /*2f50*/  HADD2.F32 R6, -RZ, R215.H0_H0 ;  /* 0x200000d7ff067230 */ /* 0x020fca0000004100 */
[----:B------:R-:W-:-:S04]  /*2f60*/  FMUL.FTZ R209, R6, c[0x0][0x1ec] ;  /* 0x00007b0006d17a20 */ /* 0x000fc80000410000 */
[----:B------:R-:W-:-:S04]  /*2f70*/  FMUL.FTZ R6, R66, R209 ;  /* 0x000000d142067220 */ /* 0x000fc80000410000 */
[----:B------:R-:W-:Y:S02]  /*2f80*/  @P2 FADD.FTZ R6, R50, R6 ;  /* 0x0000000632062221 */ /* 0x000fe40000010000 */
.L_x_30535:
[----:B------:R-:W-:Y:S05]  /*2f90*/  BSYNC B1 ;  /* 0x0000000000017941 */ /* 0x000fea0003800000 */
.L_x_30534:
[----:B------:R-:W-:Y:S01]  /*2fa0*/  BSSY B1, `(.L_x_30536) ;  /* 0x0000006000017945 */ /* 0x000fe20003800000 */
[----:B------:R-:W-:Y:S05]  /*2fb0*/  @!P3 BRA `(.L_x_30537) ;  /* 0x000000400000b947 */ /* 0x000fea0003800000 */
[----:B-----5:R-:W-:-:S05]  /*2fc0*/  HADD2.F32 R7, -RZ, R215.H1_H1 ;  /* 0x300000d7ff077230 */ /* 0x020fca0000004100 */
[----:B------:R-:W-:-:S04]  /*2fd0*/  FMUL.FTZ R208, R7, c[0x0][0x1ec] ;  /* 0x00007b0007d07a20 */ /* 0x000fc80000410000 */
[----:B------:R-:W-:-:S04]  /*2fe0*/  FMUL.FTZ R7, R67, R208 ;  /* 0x000000d043077220 */ /* 0x000fc80000410000 */
[----:B------:R-:W-:Y:S02]  /*2ff0*/  @P2 FADD.FTZ R7, R51, R7 ;  /* 0x0000000733072221 */ /* 0x000fe40000010000 */
.L_x_30537:
[----:B------:R-:W-:Y:S05]  /*3000*/  BSYNC B1 ;  /* 0x0000000000017941 */ /* 0x000fea0003800000 */
.L_x_30536:
[----:B------:R0:W-:Y:S04]  /*3010*/  STG.E.128 [R206.64], R8 ;  /* 0x00000008ce007986 */ /* 0x0001e8000c101d04 */
[----:B------:R0:W-:Y:S02]  /*3020*/  STG.E.128 [R206.64+0x10], R4 ;  /* 0x00001004ce007986 */ /* 0x0001e4000c101d04 */
.L_x_30521:
[----:B------:R-:W-:Y:S05]  /*3030*/  BSYNC B0 ;  /* 0x0000000000007941 */ /* 0x000fea0003800000 */
.L_x_30520:
        /* <DEDUP_REMOVED lines=60> */
.L_x_30554:
        /* <DEDUP_REMOVED lines=117> */
.L_x_30555:
        /* <DEDUP_REMOVED lines=59> */
.L_x_30543:
[----:B------:R-:W-:Y:S05]  /*3f00*/  BSYNC B1 ;  /* 0x0000000000017941 */ /* 0x000fea0003800000 */
.L_x_30542:
        /* <DEDUP_REMOVED lines=35> */
.L_x_30545:
[----:B------:R-:W-:Y:S05]  /*4140*/  BSYNC B1 ;  /* 0x0000000000017941 */ /* 0x000fea0003800000 */
.L_x_30544:
        /* <DEDUP_REMOVED lines=35> */
.L_x_30547:
[----:B------:R-:W-:Y:S05]  /*4380*/  BSYNC B1 ;  /* 0x0000000000017941 */ /* 0x000fea0003800000 */
.L_x_30546:
        /* <DEDUP_REMOVED lines=35> */
.L_x_30549:
[----:B------:R-:W-:Y:S05]  /*45c0*/  BSYNC B1 ;  /* 0x0000000000017941 */ /* 0x000fea0003800000 */
.L_x_30548:
        /* <DEDUP_REMOVED lines=35> */
.L_x_30551:
[----:B------:R-:W-:Y:S05]  /*4800*/  BSYNC B1 ;  /* 0x0000000000017941 */ /* 0x000fea0003800000 */
.L_x_30550:
        /* <DEDUP_REMOVED lines=24> */
[----:B------:R-:W-:Y:S01]  /*4990*/  F2FP.PACK_AB R204, R209, R204 ;  /* 0x000000ccd1cc723e */ /* 0x000fe200000000ff */
[----:B------:R-:W-:Y:S02]  /*49a0*/  FFMA.FTZ R211, R69, R220, R77 ;  /* 0x000000dc45d37223 */ /* 0x000fe4000001004d */
[----:B------:R-:W-:Y:S01]  /*49b0*/  FFMA.FTZ R216, R75, R216, R83 ;  /* 0x000000d84bd87223 */ /* 0x000fe20000010053 */
[----:B------:R-:W-:Y:S01]  /*49c0*/  F2FP.PACK_AB R207, R210, R207 ;  /* 0x000000cfd2cf723e */ /* 0x000fe200000000ff */
[----:B------:R-:W-:Y:S01]  /*49d0*/  IMAD.WIDE.U32 R208, R3, R208, c[0x0][0x208] ;  /* 0x0000820003d07625 */ /* 0x000fe200078e00d0 */
[----:B------:R-:W-:-:S02]  /*49e0*/  F2FP.PACK_AB R206, R211, R206 ;  /* 0x000000ced3ce723e */ /* 0x000fc400000000ff */
[----:B------:R-:W-:-:S05]  /*49f0*/  F2FP.PACK_AB R205, R216, R205 ;  /* 0x000000cdd8cd723e */ /* 0x000fca00000000ff */
[----:B------:R0:W-:Y:S02]  /*4a00*/  STG.E.128 [R208.64], R204 ;  /* 0x000000ccd0007986 */ /* 0x0001e4000c101d04 */
.L_x_30541:
[----:B-1----:R-:W-:Y:S05]  /*4a10*/  BSYNC B0 ;  /* 0x0000000000007941 */ /* 0x002fea0003800000 */
.L_x_30540:
[----:B------:R-:W-:-:S04]  /*4a20*/  MOV R3, c[0x0][0x160] ;  /* 0x0000580000037a02 */ /* 0x000fc80000000f00 */
[----:B------:R-:W-:-:S04]  /*4a30*/  LEA R2, R3, R2, 0x2 ;  /* 0x0000000203027211 */ /* 0x000fc800078e10ff */
[----:B------:R-:W-:-:S13]  /*4a40*/  ISETP.GE.AND P2, PT, R2, c[0x0][0x164], PT ;  /* 0x0000590002007a0c */ /* 0x000fda0003f46270 */
[----:B0-----:R-:W-:Y:S01]  /*4a50*/  @P2 CALL.REL.NOINC `(.L_x_30552) ;  /* 0x0000001000002944 */ /* 0x001fe20003c00000 */
[----:B------:R-:W-:Y:S05]  /*4a60*/  BRA `(.L_x_30553) ;  /* 0xffffbf6000007947 */ /* 0x000fea000383ffff */
.L_x_30552:
[----:B------:R-:W-:Y:S05]  /*4a70*/  EXIT ;  /* 0x000000000000794d */ /* 0x000fea0003800000 */
.L_x_30538:
[----:B------:R-:W-:Y:S01]  /*4a80*/  HFMA2.MMA R210, -RZ, RZ, 0, 5.9604644775390625e-08 ;  /* 0x00000001ffd27435 */ /* 0x000fe200000001ff */
[----:B------:R-:W-:Y:S02]  /*4a90*/  MOV R217, 0x1f ;  /* 0x0000001f00d97802 */ /* 0x000fe40000000f00 */
[----:B------:R-:W-:Y:S02]  /*4aa0*/  MOV R218, 0xffffffff ;  /* 0xffffffff00da7802 */ /* 0x000fe40000000f00 */
[----:B------:R-:W-:Y:S02]  /*4ab0*/  MOV R208, 0x4ad0 ;  /* 0x00004ad000d07802 */ /* 0x000fe40000000f00 */
[----:B-----5:R-:W-:Y:S05]  /*4ac0*/  CALL.REL.NOINC `($__internal_118_$__cuda_sm70_shflsync_bfly_p) ;  /* 0x000009b000007944 */ /* 0x020fea0003c00000 */
[----:B-1----:R-:W-:Y:S01]  /*4ad0*/  MOV R206, R217 ;  /* 0x000000d900ce7202 */ /* 0x002fe20000000f00 */
[----:B0-----:R-:W-:Y:S05]  /*4ae0*/  BRA `(.L_x_30554) ;  /* 0xffffe91000007947 */ /* 0x001fea000383ffff */
.L_x_30539:
[----:B------:R-:W-:Y:S01]  /*4af0*/  HFMA2.MMA R210, -RZ, RZ, 0, 1.1920928955078125e-07 ;  /* 0x00000002ffd27435 */ /* 0x000fe200000001ff */
[----:B------:R-:W-:Y:S02]  /*4b00*/  MOV R217, 0x1f ;  /* 0x0000001f00d97802 */ /* 0x000fe40000000f00 */
[----:B------:R-:W-:Y:S02]  /*4b10*/  MOV R218, 0xffffffff ;  /* 0xffffffff00da7802 */ /* 0x000fe40000000f00 */
[----:B------:R-:W-:-:S02]  /*4b20*/  MOV R208, 0x4b40 ;  /* 0x00004b4000d07802 */ /* 0x000fc40000000f00 */
[----:B-----5:R-:W-:Y:S05]  /*4b30*/  CALL.REL.NOINC `($__internal_118_$__cuda_sm70_shflsync_bfly_p) ;  /* 0x0000094000007944 */ /* 0x020fea0003c00000 */
[----:B0-----:R-:W-:Y:S01]  /*4b40*/  HFMA2.MMA R210, -RZ, RZ, 0, 2.384185791015625e-07 ;  /* 0x00000004ffd27435 */ /* 0x001fe200000001ff */
[----:B-1----:R-:W-:Y:S01]  /*4b50*/  FADD.FTZ R207, R207, R217 ;  /* 0x000000d9cfcf7221 */ /* 0x002fe20000010000 */
[----:B------:R-:W-:-:S02]  /*4b60*/  MOV R217, 0x1f ;  /* 0x0000001f00d97802 */ /* 0x000fc40000000f00 */
[----:B------:R-:W-:Y:S02]  /*4b70*/  MOV R218, 0xffffffff ;  /* 0xffffffff00da7802 */ /* 0x000fe40000000f00 */
[----:B------:R-:W-:Y:S02]  /*4b80*/  MOV R208, 0x4ba0 ;  /* 0x00004ba000d07802 */ /* 0x000fe40000000f00 */
[----:B------:R-:W-:Y:S05]  /*4b90*/  CALL.REL.NOINC `($__internal_118_$__cuda_sm70_shflsync_bfly_p) ;  /* 0x000008e000007944 */ /* 0x000fea0003c00000 */
[----:B0-----:R-:W-:Y:S01]  /*4ba0*/  HFMA2.MMA R210, -RZ, RZ, 0, 4.76837158203125e-07 ;  /* 0x00000008ffd27435 */ /* 0x001fe200000001ff */
[----:B-1----:R-:W-:Y:S01]  /*4bb0*/  FADD.FTZ R207, R207, R217 ;  /* 0x000000d9cfcf7221 */ /* 0x002fe20000010000 */
[----:B------:R-:W-:Y:S02]  /*4bc0*/  MOV R217, 0x1f ;  /* 0x0000001f00d97802 */ /* 0x000fe40000000f00 */
[----:B------:R-:W-:Y:S02]  /*4bd0*/  MOV R218, 0xffffffff ;  /* 0xffffffff00da7802 */ /* 0x000fe40000000f00 */
[----:B------:R-:W-:Y:S02]  /*4be0*/  MOV R208, 0x4c00 ;  /* 0x00004c0000d07802 */ /* 0x000fe40000000f00 */
[----:B------:R-:W-:Y:S05]  /*4bf0*/  CALL.REL.NOINC `($__internal_118_$__cuda_sm70_shflsync_bfly_p) ;  /* 0x0000088000007944 */ /* 0x000fea0003c00000 */
[----:B0-----:R-:W-:Y:S01]  /*4c00*/  HFMA2.MMA R210, -RZ, RZ, 0, 9.5367431640625e-07 ;  /* 0x00000010ffd27435 */ /* 0x001fe200000001ff */
[----:B-1----:R-:W-:Y:S01]  /*4c10*/  FADD.FTZ R207, R207, R217 ;  /* 0x000000d9cfcf7221 */ /* 0x002fe20000010000 */
[----:B------:R-:W-:-:S02]  /*4c20*/  MOV R217, 0x1f ;  /* 0x0000001f00d97802 */ /* 0x000fc40000000f00 */
[----:B------:R-:W-:Y:S02]  /*4c30*/  MOV R218, 0xffffffff ;  /* 0xffffffff00da7802 */ /* 0x000fe40000000f00 */
[----:B------:R-:W-:Y:S02]  /*4c40*/  MOV R208, 0x4c60 ;  /* 0x00004c6000d07802 */ /* 0x000fe40000000f00 */
[----:B------:R-:W-:Y:S05]  /*4c50*/  CALL.REL.NOINC `($__internal_118_$__cuda_sm70_shflsync_bfly_p) ;  /* 0x0000082000007944 */ /* 0x000fea0003c00000 */
        /* <DEDUP_REMOVED lines=103> */
[----:B------:R-:W-:Y:S05]  /*52d0*/  CALL.REL.NOINC `($__internal_118_$__cuda_sm70_shflsync_bfly_p) ;  /* 0x000001a000007944 */ /* 0x000fea0003c00000 */
[----:B0-----:R-:W-:Y:S01]  /*52e0*/  HFMA2.MMA R210, -RZ, RZ, 0, 1.1920928955078125e-07 ;  /* 0x00000002ffd27435 */ /* 0x001fe200000001ff */
[----:B-1----:R-:W-:Y:S01]  /*52f0*/  FADD.FTZ R207, R207, R217 ;  /* 0x000000d9cfcf7221 */ /* 0x002fe20000010000 */
[----:B------:R-:W-:Y:S02]  /*5300*/  MOV R217, 0x1f ;  /* 0x0000001f00d97802 */ /* 0x000fe40000000f00 */
[----:B------:R-:W-:Y:S02]  /*5310*/  MOV R218, 0xffffffff ;  /* 0xffffffff00da7802 */ /* 0x000fe40000000f00 */
[----:B------:R-:W-:Y:S02]  /*5320*/  MOV R208, 0x5340 ;  /* 0x0000534000d07802 */ /* 0x000fe40000000f00 */
[----:B------:R-:W-:Y:S05]  /*5330*/  CALL.REL.NOINC `($__internal_118_$__cuda_sm70_shflsync_bfly_p) ;  /* 0x0000014000007944 */ /* 0x000fea0003c00000 */
[----:B0-----:R-:W-:Y:S01]  /*5340*/  HFMA2.MMA R210, -RZ, RZ, 0, 2.384185791015625e-07 ;  /* 0x00000004ffd27435 */ /* 0x001fe200000001ff */
[----:B-1----:R-:W-:Y:S01]  /*5350*/  FADD.FTZ R207, R207, R217 ;  /* 0x000000d9cfcf7221 */ /* 0x002fe20000010000 */
[----:B------:R-:W-:Y:S02]  /*5360*/  MOV R217, 0x1f ;  /* 0x0000001f00d97802 */ /* 0x000fe40000000f00 */
[----:B------:R-:W-:-:S02]  /*5370*/  MOV R218, 0xffffffff ;  /* 0xffffffff00da7802 */ /* 0x000fc40000000f00 */
        /* <DEDUP_REMOVED lines=8> */
[----:B-1----:R-:W-:Y:S01]  /*5400*/  FADD.FTZ R216, R207, R217 ;  /* 0x000000d9cfd87221 */ /* 0x002fe20000010000 */
[----:B0-----:R-:W-:Y:S01]  /*5410*/  HFMA2.MMA R210, -RZ, RZ, 0, 9.5367431640625e-07 ;  /* 0x00000010ffd27435 */ /* 0x001fe200000001ff */
[----:B------:R-:W-:Y:S02]  /*5420*/  MOV R217, 0x1f ;  /* 0x0000001f00d97802 */ /* 0x000fe40000000f00 */
[----:B------:R-:W-:-:S02]  /*5430*/  MOV R218, 0xffffffff ;  /* 0xffffffff00da7802 */ /* 0x000fc40000000f00 */
[----:B------:R-:W-:Y:S02]  /*5440*/  MOV R207, R216 ;  /* 0x000000d800cf7202 */ /* 0x000fe40000000f00 */
[----:B------:R-:W-:Y:S02]  /*5450*/  MOV R208, 0x5470 ;  /* 0x0000547000d07802 */ /* 0x000fe40000000f00 */
[----:B------:R-:W-:Y:S05]  /*5460*/  CALL.REL.NOINC `($__internal_118_$__cuda_sm70_shflsync_bfly_p) ;  /* 0x0000001000007944 */ /* 0x000fea0003c00000 */
[----:B01----:R-:W-:Y:S05]  /*5470*/  BRA `(.L_x_30555) ;  /* 0xffffe6d000007947 */ /* 0x003fea000383ffff */
        .weak           $__internal_118_$__cuda_sm70_shflsync_bfly_p
        .type           $__internal_118_$__cuda_sm70_shflsync_bfly_p,@function
        .size           $__internal_118_$__cuda_sm70_shflsync_bfly_p,(.L_x_43178 - $__internal_118_$__cuda_sm70_shflsync_bfly_p)
$__internal_118_$__cuda_sm70_shflsync_bfly_p:
[----:B------:R-:W-:Y:S01]  /*5480*/  HFMA2.MMA R209, -RZ, RZ, 0, 0 ;  /* 0x00000000ffd17435 */ /* 0x000fe200000001ff */
[----:B------:R-:W-:Y:S04]  /*5490*/  WARPSYNC R218 ;  /* 0x000000da00007348 */ /* 0x000fe80003800000 */
[----:B------:R0:W1:Y:S01]  /*54a0*/  SHFL.BFLY PT, R217, R207, R210, R217 ;  /* 0x0c0000d2cfd97389 */ /* 0x00006200000e00d9 */
[----:B------:R-:W-:Y:S05]  /*54b0*/  RET.REL.NODEC R208 `(_ZN10layer_norm13ln_fwd_kernelINS_13Kernel_traitsIf6__halffS2_fjLj1536ELj1ELj4ELj1ELj16ENS_18Kernel_traits_baseILj1536EfS2_fS2_fjLj128EEEEELb0ELb1ELb1ELb0EEEvNS_9FwdParamsE) ;  /* 0xffffab40d0007950 */ /* 0x000fea0003c3ffff */
.L_x_30556:
        /* <DEDUP_REMOVED lines=12> */
.L_x_43178:


//--------------------- .text._ZN10layer_norm13ln_fwd_kernelINS_13Kernel_traitsIf6__halffS2_fjLj1536ELj1ELj4ELj1ELj16ENS_18Kernel_traits_baseILj1536EfS2_fS2_fjLj128EEEEELb0ELb1ELb1ELb1EEEvNS_9FwdParamsE --------------------------
	.section	.text._ZN10layer_norm13ln_fwd_kernelINS_13Kernel_traitsIf6__halffS2_fjLj1536ELj1ELj4ELj1ELj16ENS_18Kernel_traits_baseILj1536EfS2_fS2_fjLj128EEEEELb0ELb1ELb1ELb1EEEvNS_9FwdParamsE,"ax",@progbits
	.sectioninfo	@"SHI_REGISTERS=255"
	.align	128
        .global         _ZN10layer_norm13ln_fwd_kernelINS_13Kernel_traitsIf6__halffS2_fjLj1536ELj1ELj4ELj1ELj16ENS_18Kernel_traits_baseILj1536EfS2_fS2_fjLj128EEEEELb0ELb1ELb1ELb1EEEvNS_9FwdParamsE
        .type           _ZN10layer_norm13ln_fwd_kernelINS_13Kernel_traitsIf6__halffS2_fjLj1536ELj1ELj4ELj1ELj16ENS_18Kernel_traits_baseILj1536EfS2_fS2_fjLj128EEEEELb0ELb1ELb1ELb1EEEvNS_9FwdParamsE,@function
        .size           _ZN10layer_norm13ln_fwd_kernelINS_13Kernel_traitsIf6__halffS2_fjLj1536ELj1ELj4ELj1ELj16ENS_18Kernel_traits_baseILj1536EfS2_fS2_fjLj128EEEEELb0ELb1ELb1ELb1EEEvNS_9FwdParamsE,(.L_x_43179 - _ZN10layer_norm13ln_fwd_kernelINS_13Kernel_traitsIf6__halffS2_fjLj1536ELj1ELj4ELj1ELj16ENS_18Kernel_traits_baseILj1536EfS2_fS2_fjLj128EEEEELb0ELb1ELb1ELb1EEEvNS_9FwdParamsE)
        .other          _ZN10layer_norm13ln_fwd_kernelINS_13Kernel_traitsIf6__halffS2_fjLj1536ELj1ELj4ELj1ELj16ENS_18Kernel_traits_baseILj1536EfS2_fS2_fjLj128EEEEELb0ELb1ELb1ELb1EEEvNS_9FwdParamsE,@"STO_CUDA_ENTRY STV_DEFAULT"
_ZN10layer_norm13ln_fwd_kernelINS_13Kernel_traitsIf6__halffS2_fjLj1536ELj1ELj4ELj1ELj16ENS_18Kernel_traits_baseILj1536EfS2_fS2_fjLj128EEEEELb0ELb1ELb1ELb1EEEvNS_9FwdParamsE:
.text._ZN10layer_norm13ln_fwd_kernelINS_13Kernel_traitsIf6__halffS2_fjLj1536ELj1ELj4ELj1ELj16ENS_18Kernel_traits_baseILj1536EfS2_fS2_fjLj128EEEEELb0ELb1ELb1ELb1EEEvNS_9FwdParamsE:
        /* <DEDUP_REMOVED lines=81> */
.L_x_30658:
        /* <DEDUP_REMOVED lines=56> */
[----:B-1---5:R-:W-:-:S05]  /*0890*/  HADD2.F32 R160, -RZ, R156.H0_H0 ;  /* 0x2000009cffa07230 */ /* 0x022fca0000004100 */
[----:B------:R-:W-:-:S04]  /*08a0*/  FMUL.FTZ R161, R160, c[0x0][0x1ec] ;  /* 0x00007b00a0a17a20 */ /* 0x000fc80000410000 */
[----:B------:R-:W-:-:S04]  /*08b0*/  FMUL.FTZ R204, R100, R161 ;  /* 0x000000a164cc7220 */ /* 0x000fc80000410000 */
[----:B------:R-:W-:Y:S02]  /*08c0*/  @P0 FADD.FTZ R204, R148, R204 ;  /* 0x000000cc94cc0221 */ /* 0x000fe40000010000 */
.L_x_30558:
[----:B-1----:R-:W-:Y:S05]  /*08d0*/  BSYNC B0 ;  /* 0x0000000000007941 */ /* 0x002fea0003800000 */
.L_x_30557:
[----:B------:R-:W-:Y:S01]  /*08e0*/  BSSY B0, `(.L_x_30559) ;  /* 0x0000006000007945 */ /* 0x000fe20003800000 */
[----:B------:R-:W-:Y:S05]  /*08f0*/  @!P6 BRA `(.L_x_30560) ;  /* 0x000000400000e947 */ /* 0x000fea0003800000 */
[----:B-----5:R-:W-:-:S05]  /*0900*/  HADD2.F32 R160, -RZ, R156.H1_H1 ;  /* 0x3000009cffa07230 */ /* 0x020fca0000004100 */
[----:B------:R-:W-:-:S04]  /*0910*/  FMUL.FTZ R160, R160, c[0x0][0x1ec] ;  /* 0x00007b00a0a07a20 */ /* 0x000fc80000410000 */
[----:B------:R-:W-:-:S04]  /*0920*/  FMUL.FTZ R205, R101, R160 ;  /* 0x000000a065cd7220 */ /* 0x000fc80000410000 */
[----:B------:R-:W-:Y:S02]  /*0930*/  @P0 FADD.FTZ R205, R149, R205 ;  /* 0x000000cd95cd0221 */ /* 0x000fe40000010000 */
.L_x_30560:
[----:B------:R-:W-:Y:S05]  /*0940*/  BSYNC B0 ;  /* 0x0000000000007941 */ /* 0x000fea0003800000 */
.L_x_30559:
[----:B------:R-:W-:Y:S01]  /*0950*/  BSSY B0, `(.L_x_30561) ;  /* 0x0000006000007945 */ /* 0x000fe20003800000 */
[----:B------:R-:W-:Y:S05]  /*0960*/  @!P6 BRA `(.L_x_30562) ;  /* 0x000000400000e947 */ /* 0x000fea0003800000 */
[----:B-----5:R-:W-:-:S05]  /*0970*/  HADD2.F32 R160, -RZ, R157.H0_H0 ;  /* 0x2000009dffa07230 */ /* 0x020fca0000004100 */
[----:B------:R-:W-:-:S04]  /*0980*/  FMUL.FTZ R161, R160, c[0x0][0x1ec] ;  /* 0x00007b00a0a17a20 */ /* 0x000fc80000410000 */
[----:B------:R-:W-:-:S04]  /*0990*/  FMUL.FTZ R206, R102, R161 ;  /* 0x000000a166ce7220 */ /* 0x000fc80000410000 */
[----:B------:R-:W-:Y:S02]  /*09a0*/  @P0 FADD.FTZ R206, R150, R206 ;  /* 0x000000ce96ce0221 */ /* 0x000fe40000010000 */
.L_x_30562:
[----:B------:R-:W-:Y:S05]  /*09b0*/  BSYNC B0 ;  /* 0x0000000000007941 */ /* 0x000fea0003800000 */
.L_x_30561:
[----:B------:R-:W-:Y:S01]  /*09c0*/  BSSY B0, `(.L_x_30563) ;  /* 0x0000006000007945 */ /* 0x000fe20003800000 */
[----:B------:R-:W-:Y:S05]  /*09d0*/  @!P6 BRA `(.L_x_30564) ;  /* 0x000000400000e947 */ /* 0x000fea0003800000 */
[----:B-----5:R-:W-:-:S05]  /*09e0*/  HADD2.F32 R160, -RZ, R157.H1_H1 ;  /* 0x3000009dffa07230 */ /* 0x020fca0000004100 */
[----:B------:R-:W-:-:S04]  /*09f0*/  FMUL.FTZ R160, R160, c[0x0][0x1ec] ;  /* 0x00007b00a0a07a20 */ /* 0x000fc80000410000 */
[----:B------:R-:W-:-:S04]  /*0a00*/  FMUL.FTZ R207, R103, R160 ;  /* 0x000000a067cf7220 */ /* 0x000fc80000410000 */
[----:B------:R-:W-:Y:S02]  /*0a10*/  @P0 FADD.FTZ R207, R151, R207 ;  /* 0x000000cf97cf0221 */ /* 0x000fe40000010000 */
.L_x_30564:
[----:B------:R-:W-:Y:S05]  /*0a20*/  BSYNC B0 ;  /* 0x0000000000007941 */ /* 0x000fea0003800000 */
.L_x_30563:
[----:B------:R-:W-:Y:S01]  /*0a30*/  BSSY B0, `(.L_x_30565) ;  /* 0x0000006000007945 */ /* 0x000fe20003800000 */
[----:B------:R-:W-:Y:S05]  /*0a40*/  @!P6 BRA `(.L_x_30566) ;  /* 0x000000400000e947 */ /* 0x000fea0003800000 */
[----:B-----5:R-:W-:-:S05]  /*0a50*/  HADD2.F32 R160, -RZ, R158.H0_H0 ;  /* 0x2000009effa07230 */ /* 0x020fca0000004100 */
[----:B------:R-:W-:-:S04]  /*0a60*/  FMUL.FTZ R161, R160, c[0x0][0x1ec] ;  /* 0x00007b00a0a17a20 */ /* 0x000fc80000410000 */
[----:B------:R-:W-:-:S04]  /*0a70*/  FMUL.FTZ R192, R104, R161 ;  /* 0x000000a168c07220 */ /* 0x000fc80000410000 */
[----:B------:R-:W-:Y:S02]  /*0a80*/  @P0 FADD.FTZ R192, R152, R192 ;  /* 0x000000c098c00221 */ /* 0x000fe40000010000 */
.L_x_30566:
[----:B------:R-:W-:Y:S05]  /*0a90*/  BSYNC B0 ;  /* 0x0000000000007941 */ /* 0x000fea0003800000 */
.L_x_30565:
[----:B------:R-:W-:Y:S01]  /*0aa0*/  BSSY B0, `(.L_x_30567) ;  /* 0x0000006000007945 */ /* 0x000fe20003800000 */
[----:B------:R-:W-:Y:S05]  /*0ab0*/  @!P6 BRA `(.L_x_30568) ;  /* 0x000000400000e947 */ /* 0x000fea0003800000 */
[----:B-----5:R-:W-:-:S05]  /*0ac0*/  HADD2.F32 R160, -RZ, R158.H1_H1 ;  /* 0x3000009effa07230 */ /* 0x020fca0000004100 */
[----:B------:R-:W-:-:S04]  /*0ad0*/  FMUL.FTZ R160, R160, c[0x0][0x1ec] ;  /* 0x00007b00a0a07a20 */ /* 0x000fc80000410000 */
[----:B------:R-:W-:-:S04]  /*0ae0*/  FMUL.FTZ R193, R105, R160 ;  /* 0x000000a069c17220 */ /* 0x000fc80000410000 */
[----:B------:R-:W-:Y:S02]  /*0af0*/  @P0 FADD.FTZ R193, R153, R193 ;  /* 0x000000c199c10221 */ /* 0x000fe40000010000 */
.L_x_30568:
[----:B------:R-:W-:Y:S05]  /*0b00*/  BSYNC B0 ;  /* 0x0000000000007941 */ /* 0x000fea0003800000 */
.L_x_30567:
[----:B------:R-:W-:Y:S01]  /*0b10*/  BSSY B0, `(.L_x_30569) ;  /* 0x0000006000007945 */ /* 0x000fe20003800000 */
[----:B------:R-:W-:Y:S05]  /*0b20*/  @!P6 BRA `(.L_x_30570) ;  /* 0x000000400000e947 */ /* 0x000fea0003800000 */
[----:B-----5:R-:W-:-:S05]  /*0b30*/  HADD2.F32 R160, -RZ, R159.H0_H0 ;  /* 0x2000009fffa07230 */ /* 0x020fca0000004100 */
[----:B------:R-:W-:-:S04]  /*0b40*/  FMUL.FTZ R161, R160, c[0x0][0x1ec] ;  /* 0x00007b00a0a17a20 */ /* 0x000fc80000410000 */
[----:B------:R-:W-:-:S04]  /*0b50*/  FMUL.FTZ R194, R106, R161 ;  /* 0x000000a16ac27220 */ /* 0x000fc80000410000 */
[----:B------:R-:W-:Y:S02]  /*0b60*/  @P0 FADD.FTZ R194, R154, R194 ;  /* 0x000000c29ac20221 */ /* 0x000fe40000010000 */
.L_x_30570:
[----:B------:R-:W-:Y:S05]  /*0b70*/  BSYNC B0 ;  /* 0x0000000000007941 */ /* 0x000fea0003800000 */
.L_x_30569:
[----:B------:R-:W-:Y:S01]  /*0b80*/  BSSY B0, `(.L_x_30571) ;  /* 0x0000006000007945 */ /* 0x000fe20003800000 */
[----:B------:R-:W-:Y:S05]  /*0b90*/  @!P6 BRA `(.L_x_30572) ;  /* 0x000000400000e947 */ /* 0x000fea0003800000 */
[----:B-----5:R-:W-:-:S05]  /*0ba0*/  HADD2.F32 R160, -RZ, R159.H1_H1 ;  /* 0x3000009fffa07230 */ /* 0x020fca0000004100 */
[----:B------:R-:W-:-:S04]  /*0bb0*/  FMUL.FTZ R160, R160, c[0x0][0x1ec] ;  /* 0x00007b00a0a07a20 */ /* 0x000fc80000410000 */
[----:B------:R-:W-:-:S04]  /*0bc0*/  FMUL.FTZ R195, R107, R160 ;  /* 0x000000a06bc37220 */ /* 0x000fc80000410000 */
[----:B------:R-:W-:Y:S02]  /*0bd0*/  @P0 FADD.FTZ R195, R155, R195 ;  /* 0x000000c39bc30221 */ /* 0x000fe40000010000 */
.L_x_30572:
[----:B------:R-:W-:Y:S05]  /*0be0*/  BSYNC B0 ;  /* 0x0000000000007941 */ /* 0x000fea0003800000 */
.L_x_30571:
        /* <DEDUP_REMOVED lines=37> */
[----:B-----5:R-:W-:-:S05]  /*0e40*/  HADD2.F32 R164, -RZ, R156.H0_H0 ;  /* 0x2000009cffa47230 */ /* 0x020fca0000004100 */
[----:B------:R-:W-:-:S04]  /*0e50*/  FMUL.FTZ R171, R164, c[0x0][0x1ec] ;  /* 0x00007b00a4ab7a20 */ /* 0x000fc80000410000 */
[----:B------:R-:W-:-:S04]  /*0e60*/  FMUL.FTZ R164, R108, R171 ;  /* 0x000000ab6ca47220 */ /* 0x000fc80000410000 */
[----:B------:R-:W-:Y:S02]  /*0e70*/  @P0 FADD.FTZ R164, R148, R164 ;  /* 0x000000a494a40221 */ /* 0x000fe40000010000 */
.L_x_30574:
[----:B------:R-:W-:Y:S05]  /*0e80*/  BSYNC B0 ;  /* 0x0000000000007941 */ /* 0x000fea0003800000 */
.L_x_30573:
[----:B------:R-:W-:Y:S01]  /*0e90*/  BSSY B0, `(.L_x_30575) ;  /* 0x0000006000007945 */ /* 0x000fe20003800000 */
[----:B------:R-:W-:Y:S05]  /*0ea0*/  @!P6 BRA `(.L_x_30576) ;  /* 0x000000400000e947 */ /* 0x000fea0003800000 */
[----:B-----5:R-:W-:-:S05]  /*0eb0*/  HADD2.F32 R165, -RZ, R156.H1_H1 ;  /* 0x3000009cffa57230 */ /* 0x020fca0000004100 */
[----:B------:R-:W-:-:S04]  /*0ec0*/  FMUL.FTZ R170, R165, c[0x0][0x1ec] ;  /* 0x00007b00a5aa7a20 */ /* 0x000fc80000410000 */
[----:B------:R-:W-:-:S04]  /*0ed0*/  FMUL.FTZ R165, R109, R170 ;  /* 0x000000aa6da57220 */ /* 0x000fc80000410000 */
[----:B------:R-:W-:Y:S02]  /*0ee0*/  @P0 FADD.FTZ R165, R149, R165 ;  /* 0x000000a595a50221 */ /* 0x000fe40000010000 */
.L_x_30576:
[----:B------:R-:W-:Y:S05]  /*0ef0*/  BSYNC B0 ;  /* 0x0000000000007941 */ /* 0x000fea0003800000 */
.L_x_30575:
[----:B------:R-:W-:Y:S01]  /*0f00*/  BSSY B0, `(.L_x_30577) ;  /* 0x0000006000007945 */ /* 0x000fe20003800000 */
[----:B------:R-:W-:Y:S05]  /*0f10*/  @!P6 BRA `(.L_x_30578) ;  /* 0x000000400000e947 */ /* 0x000fea0003800000 */
[----:B-----5:R-:W-:-:S05]  /*0f20*/  HADD2.F32 R166, -RZ, R157.H0_H0 ;  /* 0x2000009dffa67230 */ /* 0x020fca0000004100 */
[----:B------:R-:W-:-:S04]  /*0f30*/  FMUL.FTZ R171, R166, c[0x0][0x1ec] ;  /* 0x00007b00a6ab7a20 */ /* 0x000fc80000410000 */
[----:B------:R-:W-:-:S04]  /*0f40*/  FMUL.FTZ R166, R110, R171 ;  /* 0x000000ab6ea67220 */ /* 0x000fc80000410000 */
[----:B------:R-:W-:Y:S02]  /*0f50*/  @P0 FADD.FTZ R166, R150, R166 ;  /* 0x000000a696a60221 */ /* 0x000fe40000010000 */
.L_x_30578:
[----:B------:R-:W-:Y:S05]  /*0f60*/  BSYNC B0 ;  /* 0x0000000000007941 */ /* 0x000fea0003800000 */
.L_x_30577:
[----:B------:R-:W-:Y:S01]  /*0f70*/  BSSY B0, `(.L_x_30579) ;  /* 0x0000006000007945 */ /* 0x000fe20003800000 */
[----:B------:R-:W-:Y:S05]  /*0f80*/  @!P6 BRA `(.L_x_30580) ;  /* 0x000000400000e947 */ /* 0x000fea0003800000 */
[----:B-----5:R-:W-:-:S05]  /*0f90*/  HADD2.F32 R167, -RZ, R157.H1_H1 ;  /* 0x3000009dffa77230 */ /* 0x020fca0000004100 */
[----:B------:R-:W-:-:S04]  /*0fa0*/  FMUL.FTZ R170, R167, c[0x0][0x1ec] ;  /* 0x00007b00a7aa7a20 */ /* 0x000fc80000410000 */
[----:B------:R-:W-:-:S04]  /*0fb0*/  FMUL.FTZ R167, R111, R170 ;  /* 0x000000aa6fa77220 */ /* 0x000fc80000410000 */
[----:B------:R-:W-:Y:S02]  /*0fc0*/  @P0 FADD.FTZ R167, R151, R167 ;  /* 0x000000a797a70221 */ /* 0x000fe40000010000 */
.L_x_30580:
[----:B------:R-:W-:Y:S05]  /*0fd0*/  BSYNC B0 ;  /* 0x0000000000007941 */ /* 0x000fea0003800000 */
.L_x_30579:
[----:B------:R-:W-:Y:S01]  /*0fe0*/  BSSY B0, `(.L_x_30581) ;  /* 0x0000006000007945 */ /* 0x000fe20003800000 */
[----:B------:R-:W-:Y:S05]  /*0ff0*/  @!P6 BRA `(.L_x_30582) ;  /* 0x000000400000e947 */ /* 0x000fea0003800000 */
[----:B-----5:R-:W-:-:S05]  /*1000*/  HADD2.F32 R160, -RZ, R158.H0_H0 ;  /* 0x2000009effa07230 */ /* 0x020fca0000004100 */
[----:B------:R-:W-:-:S04]  /*1010*/  FMUL.FTZ R171, R160, c[0x0][0x1ec] ;  /* 0x00007b00a0ab7a20 */ /* 0x000fc80000410000 */
[----:B------:R-:W-:-:S04]  /*1020*/  FMUL.FTZ R160, R112, R171 ;  /* 0x000000ab70a07220 */ /* 0x000fc80000410000 */
[----:B------:R-:W-:Y:S02]  /*1030*/  @P0 FADD.FTZ R160, R152, R160 ;  /* 0x000000a098a00221 */ /* 0x000fe40000010000 */
.L_x_30582:
[----:B------:R-:W-:Y:S05]  /*1040*/  BSYNC B0 ;  /* 0x0000000000007941 */ /* 0x000fea0003800000 */
.L_x_30581:
[----:B------:R-:W-:Y:S01]  /*1050*/  BSSY B0, `(.L_x_30583) ;  /* 0x0000006000007945 */ /* 0x000fe20003800000 */
[----:B------:R-:W-:Y:S05]  /*1060*/  @!P6 BRA `(.L_x_30584) ;  /* 0x000000400000e947 */ /* 0x000fea0003800000 */
[----:B-----5:R-:W-:-:S05]  /*1070*/  HADD2.F32 R161, -RZ, R158.H1_H1 ;  /* 0x3000009effa17230 */ /* 0x020fca0000004100 */
[----:B------:R-:W-:-:S04]  /*1080*/  FMUL.FTZ R170, R161, c[0x0][0x1ec] ;  /* 0x00007b00a1aa7a20 */ /* 0x000fc80000410000 */
[----:B------:R-:W-:-:S04]  /*1090*/  FMUL.FTZ R161, R113, R170 ;  /* 0x000000aa71a17220 */ /* 0x000fc80000410000 */
[----:B------:R-:W-:Y:S02]  /*10a0*/  @P0 FADD.FTZ R161, R153, R161 ;  /* 0x000000a199a10221 */ /* 0x000fe40000010000 */
.L_x_30584:
[----:B------:R-:W-:Y:S05]  /*10b0*/  BSYNC B0 ;  /* 0x0000000000007941 */ /* 0x000fea0003800000 */
.L_x_30583:
[----:B------:R-:W-:Y:S01]  /*10c0*/  BSSY B0, `(.L_x_30585) ;  /* 0x0000006000007945 */ /* 0x000fe20003800000 */
[----:B------:R-:W-:Y:S05]  /*10d0*/  @!P6 BRA `(.L_x_30586) ;  /* 0x000000400000e947 */ /* 0x000fea0003800000 */
[----:B-----5:R-:W-:-:S05]  /*10e0*/  HADD2.F32 R162, -RZ, R159.H0_H0 ;  /* 0x2000009fffa27230 */ /* 0x020fca0000004100 */
[----:B------:R-:W-:-:S04]  /*10f0*/  FMUL.FTZ R171, R162, c[0x0][0x1ec] ;  /* 0x00007b00a2ab7a20 */ /* 0x000fc80000410000 */
[----:B------:R-:W-:-:S04]  /*1100*/  FMUL.FTZ R162, R114, R171 ;  /* 0x000000ab72a27220 */ /* 0x000fc80000410000 */
[----:B------:R-:W-:Y:S02]  /*1110*/  @P0 FADD.FTZ R162, R154, R162 ;  /* 0x000000a29aa20221 */ /* 0x000fe40000010000 */
.L_x_30586:
[----:B------:R-:W-:Y:S05]  /*1120*/  BSYNC B0 ;  /* 0x0000000000007941 */ /* 0x000fea0003800000 */
.L_x_30585:
[----:B------:R-:W-:Y:S01]  /*1130*/  BSSY B0, `(.L_x_30587) ;  /* 0x0000006000007945 */ /* 0x000fe20003800000 */
[----:B------:R-:W-:Y:S05]  /*1140*/  @!P6 BRA `(.L_x_30588) ;  /* 0x000000400000e947 */ /* 0x000fea0003800000 */
[----:B-----5:R-:W-:-:S05]  /*1150*/  HADD2.F32 R163, -RZ, R159.H1_H1 ;  /* 0x3000009fffa37230 */ /* 0x020fca0000004100 */
[----:B------:R-:W-:-:S04]  /*1160*/  FMUL.FTZ R170, R163, c[0x0][0x1ec] ;  /* 0x00007b00a3aa7a20 */ /* 0x000fc80000410000 */
[----:B------:R-:W-:-:S04]  /*1170*/  FMUL.FTZ R163, R115, R170 ;  /* 0x000000aa73a37220 */ /* 0x000fc80000410000 */
[----:B------:R-:W-:Y:S02]  /*1180*/  @P0 FADD.FTZ R163, R155, R163 ;  /* 0x000000a39ba30221 */ /* 0x000fe40000010000 */
.L_x_30588:
[----:B------:R-:W-:Y:S05]  /*1190*/  BSYNC B0 ;  /* 0x0000000000007941 */ /* 0x000fea0003800000 */
.L_x_30587:
        /* <DEDUP_REMOVED lines=39> */
[----:B------:R-:W-:-:S04]  /*1410*/  FMUL.FTZ R172, R116, R179 ;  /* 0x000000b374ac7220 */ /* 0x000fc80000410000 */
[----:B------:R-:W-:Y:S02]  /*1420*/  @P0 FADD.FTZ R172, R148, R172 ;  /* 0x000000ac94ac0221 */ /* 0x000fe40000010000 */
.L_x_30590:
[----:B------:R-:W-:Y:S05]  /*1430*/  BSYNC B0 ;  /* 0x0000000000007941 */ /* 0x000fea0003800000 */
.L_x_30589:
[----:B------:R-:W-:Y:S01]  /*1440*/  BSSY B0, `(.L_x_30591) ;  /* 0x0000006000007945 */ /* 0x000fe20003800000 */
[----:B------:R-:W-:Y:S05]  /*1450*/  @!P6 BRA `(.L_x_30592) ;  /* 0x000000400000e947 */ /* 0x000fea0003800000 */
[----:B-----5:R-:W-:-:S05]  /*1460*/  HADD2.F32 R173, -RZ, R156.H1_H1 ;  /* 0x3000009cffad7230 */ /* 0x020fca0000004100 */
[----:B------:R-:W-:-:S04]  /*1470*/  FMUL.FTZ R178, R173, c[0x0][0x1ec] ;  /* 0x00007b00adb27a20 */ /* 0x000fc80000410000 */
[----:B------:R-:W-:-:S04]  /*1480*/  FMUL.FTZ R173, R117, R178 ;  /* 0x000000b275ad7220 */ /* 0x000fc80000410000 */
[----:B------:R-:W-:Y:S02]  /*1490*/  @P0 FADD.FTZ R173, R149, R173 ;  /* 0x000000ad95ad0221 */ /* 0x000fe40000010000 */
.L_x_30592:
[----:B------:R-:W-:Y:S05]  /*14a0*/  BSYNC B0 ;  /* 0x0000000000007941 */ /* 0x000fea0003800000 */
.L_x_30591:
[----:B------:R-:W-:Y:S01]  /*14b0*/  BSSY B0, `(.L_x_30593) ;  /* 0x0000006000007945 */ /* 0x000fe20003800000 */
[----:B------:R-:W-:Y:S05]  /*14c0*/  @!P6 BRA `(.L_x_30594) ;  /* 0x000000400000e947 */ /* 0x000fea0003800000 */
[----:B-----5:R-:W-:-:S05]  /*14d0*/  HADD2.F32 R174, -RZ, R157.H0_H0 ;  /* 0x2000009dffae7230 */ /* 0x020fca0000004100 */
[----:B------:R-:W-:-:S04]  /*14e0*/  FMUL.FTZ R179, R174, c[0x0][0x1ec] ;  /* 0x00007b00aeb37a20 */ /* 0x000fc80000410000 */
[----:B------:R-:W-:-:S04]  /*14f0*/  FMUL.FTZ R174, R118, R179 ;  /* 0x000000b376ae7220 */ /* 0x000fc80000410000 */
[----:B------:R-:W-:Y:S02]  /*1500*/  @P0 FADD.FTZ R174, R150, R174 ;  /* 0x000000ae96ae0221 */ /* 0x000fe40000010000 */
.L_x_30594:
[----:B------:R-:W-:Y:S05]  /*1510*/  BSYNC B0 ;  /* 0x0000000000007941 */ /* 0x000fea0003800000 */
.L_x_30593:
[----:B------:R-:W-:Y:S01]  /*1520*/  BSSY B0, `(.L_x_30595) ;  /* 0x0000006000007945 */ /* 0x000fe20003800000 */
[----:B------:R-:W-:Y:S05]  /*1530*/  @!P6 BRA `(.L_x_30596) ;  /* 0x000000400000e947 */ /* 0x000fea0003800000 */
[----:B-----5:R-:W-:-:S05]  /*1540*/  HADD2.F32 R175, -RZ, R157.H1_H1 ;  /* 0x3000009dffaf7230 */ /* 0x020fca0000004100 */
[----:B------:R-:W-:-:S04]  /*1550*/  FMUL.FTZ R178, R175, c[0x0][0x1ec] ;  /* 0x00007b00afb27a20 */ /* 0x000fc80000410000 */
[----:B------:R-:W-:-:S04]  /*1560*/  FMUL.FTZ R175, R119, R178 ;  /* 0x000000b277af7220 */ /* 0x000fc80000410000 */
[----:B------:R-:W-:Y:S02]  /*1570*/  @P0 FADD.FTZ R175, R151, R175 ;  /* 0x000000af97af0221 */ /* 0x000fe40000010000 */
.L_x_30596:
[----:B------:R-:W-:Y:S05]  /*1580*/  BSYNC B0 ;  /* 0x0000000000007941 */ /* 0x000fea0003800000 */
.L_x_30595:
[----:B------:R-:W-:Y:S01]  /*1590*/  BSSY B0, `(.L_x_30597) ;  /* 0x0000006000007945 */ /* 0x000fe20003800000 */
[----:B------:R-:W-:Y:S05]  /*15a0*/  @!P6 BRA `(.L_x_30598) ;  /* 0x000000400000e947 */ /* 0x000fea0003800000 */
[----:B-----5:R-:W-:-:S05]  /*15b0*/  HADD2.F32 R168, -RZ, R158.H0_H0 ;  /* 0x2000009effa87230 */ /* 0x020fca0000004100 */
[----:B------:R-:W-:-:S04]  /*15c0*/  FMUL.FTZ R179, R168, c[0x0][0x1ec] ;  /* 0x00007b00a8b37a20 */ /* 0x000fc80000410000 */
[----:B------:R-:W-:-:S04]  /*15d0*/  FMUL.FTZ R168, R120, R179 ;  /* 0x000000b378a87220 */ /* 0x000fc80000410000 */
[----:B------:R-:W-:Y:S02]  /*15e0*/  @P0 FADD.FTZ R168, R152, R168 ;  /* 0x000000a898a80221 */ /* 0x000fe40000010000 */
.L_x_30598:
[----:B------:R-:W-:Y:S05]  /*15f0*/  BSYNC B0 ;  /* 0x0000000000007941 */ /* 0x000fea0003800000 */
.L_x_30597:
[----:B------:R-:W-:Y:S01]  /*1600*/  BSSY B0, `(.L_x_30599) ;  /* 0x0000006000007945 */ /* 0x000fe20003800000 */
[----:B------:R-:W-:Y:S05]  /*1610*/  @!P6 BRA `(.L_x_30600) ;  /* 0x000000400000e947 */ /* 0x000fea0003800000 */
[----:B-----5:R-:W-:-:S05]  /*1620*/  HADD2.F32 R169, -RZ, R158.H1_H1 ;  /* 0x3000009effa97230 */ /* 0x020fca0000004100 */
[----:B------:R-:W-:-:S04]  /*1630*/  FMUL.FTZ R178, R169, c[0x0][0x1ec] ;  /* 0x00007b00a9b27a20 */ /* 0x000fc80000410000 */
[----:B------:R-:W-:-:S04]  /*1640*/  FMUL.FTZ R169, R121, R178 ;  /* 0x000000b279a97220 */ /* 0x000fc80000410000 */
[----:B------:R-:W-:Y:S02]  /*1650*/  @P0 FADD.FTZ R169, R153, R169 ;  /* 0x000000a999a90221 */ /* 0x000fe40000010000 */
.L_x_30600:
[----:B------:R-:W-:Y:S05]  /*1660*/  BSYNC B0 ;  /* 0x0000000000007941 */ /* 0x000fea0003800000 */
.L_x_30599:
[----:B------:R-:W-:Y:S01]  /*1670*/  BSSY B0, `(.L_x_30601) ;  /* 0x0000006000007945 */ /* 0x000fe20003800000 */
[----:B------:R-:W-:Y:S05]  /*1680*/  @!P6 BRA `(.L_x_30602) ;  /* 0x000000400000e947 */ /* 0x000fea0003800000 */
[----:B-----5:R-:W-:-:S05]  /*1690*/  HADD2.F32 R170, -RZ, R159.H0_H0 ;  /* 0x2000009fffaa7230 */ /* 0x020fca0000004100 */
[----:B------:R-:W-:-:S04]  /*16a0*/  FMUL.FTZ R179, R170, c[0x0][0x1ec] ;  /* 0x00007b00aab37a20 */ /* 0x000fc80000410000 */
[----:B------:R-:W-:-:S04]  /*16b0*/  FMUL.FTZ R170, R122, R179 ;  /* 0x000000b37aaa7220 */ /* 0x000fc80000410000 */
[----:B------:R-:W-:Y:S02]  /*16c0*/  @P0 FADD.FTZ R170, R154, R170 ;  /* 0x000000aa9aaa0221 */ /* 0x000fe40000010000 */
.L_x_30602:
[----:B------:R-:W-:Y:S05]  /*16d0*/  BSYNC B0 ;  /* 0x0000000000007941 */ /* 0x000fea0003800000 */
.L_x_30601:
[----:B------:R-:W-:Y:S01]  /*16e0*/  BSSY B0, `(.L_x_30603) ;  /* 0x0000006000007945 */ /* 0x000fe20003800000 */
[----:B------:R-:W-:Y:S05]  /*16f0*/  @!P6 BRA `(.L_x_30604) ;  /* 0x000000400000e947 */ /* 0x000fea0003800000 */
[----:B-----5:R-:W-:-:S05]  /*1700*/  HADD2.F32 R171, -RZ, R159.H1_H1 ;  /* 0x3000009fffab7230 */ /* 0x020fca0000004100 */
[----:B------:R-:W-:-:S04]  /*1710*/  FMUL.FTZ R178, R171, c[0x0][0x1ec] ;  /* 0x00007b00abb27a20 */ /* 0x000fc80000410000 */
[----:B------:R-:W-:-:S04]  /*1720*/  FMUL.FTZ R171, R123, R178 ;  /* 0x000000b27bab7220 */ /* 0x000fc80000410000 */
[----:B------:R-:W-:Y:S02]  /*1730*/  @P0 FADD.FTZ R171, R155, R171 ;  /* 0x000000ab9bab0221 */ /* 0x000fe40000010000 */
.L_x_30604:
[----:B------:R-:W-:Y:S05]  /*1740*/  BSYNC B0 ;  /* 0x0000000000007941 */ /* 0x000fea0003800000 */
.L_x_30603:
        /* <DEDUP_REMOVED lines=41> */
.L_x_30606:
[----:B------:R-:W-:Y:S05]  /*19e0*/  BSYNC B0 ;  /* 0x0000000000007941 */ /* 0x000fea0003800000 */
.L_x_30605:
[----:B------:R-:W-:Y:S01]  /*19f0*/  BSSY B0, `(.L_x_30607) ;  /* 0x0000006000007945 */ /* 0x000fe20003800000 */
[----:B------:R-:W-:Y:S05]  /*1a00*/  @!P6 BRA `(.L_x_30608) ;  /* 0x000000400000e947 */ /* 0x000fea0003800000 */
[----:B-----5:R-:W-:-:S05]  /*1a10*/  HADD2.F32 R181, -RZ, R156.H1_H1 ;  /* 0x3000009cffb57230 */ /* 0x020fca0000004100 */
[----:B------:R-:W-:-:S04]  /*1a20*/  FMUL.FTZ R186, R181, c[0x0][0x1ec] ;  /* 0x00007b00b5ba7a20 */ /* 0x000fc80000410000 */
[----:B------:R-:W-:-:S04]  /*1a30*/  FMUL.FTZ R181, R125, R186 ;  /* 0x000000ba7db57220 */ /* 0x000fc80000410000 */
[----:B------:R-:W-:Y:S02]  /*1a40*/  @P0 FADD.FTZ R181, R149, R181 ;  /* 0x000000b595b50221 */ /* 0x000fe40000010000 */
.L_x_30608:
[----:B------:R-:W-:Y:S05]  /*1a50*/  BSYNC B0 ;  /* 0x0000000000007941 */ /* 0x000fea0003800000 */
.L_x_30607:
[----:B------:R-:W-:Y:S01]  /*1a60*/  BSSY B0, `(.L_x_30609) ;  /* 0x0000006000007945 */ /* 0x000fe20003800000 */
[----:B------:R-:W-:Y:S05]  /*1a70*/  @!P6 BRA `(.L_x_30610) ;  /* 0x000000400000e947 */ /* 0x000fea0003800000 */
[----:B-----5:R-:W-:-:S05]  /*1a80*/  HADD2.F32 R182, -RZ, R157.H0_H0 ;  /* 0x2000009dffb67230 */ /* 0x020fca0000004100 */
[----:B------:R-:W-:-:S04]  /*1a90*/  FMUL.FTZ R187, R182, c[0x0][0x1ec] ;  /* 0x00007b00b6bb7a20 */ /* 0x000fc80000410000 */
[----:B------:R-:W-:-:S04]  /*1aa0*/  FMUL.FTZ R182, R126, R187 ;  /* 0x000000bb7eb67220 */ /* 0x000fc80000410000 */
[----:B------:R-:W-:Y:S02]  /*1ab0*/  @P0 FADD.FTZ R182, R150, R182 ;  /* 0x000000b696b60221 */ /* 0x000fe40000010000 */
.L_x_30610:
[----:B------:R-:W-:Y:S05]  /*1ac0*/  BSYNC B0 ;  /* 0x0000000000007941 */ /* 0x000fea0003800000 */
.L_x_30609:
[----:B------:R-:W-:Y:S01]  /*1ad0*/  BSSY B0, `(.L_x_30611) ;  /* 0x0000006000007945 */ /* 0x000fe20003800000 */
[----:B------:R-:W-:Y:S05]  /*1ae0*/  @!P6 BRA `(.L_x_30612) ;  /* 0x000000400000e947 */ /* 0x000fea0003800000 */
[----:B-----5:R-:W-:-:S05]  /*1af0*/  HADD2.F32 R183, -RZ, R157.H1_H1 ;  /* 0x3000009dffb77230 */ /* 0x020fca0000004100 */
[----:B------:R-:W-:-:S04]  /*1b00*/  FMUL.FTZ R186, R183, c[0x0][0x1ec] ;  /* 0x00007b00b7ba7a20 */ /* 0x000fc80000410000 */
[----:B------:R-:W-:-:S04]  /*1b10*/  FMUL.FTZ R183, R127, R186 ;  /* 0x000000ba7fb77220 */ /* 0x000fc80000410000 */
[----:B------:R-:W-:Y:S02]  /*1b20*/  @P0 FADD.FTZ R183, R151, R183 ;  /* 0x000000b797b70221 */ /* 0x000fe40000010000 */
.L_x_30612:
[----:B------:R-:W-:Y:S05]  /*1b30*/  BSYNC B0 ;  /* 0x0000000000007941 */ /* 0x000fea0003800000 */
.L_x_30611:
[----:B------:R-:W-:Y:S01]  /*1b40*/  BSSY B0, `(.L_x_30613) ;  /* 0x0000006000007945 */ /* 0x000fe20003800000 */
[----:B------:R-:W-:Y:S05]  /*1b50*/  @!P6 BRA `(.L_x_30614) ;  /* 0x000000400000e947 */ /* 0x000fea0003800000 */
[----:B-----5:R-:W-:-:S05]  /*1b60*/  HADD2.F32 R176, -RZ, R158.H0_H0 ;  /* 0x2000009effb07230 */ /* 0x020fca0000004100 */
[----:B------:R-:W-:-:S04]  /*1b70*/  FMUL.FTZ R187, R176, c[0x0][0x1ec] ;  /* 0x00007b00b0bb7a20 */ /* 0x000fc80000410000 */
[----:B------:R-:W-:-:S04]  /*1b80*/  FMUL.FTZ R176, R128, R187 ;  /* 0x000000bb80b07220 */ /* 0x000fc80000410000 */
[----:B------:R-:W-:Y:S02]  /*1b90*/  @P0 FADD.FTZ R176, R152, R176 ;  /* 0x000000b098b00221 */ /* 0x000fe40000010000 */
.L_x_30614:
[----:B------:R-:W-:Y:S05]  /*1ba0*/  BSYNC B0 ;  /* 0x0000000000007941 */ /* 0x000fea0003800000 */
.L_x_30613:
[----:B------:R-:W-:Y:S01]  /*1bb0*/  BSSY B0, `(.L_x_30615) ;  /* 0x0000006000007945 */ /* 0x000fe20003800000 */
[----:B------:R-:W-:Y:S05]  /*1bc0*/  @!P6 BRA `(.L_x_30616) ;  /* 0x000000400000e947 */ /* 0x000fea0003800000 */
[----:B-----5:R-:W-:-:S05]  /*1bd0*/  HADD2.F32 R177, -RZ, R158.H1_H1 ;  /* 0x3000009effb17230 */ /* 0x020fca0000004100 */
[----:B------:R-:W-:-:S04]  /*1be0*/  FMUL.FTZ R186, R177, c[0x0][0x1ec] ;  /* 0x00007b00b1ba7a20 */ /* 0x000fc80000410000 */
[----:B------:R-:W-:-:S04]  /*1bf0*/  FMUL.FTZ R177, R129, R186 ;  /* 0x000000ba81b17220 */ /* 0x000fc80000410000 */
[----:B------:R-:W-:Y:S02]  /*1c00*/  @P0 FADD.FTZ R177, R153, R177 ;  /* 0x000000b199b10221 */ /* 0x000fe40000010000 */
.L_x_30616:
[----:B------:R-:W-:Y:S05]  /*1c10*/  BSYNC B0 ;  /* 0x0000000000007941 */ /* 0x000fea0003800000 */
.L_x_30615:
[----:B------:R-:W-:Y:S01]  /*1c20*/  BSSY B0, `(.L_x_30617) ;  /* 0x0000006000007945 */ /* 0x000fe20003800000 */
[----:B------:R-:W-:Y:S05]  /*1c30*/  @!P6 BRA `(.L_x_30618) ;  /* 0x000000400000e947 */ /* 0x000fea0003800000 */
[----:B-----5:R-:W-:-:S05]  /*1c40*/  HADD2.F32 R178, -RZ, R159.H0_H0 ;  /* 0x2000009fffb27230 */ /* 0x020fca0000004100 */
[----:B------:R-:W-:-:S04]  /*1c50*/  FMUL.FTZ R187, R178, c[0x0][0x1ec] ;  /* 0x00007b00b2bb7a20 */ /* 0x000fc80000410000 */
[----:B------:R-:W-:-:S04]  /*1c60*/  FMUL.FTZ R178, R130, R187 ;  /* 0x000000bb82b27220 */ /* 0x000fc80000410000 */
[----:B------:R-:W-:Y:S02]  /*1c70*/  @P0 FADD.FTZ R178, R154, R178 ;  /* 0x000000b29ab20221 */ /* 0x000fe40000010000 */
.L_x_30618:
[----:B------:R-:W-:Y:S05]  /*1c80*/  BSYNC B0 ;  /* 0x0000000000007941 */ /* 0x000fea0003800000 */
.L_x_30617:
[----:B------:R-:W-:Y:S01]  /*1c90*/  BSSY B0, `(.L_x_30619) ;  /* 0x0000006000007945 */ /* 0x000fe20003800000 */
[----:B------:R-:W-:Y:S05]  /*1ca0*/  @!P6 BRA `(.L_x_30620) ;  /* 0x000000400000e947 */ /* 0x000fea0003800000 */
[----:B-----5:R-:W-:-:S05]  /*1cb0*/  HADD2.F32 R179, -RZ, R159.H1_H1 ;  /* 0x3000009fffb37230 */ /* 0x020fca0000004100 */
[----:B------:R-:W-:-:S04]  /*1cc0*/  FMUL.FTZ R186, R179, c[0x0][0x1ec] ;  /* 0x00007b00b3ba7a20 */ /* 0x000fc80000410000 */
[----:B------:R-:W-:-:S04]  /*1cd0*/  FMUL.FTZ R179, R131, R186 ;  /* 0x000000ba83b37220 */ /* 0x000fc80000410000 */
[----:B------:R-:W-:Y:S02]  /*1ce0*/  @P0 FADD.FTZ R179, R155, R179 ;  /* 0x000000b39bb30221 */ /* 0x000fe40000010000 */
.L_x_30620:
[----:B------:R-:W-:Y:S05]  /*1cf0*/  BSYNC B0 ;  /* 0x0000000000007941 */ /* 0x000fea0003800000 */
.L_x_30619:
        /* <DEDUP_REMOVED lines=41> */
.L_x_30622:
[----:B------:R-:W-:Y:S05]  /*1f90*/  BSYNC B0 ;  /* 0x0000000000007941 */ /* 0x000fea0003800000 */
.L_x_30621:
[----:B------:R-:W-:Y:S01]  /*1fa0*/  BSSY B0, `(.L_x_30623) ;  /* 0x0000006000007945 */ /* 0x000fe20003800000 */
[----:B------:R-:W-:Y:S05]  /*1fb0*/  @!P6 BRA `(.L_x_30624) ;  /* 0x000000400000e947 */ /* 0x000fea0003800000 */
[----:B-----5:R-:W-:-:S05]  /*1fc0*/  HADD2.F32 R189, -RZ, R156.H1_H1 ;  /* 0x3000009cffbd7230 */ /* 0x020fca0000004100 */
[----:B------:R-:W-:-:S04]  /*1fd0*/  FMUL.FTZ R202, R189, c[0x0][0x1ec] ;  /* 0x00007b00bdca7a20 */ /* 0x000fc80000410000 */
[----:B------:R-:W-:-:S04]  /*1fe0*/  FMUL.FTZ R189, R133, R202 ;  /* 0x000000ca85bd7220 */ /* 0x000fc80000410000 */
[----:B------:R-:W-:Y:S02]  /*1ff0*/  @P0 FADD.FTZ R189, R149, R189 ;  /* 0x000000bd95bd0221 */ /* 0x000fe40000010000 */
.L_x_30624:
[----:B------:R-:W-:Y:S05]  /*2000*/  BSYNC B0 ;  /* 0x0000000000007941 */ /* 0x000fea0003800000 */
.L_x_30623:
[----:B------:R-:W-:Y:S01]  /*2010*/  BSSY B0, `(.L_x_30625) ;  /* 0x0000006000007945 */ /* 0x000fe20003800000 */
[----:B------:R-:W-:Y:S05]  /*2020*/  @!P6 BRA `(.L_x_30626) ;  /* 0x000000400000e947 */ /* 0x000fea0003800000 */
[----:B-----5:R-:W-:-:S05]  /*2030*/  HADD2.F32 R190, -RZ, R157.H0_H0 ;  /* 0x2000009dffbe7230 */ /* 0x020fca0000004100 */
[----:B------:R-:W-:-:S04]  /*2040*/  FMUL.FTZ R197, R190, c[0x0][0x1ec] ;  /* 0x00007b00bec57a20 */ /* 0x000fc80000410000 */
[----:B------:R-:W-:-:S04]  /*2050*/  FMUL.FTZ R190, R134, R197 ;  /* 0x000000c586be7220 */ /* 0x000fc80000410000 */
[----:B------:R-:W-:Y:S02]  /*2060*/  @P0 FADD.FTZ R190, R150, R190 ;  /* 0x000000be96be0221 */ /* 0x000fe40000010000 */
.L_x_30626:
[----:B------:R-:W-:Y:S05]  /*2070*/  BSYNC B0 ;  /* 0x0000000000007941 */ /* 0x000fea0003800000 */
.L_x_30625:
[----:B------:R-:W-:Y:S01]  /*2080*/  BSSY B0, `(.L_x_30627) ;  /* 0x0000006000007945 */ /* 0x000fe20003800000 */
[----:B------:R-:W-:Y:S05]  /*2090*/  @!P6 BRA `(.L_x_30628) ;  /* 0x000000400000e947 */ /* 0x000fea0003800000 */
[----:B-----5:R-:W-:-:S05]  /*20a0*/  HADD2.F32 R191, -RZ, R157.H1_H1 ;  /* 0x3000009dffbf7230 */ /* 0x020fca0000004100 */
[----:B------:R-:W-:-:S04]  /*20b0*/  FMUL.FTZ R202, R191, c[0x0][0x1ec] ;  /* 0x00007b00bfca7a20 */ /* 0x000fc80000410000 */
[----:B------:R-:W-:-:S04]  /*20c0*/  FMUL.FTZ R191, R135, R202 ;  /* 0x000000ca87bf7220 */ /* 0x000fc80000410000 */
[----:B------:R-:W-:Y:S02]  /*20d0*/  @P0 FADD.FTZ R191, R151, R191 ;  /* 0x000000bf97bf0221 */ /* 0x000fe40000010000 */
.L_x_30628:
[----:B------:R-:W-:Y:S05]  /*20e0*/  BSYNC B0 ;  /* 0x0000000000007941 */ /* 0x000fea0003800000 */
.L_x_30627:
[----:B------:R-:W-:Y:S01]  /*20f0*/  BSSY B0, `(.L_x_30629) ;  /* 0x0000006000007945 */ /* 0x000fe20003800000 */
[----:B------:R-:W-:Y:S05]  /*2100*/  @!P6 BRA `(.L_x_30630) ;  /* 0x000000400000e947 */ /* 0x000fea0003800000 */
[----:B-----5:R-:W-:-:S05]  /*2110*/  HADD2.F32 R184, -RZ, R158.H0_H0 ;  /* 0x2000009effb87230 */ /* 0x020fca0000004100 */
[----:B------:R-:W-:-:S04]  /*2120*/  FMUL.FTZ R197, R184, c[0x0][0x1ec] ;  /* 0x00007b00b8c57a20 */ /* 0x000fc80000410000 */
[----:B------:R-:W-:-:S04]  /*2130*/  FMUL.FTZ R184, R136, R197 ;  /* 0x000000c588b87220 */ /* 0x000fc80000410000 */
[----:B------:R-:W-:Y:S02]  /*2140*/  @P0 FADD.FTZ R184, R152, R184 ;  /* 0x000000b898b80221 */ /* 0x000fe40000010000 */
.L_x_30630:
[----:B------:R-:W-:Y:S05]  /*2150*/  BSYNC B0 ;  /* 0x0000000000007941 */ /* 0x000fea0003800000 */
.L_x_30629:
[----:B------:R-:W-:Y:S01]  /*2160*/  BSSY B0, `(.L_x_30631) ;  /* 0x0000006000007945 */ /* 0x000fe20003800000 */
[----:B------:R-:W-:Y:S05]  /*2170*/  @!P6 BRA `(.L_x_30632) ;  /* 0x000000400000e947 */ /* 0x000fea0003800000 */
[----:B-----5:R-:W-:-:S05]  /*2180*/  HADD2.F32 R185, -RZ, R158.H1_H1 ;  /* 0x3000009effb97230 */ /* 0x020fca0000004100 */
[----:B------:R-:W-:-:S04]  /*2190*/  FMUL.FTZ R202, R185, c[0x0][0x1ec] ;  /* 0x00007b00b9ca7a20 */ /* 0x000fc80000410000 */
[----:B------:R-:W-:-:S04]  /*21a0*/  FMUL.FTZ R185, R137, R202 ;  /* 0x000000ca89b97220 */ /* 0x000fc80000410000 */
[----:B------:R-:W-:Y:S02]  /*21b0*/  @P0 FADD.FTZ R185, R153, R185 ;  /* 0x000000b999b90221 */ /* 0x000fe40000010000 */
.L_x_30632:
[----:B------:R-:W-:Y:S05]  /*21c0*/  BSYNC B0 ;  /* 0x0000000000007941 */ /* 0x000fea0003800000 */
.L_x_30631:
[----:B------:R-:W-:Y:S01]  /*21d0*/  BSSY B0, `(.L_x_30633) ;  /* 0x0000006000007945 */ /* 0x000fe20003800000 */
[----:B------:R-:W-:Y:S05]  /*21e0*/  @!P6 BRA `(.L_x_30634) ;  /* 0x000000400000e947 */ /* 0x000fea0003800000 */
[----:B-----5:R-:W-:-:S05]  /*21f0*/  HADD2.F32 R186, -RZ, R159.H0_H0 ;  /* 0x2000009fffba7230 */ /* 0x020fca0000004100 */
[----:B------:R-:W-:-:S04]  /*2200*/  FMUL.FTZ R197, R186, c[0x0][0x1ec] ;  /* 0x00007b00bac57a20 */ /* 0x000fc80000410000 */
[----:B------:R-:W-:-:S04]  /*2210*/  FMUL.FTZ R186, R138, R197 ;  /* 0x000000c58aba7220 */ /* 0x000fc80000410000 */
[----:B------:R-:W-:Y:S02]  /*2220*/  @P0 FADD.FTZ R186, R154, R186 ;  /* 0x000000ba9aba0221 */ /* 0x000fe40000010000 */
.L_x_30634:
[----:B------:R-:W-:Y:S05]  /*2230*/  BSYNC B0 ;  /* 0x0000000000007941 */ /* 0x000fea0003800000 */
.L_x_30633:
[----:B------:R-:W-:Y:S01]  /*2240*/  BSSY B0, `(.L_x_30635) ;  /* 0x0000006000007945 */ /* 0x000fe20003800000 */
[----:B------:R-:W-:Y:S05]  /*2250*/  @!P6 BRA `(.L_x_30636) ;  /* 0x000000400000e947 */ /* 0x000fea0003800000 */
[----:B-----5:R-:W-:-:S05]  /*2260*/  HADD2.F32 R187, -RZ, R159.H1_H1 ;  /* 0x3000009fffbb7230 */ /* 0x020fca0000004100 */
[----:B------:R-:W-:-:S04]  /*2270*/  FMUL.FTZ R202, R187, c[0x0][0x1ec] ;  /* 0x00007b00bbca7a20 */ /* 0x000fc80000410000 */
[----:B------:R-:W-:-:S04]  /*2280*/  FMUL.FTZ R187, R139, R202 ;  /* 0x000000ca8bbb7220 */ /* 0x000fc80000410000 */
[----:B------:R-:W-:Y:S02]  /*2290*/  @P0 FADD.FTZ R187, R155, R187 ;  /* 0x000000bb9bbb0221 */ /* 0x000fe40000010000 */
.L_x_30636:
[----:B------:R-:W-:Y:S05]  /*22a0*/  BSYNC B0 ;  /* 0x0000000000007941 */ /* 0x000fea0003800000 */
.L_x_30635:
        /* <DEDUP_REMOVED lines=34> */
[----:B-----5:R-:W-:-:S05]  /*24d0*/  HADD2.F32 R200, -RZ, R156.H0_H0 ;  /* 0x2000009cffc87230 */ /* 0x020fca0000004100 */
[----:B------:R-:W-:-:S04]  /*24e0*/  FMUL.FTZ R209, R200, c[0x0][0x1ec] ;  /* 0x00007b00c8d17a20 */ /* 0x000fc80000410000 */
[----:B------:R-:W-:-:S04]  /*24f0*/  FMUL.FTZ R200, R140, R209 ;  /* 0x000000d18cc87220 */ /* 0x000fc80000410000 */
[----:B------:R-:W-:Y:S02]  /*2500*/  @P0 FADD.FTZ R200, R148, R200 ;  /* 0x000000c894c80221 */ /* 0x000fe40000010000 */
.L_x_30638:
[----:B------:R-:W-:Y:S05]  /*2510*/  BSYNC B0 ;  /* 0x0000000000007941 */ /* 0x000fea0003800000 */
.L_x_30637:
[----:B------:R-:W-:Y:S01]  /*2520*/  BSSY B0, `(.L_x_30639) ;  /* 0x0000006000007945 */ /* 0x000fe20003800000 */
[----:B------:R-:W-:Y:S05]  /*2530*/  @!P6 BRA `(.L_x_30640) ;  /* 0x000000400000e947 */ /* 0x000fea0003800000 */
[----:B-----5:R-:W-:-:S05]  /*2540*/  HADD2.F32 R201, -RZ, R156.H1_H1 ;  /* 0x3000009cffc97230 */ /* 0x020fca0000004100 */
[----:B------:R-:W-:-:S04]  /*2550*/  FMUL.FTZ R212, R201, c[0x0][0x1ec] ;  /* 0x00007b00c9d47a20 */ /* 0x000fc80000410000 */
[----:B------:R-:W-:-:S04]  /*2560*/  FMUL.FTZ R201, R141, R212 ;  /* 0x000000d48dc97220 */ /* 0x000fc80000410000 */
[----:B------:R-:W-:Y:S02]  /*2570*/  @P0 FADD.FTZ R201, R149, R201 ;  /* 0x000000c995c90221 */ /* 0x000fe40000010000 */
.L_x_30640:
[----:B------:R-:W-:Y:S05]  /*2580*/  BSYNC B0 ;  /* 0x0000000000007941 */ /* 0x000fea0003800000 */
.L_x_30639:
[----:B------:R-:W-:Y:S01]  /*2590*/  BSSY B0, `(.L_x_30641) ;  /* 0x0000006000007945 */ /* 0x000fe20003800000 */
[----:B------:R-:W-:Y:S05]  /*25a0*/  @!P6 BRA `(.L_x_30642) ;  /* 0x000000400000e947 */ /* 0x000fea0003800000 */
[----:B-----5:R-:W-:-:S05]  /*25b0*/  HADD2.F32 R202, -RZ, R157.H0_H0 ;  /* 0x2000009dffca7230 */ /* 0x020fca0000004100 */
[----:B------:R-:W-:-:S04]  /*25c0*/  FMUL.FTZ R209, R202, c[0x0][0x1ec] ;  /* 0x00007b00cad17a20 */ /* 0x000fc80000410000 */
[----:B------:R-:W-:-:S04]  /*25d0*/  FMUL.FTZ R202, R142, R209 ;  /* 0x000000d18eca7220 */ /* 0x000fc80000410000 */
[----:B------:R-:W-:Y:S02]  /*25e0*/  @P0 FADD.FTZ R202, R150, R202 ;  /* 0x000000ca96ca0221 */ /* 0x000fe40000010000 */
.L_x_30642:
[----:B------:R-:W-:Y:S05]  /*25f0*/  BSYNC B0 ;  /* 0x0000000000007941 */ /* 0x000fea0003800000 */
.L_x_30641:
[----:B------:R-:W-:Y:S01]  /*2600*/  BSSY B0, `(.L_x_30643) ;  /* 0x0000006000007945 */ /* 0x000fe20003800000 */
[----:B------:R-:W-:Y:S05]  /*2610*/  @!P6 BRA `(.L_x_30644) ;  /* 0x000000400000e947 */ /* 0x000fea0003800000 */
[----:B-----5:R-:W-:-:S05]  /*2620*/  HADD2.F32 R203, -RZ, R157.H1_H1 ;  /* 0x3000009dffcb7230 */ /* 0x020fca0000004100 */
[----:B------:R-:W-:-:S04]  /*2630*/  FMUL.FTZ R212, R203, c[0x0][0x1ec] ;  /* 0x00007b00cbd47a20 */ /* 0x000fc80000410000 */
[----:B------:R-:W-:-:S04]  /*2640*/  FMUL.FTZ R203, R143, R212 ;  /* 0x000000d48fcb7220 */ /* 0x000fc80000410000 */
[----:B------:R-:W-:Y:S02]  /*2650*/  @P0 FADD.FTZ R203, R151, R203 ;  /* 0x000000cb97cb0221 */ /* 0x000fe40000010000 */
.L_x_30644:
[----:B------:R-:W-:Y:S05]  /*2660*/  BSYNC B0 ;  /* 0x0000000000007941 */ /* 0x000fea0003800000 */
.L_x_30643:
[----:B------:R-:W-:Y:S01]  /*2670*/  BSSY B0, `(.L_x_30645) ;  /* 0x0000006000007945 */ /* 0x000fe20003800000 */
[----:B------:R-:W-:Y:S05]  /*2680*/  @!P6 BRA `(.L_x_30646) ;  /* 0x000000400000e947 */ /* 0x000fea0003800000 */
[----:B-----5:R-:W-:-:S05]  /*2690*/  HADD2.F32 R196, -RZ, R158.H0_H0 ;  /* 0x2000009effc47230 */ /* 0x020fca0000004100 */
[----:B------:R-:W-:-:S04]  /*26a0*/  FMUL.FTZ R209, R196, c[0x0][0x1ec] ;  /* 0x00007b00c4d17a20 */ /* 0x000fc80000410000 */
[----:B------:R-:W-:-:S04]  /*26b0*/  FMUL.FTZ R196, R144, R209 ;  /* 0x000000d190c47220 */ /* 0x000fc80000410000 */
[----:B------:R-:W-:Y:S02]  /*26c0*/  @P0 FADD.FTZ R196, R152, R196 ;  /* 0x000000c498c40221 */ /* 0x000fe40000010000 */
.L_x_30646:
[----:B------:R-:W-:Y:S05]  /*26d0*/  BSYNC B0 ;  /* 0x0000000000007941 */ /* 0x000fea0003800000 */
.L_x_30645:
[----:B------:R-:W-:Y:S01]  /*26e0*/  BSSY B0, `(.L_x_30647) ;  /* 0x0000006000007945 */ /* 0x000fe20003800000 */
[----:B------:R-:W-:Y:S05]  /*26f0*/  @!P6 BRA `(.L_x_30648) ;  /* 0x000000400000e947 */ /* 0x000fea0003800000 */
[----:B-----5:R-:W-:-:S05]  /*2700*/  HADD2.F32 R197, -RZ, R158.H1_H1 ;  /* 0x3000009effc57230 */ /* 0x020fca0000004100 */
[----:B------:R-:W-:-:S04]  /*2710*/  FMUL.FTZ R212, R197, c[0x0][0x1ec] ;  /* 0x00007b00c5d47a20 */ /* 0x000fc80000410000 */
[----:B------:R-:W-:-:S04]  /*2720*/  FMUL.FTZ R197, R145, R212 ;  /* 0x000000d491c57220 */ /* 0x000fc80000410000 */
[----:B------:R-:W-:Y:S02]  /*2730*/  @P0 FADD.FTZ R197, R153, R197 ;  /* 0x000000c599c50221 */ /* 0x000fe40000010000 */
.L_x_30648:
[----:B------:R-:W-:Y:S05]  /*2740*/  BSYNC B0 ;  /* 0x0000000000007941 */ /* 0x000fea0003800000 */
.L_x_30647:
[----:B------:R-:W-:Y:S01]  /*2750*/  BSSY B0, `(.L_x_30649) ;  /* 0x0000006000007945 */ /* 0x000fe20003800000 */
[----:B------:R-:W-:Y:S05]  /*2760*/  @!P6 BRA `(.L_x_30650) ;  /* 0x000000400000e947 */ /* 0x000fea0003800000 */
[----:B-----5:R-:W-:-:S05]  /*2770*/  HADD2.F32 R198, -RZ, R159.H0_H0 ;  /* 0x2000009fffc67230 */ /* 0x020fca0000004100 */
[----:B------:R-:W-:-:S04]  /*2780*/  FMUL.FTZ R209, R198, c[0x0][0x1ec] ;  /* 0x00007b00c6d17a20 */ /* 0x000fc80000410000 */
[----:B------:R-:W-:-:S04]  /*2790*/  FMUL.FTZ R198, R146, R209 ;  /* 0x000000d192c67220 */ /* 0x000fc80000410000 */
[----:B------:R-:W-:Y:S02]  /*27a0*/  @P0 FADD.FTZ R198, R154, R198 ;  /* 0x000000c69ac60221 */ /* 0x000fe40000010000 */
.L_x_30650:
[----:B------:R-:W-:Y:S05]  /*27b0*/  BSYNC B0 ;  /* 0x0000000000007941 */ /* 0x000fea0003800000 */
.L_x_30649:
[----:B------:R-:W-:Y:S01]  /*27c0*/  BSSY B0, `(.L_x_30651) ;  /* 0x0000006000007945 */ /* 0x000fe20003800000 */
[----:B------:R-:W-:Y:S05]  /*27d0*/  @!P6 BRA `(.L_x_30652) ;  /* 0x000000400000e947 */ /* 0x000fea0003800000 */
[----:B-----5:R-:W-:-:S05]  /*27e0*/  HADD2.F32 R199, -RZ, R159.H1_H1 ;  /* 0x3000009fffc77230 */ /* 0x020fca0000004100 */
[----:B------:R-:W-:-:S04]  /*27f0*/  FMUL.FTZ R212, R199, c[0x0][0x1ec] ;  /* 0x00007b00c7d47a20 */ /* 0x000fc80000410000 */
[----:B------:R-:W-:-:S04]  /*2800*/  FMUL.FTZ R199, R147, R212 ;  /* 0x000000d493c77220 */ /* 0x000fc80000410000 */
[----:B------:R-:W-:Y:S02]  /*2810*/  @P0 FADD.FTZ R199, R155, R199 ;  /* 0x000000c79bc70221 */ /* 0x000fe40000010000 */
.L_x_30652:
[----:B------:R-:W-:Y:S05]  /*2820*/  BSYNC B0 ;  /* 0x0000000000007941 */ /* 0x000fea0003800000 */
.L_x_30651:
        /* <DEDUP_REMOVED lines=55> */
.L_x_30659:
        /* <DEDUP_REMOVED lines=116> */
.L_x_30660:
        /* <DEDUP_REMOVED lines=44> */
[----:B------:R-:W-:Y:S01]  /*35a0*/  F2FP.PACK_AB R161, R173, R172 ;  /* 0x000000acada1723e */ /* 0x000fe200000000ff */
        /* <DEDUP_REMOVED lines=18> */
[----:B------:R-:W-:Y:S01]  /*36d0*/  F2FP.PACK_AB R163, R228, R163 ;  /* 0x000000a3e4a3723e */ /* 0x000fe200000000ff */
[----:B------:R-:W-:Y:S01]  /*36e0*/  FADD.FTZ R252, -R209, R184 ;  /* 0x000000b8d1fc7221 */ /* 0x000fe20000010100 */
[----:B------:R-:W-:Y:S01]  /*36f0*/  F2FP.PACK_AB R162, R175, R162 ;  /* 0x000000a2afa2723e */ /* 0x000fe200000000ff */
[----:B------:R-:W-:Y:S01]  /*3700*/  FADD.FTZ R234, -R209, R168 ;  /* 0x000000a8d1ea7221 */ /* 0x000fe20000010100 */
[----:B------:R-:W-:Y:S01]  /*3710*/  F2FP.PACK_AB R160, R171, R160 ;  /* 0x000000a0aba0723e */ /* 0x000fe200000000ff */
        /* <DEDUP_REMOVED lines=70> */
[----:B------:R-:W-:Y:S01]  /*3b80*/  F2FP.PACK_AB R164, R3, R164 ;  /* 0x000000a403a4723e */ /* 0x000fe200000000ff */
        /* <DEDUP_REMOVED lines=21> */
[----:B------:R-:W-:-:S02]  /*3ce0*/  FFMA.FTZ R3, R85, R248, R37 ;  /* 0x000000f855037223 */ /* 0x000fc40000010025 */
        /* <DEDUP_REMOVED lines=48> */
.L_x_30656:
[----:B--2---:R-:W-:Y:S05]  /*3ff0*/  BSYNC B0 ;  /* 0x0000000000007941 */ /* 0x004fea0003800000 */
.L_x_30655:
[----:B------:R-:W-:-:S04]  /*4000*/  MOV R3, c[0x0][0x160] ;  /* 0x0000580000037a02 */ /* 0x000fc80000000f00 */
[----:B------:R-:W-:-:S04]  /*4010*/  LEA R2, R3, R2, 0x2 ;  /* 0x0000000203027211 */ /* 0x000fc800078e10ff */
[----:B------:R-:W-:-:S13]  /*4020*/  ISETP.GE.AND P0, PT, R2, c[0x0][0x164], PT ;  /* 0x0000590002007a0c */ /* 0x000fda0003f06270 */
[----:B01---5:R-:W-:Y:S01]  /*4030*/  @P0 CALL.REL.NOINC `(.L_x_30657) ;  /* 0x0000001000000944 */ /* 0x023fe20003c00000 */
[----:B------:R-:W-:Y:S05]  /*4040*/  BRA `(.L_x_30658) ;  /* 0xffffc4c000007947 */ /* 0x000fea000383ffff */
.L_x_30657:
[----:B------:R-:W-:Y:S05]  /*4050*/  EXIT ;  /* 0x000000000000794d */ /* 0x000fea0003800000 */
.L_x_30653:
[----:B0-----:R-:W-:Y:S01]  /*4060*/  HFMA2.MMA R214, -RZ, RZ, 0, 5.9604644775390625e-08 ;  /* 0x00000001ffd67435 */ /* 0x001fe200000001ff */
[----:B------:R-:W-:Y:S02]  /*4070*/  MOV R211, R218 ;  /* 0x000000da00d37202 */ /* 0x000fe40000000f00 */
[----:B------:R-:W-:Y:S02]  /*4080*/  MOV R3, 0x1f ;  /* 0x0000001f00037802 */ /* 0x000fe40000000f00 */
[----:B------:R-:W-:Y:S02]  /*4090*/  MOV R216, 0xffffffff ;  /* 0xffffffff00d87802 */ /* 0x000fe40000000f00 */
[----:B------:R-:W-:Y:S02]  /*40a0*/  MOV R212, 0x40c0 ;  /* 0x000040c000d47802 */ /* 0x000fe40000000f00 */
[----:B-----5:R-:W-:Y:S05]  /*40b0*/  CALL.REL.NOINC `($__internal_119_$__cuda_sm70_shflsync_bfly_p) ;  /* 0x000009a000007944 */ /* 0x020fea0003c00000 */
[----:B01----:R-:W-:Y:S05]  /*40c0*/  BRA `(.L_x_30659) ;  /* 0xffffead000007947 */ /* 0x003fea000383ffff */
.L_x_30654:
[----:B------:R-:W-:Y:S01]  /*40d0*/  HFMA2.MMA R214, -RZ, RZ, 0, 1.1920928955078125e-07 ;  /* 0x00000002ffd67435 */ /* 0x000fe200000001ff */
[----:B------:R-:W-:Y:S02]  /*40e0*/  MOV R211, R218 ;  /* 0x000000da00d37202 */ /* 0x000fe40000000f00 */
[----:B------:R-:W-:-:S02]  /*40f0*/  MOV R3, 0x1f ;  /* 0x0000001f00037802 */ /* 0x000fc40000000f00 */
[----:B------:R-:W-:Y:S02]  /*4100*/  MOV R216, 0xffffffff ;  /* 0xffffffff00d87802 */ /* 0x000fe40000000f00 */
[----:B------:R-:W-:Y:S02]  /*4110*/  MOV R212, 0x4130 ;  /* 0x0000413000d47802 */ /* 0x000fe40000000f00 */
[----:B-----5:R-:W-:Y:S05]  /*4120*/  CALL.REL.NOINC `($__internal_119_$__cuda_sm70_shflsync_bfly_p) ;  /* 0x0000093000007944 */ /* 0x020fea0003c00000 */
[----:B0-----:R-:W-:Y:S01]  /*4130*/  HFMA2.MMA R214, -RZ, RZ, 0, 2.384185791015625e-07 ;  /* 0x00000004ffd67435 */ /* 0x001fe200000001ff */
[----:B-1----:R-:W-:Y:S01]  /*4140*/  FADD.FTZ R211, R218, R3 ;  /* 0x00000003dad37221 */ /* 0x002fe20000010000 */
[----:B------:R-:W-:Y:S02]  /*4150*/  MOV R3, 0x1f ;  /* 0x0000001f00037802 */ /* 0x000fe40000000f00 */
[----:B------:R-:W-:Y:S02]  /*4160*/  MOV R216, 0xffffffff ;  /* 0xffffffff00d87802 */ /* 0x000fe40000000f00 */
[----:B------:R-:W-:Y:S02]  /*4170*/  MOV R212, 0x4190 ;  /* 0x0000419000d47802 */ /* 0x000fe40000000f00 */
[----:B------:R-:W-:Y:S05]  /*4180*/  CALL.REL.NOINC `($__internal_119_$__cuda_sm70_shflsync_bfly_p) ;  /* 0x000008d000007944 */ /* 0x000fea0003c00000 */
[----:B0-----:R-:W-:Y:S01]  /*4190*/  HFMA2.MMA R214, -RZ, RZ, 0, 4.76837158203125e-07 ;  /* 0x00000008ffd67435 */ /* 0x001fe200000001ff */
[----:B-1----:R-:W-:Y:S01]  /*41a0*/  FADD.FTZ R211, R211, R3 ;  /* 0x00000003d3d37221 */ /* 0x002fe20000010000 */
[----:B------:R-:W-:-:S02]  /*41b0*/  MOV R3, 0x1f ;  /* 0x0000001f00037802 */ /* 0x000fc40000000f00 */
[----:B------:R-:W-:Y:S02]  /*41c0*/  MOV R216, 0xffffffff ;  /* 0xffffffff00d87802 */ /* 0x000fe40000000f00 */
[----:B------:R-:W-:Y:S02]  /*41d0*/  MOV R212, 0x41f0 ;  /* 0x000041f000d47802 */ /* 0x000fe40000000f00 */
[----:B------:R-:W-:Y:S05]  /*41e0*/  CALL.REL.NOINC `($__internal_119_$__cuda_sm70_shflsync_bfly_p) ;  /* 0x0000087000007944 */ /* 0x000fea0003c00000 */
[----:B0-----:R-:W-:Y:S01]  /*41f0*/  HFMA2.MMA R214, -RZ, RZ, 0, 9.5367431640625e-07 ;  /* 0x00000010ffd67435 */ /* 0x001fe200000001ff */
[----:B-1----:R-:W-:Y:S01]  /*4200*/  FADD.FTZ R211, R211, R3 ;  /* 0x00000003d3d37221 */ /* 0x002fe20000010000 */
[----:B------:R-:W-:Y:S02]  /*4210*/  MOV R3, 0x1f ;  /* 0x0000001f00037802 */ /* 0x000fe40000000f00 */
[----:B------:R-:W-:Y:S02]  /*4220*/  MOV R216, 0xffffffff ;  /* 0xffffffff00d87802 */ /* 0x000fe40000000f00 */
[----:B------:R-:W-:Y:S02]  /*4230*/  MOV R212, 0x4250 ;  /* 0x0000425000d47802 */ /* 0x000fe40000000f00 */
[----:B------:R-:W-:Y:S05]  /*4240*/  CALL.REL.NOINC `($__internal_119_$__cuda_sm70_shflsync_bfly_p) ;  /* 0x0000081000007944 */ /* 0x000fea0003c00000 */
        /* <DEDUP_REMOVED lines=102> */
[----:B------:R-:W-:Y:S05]  /*48b0*/  CALL.REL.NOINC `($__internal_119_$__cuda_sm70_shflsync_bfly_p) ;  /* 0x000001a000007944 */ /* 0x000fea0003c00000 */
[----:B0-----:R-:W-:Y:S01]  /*48c0*/  HFMA2.MMA R214, -RZ, RZ, 0, 1.1920928955078125e-07 ;  /* 0x00000002ffd67435 */ /* 0x001fe200000001ff */
[----:B-1----:R-:W-:Y:S01]  /*48d0*/  FADD.FTZ R211, R211, R3 ;  /* 0x00000003d3d37221 */ /* 0x002fe20000010000 */
[----:B------:R-:W-:Y:S02]  /*48e0*/  MOV R3, 0x1f ;  /* 0x0000001f00037802 */ /* 0x000fe40000000f00 */
[----:B------:R-:W-:Y:S02]  /*48f0*/  MOV R216, 0xffffffff ;  /* 0xffffffff00d87802 */ /* 0x000fe40000000f00 */
[----:B------:R-:W-:Y:S02]  /*4900*/  MOV R212, 0x4920 ;  /* 0x0000492000d47802 */ /* 0x000fe40000000f00 */
[----:B------:R-:W-:Y:S05]  /*4910*/  CALL.REL.NOINC `($__internal_119_$__cuda_sm70_shflsync_bfly_p) ;  /* 0x0000014000007944 */ /* 0x000fea0003c00000 */
[----:B0-----:R-:W-:Y:S01]  /*4920*/  HFMA2.MMA R214, -RZ, RZ, 0, 2.384185791015625e-07 ;  /* 0x00000004ffd67435 */ /* 0x001fe200000001ff */
[----:B-1----:R-:W-:Y:S01]  /*4930*/  FADD.FTZ R211, R211, R3 ;  /* 0x00000003d3d37221 */ /* 0x002fe20000010000 */
[----:B------:R-:W-:-:S02]  /*4940*/  MOV R3, 0x1f ;  /* 0x0000001f00037802 */ /* 0x000fc40000000f00 */
[----:B------:R-:W-:Y:S02]  /*4950*/  MOV R216, 0xffffffff ;  /* 0xffffffff00d87802 */ /* 0x000fe40000000f00 */
[----:B------:R-:W-:Y:S02]  /*4960*/  MOV R212, 0x4980 ;  /* 0x0000498000d47802 */ /* 0x000fe40000000f00 */
[----:B------:R-:W-:Y:S05]  /*4970*/  CALL.REL.NOINC `($__internal_119_$__cuda_sm70_shflsync_bfly_p) ;  /* 0x000000e000007944 */ /* 0x000fea0003c00000 */
[----:B0-----:R-:W-:Y:S01]  /*4980*/  HFMA2.MMA R214, -RZ, RZ, 0, 4.76837158203125e-07 ;  /* 0x00000008ffd67435 */ /* 0x001fe200000001ff */
[----:B-1----:R-:W-:Y:S01]  /*4990*/  FADD.FTZ R211, R211, R3 ;  /* 0x00000003d3d37221 */ /* 0x002fe20000010000 */
[----:B------:R-:W-:Y:S02]  /*49a0*/  MOV R3, 0x1f ;  /* 0x0000001f00037802 */ /* 0x000fe40000000f00 */
[----:B------:R-:W-:Y:S02]  /*49b0*/  MOV R216, 0xffffffff ;  /* 0xffffffff00d87802 */ /* 0x000fe40000000f00 */
[----:B------:R-:W-:Y:S02]  /*49c0*/  MOV R212, 0x49e0 ;  /* 0x000049e000d47802 */ /* 0x000fe40000000f00 */
[----:B------:R-:W-:Y:S05]  /*49d0*/  CALL.REL.NOINC `($__internal_119_$__cuda_sm70_shflsync_bfly_p) ;  /* 0x0000008000007944 */ /* 0x000fea0003c00000 */
[----:B0-----:R-:W-:Y:S01]  /*49e0*/  HFMA2.MMA R214, -RZ, RZ, 0, 9.5367431640625e-07 ;  /* 0x00000010ffd67435 */ /* 0x001fe200000001ff */
[----:B-1----:R-:W-:Y:S01]  /*49f0*/  FADD.FTZ R211, R211, R3 ;  /* 0x00000003d3d37221 */ /* 0x002fe20000010000 */
[----:B------:R-:W-:-:S02]  /*4a00*/  MOV R3, 0x1f ;  /* 0x0000001f00037802 */ /* 0x000fc40000000f00 */
[----:B------:R-:W-:Y:S02]  /*4a10*/  MOV R216, 0xffffffff ;  /* 0xffffffff00d87802 */ /* 0x000fe40000000f00 */
[----:B------:R-:W-:Y:S02]  /*4a20*/  MOV R212, 0x4a40 ;  /* 0x00004a4000d47802 */ /* 0x000fe40000000f00 */
[----:B------:R-:W-:Y:S05]  /*4a30*/  CALL.REL.NOINC `($__internal_119_$__cuda_sm70_shflsync_bfly_p) ;  /* 0x0000002000007944 */ /* 0x000fea0003c00000 */
[----:B01----:R-:W-:Y:S01]  /*4a40*/  MOV R216, R3 ;  /* 0x0000000300d87202 */ /* 0x003fe20000000f00 */
[----:B------:R-:W-:Y:S05]  /*4a50*/  BRA `(.L_x_30660) ;  /* 0xffffe88000007947 */ /* 0x000fea000383ffff */
        .weak           $__internal_119_$__cuda_sm70_shflsync_bfly_p
        .type           $__internal_119_$__cuda_sm70_shflsync_bfly_p,@function
        .size           $__internal_119_$__cuda_sm70_shflsync_bfly_p,(.L_x_43179 - $__internal_119_$__cuda_sm70_shflsync_bfly_p)
$__internal_119_$__cuda_sm70_shflsync_bfly_p:
[----:B------:R-:W-:Y:S01]  /*4a60*/  HFMA2.MMA R213, -RZ, RZ, 0, 0 ;  /* 0x00000000ffd57435 */ /* 0x000fe200000001ff */
[----:B------:R-:W-:Y:S04]  /*4a70*/  WARPSYNC R216 ;  /* 0x000000d800007348 */ /* 0x000fe80003800000 */
[----:B------:R0:W1:Y:S01]  /*4a80*/  SHFL.BFLY PT, R3, R211, R214, R3 ;  /* 0x0c0000d6d3037389 */ /* 0x00006200000e0003 */
[----:B------:R-:W-:Y:S05]  /*4a90*/  RET.REL.NODEC R212 `(_ZN10layer_norm13ln_fwd_kernelINS_13Kernel_traitsIf6__halffS2_fjLj1536ELj1ELj4ELj1ELj16ENS_18Kernel_traits_baseILj1536EfS2_fS2_fjLj128EEEEELb0ELb1ELb1ELb1EEEvNS_9FwdParamsE) ;  /* 0xffffb560d4007950 */ /* 0x000fea0003c3ffff */
.L_x_30661:
        /* <DEDUP_REMOVED lines=14> */
.L_x_43179:


//--------------------- .text._ZN10layer_norm13ln_fwd_kernelINS_13Kernel_traitsIf6__halffS2_fjLj1536ELj1ELj4ELj1ELj16ENS_18Kernel_traits_baseILj1536EfS2_fS2_fjLj128EEEEELb1ELb0ELb0ELb0EEEvNS_9FwdParamsE --------------------------
	.section	.text._ZN10layer_norm13ln_fwd_kernelINS_13Kernel_traitsIf6__halffS2_fjLj1536ELj1ELj4ELj1ELj16ENS_18Kernel_traits_baseILj1536EfS2_fS2_fjLj128EEEEELb1ELb0ELb0ELb0EEEvNS_9FwdParamsE,"ax",@progbits
	.sectioninfo	@"SHI_REGISTERS=205"
	.align	128
        .global         _ZN10layer_norm13ln_fwd_kernelINS_13Kernel_traitsIf6__halffS2_fjLj1536ELj1ELj4ELj1ELj16ENS_18Kernel_traits_baseILj1536EfS2_fS2_fjLj128EEEEELb1ELb0ELb0ELb0EEEvNS_9FwdParamsE
        .type           _ZN10layer_norm13ln_fwd_kernelINS_13Kernel_traitsIf6__halffS2_fjLj1536ELj1ELj4ELj1ELj16ENS_18Kernel_traits_baseILj1536EfS2_fS2_fjLj128EEEEELb1ELb0ELb0ELb0EEEvNS_9FwdParamsE,@function
        .size           _ZN10layer_norm13ln_fwd_kernelINS_13Kernel_traitsIf6__halffS2_fjLj1536ELj1ELj4ELj1ELj16ENS_18Kernel_traits_baseILj1536EfS2_fS2_fjLj128EEEEELb1ELb0ELb0ELb0EEEvNS_9FwdParamsE,(.L_x_43180 - _ZN10layer_norm13ln_fwd_kernelINS_13Kernel_traitsIf6__halffS2_fjLj1536ELj1ELj4ELj1ELj16ENS_18Kernel_traits_baseILj1536EfS2_fS2_fjLj128EEEEELb1ELb0ELb0ELb0EEEvNS_9FwdParamsE)
        .other          _ZN10layer_norm13ln_fwd_kernelINS_13Kernel_traitsIf6__halffS2_fjLj1536ELj1ELj4ELj1ELj16ENS_18Kernel_traits_baseILj1536EfS2_fS2_fjLj128EEEEELb1ELb0ELb0ELb0EEEvNS_9FwdParamsE,@"STO_CUDA_ENTRY STV_DEFAULT"
_ZN10layer_norm13ln_fwd_kernelINS_13Kernel_traitsIf6__halffS2_fjLj1536ELj1ELj4ELj1ELj16ENS_18Kernel_traits_baseILj1536EfS2_fS2_fjLj128EEEEELb1ELb0ELb0ELb0EEEvNS_9FwdParamsE:
.text._ZN10layer_norm13ln_fwd_kernelINS_13Kernel_traitsIf6__halffS2_fjLj1536ELj1ELj4ELj1ELj16ENS_18Kernel_traits_baseILj1536EfS2_fS2_fjLj128EEEEELb1ELb0ELb0ELb0EEEvNS_9FwdParamsE:
        /* <DEDUP_REMOVED lines=31> */
[----:B------:R-:W-:Y:S01]  /*01f0*/  IADD3 R165, R3, 0x76cf5d0a, RZ ;  /* 0x76cf5d0a03a57810 */ /* 0x000fe20007ffe0ff */
[----:B------:R-:W-:Y:S01]  /*0200*/  IMAD.WIDE.U32 R10, R10, -0x326172a9, RZ ;  /* 0xcd9e8d570a0a7825 */ /* 0x000fe200078e00ff */
[----:B------:R-:W-:Y:S02]  /*0210*/  LOP3.LUT R7, R9, R4, R162, 0x96, !PT ;  /* 0x0000000409077212 */ /* 0x000fe400078e96a2 */
[----:B------:R-:W-:Y:S02]  /*0220*/  IADD3 R166, R3, 0x32370b8f, RZ ;  /* 0x32370b8f03a67810 */ /* 0x000fe40007ffe0ff */
[----:B------:R-:W-:Y:S01]  /*0230*/  LOP3.LUT R4, R11, R163, R6, 0x96, !PT ;  /* 0x000000a30b047212 */ /* 0x000fe200078e9606 */
[----:B------:R-:W-:Y:S01]  /*0240*/  IMAD.WIDE.U32 R6, R7, -0x326172a9, RZ ;  /* 0xcd9e8d5707067825 */ /* 0x000fe200078e00ff */
[C---:B------:R-:W-:Y:S02]  /*0250*/  IADD3 R167, R2.reuse, -0x255992d5, RZ ;  /* 0xdaa66d2b02a77810 */ /* 0x040fe40007ffe0ff */
        /* <DEDUP_REMOVED lines=12> */
[----:B------:R-:W-:Y:S01]  /*0320*/  IMAD.MOV.U32 R11, RZ, RZ, c[0x0][0x168] ;  /* 0x00005a00ff0b7624 */ /* 0x000fe200078e00ff */
[----:B------:R-:W-:Y:S01]  /*0330*/  IADD3 R174, R2, -0x4ab325aa, RZ ;  /* 0xb54cda5602ae7810 */ /* 0x000fe20007ffe0ff */
[----:B------:R-:W-:Y:S01]  /*0340*/  IMAD.WIDE.U32 R6, R7, -0x326172a9, RZ ;  /* 0xcd9e8d5707067825 */ /* 0x000fe200078e00ff */
[----:B------:R-:W-:Y:S02]  /*0350*/  IADD3 R175, R3, 0x1fd5c5a3, RZ ;  /* 0x1fd5c5a303af7810 */ /* 0x000fe40007ffe0ff */
[----:B------:R-:W-:Y:S01]  /*0360*/  SHF.R.S32.HI R11, RZ, 0x1f, R11 ;  /* 0x0000001fff0b7819 */ /* 0x000fe2000001140b */
[----:B------:R-:W-:Y:S01]  /*0370*/  IMAD.WIDE.U32 R4, R4, -0x2daee0ad, RZ ;  /* 0xd2511f5304047825 */ /* 0x000fe200078e00ff */
[----:B------:R-:W-:Y:S02]  /*0380*/  LOP3.LUT R9, R7, R10, R168, 0x96, !PT ;  /* 0x0000000a07097212 */ /* 0x000fe400078e96a8 */
[----:B------:R-:W-:-:S02]  /*0390*/  LEA.HI R172, R11, c[0x0][0x168], RZ, 0x3 ;  /* 0x00005a000bac7a11 */ /* 0x000fc400078f18ff */
        /* <DEDUP_REMOVED lines=41> */
.L_x_30663:
[----:B------:R-:W-:Y:S05]  /*0630*/  BSYNC B0 ;  /* 0x0000000000007941 */ /* 0x000fea0003800000 */
.L_x_30662:
        /* <DEDUP_REMOVED lines=17> */
.L_x_30665:
[----:B------:R-:W-:Y:S05]  /*0750*/  BSYNC B0 ;  /* 0x0000000000007941 */ /* 0x000fea0003800000 */
.L_x_30664:
        /* <DEDUP_REMOVED lines=17> */
.L_x_30667:
[----:B------:R-:W-:Y:S05]  /*0870*/  BSYNC B0 ;  /* 0x0000000000007941 */ /* 0x000fea0003800000 */
.L_x_30666:
        /* <DEDUP_REMOVED lines=17> */
.L_x_30669:
[----:B------:R-:W-:Y:S05]  /*0990*/  BSYNC B0 ;  /* 0x0000000000007941 */ /* 0x000fea0003800000 */
.L_x_30668:
        /* <DEDUP_REMOVED lines=17> */
.L_x_30671:
[----:B------:R-:W-:Y:S05]  /*0ab0*/  BSYNC B0 ;  /* 0x0000000000007941 */ /* 0x000fea0003800000 */
.L_x_30670:
        /* <DEDUP_REMOVED lines=12> */
[----:B------:R-:W-:Y:S01]  /*0b80*/  CS2R R86, SRZ ;  /* 0x0000000000567805 */ /* 0x000fe2000001ff00 */
[----:B------:R-:W-:Y:S01]  /*0b90*/  MOV R101, 0x20 ;  /* 0x0000002000657802 */ /* 0x000fe20000000f00 */
        /* <DEDUP_REMOVED lines=11> */
.L_x_30673:
[----:B------:R-:W-:Y:S05]  /*0c50*/  BSYNC B0 ;  /* 0x0000000000007941 */ /* 0x000fea0003800000 */
.L_x_30672:
        /* <DEDUP_REMOVED lines=21> */
.L_x_31037:
        /* <DEDUP_REMOVED lines=10> */
[----:B------:R-:W-:Y:S01]  /*0e50*/  LEA.HI R187, R158, R157, RZ, 0x3 ;  /* 0x0000009d9ebb7211 */ /* 0x000fe200078f18ff */
[----:B------:R-:W-:Y:S01]  /*0e60*/  IMAD.MOV.U32 R157, RZ, RZ, 0x3f800000 ;  /* 0x3f800000ff9d7424 */ /* 0x000fe200078e00ff */
        /* <DEDUP_REMOVED lines=26> */
.L_x_30677:
[----:B0-----:R-:W-:Y:S02]  /*1010*/  IMAD.MOV.U32 R190, RZ, RZ, R188 ;  /* 0x000000ffffbe7224 */ /* 0x001fe400078e00bc */
.L_x_30678:
[----:B------:R-:W-:Y:S05]  /*1020*/  BSYNC B1 ;  /* 0x0000000000017941 */ /* 0x000fea0003800000 */
.L_x_30676:
        /* <DEDUP_REMOVED lines=16> */
.L_x_30682:
[----:B------:R-:W-:Y:S05]  /*1130*/  BSYNC B2 ;  /* 0x0000000000027941 */ /* 0x000fea0003800000 */
.L_x_30681:
        /* <DEDUP_REMOVED lines=44> */
.L_x_30680:
[----:B------:R-:W-:Y:S05]  /*1400*/  BSYNC B1 ;  /* 0x0000000000017941 */ /* 0x000fea0003800000 */
.L_x_30679:
        /* <DEDUP_REMOVED lines=25> */
.L_x_30684:
[----:B------:R-:W-:Y:S02]  /*15a0*/  MOV R159, R188 ;  /* 0x000000bc009f7202 */ /* 0x000fe40000000f00 */
.L_x_30685:
[----:B------:R-:W-:Y:S05]  /*15b0*/  BSYNC B1 ;  /* 0x0000000000017941 */ /* 0x000fea0003800000 */
.L_x_30683:
        /* <DEDUP_REMOVED lines=16> */
.L_x_30689:
[----:B------:R-:W-:Y:S05]  /*16c0*/  BSYNC B2 ;  /* 0x0000000000027941 */ /* 0x000fea0003800000 */
.L_x_30688:
        /* <DEDUP_REMOVED lines=44> */
.L_x_30687:
[----:B------:R-:W-:Y:S05]  /*1990*/  BSYNC B1 ;  /* 0x0000000000017941 */ /* 0x000fea0003800000 */
.L_x_30686:
        /* <DEDUP_REMOVED lines=22> */
.L_x_30691:
[----:B------:R-:W-:Y:S02]  /*1b00*/  IMAD.MOV.U32 R159, RZ, RZ, R188 ;  /* 0x000000ffff9f7224 */ /* 0x000fe400078e00bc */
.L_x_30692:
[----:B------:R-:W-:Y:S05]  /*1b10*/  BSYNC B1 ;  /* 0x0000000000017941 */ /* 0x000fea0003800000 */
.L_x_30690:
        /* <DEDUP_REMOVED lines=16> */
.L_x_30696:
[----:B------:R-:W-:Y:S05]  /*1c20*/  BSYNC B2 ;  /* 0x0000000000027941 */ /* 0x000fea0003800000 */
.L_x_30695:
        /* <DEDUP_REMOVED lines=44> */
.L_x_30694:
[----:B------:R-:W-:Y:S05]  /*1ef0*/  BSYNC B1 ;  /* 0x0000000000017941 */ /* 0x000fea0003800000 */
.L_x_30693:
        /* <DEDUP_REMOVED lines=20> */
.L_x_30698:
[----:B------:R-:W-:Y:S02]  /*2040*/  MOV R159, R188 ;  /* 0x000000bc009f7202 */ /* 0x000fe40000000f00 */
.L_x_30699:
[----:B------:R-:W-:Y:S05]  /*2050*/  BSYNC B1 ;  /* 0x0000000000017941 */ /* 0x000fea0003800000 */
.L_x_30697:
        /* <DEDUP_REMOVED lines=16> */
.L_x_30703:
[----:B------:R-:W-:Y:S05]  /*2160*/  BSYNC B2 ;  /* 0x0000000000027941 */ /* 0x000fea0003800000 */
.L_x_30702:
        /* <DEDUP_REMOVED lines=44> */
.L_x_30701:
[----:B------:R-:W-:Y:S05]  /*2430*/  BSYNC B1 ;  /* 0x0000000000017941 */ /* 0x000fea0003800000 */
.L_x_30700:
        /* <DEDUP_REMOVED lines=20> */
.L_x_30705:
[----:B------:R-:W-:Y:S02]  /*2580*/  IMAD.MOV.U32 R159, RZ, RZ, R188 ;  /* 0x000000ffff9f7224 */ /* 0x000fe400078e00bc */
.L_x_30706:
[----:B------:R-:W-:Y:S05]  /*2590*/  BSYNC B1 ;  /* 0x0000000000017941 */ /* 0x000fea0003800000 */
.L_x_30704:
        /* <DEDUP_REMOVED lines=16> */
.L_x_30710:
[----:B------:R-:W-:Y:S05]  /*26a0*/  BSYNC B2 ;  /* 0x0000000000027941 */ /* 0x000fea0003800000 */
.L_x_30709:
        /* <DEDUP_REMOVED lines=44> */
.L_x_30708:
[----:B------:R-:W-:Y:S05]  /*2970*/  BSYNC B1 ;  /* 0x0000000000017941 */ /* 0x000fea0003800000 */
.L_x_30707:
        /* <DEDUP_REMOVED lines=20> */
.L_x_30712:
[----:B------:R-:W-:Y:S02]  /*2ac0*/  MOV R159, R188 ;  /* 0x000000bc009f7202 */ /* 0x000fe40000000f00 */
.L_x_30713:
[----:B------:R-:W-:Y:S05]  /*2ad0*/  BSYNC B1 ;  /* 0x0000000000017941 */ /* 0x000fea0003800000 */
.L_x_30711:
        /* <DEDUP_REMOVED lines=16> */
.L_x_30717:
[----:B------:R-:W-:Y:S05]  /*2be0*/  BSYNC B2 ;  /* 0x0000000000027941 */ /* 0x000fea0003800000 */
.L_x_30716:
        /* <DEDUP_REMOVED lines=44> */
.L_x_30715:
[----:B------:R-:W-:Y:S05]  /*2eb0*/  BSYNC B1 ;  /* 0x0000000000017941 */ /* 0x000fea0003800000 */
.L_x_30714:
        /* <DEDUP_REMOVED lines=20> */
.L_x_30719:
[----:B------:R-:W-:Y:S02]  /*3000*/  IMAD.MOV.U32 R159, RZ, RZ, R188 ;  /* 0x000000ffff9f7224 */ /* 0x000fe400078e00bc */
.L_x_30720:
[----:B------:R-:W-:Y:S05]  /*3010*/  BSYNC B1 ;  /* 0x0000000000017941 */ /* 0x000fea0003800000 */
.L_x_30718:
        /* <DEDUP_REMOVED lines=16> */
.L_x_30724:
[----:B------:R-:W-:Y:S05]  /*3120*/  BSYNC B2 ;  /* 0x0000000000027941 */ /* 0x000fea0003800000 */
.L_x_30723:
        /* <DEDUP_REMOVED lines=44> */
.L_x_30722:
[----:B------:R-:W-:Y:S05]  /*33f0*/  BSYNC B1 ;  /* 0x0000000000017941 */ /* 0x000fea0003800000 */
.L_x_30721:
        /* <DEDUP_REMOVED lines=20> */
.L_x_30726:
[----:B------:R-:W-:Y:S02]  /*3540*/  MOV R159, R188 ;  /* 0x000000bc009f7202 */ /* 0x000fe40000000f00 */
.L_x_30727:
[----:B------:R-:W-:Y:S05]  /*3550*/  BSYNC B1 ;  /* 0x0000000000017941 */ /* 0x000fea0003800000 */
.L_x_30725:
        /* <DEDUP_REMOVED lines=18> */
.L_x_30731:
[----:B------:R-:W-:Y:S05]  /*3680*/  BSYNC B2 ;  /* 0x0000000000027941 */ /* 0x000fea0003800000 */
.L_x_30730:
        /* <DEDUP_REMOVED lines=44> */
.L_x_30729:
[----:B------:R-:W-:Y:S05]  /*3950*/  BSYNC B1 ;  /* 0x0000000000017941 */ /* 0x000fea0003800000 */
.L_x_30728:
[----:B------:R-:W0:Y:S01]  /*3960*/  I2F.U32 R159, R159 ;  /* 0x0000009f009f7306 */ /* 0x000e220000201000 */
[----:B------:R-:W-:Y:S01]  /*3970*/  HADD2.F32 R192, -RZ, R135.H1_H1 ;  /* 0x30000087ffc07230 */ /* 0x000fe20000004100 */
[----:B------:R-:W-:Y:S02]  /*3980*/  SEL R194, RZ, 0x1, P1 ;  /* 0x00000001ffc27807 */ /* 0x000fe40000800000 */
[----:B------:R-:W-:-:S02]  /*3990*/  LEA R190, P1, R187, c[0x0][0x188], 0x5 ;  /* 0x00006200bbbe7a11 */ /* 0x000fc400078228ff */
[----:B------:R-:W-:Y:S01]  /*39a0*/  SEL R197, RZ, 0x10000, P5 ;  /* 0x00010000ffc57807 */ /* 0x000fe20002800000 */
[----:B------:R-:W-:Y:S01]  /*39b0*/  FMUL.FTZ R192, R192, R157 ;  /* 0x0000009dc0c07220 */ /* 0x000fe20000410000 */
[----:B------:R-:W-:Y:S01]  /*39c0*/  LOP3.LUT P5, RZ, R189, 0x2, RZ, 0xc0, !PT ;  /* 0x00000002bdff7812 */ /* 0x000fe200078ac0ff */
[----:B------:R-:W-:Y:S01]  /*39d0*/  IMAD.WIDE.U32 R194, R194, 0x10000, RZ ;  /* 0x00010000c2c27825 */ /* 0x000fe200078e00ff */
[----:B------:R-:W-:Y:S02]  /*39e0*/  LEA.HI.X R191, R187, c[0x0][0x18c], RZ, 0x5, P1 ;  /* 0x00006300bbbf7a11 */ /* 0x000fe400008f2cff */
[----:B------:R-:W-:Y:S01]  /*39f0*/  SEL R193, RZ, 0x1, P2 ;  /* 0x00000001ffc17807 */ /* 0x000fe20001000000 */
[----:B------:R-:W-:Y:S01]  /*3a00*/  FMUL.FTZ R192, R192, c[0x0][0x1e8] ;  /* 0x00007a00c0c07a20 */ /* 0x000fe20000410000 */
[----:B------:R-:W-:Y:S01]  /*3a10*/  SEL R196, RZ, 0x1, P5 ;  /* 0x00000001ffc47807 */ /* 0x000fe20002800000 */
[----:B------:R1:W-:Y:S01]  /*3a20*/  STG.E.128 [R190.64], R108 ;  /* 0x0000006cbe007986 */ /* 0x0003e2000c101d04 */
[----:B0-----:R-:W-:Y:S01]  /*3a30*/  FFMA.FTZ R158, R159, R158, 1.1641532182693481445e-10 ;  /* 0x2f0000009f9e7423 */ /* 0x001fe2000001009e */
[----:B------:R-:W-:-:S02]  /*3a40*/  SEL R198, RZ, 0x100, P4 ;  /* 0x00000100ffc67807 */ /* 0x000fc40002000000 */
[----:B------:R-:W-:Y:S02]  /*3a50*/  LOP3.LUT P6, RZ, R189, 0x4, RZ, 0xc0, !PT ;  /* 0x00000004bdff7812 */ /* 0x000fe400078cc0ff */
[----:B------:R-:W-:Y:S01]  /*3a60*/  FSETP.GTU.FTZ.AND P1, PT, R158, c[0x0][0x1e4], PT ;  /* 0x000079009e007a0b */ /* 0x000fe20003f3c000 */
[----:B------:R-:W-:Y:S01]  /*3a70*/  IMAD.WIDE.U32 R158, R196, 0x100, RZ ;  /* 0x00000100c49e7825 */ /* 0x000fe200078e00ff */
[----:B------:R-:W-:Y:S02]  /*3a80*/  SEL R199, RZ, 0x1, P3 ;  /* 0x00000001ffc77807 */ /* 0x000fe40001800000 */
[----:B------:R-:W-:Y:S02]  /*3a90*/  SEL R200, RZ, 0x1000000, P1 ;  /* 0x01000000ffc87807 */ /* 0x000fe40000800000 */
[----:B------:R-:W-:Y:S01]  /*3aa0*/  FSEL R135, R192, RZ, !P1 ;  /* 0x000000ffc0877208 */ /* 0x000fe20004800000 */
[----:B------:R-:W-:Y:S01]  /*3ab0*/  IMAD.WIDE.U32 R192, R193, 0x1000000, RZ ;  /* 0x01000000c1c07825 */ /* 0x000fe200078e00ff */
[----:B------:R-:W-:-:S02]  /*3ac0*/  LOP3.LUT R198, R198, R200, R197, 0xfe, !PT ;  /* 0x000000c8c6c67212 */ /* 0x000fc400078efec5 */
[----:B------:R-:W-:Y:S01]  /*3ad0*/  SEL R197, RZ, 0x1, P6 ;  /* 0x00000001ffc57807 */ /* 0x000fe20003000000 */
[----:B------:R-:W-:Y:S01]  /*3ae0*/  @P0 FADD.FTZ R135, R107, R135 ;  /* 0x000000876b870221 */ /* 0x000fe20000010000 */
[----:B------:R-:W-:Y:S02]  /*3af0*/  LOP3.LUT R192, R158, R192, R194, 0xfe, !PT ;  /* 0x000000c09ec07212 */ /* 0x000fe400078efec2 */
[----:B------:R-:W-:Y:S02]  /*3b00*/  LEA R196, P0, R187, c[0x0][0x190], 0x3 ;  /* 0x00006400bbc47a11 */ /* 0x000fe400078018ff */
[----:B------:R-:W-:Y:S01]  /*3b10*/  LOP3.LUT R193, R193, R198, R199, 0xfe, !PT ;  /* 0x000000c6c1c17212 */ /* 0x000fe200078efec7 */
[----:B------:R1:W-:Y:S01]  /*3b20*/  STG.E.128 [R190.64+0x10], R132 ;  /* 0x00001084be007986 */ /* 0x0003e2000c101d04 */
[----:B------:R-:W-:Y:S02]  /*3b30*/  LOP3.LUT R192, R192, R197, RZ, 0xfc, !PT ;  /* 0x000000c5c0c07212 */ /* 0x000fe400078efcff */
[----:B------:R-:W-:-:S02]  /*3b40*/  LEA.HI.X R197, R187, c[0x0][0x194], RZ, 0x3, P0 ;  /* 0x00006500bbc57a11 */ /* 0x000fc400000f1cff */
[----:B------:R-:W-:Y:S02]  /*3b50*/  LOP3.LUT R193, R159, R193, R195, 0xfe, !PT ;  /* 0x000000c19fc17212 */ /* 0x000fe400078efec3 */
[----:B------:R-:W-:-:S03]  /*3b60*/  IADD3 R158, R187, 0x20, RZ ;  /* 0x00000020bb9e7810 */ /* 0x000fc60007ffe0ff */
[----:B------:R1:W-:Y:S04]  /*3b70*/  STG.E.64 [R196.64], R192 ;  /* 0x000000c0c4007986 */ /* 0x0003e8000c101b04 */
.L_x_30675:
[----:B------:R-:W-:Y:S05]  /*3b80*/  BSYNC B0 ;  /* 0x0000000000007941 */ /* 0x000fea0003800000 */
.L_x_30674:
        /* <DEDUP_REMOVED lines=17> */
[----:B-1----:R-:W-:-:S11]  /*3ca0*/  MOV R192, R182 ;  /* 0x000000b600c07202 */ /* 0x002fd60000000f00 */
[----:B------:R-:W-:Y:S05]  /*3cb0*/  @!P0 BRA `(.L_x_30736) ;  /* 0x0000006000008947 */ /* 0x000fea0003800000 */
[----:B------:R-:W-:Y:S01]  /*3cc0*/  ISETP.NE.AND P0, PT, R183, 0x3, PT ;  /* 0x00000003b700780c */ /* 0x000fe20003f05270 */
[----:B------:R-:W-:-:S12]  /*3cd0*/  IMAD.MOV.U32 R192, RZ, RZ, R184 ;  /* 0x000000ffffc07224 */ /* 0x000fd800078e00b8 */
[----:B------:R-:W-:Y:S05]  /*3ce0*/  @P0 BRA `(.L_x_30736) ;  /* 0x0000003000000947 */ /* 0x000fea0003800000 */
[----:B------:R-:W-:Y:S01]  /*3cf0*/  IMAD.MOV.U32 R192, RZ, RZ, R186 ;  /* 0x000000ffffc07224 */ /* 0x000fe200078e00ba */
[----:B------:R-:W-:Y:S05]  /*3d00*/  BRA `(.L_x_30736) ;  /* 0x0000001000007947 */ /* 0x000fea0003800000 */
.L_x_30735:
[----:B01----:R-:W-:Y:S02]  /*3d10*/  IMAD.MOV.U32 R192, RZ, RZ, R188 ;  /* 0x000000ffffc07224 */ /* 0x003fe400078e00bc */
.L_x_30736:
[----:B------:R-:W-:Y:S05]  /*3d20*/  BSYNC B1 ;  /* 0x0000000000017941 */ /* 0x000fea0003800000 */
.L_x_30734:
        /* <DEDUP_REMOVED lines=16> */
.L_x_30740:
[----:B------:R-:W-:Y:S05]  /*3e30*/  BSYNC B2 ;  /* 0x0000000000027941 */ /* 0x000fea0003800000 */
.L_x_30739:
        /* <DEDUP_REMOVED lines=44> */
.L_x_30738:
[----:B------:R-:W-:Y:S05]  /*4100*/  BSYNC B1 ;  /* 0x0000000000017941 */ /* 0x000fea0003800000 */
.L_x_30737:
        /* <DEDUP_REMOVED lines=25> */
.L_x_30742:
[----:B------:R-:W-:Y:S02]  /*42a0*/  IMAD.MOV.U32 R194, RZ, RZ, R188 ;  /* 0x000000ffffc27224 */ /* 0x000fe400078e00bc */
.L_x_30743:
[----:B------:R-:W-:Y:S05]  /*42b0*/  BSYNC B1 ;  /* 0x0000000000017941 */ /* 0x000fea0003800000 */
.L_x_30741:
        /* <DEDUP_REMOVED lines=16> */
.L_x_30747:
[----:B------:R-:W-:Y:S05]  /*43c0*/  BSYNC B2 ;  /* 0x0000000000027941 */ /* 0x000fea0003800000 */
.L_x_30746:
        /* <DEDUP_REMOVED lines=44> */
.L_x_30745:
[----:B------:R-:W-:Y:S05]  /*4690*/  BSYNC B1 ;  /* 0x0000000000017941 */ /* 0x000fea0003800000 */
.L_x_30744:
        /* <DEDUP_REMOVED lines=22> */
.L_x_30749:
[----:B------:R-:W-:Y:S02]  /*4800*/  MOV R194, R188 ;  /* 0x000000bc00c27202 */ /* 0x000fe40000000f00 */
.L_x_30750:
[----:B------:R-:W-:Y:S05]  /*4810*/  BSYNC B1 ;  /* 0x0000000000017941 */ /* 0x000fea0003800000 */
.L_x_30748:
        /* <DEDUP_REMOVED lines=16> */
.L_x_30754:
[----:B------:R-:W-:Y:S05]  /*4920*/  BSYNC B2 ;  /* 0x0000000000027941 */ /* 0x000fea0003800000 */
.L_x_30753:
        /* <DEDUP_REMOVED lines=44> */
.L_x_30752:
[----:B------:R-:W-:Y:S05]  /*4bf0*/  BSYNC B1 ;  /* 0x0000000000017941 */ /* 0x000fea0003800000 */
.L_x_30751:
        /* <DEDUP_REMOVED lines=20> */
.L_x_30756:
[----:B------:R-:W-:Y:S02]  /*4d40*/  IMAD.MOV.U32 R196, RZ, RZ, R188 ;  /* 0x000000ffffc47224 */ /* 0x000fe400078e00bc */
.L_x_30757:
[----:B------:R-:W-:Y:S05]  /*4d50*/  BSYNC B1 ;  /* 0x0000000000017941 */ /* 0x000fea0003800000 */
.L_x_30755:
        /* <DEDUP_REMOVED lines=16> */
.L_x_30761:
[----:B------:R-:W-:Y:S05]  /*4e60*/  BSYNC B2 ;  /* 0x0000000000027941 */ /* 0x000fea0003800000 */
.L_x_30760:
        /* <DEDUP_REMOVED lines=44> */
.L_x_30759:
[----:B------:R-:W-:Y:S05]  /*5130*/  BSYNC B1 ;  /* 0x0000000000017941 */ /* 0x000fea0003800000 */
.L_x_30758:
        /* <DEDUP_REMOVED lines=20> */
.L_x_30763:
[----:B------:R-:W-:Y:S02]  /*5280*/  MOV R194, R188 ;  /* 0x000000bc00c27202 */ /* 0x000fe40000000f00 */
.L_x_30764:
[----:B------:R-:W-:Y:S05]  /*5290*/  BSYNC B1 ;  /* 0x0000000000017941 */ /* 0x000fea0003800000 */
.L_x_30762:
        /* <DEDUP_REMOVED lines=16> */
.L_x_30768:
[----:B------:R-:W-:Y:S05]  /*53a0*/  BSYNC B2 ;  /* 0x0000000000027941 */ /* 0x000fea0003800000 */
.L_x_30767:
        /* <DEDUP_REMOVED lines=44> */
.L_x_30766:
[----:B------:R-:W-:Y:S05]  /*5670*/  BSYNC B1 ;  /* 0x0000000000017941 */ /* 0x000fea0003800000 */
.L_x_30765:
        /* <DEDUP_REMOVED lines=20> */
.L_x_30770:
[----:B------:R-:W-:Y:S02]  /*57c0*/  IMAD.MOV.U32 R196, RZ, RZ, R188 ;  /* 0x000000ffffc47224 */ /* 0x000fe400078e00bc */
.L_x_30771:
[----:B------:R-:W-:Y:S05]  /*57d0*/  BSYNC B1 ;  /* 0x0000000000017941 */ /* 0x000fea0003800000 */
.L_x_30769:
        /* <DEDUP_REMOVED lines=16> */
.L_x_30775:
[----:B------:R-:W-:Y:S05]  /*58e0*/  BSYNC B2 ;  /* 0x0000000000027941 */ /* 0x000fea0003800000 */
.L_x_30774:
        /* <DEDUP_REMOVED lines=44> */
.L_x_30773:
[----:B------:R-:W-:Y:S05]  /*5bb0*/  BSYNC B1 ;  /* 0x0000000000017941 */ /* 0x000fea0003800000 */
.L_x_30772:
        /* <DEDUP_REMOVED lines=20> */
.L_x_30777:
[----:B------:R-:W-:Y:S02]  /*5d00*/  MOV R196, R188 ;  /* 0x000000bc00c47202 */ /* 0x000fe40000000f00 */
.L_x_30778:
[----:B------:R-:W-:Y:S05]  /*5d10*/  BSYNC B1 ;  /* 0x0000000000017941 */ /* 0x000fea0003800000 */
.L_x_30776:
        /* <DEDUP_REMOVED lines=16> */
.L_x_30782:
[----:B------:R-:W-:Y:S05]  /*5e20*/  BSYNC B2 ;  /* 0x0000000000027941 */ /* 0x000fea0003800000 */
.L_x_30781:
        /* <DEDUP_REMOVED lines=44> */
.L_x_30780:
[----:B------:R-:W-:Y:S05]  /*60f0*/  BSYNC B1 ;  /* 0x0000000000017941 */ /* 0x000fea0003800000 */
.L_x_30779:
        /* <DEDUP_REMOVED lines=20> */
.L_x_30784:
[----:B------:R-:W-:Y:S02]  /*6240*/  IMAD.MOV.U32 R192, RZ, RZ, R188 ;  /* 0x000000ffffc07224 */ /* 0x000fe400078e00bc */
.L_x_30785:
[----:B------:R-:W-:Y:S05]  /*6250*/  BSYNC B1 ;  /* 0x0000000000017941 */ /* 0x000fea0003800000 */
.L_x_30783:
        /* <DEDUP_REMOVED lines=18> */
.L_x_30789:
[----:B------:R-:W-:Y:S05]  /*6380*/  BSYNC B2 ;  /* 0x0000000000027941 */ /* 0x000fea0003800000 */
.L_x_30788:
        /* <DEDUP_REMOVED lines=44> */
.L_x_30787:
[----:B------:R-:W-:Y:S05]  /*6650*/  BSYNC B1 ;  /* 0x0000000000017941 */ /* 0x000fea0003800000 */
.L_x_30786:
        /* <DEDUP_REMOVED lines=15> */
[----:B------:R-:W-:Y:S01]  /*6750*/  IMAD.WIDE.U32 R192, R193, 0x100, RZ ;  /* 0x00000100c1c07825 */ /* 0x000fe200078e00ff */
[----:B------:R-:W-:Y:S02]  /*6760*/  LOP3.LUT P6, RZ, R189, 0x4, RZ, 0xc0, !PT ;  /* 0x00000004bdff7812 */ /* 0x000fe400078cc0ff */
[----:B------:R-:W-:Y:S02]  /*6770*/  FSETP.GTU.FTZ.AND P1, PT, R159, c[0x0][0x1e4], PT ;  /* 0x000079009f007a0b */ /* 0x000fe40003f3c000 */
        /* <DEDUP_REMOVED lines=16> */
.L_x_30733:
[----:B------:R-:W-:Y:S05]  /*6880*/  BSYNC B0 ;  /* 0x0000000000007941 */ /* 0x000fea0003800000 */
.L_x_30732:
        /* <DEDUP_REMOVED lines=17> */
[----:B-1----:R-:W-:-:S12]  /*69a0*/  IMAD.MOV.U32 R192, RZ, RZ, R182 ;  /* 0x000000ffffc07224 */ /* 0x002fd800078e00b6 */
[----:B------:R-:W-:Y:S05]  /*69b0*/  @!P0 BRA `(.L_x_30794) ;  /* 0x0000006000008947 */ /* 0x000fea0003800000 */
[----:B------:R-:W-:Y:S01]  /*69c0*/  ISETP.NE.AND P0, PT, R183, 0x3, PT ;  /* 0x00000003b700780c */ /* 0x000fe20003f05270 */
[----:B------:R-:W-:-:S12]  /*69d0*/  IMAD.MOV.U32 R192, RZ, RZ, R184 ;  /* 0x000000ffffc07224 */ /* 0x000fd800078e00b8 */
[----:B------:R-:W-:Y:S05]  /*69e0*/  @P0 BRA `(.L_x_30794) ;  /* 0x0000003000000947 */ /* 0x000fea0003800000 */
[----:B------:R-:W-:Y:S01]  /*69f0*/  MOV R192, R186 ;  /* 0x000000ba00c07202 */ /* 0x000fe20000000f00 */
[----:B------:R-:W-:Y:S05]  /*6a00*/  BRA `(.L_x_30794) ;  /* 0x0000001000007947 */ /* 0x000fea0003800000 */
.L_x_30793:
[----:B01----:R-:W-:Y:S02]  /*6a10*/  IMAD.MOV.U32 R192, RZ, RZ, R188 ;  /* 0x000000ffffc07224 */ /* 0x003fe400078e00bc */
.L_x_30794:
[----:B------:R-:W-:Y:S05]  /*6a20*/  BSYNC B1 ;  /* 0x0000000000017941 */ /* 0x000fea0003800000 */
.L_x_30792:
        /* <DEDUP_REMOVED lines=16> */
.L_x_30798:
[----:B------:R-:W-:Y:S05]  /*6b30*/  BSYNC B2 ;  /* 0x0000000000027941 */ /* 0x000fea0003800000 */
.L_x_30797:
        /* <DEDUP_REMOVED lines=44> */
.L_x_30796:
[----:B------:R-:W-:Y:S05]  /*6e00*/  BSYNC B1 ;  /* 0x0000000000017941 */ /* 0x000fea0003800000 */
.L_x_30795:
        /* <DEDUP_REMOVED lines=25> */
.L_x_30800:
[----:B------:R-:W-:Y:S02]  /*6fa0*/  MOV R194, R188 ;  /* 0x000000bc00c27202 */ /* 0x000fe40000000f00 */
.L_x_30801:
[----:B------:R-:W-:Y:S05]  /*6fb0*/  BSYNC B1 ;  /* 0x0000000000017941 */ /* 0x000fea0003800000 */
.L_x_30799:
        /* <DEDUP_REMOVED lines=16> */
.L_x_30805:
[----:B------:R-:W-:Y:S05]  /*70c0*/  BSYNC B2 ;  /* 0x0000000000027941 */ /* 0x000fea0003800000 */
.L_x_30804:
        /* <DEDUP_REMOVED lines=44> */
.L_x_30803:
[----:B------:R-:W-:Y:S05]  /*7390*/  BSYNC B1 ;  /* 0x0000000000017941 */ /* 0x000fea0003800000 */
.L_x_30802:
        /* <DEDUP_REMOVED lines=22> */
.L_x_30807:
[----:B------:R-:W-:Y:S02]  /*7500*/  IMAD.MOV.U32 R194, RZ, RZ, R188 ;  /* 0x000000ffffc27224 */ /* 0x000fe400078e00bc */
.L_x_30808:
[----:B------:R-:W-:Y:S05]  /*7510*/  BSYNC B1 ;  /* 0x0000000000017941 */ /* 0x000fea0003800000 */
.L_x_30806:
        /* <DEDUP_REMOVED lines=16> */
.L_x_30812:
[----:B------:R-:W-:Y:S05]  /*7620*/  BSYNC B2 ;  /* 0x0000000000027941 */ /* 0x000fea0003800000 */
.L_x_30811:
        /* <DEDUP_REMOVED lines=44> */
.L_x_30810:
[----:B------:R-:W-:Y:S05]  /*78f0*/  BSYNC B1 ;  /* 0x0000000000017941 */ /* 0x000fea0003800000 */
.L_x_30809:
        /* <DEDUP_REMOVED lines=20> */
.L_x_30814:
[----:B------:R-:W-:Y:S02]  /*7a40*/  MOV R196, R188 ;  /* 0x000000bc00c47202 */ /* 0x000fe40000000f00 */
.L_x_30815:
[----:B------:R-:W-:Y:S05]  /*7a50*/  BSYNC B1 ;  /* 0x0000000000017941 */ /* 0x000fea0003800000 */
.L_x_30813:
        /* <DEDUP_REMOVED lines=16> */
.L_x_30819:
[----:B------:R-:W-:Y:S05]  /*7b60*/  BSYNC B2 ;  /* 0x0000000000027941 */ /* 0x000fea0003800000 */
.L_x_30818:
        /* <DEDUP_REMOVED lines=44> */
.L_x_30817:
[----:B------:R-:W-:Y:S05]  /*7e30*/  BSYNC B1 ;  /* 0x0000000000017941 */ /* 0x000fea0003800000 */
.L_x_30816:
        /* <DEDUP_REMOVED lines=20> */
.L_x_30821:
[----:B------:R-:W-:Y:S02]  /*7f80*/  IMAD.MOV.U32 R194, RZ, RZ, R188 ;  /* 0x000000ffffc27224 */ /* 0x000fe400078e00bc */
.L_x_30822:
[----:B------:R-:W-:Y:S05]  /*7f90*/  BSYNC B1 ;  /* 0x0000000000017941 */ /* 0x000fea0003800000 */
.L_x_30820:
        /* <DEDUP_REMOVED lines=16> */
.L_x_30826:
[----:B------:R-:W-:Y:S05]  /*80a0*/  BSYNC B2 ;  /* 0x0000000000027941 */ /* 0x000fea0003800000 */
.L_x_30825:
        /* <DEDUP_REMOVED lines=44> */
.L_x_30824:
[----:B------:R-:W-:Y:S05]  /*8370*/  BSYNC B1 ;  /* 0x0000000000017941 */ /* 0x000fea0003800000 */
.L_x_30823:
        /* <DEDUP_REMOVED lines=20> */
.L_x_30828:
[----:B------:R-:W-:Y:S02]  /*84c0*/  MOV R196, R188 ;  /* 0x000000bc00c47202 */ /* 0x000fe40000000f00 */
.L_x_30829:
[----:B------:R-:W-:Y:S05]  /*84d0*/  BSYNC B1 ;  /* 0x0000000000017941 */ /* 0x000fea0003800000 */
.L_x_30827:
        /* <DEDUP_REMOVED lines=16> */
.L_x_30833:
[----:B------:R-:W-:Y:S05]  /*85e0*/  BSYNC B2 ;  /* 0x0000000000027941 */ /* 0x000fea0003800000 */
.L_x_30832:
        /* <DEDUP_REMOVED lines=44> */
.L_x_30831:
[----:B------:R-:W-:Y:S05]  /*88b0*/  BSYNC B1 ;  /* 0x0000000000017941 */ /* 0x000fea0003800000 */
.L_x_30830:
        /* <DEDUP_REMOVED lines=20> */
.L_x_30835:
[----:B------:R-:W-:Y:S02]  /*8a00*/  IMAD.MOV.U32 R196, RZ, RZ, R188 ;  /* 0x000000ffffc47224 */ /* 0x000fe400078e00bc */
.L_x_30836:
[----:B------:R-:W-:Y:S05]  /*8a10*/  BSYNC B1 ;  /* 0x0000000000017941 */ /* 0x000fea0003800000 */
.L_x_30834:
        /* <DEDUP_REMOVED lines=16> */
.L_x_30840:
[----:B------:R-:W-:Y:S05]  /*8b20*/  BSYNC B2 ;  /* 0x0000000000027941 */ /* 0x000fea0003800000 */
.L_x_30839:
        /* <DEDUP_REMOVED lines=44> */
.L_x_30838:
[----:B------:R-:W-:Y:S05]  /*8df0*/  BSYNC B1 ;  /* 0x0000000000017941 */ /* 0x000fea0003800000 */
.L_x_30837:
        /* <DEDUP_REMOVED lines=20> */
.L_x_30842:
[----:B------:R-:W-:Y:S02]  /*8f40*/  MOV R192, R188 ;  /* 0x000000bc00c07202 */ /* 0x000fe40000000f00 */
.L_x_30843:
[----:B------:R-:W-:Y:S05]  /*8f50*/  BSYNC B1 ;  /* 0x0000000000017941 */ /* 0x000fea0003800000 */
.L_x_30841:
        /* <DEDUP_REMOVED lines=18> */
.L_x_30847:
[----:B------:R-:W-:Y:S05]  /*9080*/  BSYNC B2 ;  /* 0x0000000000027941 */ /* 0x000fea0003800000 */
.L_x_30846:
        /* <DEDUP_REMOVED lines=44> */
.L_x_30845:
[----:B------:R-:W-:Y:S05]  /*9350*/  BSYNC B1 ;  /* 0x0000000000017941 */ /* 0x000fea0003800000 */
.L_x_30844:
        /* <DEDUP_REMOVED lines=34> */
.L_x_30791:
[----:B------:R-:W-:Y:S05]  /*9580*/  BSYNC B0 ;  /* 0x0000000000007941 */ /* 0x000fea0003800000 */
.L_x_30790:
        /* <DEDUP_REMOVED lines=24> */
.L_x_30851:
[----:B01----:R-:W-:Y:S02]  /*9710*/  IMAD.MOV.U32 R192, RZ, RZ, R188 ;  /* 0x000000ffffc07224 */ /* 0x003fe400078e00bc */
.L_x_30852:
[----:B------:R-:W-:Y:S05]  /*9720*/  BSYNC B1 ;  /* 0x0000000000017941 */ /* 0x000fea0003800000 */
.L_x_30850:
        /* <DEDUP_REMOVED lines=16> */
.L_x_30856:
[----:B------:R-:W-:Y:S05]  /*9830*/  BSYNC B2 ;  /* 0x0000000000027941 */ /* 0x000fea0003800000 */
.L_x_30855:
        /* <DEDUP_REMOVED lines=44> */
.L_x_30854:
[----:B------:R-:W-:Y:S05]  /*9b00*/  BSYNC B1 ;  /* 0x0000000000017941 */ /* 0x000fea0003800000 */
.L_x_30853:
        /* <DEDUP_REMOVED lines=25> */
.L_x_30858:
[----:B------:R-:W-:Y:S02]  /*9ca0*/  IMAD.MOV.U32 R194, RZ, RZ, R188 ;  /* 0x000000ffffc27224 */ /* 0x000fe400078e00bc */
.L_x_30859:
[----:B------:R-:W-:Y:S05]  /*9cb0*/  BSYNC B1 ;  /* 0x0000000000017941 */ /* 0x000fea0003800000 */
.L_x_30857:
        /* <DEDUP_REMOVED lines=16> */
.L_x_30863:
[----:B------:R-:W-:Y:S05]  /*9dc0*/  BSYNC B2 ;  /* 0x0000000000027941 */ /* 0x000fea0003800000 */
.L_x_30862:
        /* <DEDUP_REMOVED lines=44> */
.L_x_30861:
[----:B------:R-:W-:Y:S05]  /*a090*/  BSYNC B1 ;  /* 0x0000000000017941 */ /* 0x000fea0003800000 */
.L_x_30860:
        /* <DEDUP_REMOVED lines=22> */
.L_x_30865:
[----:B------:R-:W-:Y:S02]  /*a200*/  MOV R194, R188 ;  /* 0x000000bc00c27202 */ /* 0x000fe40000000f00 */
.L_x_30866:
[----:B------:R-:W-:Y:S05]  /*a210*/  BSYNC B1 ;  /* 0x0000000000017941 */ /* 0x000fea0003800000 */
.L_x_30864:
        /* <DEDUP_REMOVED lines=16> */
.L_x_30870:
[----:B------:R-:W-:Y:S05]  /*a320*/  BSYNC B2 ;  /* 0x0000000000027941 */ /* 0x000fea0003800000 */
.L_x_30869:
        /* <DEDUP_REMOVED lines=44> */
.L_x_30868:
[----:B------:R-:W-:Y:S05]  /*a5f0*/  BSYNC B1 ;  /* 0x0000000000017941 */ /* 0x000fea0003800000 */
.L_x_30867:
        /* <DEDUP_REMOVED lines=20> */
.L_x_30872:
[----:B------:R-:W-:Y:S02]  /*a740*/  IMAD.MOV.U32 R196, RZ, RZ, R188 ;  /* 0x000000ffffc47224 */ /* 0x000fe400078e00bc */
.L_x_30873:
[----:B------:R-:W-:Y:S05]  /*a750*/  BSYNC B1 ;  /* 0x0000000000017941 */ /* 0x000fea0003800000 */
.L_x_30871:
        /* <DEDUP_REMOVED lines=16> */
.L_x_30877:
[----:B------:R-:W-:Y:S05]  /*a860*/  BSYNC B2 ;  /* 0x0000000000027941 */ /* 0x000fea0003800000 */
.L_x_30876:
        /* <DEDUP_REMOVED lines=44> */
.L_x_30875:
[----:B------:R-:W-:Y:S05]  /*ab30*/  BSYNC B1 ;  /* 0x0000000000017941 */ /* 0x000fea0003800000 */
.L_x_30874:
        /* <DEDUP_REMOVED lines=20> */
.L_x_30879:
[----:B------:R-:W-:Y:S02]  /*ac80*/  MOV R194, R188 ;  /* 0x000000bc00c27202 */ /* 0x000fe40000000f00 */
.L_x_30880:
[----:B------:R-:W-:Y:S05]  /*ac90*/  BSYNC B1 ;  /* 0x0000000000017941 */ /* 0x000fea0003800000 */
.L_x_30878:
        /* <DEDUP_REMOVED lines=16> */
.L_x_30884:
[----:B------:R-:W-:Y:S05]  /*ada0*/  BSYNC B2 ;  /* 0x0000000000027941 */ /* 0x000fea0003800000 */
.L_x_30883:
        /* <DEDUP_REMOVED lines=44> */
.L_x_30882:
[----:B------:R-:W-:Y:S05]  /*b070*/  BSYNC B1 ;  /* 0x0000000000017941 */ /* 0x000fea0003800000 */
.L_x_30881:
        /* <DEDUP_REMOVED lines=20> */
.L_x_30886:
[----:B------:R-:W-:Y:S02]  /*b1c0*/  IMAD.MOV.U32 R196, RZ, RZ, R188 ;  /* 0x000000ffffc47224 */ /* 0x000fe400078e00bc */
.L_x_30887:
[----:B------:R-:W-:Y:S05]  /*b1d0*/  BSYNC B1 ;  /* 0x0000000000017941 */ /* 0x000fea0003800000 */
.L_x_30885:
        /* <DEDUP_REMOVED lines=16> */
.L_x_30891:
[----:B------:R-:W-:Y:S05]  /*b2e0*/  BSYNC B2 ;  /* 0x0000000000027941 */ /* 0x000fea0003800000 */
.L_x_30890:
        /* <DEDUP_REMOVED lines=44> */
.L_x_30889:
[----:B------:R-:W-:Y:S05]  /*b5b0*/  BSYNC B1 ;  /* 0x0000000000017941 */ /* 0x000fea0003800000 */
.L_x_30888:
        /* <DEDUP_REMOVED lines=20> */
.L_x_30893:
[----:B------:R-:W-:Y:S02]  /*b700*/  MOV R196, R188 ;  /* 0x000000bc00c47202 */ /* 0x000fe40000000f00 */
.L_x_30894:
[----:B------:R-:W-:Y:S05]  /*b710*/  BSYNC B1 ;  /* 0x0000000000017941 */ /* 0x000fea0003800000 */
.L_x_30892:
        /* <DEDUP_REMOVED lines=16> */
.L_x_30898:
[----:B------:R-:W-:Y:S05]  /*b820*/  BSYNC B2 ;  /* 0x0000000000027941 */ /* 0x000fea0003800000 */
.L_x_30897:
        /* <DEDUP_REMOVED lines=44> */
.L_x_30896:
[----:B------:R-:W-:Y:S05]  /*baf0*/  BSYNC B1 ;  /* 0x0000000000017941 */ /* 0x000fea0003800000 */
.L_x_30895:
        /* <DEDUP_REMOVED lines=20> */
.L_x_30900:
[----:B------:R-:W-:Y:S02]  /*bc40*/  IMAD.MOV.U32 R192, RZ, RZ, R188 ;  /* 0x000000ffffc07224 */ /* 0x000fe400078e00bc */
.L_x_30901:
[----:B------:R-:W-:Y:S05]  /*bc50*/  BSYNC B1 ;  /* 0x0000000000017941 */ /* 0x000fea0003800000 */
.L_x_30899:
        /* <DEDUP_REMOVED lines=18> */
.L_x_30905:
[----:B------:R-:W-:Y:S05]  /*bd80*/  BSYNC B2 ;  /* 0x0000000000027941 */ /* 0x000fea0003800000 */
.L_x_30904:
        /* <DEDUP_REMOVED lines=44> */
.L_x_30903:
[----:B------:R-:W-:Y:S05]  /*c050*/  BSYNC B1 ;  /* 0x0000000000017941 */ /* 0x000fea0003800000 */
.L_x_30902:
        /* <DEDUP_REMOVED lines=34> */
.L_x_30849:
[----:B------:R-:W-:Y:S05]  /*c280*/  BSYNC B0 ;  /* 0x0000000000007941 */ /* 0x000fea0003800000 */
.L_x_30848:
        /* <DEDUP_REMOVED lines=24> */
.L_x_30909:
[----:B01----:R-:W-:Y:S02]  /*c410*/  IMAD.MOV.U32 R192, RZ, RZ, R188 ;  /* 0x000000ffffc07224 */ /* 0x003fe400078e00bc */
.L_x_30910:
[----:B------:R-:W-:Y:S05]  /*c420*/  BSYNC B1 ;  /* 0x0000000000017941 */ /* 0x000fea0003800000 */
.L_x_30908:
        /* <DEDUP_REMOVED lines=16> */
.L_x_30914:
[----:B------:R-:W-:Y:S05]  /*c530*/  BSYNC B2 ;  /* 0x0000000000027941 */ /* 0x000fea0003800000 */
.L_x_30913:
        /* <DEDUP_REMOVED lines=44> */
.L_x_30912:
[----:B------:R-:W-:Y:S05]  /*c800*/  BSYNC B1 ;  /* 0x0000000000017941 */ /* 0x000fea0003800000 */
.L_x_30911:
        /* <DEDUP_REMOVED lines=25> */
.L_x_30916:
[----:B------:R-:W-:Y:S02]  /*c9a0*/  MOV R194, R188 ;  /* 0x000000bc00c27202 */ /* 0x000fe40000000f00 */
.L_x_30917:
[----:B------:R-:W-:Y:S05]  /*c9b0*/  BSYNC B1 ;  /* 0x0000000000017941 */ /* 0x000fea0003800000 */
.L_x_30915:
        /* <DEDUP_REMOVED lines=16> */
.L_x_30921:
[----:B------:R-:W-:Y:S05]  /*cac0*/  BSYNC B2 ;  /* 0x0000000000027941 */ /* 0x000fea0003800000 */
.L_x_30920:
        /* <DEDUP_REMOVED lines=44> */
.L_x_30919:
[----:B------:R-:W-:Y:S05]  /*cd90*/  BSYNC B1 ;  /* 0x0000000000017941 */ /* 0x000fea0003800000 */
.L_x_30918:
        /* <DEDUP_REMOVED lines=22> */
.L_x_30923:
[----:B------:R-:W-:Y:S02]  /*cf00*/  IMAD.MOV.U32 R194, RZ, RZ, R188 ;  /* 0x000000ffffc27224 */ /* 0x000fe400078e00bc */
.L_x_30924:
[----:B------:R-:W-:Y:S05]  /*cf10*/  BSYNC B1 ;  /* 0x0000000000017941 */ /* 0x000fea0003800000 */
.L_x_30922:
        /* <DEDUP_REMOVED lines=16> */
.L_x_30928:
[----:B------:R-:W-:Y:S05]  /*d020*/  BSYNC B2 ;  /* 0x0000000000027941 */ /* 0x000fea0003800000 */
.L_x_30927:
        /* <DEDUP_REMOVED lines=44> */
.L_x_30926:
[----:B------:R-:W-:Y:S05]  /*d2f0*/  BSYNC B1 ;  /* 0x0000000000017941 */ /* 0x000fea0003800000 */
.L_x_30925:
        /* <DEDUP_REMOVED lines=20> */
.L_x_30930:
[----:B------:R-:W-:Y:S02]  /*d440*/  MOV R196, R188 ;  /* 0x000000bc00c47202 */ /* 0x000fe40000000f00 */
.L_x_30931:
[----:B------:R-:W-:Y:S05]  /*d450*/  BSYNC B1 ;  /* 0x0000000000017941 */ /* 0x000fea0003800000 */
.L_x_30929:
        /* <DEDUP_REMOVED lines=16> */
.L_x_30935:
[----:B------:R-:W-:Y:S05]  /*d560*/  BSYNC B2 ;  /* 0x0000000000027941 */ /* 0x000fea0003800000 */
.L_x_30934:
        /* <DEDUP_REMOVED lines=44> */
.L_x_30933:
[----:B------:R-:W-:Y:S05]  /*d830*/  BSYNC B1 ;  /* 0x0000000000017941 */ /* 0x000fea0003800000 */
.L_x_30932:
        /* <DEDUP_REMOVED lines=20> */
.L_x_30937:
[----:B------:R-:W-:Y:S02]  /*d980*/  IMAD.MOV.U32 R194, RZ, RZ, R188 ;  /* 0x000000ffffc27224 */ /* 0x000fe400078e00bc */
.L_x_30938:
[----:B------:R-:W-:Y:S05]  /*d990*/  BSYNC B1 ;  /* 0x0000000000017941 */ /* 0x000fea0003800000 */
.L_x_30936:
        /* <DEDUP_REMOVED lines=16> */
.L_x_30942:
[----:B------:R-:W-:Y:S05]  /*daa0*/  BSYNC B2 ;  /* 0x0000000000027941 */ /* 0x000fea0003800000 */
.L_x_30941:
        /* <DEDUP_REMOVED lines=44> */
.L_x_30940:
[----:B------:R-:W-:Y:S05]  /*dd70*/  BSYNC B1 ;  /* 0x0000000000017941 */ /* 0x000fea0003800000 */
.L_x_30939:
        /* <DEDUP_REMOVED lines=20> */
.L_x_30944:
[----:B------:R-:W-:Y:S02]  /*dec0*/  MOV R196, R188 ;  /* 0x000000bc00c47202 */ /* 0x000fe40000000f00 */
.L_x_30945:
[----:B------:R-:W-:Y:S05]  /*ded0*/  BSYNC B1 ;  /* 0x0000000000017941 */ /* 0x000fea0003800000 */
.L_x_30943:
        /* <DEDUP_REMOVED lines=16> */
.L_x_30949:
[----:B------:R-:W-:Y:S05]  /*dfe0*/  BSYNC B2 ;  /* 0x0000000000027941 */ /* 0x000fea0003800000 */
.L_x_30948:
        /* <DEDUP_REMOVED lines=44> */
.L_x_30947:
[----:B------:R-:W-:Y:S05]  /*e2b0*/  BSYNC B1 ;  /* 0x0000000000017941 */ /* 0x000fea0003800000 */
.L_x_30946:
        /* <DEDUP_REMOVED lines=20> */
.L_x_30951:
[----:B------:R-:W-:Y:S02]  /*e400*/  IMAD.MOV.U32 R196, RZ, RZ, R188 ;  /* 0x000000ffffc47224 */ /* 0x000fe400078e00bc */
.L_x_30952:
[----:B------:R-:W-:Y:S05]  /*e410*/  BSYNC B1 ;  /* 0x0000000000017941 */ /* 0x000fea0003800000 */
.L_x_30950:
        /* <DEDUP_REMOVED lines=16> */
.L_x_30956:
[----:B------:R-:W-:Y:S05]  /*e520*/  BSYNC B2 ;  /* 0x0000000000027941 */ /* 0x000fea0003800000 */
.L_x_30955:
        /* <DEDUP_REMOVED lines=44> */
.L_x_30954:
[----:B------:R-:W-:Y:S05]  /*e7f0*/  BSYNC B1 ;  /* 0x0000000000017941 */ /* 0x000fea0003800000 */
.L_x_30953:
        /* <DEDUP_REMOVED lines=20> */
.L_x_30958:
[----:B------:R-:W-:Y:S02]  /*e940*/  MOV R192, R188 ;  /* 0x000000bc00c07202 */ /* 0x000fe40000000f00 */
.L_x_30959:
[----:B------:R-:W-:Y:S05]  /*e950*/  BSYNC B1 ;  /* 0x0000000000017941 */ /* 0x000fea0003800000 */
.L_x_30957:
        /* <DEDUP_REMOVED lines=18> */
.L_x_30963:
[----:B------:R-:W-:Y:S05]  /*ea80*/  BSYNC B2 ;  /* 0x0000000000027941 */ /* 0x000fea0003800000 */
.L_x_30962:
        /* <DEDUP_REMOVED lines=44> */
.L_x_30961:
[----:B------:R-:W-:Y:S05]  /*ed50*/  BSYNC B1 ;  /* 0x0000000000017941 */ /* 0x000fea0003800000 */
.L_x_30960:
        /* <DEDUP_REMOVED lines=34> */
.L_x_30907:
[----:B------:R-:W-:Y:S05]  /*ef80*/  BSYNC B0 ;  /* 0x0000000000007941 */ /* 0x000fea0003800000 */
.L_x_30906:
        /* <DEDUP_REMOVED lines=24> */
.L_x_30967:
[----:B01----:R-:W-:Y:S02]  /*f110*/  IMAD.MOV.U32 R192, RZ, RZ, R188 ;  /* 0x000000ffffc07224 */ /* 0x003fe400078e00bc */
.L_x_30968:
[----:B------:R-:W-:Y:S05]  /*f120*/  BSYNC B1 ;  /* 0x0000000000017941 */ /* 0x000fea0003800000 */
.L_x_30966:
        /* <DEDUP_REMOVED lines=16> */
.L_x_30972:
[----:B------:R-:W-:Y:S05]  /*f230*/  BSYNC B2 ;  /* 0x0000000000027941 */ /* 0x000fea0003800000 */
.L_x_30971:
        /* <DEDUP_REMOVED lines=44> */
.L_x_30970:
[----:B------:R-:W-:Y:S05]  /*f500*/  BSYNC B1 ;  /* 0x0000000000017941 */ /* 0x000fea0003800000 */
.L_x_30969:
        /* <DEDUP_REMOVED lines=25> */
.L_x_30974:
[----:B------:R-:W-:Y:S02]  /*f6a0*/  IMAD.MOV.U32 R194, RZ, RZ, R188 ;  /* 0x000000ffffc27224 */ /* 0x000fe400078e00bc */
.L_x_30975:
[----:B------:R-:W-:Y:S05]  /*f6b0*/  BSYNC B1 ;  /* 0x0000000000017941 */ /* 0x000fea0003800000 */
.L_x_30973:
        /* <DEDUP_REMOVED lines=16> */
.L_x_30979:
[----:B------:R-:W-:Y:S05]  /*f7c0*/  BSYNC B2 ;  /* 0x0000000000027941 */ /* 0x000fea0003800000 */
.L_x_30978:
        /* <DEDUP_REMOVED lines=44> */
.L_x_30977:
[----:B------:R-:W-:Y:S05]  /*fa90*/  BSYNC B1 ;  /* 0x0000000000017941 */ /* 0x000fea0003800000 */
.L_x_30976:
        /* <DEDUP_REMOVED lines=22> */
.L_x_30981:
[----:B------:R-:W-:Y:S02]  /*fc00*/  MOV R194, R188 ;  /* 0x000000bc00c27202 */ /* 0x000fe40000000f00 */
.L_x_30982:
[----:B------:R-:W-:Y:S05]  /*fc10*/  BSYNC B1 ;  /* 0x0000000000017941 */ /* 0x000fea0003800000 */
.L_x_30980:
        /* <DEDUP_REMOVED lines=16> */
.L_x_30986:
[----:B------:R-:W-:Y:S05]  /*fd20*/  BSYNC B2 ;  /* 0x0000000000027941 */ /* 0x000fea0003800000 */
.L_x_30985:
        /* <DEDUP_REMOVED lines=44> */
.L_x_30984:
[----:B------:R-:W-:Y:S05]  /*fff0*/  BSYNC B1 ;  /* 0x0000000000017941 */ /* 0x000fea0003800000 */
.L_x_30983:
        /* <DEDUP_REMOVED lines=20> */
.L_x_30988:
[----:B------:R-:W-:Y:S02]  /*10140*/  IMAD.MOV.U32 R196, RZ, RZ, R188 ;  /* 0x000000ffffc47224 */ /* 0x000fe400078e00bc */
.L_x_30989:
[----:B------:R-:W-:Y:S05]  /*10150*/  BSYNC B1 ;  /* 0x0000000000017941 */ /* 0x000fea0003800000 */
.L_x_30987:
        /* <DEDUP_REMOVED lines=16> */
.L_x_30993:
[----:B------:R-:W-:Y:S05]  /*10260*/  BSYNC B2 ;  /* 0x0000000000027941 */ /* 0x000fea0003800000 */
.L_x_30992:
        /* <DEDUP_REMOVED lines=44> */
.L_x_30991:
[----:B------:R-:W-:Y:S05]  /*10530*/  BSYNC B1 ;  /* 0x0000000000017941 */ /* 0x000fea0003800000 */
.L_x_30990:
        /* <DEDUP_REMOVED lines=20> */
.L_x_30995:
[----:B------:R-:W-:Y:S02]  /*10680*/  MOV R194, R188 ;  /* 0x000000bc00c27202 */ /* 0x000fe40000000f00 */
.L_x_30996:
[----:B------:R-:W-:Y:S05]  /*10690*/  BSYNC B1 ;  /* 0x0000000000017941 */ /* 0x000fea0003800000 */
.L_x_30994:
        /* <DEDUP_REMOVED lines=16> */
.L_x_31000:
[----:B------:R-:W-:Y:S05]  /*107a0*/  BSYNC B2 ;  /* 0x0000000000027941 */ /* 0x000fea0003800000 */
.L_x_30999:
        /* <DEDUP_REMOVED lines=44> */
.L_x_30998:
[----:B------:R-:W-:Y:S05]  /*10a70*/  BSYNC B1 ;  /* 0x0000000000017941 */ /* 0x000fea0003800000 */
.L_x_30997:
        /* <DEDUP_REMOVED lines=20> */
.L_x_31002:
[----:B------:R-:W-:Y:S02]  /*10bc0*/  IMAD.MOV.U32 R196, RZ, RZ, R188 ;  /* 0x000000ffffc47224 */ /* 0x000fe400078e00bc */
.L_x_31003:
[----:B------:R-:W-:Y:S05]  /*10bd0*/  BSYNC B1 ;  /* 0x0000000000017941 */ /* 0x000fea0003800000 */
.L_x_31001:
        /* <DEDUP_REMOVED lines=16> */
.L_x_31007:
[----:B------:R-:W-:Y:S05]  /*10ce0*/  BSYNC B2 ;  /* 0x0000000000027941 */ /* 0x000fea0003800000 */
.L_x_31006:
        /* <DEDUP_REMOVED lines=44> */
.L_x_31005:
[----:B------:R-:W-:Y:S05]  /*10fb0*/  BSYNC B1 ;  /* 0x0000000000017941 */ /* 0x000fea0003800000 */
.L_x_31004:
        /* <DEDUP_REMOVED lines=20> */
.L_x_31009:
[----:B------:R-:W-:Y:S02]  /*11100*/  MOV R196, R188 ;  /* 0x000000bc00c47202 */ /* 0x000fe40000000f00 */
.L_x_31010:
[----:B------:R-:W-:Y:S05]  /*11110*/  BSYNC B1 ;  /* 0x0000000000017941 */ /* 0x000fea0003800000 */
.L_x_31008:
        /* <DEDUP_REMOVED lines=16> */
.L_x_31014:
[----:B------:R-:W-:Y:S05]  /*11220*/  BSYNC B2 ;  /* 0x0000000000027941 */ /* 0x000fea0003800000 */
.L_x_31013:
        /* <DEDUP_REMOVED lines=44> */
.L_x_31012:
[----:B------:R-:W-:Y:S05]  /*114f0*/  BSYNC B1 ;  /* 0x0000000000017941 */ /* 0x000fea0003800000 */
.L_x_31011:
        /* <DEDUP_REMOVED lines=20> */
.L_x_31016:
[----:B------:R-:W-:Y:S02]  /*11640*/  MOV R192, R188 ;  /* 0x000000bc00c07202 */ /* 0x000fe40000000f00 */
.L_x_31017:
[----:B------:R-:W-:Y:S05]  /*11650*/  BSYNC B1 ;  /* 0x0000000000017941 */ /* 0x000fea0003800000 */
.L_x_31015:
        /* <DEDUP_REMOVED lines=18> */
.L_x_31021:
[----:B------:R-:W-:Y:S05]  /*11780*/  BSYNC B2 ;  /* 0x0000000000027941 */ /* 0x000fea0003800000 */
.L_x_31020:
        /* <DEDUP_REMOVED lines=44> */
.L_x_31019:
[----:B------:R-:W-:Y:S05]  /*11a50*/  BSYNC B1 ;  /* 0x0000000000017941 */ /* 0x000fea0003800000 */
.L_x_31018:
        /* <DEDUP_REMOVED lines=31> */
[----:B------:R-:W-:-:S05]  /*11c50*/  LOP3.LUT R193, R193, R159, R197, 0xfe, !PT ;  /* 0x0000009fc1c17212 */ /* 0x000fca00078efec5 */
[----:B------:R1:W-:Y:S02]  /*11c60*/  STG.E.64 [R194.64], R192 ;  /* 0x000000c0c2007986 */ /* 0x0003e4000c101b04 */
.L_x_30965:
[----:B------:R-:W-:Y:S05]  /*11c70*/  BSYNC B0 ;  /* 0x0000000000007941 */ /* 0x000fea0003800000 */
.L_x_30964:
        /* <DEDUP_REMOVED lines=58> */
.L_x_31038:
[----:B0-2---:R-:W-:Y:S01]  /*12020*/  FADD.FTZ R157, R157, R156 ;  /* 0x0000009c9d9d7221 */ /* 0x005fe20000010000 */
        /* <DEDUP_REMOVED lines=11> */
[--C-:B-1----:R-:W-:Y:S02]  /*120e0*/  FADD.FTZ R190, R108, -R156.reuse ;  /* 0x8000009c6cbe7221 */ /* 0x102fe40000010000 */
        /* <DEDUP_REMOVED lines=105> */
.L_x_31039:
[----:B------:R-:W-:Y:S01]  /*12780*/  FMUL.FTZ R157, R156, R156 ;  /* 0x0000009c9c9d7220 */ /* 0x000fe20000410000 */
[----:B------:R-:W-:Y:S01]  /*12790*/  ISETP.NE.AND P0, PT, RZ, UR6, PT ;  /* 0x00000006ff007c0c */ /* 0x000fe2000bf05270 */
[----:B-1----:R-:W-:Y:S01]  /*127a0*/  FADD.FTZ R192, R192, R191 ;  /* 0x000000bfc0c07221 */ /* 0x002fe20000010000 */
[----:B------:R-:W-:Y:S01]  /*127b0*/  LOP3.LUT P1, RZ, R189, 0x8, RZ, 0xc0, !PT ;  /* 0x00000008bdff7812 */ /* 0x000fe2000782c0ff */
[----:B------:R-:W-:Y:S01]  /*127c0*/  BSSY B0, `(.L_x_31024) ;  /* 0x000002e000007945 */ /* 0x000fe20003800000 */
[----:B------:R-:W-:Y:S01]  /*127d0*/  FSEL R158, R157, RZ, P0 ;  /* 0x000000ff9d9e7208 */ /* 0x000fe20000000000 */
[----:B------:R-:W-:Y:S01]  /*127e0*/  IMAD.MOV.U32 R157, RZ, RZ, c[0x0][0x1e0] ;  /* 0x00007800ff9d7624 */ /* 0x000fe200078e00ff */
[----:B------:R-:W-:-:S03]  /*127f0*/  FSEL R190, R156, RZ, !P0 ;  /* 0x000000ff9cbe7208 */ /* 0x000fc60004000000 */
[----:B------:R-:W-:Y:S01]  /*12800*/  FFMA.FTZ R157, R192, R157, c[0x0][0x228] ;  /* 0x00008a00c09d7623 */ /* 0x000fe2000001009d */
[----:B------:R-:W-:-:S03]  /*12810*/  @!P5 MOV R192, 0x4 ;  /* 0x0000000400c0d802 */ /* 0x000fc60000000f00 */
        /* <DEDUP_REMOVED lines=40> */
.L_x_31025:
[----:B------:R-:W-:Y:S05]  /*12aa0*/  BSYNC B0 ;  /* 0x0000000000007941 */ /* 0x000fea0003800000 */
.L_x_31024:
        /* <DEDUP_REMOVED lines=35> */
.L_x_31027:
[----:B------:R-:W-:Y:S05]  /*12ce0*/  BSYNC B0 ;  /* 0x0000000000007941 */ /* 0x000fea0003800000 */
.L_x_31026:
        /* <DEDUP_REMOVED lines=35> */
.L_x_31029:
[----:B------:R-:W-:Y:S05]  /*12f20*/  BSYNC B0 ;  /* 0x0000000000007941 */ /* 0x000fea0003800000 */
.L_x_31028:
        /* <DEDUP_REMOVED lines=35> */
.L_x_31031:
[----:B------:R-:W-:Y:S05]  /*13160*/  BSYNC B0 ;  /* 0x0000000000007941 */ /* 0x000fea0003800000 */
.L_x_31030:
        /* <DEDUP_REMOVED lines=35> */
.L_x_31033:
[----:B------:R-:W-:Y:S05]  /*133a0*/  BSYNC B0 ;  /* 0x0000000000007941 */ /* 0x000fea0003800000 */
.L_x_31032:
        /* <DEDUP_REMOVED lines=34> */
.L_x_31035:
[----:B------:R-:W-:Y:S05]  /*135d0*/  BSYNC B0 ;  /* 0x0000000000007941 */ /* 0x000fea0003800000 */
.L_x_31034:
[----:B01----:R-:W-:-:S04]  /*135e0*/  IMAD.MOV.U32 R156, RZ, RZ, 0x4 ;  /* 0x00000004ff9c7424 */ /* 0x003fc800078e00ff */
[----:B------:R-:W-:-:S05]  /*135f0*/  IMAD R177, R156, c[0x0][0x160], R177 ;  /* 0x000058009cb17a24 */ /* 0x000fca00078e02b1 */
[----:B------:R-:W-:-:S13]  /*13600*/  ISETP.GE.AND P0, PT, R177, c[0x0][0x164], PT ;  /* 0x00005900b1007a0c */ /* 0x000fda0003f06270 */
[----:B-----5:R-:W-:Y:S01]  /*13610*/  @P0 CALL.REL.NOINC `(.L_x_31036) ;  /* 0x0000001000000944 */ /* 0x020fe20003c00000 */
[----:B------:R-:W-:Y:S05]  /*13620*/  BRA `(.L_x_31037) ;  /* 0xfffed78000007947 */ /* 0x000fea000383ffff */
.L_x_31036:
[----:B------:R-:W-:Y:S05]  /*13630*/  EXIT ;  /* 0x000000000000794d */ /* 0x000fea0003800000 */
.L_x_31022:
[----:B-1----:R-:W-:Y:S01]  /*13640*/  HFMA2.MMA R190, -RZ, RZ, 0, 1.847743988037109375e-06 ;  /* 0x0000001fffbe7435 */ /* 0x002fe200000001ff */
[----:B------:R-:W-:Y:S01]  /*13650*/  IMAD.MOV.U32 R192, RZ, RZ, 0x1 ;  /* 0x00000001ffc07424 */ /* 0x000fe200078e00ff */
[----:B------:R-:W-:Y:S01]  /*13660*/  MOV R158, 0x13690 ;  /* 0x00013690009e7802 */ /* 0x000fe20000000f00 */
[----:B------:R-:W-:-:S03]  /*13670*/  IMAD.MOV.U32 R193, RZ, RZ, -0x1 ;  /* 0xffffffffffc17424 */ /* 0x000fc600078e00ff */
[----:B-----5:R-:W-:Y:S05]  /*13680*/  CALL.REL.NOINC `($__internal_120_$__cuda_sm70_shflsync_bfly_p) ;  /* 0x000009c000007944 */ /* 0x020fea0003c00000 */
[----:B-1----:R-:W-:Y:S01]  /*13690*/  IMAD.MOV.U32 R156, RZ, RZ, R192 ;  /* 0x000000ffff9c7224 */ /* 0x002fe200078e00c0 */
[----:B0-----:R-:W-:Y:S05]  /*136a0*/  BRA `(.L_x_31038) ;  /* 0xffffe97000007947 */ /* 0x001fea000383ffff */
.L_x_31023:
[----:B-1----:R-:W-:Y:S01]  /*136b0*/  MOV R192, 0x2 ;  /* 0x0000000200c07802 */ /* 0x002fe20000000f00 */
[----:B------:R-:W-:Y:S01]  /*136c0*/  IMAD.MOV.U32 R190, RZ, RZ, 0x1f ;  /* 0x0000001fffbe7424 */ /* 0x000fe200078e00ff */
[----:B------:R-:W-:Y:S01]  /*136d0*/  MOV R158, 0x13700 ;  /* 0x00013700009e7802 */ /* 0x000fe20000000f00 */
[----:B------:R-:W-:Y:S02]  /*136e0*/  IMAD.MOV.U32 R193, RZ, RZ, -0x1 ;  /* 0xffffffffffc17424 */ /* 0x000fe400078e00ff */
[----:B-----5:R-:W-:Y:S05]  /*136f0*/  CALL.REL.NOINC `($__internal_120_$__cuda_sm70_shflsync_bfly_p) ;  /* 0x0000095000007944 */ /* 0x020fea0003c00000 */
[----:B01----:R-:W-:Y:S01]  /*13700*/  FADD.FTZ R157, R157, R192 ;  /* 0x000000c09d9d7221 */ /* 0x003fe20000010000 */
[----:B------:R-:W-:Y:S01]  /*13710*/  HFMA2.MMA R192, -RZ, RZ, 0, 2.384185791015625e-07 ;  /* 0x00000004ffc07435 */ /* 0x000fe200000001ff */
[----:B------:R-:W-:Y:S01]  /*13720*/  IMAD.MOV.U32 R190, RZ, RZ, 0x1f ;  /* 0x0000001fffbe7424 */ /* 0x000fe200078e00ff */
[----:B------:R-:W-:Y:S01]  /*13730*/  MOV R158, 0x13760 ;  /* 0x00013760009e7802 */ /* 0x000fe20000000f00 */
[----:B------:R-:W-:-:S03]  /*13740*/  IMAD.MOV.U32 R193, RZ, RZ, -0x1 ;  /* 0xffffffffffc17424 */ /* 0x000fc600078e00ff */
[----:B------:R-:W-:Y:S05]  /*13750*/  CALL.REL.NOINC `($__internal_120_$__cuda_sm70_shflsync_bfly_p) ;  /* 0x000008f000007944 */ /* 0x000fea0003c00000 */
[----:B01----:R-:W-:Y:S01]  /*13760*/  FADD.FTZ R157, R157, R192 ;  /* 0x000000c09d9d7221 */ /* 0x003fe20000010000 */
[----:B------:R-:W-:Y:S01]  /*13770*/  MOV R192, 0x8 ;  /* 0x0000000800c07802 */ /* 0x000fe20000000f00 */
[----:B------:R-:W-:Y:S01]  /*13780*/  IMAD.MOV.U32 R190, RZ, RZ, 0x1f ;  /* 0x0000001fffbe7424 */ /* 0x000fe200078e00ff */
[----:B------:R-:W-:Y:S01]  /*13790*/  MOV R158, 0x137c0 ;  /* 0x000137c0009e7802 */ /* 0x000fe20000000f00 */
[----:B------:R-:W-:-:S02]  /*137a0*/  IMAD.MOV.U32 R193, RZ, RZ, -0x1 ;  /* 0xffffffffffc17424 */ /* 0x000fc400078e00ff */
[----:B------:R-:W-:Y:S05]  /*137b0*/  CALL.REL.NOINC `($__internal_120_$__cuda_sm70_shflsync_bfly_p) ;  /* 0x0000089000007944 */ /* 0x000fea0003c00000 */
[----:B01----:R-:W-:Y:S01]  /*137c0*/  FADD.FTZ R157, R157, R192 ;  /* 0x000000c09d9d7221 */ /* 0x003fe20000010000 */
[----:B------:R-:W-:Y:S01]  /*137d0*/  HFMA2.MMA R192, -RZ, RZ, 0, 9.5367431640625e-07 ;  /* 0x00000010ffc07435 */ /* 0x000fe200000001ff */
[----:B------:R-:W-:Y:S01]  /*137e0*/  IMAD.MOV.U32 R190, RZ, RZ, 0x1f ;  /* 0x0000001fffbe7424 */ /* 0x000fe200078e00ff */
[----:B------:R-:W-:Y:S01]  /*137f0*/  MOV R158, 0x13820 ;  /* 0x00013820009e7802 */ /* 0x000fe20000000f00 */
[----:B------:R-:W-:-:S03]  /*13800*/  IMAD.MOV.U32 R193, RZ, RZ, -0x1 ;  /* 0xffffffffffc17424 */ /* 0x000fc600078e00ff */
[----:B------:R-:W-:Y:S05]  /*13810*/  CALL.REL.NOINC `($__internal_120_$__cuda_sm70_shflsync_bfly_p) ;  /* 0x0000083000007944 */ /* 0x000fea0003c00000 */
        /* <DEDUP_REMOVED lines=104> */
[----:B------:R-:W-:Y:S05]  /*13ea0*/  CALL.REL.NOINC `($__internal_120_$__cuda_sm70_shflsync_bfly_p) ;  /* 0x000001a000007944 */ /* 0x000fea0003c00000 */
[----:B01----:R-:W-:Y:S01]  /*13eb0*/  FADD.FTZ R157, R157, R192 ;  /* 0x000000c09d9d7221 */ /* 0x003fe20000010000 */
[----:B------:R-:W-:Y:S01]  /*13ec0*/  HFMA2.MMA R192, -RZ, RZ, 0, 1.1920928955078125e-07 ;  /* 0x00000002ffc07435 */ /* 0x000fe200000001ff */
        /* <DEDUP_REMOVED lines=8> */
[----:B------:R-:W-:Y:S02]  /*13f50*/  IMAD.MOV.U32 R193, RZ, RZ, -0x1 ;  /* 0xffffffffffc17424 */ /* 0x000fe400078e00ff */
[----:B------:R-:W-:Y:S05]  /*13f60*/  CALL.REL.NOINC `($__internal_120_$__cuda_sm70_shflsync_bfly_p) ;  /* 0x000000e000007944 */ /* 0x000fea0003c00000 */
[----:B01----:R-:W-:Y:S01]  /*13f70*/  FADD.FTZ R157, R157, R192 ;  /* 0x000000c09d9d7221 */ /* 0x003fe20000010000 */
[----:B------:R-:W-:Y:S01]  /*13f80*/  HFMA2.MMA R192, -RZ, RZ, 0, 4.76837158203125e-07 ;  /* 0x00000008ffc07435 */ /* 0x000fe200000001ff */
[----:B------:R-:W-:Y:S01]  /*13f90*/  IMAD.MOV.U32 R190, RZ, RZ, 0x1f ;  /* 0x0000001fffbe7424 */ /* 0x000fe200078e00ff */
[----:B------:R-:W-:Y:S01]  /*13fa0*/  MOV R158, 0x13fd0 ;  /* 0x00013fd0009e7802 */ /* 0x000fe20000000f00 */
[----:B------:R-:W-:-:S03]  /*13fb0*/  IMAD.MOV.U32 R193, RZ, RZ, -0x1 ;  /* 0xffffffffffc17424 */ /* 0x000fc600078e00ff */
[----:B------:R-:W-:Y:S05]  /*13fc0*/  CALL.REL.NOINC `($__internal_120_$__cuda_sm70_shflsync_bfly_p) ;  /* 0x0000008000007944 */ /* 0x000fea0003c00000 */
[----:B-1----:R-:W-:Y:S01]  /*13fd0*/  FADD.FTZ R191, R157, R192 ;  /* 0x000000c09dbf7221 */ /* 0x002fe20000010000 */
[----:B------:R-:W-:Y:S01]  /*13fe0*/  MOV R192, 0x10 ;  /* 0x0000001000c07802 */ /* 0x000fe20000000f00 */
[----:B0-----:R-:W-:Y:S01]  /*13ff0*/  IMAD.MOV.U32 R190, RZ, RZ, 0x1f ;  /* 0x0000001fffbe7424 */ /* 0x001fe200078e00ff */
[----:B------:R-:W-:Y:S01]  /*14000*/  MOV R158, 0x14040 ;  /* 0x00014040009e7802 */ /* 0x000fe20000000f00 */
[----:B------:R-:W-:Y:S01]  /*14010*/  IMAD.MOV.U32 R193, RZ, RZ, -0x1 ;  /* 0xffffffffffc17424 */ /* 0x000fe200078e00ff */
[----:B------:R-:W-:-:S02]  /*14020*/  MOV R157, R191 ;  /* 0x000000bf009d7202 */ /* 0x000fc40000000f00 */
[----:B------:R-:W-:Y:S05]  /*14030*/  CALL.REL.NOINC `($__internal_120_$__cuda_sm70_shflsync_bfly_p) ;  /* 0x0000001000007944 */ /* 0x000fea0003c00000 */
[----:B01----:R-:W-:Y:S05]  /*14040*/  BRA `(.L_x_31039) ;  /* 0xffffe73000007947 */ /* 0x003fea000383ffff */
        .weak           $__internal_120_$__cuda_sm70_shflsync_bfly_p
        .type           $__internal_120_$__cuda_sm70_shflsync_bfly_p,@function
        .size           $__internal_120_$__cuda_sm70_shflsync_bfly_p,(.L_x_43180 - $__internal_120_$__cuda_sm70_shflsync_bfly_p)
$__internal_120_$__cuda_sm70_shflsync_bfly_p:
[----:B------:R-:W-:Y:S01]  /*14050*/  IMAD.MOV.U32 R159, RZ, RZ, 0x0 ;  /* 0x00000000ff9f7424 */ /* 0x000fe200078e00ff */
[----:B------:R-:W-:Y:S04]  /*14060*/  WARPSYNC R193 ;  /* 0x000000c100007348 */ /* 0x000fe80003800000 */
[----:B------:R0:W1:Y:S01]  /*14070*/  SHFL.BFLY PT, R192, R157, R192, R190 ;  /* 0x0c0000c09dc07389 */ /* 0x00006200000e00be */
[----:B------:R-:W-:Y:S05]  /*14080*/  RET.REL.NODEC R158 `(_ZN10layer_norm13ln_fwd_kernelINS_13Kernel_traitsIf6__halffS2_fjLj1536ELj1ELj4ELj1ELj16ENS_18Kernel_traits_baseILj1536EfS2_fS2_fjLj128EEEEELb1ELb0ELb0ELb0EEEvNS_9FwdParamsE) ;  /* 0xfffebf709e007950 */ /* 0x000fea0003c3ffff */
.L_x_31040:
        /* <DEDUP_REMOVED lines=15> */
.L_x_43180:


//--------------------- .text._ZN10layer_norm13ln_fwd_kernelINS_13Kernel_traitsIf6__halffS2_fjLj1536ELj1ELj4ELj1ELj16ENS_18Kernel_traits_baseILj1536EfS2_fS2_fjLj128EEEEELb1ELb0ELb0ELb1EEEvNS_9FwdParamsE --------------------------
	.section	.text._ZN10layer_norm13ln_fwd_kernelINS_13Kernel_traitsIf6__halffS2_fjLj1536ELj1ELj4ELj1ELj16ENS_18Kernel_traits_baseILj1536EfS2_fS2_fjLj128EEEEELb1ELb0ELb0ELb1EEEvNS_9FwdParamsE,"ax",@progbits
	.sectioninfo	@"SHI_REGISTERS=215"
	.align	128
        .global         _ZN10layer_norm13ln_fwd_kernelINS_13Kernel_traitsIf6__halffS2_fjLj1536ELj1ELj4ELj1ELj16ENS_18Kernel_traits_baseILj1536EfS2_fS2_fjLj128EEEEELb1ELb0ELb0ELb1EEEvNS_9FwdParamsE
        .type           _ZN10layer_norm13ln_fwd_kernelINS_13Kernel_traitsIf6__halffS2_fjLj1536ELj1ELj4ELj1ELj16ENS_18Kernel_traits_baseILj1536EfS2_fS2_fjLj128EEEEELb1ELb0ELb0ELb1EEEvNS_9FwdParamsE,@function
        .size           _ZN10layer_norm13ln_fwd_kernelINS_13Kernel_traitsIf6__halffS2_fjLj1536ELj1ELj4ELj1ELj16ENS_18Kernel_traits_baseILj1536EfS2_fS2_fjLj128EEEEELb1ELb0ELb0ELb1EEEvNS_9FwdParamsE,(.L_x_43181 - _ZN10layer_norm13ln_fwd_kernelINS_13Kernel_traitsIf6__halffS2_fjLj1536ELj1ELj4ELj1ELj16ENS_18Kernel_traits_baseILj1536EfS2_fS2_fjLj128EEEEELb1ELb0ELb0ELb1EEEvNS_9FwdParamsE)
        .other          _ZN10layer_norm13ln_fwd_kernelINS_13Kernel_traitsIf6__halffS2_fjLj1536ELj1ELj4ELj1ELj16ENS_18Kernel_traits_baseILj1536EfS2_fS2_fjLj128EEEEELb1ELb0ELb0ELb1EEEvNS_9FwdParamsE,@"STO_CUDA_ENTRY STV_DEFAULT"
_ZN10layer_norm13ln_fwd_kernelINS_13Kernel_traitsIf6__halffS2_fjLj1536ELj1ELj4ELj1ELj16ENS_18Kernel_traits_baseILj1536EfS2_fS2_fjLj128EEEEELb1ELb0ELb0ELb1EEEvNS_9FwdParamsE:
.text._ZN10layer_norm13ln_fwd_kernelINS_13Kernel_traitsIf6__halffS2_fjLj1536ELj1ELj4ELj1ELj16ENS_18Kernel_traits_baseILj1536EfS2_fS2_fjLj128EEEEELb1ELb0ELb0ELb1EEEvNS_9FwdParamsE:
        /* <DEDUP_REMOVED lines=144> */
.L_x_31380:
[----:B------:R-:W0:Y:S01]  /*0900*/  S2R R185, SR_TID.X ;  /* 0x0000000000b97919 */ /* 0x000e220000002100 */
        /* <DEDUP_REMOVED lines=8> */
[----:B------:R-:W-:-:S05]  /*0990*/  LEA.HI R182, R109, R108, RZ, 0x3 ;  /* 0x0000006c6db67211 */ /* 0x000fca00078f18ff */
[----:B------:R-:W-:Y:S02]  /*09a0*/  @P0 IMAD.MOV.U32 R110, RZ, RZ, 0x2 ;  /* 0x00000002ff6e0424 */ /* 0x000fe400078e00ff */
[----:B------:R-:W-:Y:S02]  /*09b0*/  @P2 MOV R111, 0x20 ;  /* 0x00000020006f2802 */ /* 0x000fe40000000f00 */
[----:B------:R-:W-:Y:S01]  /*09c0*/  @P0 IMAD.WIDE R108, R181, R110, c[0x0][0x1c0] ;  /* 0x00007000b56c0625 */ /* 0x000fe200078e026e */
[----:B0-----:R-:W-:Y:S02]  /*09d0*/  LOP3.LUT R185, R185, 0x1f, RZ, 0xc0, !PT ;  /* 0x0000001fb9b97812 */ /* 0x001fe400078ec0ff */
[----:B------:R-:W-:Y:S02]  /*09e0*/  ISETP.NE.AND P1, PT, R183, 0x1, PT ;  /* 0x00000001b700780c */ /* 0x000fe40003f25270 */
[----:B------:R-:W-:Y:S01]  /*09f0*/  LEA.HI.SX32 R182, R182, R185, 0x1d ;  /* 0x000000b9b6b67211 */ /* 0x000fe200078feaff */
[----:B------:R-:W2:Y:S01]  /*0a00*/  @P0 LDG.E.U16 R108, [R108.64] ;  /* 0x000000046c6c0981 */ /* 0x000ea2000c1e1500 */
[----:B------:R-:W-:Y:S01]  /*0a10*/  BSSY B0, `(.L_x_31041) ;  /* 0x0000014000007945 */ /* 0x000fe20003800000 */
[----:B------:R-:W-:Y:S01]  /*0a20*/  IMAD.MOV.U32 R186, RZ, RZ, 0x3f800000 ;  /* 0x3f800000ffba7424 */ /* 0x000fe200078e00ff */
[----:B------:R-:W-:Y:S01]  /*0a30*/  @P2 LOP3.LUT R191, R191, 0x8, RZ, 0xfc, !PT ;  /* 0x00000008bfbf2812 */ /* 0x000fe200078efcff */
        /* <DEDUP_REMOVED lines=16> */
.L_x_31042:
[----:B0-----:R-:W-:Y:S02]  /*0b40*/  MOV R120, R180 ;  /* 0x000000b400787202 */ /* 0x001fe40000000f00 */
.L_x_31043:
[----:B------:R-:W-:Y:S05]  /*0b50*/  BSYNC B0 ;  /* 0x0000000000007941 */ /* 0x000fea0003800000 */
.L_x_31041:
        /* <DEDUP_REMOVED lines=16> */
.L_x_31047:
[----:B------:R-:W-:Y:S05]  /*0c60*/  BSYNC B1 ;  /* 0x0000000000017941 */ /* 0x000fea0003800000 */
.L_x_31046:
        /* <DEDUP_REMOVED lines=44> */
.L_x_31045:
[----:B------:R-:W-:Y:S05]  /*0f30*/  BSYNC B0 ;  /* 0x0000000000007941 */ /* 0x000fea0003800000 */
.L_x_31044:
[----:B------:R-:W0:Y:S01]  /*0f40*/  I2F.U32 R109, R120 ;  /* 0x00000078006d7306 */ /* 0x000e220000201000 */
[----:B------:R-:W-:Y:S01]  /*0f50*/  ISETP.NE.U32.AND P0, PT, RZ, c[0x0][0x180], PT ;  /* 0x00006000ff007a0c */ /* 0x000fe20003f05070 */
[----:B------:R-:W-:Y:S01]  /*0f60*/  IMAD.MOV.U32 R188, RZ, RZ, 0x2f800000 ;  /* 0x2f800000ffbc7424 */ /* 0x000fe200078e00ff */
[----:B-----5:R-:W-:Y:S01]  /*0f70*/  HADD2.F32 R111, -RZ, R112.H0_H0 ;  /* 0x20000070ff6f7230 */ /* 0x020fe20000004100 */
[----:B------:R-:W-:Y:S01]  /*0f80*/  LOP3.LUT R191, R191, 0xfffffffb, RZ, 0xc0, !PT ;  /* 0xfffffffbbfbf7812 */ /* 0x000fe200078ec0ff */
[----:B------:R-:W-:Y:S01]  /*0f90*/  BSSY B0, `(.L_x_31048) ;  /* 0x0000017000007945 */ /* 0x000fe20003800000 */
[----:B------:R-:W-:Y:S02]  /*0fa0*/  ISETP.NE.AND.EX P6, PT, RZ, c[0x0][0x184], PT, P0 ;  /* 0x00006100ff007a0c */ /* 0x000fe40003fc5300 */
[C---:B------:R-:W-:Y:S01]  /*0fb0*/  ISETP.NE.AND P0, PT, R116.reuse, 0x1, PT ;  /* 0x000000017400780c */ /* 0x040fe20003f05270 */
[----:B------:R-:W-:Y:S01]  /*0fc0*/  FMUL.FTZ R111, R111, R186 ;  /* 0x000000ba6f6f7220 */ /* 0x000fe20000410000 */
[----:B------:R-:W-:-:S03]  /*0fd0*/  IADD3 R110, R116, 0x1, RZ ;  /* 0x00000001746e7810 */ /* 0x000fc60007ffe0ff */
        /* <DEDUP_REMOVED lines=17> */
.L_x_31049:
[----:B------:R-:W-:Y:S02]  /*10f0*/  IMAD.MOV.U32 R122, RZ, RZ, R180 ;  /* 0x000000ffff7a7224 */ /* 0x000fe400078e00b4 */
.L_x_31050:
[----:B------:R-:W-:Y:S05]  /*1100*/  BSYNC B0 ;  /* 0x0000000000007941 */ /* 0x000fea0003800000 */
.L_x_31048:
        /* <DEDUP_REMOVED lines=16> */
.L_x_31054:
[----:B------:R-:W-:Y:S05]  /*1210*/  BSYNC B1 ;  /* 0x0000000000017941 */ /* 0x000fea0003800000 */
.L_x_31053:
        /* <DEDUP_REMOVED lines=44> */
.L_x_31052:
[----:B------:R-:W-:Y:S05]  /*14e0*/  BSYNC B0 ;  /* 0x0000000000007941 */ /* 0x000fea0003800000 */
.L_x_31051:
        /* <DEDUP_REMOVED lines=20> */
.L_x_31056:
[----:B------:R-:W-:Y:S02]  /*1630*/  MOV R112, R180 ;  /* 0x000000b400707202 */ /* 0x000fe40000000f00 */
.L_x_31057:
[----:B------:R-:W-:Y:S05]  /*1640*/  BSYNC B0 ;  /* 0x0000000000007941 */ /* 0x000fea0003800000 */
.L_x_31055:
        /* <DEDUP_REMOVED lines=16> */
.L_x_31061:
[----:B------:R-:W-:Y:S05]  /*1750*/  BSYNC B1 ;  /* 0x0000000000017941 */ /* 0x000fea0003800000 */
.L_x_31060:
        /* <DEDUP_REMOVED lines=44> */
.L_x_31059:
[----:B------:R-:W-:Y:S05]  /*1a20*/  BSYNC B0 ;  /* 0x0000000000007941 */ /* 0x000fea0003800000 */
.L_x_31058:
        /* <DEDUP_REMOVED lines=20> */
.L_x_31063:
[----:B------:R-:W-:Y:S02]  /*1b70*/  IMAD.MOV.U32 R112, RZ, RZ, R180 ;  /* 0x000000ffff707224 */ /* 0x000fe400078e00b4 */
.L_x_31064:
[----:B------:R-:W-:Y:S05]  /*1b80*/  BSYNC B0 ;  /* 0x0000000000007941 */ /* 0x000fea0003800000 */
.L_x_31062:
        /* <DEDUP_REMOVED lines=16> */
.L_x_31068:
[----:B------:R-:W-:Y:S05]  /*1c90*/  BSYNC B1 ;  /* 0x0000000000017941 */ /* 0x000fea0003800000 */
.L_x_31067:
        /* <DEDUP_REMOVED lines=44> */
.L_x_31066:
[----:B------:R-:W-:Y:S05]  /*1f60*/  BSYNC B0 ;  /* 0x0000000000007941 */ /* 0x000fea0003800000 */
.L_x_31065:
        /* <DEDUP_REMOVED lines=20> */
.L_x_31070:
[----:B------:R-:W-:Y:S02]  /*20b0*/  IMAD.MOV.U32 R122, RZ, RZ, R180 ;  /* 0x000000ffff7a7224 */ /* 0x000fe400078e00b4 */
.L_x_31071:
[----:B------:R-:W-:Y:S05]  /*20c0*/  BSYNC B0 ;  /* 0x0000000000007941 */ /* 0x000fea0003800000 */
.L_x_31069:
        /* <DEDUP_REMOVED lines=16> */
.L_x_31075:
[----:B------:R-:W-:Y:S05]  /*21d0*/  BSYNC B1 ;  /* 0x0000000000017941 */ /* 0x000fea0003800000 */
.L_x_31074:
        /* <DEDUP_REMOVED lines=44> */
.L_x_31073:
[----:B------:R-:W-:Y:S05]  /*24a0*/  BSYNC B0 ;  /* 0x0000000000007941 */ /* 0x000fea0003800000 */
.L_x_31072:
        /* <DEDUP_REMOVED lines=20> */
.L_x_31077:
[----:B------:R-:W-:Y:S02]  /*25f0*/  MOV R124, R180 ;  /* 0x000000b4007c7202 */ /* 0x000fe40000000f00 */
.L_x_31078:
[----:B------:R-:W-:Y:S05]  /*2600*/  BSYNC B0 ;  /* 0x0000000000007941 */ /* 0x000fea0003800000 */
.L_x_31076:
        /* <DEDUP_REMOVED lines=16> */
.L_x_31082:
[----:B------:R-:W-:Y:S05]  /*2710*/  BSYNC B1 ;  /* 0x0000000000017941 */ /* 0x000fea0003800000 */
.L_x_31081:
        /* <DEDUP_REMOVED lines=44> */
.L_x_31080:
[----:B------:R-:W-:Y:S05]  /*29e0*/  BSYNC B0 ;  /* 0x0000000000007941 */ /* 0x000fea0003800000 */
.L_x_31079:
        /* <DEDUP_REMOVED lines=20> */
.L_x_31084:
[----:B------:R-:W-:Y:S02]  /*2b30*/  IMAD.MOV.U32 R124, RZ, RZ, R180 ;  /* 0x000000ffff7c7224 */ /* 0x000fe400078e00b4 */
.L_x_31085:
[----:B------:R-:W-:Y:S05]  /*2b40*/  BSYNC B0 ;  /* 0x0000000000007941 */ /* 0x000fea0003800000 */
.L_x_31083:
        /* <DEDUP_REMOVED lines=16> */
.L_x_31089:
[----:B------:R-:W-:Y:S05]  /*2c50*/  BSYNC B1 ;  /* 0x0000000000017941 */ /* 0x000fea0003800000 */
.L_x_31088:
        /* <DEDUP_REMOVED lines=44> */
.L_x_31087:
[----:B------:R-:W-:Y:S05]  /*2f20*/  BSYNC B0 ;  /* 0x0000000000007941 */ /* 0x000fea0003800000 */
.L_x_31086:
[----:B------:R-:W0:Y:S01]  /*2f30*/  I2F.U32 R119, R124 ;  /* 0x0000007c00777306 */ /* 0x000e220000201000 */
[----:B------:R-:W-:Y:S01]  /*2f40*/  HADD2.F32 R121, -RZ, R115.H0_H0 ;  /* 0x20000073ff797230 */ /* 0x000fe20000004100 */
[----:B------:R-:W-:Y:S01]  /*2f50*/  LOP3.LUT P6, RZ, R191, 0x4, RZ, 0xc0, !PT ;  /* 0x00000004bfff7812 */ /* 0x000fe200078cc0ff */
        /* <DEDUP_REMOVED lines=18> */
.L_x_31091:
[----:B------:R-:W-:Y:S02]  /*3080*/  IMAD.MOV.U32 R124, RZ, RZ, R180 ;  /* 0x000000ffff7c7224 */ /* 0x000fe400078e00b4 */
.L_x_31092:
[----:B------:R-:W-:Y:S05]  /*3090*/  BSYNC B0 ;  /* 0x0000000000007941 */ /* 0x000fea0003800000 */
.L_x_31090:
        /* <DEDUP_REMOVED lines=18> */
.L_x_31096:
[----:B------:R-:W-:Y:S05]  /*31c0*/  BSYNC B1 ;  /* 0x0000000000017941 */ /* 0x000fea0003800000 */
.L_x_31095:
        /* <DEDUP_REMOVED lines=44> */
.L_x_31094:
[----:B------:R-:W-:Y:S05]  /*3490*/  BSYNC B0 ;  /* 0x0000000000007941 */ /* 0x000fea0003800000 */
.L_x_31093:
[----:B------:R-:W0:Y:S01]  /*34a0*/  I2F.U32 R117, R124 ;  /* 0x0000007c00757306 */ /* 0x000e220000201000 */
[----:B------:R-:W-:Y:S01]  /*34b0*/  SEL R116, RZ, 0x1, P2 ;  /* 0x00000001ff747807 */ /* 0x000fe20001000000 */
[----:B------:R-:W-:Y:S01]  /*34c0*/  HADD2.F32 R115, -RZ, R115.H1_H1 ;  /* 0x30000073ff737230 */ /* 0x000fe20000004100 */
[----:B------:R-:W-:Y:S01]  /*34d0*/  SEL R118, RZ, 0x1, P1 ;  /* 0x00000001ff767807 */ /* 0x000fe20000800000 */
[----:B------:R-:W-:Y:S01]  /*34e0*/  HFMA2.MMA R187, -RZ, RZ, 0, 1.9073486328125e-06 ;  /* 0x00000020ffbb7435 */ /* 0x000fe200000001ff */
[----:B------:R-:W-:Y:S01]  /*34f0*/  SEL R120, RZ, 0x1, P0 ;  /* 0x00000001ff787807 */ /* 0x000fe20000000000 */
[----:B------:R-:W-:Y:S01]  /*3500*/  IMAD.MOV.U32 R189, RZ, RZ, 0x8 ;  /* 0x00000008ffbd7424 */ /* 0x000fe200078e00ff */
[----:B------:R-:W-:Y:S01]  /*3510*/  LOP3.LUT P6, RZ, R191, 0x4, RZ, 0xc0, !PT ;  /* 0x00000004bfff7812 */ /* 0x000fe200078cc0ff */
[----:B------:R-:W-:Y:S01]  /*3520*/  IMAD.WIDE.U32 R118, R118, 0x10000, RZ ;  /* 0x0001000076767825 */ /* 0x000fe200078e00ff */
[----:B------:R-:W-:-:S02]  /*3530*/  SEL R123, RZ, 0x10000, P5 ;  /* 0x00010000ff7b7807 */ /* 0x000fc40002800000 */
[----:B------:R-:W-:Y:S01]  /*3540*/  SEL R122, RZ, 0x100, P4 ;  /* 0x00000100ff7a7807 */ /* 0x000fe20002000000 */
[----:B------:R-:W-:Y:S01]  /*3550*/  IMAD.WIDE.U32 R120, R120, 0x100, RZ ;  /* 0x0000010078787825 */ /* 0x000fe200078e00ff */
[C---:B------:R-:W-:Y:S02]  /*3560*/  LOP3.LUT P2, RZ, R191.reuse, 0x8, RZ, 0xc0, !PT ;  /* 0x00000008bfff7812 */ /* 0x040fe4000784c0ff */
[----:B------:R-:W-:Y:S01]  /*3570*/  LOP3.LUT P1, RZ, R191, 0x2, RZ, 0xc0, !PT ;  /* 0x00000002bfff7812 */ /* 0x000fe2000782c0ff */
[----:B0-----:R-:W-:Y:S02]  /*3580*/  FFMA.FTZ R117, R117, R188, 1.1641532182693481445e-10 ;  /* 0x2f00000075757423 */ /* 0x001fe400000100bc */
[----:B------:R-:W-:Y:S01]  /*3590*/  FMUL.FTZ R115, R115, R186 ;  /* 0x000000ba73737220 */ /* 0x000fe20000410000 */
[----:B------:R-:W-:Y:S02]  /*35a0*/  SEL R129, RZ, 0x1, P1 ;  /* 0x00000001ff817807 */ /* 0x000fe40000800000 */
[----:B------:R-:W-:Y:S01]  /*35b0*/  FSETP.GTU.FTZ.AND P0, PT, R117, c[0x0][0x1e4], PT ;  /* 0x0000790075007a0b */ /* 0x000fe20003f1c000 */
[----:B------:R-:W-:-:S03]  /*35c0*/  IMAD.WIDE.U32 R116, R116, 0x1000000, RZ ;  /* 0x0100000074747825 */ /* 0x000fc600078e00ff */
[----:B------:R-:W-:Y:S01]  /*35d0*/  SEL R124, RZ, 0x1000000, P0 ;  /* 0x01000000ff7c7807 */ /* 0x000fe20000000000 */
[----:B------:R-:W-:Y:S01]  /*35e0*/  FMUL.FTZ R115, R115, c[0x0][0x1e8] ;  /* 0x00007a0073737a20 */ /* 0x000fe20000410000 */
[----:B------:R-:W-:Y:S02]  /*35f0*/  LOP3.LUT R128, R120, R116, R118, 0xfe, !PT ;  /* 0x0000007478807212 */ /* 0x000fe400078efe76 */
[----:B------:R-:W-:Y:S02]  /*3600*/  LOP3.LUT R116, R122, R124, R123, 0xfe, !PT ;  /* 0x0000007c7a747212 */ /* 0x000fe400078efe7b */
[----:B------:R-:W-:Y:S02]  /*3610*/  SEL R123, RZ, 0x1, P3 ;  /* 0x00000001ff7b7807 */ /* 0x000fe40001800000 */
[----:B------:R-:W-:Y:S02]  /*3620*/  FSEL R115, R115, RZ, !P0 ;  /* 0x000000ff73737208 */ /* 0x000fe40004000000 */
[----:B------:R-:W-:Y:S01]  /*3630*/  LOP3.LUT R123, R117, R116, R123, 0xfe, !PT ;  /* 0x00000074757b7212 */ /* 0x000fe200078efe7b */
[C---:B------:R-:W-:Y:S01]  /*3640*/  IMAD.WIDE.U32 R116, R182.reuse, R187, c[0x0][0x188] ;  /* 0x00006200b6747625 */ /* 0x040fe200078e00bb */
        /* <DEDUP_REMOVED lines=25> */
.L_x_31098:
[----:B0-----:R-:W-:Y:S02]  /*37e0*/  IMAD.MOV.U32 R131, RZ, RZ, R180 ;  /* 0x000000ffff837224 */ /* 0x001fe400078e00b4 */
.L_x_31099:
[----:B------:R-:W-:Y:S05]  /*37f0*/  BSYNC B0 ;  /* 0x0000000000007941 */ /* 0x000fea0003800000 */
.L_x_31097:
        /* <DEDUP_REMOVED lines=16> */
.L_x_31103:
[----:B------:R-:W-:Y:S05]  /*3900*/  BSYNC B1 ;  /* 0x0000000000017941 */ /* 0x000fea0003800000 */
.L_x_31102:
        /* <DEDUP_REMOVED lines=44> */
.L_x_31101:
[----:B------:R-:W-:Y:S05]  /*3bd0*/  BSYNC B0 ;  /* 0x0000000000007941 */ /* 0x000fea0003800000 */
.L_x_31100:
[----:B------:R-:W0:Y:S01]  /*3be0*/  I2F.U32 R117, R131 ;  /* 0x0000008300757306 */ /* 0x000e220000201000 */
[----:B-----5:R-:W-:Y:S01]  /*3bf0*/  HADD2.F32 R119, -RZ, R120.H0_H0 ;  /* 0x20000078ff777230 */ /* 0x020fe20000004100 */
[C---:B------:R-:W-:Y:S01]  /*3c00*/  ISETP.NE.AND P0, PT, R130.reuse, 0x1, PT ;  /* 0x000000018200780c */ /* 0x040fe20003f05270 */
[----:B------:R-:W-:Y:S01]  /*3c10*/  BSSY B0, `(.L_x_31104) ;  /* 0x0000014000007945 */ /* 0x000fe20003800000 */
[----:B------:R-:W-:Y:S02]  /*3c20*/  LOP3.LUT R191, R191, 0xfffffffd, RZ, 0xc0, !PT ;  /* 0xfffffffdbfbf7812 */ /* 0x000fe400078ec0ff */
        /* <DEDUP_REMOVED lines=17> */
.L_x_31105:
[----:B------:R-:W-:Y:S02]  /*3d40*/  MOV R125, R180 ;  /* 0x000000b4007d7202 */ /* 0x000fe40000000f00 */
.L_x_31106:
[----:B------:R-:W-:Y:S05]  /*3d50*/  BSYNC B0 ;  /* 0x0000000000007941 */ /* 0x000fea0003800000 */
.L_x_31104:
        /* <DEDUP_REMOVED lines=16> */
.L_x_31110:
[----:B------:R-:W-:Y:S05]  /*3e60*/  BSYNC B1 ;  /* 0x0000000000017941 */ /* 0x000fea0003800000 */
.L_x_31109:
        /* <DEDUP_REMOVED lines=44> */
.L_x_31108:
[----:B------:R-:W-:Y:S05]  /*4130*/  BSYNC B0 ;  /* 0x0000000000007941 */ /* 0x000fea0003800000 */
.L_x_31107:
        /* <DEDUP_REMOVED lines=20> */
.L_x_31112:
[----:B------:R-:W-:Y:S02]  /*4280*/  IMAD.MOV.U32 R120, RZ, RZ, R180 ;  /* 0x000000ffff787224 */ /* 0x000fe400078e00b4 */
.L_x_31113:
[----:B------:R-:W-:Y:S05]  /*4290*/  BSYNC B0 ;  /* 0x0000000000007941 */ /* 0x000fea0003800000 */
.L_x_31111:
        /* <DEDUP_REMOVED lines=16> */
.L_x_31117:
[----:B------:R-:W-:Y:S05]  /*43a0*/  BSYNC B1 ;  /* 0x0000000000017941 */ /* 0x000fea0003800000 */
.L_x_31116:
        /* <DEDUP_REMOVED lines=44> */
.L_x_31115:
[----:B------:R-:W-:Y:S05]  /*4670*/  BSYNC B0 ;  /* 0x0000000000007941 */ /* 0x000fea0003800000 */
.L_x_31114:
        /* <DEDUP_REMOVED lines=20> */
.L_x_31119:
[----:B------:R-:W-:Y:S02]  /*47c0*/  IMAD.MOV.U32 R120, RZ, RZ, R180 ;  /* 0x000000ffff787224 */ /* 0x000fe400078e00b4 */
.L_x_31120:
[----:B------:R-:W-:Y:S05]  /*47d0*/  BSYNC B0 ;  /* 0x0000000000007941 */ /* 0x000fea0003800000 */
.L_x_31118:
        /* <DEDUP_REMOVED lines=16> */
.L_x_31124:
[----:B------:R-:W-:Y:S05]  /*48e0*/  BSYNC B1 ;  /* 0x0000000000017941 */ /* 0x000fea0003800000 */
.L_x_31123:
        /* <DEDUP_REMOVED lines=44> */
.L_x_31122:
[----:B------:R-:W-:Y:S05]  /*4bb0*/  BSYNC B0 ;  /* 0x0000000000007941 */ /* 0x000fea0003800000 */
.L_x_31121:
        /* <DEDUP_REMOVED lines=20> */
.L_x_31126:
[----:B------:R-:W-:Y:S02]  /*4d00*/  MOV R132, R180 ;  /* 0x000000b400847202 */ /* 0x000fe40000000f00 */
.L_x_31127:
[----:B------:R-:W-:Y:S05]  /*4d10*/  BSYNC B0 ;  /* 0x0000000000007941 */ /* 0x000fea0003800000 */
.L_x_31125:
        /* <DEDUP_REMOVED lines=16> */
.L_x_31131:
[----:B------:R-:W-:Y:S05]  /*4e20*/  BSYNC B1 ;  /* 0x0000000000017941 */ /* 0x000fea0003800000 */
.L_x_31130:
        /* <DEDUP_REMOVED lines=44> */
.L_x_31129:
[----:B------:R-:W-:Y:S05]  /*50f0*/  BSYNC B0 ;  /* 0x0000000000007941 */ /* 0x000fea0003800000 */
.L_x_31128:
        /* <DEDUP_REMOVED lines=20> */
.L_x_31133:
[----:B------:R-:W-:Y:S02]  /*5240*/  IMAD.MOV.U32 R134, RZ, RZ, R180 ;  /* 0x000000ffff867224 */ /* 0x000fe400078e00b4 */
.L_x_31134:
[----:B------:R-:W-:Y:S05]  /*5250*/  BSYNC B0 ;  /* 0x0000000000007941 */ /* 0x000fea0003800000 */
.L_x_31132:
        /* <DEDUP_REMOVED lines=16> */
.L_x_31138:
[----:B------:R-:W-:Y:S05]  /*5360*/  BSYNC B1 ;  /* 0x0000000000017941 */ /* 0x000fea0003800000 */
.L_x_31137:
        /* <DEDUP_REMOVED lines=44> */
.L_x_31136:
[----:B------:R-:W-:Y:S05]  /*5630*/  BSYNC B0 ;  /* 0x0000000000007941 */ /* 0x000fea0003800000 */
.L_x_31135:
        /* <DEDUP_REMOVED lines=20> */
.L_x_31140:
[----:B------:R-:W-:Y:S02]  /*5780*/  IMAD.MOV.U32 R134, RZ, RZ, R180 ;  /* 0x000000ffff867224 */ /* 0x000fe400078e00b4 */
.L_x_31141:
[----:B------:R-:W-:Y:S05]  /*5790*/  BSYNC B0 ;  /* 0x0000000000007941 */ /* 0x000fea0003800000 */
.L_x_31139:
        /* <DEDUP_REMOVED lines=16> */
.L_x_31145:
[----:B------:R-:W-:Y:S05]  /*58a0*/  BSYNC B1 ;  /* 0x0000000000017941 */ /* 0x000fea0003800000 */
.L_x_31144:
        /* <DEDUP_REMOVED lines=44> */
.L_x_31143:
[----:B------:R-:W-:Y:S05]  /*5b70*/  BSYNC B0 ;  /* 0x0000000000007941 */ /* 0x000fea0003800000 */
.L_x_31142:
[----:B------:R-:W0:Y:S01]  /*5b80*/  I2F.U32 R125, R134 ;  /* 0x00000086007d7306 */ /* 0x000e220000201000 */
[----:B------:R-:W-:Y:S01]  /*5b90*/  HADD2.F32 R127, -RZ, R123.H0_H0 ;  /* 0x2000007bff7f7230 */ /* 0x000fe20000004100 */
[----:B------:R-:W-:Y:S01]  /*5ba0*/  LOP3.LUT P6, RZ, R191, 0x4, RZ, 0xc0, !PT ;  /* 0x00000004bfff7812 */ /* 0x000fe200078cc0ff */
        /* <DEDUP_REMOVED lines=18> */
.L_x_31147:
[----:B------:R-:W-:Y:S02]  /*5cd0*/  MOV R125, R180 ;  /* 0x000000b4007d7202 */ /* 0x000fe40000000f00 */
.L_x_31148:
[----:B------:R-:W-:Y:S05]  /*5ce0*/  BSYNC B0 ;  /* 0x0000000000007941 */ /* 0x000fea0003800000 */
.L_x_31146:
        /* <DEDUP_REMOVED lines=18> */
.L_x_31152:
[----:B------:R-:W-:Y:S05]  /*5e10*/  BSYNC B1 ;  /* 0x0000000000017941 */ /* 0x000fea0003800000 */
.L_x_31151:
        /* <DEDUP_REMOVED lines=42> */
[----:B------:R-:W-:Y:S01]  /*60c0*/  LOP3.LUT R173, R127, R130, R171, 0x96, !PT ;  /* 0x000000827fad7212 */ /* 0x000fe200078e96ab */
[----:B------:R-:W-:Y:S02]  /*60d0*/  IMAD.MOV.U32 R178, RZ, RZ, R126 ;  /* 0x000000ffffb27224 */ /* 0x000fe400078e007e */
.L_x_31150:
[----:B------:R-:W-:Y:S05]  /*60e0*/  BSYNC B0 ;  /* 0x0000000000007941 */ /* 0x000fea0003800000 */
.L_x_31149:
[----:B------:R-:W0:Y:S01]  /*60f0*/  I2F.U32 R125, R125 ;  /* 0x0000007d007d7306 */ /* 0x000e220000201000 */
[----:B------:R-:W-:Y:S01]  /*6100*/  HADD2.F32 R123, -RZ, R123.H1_H1 ;  /* 0x3000007bff7b7230 */ /* 0x000fe20000004100 */
[----:B------:R-:W-:Y:S02]  /*6110*/  SEL R127, RZ, 0x1, P2 ;  /* 0x00000001ff7f7807 */ /* 0x000fe40001000000 */
[----:B------:R-:W-:Y:S02]  /*6120*/  SEL R128, RZ, 0x1, P1 ;  /* 0x00000001ff807807 */ /* 0x000fe40000800000 */
[----:B------:R-:W-:Y:S01]  /*6130*/  SEL R130, RZ, 0x1, P0 ;  /* 0x00000001ff827807 */ /* 0x000fe20000000000 */
[----:B------:R-:W-:Y:S01]  /*6140*/  FMUL.FTZ R123, R123, R186 ;  /* 0x000000ba7b7b7220 */ /* 0x000fe20000410000 */
        /* <DEDUP_REMOVED lines=44> */
.L_x_31154:
[----:B0-----:R-:W-:Y:S02]  /*6410*/  IMAD.MOV.U32 R139, RZ, RZ, R180 ;  /* 0x000000ffff8b7224 */ /* 0x001fe400078e00b4 */
.L_x_31155:
[----:B------:R-:W-:Y:S05]  /*6420*/  BSYNC B0 ;  /* 0x0000000000007941 */ /* 0x000fea0003800000 */
.L_x_31153:
        /* <DEDUP_REMOVED lines=16> */
.L_x_31159:
[----:B------:R-:W-:Y:S05]  /*6530*/  BSYNC B1 ;  /* 0x0000000000017941 */ /* 0x000fea0003800000 */
.L_x_31158:
        /* <DEDUP_REMOVED lines=44> */
.L_x_31157:
[----:B------:R-:W-:Y:S05]  /*6800*/  BSYNC B0 ;  /* 0x0000000000007941 */ /* 0x000fea0003800000 */
.L_x_31156:
        /* <DEDUP_REMOVED lines=22> */
.L_x_31161:
[----:B------:R-:W-:Y:S02]  /*6970*/  IMAD.MOV.U32 R133, RZ, RZ, R180 ;  /* 0x000000ffff857224 */ /* 0x000fe400078e00b4 */
.L_x_31162:
[----:B------:R-:W-:Y:S05]  /*6980*/  BSYNC B0 ;  /* 0x0000000000007941 */ /* 0x000fea0003800000 */
.L_x_31160:
        /* <DEDUP_REMOVED lines=16> */
.L_x_31166:
[----:B------:R-:W-:Y:S05]  /*6a90*/  BSYNC B1 ;  /* 0x0000000000017941 */ /* 0x000fea0003800000 */
.L_x_31165:
        /* <DEDUP_REMOVED lines=44> */
.L_x_31164:
[----:B------:R-:W-:Y:S05]  /*6d60*/  BSYNC B0 ;  /* 0x0000000000007941 */ /* 0x000fea0003800000 */
.L_x_31163:
        /* <DEDUP_REMOVED lines=20> */
.L_x_31168:
[----:B------:R-:W-:Y:S02]  /*6eb0*/  MOV R128, R180 ;  /* 0x000000b400807202 */ /* 0x000fe40000000f00 */
.L_x_31169:
[----:B------:R-:W-:Y:S05]  /*6ec0*/  BSYNC B0 ;  /* 0x0000000000007941 */ /* 0x000fea0003800000 */
.L_x_31167:
        /* <DEDUP_REMOVED lines=16> */
.L_x_31173:
[----:B------:R-:W-:Y:S05]  /*6fd0*/  BSYNC B1 ;  /* 0x0000000000017941 */ /* 0x000fea0003800000 */
.L_x_31172:
        /* <DEDUP_REMOVED lines=44> */
.L_x_31171:
[----:B------:R-:W-:Y:S05]  /*72a0*/  BSYNC B0 ;  /* 0x0000000000007941 */ /* 0x000fea0003800000 */
.L_x_31170:
        /* <DEDUP_REMOVED lines=20> */
.L_x_31175:
[----:B------:R-:W-:Y:S02]  /*73f0*/  IMAD.MOV.U32 R128, RZ, RZ, R180 ;  /* 0x000000ffff807224 */ /* 0x000fe400078e00b4 */
.L_x_31176:
[----:B------:R-:W-:Y:S05]  /*7400*/  BSYNC B0 ;  /* 0x0000000000007941 */ /* 0x000fea0003800000 */
.L_x_31174:
        /* <DEDUP_REMOVED lines=16> */
.L_x_31180:
[----:B------:R-:W-:Y:S05]  /*7510*/  BSYNC B1 ;  /* 0x0000000000017941 */ /* 0x000fea0003800000 */
.L_x_31179:
        /* <DEDUP_REMOVED lines=44> */
.L_x_31178:
[----:B------:R-:W-:Y:S05]  /*77e0*/  BSYNC B0 ;  /* 0x0000000000007941 */ /* 0x000fea0003800000 */
.L_x_31177:
        /* <DEDUP_REMOVED lines=20> */
.L_x_31182:
[----:B------:R-:W-:Y:S02]  /*7930*/  IMAD.MOV.U32 R140, RZ, RZ, R180 ;  /* 0x000000ffff8c7224 */ /* 0x000fe400078e00b4 */
.L_x_31183:
[----:B------:R-:W-:Y:S05]  /*7940*/  BSYNC B0 ;  /* 0x0000000000007941 */ /* 0x000fea0003800000 */
.L_x_31181:
        /* <DEDUP_REMOVED lines=16> */
.L_x_31187:
[----:B------:R-:W-:Y:S05]  /*7a50*/  BSYNC B1 ;  /* 0x0000000000017941 */ /* 0x000fea0003800000 */
.L_x_31186:
        /* <DEDUP_REMOVED lines=44> */
.L_x_31185:
[----:B------:R-:W-:Y:S05]  /*7d20*/  BSYNC B0 ;  /* 0x0000000000007941 */ /* 0x000fea0003800000 */
.L_x_31184:
        /* <DEDUP_REMOVED lines=20> */
.L_x_31189:
[----:B------:R-:W-:Y:S02]  /*7e70*/  MOV R142, R180 ;  /* 0x000000b4008e7202 */ /* 0x000fe40000000f00 */
.L_x_31190:
[----:B------:R-:W-:Y:S05]  /*7e80*/  BSYNC B0 ;  /* 0x0000000000007941 */ /* 0x000fea0003800000 */
.L_x_31188:
        /* <DEDUP_REMOVED lines=16> */
.L_x_31194:
[----:B------:R-:W-:Y:S05]  /*7f90*/  BSYNC B1 ;  /* 0x0000000000017941 */ /* 0x000fea0003800000 */
.L_x_31193:
        /* <DEDUP_REMOVED lines=44> */
.L_x_31192:
[----:B------:R-:W-:Y:S05]  /*8260*/  BSYNC B0 ;  /* 0x0000000000007941 */ /* 0x000fea0003800000 */
.L_x_31191:
        /* <DEDUP_REMOVED lines=20> */
.L_x_31196:
[----:B------:R-:W-:Y:S02]  /*83b0*/  IMAD.MOV.U32 R142, RZ, RZ, R180 ;  /* 0x000000ffff8e7224 */ /* 0x000fe400078e00b4 */
.L_x_31197:
[----:B------:R-:W-:Y:S05]  /*83c0*/  BSYNC B0 ;  /* 0x0000000000007941 */ /* 0x000fea0003800000 */
.L_x_31195:
        /* <DEDUP_REMOVED lines=16> */
.L_x_31201:
[----:B------:R-:W-:Y:S05]  /*84d0*/  BSYNC B1 ;  /* 0x0000000000017941 */ /* 0x000fea0003800000 */
.L_x_31200:
        /* <DEDUP_REMOVED lines=44> */
.L_x_31199:
[----:B------:R-:W-:Y:S05]  /*87a0*/  BSYNC B0 ;  /* 0x0000000000007941 */ /* 0x000fea0003800000 */
.L_x_31198:
        /* <DEDUP_REMOVED lines=21> */
.L_x_31203:
[----:B------:R-:W-:Y:S02]  /*8900*/  IMAD.MOV.U32 R133, RZ, RZ, R180 ;  /* 0x000000ffff857224 */ /* 0x000fe400078e00b4 */
.L_x_31204:
[----:B------:R-:W-:Y:S05]  /*8910*/  BSYNC B0 ;  /* 0x0000000000007941 */ /* 0x000fea0003800000 */
.L_x_31202:
        /* <DEDUP_REMOVED lines=18> */
.L_x_31208:
[----:B------:R-:W-:Y:S05]  /*8a40*/  BSYNC B1 ;  /* 0x0000000000017941 */ /* 0x000fea0003800000 */
.L_x_31207:
        /* <DEDUP_REMOVED lines=44> */
.L_x_31206:
[----:B------:R-:W-:Y:S05]  /*8d10*/  BSYNC B0 ;  /* 0x0000000000007941 */ /* 0x000fea0003800000 */
.L_x_31205:
[----:B------:R-:W0:Y:S01]  /*8d20*/  I2F.U32 R133, R133 ;  /* 0x0000008500857306 */ /* 0x000e220000201000 */
[----:B------:R-:W-:Y:S01]  /*8d30*/  HADD2.F32 R131, -RZ, R131.H1_H1 ;  /* 0x30000083ff837230 */ /* 0x000fe20000004100 */
[----:B------:R-:W-:Y:S02]  /*8d40*/  SEL R135, RZ, 0x1, P2 ;  /* 0x00000001ff877807 */ /* 0x000fe40001000000 */
[----:B------:R-:W-:-:S02]  /*8d50*/  SEL R136, RZ, 0x1, P1 ;  /* 0x00000001ff887807 */ /* 0x000fc40000800000 */
[----:B------:R-:W-:Y:S01]  /*8d60*/  SEL R138, RZ, 0x1, P0 ;  /* 0x00000001ff8a7807 */ /* 0x000fe20000000000 */
[----:B------:R-:W-:Y:S01]  /*8d70*/  FMUL.FTZ R131, R131, R186 ;  /* 0x000000ba83837220 */ /* 0x000fe20000410000 */
        /* <DEDUP_REMOVED lines=44> */
.L_x_31210:
[----:B0-----:R-:W-:Y:S02]  /*9040*/  MOV R147, R180 ;  /* 0x000000b400937202 */ /* 0x001fe40000000f00 */
.L_x_31211:
[----:B------:R-:W-:Y:S05]  /*9050*/  BSYNC B0 ;  /* 0x0000000000007941 */ /* 0x000fea0003800000 */
.L_x_31209:
        /* <DEDUP_REMOVED lines=16> */
.L_x_31215:
[----:B------:R-:W-:Y:S05]  /*9160*/  BSYNC B1 ;  /* 0x0000000000017941 */ /* 0x000fea0003800000 */
.L_x_31214:
        /* <DEDUP_REMOVED lines=44> */
.L_x_31213:
[----:B------:R-:W-:Y:S05]  /*9430*/  BSYNC B0 ;  /* 0x0000000000007941 */ /* 0x000fea0003800000 */
.L_x_31212:
        /* <DEDUP_REMOVED lines=22> */
.L_x_31217:
[----:B------:R-:W-:Y:S02]  /*95a0*/  IMAD.MOV.U32 R141, RZ, RZ, R180 ;  /* 0x000000ffff8d7224 */ /* 0x000fe400078e00b4 */
.L_x_31218:
[----:B------:R-:W-:Y:S05]  /*95b0*/  BSYNC B0 ;  /* 0x0000000000007941 */ /* 0x000fea0003800000 */
.L_x_31216:
        /* <DEDUP_REMOVED lines=16> */
.L_x_31222:
[----:B------:R-:W-:Y:S05]  /*96c0*/  BSYNC B1 ;  /* 0x0000000000017941 */ /* 0x000fea0003800000 */
.L_x_31221:
        /* <DEDUP_REMOVED lines=44> */
.L_x_31220:
[----:B------:R-:W-:Y:S05]  /*9990*/  BSYNC B0 ;  /* 0x0000000000007941 */ /* 0x000fea0003800000 */
.L_x_31219:
        /* <DEDUP_REMOVED lines=20> */
.L_x_31224:
[----:B------:R-:W-:Y:S02]  /*9ae0*/  IMAD.MOV.U32 R136, RZ, RZ, R180 ;  /* 0x000000ffff887224 */ /* 0x000fe400078e00b4 */
.L_x_31225:
[----:B------:R-:W-:Y:S05]  /*9af0*/  BSYNC B0 ;  /* 0x0000000000007941 */ /* 0x000fea0003800000 */
.L_x_31223:
        /* <DEDUP_REMOVED lines=16> */
.L_x_31229:
[----:B------:R-:W-:Y:S05]  /*9c00*/  BSYNC B1 ;  /* 0x0000000000017941 */ /* 0x000fea0003800000 */
.L_x_31228:
        /* <DEDUP_REMOVED lines=44> */
.L_x_31227:
[----:B------:R-:W-:Y:S05]  /*9ed0*/  BSYNC B0 ;  /* 0x0000000000007941 */ /* 0x000fea0003800000 */
.L_x_31226:
        /* <DEDUP_REMOVED lines=20> */
.L_x_31231:
[----:B------:R-:W-:Y:S02]  /*a020*/  MOV R136, R180 ;  /* 0x000000b400887202 */ /* 0x000fe40000000f00 */
.L_x_31232:
[----:B------:R-:W-:Y:S05]  /*a030*/  BSYNC B0 ;  /* 0x0000000000007941 */ /* 0x000fea0003800000 */
.L_x_31230:
        /* <DEDUP_REMOVED lines=16> */
.L_x_31236:
[----:B------:R-:W-:Y:S05]  /*a140*/  BSYNC B1 ;  /* 0x0000000000017941 */ /* 0x000fea0003800000 */
.L_x_31235:
        /* <DEDUP_REMOVED lines=44> */
.L_x_31234:
[----:B------:R-:W-:Y:S05]  /*a410*/  BSYNC B0 ;  /* 0x0000000000007941 */ /* 0x000fea0003800000 */
.L_x_31233:
        /* <DEDUP_REMOVED lines=20> */
.L_x_31238:
[----:B------:R-:W-:Y:S02]  /*a560*/  IMAD.MOV.U32 R148, RZ, RZ, R180 ;  /* 0x000000ffff947224 */ /* 0x000fe400078e00b4 */
.L_x_31239:
[----:B------:R-:W-:Y:S05]  /*a570*/  BSYNC B0 ;  /* 0x0000000000007941 */ /* 0x000fea0003800000 */
.L_x_31237:
        /* <DEDUP_REMOVED lines=16> */
.L_x_31243:
[----:B------:R-:W-:Y:S05]  /*a680*/  BSYNC B1 ;  /* 0x0000000000017941 */ /* 0x000fea0003800000 */
.L_x_31242:
        /* <DEDUP_REMOVED lines=44> */
.L_x_31241:
[----:B------:R-:W-:Y:S05]  /*a950*/  BSYNC B0 ;  /* 0x0000000000007941 */ /* 0x000fea0003800000 */
.L_x_31240:
        /* <DEDUP_REMOVED lines=20> */
.L_x_31245:
[----:B------:R-:W-:Y:S02]  /*aaa0*/  IMAD.MOV.U32 R148, RZ, RZ, R180 ;  /* 0x000000ffff947224 */ /* 0x000fe400078e00b4 */
.L_x_31246:
[----:B------:R-:W-:Y:S05]  /*aab0*/  BSYNC B0 ;  /* 0x0000000000007941 */ /* 0x000fea0003800000 */
.L_x_31244:
        /* <DEDUP_REMOVED lines=16> */
.L_x_31250:
[----:B------:R-:W-:Y:S05]  /*abc0*/  BSYNC B1 ;  /* 0x0000000000017941 */ /* 0x000fea0003800000 */
.L_x_31249:
        /* <DEDUP_REMOVED lines=44> */
.L_x_31248:
[----:B------:R-:W-:Y:S05]  /*ae90*/  BSYNC B0 ;  /* 0x0000000000007941 */ /* 0x000fea0003800000 */
.L_x_31247:
        /* <DEDUP_REMOVED lines=20> */
.L_x_31252:
[----:B------:R-:W-:Y:S02]  /*afe0*/  MOV R148, R180 ;  /* 0x000000b400947202 */ /* 0x000fe40000000f00 */
.L_x_31253:
[----:B------:R-:W-:Y:S05]  /*aff0*/  BSYNC B0 ;  /* 0x0000000000007941 */ /* 0x000fea0003800000 */
.L_x_31251:
        /* <DEDUP_REMOVED lines=16> */
.L_x_31257:
[----:B------:R-:W-:Y:S05]  /*b100*/  BSYNC B1 ;  /* 0x0000000000017941 */ /* 0x000fea0003800000 */
.L_x_31256:
        /* <DEDUP_REMOVED lines=44> */
.L_x_31255:
[----:B------:R-:W-:Y:S05]  /*b3d0*/  BSYNC B0 ;  /* 0x0000000000007941 */ /* 0x000fea0003800000 */
.L_x_31254:
        /* <DEDUP_REMOVED lines=21> */
.L_x_31259:
[----:B------:R-:W-:Y:S02]  /*b530*/  IMAD.MOV.U32 R141, RZ, RZ, R180 ;  /* 0x000000ffff8d7224 */ /* 0x000fe400078e00b4 */
.L_x_31260:
[----:B------:R-:W-:Y:S05]  /*b540*/  BSYNC B0 ;  /* 0x0000000000007941 */ /* 0x000fea0003800000 */
.L_x_31258:
        /* <DEDUP_REMOVED lines=18> */
.L_x_31264:
[----:B------:R-:W-:Y:S05]  /*b670*/  BSYNC B1 ;  /* 0x0000000000017941 */ /* 0x000fea0003800000 */
.L_x_31263:
        /* <DEDUP_REMOVED lines=44> */
.L_x_31262:
[----:B------:R-:W-:Y:S05]  /*b940*/  BSYNC B0 ;  /* 0x0000000000007941 */ /* 0x000fea0003800000 */
.L_x_31261:
        /* <DEDUP_REMOVED lines=50> */
.L_x_31266:
[----:B0-----:R-:W-:Y:S02]  /*bc70*/  IMAD.MOV.U32 R183, RZ, RZ, R180 ;  /* 0x000000ffffb77224 */ /* 0x001fe400078e00b4 */
.L_x_31267:
[----:B------:R-:W-:Y:S05]  /*bc80*/  BSYNC B0 ;  /* 0x0000000000007941 */ /* 0x000fea0003800000 */
.L_x_31265:
        /* <DEDUP_REMOVED lines=16> */
.L_x_31271:
[----:B------:R-:W-:Y:S05]  /*bd90*/  BSYNC B1 ;  /* 0x0000000000017941 */ /* 0x000fea0003800000 */
.L_x_31270:
        /* <DEDUP_REMOVED lines=44> */
.L_x_31269:
[----:B------:R-:W-:Y:S05]  /*c060*/  BSYNC B0 ;  /* 0x0000000000007941 */ /* 0x000fea0003800000 */
.L_x_31268:
[----:B------:R-:W0:Y:S01]  /*c070*/  I2F.U32 R141, R183 ;  /* 0x000000b7008d7306 */ /* 0x000e220000201000 */
[----:B-----5:R-:W-:Y:S01]  /*c080*/  HADD2.F32 R143, -RZ, R144.H0_H0 ;  /* 0x20000090ff8f7230 */ /* 0x020fe20000004100 */
[----:B------:R-:W-:Y:S01]  /*c090*/  ISETP.NE.AND P0, PT, R155, 0x1, PT ;  /* 0x000000019b00780c */ /* 0x000fe20003f05270 */
        /* <DEDUP_REMOVED lines=19> */
.L_x_31273:
[----:B------:R-:W-:Y:S02]  /*c1d0*/  MOV R183, R180 ;  /* 0x000000b400b77202 */ /* 0x000fe40000000f00 */
.L_x_31274:
[----:B------:R-:W-:Y:S05]  /*c1e0*/  BSYNC B0 ;  /* 0x0000000000007941 */ /* 0x000fea0003800000 */
.L_x_31272:
        /* <DEDUP_REMOVED lines=16> */
.L_x_31278:
[----:B------:R-:W-:Y:S05]  /*c2f0*/  BSYNC B1 ;  /* 0x0000000000017941 */ /* 0x000fea0003800000 */
.L_x_31277:
        /* <DEDUP_REMOVED lines=44> */
.L_x_31276:
[----:B------:R-:W-:Y:S05]  /*c5c0*/  BSYNC B0 ;  /* 0x0000000000007941 */ /* 0x000fea0003800000 */
.L_x_31275:
        /* <DEDUP_REMOVED lines=20> */
.L_x_31280:
[----:B------:R-:W-:Y:S02]  /*c710*/  IMAD.MOV.U32 R144, RZ, RZ, R180 ;  /* 0x000000ffff907224 */ /* 0x000fe400078e00b4 */
.L_x_31281:
[----:B------:R-:W-:Y:S05]  /*c720*/  BSYNC B0 ;  /* 0x0000000000007941 */ /* 0x000fea0003800000 */
.L_x_31279:
        /* <DEDUP_REMOVED lines=16> */
.L_x_31285:
[----:B------:R-:W-:Y:S05]  /*c830*/  BSYNC B1 ;  /* 0x0000000000017941 */ /* 0x000fea0003800000 */
.L_x_31284:
        /* <DEDUP_REMOVED lines=44> */
.L_x_31283:
[----:B------:R-:W-:Y:S05]  /*cb00*/  BSYNC B0 ;  /* 0x0000000000007941 */ /* 0x000fea0003800000 */
.L_x_31282:
        /* <DEDUP_REMOVED lines=20> */
.L_x_31287:
[----:B------:R-:W-:Y:S02]  /*cc50*/  IMAD.MOV.U32 R144, RZ, RZ, R180 ;  /* 0x000000ffff907224 */ /* 0x000fe400078e00b4 */
.L_x_31288:
[----:B------:R-:W-:Y:S05]  /*cc60*/  BSYNC B0 ;  /* 0x0000000000007941 */ /* 0x000fea0003800000 */
.L_x_31286:
        /* <DEDUP_REMOVED lines=16> */
.L_x_31292:
[----:B------:R-:W-:Y:S05]  /*cd70*/  BSYNC B1 ;  /* 0x0000000000017941 */ /* 0x000fea0003800000 */
.L_x_31291:
        /* <DEDUP_REMOVED lines=44> */
.L_x_31290:
[----:B------:R-:W-:Y:S05]  /*d040*/  BSYNC B0 ;  /* 0x0000000000007941 */ /* 0x000fea0003800000 */
.L_x_31289:
        /* <DEDUP_REMOVED lines=20> */
.L_x_31294:
[----:B------:R-:W-:Y:S02]  /*d190*/  MOV R183, R180 ;  /* 0x000000b400b77202 */ /* 0x000fe40000000f00 */
.L_x_31295:
[----:B------:R-:W-:Y:S05]  /*d1a0*/  BSYNC B0 ;  /* 0x0000000000007941 */ /* 0x000fea0003800000 */
.L_x_31293:
        /* <DEDUP_REMOVED lines=16> */
.L_x_31299:
[----:B------:R-:W-:Y:S05]  /*d2b0*/  BSYNC B1 ;  /* 0x0000000000017941 */ /* 0x000fea0003800000 */
.L_x_31298:
        /* <DEDUP_REMOVED lines=44> */
.L_x_31297:
[----:B------:R-:W-:Y:S05]  /*d580*/  BSYNC B0 ;  /* 0x0000000000007941 */ /* 0x000fea0003800000 */
.L_x_31296:
        /* <DEDUP_REMOVED lines=20> */
.L_x_31301:
[----:B------:R-:W-:Y:S02]  /*d6d0*/  IMAD.MOV.U32 R183, RZ, RZ, R180 ;  /* 0x000000ffffb77224 */ /* 0x000fe400078e00b4 */
.L_x_31302:
[----:B------:R-:W-:Y:S05]  /*d6e0*/  BSYNC B0 ;  /* 0x0000000000007941 */ /* 0x000fea0003800000 */
.L_x_31300:
        /* <DEDUP_REMOVED lines=16> */
.L_x_31306:
[----:B------:R-:W-:Y:S05]  /*d7f0*/  BSYNC B1 ;  /* 0x0000000000017941 */ /* 0x000fea0003800000 */
.L_x_31305:
        /* <DEDUP_REMOVED lines=44> */
.L_x_31304:
[----:B------:R-:W-:Y:S05]  /*dac0*/  BSYNC B0 ;  /* 0x0000000000007941 */ /* 0x000fea0003800000 */
.L_x_31303:
        /* <DEDUP_REMOVED lines=20> */
.L_x_31308:
[----:B------:R-:W-:Y:S02]  /*dc10*/  IMAD.MOV.U32 R183, RZ, RZ, R180 ;  /* 0x000000ffffb77224 */ /* 0x000fe400078e00b4 */
.L_x_31309:
[----:B------:R-:W-:Y:S05]  /*dc20*/  BSYNC B0 ;  /* 0x0000000000007941 */ /* 0x000fea0003800000 */
.L_x_31307:
        /* <DEDUP_REMOVED lines=16> */
.L_x_31313:
[----:B------:R-:W-:Y:S05]  /*dd30*/  BSYNC B1 ;  /* 0x0000000000017941 */ /* 0x000fea0003800000 */
.L_x_31312:
        /* <DEDUP_REMOVED lines=44> */
.L_x_31311:
[----:B------:R-:W-:Y:S05]  /*e000*/  BSYNC B0 ;  /* 0x0000000000007941 */ /* 0x000fea0003800000 */
.L_x_31310:
        /* <DEDUP_REMOVED lines=21> */
.L_x_31315:
[----:B------:R-:W-:Y:S02]  /*e160*/  MOV R183, R180 ;  /* 0x000000b400b77202 */ /* 0x000fe40000000f00 */
.L_x_31316:
[----:B------:R-:W-:Y:S05]  /*e170*/  BSYNC B0 ;  /* 0x0000000000007941 */ /* 0x000fea0003800000 */
.L_x_31314:
        /* <DEDUP_REMOVED lines=18> */
.L_x_31320:
[----:B------:R-:W-:Y:S05]  /*e2a0*/  BSYNC B1 ;  /* 0x0000000000017941 */ /* 0x000fea0003800000 */
.L_x_31319:
        /* <DEDUP_REMOVED lines=44> */
.L_x_31318:
[----:B------:R-:W-:Y:S05]  /*e570*/  BSYNC B0 ;  /* 0x0000000000007941 */ /* 0x000fea0003800000 */
.L_x_31317:
        /* <DEDUP_REMOVED lines=14> */
[----:B------:R-:W-:Y:S01]  /*e660*/  FMUL.FTZ R147, R147, c[0x0][0x1e8] ;  /* 0x00007a0093937a20 */ /* 0x000fe20000410000 */
[----:B------:R-:W-:Y:S02]  /*e670*/  SEL R197, RZ, 0x1, P4 ;  /* 0x00000001ffc57807 */ /* 0x000fe40002000000 */
[----:B------:R-:W-:Y:S01]  /*e680*/  FSETP.GTU.FTZ.AND P2, PT, R151, c[0x0][0x1e4], PT ;  /* 0x0000790097007a0b */ /* 0x000fe20003f5c000 */
[----:B------:R-:W-:-:S03]  /*e690*/  IMAD.WIDE.U32 R150, R150, 0x10000, RZ ;  /* 0x0001000096967825 */ /* 0x000fc600078e00ff */
[----:B------:R-:W-:Y:S02]  /*e6a0*/  SEL R192, RZ, 0x1000000, P2 ;  /* 0x01000000ffc07807 */ /* 0x000fe40001000000 */
[----:B------:R-:W-:Y:S02]  /*e6b0*/  LOP3.LUT R196, R154, R152, R150, 0xfe, !PT ;  /* 0x000000989ac47212 */ /* 0x000fe400078efe96 */
[----:B------:R-:W-:Y:S01]  /*e6c0*/  LOP3.LUT R183, R184, R192, R193, 0xfe, !PT ;  /* 0x000000c0b8b77212 */ /* 0x000fe200078efec1 */
[----:B------:R-:W-:Y:S01]  /*e6d0*/  IMAD.WIDE.U32 R192, R148, R187, c[0x0][0x188] ;  /* 0x0000620094c07625 */ /* 0x000fe200078e00bb */
[----:B------:R-:W-:Y:S02]  /*e6e0*/  SEL R152, RZ, 0x1, P3 ;  /* 0x00000001ff987807 */ /* 0x000fe40001800000 */
[----:B------:R-:W-:Y:S02]  /*e6f0*/  FSEL R147, R147, RZ, !P2 ;  /* 0x000000ff93937208 */ /* 0x000fe40005000000 */
[----:B------:R-:W-:Y:S01]  /*e700*/  LOP3.LUT R153, R153, R183, R152, 0xfe, !PT ;  /* 0x000000b799997212 */ /* 0x000fe200078efe98 */
[----:B------:R0:W-:Y:S01]  /*e710*/  STG.E.128 [R192.64], R140 ;  /* 0x0000008cc0007986 */ /* 0x0001e2000c101d04 */
[----:B------:R-:W-:Y:S01]  /*e720*/  IADD3 R184, R182, 0xa0, RZ ;  /* 0x000000a0b6b87810 */ /* 0x000fe20007ffe0ff */
[----:B------:R-:W-:Y:S01]  /*e730*/  @P6 FADD.FTZ R147, R107, R147 ;  /* 0x000000936b936221 */ /* 0x000fe20000010000 */
[----:B------:R-:W-:-:S02]  /*e740*/  LOP3.LUT R196, R196, R197, RZ, 0xfc, !PT ;  /* 0x000000c5c4c47212 */ /* 0x000fc400078efcff */
[----:B------:R-:W-:Y:S01]  /*e750*/  LOP3.LUT R197, R155, R153, R151, 0xfe, !PT ;  /* 0x000000999bc57212 */ /* 0x000fe200078efe97 */
[----:B------:R-:W-:Y:S01]  /*e760*/  IMAD.WIDE.U32 R150, R148, R189, c[0x0][0x190] ;  /* 0x0000640094967625 */ /* 0x000fe200078e00bd */
[----:B------:R0:W-:Y:S03]  /*e770*/  STG.E.128 [R192.64+0x10], R144 ;  /* 0x00001090c0007986 */ /* 0x0001e6000c101d04 */
[----:B------:R-:W-:Y:S01]  /*e780*/  IMAD.WIDE.U32 R152, R184, R149, c[0x0][0x170] ;  /* 0x00005c00b8987625 */ /* 0x000fe200078e0095 */
[----:B------:R0:W-:Y:S03]  /*e790*/  STG.E.64 [R150.64], R196 ;  /* 0x000000c496007986 */ /* 0x0001e6000c101b04 */
[----:B------:R-:W-:Y:S02]  /*e7a0*/  @P5 IMAD.WIDE.U32 R194, R187, R184, c[0x0][0x180] ;  /* 0x00006000bbc25625 */ /* 0x000fe400078e00b8 */
        /* <DEDUP_REMOVED lines=15> */
.L_x_31322:
[----:B0-----:R-:W-:Y:S02]  /*e8a0*/  MOV R183, R180 ;  /* 0x000000b400b77202 */ /* 0x001fe40000000f00 */
.L_x_31323:
[----:B------:R-:W-:Y:S05]  /*e8b0*/  BSYNC B0 ;  /* 0x0000000000007941 */ /* 0x000fea0003800000 */
.L_x_31321:
        /* <DEDUP_REMOVED lines=16> */
.L_x_31327:
[----:B------:R-:W-:Y:S05]  /*e9c0*/  BSYNC B1 ;  /* 0x0000000000017941 */ /* 0x000fea0003800000 */
.L_x_31326:
        /* <DEDUP_REMOVED lines=43> */
[----:B------:R-:W-:-:S06]  /*ec80*/  HFMA2.MMA R149, -RZ, RZ, 0, 0 ;  /* 0x00000000ff957435 */ /* 0x000fcc00000001ff */
.L_x_31325:
[----:B------:R-:W-:Y:S05]  /*ec90*/  BSYNC B0 ;  /* 0x0000000000007941 */ /* 0x000fea0003800000 */
.L_x_31324:
[----:B------:R-:W0:Y:S01]  /*eca0*/  I2F.U32 R151, R183 ;  /* 0x000000b700977306 */ /* 0x000e220000201000 */
[----:B-----5:R-:W-:Y:S01]  /*ecb0*/  HADD2.F32 R193, -RZ, R152.H0_H0 ;  /* 0x20000098ffc17230 */ /* 0x020fe20000004100 */
[----:B------:R-:W-:Y:S01]  /*ecc0*/  ISETP.NE.AND P0, PT, R149, 0x1, PT ;  /* 0x000000019500780c */ /* 0x000fe20003f05270 */
[----:B------:R-:W-:Y:S01]  /*ecd0*/  BSSY B0, `(.L_x_31328) ;  /* 0x0000014000007945 */ /* 0x000fe20003800000 */
[----:B------:R-:W-:-:S02]  /*ece0*/  LOP3.LUT R191, R191, 0xfffffffd, RZ, 0xc0, !PT ;  /* 0xfffffffdbfbf7812 */ /* 0x000fc400078ec0ff */
        /* <DEDUP_REMOVED lines=17> */
.L_x_31329:
[----:B------:R-:W-:Y:S02]  /*ee00*/  MOV R183, R180 ;  /* 0x000000b400b77202 */ /* 0x000fe40000000f00 */
.L_x_31330:
[----:B------:R-:W-:Y:S05]  /*ee10*/  BSYNC B0 ;  /* 0x0000000000007941 */ /* 0x000fea0003800000 */
.L_x_31328:
        /* <DEDUP_REMOVED lines=16> */
.L_x_31334:
[----:B------:R-:W-:Y:S05]  /*ef20*/  BSYNC B1 ;  /* 0x0000000000017941 */ /* 0x000fea0003800000 */
.L_x_31333:
        /* <DEDUP_REMOVED lines=42> */
[----:B------:R-:W-:Y:S01]  /*f1d0*/  HFMA2.MMA R150, -RZ, RZ, 0, 0 ;  /* 0x00000000ff967435 */ /* 0x000fe200000001ff */
[----:B------:R-:W-:-:S05]  /*f1e0*/  LOP3.LUT R173, R151, R194, R171, 0x96, !PT ;  /* 0x000000c297ad7212 */ /* 0x000fca00078e96ab */
.L_x_31332:
[----:B------:R-:W-:Y:S05]  /*f1f0*/  BSYNC B0 ;  /* 0x0000000000007941 */ /* 0x000fea0003800000 */
.L_x_31331:
        /* <DEDUP_REMOVED lines=20> */
.L_x_31336:
[----:B------:R-:W-:Y:S02]  /*f340*/  MOV R152, R180 ;  /* 0x000000b400987202 */ /* 0x000fe40000000f00 */
.L_x_31337:
[----:B------:R-:W-:Y:S05]  /*f350*/  BSYNC B0 ;  /* 0x0000000000007941 */ /* 0x000fea0003800000 */
.L_x_31335:
        /* <DEDUP_REMOVED lines=16> */
.L_x_31341:
[----:B------:R-:W-:Y:S05]  /*f460*/  BSYNC B1 ;  /* 0x0000000000017941 */ /* 0x000fea0003800000 */
.L_x_31340:
        /* <DEDUP_REMOVED lines=44> */
.L_x_31339:
[----:B------:R-:W-:Y:S05]  /*f730*/  BSYNC B0 ;  /* 0x0000000000007941 */ /* 0x000fea0003800000 */
.L_x_31338:
        /* <DEDUP_REMOVED lines=20> */
.L_x_31343:
[----:B------:R-:W-:Y:S02]  /*f880*/  MOV R152, R180 ;  /* 0x000000b400987202 */ /* 0x000fe40000000f00 */
.L_x_31344:
[----:B------:R-:W-:Y:S05]  /*f890*/  BSYNC B0 ;  /* 0x0000000000007941 */ /* 0x000fea0003800000 */
.L_x_31342:
        /* <DEDUP_REMOVED lines=16> */
.L_x_31348:
[----:B------:R-:W-:Y:S05]  /*f9a0*/  BSYNC B1 ;  /* 0x0000000000017941 */ /* 0x000fea0003800000 */
.L_x_31347:
        /* <DEDUP_REMOVED lines=44> */
.L_x_31346:
[----:B------:R-:W-:Y:S05]  /*fc70*/  BSYNC B0 ;  /* 0x0000000000007941 */ /* 0x000fea0003800000 */
.L_x_31345:
        /* <DEDUP_REMOVED lines=20> */
.L_x_31350:
[----:B------:R-:W-:Y:S02]  /*fdc0*/  MOV R190, R180 ;  /* 0x000000b400be7202 */ /* 0x000fe40000000f00 */
.L_x_31351:
[----:B------:R-:W-:Y:S05]  /*fdd0*/  BSYNC B0 ;  /* 0x0000000000007941 */ /* 0x000fea0003800000 */
.L_x_31349:
        /* <DEDUP_REMOVED lines=16> */
.L_x_31355:
[----:B------:R-:W-:Y:S05]  /*fee0*/  BSYNC B1 ;  /* 0x0000000000017941 */ /* 0x000fea0003800000 */
.L_x_31354:
        /* <DEDUP_REMOVED lines=44> */
.L_x_31353:
[----:B------:R-:W-:Y:S05]  /*101b0*/  BSYNC B0 ;  /* 0x0000000000007941 */ /* 0x000fea0003800000 */
.L_x_31352:
        /* <DEDUP_REMOVED lines=20> */
.L_x_31357:
[----:B------:R-:W-:Y:S02]  /*10300*/  MOV R190, R180 ;  /* 0x000000b400be7202 */ /* 0x000fe40000000f00 */
.L_x_31358:
[----:B------:R-:W-:Y:S05]  /*10310*/  BSYNC B0 ;  /* 0x0000000000007941 */ /* 0x000fea0003800000 */
.L_x_31356:
        /* <DEDUP_REMOVED lines=16> */
.L_x_31362:
[----:B------:R-:W-:Y:S05]  /*10420*/  BSYNC B1 ;  /* 0x0000000000017941 */ /* 0x000fea0003800000 */
.L_x_31361:
        /* <DEDUP_REMOVED lines=44> */
.L_x_31360:
[----:B------:R-:W-:Y:S05]  /*106f0*/  BSYNC B0 ;  /* 0x0000000000007941 */ /* 0x000fea0003800000 */
.L_x_31359:
        /* <DEDUP_REMOVED lines=20> */
.L_x_31364:
[----:B------:R-:W-:Y:S02]  /*10840*/  MOV R190, R180 ;  /* 0x000000b400be7202 */ /* 0x000fe40000000f00 */
.L_x_31365:
[----:B------:R-:W-:Y:S05]  /*10850*/  BSYNC B0 ;  /* 0x0000000000007941 */ /* 0x000fea0003800000 */
.L_x_31363:
        /* <DEDUP_REMOVED lines=16> */
.L_x_31369:
[----:B------:R-:W-:Y:S05]  /*10960*/  BSYNC B1 ;  /* 0x0000000000017941 */ /* 0x000fea0003800000 */
.L_x_31368:
        /* <DEDUP_REMOVED lines=44> */
.L_x_31367:
[----:B------:R-:W-:Y:S05]  /*10c30*/  BSYNC B0 ;  /* 0x0000000000007941 */ /* 0x000fea0003800000 */
.L_x_31366:
[----:B------:R-:W0:Y:S01]  /*10c40*/  I2F.U32 R183, R190 ;  /* 0x000000be00b77306 */ /* 0x000e220000201000 */
[----:B------:R-:W-:Y:S01]  /*10c50*/  HADD2.F32 R193, -RZ, R155.H0_H0 ;  /* 0x2000009bffc17230 */ /* 0x000fe20000004100 */
[----:B------:R-:W-:Y:S01]  /*10c60*/  LOP3.LUT P6, RZ, R191, 0x4, RZ, 0xc0, !PT ;  /* 0x00000004bfff7812 */ /* 0x000fe200078cc0ff */
        /* <DEDUP_REMOVED lines=18> */
.L_x_31371:
[----:B------:R-:W-:Y:S02]  /*10d90*/  MOV R190, R180 ;  /* 0x000000b400be7202 */ /* 0x000fe40000000f00 */
.L_x_31372:
[----:B------:R-:W-:Y:S05]  /*10da0*/  BSYNC B0 ;  /* 0x0000000000007941 */ /* 0x000fea0003800000 */
.L_x_31370:
        /* <DEDUP_REMOVED lines=18> */
.L_x_31376:
[----:B------:R-:W-:Y:S05]  /*10ed0*/  BSYNC B1 ;  /* 0x0000000000017941 */ /* 0x000fea0003800000 */
.L_x_31375:
        /* <DEDUP_REMOVED lines=44> */
.L_x_31374:
[----:B------:R-:W-:Y:S05]  /*111a0*/  BSYNC B0 ;  /* 0x0000000000007941 */ /* 0x000fea0003800000 */
.L_x_31373:
[----:B------:R-:W-:Y:S01]  /*111b0*/  FADD.FTZ R192, RZ, R108 ;  /* 0x0000006cffc07221 */ /* 0x000fe20000010000 */
[----:B------:R-:W-:Y:S01]  /*111c0*/  HADD2.F32 R155, -RZ, R155.H1_H1 ;  /* 0x3000009bff9b7230 */ /* 0x000fe20000004100 */
[----:B------:R-:W-:Y:S02]  /*111d0*/  SEL R196, RZ, 0x1, P2 ;  /* 0x00000001ffc47807 */ /* 0x000fe40001000000 */
        /* <DEDUP_REMOVED lines=79> */
.L_x_31381:
        /* <DEDUP_REMOVED lines=116> */
.L_x_31382:
[----:B--2---:R-:W-:Y:S01]  /*11e10*/  FADD.FTZ R188, R190, R193 ;  /* 0x000000c1bebc7221 */ /* 0x004fe20000010000 */
[----:B------:R-:W-:Y:S01]  /*11e20*/  ISETP.NE.AND P0, PT, RZ, UR6, PT ;  /* 0x00000006ff007c0c */ /* 0x000fe2000bf05270 */
[C---:B------:R-:W-:Y:S01]  /*11e30*/  FMUL.FTZ R190, R185.reuse, R185 ;  /* 0x000000b9b9be7220 */ /* 0x040fe20000410000 */
[----:B------:R-:W-:Y:S01]  /*11e40*/  MOV R186, 0x4 ;  /* 0x0000000400ba7802 */ /* 0x000fe20000000f00 */
        /* <DEDUP_REMOVED lines=25> */
[----:B------:R-:W-:Y:S01]  /*11fe0*/  F2FP.PACK_AB R108, R113, R108 ;  /* 0x0000006c716c723e */ /* 0x000fe200000000ff */
        /* <DEDUP_REMOVED lines=18> */
[----:B------:R-:W-:Y:S01]  /*12110*/  F2FP.PACK_AB R113, R118, R113 ;  /* 0x000000717671723e */ /* 0x000fe200000000ff */
[----:B------:R-:W-:-:S02]  /*12120*/  FADD.FTZ R210, R115, -R198 ;  /* 0x800000c673d27221 */ /* 0x000fc40000010000 */
[--C-:B------:R-:W-:Y:S02]  /*12130*/  FADD.FTZ R124, R124, -R198.reuse ;  /* 0x800000c67c7c7221 */ /* 0x100fe40000010000 */
[--C-:B------:R-:W-:Y:S02]  /*12140*/  FADD.FTZ R116, R122, -R198.reuse ;  /* 0x800000c67a747221 */ /* 0x100fe40000010000 */
[--C-:B------:R-:W-:Y:S02]  /*12150*/  FADD.FTZ R125, R125, -R198.reuse ;  /* 0x800000c67d7d7221 */ /* 0x100fe40000010000 */
[----:B------:R-:W-:Y:S01]  /*12160*/  FFMA.FTZ R117, R41, R114, R89 ;  /* 0x0000007229757223 */ /* 0x000fe20000010059 */
[----:B------:R-:W-:Y:S01]  /*12170*/  F2FP.PACK_AB R114, R200, R119 ;  /* 0x00000077c872723e */ /* 0x000fe200000000ff */
[--C-:B------:R-:W-:Y:S02]  /*12180*/  FADD.FTZ R126, R126, -R198.reuse ;  /* 0x800000c67e7e7221 */ /* 0x100fe40000010000 */
[--C-:B------:R-:W-:Y:S01]  /*12190*/  FADD.FTZ R127, R127, -R198.reuse ;  /* 0x800000c67f7f7221 */ /* 0x100fe20000010000 */
[----:B------:R-:W-:Y:S01]  /*121a0*/  F2FP.PACK_AB R112, R117, R112 ;  /* 0x000000707570723e */ /* 0x000fe200000000ff */
        /* <DEDUP_REMOVED lines=27> */
[----:B------:R-:W-:Y:S01]  /*12360*/  F2FP.PACK_AB R111, R210, R111 ;  /* 0x0000006fd26f723e */ /* 0x000fe200000000ff */
[----:B------:R-:W-:Y:S01]  /*12370*/  FMUL.FTZ R127, R123, R128 ;  /* 0x000000807b7f7220 */ /* 0x000fe20000410000 */
[----:B------:R-:W-:Y:S01]  /*12380*/  F2FP.PACK_AB R110, R115, R110 ;  /* 0x0000006e736e723e */ /* 0x000fe200000000ff */
[----:B------:R-:W-:Y:S01]  /*12390*/  FADD.FTZ R133, R133, -R198 ;  /* 0x800000c685857221 */ /* 0x000fe20000010000 */
[----:B------:R-:W-:Y:S01]  /*123a0*/  F2FP.PACK_AB R109, R204, R109 ;  /* 0x0000006dcc6d723e */ /* 0x000fe200000000ff */
[----:B------:R-:W-:-:S02]  /*123b0*/  FFMA.FTZ R147, R38, R147, R86 ;  /* 0x0000009326937223 */ /* 0x000fc40000010056 */
[----:B------:R-:W-:Y:S02]  /*123c0*/  FFMA.FTZ R212, R39, R212, R87 ;  /* 0x000000d427d47223 */ /* 0x000fe40000010057 */
[C---:B------:R-:W-:Y:S01]  /*123d0*/  FMUL.FTZ R128, R123.reuse, R129 ;  /* 0x000000817b807220 */ /* 0x040fe20000410000 */
[----:B------:R2:W-:Y:S01]  /*123e0*/  STG.E.128 [R116.64], R108 ;  /* 0x0000006c74007986 */ /* 0x0005e2000c101d04 */
[--C-:B------:R-:W-:Y:S01]  /*123f0*/  FADD.FTZ R134, R134, -R198.reuse ;  /* 0x800000c686867221 */ /* 0x100fe20000010000 */
[----:B------:R-:W-:Y:S01]  /*12400*/  F2FP.PACK_AB R115, R212, R147 ;  /* 0x00000093d473723e */ /* 0x000fe200000000ff */
        /* <DEDUP_REMOVED lines=15> */
[----:B--2---:R-:W-:Y:S01]  /*12500*/  F2FP.PACK_AB R108, R124, R121 ;  /* 0x000000797c6c723e */ /* 0x004fe200000000ff */
        /* <DEDUP_REMOVED lines=20> */
[----:B------:R-:W-:Y:S01]  /*12650*/  F2FP.PACK_AB R109, R126, R125 ;  /* 0x0000007d7e6d723e */ /* 0x000fe200000000ff */
[----:B------:R-:W-:Y:S01]  /*12660*/  FFMA.FTZ R127, R28, R127, R76 ;  /* 0x0000007f1c7f7223 */ /* 0x000fe2000001004c */
[----:B------:R-:W-:Y:S01]  /*12670*/  IADD3 R125, R182, 0x40, RZ ;  /* 0x00000040b67d7810 */ /* 0x000fe20007ffe0ff */
[----:B------:R-:W-:-:S02]  /*12680*/  FFMA.FTZ R128, R29, R128, R77 ;  /* 0x000000801d807223 */ /* 0x000fc4000001004d */
[----:B------:R-:W-:Y:S02]  /*12690*/  FMUL.FTZ R139, R123, R140 ;  /* 0x0000008c7b8b7220 */ /* 0x000fe40000410000 */
[----:B------:R-:W-:Y:S01]  /*126a0*/  FFMA.FTZ R129, R30, R129, R78 ;  /* 0x000000811e817223 */ /* 0x000fe2000001004e */
[----:B------:R-:W-:Y:S01]  /*126b0*/  F2FP.PACK_AB R110, R128, R127 ;  /* 0x0000007f806e723e */ /* 0x000fe200000000ff */
[----:B------:R-:W-:Y:S01]  /*126c0*/  FFMA.FTZ R130, R31, R130, R79 ;  /* 0x000000821f827223 */ /* 0x000fe2000001004f */
[----:B------:R-:W-:Y:S01]  /*126d0*/  IADD3 R127, R182, 0x60, RZ ;  /* 0x00000060b67f7810 */ /* 0x000fe20007ffe0ff */
[----:B---3--:R-:W-:Y:S02]  /*126e0*/  FFMA.FTZ R112, R24, R131, R72 ;  /* 0x0000008318707223 */ /* 0x008fe40000010048 */
[----:B------:R-:W-:Y:S01]  /*126f0*/  FFMA.FTZ R117, R25, R132, R73 ;  /* 0x0000008419757223 */ /* 0x000fe20000010049 */
[----:B------:R-:W-:Y:S01]  /*12700*/  F2FP.PACK_AB R111, R130, R129 ;  /* 0x00000081826f723e */ /* 0x000fe200000000ff */
[----:B------:R-:W-:Y:S01]  /*12710*/  FFMA.FTZ R118, R12, R143, R60 ;  /* 0x0000008f0c767223 */ /* 0x000fe2000001003c */
[----:B------:R-:W-:Y:S01]  /*12720*/  IADD3 R129, R182, 0x80, RZ ;  /* 0x00000080b6817810 */ /* 0x000fe20007ffe0ff */
[----:B------:R-:W-:Y:S01]  /*12730*/  FFMA.FTZ R121, R13, R188, R61 ;  /* 0x000000bc0d797223 */ /* 0x000fe2000001003d */
[----:B------:R-:W-:Y:S01]  /*12740*/  F2FP.PACK_AB R112, R117, R112 ;  /* 0x000000707570723e */ /* 0x000fe200000000ff */
[C---:B------:R-:W-:Y:S01]  /*12750*/  FMUL.FTZ R140, R123.reuse, R141 ;  /* 0x0000008d7b8c7220 */ /* 0x040fe20000410000 */
[C---:B------:R-:W-:Y:S01]  /*12760*/  LEA R130, P0, R184.reuse, c[0x0][0x208], 0x4 ;  /* 0x00008200b8827a11 */ /* 0x040fe200078020ff */
[----:B------:R-:W-:Y:S01]  /*12770*/  FMUL.FTZ R141, R123, R142 ;  /* 0x0000008e7b8d7220 */ /* 0x000fe20000410000 */
[----:B------:R-:W-:Y:S01]  /*12780*/  F2FP.PACK_AB R118, R121, R118 ;  /* 0x000000767976723e */ /* 0x000fe200000000ff */
        /* <DEDUP_REMOVED lines=41> */
[----:B------:R-:W-:-:S04]  /*12a20*/  IMAD.WIDE.U32 R124, R125, R120, c[0x0][0x208] ;  /* 0x000082007d7c7625 */ /* 0x000fc800078e0078 */
[-C--:B------:R-:W-:Y:S01]  /*12a30*/  IMAD.WIDE.U32 R126, R127, R120.reuse, c[0x0][0x208] ;  /* 0x000082007f7e7625 */ /* 0x080fe200078e0078 */
[----:B------:R0:W-:Y:S03]  /*12a40*/  STG.E.128 [R124.64], R108 ;  /* 0x0000006c7c007986 */ /* 0x0001e6000c101d04 */
[----:B------:R-:W-:Y:S01]  /*12a50*/  IMAD.WIDE.U32 R128, R129, R120, c[0x0][0x208] ;  /* 0x0000820081807625 */ /* 0x000fe200078e0078 */
[----:B------:R-:W-:Y:S01]  /*12a60*/  F2FP.PACK_AB R120, R192, R147 ;  /* 0x00000093c078723e */ /* 0x000fe200000000ff */
[----:B------:R0:W-:Y:S02]  /*12a70*/  STG.E.128 [R126.64], R112 ;  /* 0x000000707e007986 */ /* 0x0001e4000c101d04 */
[----:B------:R-:W-:Y:S02]  /*12a80*/  IMAD R181, R186, c[0x0][0x160], R181 ;  /* 0x00005800bab57a24 */ /* 0x000fe400078e02b5 */
[----:B------:R0:W-:Y:S03]  /*12a90*/  STG.E.128 [R128.64], R116 ;  /* 0x0000007480007986 */ /* 0x0001e6000c101d04 */
[----:B------:R-:W-:Y:S01]  /*12aa0*/  ISETP.GE.AND P0, PT, R181, c[0x0][0x164], PT ;  /* 0x00005900b5007a0c */ /* 0x000fe20003f06270 */
[----:B------:R0:W-:-:S12]  /*12ab0*/  STG.E.128 [R130.64], R120 ;  /* 0x0000007882007986 */ /* 0x0001d8000c101d04 */
[----:B01----:R-:W-:Y:S01]  /*12ac0*/  @P0 CALL.REL.NOINC `(.L_x_31379) ;  /* 0x0000001000000944 */ /* 0x003fe20003c00000 */
[----:B------:R-:W-:Y:S05]  /*12ad0*/  BRA `(.L_x_31380) ;  /* 0xfffede2000007947 */ /* 0x000fea000383ffff */
.L_x_31379:
[----:B------:R-:W-:Y:S05]  /*12ae0*/  EXIT ;  /* 0x000000000000794d */ /* 0x000fea0003800000 */
.L_x_31377:
[----:B0-----:R-:W-:Y:S01]  /*12af0*/  HFMA2.MMA R188, -RZ, RZ, 0, 1.847743988037109375e-06 ;  /* 0x0000001fffbc7435 */ /* 0x001fe200000001ff */
[----:B------:R-:W-:Y:S01]  /*12b00*/  MOV R193, R194 ;  /* 0x000000c200c17202 */ /* 0x000fe20000000f00 */
[----:B------:R-:W-:Y:S01]  /*12b10*/  IMAD.MOV.U32 R190, RZ, RZ, 0x1 ;  /* 0x00000001ffbe7424 */ /* 0x000fe200078e00ff */
[----:B------:R-:W-:Y:S01]  /*12b20*/  MOV R186, 0x12b50 ;  /* 0x00012b5000ba7802 */ /* 0x000fe20000000f00 */
[----:B------:R-:W-:Y:S02]  /*12b30*/  IMAD.MOV.U32 R189, RZ, RZ, -0x1 ;  /* 0xffffffffffbd7424 */ /* 0x000fe400078e00ff */
[----:B------:R-:W-:Y:S05]  /*12b40*/  CALL.REL.NOINC `($__internal_121_$__cuda_sm70_shflsync_bfly_p) ;  /* 0x0000099000007944 */ /* 0x000fea0003c00000 */
[----:B-1----:R-:W-:Y:S01]  /*12b50*/  MOV R185, R190 ;  /* 0x000000be00b97202 */ /* 0x002fe20000000f00 */
[----:B0-----:R-:W-:Y:S05]  /*12b60*/  BRA `(.L_x_31381) ;  /* 0xffffeb6000007947 */ /* 0x001fea000383ffff */
.L_x_31378:
[----:B------:R-:W-:Y:S01]  /*12b70*/  HFMA2.MMA R188, -RZ, RZ, 0, 1.847743988037109375e-06 ;  /* 0x0000001fffbc7435 */ /* 0x000fe200000001ff */
[----:B------:R-:W-:Y:S01]  /*12b80*/  IMAD.MOV.U32 R190, RZ, RZ, 0x2 ;  /* 0x00000002ffbe7424 */ /* 0x000fe200078e00ff */
[----:B------:R-:W-:Y:S01]  /*12b90*/  MOV R186, 0x12bc0 ;  /* 0x00012bc000ba7802 */ /* 0x000fe20000000f00 */
[----:B------:R-:W-:-:S03]  /*12ba0*/  IMAD.MOV.U32 R189, RZ, RZ, -0x1 ;  /* 0xffffffffffbd7424 */ /* 0x000fc600078e00ff */
[----:B0-----:R-:W-:Y:S05]  /*12bb0*/  CALL.REL.NOINC `($__internal_121_$__cuda_sm70_shflsync_bfly_p) ;  /* 0x0000092000007944 */ /* 0x001fea0003c00000 */
[----:B01----:R-:W-:Y:S01]  /*12bc0*/  FADD.FTZ R193, R193, R190 ;  /* 0x000000bec1c17221 */ /* 0x003fe20000010000 */
[----:B------:R-:W-:Y:S01]  /*12bd0*/  MOV R190, 0x4 ;  /* 0x0000000400be7802 */ /* 0x000fe20000000f00 */
[----:B------:R-:W-:Y:S01]  /*12be0*/  IMAD.MOV.U32 R188, RZ, RZ, 0x1f ;  /* 0x0000001fffbc7424 */ /* 0x000fe200078e00ff */
[----:B------:R-:W-:-:S02]  /*12bf0*/  MOV R189, 0xffffffff ;  /* 0xffffffff00bd7802 */ /* 0x000fc40000000f00 */
[----:B------:R-:W-:Y:S02]  /*12c00*/  MOV R186, 0x12c20 ;  /* 0x00012c2000ba7802 */ /* 0x000fe40000000f00 */
[----:B------:R-:W-:Y:S05]  /*12c10*/  CALL.REL.NOINC `($__internal_121_$__cuda_sm70_shflsync_bfly_p) ;  /* 0x000008c000007944 */ /* 0x000fea0003c00000 */
[----:B0-----:R-:W-:Y:S01]  /*12c20*/  HFMA2.MMA R188, -RZ, RZ, 0, 1.847743988037109375e-06 ;  /* 0x0000001fffbc7435 */ /* 0x001fe200000001ff */
[----:B-1----:R-:W-:Y:S01]  /*12c30*/  FADD.FTZ R193, R193, R190 ;  /* 0x000000bec1c17221 */ /* 0x002fe20000010000 */
[----:B------:R-:W-:Y:S01]  /*12c40*/  MOV R186, 0x12c80 ;  /* 0x00012c8000ba7802 */ /* 0x000fe20000000f00 */
[----:B------:R-:W-:Y:S02]  /*12c50*/  IMAD.MOV.U32 R190, RZ, RZ, 0x8 ;  /* 0x00000008ffbe7424 */ /* 0x000fe400078e00ff */
[----:B------:R-:W-:Y:S02]  /*12c60*/  IMAD.MOV.U32 R189, RZ, RZ, -0x1 ;  /* 0xffffffffffbd7424 */ /* 0x000fe400078e00ff */
[----:B------:R-:W-:Y:S05]  /*12c70*/  CALL.REL.NOINC `($__internal_121_$__cuda_sm70_shflsync_bfly_p) ;  /* 0x0000086000007944 */ /* 0x000fea0003c00000 */
[----:B01----:R-:W-:Y:S01]  /*12c80*/  FADD.FTZ R193, R193, R190 ;  /* 0x000000bec1c17221 */ /* 0x003fe20000010000 */
[----:B------:R-:W-:Y:S01]  /*12c90*/  MOV R190, 0x10 ;  /* 0x0000001000be7802 */ /* 0x000fe20000000f00 */
[----:B------:R-:W-:Y:S01]  /*12ca0*/  IMAD.MOV.U32 R188, RZ, RZ, 0x1f ;  /* 0x0000001fffbc7424 */ /* 0x000fe200078e00ff */
[----:B------:R-:W-:Y:S02]  /*12cb0*/  MOV R189, 0xffffffff ;  /* 0xffffffff00bd7802 */ /* 0x000fe40000000f00 */
[----:B------:R-:W-:-:S02]  /*12cc0*/  MOV R186, 0x12ce0 ;  /* 0x00012ce000ba7802 */ /* 0x000fc40000000f00 */
[----:B------:R-:W-:Y:S05]  /*12cd0*/  CALL.REL.NOINC `($__internal_121_$__cuda_sm70_shflsync_bfly_p) ;  /* 0x0000080000007944 */ /* 0x000fea0003c00000 */
[----:B-1----:R-:W-:Y:S01]  /*12ce0*/  FADD.FTZ R185, R193, R190 ;  /* 0x000000bec1b97221 */ /* 0x002fe20000010000 */
[----:B0-----:R-:W-:Y:S01]  /*12cf0*/  HFMA2.MMA R188, -RZ, RZ, 0, 1.847743988037109375e-06 ;  /* 0x0000001fffbc7435 */ /* 0x001fe200000001ff */
[----:B------:R-:W-:-:S02]  /*12d00*/  IMAD.MOV.U32 R190, RZ, RZ, 0x1 ;  /* 0x00000001ffbe7424 */ /* 0x000fc400078e00ff */
        /* <DEDUP_REMOVED lines=95> */
[----:B------:R-:W-:Y:S02]  /*13300*/  FFMA.FTZ R186, R189, R189, R186 ;  /* 0x000000bdbdba7223 */ /* 0x000fe400000100ba */
[----:B------:R-:W-:-:S02]  /*13310*/  IMAD.MOV.U32 R189, RZ, RZ, -0x1 ;  /* 0xffffffffffbd7424 */ /* 0x000fc400078e00ff */
[----:B------:R-:W-:Y:S01]  /*13320*/  FFMA.FTZ R193, R187, R187, R186 ;  /* 0x000000bbbbc17223 */ /* 0x000fe200000100ba */
[----:B------:R-:W-:Y:S02]  /*13330*/  MOV R186, 0x13350 ;  /* 0x0001335000ba7802 */ /* 0x000fe40000000f00 */
[----:B------:R-:W-:Y:S05]  /*13340*/  CALL.REL.NOINC `($__internal_121_$__cuda_sm70_shflsync_bfly_p) ;  /* 0x0000019000007944 */ /* 0x000fea0003c00000 */
[----:B01----:R-:W-:Y:S01]  /*13350*/  FADD.FTZ R193, R193, R190 ;  /* 0x000000bec1c17221 */ /* 0x003fe20000010000 */
[----:B------:R-:W-:Y:S01]  /*13360*/  MOV R190, 0x2 ;  /* 0x0000000200be7802 */ /* 0x000fe20000000f00 */
[----:B------:R-:W-:Y:S01]  /*13370*/  IMAD.MOV.U32 R188, RZ, RZ, 0x1f ;  /* 0x0000001fffbc7424 */ /* 0x000fe200078e00ff */
[----:B------:R-:W-:Y:S02]  /*13380*/  MOV R189, 0xffffffff ;  /* 0xffffffff00bd7802 */ /* 0x000fe40000000f00 */
[----:B------:R-:W-:Y:S02]  /*13390*/  MOV R186, 0x133b0 ;  /* 0x000133b000ba7802 */ /* 0x000fe40000000f00 */
[----:B------:R-:W-:Y:S05]  /*133a0*/  CALL.REL.NOINC `($__internal_121_$__cuda_sm70_shflsync_bfly_p) ;  /* 0x0000013000007944 */ /* 0x000fea0003c00000 */
[----:B0-----:R-:W-:Y:S01]  /*133b0*/  HFMA2.MMA R188, -RZ, RZ, 0, 1.847743988037109375e-06 ;  /* 0x0000001fffbc7435 */ /* 0x001fe200000001ff */
[----:B-1----:R-:W-:Y:S01]  /*133c0*/  FADD.FTZ R193, R193, R190 ;  /* 0x000000bec1c17221 */ /* 0x002fe20000010000 */
[----:B------:R-:W-:Y:S01]  /*133d0*/  MOV R186, 0x13410 ;  /* 0x0001341000ba7802 */ /* 0x000fe20000000f00 */
[----:B------:R-:W-:Y:S02]  /*133e0*/  IMAD.MOV.U32 R190, RZ, RZ, 0x4 ;  /* 0x00000004ffbe7424 */ /* 0x000fe400078e00ff */
[----:B------:R-:W-:-:S02]  /*133f0*/  IMAD.MOV.U32 R189, RZ, RZ, -0x1 ;  /* 0xffffffffffbd7424 */ /* 0x000fc400078e00ff */
[----:B------:R-:W-:Y:S05]  /*13400*/  CALL.REL.NOINC `($__internal_121_$__cuda_sm70_shflsync_bfly_p) ;  /* 0x000000d000007944 */ /* 0x000fea0003c00000 */
        /* <DEDUP_REMOVED lines=12> */
[----:B01----:R-:W-:Y:S05]  /*134d0*/  BRA `(.L_x_31382) ;  /* 0xffffe93000007947 */ /* 0x003fea000383ffff */
        .weak           $__internal_121_$__cuda_sm70_shflsync_bfly_p
        .type           $__internal_121_$__cuda_sm70_shflsync_bfly_p,@function
        .size           $__internal_121_$__cuda_sm70_shflsync_bfly_p,(.L_x_43181 - $__internal_121_$__cuda_sm70_shflsync_bfly_p)
$__internal_121_$__cuda_sm70_shflsync_bfly_p:
[----:B------:R-:W-:Y:S01]  /*134e0*/  MOV R187, 0x0 ;  /* 0x0000000000bb7802 */ /* 0x000fe20000000f00 */
[----:B------:R-:W-:Y:S04]  /*134f0*/  WARPSYNC R189 ;  /* 0x000000bd00007348 */ /* 0x000fe80003800000 */
[----:B------:R0:W1:Y:S01]  /*13500*/  SHFL.BFLY PT, R190, R193, R190, R188 ;  /* 0x0c0000bec1be7389 */ /* 0x00006200000e00bc */
[----:B------:R-:W-:Y:S05]  /*13510*/  RET.REL.NODEC R186 `(_ZN10layer_norm13ln_fwd_kernelINS_13Kernel_traitsIf6__halffS2_fjLj1536ELj1ELj4ELj1ELj16ENS_18Kernel_traits_baseILj1536EfS2_fS2_fjLj128EEEEELb1ELb0ELb0ELb1EEEvNS_9FwdParamsE) ;  /* 0xfffecae0ba007950 */ /* 0x000fea0003c3ffff */
.L_x_31383:
        /* <DEDUP_REMOVED lines=14> */
.L_x_43181:


//--------------------- .text._ZN10layer_norm13ln_fwd_kernelINS_13Kernel_traitsIf6__halffS2_fjLj1536ELj1ELj4ELj1ELj16ENS_18Kernel_traits_baseILj1536EfS2_fS2_fjLj128EEEEELb1ELb0ELb1ELb0EEEvNS_9FwdParamsE --------------------------
	.section	.text._ZN10layer_norm13ln_fwd_kernelINS_13Kernel_traitsIf6__halffS2_fjLj1536ELj1ELj4ELj1ELj16ENS_18Kernel_traits_baseILj1536EfS2_fS2_fjLj128EEEEELb1ELb0ELb1ELb0EEEvNS_9FwdParamsE,"ax",@progbits
	.sectioninfo	@"SHI_REGISTERS=219"
	.align	128
        .global         _ZN10layer_norm13ln_fwd_kernelINS_13Kernel_traitsIf6__halffS2_fjLj1536ELj1ELj4ELj1ELj16ENS_18Kernel_traits_baseILj1536EfS2_fS2_fjLj128EEEEELb1ELb0ELb1ELb0EEEvNS_9FwdParamsE
        .type           _ZN10layer_norm13ln_fwd_kernelINS_13Kernel_traitsIf6__halffS2_fjLj1536ELj1ELj4ELj1ELj16ENS_18Kernel_traits_baseILj1536EfS2_fS2_fjLj128EEEEELb1ELb0ELb1ELb0EEEvNS_9FwdParamsE,@function
        .size           _ZN10layer_norm13ln_fwd_kernelINS_13Kernel_traitsIf6__halffS2_fjLj1536ELj1ELj4ELj1ELj16ENS_18Kernel_traits_baseILj1536EfS2_fS2_fjLj128EEEEELb1ELb0ELb1ELb0EEEvNS_9FwdParamsE,(.L_x_43182 - _ZN10layer_norm13ln_fwd_kernelINS_13Kernel_traitsIf6__halffS2_fjLj1536ELj1ELj4ELj1ELj16ENS_18Kernel_traits_baseILj1536EfS2_fS2_fjLj128EEEEELb1ELb0ELb1ELb0EEEvNS_9FwdParamsE)
        .other          _ZN10layer_norm13ln_fwd_kernelINS_13Kernel_traitsIf6__halffS2_fjLj1536ELj1ELj4ELj1ELj16ENS_18Kernel_traits_baseILj1536EfS2_fS2_fjLj128EEEEELb1ELb0ELb1ELb0EEEvNS_9FwdParamsE,@"STO_CUDA_ENTRY STV_DEFAULT"
_ZN10layer_norm13ln_fwd_kernelINS_13Kernel_traitsIf6__halffS2_fjLj1536ELj1ELj4ELj1ELj16ENS_18Kernel_traits_baseILj1536EfS2_fS2_fjLj128EEEEELb1ELb0ELb1ELb0EEEvNS_9FwdParamsE:
.text._ZN10layer_norm13ln_fwd_kernelINS_13Kernel_traitsIf6__halffS2_fjLj1536ELj1ELj4ELj1ELj16ENS_18Kernel_traits_baseILj1536EfS2_fS2_fjLj128EEEEELb1ELb0ELb1ELb0EEEvNS_9FwdParamsE:
        /* <DEDUP_REMOVED lines=93> */
.L_x_31385:
[----:B------:R-:W-:Y:S05]  /*05d0*/  BSYNC B0 ;  /* 0x0000000000007941 */ /* 0x000fea0003800000 */
.L_x_31384:
        /* <DEDUP_REMOVED lines=17> */
.L_x_31387:
[----:B------:R-:W-:Y:S05]  /*06f0*/  BSYNC B0 ;  /* 0x0000000000007941 */ /* 0x000fea0003800000 */
.L_x_31386:
        /* <DEDUP_REMOVED lines=17> */
.L_x_31389:
[----:B------:R-:W-:Y:S05]  /*0810*/  BSYNC B0 ;  /* 0x0000000000007941 */ /* 0x000fea0003800000 */
.L_x_31388:
        /* <DEDUP_REMOVED lines=17> */
.L_x_31391:
[----:B------:R-:W-:Y:S05]  /*0930*/  BSYNC B0 ;  /* 0x0000000000007941 */ /* 0x000fea0003800000 */
.L_x_31390:
        /* <DEDUP_REMOVED lines=17> */
.L_x_31393:
[----:B------:R-:W-:Y:S05]  /*0a50*/  BSYNC B0 ;  /* 0x0000000000007941 */ /* 0x000fea0003800000 */
.L_x_31392:
        /* <DEDUP_REMOVED lines=23> */
.L_x_31395:
[----:B------:R-:W-:Y:S05]  /*0bd0*/  BSYNC B0 ;  /* 0x0000000000007941 */ /* 0x000fea0003800000 */
.L_x_31394:
        /* <DEDUP_REMOVED lines=21> */
.L_x_31865:
        /* <DEDUP_REMOVED lines=49> */
.L_x_31401:
[----:B------:R-:W-:Y:S02]  /*1040*/  IMAD.MOV.U32 R136, RZ, RZ, R190 ;  /* 0x000000ffff887224 */ /* 0x000fe400078e00be */
.L_x_31402:
[----:B------:R-:W-:Y:S05]  /*1050*/  BSYNC B2 ;  /* 0x0000000000027941 */ /* 0x000fea0003800000 */
.L_x_31400:
        /* <DEDUP_REMOVED lines=16> */
.L_x_31406:
[----:B------:R-:W-:Y:S05]  /*1160*/  BSYNC B3 ;  /* 0x0000000000037941 */ /* 0x000fea0003800000 */
.L_x_31405:
        /* <DEDUP_REMOVED lines=43> */
.L_x_31404:
[----:B------:R-:W-:Y:S05]  /*1420*/  BSYNC B2 ;  /* 0x0000000000027941 */ /* 0x000fea0003800000 */
.L_x_31403:
        /* <DEDUP_REMOVED lines=10> */
.L_x_31399:
[----:B0-----:R-:W-:Y:S05]  /*14d0*/  BSYNC B1 ;  /* 0x0000000000017941 */ /* 0x001fea0003800000 */
.L_x_31398:
        /* <DEDUP_REMOVED lines=18> */
.L_x_31410:
[----:B------:R-:W-:Y:S02]  /*1600*/  IMAD.MOV.U32 R204, RZ, RZ, R190 ;  /* 0x000000ffffcc7224 */ /* 0x000fe400078e00be */
.L_x_31411:
[----:B------:R-:W-:Y:S05]  /*1610*/  BSYNC B2 ;  /* 0x0000000000027941 */ /* 0x000fea0003800000 */
.L_x_31409:
        /* <DEDUP_REMOVED lines=16> */
.L_x_31415:
[----:B------:R-:W-:Y:S05]  /*1720*/  BSYNC B3 ;  /* 0x0000000000037941 */ /* 0x000fea0003800000 */
.L_x_31414:
        /* <DEDUP_REMOVED lines=43> */
.L_x_31413:
[----:B------:R-:W-:Y:S05]  /*19e0*/  BSYNC B2 ;  /* 0x0000000000027941 */ /* 0x000fea0003800000 */
.L_x_31412:
        /* <DEDUP_REMOVED lines=10> */
.L_x_31408:
[----:B------:R-:W-:Y:S05]  /*1a90*/  BSYNC B1 ;  /* 0x0000000000017941 */ /* 0x000fea0003800000 */
.L_x_31407:
        /* <DEDUP_REMOVED lines=18> */
.L_x_31419:
[----:B------:R-:W-:Y:S02]  /*1bc0*/  IMAD.MOV.U32 R204, RZ, RZ, R190 ;  /* 0x000000ffffcc7224 */ /* 0x000fe400078e00be */
.L_x_31420:
[----:B------:R-:W-:Y:S05]  /*1bd0*/  BSYNC B2 ;  /* 0x0000000000027941 */ /* 0x000fea0003800000 */
.L_x_31418:
        /* <DEDUP_REMOVED lines=16> */
.L_x_31424:
[----:B------:R-:W-:Y:S05]  /*1ce0*/  BSYNC B3 ;  /* 0x0000000000037941 */ /* 0x000fea0003800000 */
.L_x_31423:
        /* <DEDUP_REMOVED lines=44> */
.L_x_31422:
[----:B------:R-:W-:Y:S05]  /*1fb0*/  BSYNC B2 ;  /* 0x0000000000027941 */ /* 0x000fea0003800000 */
.L_x_31421:
        /* <DEDUP_REMOVED lines=10> */
.L_x_31417:
[----:B------:R-:W-:Y:S05]  /*2060*/  BSYNC B1 ;  /* 0x0000000000017941 */ /* 0x000fea0003800000 */
.L_x_31416:
        /* <DEDUP_REMOVED lines=18> */
.L_x_31428:
[----:B------:R-:W-:Y:S02]  /*2190*/  MOV R204, R190 ;  /* 0x000000be00cc7202 */ /* 0x000fe40000000f00 */
.L_x_31429:
[----:B------:R-:W-:Y:S05]  /*21a0*/  BSYNC B2 ;  /* 0x0000000000027941 */ /* 0x000fea0003800000 */
.L_x_31427:
        /* <DEDUP_REMOVED lines=16> */
.L_x_31433:
[----:B------:R-:W-:Y:S05]  /*22b0*/  BSYNC B3 ;  /* 0x0000000000037941 */ /* 0x000fea0003800000 */
.L_x_31432:
        /* <DEDUP_REMOVED lines=44> */
.L_x_31431:
[----:B------:R-:W-:Y:S05]  /*2580*/  BSYNC B2 ;  /* 0x0000000000027941 */ /* 0x000fea0003800000 */
.L_x_31430:
        /* <DEDUP_REMOVED lines=10> */
.L_x_31426:
[----:B------:R-:W-:Y:S05]  /*2630*/  BSYNC B1 ;  /* 0x0000000000017941 */ /* 0x000fea0003800000 */
.L_x_31425:
        /* <DEDUP_REMOVED lines=18> */
.L_x_31437:
[----:B------:R-:W-:Y:S02]  /*2760*/  IMAD.MOV.U32 R204, RZ, RZ, R190 ;  /* 0x000000ffffcc7224 */ /* 0x000fe400078e00be */
.L_x_31438:
[----:B------:R-:W-:Y:S05]  /*2770*/  BSYNC B2 ;  /* 0x0000000000027941 */ /* 0x000fea0003800000 */
.L_x_31436:
        /* <DEDUP_REMOVED lines=16> */
.L_x_31442:
[----:B------:R-:W-:Y:S05]  /*2880*/  BSYNC B3 ;  /* 0x0000000000037941 */ /* 0x000fea0003800000 */
.L_x_31441:
        /* <DEDUP_REMOVED lines=44> */
.L_x_31440:
[----:B------:R-:W-:Y:S05]  /*2b50*/  BSYNC B2 ;  /* 0x0000000000027941 */ /* 0x000fea0003800000 */
.L_x_31439:
        /* <DEDUP_REMOVED lines=10> */
.L_x_31435:
[----:B------:R-:W-:Y:S05]  /*2c00*/  BSYNC B1 ;  /* 0x0000000000017941 */ /* 0x000fea0003800000 */
.L_x_31434:
        /* <DEDUP_REMOVED lines=18> */
.L_x_31446:
[----:B------:R-:W-:Y:S02]  /*2d30*/  IMAD.MOV.U32 R211, RZ, RZ, R190 ;  /* 0x000000ffffd37224 */ /* 0x000fe400078e00be */
.L_x_31447:
[----:B------:R-:W-:Y:S05]  /*2d40*/  BSYNC B2 ;  /* 0x0000000000027941 */ /* 0x000fea0003800000 */
.L_x_31445:
        /* <DEDUP_REMOVED lines=16> */
.L_x_31451:
[----:B------:R-:W-:Y:S05]  /*2e50*/  BSYNC B3 ;  /* 0x0000000000037941 */ /* 0x000fea0003800000 */
.L_x_31450:
        /* <DEDUP_REMOVED lines=44> */
.L_x_31449:
[----:B------:R-:W-:Y:S05]  /*3120*/  BSYNC B2 ;  /* 0x0000000000027941 */ /* 0x000fea0003800000 */
.L_x_31448:
        /* <DEDUP_REMOVED lines=10> */
.L_x_31444:
[----:B------:R-:W-:Y:S05]  /*31d0*/  BSYNC B1 ;  /* 0x0000000000017941 */ /* 0x000fea0003800000 */
.L_x_31443:
        /* <DEDUP_REMOVED lines=18> */
.L_x_31455:
[----:B------:R-:W-:Y:S02]  /*3300*/  IMAD.MOV.U32 R211, RZ, RZ, R190 ;  /* 0x000000ffffd37224 */ /* 0x000fe400078e00be */
.L_x_31456:
[----:B------:R-:W-:Y:S05]  /*3310*/  BSYNC B2 ;  /* 0x0000000000027941 */ /* 0x000fea0003800000 */
.L_x_31454:
        /* <DEDUP_REMOVED lines=16> */
.L_x_31460:
[----:B------:R-:W-:Y:S05]  /*3420*/  BSYNC B3 ;  /* 0x0000000000037941 */ /* 0x000fea0003800000 */
.L_x_31459:
        /* <DEDUP_REMOVED lines=44> */
.L_x_31458:
[----:B------:R-:W-:Y:S05]  /*36f0*/  BSYNC B2 ;  /* 0x0000000000027941 */ /* 0x000fea0003800000 */
.L_x_31457:
        /* <DEDUP_REMOVED lines=10> */
.L_x_31453:
[----:B------:R-:W-:Y:S05]  /*37a0*/  BSYNC B1 ;  /* 0x0000000000017941 */ /* 0x000fea0003800000 */
.L_x_31452:
        /* <DEDUP_REMOVED lines=18> */
.L_x_31464:
[----:B------:R-:W-:Y:S02]  /*38d0*/  IMAD.MOV.U32 R211, RZ, RZ, R190 ;  /* 0x000000ffffd37224 */ /* 0x000fe400078e00be */
.L_x_31465:
[----:B------:R-:W-:Y:S05]  /*38e0*/  BSYNC B2 ;  /* 0x0000000000027941 */ /* 0x000fea0003800000 */
.L_x_31463:
        /* <DEDUP_REMOVED lines=16> */
.L_x_31469:
[----:B------:R-:W-:Y:S05]  /*39f0*/  BSYNC B3 ;  /* 0x0000000000037941 */ /* 0x000fea0003800000 */
.L_x_31468:
        /* <DEDUP_REMOVED lines=44> */
.L_x_31467:
[----:B------:R-:W-:Y:S05]  /*3cc0*/  BSYNC B2 ;  /* 0x0000000000027941 */ /* 0x000fea0003800000 */
.L_x_31466:
        /* <DEDUP_REMOVED lines=10> */
.L_x_31462:
[----:B------:R-:W-:Y:S05]  /*3d70*/  BSYNC B1 ;  /* 0x0000000000017941 */ /* 0x000fea0003800000 */
.L_x_31461:
        /* <DEDUP_REMOVED lines=26> */
.L_x_31471:
[----:B------:R-:W-:Y:S05]  /*3f20*/  BSYNC B1 ;  /* 0x0000000000017941 */ /* 0x000fea0003800000 */
.L_x_31470:
[----:B------:R-:W-:Y:S02]  /*3f30*/  IADD3 R210, R210, 0x20, RZ ;  /* 0x00000020d2d27810 */ /* 0x000fe40007ffe0ff */
[----:B------:R-:W-:Y:S02]  /*3f40*/  IADD3 R209, R209, 0x20, RZ ;  /* 0x00000020d1d17810 */ /* 0x000fe40007ffe0ff */
.L_x_31397:
[----:B-1----:R-:W-:Y:S05]  /*3f50*/  BSYNC B0 ;  /* 0x0000000000007941 */ /* 0x002fea0003800000 */
.L_x_31396:
        /* <DEDUP_REMOVED lines=31> */
.L_x_31477:
[----:B------:R-:W-:Y:S02]  /*4150*/  MOV R144, R190 ;  /* 0x000000be00907202 */ /* 0x000fe40000000f00 */
.L_x_31478:
[----:B------:R-:W-:Y:S05]  /*4160*/  BSYNC B2 ;  /* 0x0000000000027941 */ /* 0x000fea0003800000 */
.L_x_31476:
        /* <DEDUP_REMOVED lines=16> */
.L_x_31482:
[----:B------:R-:W-:Y:S05]  /*4270*/  BSYNC B3 ;  /* 0x0000000000037941 */ /* 0x000fea0003800000 */
.L_x_31481:
        /* <DEDUP_REMOVED lines=43> */
.L_x_31480:
[----:B------:R-:W-:Y:S05]  /*4530*/  BSYNC B2 ;  /* 0x0000000000027941 */ /* 0x000fea0003800000 */
.L_x_31479:
[----:B------:R-:W1:Y:S01]  /*4540*/  I2F.U32 R140, R144 ;  /* 0x00000090008c7306 */ /* 0x000e620000201000 */
[----:B-----5:R-:W-:Y:S01]  /*4550*/  HADD2.F32 R142, -RZ, R128.H0_H0 ;  /* 0x20000080ff8e7230 */ /* 0x020fe20000004100 */
        /* <DEDUP_REMOVED lines=8> */
.L_x_31475:
[----:B-1----:R-:W-:Y:S05]  /*45e0*/  BSYNC B1 ;  /* 0x0000000000017941 */ /* 0x002fea0003800000 */
.L_x_31474:
        /* <DEDUP_REMOVED lines=18> */
.L_x_31486:
[----:B0-----:R-:W-:Y:S02]  /*4710*/  IMAD.MOV.U32 R204, RZ, RZ, R190 ;  /* 0x000000ffffcc7224 */ /* 0x001fe400078e00be */
.L_x_31487:
[----:B------:R-:W-:Y:S05]  /*4720*/  BSYNC B2 ;  /* 0x0000000000027941 */ /* 0x000fea0003800000 */
.L_x_31485:
        /* <DEDUP_REMOVED lines=16> */
.L_x_31491:
[----:B------:R-:W-:Y:S05]  /*4830*/  BSYNC B3 ;  /* 0x0000000000037941 */ /* 0x000fea0003800000 */
.L_x_31490:
        /* <DEDUP_REMOVED lines=43> */
.L_x_31489:
[----:B------:R-:W-:Y:S05]  /*4af0*/  BSYNC B2 ;  /* 0x0000000000027941 */ /* 0x000fea0003800000 */
.L_x_31488:
        /* <DEDUP_REMOVED lines=10> */
.L_x_31484:
[----:B------:R-:W-:Y:S05]  /*4ba0*/  BSYNC B1 ;  /* 0x0000000000017941 */ /* 0x000fea0003800000 */
.L_x_31483:
        /* <DEDUP_REMOVED lines=18> */
.L_x_31495:
[----:B0-----:R-:W-:Y:S02]  /*4cd0*/  IMAD.MOV.U32 R204, RZ, RZ, R190 ;  /* 0x000000ffffcc7224 */ /* 0x001fe400078e00be */
.L_x_31496:
[----:B------:R-:W-:Y:S05]  /*4ce0*/  BSYNC B2 ;  /* 0x0000000000027941 */ /* 0x000fea0003800000 */
.L_x_31494:
        /* <DEDUP_REMOVED lines=16> */
.L_x_31500:
[----:B------:R-:W-:Y:S05]  /*4df0*/  BSYNC B3 ;  /* 0x0000000000037941 */ /* 0x000fea0003800000 */
.L_x_31499:
        /* <DEDUP_REMOVED lines=44> */
.L_x_31498:
[----:B------:R-:W-:Y:S05]  /*50c0*/  BSYNC B2 ;  /* 0x0000000000027941 */ /* 0x000fea0003800000 */
.L_x_31497:
        /* <DEDUP_REMOVED lines=10> */
.L_x_31493:
[----:B------:R-:W-:Y:S05]  /*5170*/  BSYNC B1 ;  /* 0x0000000000017941 */ /* 0x000fea0003800000 */
.L_x_31492:
        /* <DEDUP_REMOVED lines=18> */
.L_x_31504:
[----:B0-----:R-:W-:Y:S02]  /*52a0*/  IMAD.MOV.U32 R204, RZ, RZ, R190 ;  /* 0x000000ffffcc7224 */ /* 0x001fe400078e00be */
.L_x_31505:
[----:B------:R-:W-:Y:S05]  /*52b0*/  BSYNC B2 ;  /* 0x0000000000027941 */ /* 0x000fea0003800000 */
.L_x_31503:
        /* <DEDUP_REMOVED lines=16> */
.L_x_31509:
[----:B------:R-:W-:Y:S05]  /*53c0*/  BSYNC B3 ;  /* 0x0000000000037941 */ /* 0x000fea0003800000 */
.L_x_31508:
        /* <DEDUP_REMOVED lines=44> */
.L_x_31507:
[----:B------:R-:W-:Y:S05]  /*5690*/  BSYNC B2 ;  /* 0x0000000000027941 */ /* 0x000fea0003800000 */
.L_x_31506:
        /* <DEDUP_REMOVED lines=10> */
.L_x_31502:
[----:B------:R-:W-:Y:S05]  /*5740*/  BSYNC B1 ;  /* 0x0000000000017941 */ /* 0x000fea0003800000 */
.L_x_31501:
        /* <DEDUP_REMOVED lines=18> */
.L_x_31513:
[----:B0-----:R-:W-:Y:S02]  /*5870*/  IMAD.MOV.U32 R204, RZ, RZ, R190 ;  /* 0x000000ffffcc7224 */ /* 0x001fe400078e00be */
.L_x_31514:
[----:B------:R-:W-:Y:S05]  /*5880*/  BSYNC B2 ;  /* 0x0000000000027941 */ /* 0x000fea0003800000 */
.L_x_31512:
        /* <DEDUP_REMOVED lines=16> */
.L_x_31518:
[----:B------:R-:W-:Y:S05]  /*5990*/  BSYNC B3 ;  /* 0x0000000000037941 */ /* 0x000fea0003800000 */
.L_x_31517:
        /* <DEDUP_REMOVED lines=44> */
.L_x_31516:
[----:B------:R-:W-:Y:S05]  /*5c60*/  BSYNC B2 ;  /* 0x0000000000027941 */ /* 0x000fea0003800000 */
.L_x_31515:
        /* <DEDUP_REMOVED lines=10> */
.L_x_31511:
[----:B------:R-:W-:Y:S05]  /*5d10*/  BSYNC B1 ;  /* 0x0000000000017941 */ /* 0x000fea0003800000 */
.L_x_31510:
        /* <DEDUP_REMOVED lines=18> */
.L_x_31522:
[----:B------:R-:W-:Y:S02]  /*5e40*/  IMAD.MOV.U32 R211, RZ, RZ, R190 ;  /* 0x000000ffffd37224 */ /* 0x000fe400078e00be */
.L_x_31523:
[----:B------:R-:W-:Y:S05]  /*5e50*/  BSYNC B2 ;  /* 0x0000000000027941 */ /* 0x000fea0003800000 */
.L_x_31521:
        /* <DEDUP_REMOVED lines=16> */
.L_x_31527:
[----:B------:R-:W-:Y:S05]  /*5f60*/  BSYNC B3 ;  /* 0x0000000000037941 */ /* 0x000fea0003800000 */
.L_x_31526:
        /* <DEDUP_REMOVED lines=44> */
.L_x_31525:
[----:B------:R-:W-:Y:S05]  /*6230*/  BSYNC B2 ;  /* 0x0000000000027941 */ /* 0x000fea0003800000 */
.L_x_31524:
        /* <DEDUP_REMOVED lines=10> */
.L_x_31520:
[----:B------:R-:W-:Y:S05]  /*62e0*/  BSYNC B1 ;  /* 0x0000000000017941 */ /* 0x000fea0003800000 */
.L_x_31519:
        /* <DEDUP_REMOVED lines=18> */
.L_x_31531:
[----:B------:R-:W-:Y:S02]  /*6410*/  MOV R211, R190 ;  /* 0x000000be00d37202 */ /* 0x000fe40000000f00 */
.L_x_31532:
[----:B------:R-:W-:Y:S05]  /*6420*/  BSYNC B2 ;  /* 0x0000000000027941 */ /* 0x000fea0003800000 */
.L_x_31530:
        /* <DEDUP_REMOVED lines=16> */
.L_x_31536:
[----:B------:R-:W-:Y:S05]  /*6530*/  BSYNC B3 ;  /* 0x0000000000037941 */ /* 0x000fea0003800000 */
.L_x_31535:
        /* <DEDUP_REMOVED lines=44> */
.L_x_31534:
[----:B------:R-:W-:Y:S05]  /*6800*/  BSYNC B2 ;  /* 0x0000000000027941 */ /* 0x000fea0003800000 */
.L_x_31533:
        /* <DEDUP_REMOVED lines=10> */
.L_x_31529:
[----:B------:R-:W-:Y:S05]  /*68b0*/  BSYNC B1 ;  /* 0x0000000000017941 */ /* 0x000fea0003800000 */
.L_x_31528:
        /* <DEDUP_REMOVED lines=18> */
.L_x_31540:
[----:B------:R-:W-:Y:S02]  /*69e0*/  IMAD.MOV.U32 R211, RZ, RZ, R190 ;  /* 0x000000ffffd37224 */ /* 0x000fe400078e00be */
.L_x_31541:
[----:B------:R-:W-:Y:S05]  /*69f0*/  BSYNC B2 ;  /* 0x0000000000027941 */ /* 0x000fea0003800000 */
.L_x_31539:
        /* <DEDUP_REMOVED lines=16> */
.L_x_31545:
[----:B------:R-:W-:Y:S05]  /*6b00*/  BSYNC B3 ;  /* 0x0000000000037941 */ /* 0x000fea0003800000 */
.L_x_31544:
        /* <DEDUP_REMOVED lines=44> */
.L_x_31543:
[----:B------:R-:W-:Y:S05]  /*6dd0*/  BSYNC B2 ;  /* 0x0000000000027941 */ /* 0x000fea0003800000 */
.L_x_31542:
        /* <DEDUP_REMOVED lines=10> */
.L_x_31538:
[----:B------:R-:W-:Y:S05]  /*6e80*/  BSYNC B1 ;  /* 0x0000000000017941 */ /* 0x000fea0003800000 */
.L_x_31537:
        /* <DEDUP_REMOVED lines=26> */
.L_x_31547:
[----:B------:R-:W-:Y:S05]  /*7030*/  BSYNC B1 ;  /* 0x0000000000017941 */ /* 0x000fea0003800000 */
.L_x_31546:
[----:B------:R-:W-:Y:S02]  /*7040*/  IADD3 R210, R210, 0x20, RZ ;  /* 0x00000020d2d27810 */ /* 0x000fe40007ffe0ff */
[----:B------:R-:W-:Y:S02]  /*7050*/  IADD3 R209, R209, 0x20, RZ ;  /* 0x00000020d1d17810 */ /* 0x000fe40007ffe0ff */
.L_x_31473:
[----:B------:R-:W-:Y:S05]  /*7060*/  BSYNC B0 ;  /* 0x0000000000007941 */ /* 0x000fea0003800000 */
.L_x_31472:
        /* <DEDUP_REMOVED lines=31> */
.L_x_31553:
[----:B------:R-:W-:Y:S02]  /*7260*/  IMAD.MOV.U32 R152, RZ, RZ, R190 ;  /* 0x000000ffff987224 */ /* 0x000fe400078e00be */
.L_x_31554:
[----:B------:R-:W-:Y:S05]  /*7270*/  BSYNC B2 ;  /* 0x0000000000027941 */ /* 0x000fea0003800000 */
.L_x_31552:
        /* <DEDUP_REMOVED lines=16> */
.L_x_31558:
[----:B------:R-:W-:Y:S05]  /*7380*/  BSYNC B3 ;  /* 0x0000000000037941 */ /* 0x000fea0003800000 */
.L_x_31557:
        /* <DEDUP_REMOVED lines=43> */
.L_x_31556:
[----:B------:R-:W-:Y:S05]  /*7640*/  BSYNC B2 ;  /* 0x0000000000027941 */ /* 0x000fea0003800000 */
.L_x_31555:
[----:B------:R-:W1:Y:S01]  /*7650*/  I2F.U32 R148, R152 ;  /* 0x0000009800947306 */ /* 0x000e620000201000 */
[----:B------:R-:W-:Y:S01]  /*7660*/  HFMA2.MMA R149, -RZ, RZ, 0.1171875, 0 ;  /* 0x2f800000ff957435 */ /* 0x000fe200000001ff */
[----:B-----5:R-:W-:-:S05]  /*7670*/  HADD2.F32 R150, -RZ, R128.H0_H0 ;  /* 0x20000080ff967230 */ /* 0x020fca0000004100 */
[----:B------:R-:W-:-:S04]  /*7680*/  FMUL.FTZ R150, R150, c[0x0][0x1ec] ;  /* 0x00007b0096967a20 */ /* 0x000fc80000410000 */
[----:B------:R-:W-:Y:S02]  /*7690*/  FMUL.FTZ R150, R150, c[0x0][0x1e8] ;  /* 0x00007a0096967a20 */ /* 0x000fe40000410000 */
[----:B-1----:R-:W-:-:S05]  /*76a0*/  FFMA.FTZ R148, R148, R149, 1.1641532182693481445e-10 ;  /* 0x2f00000094947423 */ /* 0x002fca0000010095 */
[----:B------:R-:W-:-:S04]  /*76b0*/  FSETP.GTU.FTZ.AND P3, PT, R148, c[0x0][0x1e4], PT ;  /* 0x0000790094007a0b */ /* 0x000fc80003f7c000 */
[----:B------:R-:W-:Y:S02]  /*76c0*/  FSEL R148, R150, RZ, !P3 ;  /* 0x000000ff96947208 */ /* 0x000fe40005800000 */
[----:B------:R-:W-:-:S03]  /*76d0*/  SEL R189, RZ, 0x1, P3 ;  /* 0x00000001ffbd7807 */ /* 0x000fc60001800000 */
[----:B------:R-:W-:Y:S02]  /*76e0*/  @P1 FADD.FTZ R148, R120, R148 ;  /* 0x0000009478941221 */ /* 0x000fe40000010000 */
.L_x_31551:
[----:B-1----:R-:W-:Y:S05]  /*76f0*/  BSYNC B1 ;  /* 0x0000000000017941 */ /* 0x002fea0003800000 */
.L_x_31550:
        /* <DEDUP_REMOVED lines=18> */
.L_x_31562:
[----:B0-----:R-:W-:Y:S02]  /*7820*/  MOV R204, R190 ;  /* 0x000000be00cc7202 */ /* 0x001fe40000000f00 */
.L_x_31563:
[----:B------:R-:W-:Y:S05]  /*7830*/  BSYNC B2 ;  /* 0x0000000000027941 */ /* 0x000fea0003800000 */
.L_x_31561:
        /* <DEDUP_REMOVED lines=16> */
.L_x_31567:
[----:B------:R-:W-:Y:S05]  /*7940*/  BSYNC B3 ;  /* 0x0000000000037941 */ /* 0x000fea0003800000 */
.L_x_31566:
        /* <DEDUP_REMOVED lines=43> */
.L_x_31565:
[----:B------:R-:W-:Y:S05]  /*7c00*/  BSYNC B2 ;  /* 0x0000000000027941 */ /* 0x000fea0003800000 */
.L_x_31564:
        /* <DEDUP_REMOVED lines=10> */
.L_x_31560:
[----:B------:R-:W-:Y:S05]  /*7cb0*/  BSYNC B1 ;  /* 0x0000000000017941 */ /* 0x000fea0003800000 */
.L_x_31559:
        /* <DEDUP_REMOVED lines=18> */
.L_x_31571:
[----:B0-----:R-:W-:Y:S02]  /*7de0*/  IMAD.MOV.U32 R204, RZ, RZ, R190 ;  /* 0x000000ffffcc7224 */ /* 0x001fe400078e00be */
.L_x_31572:
[----:B------:R-:W-:Y:S05]  /*7df0*/  BSYNC B2 ;  /* 0x0000000000027941 */ /* 0x000fea0003800000 */
.L_x_31570:
        /* <DEDUP_REMOVED lines=16> */
.L_x_31576:
[----:B------:R-:W-:Y:S05]  /*7f00*/  BSYNC B3 ;  /* 0x0000000000037941 */ /* 0x000fea0003800000 */
.L_x_31575:
        /* <DEDUP_REMOVED lines=44> */
.L_x_31574:
[----:B------:R-:W-:Y:S05]  /*81d0*/  BSYNC B2 ;  /* 0x0000000000027941 */ /* 0x000fea0003800000 */
.L_x_31573:
        /* <DEDUP_REMOVED lines=10> */
.L_x_31569:
[----:B------:R-:W-:Y:S05]  /*8280*/  BSYNC B1 ;  /* 0x0000000000017941 */ /* 0x000fea0003800000 */
.L_x_31568:
        /* <DEDUP_REMOVED lines=18> */
.L_x_31580:
[----:B0-----:R-:W-:Y:S02]  /*83b0*/  IMAD.MOV.U32 R204, RZ, RZ, R190 ;  /* 0x000000ffffcc7224 */ /* 0x001fe400078e00be */
.L_x_31581:
[----:B------:R-:W-:Y:S05]  /*83c0*/  BSYNC B2 ;  /* 0x0000000000027941 */ /* 0x000fea0003800000 */
.L_x_31579:
        /* <DEDUP_REMOVED lines=16> */
.L_x_31585:
[----:B------:R-:W-:Y:S05]  /*84d0*/  BSYNC B3 ;  /* 0x0000000000037941 */ /* 0x000fea0003800000 */
.L_x_31584:
        /* <DEDUP_REMOVED lines=44> */
.L_x_31583:
[----:B------:R-:W-:Y:S05]  /*87a0*/  BSYNC B2 ;  /* 0x0000000000027941 */ /* 0x000fea0003800000 */
.L_x_31582:
        /* <DEDUP_REMOVED lines=10> */
.L_x_31578:
[----:B------:R-:W-:Y:S05]  /*8850*/  BSYNC B1 ;  /* 0x0000000000017941 */ /* 0x000fea0003800000 */
.L_x_31577:
        /* <DEDUP_REMOVED lines=18> */
.L_x_31589:
[----:B0-----:R-:W-:Y:S02]  /*8980*/  MOV R204, R190 ;  /* 0x000000be00cc7202 */ /* 0x001fe40000000f00 */
.L_x_31590:
[----:B------:R-:W-:Y:S05]  /*8990*/  BSYNC B2 ;  /* 0x0000000000027941 */ /* 0x000fea0003800000 */
.L_x_31588:
        /* <DEDUP_REMOVED lines=16> */
.L_x_31594:
[----:B------:R-:W-:Y:S05]  /*8aa0*/  BSYNC B3 ;  /* 0x0000000000037941 */ /* 0x000fea0003800000 */
.L_x_31593:
        /* <DEDUP_REMOVED lines=44> */
.L_x_31592:
[----:B------:R-:W-:Y:S05]  /*8d70*/  BSYNC B2 ;  /* 0x0000000000027941 */ /* 0x000fea0003800000 */
.L_x_31591:
        /* <DEDUP_REMOVED lines=10> */
.L_x_31587:
[----:B------:R-:W-:Y:S05]  /*8e20*/  BSYNC B1 ;  /* 0x0000000000017941 */ /* 0x000fea0003800000 */
.L_x_31586:
        /* <DEDUP_REMOVED lines=18> */
.L_x_31598:
[----:B------:R-:W-:Y:S02]  /*8f50*/  IMAD.MOV.U32 R211, RZ, RZ, R190 ;  /* 0x000000ffffd37224 */ /* 0x000fe400078e00be */
.L_x_31599:
[----:B------:R-:W-:Y:S05]  /*8f60*/  BSYNC B2 ;  /* 0x0000000000027941 */ /* 0x000fea0003800000 */
.L_x_31597:
        /* <DEDUP_REMOVED lines=16> */
.L_x_31603:
[----:B------:R-:W-:Y:S05]  /*9070*/  BSYNC B3 ;  /* 0x0000000000037941 */ /* 0x000fea0003800000 */
.L_x_31602:
        /* <DEDUP_REMOVED lines=44> */
.L_x_31601:
[----:B------:R-:W-:Y:S05]  /*9340*/  BSYNC B2 ;  /* 0x0000000000027941 */ /* 0x000fea0003800000 */
.L_x_31600:
        /* <DEDUP_REMOVED lines=10> */
.L_x_31596:
[----:B------:R-:W-:Y:S05]  /*93f0*/  BSYNC B1 ;  /* 0x0000000000017941 */ /* 0x000fea0003800000 */
.L_x_31595:
        /* <DEDUP_REMOVED lines=18> */
.L_x_31607:
[----:B------:R-:W-:Y:S02]  /*9520*/  IMAD.MOV.U32 R211, RZ, RZ, R190 ;  /* 0x000000ffffd37224 */ /* 0x000fe400078e00be */
.L_x_31608:
[----:B------:R-:W-:Y:S05]  /*9530*/  BSYNC B2 ;  /* 0x0000000000027941 */ /* 0x000fea0003800000 */
.L_x_31606:
        /* <DEDUP_REMOVED lines=16> */
.L_x_31612:
[----:B------:R-:W-:Y:S05]  /*9640*/  BSYNC B3 ;  /* 0x0000000000037941 */ /* 0x000fea0003800000 */
.L_x_31611:
        /* <DEDUP_REMOVED lines=44> */
.L_x_31610:
[----:B------:R-:W-:Y:S05]  /*9910*/  BSYNC B2 ;  /* 0x0000000000027941 */ /* 0x000fea0003800000 */
.L_x_31609:
        /* <DEDUP_REMOVED lines=10> */
.L_x_31605:
[----:B------:R-:W-:Y:S05]  /*99c0*/  BSYNC B1 ;  /* 0x0000000000017941 */ /* 0x000fea0003800000 */
.L_x_31604:
        /* <DEDUP_REMOVED lines=18> */
.L_x_31616:
[----:B------:R-:W-:Y:S02]  /*9af0*/  IMAD.MOV.U32 R211, RZ, RZ, R190 ;  /* 0x000000ffffd37224 */ /* 0x000fe400078e00be */
.L_x_31617:
[----:B------:R-:W-:Y:S05]  /*9b00*/  BSYNC B2 ;  /* 0x0000000000027941 */ /* 0x000fea0003800000 */
.L_x_31615:
        /* <DEDUP_REMOVED lines=16> */
.L_x_31621:
[----:B------:R-:W-:Y:S05]  /*9c10*/  BSYNC B3 ;  /* 0x0000000000037941 */ /* 0x000fea0003800000 */
.L_x_31620:
        /* <DEDUP_REMOVED lines=44> */
.L_x_31619:
[----:B------:R-:W-:Y:S05]  /*9ee0*/  BSYNC B2 ;  /* 0x0000000000027941 */ /* 0x000fea0003800000 */
.L_x_31618:
        /* <DEDUP_REMOVED lines=10> */
.L_x_31614:
[----:B------:R-:W-:Y:S05]  /*9f90*/  BSYNC B1 ;  /* 0x0000000000017941 */ /* 0x000fea0003800000 */
.L_x_31613:
        /* <DEDUP_REMOVED lines=26> */
.L_x_31623:
[----:B------:R-:W-:Y:S05]  /*a140*/  BSYNC B1 ;  /* 0x0000000000017941 */ /* 0x000fea0003800000 */
.L_x_31622:
[----:B------:R-:W-:Y:S02]  /*a150*/  IADD3 R210, R210, 0x20, RZ ;  /* 0x00000020d2d27810 */ /* 0x000fe40007ffe0ff */
[----:B------:R-:W-:Y:S02]  /*a160*/  IADD3 R209, R209, 0x20, RZ ;  /* 0x00000020d1d17810 */ /* 0x000fe40007ffe0ff */
.L_x_31549:
[----:B------:R-:W-:Y:S05]  /*a170*/  BSYNC B0 ;  /* 0x0000000000007941 */ /* 0x000fea0003800000 */
.L_x_31548:
        /* <DEDUP_REMOVED lines=31> */
.L_x_31629:
[----:B------:R-:W-:Y:S02]  /*a370*/  MOV R160, R190 ;  /* 0x000000be00a07202 */ /* 0x000fe40000000f00 */
.L_x_31630:
[----:B------:R-:W-:Y:S05]  /*a380*/  BSYNC B2 ;  /* 0x0000000000027941 */ /* 0x000fea0003800000 */
.L_x_31628:
        /* <DEDUP_REMOVED lines=16> */
.L_x_31634:
[----:B------:R-:W-:Y:S05]  /*a490*/  BSYNC B3 ;  /* 0x0000000000037941 */ /* 0x000fea0003800000 */
.L_x_31633:
        /* <DEDUP_REMOVED lines=43> */
.L_x_31632:
[----:B------:R-:W-:Y:S05]  /*a750*/  BSYNC B2 ;  /* 0x0000000000027941 */ /* 0x000fea0003800000 */
.L_x_31631:
        /* <DEDUP_REMOVED lines=10> */
.L_x_31627:
[----:B-1----:R-:W-:Y:S05]  /*a800*/  BSYNC B1 ;  /* 0x0000000000017941 */ /* 0x002fea0003800000 */
.L_x_31626:
        /* <DEDUP_REMOVED lines=18> */
.L_x_31638:
[----:B0-----:R-:W-:Y:S02]  /*a930*/  IMAD.MOV.U32 R204, RZ, RZ, R190 ;  /* 0x000000ffffcc7224 */ /* 0x001fe400078e00be */
.L_x_31639:
[----:B------:R-:W-:Y:S05]  /*a940*/  BSYNC B2 ;  /* 0x0000000000027941 */ /* 0x000fea0003800000 */
.L_x_31637:
        /* <DEDUP_REMOVED lines=16> */
.L_x_31643:
[----:B------:R-:W-:Y:S05]  /*aa50*/  BSYNC B3 ;  /* 0x0000000000037941 */ /* 0x000fea0003800000 */
.L_x_31642:
        /* <DEDUP_REMOVED lines=43> */
.L_x_31641:
[----:B------:R-:W-:Y:S05]  /*ad10*/  BSYNC B2 ;  /* 0x0000000000027941 */ /* 0x000fea0003800000 */
.L_x_31640:
        /* <DEDUP_REMOVED lines=10> */
.L_x_31636:
[----:B------:R-:W-:Y:S05]  /*adc0*/  BSYNC B1 ;  /* 0x0000000000017941 */ /* 0x000fea0003800000 */
.L_x_31635:
        /* <DEDUP_REMOVED lines=18> */
.L_x_31647:
[----:B0-----:R-:W-:Y:S02]  /*aef0*/  IMAD.MOV.U32 R204, RZ, RZ, R190 ;  /* 0x000000ffffcc7224 */ /* 0x001fe400078e00be */
.L_x_31648:
[----:B------:R-:W-:Y:S05]  /*af00*/  BSYNC B2 ;  /* 0x0000000000027941 */ /* 0x000fea0003800000 */
.L_x_31646:
        /* <DEDUP_REMOVED lines=16> */
.L_x_31652:
[----:B------:R-:W-:Y:S05]  /*b010*/  BSYNC B3 ;  /* 0x0000000000037941 */ /* 0x000fea0003800000 */
.L_x_31651:
        /* <DEDUP_REMOVED lines=44> */
.L_x_31650:
[----:B------:R-:W-:Y:S05]  /*b2e0*/  BSYNC B2 ;  /* 0x0000000000027941 */ /* 0x000fea0003800000 */
.L_x_31649:
        /* <DEDUP_REMOVED lines=10> */
.L_x_31645:
[----:B------:R-:W-:Y:S05]  /*b390*/  BSYNC B1 ;  /* 0x0000000000017941 */ /* 0x000fea0003800000 */
.L_x_31644:
        /* <DEDUP_REMOVED lines=18> */
.L_x_31656:
[----:B0-----:R-:W-:Y:S02]  /*b4c0*/  IMAD.MOV.U32 R204, RZ, RZ, R190 ;  /* 0x000000ffffcc7224 */ /* 0x001fe400078e00be */
.L_x_31657:
[----:B------:R-:W-:Y:S05]  /*b4d0*/  BSYNC B2 ;  /* 0x0000000000027941 */ /* 0x000fea0003800000 */
.L_x_31655:
        /* <DEDUP_REMOVED lines=16> */
.L_x_31661:
[----:B------:R-:W-:Y:S05]  /*b5e0*/  BSYNC B3 ;  /* 0x0000000000037941 */ /* 0x000fea0003800000 */
.L_x_31660:
        /* <DEDUP_REMOVED lines=44> */
.L_x_31659:
[----:B------:R-:W-:Y:S05]  /*b8b0*/  BSYNC B2 ;  /* 0x0000000000027941 */ /* 0x000fea0003800000 */
.L_x_31658:
        /* <DEDUP_REMOVED lines=10> */
.L_x_31654:
[----:B------:R-:W-:Y:S05]  /*b960*/  BSYNC B1 ;  /* 0x0000000000017941 */ /* 0x000fea0003800000 */
.L_x_31653:
        /* <DEDUP_REMOVED lines=18> */
.L_x_31665:
[----:B0-----:R-:W-:Y:S02]  /*ba90*/  IMAD.MOV.U32 R204, RZ, RZ, R190 ;  /* 0x000000ffffcc7224 */ /* 0x001fe400078e00be */
.L_x_31666:
[----:B------:R-:W-:Y:S05]  /*baa0*/  BSYNC B2 ;  /* 0x0000000000027941 */ /* 0x000fea0003800000 */
.L_x_31664:
        /* <DEDUP_REMOVED lines=16> */
.L_x_31670:
[----:B------:R-:W-:Y:S05]  /*bbb0*/  BSYNC B3 ;  /* 0x0000000000037941 */ /* 0x000fea0003800000 */
.L_x_31669:
        /* <DEDUP_REMOVED lines=44> */
.L_x_31668:
[----:B------:R-:W-:Y:S05]  /*be80*/  BSYNC B2 ;  /* 0x0000000000027941 */ /* 0x000fea0003800000 */
.L_x_31667:
        /* <DEDUP_REMOVED lines=10> */
.L_x_31663:
[----:B------:R-:W-:Y:S05]  /*bf30*/  BSYNC B1 ;  /* 0x0000000000017941 */ /* 0x000fea0003800000 */
.L_x_31662:
        /* <DEDUP_REMOVED lines=18> */
.L_x_31674:
[----:B------:R-:W-:Y:S02]  /*c060*/  IMAD.MOV.U32 R211, RZ, RZ, R190 ;  /* 0x000000ffffd37224 */ /* 0x000fe400078e00be */
.L_x_31675:
[----:B------:R-:W-:Y:S05]  /*c070*/  BSYNC B2 ;  /* 0x0000000000027941 */ /* 0x000fea0003800000 */
.L_x_31673:
        /* <DEDUP_REMOVED lines=16> */
.L_x_31679:
[----:B------:R-:W-:Y:S05]  /*c180*/  BSYNC B3 ;  /* 0x0000000000037941 */ /* 0x000fea0003800000 */
.L_x_31678:
        /* <DEDUP_REMOVED lines=44> */
.L_x_31677:
[----:B------:R-:W-:Y:S05]  /*c450*/  BSYNC B2 ;  /* 0x0000000000027941 */ /* 0x000fea0003800000 */
.L_x_31676:
        /* <DEDUP_REMOVED lines=10> */
.L_x_31672:
[----:B------:R-:W-:Y:S05]  /*c500*/  BSYNC B1 ;  /* 0x0000000000017941 */ /* 0x000fea0003800000 */
.L_x_31671:
        /* <DEDUP_REMOVED lines=18> */
.L_x_31683:
[----:B------:R-:W-:Y:S02]  /*c630*/  IMAD.MOV.U32 R211, RZ, RZ, R190 ;  /* 0x000000ffffd37224 */ /* 0x000fe400078e00be */
.L_x_31684:
[----:B------:R-:W-:Y:S05]  /*c640*/  BSYNC B2 ;  /* 0x0000000000027941 */ /* 0x000fea0003800000 */
.L_x_31682:
        /* <DEDUP_REMOVED lines=16> */
.L_x_31688:
[----:B------:R-:W-:Y:S05]  /*c750*/  BSYNC B3 ;  /* 0x0000000000037941 */ /* 0x000fea0003800000 */
.L_x_31687:
        /* <DEDUP_REMOVED lines=44> */
.L_x_31686:
[----:B------:R-:W-:Y:S05]  /*ca20*/  BSYNC B2 ;  /* 0x0000000000027941 */ /* 0x000fea0003800000 */
.L_x_31685:
        /* <DEDUP_REMOVED lines=10> */
.L_x_31681:
[----:B------:R-:W-:Y:S05]  /*cad0*/  BSYNC B1 ;  /* 0x0000000000017941 */ /* 0x000fea0003800000 */
.L_x_31680:
        /* <DEDUP_REMOVED lines=18> */
.L_x_31692:
[----:B------:R-:W-:Y:S02]  /*cc00*/  IMAD.MOV.U32 R211, RZ, RZ, R190 ;  /* 0x000000ffffd37224 */ /* 0x000fe400078e00be */
.L_x_31693:
[----:B------:R-:W-:Y:S05]  /*cc10*/  BSYNC B2 ;  /* 0x0000000000027941 */ /* 0x000fea0003800000 */
.L_x_31691:
        /* <DEDUP_REMOVED lines=16> */
.L_x_31697:
[----:B------:R-:W-:Y:S05]  /*cd20*/  BSYNC B3 ;  /* 0x0000000000037941 */ /* 0x000fea0003800000 */
.L_x_31696:
        /* <DEDUP_REMOVED lines=44> */
.L_x_31695:
[----:B------:R-:W-:Y:S05]  /*cff0*/  BSYNC B2 ;  /* 0x0000000000027941 */ /* 0x000fea0003800000 */
.L_x_31694:
        /* <DEDUP_REMOVED lines=10> */
.L_x_31690:
[----:B------:R-:W-:Y:S05]  /*d0a0*/  BSYNC B1 ;  /* 0x0000000000017941 */ /* 0x000fea0003800000 */
.L_x_31689:
        /* <DEDUP_REMOVED lines=26> */
.L_x_31699:
[----:B------:R-:W-:Y:S05]  /*d250*/  BSYNC B1 ;  /* 0x0000000000017941 */ /* 0x000fea0003800000 */
.L_x_31698:
[----:B------:R-:W-:Y:S02]  /*d260*/  IADD3 R210, R210, 0x20, RZ ;  /* 0x00000020d2d27810 */ /* 0x000fe40007ffe0ff */
[----:B------:R-:W-:Y:S02]  /*d270*/  IADD3 R209, R209, 0x20, RZ ;  /* 0x00000020d1d17810 */ /* 0x000fe40007ffe0ff */
.L_x_31625:
[----:B------:R-:W-:Y:S05]  /*d280*/  BSYNC B0 ;  /* 0x0000000000007941 */ /* 0x000fea0003800000 */
.L_x_31624:
        /* <DEDUP_REMOVED lines=31> */
.L_x_31705:
[----:B------:R-:W-:Y:S02]  /*d480*/  IMAD.MOV.U32 R168, RZ, RZ, R190 ;  /* 0x000000ffffa87224 */ /* 0x000fe400078e00be */
.L_x_31706:
[----:B------:R-:W-:Y:S05]  /*d490*/  BSYNC B2 ;  /* 0x0000000000027941 */ /* 0x000fea0003800000 */
.L_x_31704:
        /* <DEDUP_REMOVED lines=16> */
.L_x_31710:
[----:B------:R-:W-:Y:S05]  /*d5a0*/  BSYNC B3 ;  /* 0x0000000000037941 */ /* 0x000fea0003800000 */
.L_x_31709:
        /* <DEDUP_REMOVED lines=43> */
.L_x_31708:
[----:B------:R-:W-:Y:S05]  /*d860*/  BSYNC B2 ;  /* 0x0000000000027941 */ /* 0x000fea0003800000 */
.L_x_31707:
        /* <DEDUP_REMOVED lines=10> */
.L_x_31703:
[----:B-1----:R-:W-:Y:S05]  /*d910*/  BSYNC B1 ;  /* 0x0000000000017941 */ /* 0x002fea0003800000 */
.L_x_31702:
        /* <DEDUP_REMOVED lines=18> */
.L_x_31714:
[----:B0-----:R-:W-:Y:S02]  /*da40*/  IMAD.MOV.U32 R204, RZ, RZ, R190 ;  /* 0x000000ffffcc7224 */ /* 0x001fe400078e00be */
.L_x_31715:
[----:B------:R-:W-:Y:S05]  /*da50*/  BSYNC B2 ;  /* 0x0000000000027941 */ /* 0x000fea0003800000 */
.L_x_31713:
        /* <DEDUP_REMOVED lines=16> */
.L_x_31719:
[----:B------:R-:W-:Y:S05]  /*db60*/  BSYNC B3 ;  /* 0x0000000000037941 */ /* 0x000fea0003800000 */
.L_x_31718:
        /* <DEDUP_REMOVED lines=43> */
.L_x_31717:
[----:B------:R-:W-:Y:S05]  /*de20*/  BSYNC B2 ;  /* 0x0000000000027941 */ /* 0x000fea0003800000 */
.L_x_31716:
        /* <DEDUP_REMOVED lines=10> */
.L_x_31712:
[----:B------:R-:W-:Y:S05]  /*ded0*/  BSYNC B1 ;  /* 0x0000000000017941 */ /* 0x000fea0003800000 */
.L_x_31711:
        /* <DEDUP_REMOVED lines=18> */
.L_x_31723:
[----:B0-----:R-:W-:Y:S02]  /*e000*/  IMAD.MOV.U32 R204, RZ, RZ, R190 ;  /* 0x000000ffffcc7224 */ /* 0x001fe400078e00be */
.L_x_31724:
[----:B------:R-:W-:Y:S05]  /*e010*/  BSYNC B2 ;  /* 0x0000000000027941 */ /* 0x000fea0003800000 */
.L_x_31722:
        /* <DEDUP_REMOVED lines=16> */
.L_x_31728:
[----:B------:R-:W-:Y:S05]  /*e120*/  BSYNC B3 ;  /* 0x0000000000037941 */ /* 0x000fea0003800000 */
.L_x_31727:
        /* <DEDUP_REMOVED lines=44> */
.L_x_31726:
[----:B------:R-:W-:Y:S05]  /*e3f0*/  BSYNC B2 ;  /* 0x0000000000027941 */ /* 0x000fea0003800000 */
.L_x_31725:
        /* <DEDUP_REMOVED lines=10> */
.L_x_31721:
[----:B------:R-:W-:Y:S05]  /*e4a0*/  BSYNC B1 ;  /* 0x0000000000017941 */ /* 0x000fea0003800000 */
.L_x_31720:
        /* <DEDUP_REMOVED lines=18> */
.L_x_31732:
[----:B0-----:R-:W-:Y:S02]  /*e5d0*/  IMAD.MOV.U32 R204, RZ, RZ, R190 ;  /* 0x000000ffffcc7224 */ /* 0x001fe400078e00be */
.L_x_31733:
[----:B------:R-:W-:Y:S05]  /*e5e0*/  BSYNC B2 ;  /* 0x0000000000027941 */ /* 0x000fea0003800000 */
.L_x_31731:
        /* <DEDUP_REMOVED lines=16> */
.L_x_31737:
[----:B------:R-:W-:Y:S05]  /*e6f0*/  BSYNC B3 ;  /* 0x0000000000037941 */ /* 0x000fea0003800000 */
.L_x_31736:
        /* <DEDUP_REMOVED lines=44> */
.L_x_31735:
[----:B------:R-:W-:Y:S05]  /*e9c0*/  BSYNC B2 ;  /* 0x0000000000027941 */ /* 0x000fea0003800000 */
.L_x_31734:
        /* <DEDUP_REMOVED lines=10> */
.L_x_31730:
[----:B------:R-:W-:Y:S05]  /*ea70*/  BSYNC B1 ;  /* 0x0000000000017941 */ /* 0x000fea0003800000 */
.L_x_31729:
        /* <DEDUP_REMOVED lines=18> */
.L_x_31741:
[----:B0-----:R-:W-:Y:S02]  /*eba0*/  IMAD.MOV.U32 R204, RZ, RZ, R190 ;  /* 0x000000ffffcc7224 */ /* 0x001fe400078e00be */
.L_x_31742:
[----:B------:R-:W-:Y:S05]  /*ebb0*/  BSYNC B2 ;  /* 0x0000000000027941 */ /* 0x000fea0003800000 */
.L_x_31740:
        /* <DEDUP_REMOVED lines=16> */
.L_x_31746:
[----:B------:R-:W-:Y:S05]  /*ecc0*/  BSYNC B3 ;  /* 0x0000000000037941 */ /* 0x000fea0003800000 */
.L_x_31745:
        /* <DEDUP_REMOVED lines=44> */
.L_x_31744:
[----:B------:R-:W-:Y:S05]  /*ef90*/  BSYNC B2 ;  /* 0x0000000000027941 */ /* 0x000fea0003800000 */
.L_x_31743:
        /* <DEDUP_REMOVED lines=10> */
.L_x_31739:
[----:B------:R-:W-:Y:S05]  /*f040*/  BSYNC B1 ;  /* 0x0000000000017941 */ /* 0x000fea0003800000 */
.L_x_31738:
        /* <DEDUP_REMOVED lines=18> */
.L_x_31750:
[----:B------:R-:W-:Y:S02]  /*f170*/  IMAD.MOV.U32 R211, RZ, RZ, R190 ;  /* 0x000000ffffd37224 */ /* 0x000fe400078e00be */
.L_x_31751:
[----:B------:R-:W-:Y:S05]  /*f180*/  BSYNC B2 ;  /* 0x0000000000027941 */ /* 0x000fea0003800000 */
.L_x_31749:
        /* <DEDUP_REMOVED lines=16> */
.L_x_31755:
[----:B------:R-:W-:Y:S05]  /*f290*/  BSYNC B3 ;  /* 0x0000000000037941 */ /* 0x000fea0003800000 */
.L_x_31754:
        /* <DEDUP_REMOVED lines=44> */
.L_x_31753:
[----:B------:R-:W-:Y:S05]  /*f560*/  BSYNC B2 ;  /* 0x0000000000027941 */ /* 0x000fea0003800000 */
.L_x_31752:
        /* <DEDUP_REMOVED lines=10> */
.L_x_31748:
[----:B------:R-:W-:Y:S05]  /*f610*/  BSYNC B1 ;  /* 0x0000000000017941 */ /* 0x000fea0003800000 */
.L_x_31747:
        /* <DEDUP_REMOVED lines=18> */
.L_x_31759:
[----:B------:R-:W-:Y:S02]  /*f740*/  IMAD.MOV.U32 R211, RZ, RZ, R190 ;  /* 0x000000ffffd37224 */ /* 0x000fe400078e00be */
.L_x_31760:
[----:B------:R-:W-:Y:S05]  /*f750*/  BSYNC B2 ;  /* 0x0000000000027941 */ /* 0x000fea0003800000 */
.L_x_31758:
        /* <DEDUP_REMOVED lines=16> */
.L_x_31764:
[----:B------:R-:W-:Y:S05]  /*f860*/  BSYNC B3 ;  /* 0x0000000000037941 */ /* 0x000fea0003800000 */
.L_x_31763:
        /* <DEDUP_REMOVED lines=44> */
.L_x_31762:
[----:B------:R-:W-:Y:S05]  /*fb30*/  BSYNC B2 ;  /* 0x0000000000027941 */ /* 0x000fea0003800000 */
.L_x_31761:
        /* <DEDUP_REMOVED lines=10> */
.L_x_31757:
[----:B------:R-:W-:Y:S05]  /*fbe0*/  BSYNC B1 ;  /* 0x0000000000017941 */ /* 0x000fea0003800000 */
.L_x_31756:
        /* <DEDUP_REMOVED lines=18> */
.L_x_31768:
[----:B------:R-:W-:Y:S02]  /*fd10*/  IMAD.MOV.U32 R211, RZ, RZ, R190 ;  /* 0x000000ffffd37224 */ /* 0x000fe400078e00be */
.L_x_31769:
[----:B------:R-:W-:Y:S05]  /*fd20*/  BSYNC B2 ;  /* 0x0000000000027941 */ /* 0x000fea0003800000 */
.L_x_31767:
        /* <DEDUP_REMOVED lines=16> */
.L_x_31773:
[----:B------:R-:W-:Y:S05]  /*fe30*/  BSYNC B3 ;  /* 0x0000000000037941 */ /* 0x000fea0003800000 */
.L_x_31772:
        /* <DEDUP_REMOVED lines=44> */
.L_x_31771:
[----:B------:R-:W-:Y:S05]  /*10100*/  BSYNC B2 ;  /* 0x0000000000027941 */ /* 0x000fea0003800000 */
.L_x_31770:
        /* <DEDUP_REMOVED lines=10> */
.L_x_31766:
[----:B------:R-:W-:Y:S05]  /*101b0*/  BSYNC B1 ;  /* 0x0000000000017941 */ /* 0x000fea0003800000 */
.L_x_31765:
        /* <DEDUP_REMOVED lines=26> */
.L_x_31775:
[----:B------:R-:W-:Y:S05]  /*10360*/  BSYNC B1 ;  /* 0x0000000000017941 */ /* 0x000fea0003800000 */
.L_x_31774:
[----:B------:R-:W-:Y:S02]  /*10370*/  IADD3 R210, R210, 0x20, RZ ;  /* 0x00000020d2d27810 */ /* 0x000fe40007ffe0ff */
[----:B------:R-:W-:Y:S02]  /*10380*/  IADD3 R209, R209, 0x20, RZ ;  /* 0x00000020d1d17810 */ /* 0x000fe40007ffe0ff */
.L_x_31701:
[----:B------:R-:W-:Y:S05]  /*10390*/  BSYNC B0 ;  /* 0x0000000000007941 */ /* 0x000fea0003800000 */
.L_x_31700:
        /* <DEDUP_REMOVED lines=30> */
.L_x_31781:
[----:B------:R-:W-:Y:S02]  /*10580*/  IMAD.MOV.U32 R176, RZ, RZ, R190 ;  /* 0x000000ffffb07224 */ /* 0x000fe400078e00be */
.L_x_31782:
[----:B------:R-:W-:Y:S05]  /*10590*/  BSYNC B2 ;  /* 0x0000000000027941 */ /* 0x000fea0003800000 */
.L_x_31780:
        /* <DEDUP_REMOVED lines=16> */
.L_x_31786:
[----:B------:R-:W-:Y:S05]  /*106a0*/  BSYNC B3 ;  /* 0x0000000000037941 */ /* 0x000fea0003800000 */
.L_x_31785:
        /* <DEDUP_REMOVED lines=43> */
.L_x_31784:
[----:B------:R-:W-:Y:S05]  /*10960*/  BSYNC B2 ;  /* 0x0000000000027941 */ /* 0x000fea0003800000 */
.L_x_31783:
        /* <DEDUP_REMOVED lines=10> */
.L_x_31779:
[----:B-1----:R-:W-:Y:S05]  /*10a10*/  BSYNC B1 ;  /* 0x0000000000017941 */ /* 0x002fea0003800000 */
.L_x_31778:
        /* <DEDUP_REMOVED lines=18> */
.L_x_31790:
[----:B------:R-:W-:Y:S02]  /*10b40*/  IMAD.MOV.U32 R178, RZ, RZ, R190 ;  /* 0x000000ffffb27224 */ /* 0x000fe400078e00be */
.L_x_31791:
[----:B------:R-:W-:Y:S05]  /*10b50*/  BSYNC B2 ;  /* 0x0000000000027941 */ /* 0x000fea0003800000 */
.L_x_31789:
        /* <DEDUP_REMOVED lines=16> */
.L_x_31795:
[----:B------:R-:W-:Y:S05]  /*10c60*/  BSYNC B3 ;  /* 0x0000000000037941 */ /* 0x000fea0003800000 */
.L_x_31794:
        /* <DEDUP_REMOVED lines=43> */
.L_x_31793:
[----:B------:R-:W-:Y:S05]  /*10f20*/  BSYNC B2 ;  /* 0x0000000000027941 */ /* 0x000fea0003800000 */
.L_x_31792:
        /* <DEDUP_REMOVED lines=10> */
.L_x_31788:
[----:B------:R-:W-:Y:S05]  /*10fd0*/  BSYNC B1 ;  /* 0x0000000000017941 */ /* 0x000fea0003800000 */
.L_x_31787:
        /* <DEDUP_REMOVED lines=18> */
.L_x_31799:
[----:B------:R-:W-:Y:S02]  /*11100*/  MOV R178, R190 ;  /* 0x000000be00b27202 */ /* 0x000fe40000000f00 */
.L_x_31800:
[----:B------:R-:W-:Y:S05]  /*11110*/  BSYNC B2 ;  /* 0x0000000000027941 */ /* 0x000fea0003800000 */
.L_x_31798:
        /* <DEDUP_REMOVED lines=16> */
.L_x_31804:
[----:B------:R-:W-:Y:S05]  /*11220*/  BSYNC B3 ;  /* 0x0000000000037941 */ /* 0x000fea0003800000 */
.L_x_31803:
        /* <DEDUP_REMOVED lines=44> */
.L_x_31802:
[----:B------:R-:W-:Y:S05]  /*114f0*/  BSYNC B2 ;  /* 0x0000000000027941 */ /* 0x000fea0003800000 */
.L_x_31801:
        /* <DEDUP_REMOVED lines=10> */
.L_x_31797:
[----:B------:R-:W-:Y:S05]  /*115a0*/  BSYNC B1 ;  /* 0x0000000000017941 */ /* 0x000fea0003800000 */
.L_x_31796:
        /* <DEDUP_REMOVED lines=18> */
.L_x_31808:
[----:B------:R-:W-:Y:S02]  /*116d0*/  MOV R180, R190 ;  /* 0x000000be00b47202 */ /* 0x000fe40000000f00 */
.L_x_31809:
[----:B------:R-:W-:Y:S05]  /*116e0*/  BSYNC B2 ;  /* 0x0000000000027941 */ /* 0x000fea0003800000 */
.L_x_31807:
        /* <DEDUP_REMOVED lines=16> */
.L_x_31813:
[----:B------:R-:W-:Y:S05]  /*117f0*/  BSYNC B3 ;  /* 0x0000000000037941 */ /* 0x000fea0003800000 */
.L_x_31812:
        /* <DEDUP_REMOVED lines=44> */
.L_x_31811:
[----:B------:R-:W-:Y:S05]  /*11ac0*/  BSYNC B2 ;  /* 0x0000000000027941 */ /* 0x000fea0003800000 */
.L_x_31810:
        /* <DEDUP_REMOVED lines=10> */
.L_x_31806:
[----:B------:R-:W-:Y:S05]  /*11b70*/  BSYNC B1 ;  /* 0x0000000000017941 */ /* 0x000fea0003800000 */
.L_x_31805:
        /* <DEDUP_REMOVED lines=18> */
.L_x_31817:
[----:B------:R-:W-:Y:S02]  /*11ca0*/  MOV R180, R190 ;  /* 0x000000be00b47202 */ /* 0x000fe40000000f00 */
.L_x_31818:
[----:B------:R-:W-:Y:S05]  /*11cb0*/  BSYNC B2 ;  /* 0x0000000000027941 */ /* 0x000fea0003800000 */
.L_x_31816:
        /* <DEDUP_REMOVED lines=16> */
.L_x_31822:
[----:B------:R-:W-:Y:S05]  /*11dc0*/  BSYNC B3 ;  /* 0x0000000000037941 */ /* 0x000fea0003800000 */
.L_x_31821:
        /* <DEDUP_REMOVED lines=44> */
.L_x_31820:
[----:B------:R-:W-:Y:S05]  /*12090*/  BSYNC B2 ;  /* 0x0000000000027941 */ /* 0x000fea0003800000 */
.L_x_31819:
        /* <DEDUP_REMOVED lines=10> */
.L_x_31815:
[----:B------:R-:W-:Y:S05]  /*12140*/  BSYNC B1 ;  /* 0x0000000000017941 */ /* 0x000fea0003800000 */
.L_x_31814:
        /* <DEDUP_REMOVED lines=18> */
.L_x_31826:
[----:B------:R-:W-:Y:S02]  /*12270*/  MOV R180, R190 ;  /* 0x000000be00b47202 */ /* 0x000fe40000000f00 */
.L_x_31827:
[----:B------:R-:W-:Y:S05]  /*12280*/  BSYNC B2 ;  /* 0x0000000000027941 */ /* 0x000fea0003800000 */
.L_x_31825:
        /* <DEDUP_REMOVED lines=16> */
.L_x_31831:
[----:B------:R-:W-:Y:S05]  /*12390*/  BSYNC B3 ;  /* 0x0000000000037941 */ /* 0x000fea0003800000 */
.L_x_31830:
        /* <DEDUP_REMOVED lines=44> */
.L_x_31829:
[----:B------:R-:W-:Y:S05]  /*12660*/  BSYNC B2 ;  /* 0x0000000000027941 */ /* 0x000fea0003800000 */
.L_x_31828:
        /* <DEDUP_REMOVED lines=10> */
.L_x_31824:
[----:B------:R-:W-:Y:S05]  /*12710*/  BSYNC B1 ;  /* 0x0000000000017941 */ /* 0x000fea0003800000 */
.L_x_31823:
        /* <DEDUP_REMOVED lines=18> */
.L_x_31835:
[----:B------:R-:W-:Y:S02]  /*12840*/  MOV R180, R190 ;  /* 0x000000be00b47202 */ /* 0x000fe40000000f00 */
.L_x_31836:
[----:B------:R-:W-:Y:S05]  /*12850*/  BSYNC B2 ;  /* 0x0000000000027941 */ /* 0x000fea0003800000 */
.L_x_31834:
        /* <DEDUP_REMOVED lines=16> */
.L_x_31840:
[----:B------:R-:W-:Y:S05]  /*12960*/  BSYNC B3 ;  /* 0x0000000000037941 */ /* 0x000fea0003800000 */
.L_x_31839:
        /* <DEDUP_REMOVED lines=44> */
.L_x_31838:
[----:B------:R-:W-:Y:S05]  /*12c30*/  BSYNC B2 ;  /* 0x0000000000027941 */ /* 0x000fea0003800000 */
.L_x_31837:
        /* <DEDUP_REMOVED lines=10> */
.L_x_31833:
[----:B------:R-:W-:Y:S05]  /*12ce0*/  BSYNC B1 ;  /* 0x0000000000017941 */ /* 0x000fea0003800000 */
.L_x_31832:
        /* <DEDUP_REMOVED lines=18> */
.L_x_31844:
[----:B------:R-:W-:Y:S02]  /*12e10*/  MOV R180, R190 ;  /* 0x000000be00b47202 */ /* 0x000fe40000000f00 */
.L_x_31845:
[----:B------:R-:W-:Y:S05]  /*12e20*/  BSYNC B2 ;  /* 0x0000000000027941 */ /* 0x000fea0003800000 */
.L_x_31843:
        /* <DEDUP_REMOVED lines=16> */
.L_x_31849:
[----:B------:R-:W-:Y:S05]  /*12f30*/  BSYNC B3 ;  /* 0x0000000000037941 */ /* 0x000fea0003800000 */
.L_x_31848:
        /* <DEDUP_REMOVED lines=44> */
.L_x_31847:
[----:B------:R-:W-:Y:S05]  /*13200*/  BSYNC B2 ;  /* 0x0000000000027941 */ /* 0x000fea0003800000 */
.L_x_31846:
        /* <DEDUP_REMOVED lines=10> */
.L_x_31842:
[----:B------:R-:W-:Y:S05]  /*132b0*/  BSYNC B1 ;  /* 0x0000000000017941 */ /* 0x000fea0003800000 */
.L_x_31841:
[----:B------:R-:W-:-:S10]  /*132c0*/  HFMA2.MMA R211, -RZ, RZ, 0, 1.9073486328125e-06 ;  /* 0x00000020ffd37435 */ /* 0x000fd400000001ff */
        /* <DEDUP_REMOVED lines=24> */
.L_x_31777:
[----:B------:R-:W-:Y:S05]  /*13450*/  BSYNC B0 ;  /* 0x0000000000007941 */ /* 0x000fea0003800000 */
.L_x_31776:
        /* <DEDUP_REMOVED lines=60> */
.L_x_31866:
        /* <DEDUP_REMOVED lines=117> */
.L_x_31867:
[----:B------:R-:W-:Y:S01]  /*13f70*/  LOP3.LUT P1, RZ, R208, 0x1f, RZ, 0xc0, !PT ;  /* 0x0000001fd0ff7812 */ /* 0x000fe2000782c0ff */
[----:B------:R-:W-:Y:S01]  /*13f80*/  FMUL.FTZ R180, R207, R207 ;  /* 0x000000cfcfb47220 */ /* 0x000fe20000410000 */
[----:B------:R-:W-:Y:S01]  /*13f90*/  BSSY B0, `(.L_x_31852) ;  /* 0x00000ea000007945 */ /* 0x000fe20003800000 */
[----:B-1----:R-:W-:Y:S02]  /*13fa0*/  FADD.FTZ R211, R209, R206 ;  /* 0x000000ced1d37221 */ /* 0x002fe40000010000 */
[----:B0-----:R-:W-:-:S08]  /*13fb0*/  IMAD.MOV.U32 R206, RZ, RZ, c[0x0][0x1e0] ;  /* 0x00007800ffce7624 */ /* 0x001fd000078e00ff */
        /* <DEDUP_REMOVED lines=54> */
.L_x_31855:
[----:B------:R-:W-:Y:S05]  /*14320*/  BSYNC B1 ;  /* 0x0000000000017941 */ /* 0x000fea0003800000 */
.L_x_31854:
        /* <DEDUP_REMOVED lines=35> */
.L_x_31857:
[----:B------:R-:W-:Y:S05]  /*14560*/  BSYNC B1 ;  /* 0x0000000000017941 */ /* 0x000fea0003800000 */
.L_x_31856:
        /* <DEDUP_REMOVED lines=35> */
.L_x_31859:
[----:B------:R-:W-:Y:S05]  /*147a0*/  BSYNC B1 ;  /* 0x0000000000017941 */ /* 0x000fea0003800000 */
.L_x_31858:
        /* <DEDUP_REMOVED lines=35> */
.L_x_31861:
[----:B------:R-:W-:Y:S05]  /*149e0*/  BSYNC B1 ;  /* 0x0000000000017941 */ /* 0x000fea0003800000 */
.L_x_31860:
        /* <DEDUP_REMOVED lines=35> */
.L_x_31863:
[----:B------:R-:W-:Y:S05]  /*14c20*/  BSYNC B1 ;  /* 0x0000000000017941 */ /* 0x000fea0003800000 */
.L_x_31862:
        /* <DEDUP_REMOVED lines=29> */
[----:B------:R-:W-:Y:S01]  /*14e00*/  IMAD.WIDE.U32 R206, R206, R209, c[0x0][0x208] ;  /* 0x00008200cece7625 */ /* 0x000fe200078e00d1 */
[----:B------:R-:W-:-:S05]  /*14e10*/  F2FP.PACK_AB R180, R205, R180 ;  /* 0x000000b4cdb4723e */ /* 0x000fca00000000ff */
[----:B------:R0:W-:Y:S02]  /*14e20*/  STG.E.128 [R206.64], R180 ;  /* 0x000000b4ce007986 */ /* 0x0001e4000c101d04 */
.L_x_31853:
[----:B0-----:R-:W-:Y:S05]  /*14e30*/  BSYNC B0 ;  /* 0x0000000000007941 */ /* 0x001fea0003800000 */
.L_x_31852:
[----:B------:R-:W-:-:S04]  /*14e40*/  IMAD.MOV.U32 R180, RZ, RZ, c[0x0][0x160] ;  /* 0x00005800ffb47624 */ /* 0x000fc800078e00ff */
[----:B------:R-:W-:-:S05]  /*14e50*/  IMAD R19, R180, 0x4, R19 ;  /* 0x00000004b4137824 */ /* 0x000fca00078e0213 */
[----:B------:R-:W-:-:S13]  /*14e60*/  ISETP.GE.AND P0, PT, R19, c[0x0][0x164], PT ;  /* 0x0000590013007a0c */ /* 0x000fda0003f06270 */
[----:B------:R-:W-:Y:S01]  /*14e70*/  @P0 CALL.REL.NOINC `(.L_x_31864) ;  /* 0x0000001000000944 */ /* 0x000fe20003c00000 */
[----:B------:R-:W-:Y:S05]  /*14e80*/  BRA `(.L_x_31865) ;  /* 0xfffebea000007947 */ /* 0x000fea000383ffff */
.L_x_31864:
[----:B------:R-:W-:Y:S05]  /*14e90*/  EXIT ;  /* 0x000000000000794d */ /* 0x000fea0003800000 */
.L_x_31850:
[----:B------:R-:W-:Y:S01]  /*14ea0*/  MOV R180, R205 ;  /* 0x000000cd00b47202 */ /* 0x000fe20000000f00 */
[----:B------:R-:W-:Y:S01]  /*14eb0*/  IMAD.MOV.U32 R209, RZ, RZ, 0x1 ;  /* 0x00000001ffd17424 */ /* 0x000fe200078e00ff */
[----:B------:R-:W-:Y:S01]  /*14ec0*/  MOV R182, 0x14f00 ;  /* 0x00014f0000b67802 */ /* 0x000fe20000000f00 */
[----:B------:R-:W-:Y:S02]  /*14ed0*/  IMAD.MOV.U32 R204, RZ, RZ, 0x1f ;  /* 0x0000001fffcc7424 */ /* 0x000fe400078e00ff */
[----:B------:R-:W-:Y:S02]  /*14ee0*/  IMAD.MOV.U32 R211, RZ, RZ, -0x1 ;  /* 0xffffffffffd37424 */ /* 0x000fe400078e00ff */
[----:B-----5:R-:W-:Y:S05]  /*14ef0*/  CALL.REL.NOINC `($__internal_122_$__cuda_sm70_shflsync_bfly_p) ;  /* 0x000009c000007944 */ /* 0x020fea0003c00000 */
[----:B01----:R-:W-:Y:S01]  /*14f00*/  MOV R180, R209 ;  /* 0x000000d100b47202 */ /* 0x003fe20000000f00 */
[----:B------:R-:W-:Y:S05]  /*14f10*/  BRA `(.L_x_31866) ;  /* 0xffffe90000007947 */ /* 0x000fea000383ffff */
.L_x_31851:
[----:B------:R-:W-:Y:S01]  /*14f20*/  IMAD.MOV.U32 R180, RZ, RZ, R206 ;  /* 0x000000ffffb47224 */ /* 0x000fe200078e00ce */
[----:B------:R-:W-:Y:S01]  /*14f30*/  MOV R211, 0xffffffff ;  /* 0xffffffff00d37802 */ /* 0x000fe20000000f00 */
[----:B------:R-:W-:Y:S01]  /*14f40*/  IMAD.MOV.U32 R209, RZ, RZ, 0x2 ;  /* 0x00000002ffd17424 */ /* 0x000fe200078e00ff */
[----:B------:R-:W-:Y:S01]  /*14f50*/  MOV R182, 0x14f80 ;  /* 0x00014f8000b67802 */ /* 0x000fe20000000f00 */
[----:B------:R-:W-:-:S02]  /*14f60*/  IMAD.MOV.U32 R204, RZ, RZ, 0x1f ;  /* 0x0000001fffcc7424 */ /* 0x000fc400078e00ff */
[----:B0----5:R-:W-:Y:S05]  /*14f70*/  CALL.REL.NOINC `($__internal_122_$__cuda_sm70_shflsync_bfly_p) ;  /* 0x0000094000007944 */ /* 0x021fea0003c00000 */
[----:B01----:R-:W-:Y:S01]  /*14f80*/  FADD.FTZ R180, R206, R209 ;  /* 0x000000d1ceb47221 */ /* 0x003fe20000010000 */
[----:B------:R-:W-:Y:S01]  /*14f90*/  MOV R182, 0x14fe0 ;  /* 0x00014fe000b67802 */ /* 0x000fe20000000f00 */
[----:B------:R-:W-:-:S02]  /*14fa0*/  IMAD.MOV.U32 R209, RZ, RZ, 0x4 ;  /* 0x00000004ffd17424 */ /* 0x000fc400078e00ff */
[----:B------:R-:W-:Y:S02]  /*14fb0*/  IMAD.MOV.U32 R204, RZ, RZ, 0x1f ;  /* 0x0000001fffcc7424 */ /* 0x000fe400078e00ff */
[----:B------:R-:W-:Y:S02]  /*14fc0*/  IMAD.MOV.U32 R211, RZ, RZ, -0x1 ;  /* 0xffffffffffd37424 */ /* 0x000fe400078e00ff */
[----:B------:R-:W-:Y:S05]  /*14fd0*/  CALL.REL.NOINC `($__internal_122_$__cuda_sm70_shflsync_bfly_p) ;  /* 0x000008e000007944 */ /* 0x000fea0003c00000 */
[----:B01----:R-:W-:Y:S01]  /*14fe0*/  FADD.FTZ R180, R180, R209 ;  /* 0x000000d1b4b47221 */ /* 0x003fe20000010000 */
[----:B------:R-:W-:Y:S01]  /*14ff0*/  HFMA2.MMA R209, -RZ, RZ, 0, 4.76837158203125e-07 ;  /* 0x00000008ffd17435 */ /* 0x000fe200000001ff */
[----:B------:R-:W-:Y:S01]  /*15000*/  IMAD.MOV.U32 R204, RZ, RZ, 0x1f ;  /* 0x0000001fffcc7424 */ /* 0x000fe200078e00ff */
[----:B------:R-:W-:Y:S01]  /*15010*/  MOV R182, 0x15040 ;  /* 0x0001504000b67802 */ /* 0x000fe20000000f00 */
[----:B------:R-:W-:-:S03]  /*15020*/  IMAD.MOV.U32 R211, RZ, RZ, -0x1 ;  /* 0xffffffffffd37424 */ /* 0x000fc600078e00ff */
[----:B------:R-:W-:Y:S05]  /*15030*/  CALL.REL.NOINC `($__internal_122_$__cuda_sm70_shflsync_bfly_p) ;  /* 0x0000088000007944 */ /* 0x000fea0003c00000 */
[----:B01----:R-:W-:Y:S01]  /*15040*/  FADD.FTZ R180, R180, R209 ;  /* 0x000000d1b4b47221 */ /* 0x003fe20000010000 */
[----:B------:R-:W-:Y:S01]  /*15050*/  MOV R204, 0x1f ;  /* 0x0000001f00cc7802 */ /* 0x000fe20000000f00 */
[----:B------:R-:W-:Y:S01]  /*15060*/  IMAD.MOV.U32 R209, RZ, RZ, 0x10 ;  /* 0x00000010ffd17424 */ /* 0x000fe200078e00ff */
[----:B------:R-:W-:Y:S01]  /*15070*/  MOV R182, 0x150a0 ;  /* 0x000150a000b67802 */ /* 0x000fe20000000f00 */
[----:B------:R-:W-:-:S02]  /*15080*/  IMAD.MOV.U32 R211, RZ, RZ, -0x1 ;  /* 0xffffffffffd37424 */ /* 0x000fc400078e00ff */
[----:B------:R-:W-:Y:S05]  /*15090*/  CALL.REL.NOINC `($__internal_122_$__cuda_sm70_shflsync_bfly_p) ;  /* 0x0000082000007944 */ /* 0x000fea0003c00000 */
[----:B-1----:R-:W-:Y:S01]  /*150a0*/  FADD.FTZ R207, R180, R209 ;  /* 0x000000d1b4cf7221 */ /* 0x002fe20000010000 */
[----:B0-----:R-:W-:Y:S01]  /*150b0*/  MOV R211, 0xffffffff ;  /* 0xffffffff00d37802 */ /* 0x001fe20000000f00 */
        /* <DEDUP_REMOVED lines=101> */
[----:B------:R-:W-:Y:S05]  /*15710*/  CALL.REL.NOINC `($__internal_122_$__cuda_sm70_shflsync_bfly_p) ;  /* 0x000001a000007944 */ /* 0x000fea0003c00000 */
[----:B01----:R-:W-:Y:S01]  /*15720*/  FADD.FTZ R180, R180, R209 ;  /* 0x000000d1b4b47221 */ /* 0x003fe20000010000 */
[----:B------:R-:W-:Y:S01]  /*15730*/  MOV R182, 0x15780 ;  /* 0x0001578000b67802 */ /* 0x000fe20000000f00 */
[----:B------:R-:W-:Y:S02]  /*15740*/  IMAD.MOV.U32 R209, RZ, RZ, 0x2 ;  /* 0x00000002ffd17424 */ /* 0x000fe400078e00ff */
[----:B------:R-:W-:Y:S02]  /*15750*/  IMAD.MOV.U32 R204, RZ, RZ, 0x1f ;  /* 0x0000001fffcc7424 */ /* 0x000fe400078e00ff */
[----:B------:R-:W-:Y:S02]  /*15760*/  IMAD.MOV.U32 R211, RZ, RZ, -0x1 ;  /* 0xffffffffffd37424 */ /* 0x000fe400078e00ff */
[----:B------:R-:W-:Y:S05]  /*15770*/  CALL.REL.NOINC `($__internal_122_$__cuda_sm70_shflsync_bfly_p) ;  /* 0x0000014000007944 */ /* 0x000fea0003c00000 */
[----:B01----:R-:W-:Y:S01]  /*15780*/  FADD.FTZ R180, R180, R209 ;  /* 0x000000d1b4b47221 */ /* 0x003fe20000010000 */
[----:B------:R-:W-:Y:S01]  /*15790*/  HFMA2.MMA R209, -RZ, RZ, 0, 2.384185791015625e-07 ;  /* 0x00000004ffd17435 */ /* 0x000fe200000001ff */
        /* <DEDUP_REMOVED lines=12> */
[----:B------:R-:W-:Y:S01]  /*15860*/  IMAD.MOV.U32 R209, RZ, RZ, 0x10 ;  /* 0x00000010ffd17424 */ /* 0x000fe200078e00ff */
[----:B------:R-:W-:Y:S01]  /*15870*/  MOV R182, 0x158b0 ;  /* 0x000158b000b67802 */ /* 0x000fe20000000f00 */
[----:B------:R-:W-:-:S02]  /*15880*/  IMAD.MOV.U32 R204, RZ, RZ, 0x1f ;  /* 0x0000001fffcc7424 */ /* 0x000fc400078e00ff */
[----:B------:R-:W-:Y:S02]  /*15890*/  IMAD.MOV.U32 R180, RZ, RZ, R206 ;  /* 0x000000ffffb47224 */ /* 0x000fe400078e00ce */
[----:B------:R-:W-:Y:S05]  /*158a0*/  CALL.REL.NOINC `($__internal_122_$__cuda_sm70_shflsync_bfly_p) ;  /* 0x0000001000007944 */ /* 0x000fea0003c00000 */
[----:B01----:R-:W-:Y:S05]  /*158b0*/  BRA `(.L_x_31867) ;  /* 0xffffe6b000007947 */ /* 0x003fea000383ffff */
        .weak           $__internal_122_$__cuda_sm70_shflsync_bfly_p
        .type           $__internal_122_$__cuda_sm70_shflsync_bfly_p,@function
        .size           $__internal_122_$__cuda_sm70_shflsync_bfly_p,(.L_x_43182 - $__internal_122_$__cuda_sm70_shflsync_bfly_p)
$__internal_122_$__cuda_sm70_shflsync_bfly_p:
[----:B------:R-:W-:Y:S01]  /*158c0*/  IMAD.MOV.U32 R183, RZ, RZ, 0x0 ;  /* 0x00000000ffb77424 */ /* 0x000fe200078e00ff */
[----:B------:R-:W-:Y:S04]  /*158d0*/  WARPSYNC R211 ;  /* 0x000000d300007348 */ /* 0x000fe80003800000 */
[----:B------:R0:W1:Y:S01]  /*158e0*/  SHFL.BFLY PT, R209, R180, R209, R204 ;  /* 0x0c0000d1b4d17389 */ /* 0x00006200000e00cc */
[----:B------:R-:W-:Y:S05]  /*158f0*/  RET.REL.NODEC R182 `(_ZN10layer_norm13ln_fwd_kernelINS_13Kernel_traitsIf6__halffS2_fjLj1536ELj1ELj4ELj1ELj16ENS_18Kernel_traits_baseILj1536EfS2_fS2_fjLj128EEEEELb1ELb0ELb1ELb0EEEvNS_9FwdParamsE) ;  /* 0xfffea700b6007950 */ /* 0x000fea0003c3ffff */
.L_x_31868:
        /* <DEDUP_REMOVED lines=16> */
.L_x_43182:


//--------------------- .text._ZN10layer_norm13ln_fwd_kernelINS_13Kernel_traitsIf6__halffS2_fjLj1536ELj1ELj4ELj1ELj16ENS_18Kernel_traits_baseILj1536EfS2_fS2_fjLj128EEEEELb1ELb0ELb1ELb1EEEvNS_9FwdParamsE --------------------------
	.section	.text._ZN10layer_norm13ln_fwd_kernelINS_13Kernel_traitsIf6__halffS2_fjLj1536ELj1ELj4ELj1ELj16ENS_18Kernel_traits_baseILj1536EfS2_fS2_fjLj128EEEEELb1ELb0ELb1ELb1EEEvNS_9FwdParamsE,"ax",@progbits
	.sectioninfo	@"SHI_REGISTERS=250"
	.align	128
        .global         _ZN10layer_norm13ln_fwd_kernelINS_13Kernel_traitsIf6__halffS2_fjLj1536ELj1ELj4ELj1ELj16ENS_18Kernel_traits_baseILj1536EfS2_fS2_fjLj128EEEEELb1ELb0ELb1ELb1EEEvNS_9FwdParamsE
        .type           _ZN10layer_norm13ln_fwd_kernelINS_13Kernel_traitsIf6__halffS2_fjLj1536ELj1ELj4ELj1ELj16ENS_18Kernel_traits_baseILj1536EfS2_fS2_fjLj128EEEEELb1ELb0ELb1ELb1EEEvNS_9FwdParamsE,@function
        .size           _ZN10layer_norm13ln_fwd_kernelINS_13Kernel_traitsIf6__halffS2_fjLj1536ELj1ELj4ELj1ELj16ENS_18Kernel_traits_baseILj1536EfS2_fS2_fjLj128EEEEELb1ELb0ELb1ELb1EEEvNS_9FwdParamsE,(.L_x_43183 - _ZN10layer_norm13ln_fwd_kernelINS_13Kernel_traitsIf6__halffS2_fjLj1536ELj1ELj4ELj1ELj16ENS_18Kernel_traits_baseILj1536EfS2_fS2_fjLj128EEEEELb1ELb0ELb1ELb1EEEvNS_9FwdParamsE)
        .other          _ZN10layer_norm13ln_fwd_kernelINS_13Kernel_traitsIf6__halffS2_fjLj1536ELj1ELj4ELj1ELj16ENS_18Kernel_traits_baseILj1536EfS2_fS2_fjLj128EEEEELb1ELb0ELb1ELb1EEEvNS_9FwdParamsE,@"STO_CUDA_ENTRY STV_DEFAULT"
_ZN10layer_norm13ln_fwd_kernelINS_13Kernel_traitsIf6__halffS2_fjLj1536ELj1ELj4ELj1ELj16ENS_18Kernel_traits_baseILj1536EfS2_fS2_fjLj128EEEEELb1ELb0ELb1ELb1EEEvNS_9FwdParamsE:
.text._ZN10layer_norm13ln_fwd_kernelINS_13Kernel_traitsIf6__halffS2_fjLj1536ELj1ELj4ELj1ELj16ENS_18Kernel_traits_baseILj1536EfS2_fS2_fjLj128EEEEELb1ELb0ELb1ELb1EEEvNS_9FwdParamsE:
        /* <DEDUP_REMOVED lines=144> */
.L_x_32318:
        /* <DEDUP_REMOVED lines=47> */
.L_x_31872:
[----:B------:R-:W-:Y:S02]  /*0bf0*/  IMAD.MOV.U32 R121, RZ, RZ, R184 ;  /* 0x000000ffff797224 */ /* 0x000fe400078e00b8 */
.L_x_31873:
[----:B------:R-:W-:Y:S05]  /*0c00*/  BSYNC B1 ;  /* 0x0000000000017941 */ /* 0x000fea0003800000 */
.L_x_31871:
        /* <DEDUP_REMOVED lines=16> */
.L_x_31877:
[----:B------:R-:W-:Y:S05]  /*0d10*/  BSYNC B2 ;  /* 0x0000000000027941 */ /* 0x000fea0003800000 */
.L_x_31876:
        /* <DEDUP_REMOVED lines=44> */
.L_x_31875:
[----:B------:R-:W-:Y:S05]  /*0fe0*/  BSYNC B1 ;  /* 0x0000000000017941 */ /* 0x000fea0003800000 */
.L_x_31874:
        /* <DEDUP_REMOVED lines=10> */
.L_x_31870:
[----:B0-----:R-:W-:Y:S05]  /*1090*/  BSYNC B0 ;  /* 0x0000000000007941 */ /* 0x001fea0003800000 */
.L_x_31869:
        /* <DEDUP_REMOVED lines=18> */
.L_x_31881:
[----:B------:R-:W-:Y:S02]  /*11c0*/  IMAD.MOV.U32 R122, RZ, RZ, R184 ;  /* 0x000000ffff7a7224 */ /* 0x000fe400078e00b8 */
.L_x_31882:
[----:B------:R-:W-:Y:S05]  /*11d0*/  BSYNC B1 ;  /* 0x0000000000017941 */ /* 0x000fea0003800000 */
.L_x_31880:
        /* <DEDUP_REMOVED lines=16> */
.L_x_31886:
[----:B------:R-:W-:Y:S05]  /*12e0*/  BSYNC B2 ;  /* 0x0000000000027941 */ /* 0x000fea0003800000 */
.L_x_31885:
        /* <DEDUP_REMOVED lines=44> */
.L_x_31884:
[----:B------:R-:W-:Y:S05]  /*15b0*/  BSYNC B1 ;  /* 0x0000000000017941 */ /* 0x000fea0003800000 */
.L_x_31883:
        /* <DEDUP_REMOVED lines=10> */
.L_x_31879:
[----:B------:R-:W-:Y:S05]  /*1660*/  BSYNC B0 ;  /* 0x0000000000007941 */ /* 0x000fea0003800000 */
.L_x_31878:
        /* <DEDUP_REMOVED lines=18> */
.L_x_31890:
[----:B------:R-:W-:Y:S02]  /*1790*/  IMAD.MOV.U32 R122, RZ, RZ, R184 ;  /* 0x000000ffff7a7224 */ /* 0x000fe400078e00b8 */
.L_x_31891:
[----:B------:R-:W-:Y:S05]  /*17a0*/  BSYNC B1 ;  /* 0x0000000000017941 */ /* 0x000fea0003800000 */
.L_x_31889:
        /* <DEDUP_REMOVED lines=16> */
.L_x_31895:
[----:B------:R-:W-:Y:S05]  /*18b0*/  BSYNC B2 ;  /* 0x0000000000027941 */ /* 0x000fea0003800000 */
.L_x_31894:
        /* <DEDUP_REMOVED lines=44> */
.L_x_31893:
[----:B------:R-:W-:Y:S05]  /*1b80*/  BSYNC B1 ;  /* 0x0000000000017941 */ /* 0x000fea0003800000 */
.L_x_31892:
        /* <DEDUP_REMOVED lines=10> */
.L_x_31888:
[----:B------:R-:W-:Y:S05]  /*1c30*/  BSYNC B0 ;  /* 0x0000000000007941 */ /* 0x000fea0003800000 */
.L_x_31887:
        /* <DEDUP_REMOVED lines=18> */
.L_x_31899:
[----:B------:R-:W-:Y:S02]  /*1d60*/  IMAD.MOV.U32 R124, RZ, RZ, R184 ;  /* 0x000000ffff7c7224 */ /* 0x000fe400078e00b8 */
.L_x_31900:
[----:B------:R-:W-:Y:S05]  /*1d70*/  BSYNC B1 ;  /* 0x0000000000017941 */ /* 0x000fea0003800000 */
.L_x_31898:
        /* <DEDUP_REMOVED lines=16> */
.L_x_31904:
[----:B------:R-:W-:Y:S05]  /*1e80*/  BSYNC B2 ;  /* 0x0000000000027941 */ /* 0x000fea0003800000 */
.L_x_31903:
        /* <DEDUP_REMOVED lines=44> */
.L_x_31902:
[----:B------:R-:W-:Y:S05]  /*2150*/  BSYNC B1 ;  /* 0x0000000000017941 */ /* 0x000fea0003800000 */
.L_x_31901:
        /* <DEDUP_REMOVED lines=10> */
.L_x_31897:
[----:B------:R-:W-:Y:S05]  /*2200*/  BSYNC B0 ;  /* 0x0000000000007941 */ /* 0x000fea0003800000 */
.L_x_31896:
        /* <DEDUP_REMOVED lines=18> */
.L_x_31908:
[----:B------:R-:W-:Y:S02]  /*2330*/  IMAD.MOV.U32 R124, RZ, RZ, R184 ;  /* 0x000000ffff7c7224 */ /* 0x000fe400078e00b8 */
.L_x_31909:
[----:B------:R-:W-:Y:S05]  /*2340*/  BSYNC B1 ;  /* 0x0000000000017941 */ /* 0x000fea0003800000 */
.L_x_31907:
        /* <DEDUP_REMOVED lines=16> */
.L_x_31913:
[----:B------:R-:W-:Y:S05]  /*2450*/  BSYNC B2 ;  /* 0x0000000000027941 */ /* 0x000fea0003800000 */
.L_x_31912:
        /* <DEDUP_REMOVED lines=44> */
.L_x_31911:
[----:B------:R-:W-:Y:S05]  /*2720*/  BSYNC B1 ;  /* 0x0000000000017941 */ /* 0x000fea0003800000 */
.L_x_31910:
        /* <DEDUP_REMOVED lines=10> */
.L_x_31906:
[----:B------:R-:W-:Y:S05]  /*27d0*/  BSYNC B0 ;  /* 0x0000000000007941 */ /* 0x000fea0003800000 */
.L_x_31905:
        /* <DEDUP_REMOVED lines=18> */
.L_x_31917:
[----:B------:R-:W-:Y:S02]  /*2900*/  IMAD.MOV.U32 R126, RZ, RZ, R184 ;  /* 0x000000ffff7e7224 */ /* 0x000fe400078e00b8 */
.L_x_31918:
[----:B------:R-:W-:Y:S05]  /*2910*/  BSYNC B1 ;  /* 0x0000000000017941 */ /* 0x000fea0003800000 */
.L_x_31916:
        /* <DEDUP_REMOVED lines=16> */
.L_x_31922:
[----:B------:R-:W-:Y:S05]  /*2a20*/  BSYNC B2 ;  /* 0x0000000000027941 */ /* 0x000fea0003800000 */
.L_x_31921:
        /* <DEDUP_REMOVED lines=44> */
.L_x_31920:
[----:B------:R-:W-:Y:S05]  /*2cf0*/  BSYNC B1 ;  /* 0x0000000000017941 */ /* 0x000fea0003800000 */
.L_x_31919:
        /* <DEDUP_REMOVED lines=10> */
.L_x_31915:
[----:B------:R-:W-:Y:S05]  /*2da0*/  BSYNC B0 ;  /* 0x0000000000007941 */ /* 0x000fea0003800000 */
.L_x_31914:
        /* <DEDUP_REMOVED lines=18> */
.L_x_31926:
[----:B------:R-:W-:Y:S02]  /*2ed0*/  IMAD.MOV.U32 R126, RZ, RZ, R184 ;  /* 0x000000ffff7e7224 */ /* 0x000fe400078e00b8 */
.L_x_31927:
[----:B------:R-:W-:Y:S05]  /*2ee0*/  BSYNC B1 ;  /* 0x0000000000017941 */ /* 0x000fea0003800000 */
.L_x_31925:
        /* <DEDUP_REMOVED lines=16> */
.L_x_31931:
[----:B------:R-:W-:Y:S05]  /*2ff0*/  BSYNC B2 ;  /* 0x0000000000027941 */ /* 0x000fea0003800000 */
.L_x_31930:
        /* <DEDUP_REMOVED lines=44> */
.L_x_31929:
[----:B------:R-:W-:Y:S05]  /*32c0*/  BSYNC B1 ;  /* 0x0000000000017941 */ /* 0x000fea0003800000 */
.L_x_31928:
        /* <DEDUP_REMOVED lines=10> */
.L_x_31924:
[----:B------:R-:W-:Y:S05]  /*3370*/  BSYNC B0 ;  /* 0x0000000000007941 */ /* 0x000fea0003800000 */
.L_x_31923:
        /* <DEDUP_REMOVED lines=18> */
.L_x_31935:
[----:B------:R-:W-:Y:S02]  /*34a0*/  IMAD.MOV.U32 R128, RZ, RZ, R184 ;  /* 0x000000ffff807224 */ /* 0x000fe400078e00b8 */
.L_x_31936:
[----:B------:R-:W-:Y:S05]  /*34b0*/  BSYNC B1 ;  /* 0x0000000000017941 */ /* 0x000fea0003800000 */
.L_x_31934:
        /* <DEDUP_REMOVED lines=16> */
.L_x_31940:
[----:B------:R-:W-:Y:S05]  /*35c0*/  BSYNC B2 ;  /* 0x0000000000027941 */ /* 0x000fea0003800000 */
.L_x_31939:
        /* <DEDUP_REMOVED lines=44> */
.L_x_31938:
[----:B------:R-:W-:Y:S05]  /*3890*/  BSYNC B1 ;  /* 0x0000000000017941 */ /* 0x000fea0003800000 */
.L_x_31937:
        /* <DEDUP_REMOVED lines=10> */
.L_x_31933:
[----:B------:R-:W-:Y:S05]  /*3940*/  BSYNC B0 ;  /* 0x0000000000007941 */ /* 0x000fea0003800000 */
.L_x_31932:
        /* <DEDUP_REMOVED lines=30> */
.L_x_31942:
[----:B------:R-:W-:Y:S05]  /*3b30*/  BSYNC B0 ;  /* 0x0000000000007941 */ /* 0x000fea0003800000 */
.L_x_31941:
        /* <DEDUP_REMOVED lines=22> */
.L_x_31946:
[----:B------:R-:W-:Y:S02]  /*3ca0*/  IMAD.MOV.U32 R131, RZ, RZ, R184 ;  /* 0x000000ffff837224 */ /* 0x000fe400078e00b8 */
.L_x_31947:
[----:B------:R-:W-:Y:S05]  /*3cb0*/  BSYNC B1 ;  /* 0x0000000000017941 */ /* 0x000fea0003800000 */
.L_x_31945:
        /* <DEDUP_REMOVED lines=16> */
.L_x_31951:
[----:B------:R-:W-:Y:S05]  /*3dc0*/  BSYNC B2 ;  /* 0x0000000000027941 */ /* 0x000fea0003800000 */
.L_x_31950:
        /* <DEDUP_REMOVED lines=44> */
.L_x_31949:
[----:B------:R-:W-:Y:S05]  /*4090*/  BSYNC B1 ;  /* 0x0000000000017941 */ /* 0x000fea0003800000 */
.L_x_31948:
        /* <DEDUP_REMOVED lines=10> */
.L_x_31944:
[----:B0-----:R-:W-:Y:S05]  /*4140*/  BSYNC B0 ;  /* 0x0000000000007941 */ /* 0x001fea0003800000 */
.L_x_31943:
        /* <DEDUP_REMOVED lines=18> */
.L_x_31955:
[----:B------:R-:W-:Y:S02]  /*4270*/  IMAD.MOV.U32 R132, RZ, RZ, R184 ;  /* 0x000000ffff847224 */ /* 0x000fe400078e00b8 */
.L_x_31956:
[----:B------:R-:W-:Y:S05]  /*4280*/  BSYNC B1 ;  /* 0x0000000000017941 */ /* 0x000fea0003800000 */
.L_x_31954:
        /* <DEDUP_REMOVED lines=16> */
.L_x_31960:
[----:B------:R-:W-:Y:S05]  /*4390*/  BSYNC B2 ;  /* 0x0000000000027941 */ /* 0x000fea0003800000 */
.L_x_31959:
        /* <DEDUP_REMOVED lines=44> */
.L_x_31958:
[----:B------:R-:W-:Y:S05]  /*4660*/  BSYNC B1 ;  /* 0x0000000000017941 */ /* 0x000fea0003800000 */
.L_x_31957:
        /* <DEDUP_REMOVED lines=10> */
.L_x_31953:
[----:B------:R-:W-:Y:S05]  /*4710*/  BSYNC B0 ;  /* 0x0000000000007941 */ /* 0x000fea0003800000 */
.L_x_31952:
        /* <DEDUP_REMOVED lines=18> */
.L_x_31964:
[----:B------:R-:W-:Y:S02]  /*4840*/  IMAD.MOV.U32 R132, RZ, RZ, R184 ;  /* 0x000000ffff847224 */ /* 0x000fe400078e00b8 */
.L_x_31965:
[----:B------:R-:W-:Y:S05]  /*4850*/  BSYNC B1 ;  /* 0x0000000000017941 */ /* 0x000fea0003800000 */
.L_x_31963:
        /* <DEDUP_REMOVED lines=16> */
.L_x_31969:
[----:B------:R-:W-:Y:S05]  /*4960*/  BSYNC B2 ;  /* 0x0000000000027941 */ /* 0x000fea0003800000 */
.L_x_31968:
        /* <DEDUP_REMOVED lines=44> */
.L_x_31967:
[----:B------:R-:W-:Y:S05]  /*4c30*/  BSYNC B1 ;  /* 0x0000000000017941 */ /* 0x000fea0003800000 */
.L_x_31966:
        /* <DEDUP_REMOVED lines=10> */
.L_x_31962:
[----:B------:R-:W-:Y:S05]  /*4ce0*/  BSYNC B0 ;  /* 0x0000000000007941 */ /* 0x000fea0003800000 */
.L_x_31961:
        /* <DEDUP_REMOVED lines=18> */
.L_x_31973:
[----:B------:R-:W-:Y:S02]  /*4e10*/  IMAD.MOV.U32 R134, RZ, RZ, R184 ;  /* 0x000000ffff867224 */ /* 0x000fe400078e00b8 */
.L_x_31974:
[----:B------:R-:W-:Y:S05]  /*4e20*/  BSYNC B1 ;  /* 0x0000000000017941 */ /* 0x000fea0003800000 */
.L_x_31972:
        /* <DEDUP_REMOVED lines=16> */
.L_x_31978:
[----:B------:R-:W-:Y:S05]  /*4f30*/  BSYNC B2 ;  /* 0x0000000000027941 */ /* 0x000fea0003800000 */
.L_x_31977:
        /* <DEDUP_REMOVED lines=44> */
.L_x_31976:
[----:B------:R-:W-:Y:S05]  /*5200*/  BSYNC B1 ;  /* 0x0000000000017941 */ /* 0x000fea0003800000 */
.L_x_31975:
        /* <DEDUP_REMOVED lines=10> */
.L_x_31971:
[----:B------:R-:W-:Y:S05]  /*52b0*/  BSYNC B0 ;  /* 0x0000000000007941 */ /* 0x000fea0003800000 */
.L_x_31970:
        /* <DEDUP_REMOVED lines=18> */
.L_x_31982:
[----:B------:R-:W-:Y:S02]  /*53e0*/  IMAD.MOV.U32 R134, RZ, RZ, R184 ;  /* 0x000000ffff867224 */ /* 0x000fe400078e00b8 */
.L_x_31983:
[----:B------:R-:W-:Y:S05]  /*53f0*/  BSYNC B1 ;  /* 0x0000000000017941 */ /* 0x000fea0003800000 */
.L_x_31981:
        /* <DEDUP_REMOVED lines=16> */
.L_x_31987:
[----:B------:R-:W-:Y:S05]  /*5500*/  BSYNC B2 ;  /* 0x0000000000027941 */ /* 0x000fea0003800000 */
.L_x_31986:
        /* <DEDUP_REMOVED lines=44> */
.L_x_31985:
[----:B------:R-:W-:Y:S05]  /*57d0*/  BSYNC B1 ;  /* 0x0000000000017941 */ /* 0x000fea0003800000 */
.L_x_31984:
        /* <DEDUP_REMOVED lines=10> */
.L_x_31980:
[----:B------:R-:W-:Y:S05]  /*5880*/  BSYNC B0 ;  /* 0x0000000000007941 */ /* 0x000fea0003800000 */
.L_x_31979:
        /* <DEDUP_REMOVED lines=18> */
.L_x_31991:
[----:B------:R-:W-:Y:S02]  /*59b0*/  IMAD.MOV.U32 R136, RZ, RZ, R184 ;  /* 0x000000ffff887224 */ /* 0x000fe400078e00b8 */
.L_x_31992:
[----:B------:R-:W-:Y:S05]  /*59c0*/  BSYNC B1 ;  /* 0x0000000000017941 */ /* 0x000fea0003800000 */
.L_x_31990:
        /* <DEDUP_REMOVED lines=16> */
.L_x_31996:
[----:B------:R-:W-:Y:S05]  /*5ad0*/  BSYNC B2 ;  /* 0x0000000000027941 */ /* 0x000fea0003800000 */
.L_x_31995:
        /* <DEDUP_REMOVED lines=44> */
.L_x_31994:
[----:B------:R-:W-:Y:S05]  /*5da0*/  BSYNC B1 ;  /* 0x0000000000017941 */ /* 0x000fea0003800000 */
.L_x_31993:
        /* <DEDUP_REMOVED lines=10> */
.L_x_31989:
[----:B------:R-:W-:Y:S05]  /*5e50*/  BSYNC B0 ;  /* 0x0000000000007941 */ /* 0x000fea0003800000 */
.L_x_31988:
        /* <DEDUP_REMOVED lines=18> */
.L_x_32000:
[----:B------:R-:W-:Y:S02]  /*5f80*/  IMAD.MOV.U32 R136, RZ, RZ, R184 ;  /* 0x000000ffff887224 */ /* 0x000fe400078e00b8 */
.L_x_32001:
[----:B------:R-:W-:Y:S05]  /*5f90*/  BSYNC B1 ;  /* 0x0000000000017941 */ /* 0x000fea0003800000 */
.L_x_31999:
        /* <DEDUP_REMOVED lines=16> */
.L_x_32005:
[----:B------:R-:W-:Y:S05]  /*60a0*/  BSYNC B2 ;  /* 0x0000000000027941 */ /* 0x000fea0003800000 */
.L_x_32004:
        /* <DEDUP_REMOVED lines=44> */
.L_x_32003:
[----:B------:R-:W-:Y:S05]  /*6370*/  BSYNC B1 ;  /* 0x0000000000017941 */ /* 0x000fea0003800000 */
.L_x_32002:
        /* <DEDUP_REMOVED lines=10> */
.L_x_31998:
[----:B------:R-:W-:Y:S05]  /*6420*/  BSYNC B0 ;  /* 0x0000000000007941 */ /* 0x000fea0003800000 */
.L_x_31997:
        /* <DEDUP_REMOVED lines=18> */
.L_x_32009:
[----:B------:R-:W-:Y:S02]  /*6550*/  IMAD.MOV.U32 R138, RZ, RZ, R184 ;  /* 0x000000ffff8a7224 */ /* 0x000fe400078e00b8 */
.L_x_32010:
[----:B------:R-:W-:Y:S05]  /*6560*/  BSYNC B1 ;  /* 0x0000000000017941 */ /* 0x000fea0003800000 */
.L_x_32008:
        /* <DEDUP_REMOVED lines=16> */
.L_x_32014:
[----:B------:R-:W-:Y:S05]  /*6670*/  BSYNC B2 ;  /* 0x0000000000027941 */ /* 0x000fea0003800000 */
.L_x_32013:
        /* <DEDUP_REMOVED lines=44> */
.L_x_32012:
[----:B------:R-:W-:Y:S05]  /*6940*/  BSYNC B1 ;  /* 0x0000000000017941 */ /* 0x000fea0003800000 */
.L_x_32011:
        /* <DEDUP_REMOVED lines=10> */
.L_x_32007:
[----:B------:R-:W-:Y:S05]  /*69f0*/  BSYNC B0 ;  /* 0x0000000000007941 */ /* 0x000fea0003800000 */
.L_x_32006:
        /* <DEDUP_REMOVED lines=29> */
.L_x_32016:
[----:B------:R-:W-:Y:S05]  /*6bd0*/  BSYNC B0 ;  /* 0x0000000000007941 */ /* 0x000fea0003800000 */
.L_x_32015:
        /* <DEDUP_REMOVED lines=22> */
.L_x_32020:
[----:B------:R-:W-:Y:S02]  /*6d40*/  IMAD.MOV.U32 R138, RZ, RZ, R184 ;  /* 0x000000ffff8a7224 */ /* 0x000fe400078e00b8 */
.L_x_32021:
[----:B------:R-:W-:Y:S05]  /*6d50*/  BSYNC B1 ;  /* 0x0000000000017941 */ /* 0x000fea0003800000 */
.L_x_32019:
        /* <DEDUP_REMOVED lines=16> */
.L_x_32025:
[----:B------:R-:W-:Y:S05]  /*6e60*/  BSYNC B2 ;  /* 0x0000000000027941 */ /* 0x000fea0003800000 */
.L_x_32024:
        /* <DEDUP_REMOVED lines=44> */
.L_x_32023:
[----:B------:R-:W-:Y:S05]  /*7130*/  BSYNC B1 ;  /* 0x0000000000017941 */ /* 0x000fea0003800000 */
.L_x_32022:
        /* <DEDUP_REMOVED lines=10> */
.L_x_32018:
[----:B0-----:R-:W-:Y:S05]  /*71e0*/  BSYNC B0 ;  /* 0x0000000000007941 */ /* 0x001fea0003800000 */
.L_x_32017:
        /* <DEDUP_REMOVED lines=18> */
.L_x_32029:
[----:B------:R-:W-:Y:S02]  /*7310*/  IMAD.MOV.U32 R140, RZ, RZ, R184 ;  /* 0x000000ffff8c7224 */ /* 0x000fe400078e00b8 */
.L_x_32030:
[----:B------:R-:W-:Y:S05]  /*7320*/  BSYNC B1 ;  /* 0x0000000000017941 */ /* 0x000fea0003800000 */
.L_x_32028:
        /* <DEDUP_REMOVED lines=16> */
.L_x_32034:
[----:B------:R-:W-:Y:S05]  /*7430*/  BSYNC B2 ;  /* 0x0000000000027941 */ /* 0x000fea0003800000 */
.L_x_32033:
        /* <DEDUP_REMOVED lines=44> */
.L_x_32032:
[----:B------:R-:W-:Y:S05]  /*7700*/  BSYNC B1 ;  /* 0x0000000000017941 */ /* 0x000fea0003800000 */
.L_x_32031:
        /* <DEDUP_REMOVED lines=10> */
.L_x_32027:
[----:B------:R-:W-:Y:S05]  /*77b0*/  BSYNC B0 ;  /* 0x0000000000007941 */ /* 0x000fea0003800000 */
.L_x_32026:
        /* <DEDUP_REMOVED lines=18> */
.L_x_32038:
[----:B------:R-:W-:Y:S02]  /*78e0*/  IMAD.MOV.U32 R140, RZ, RZ, R184 ;  /* 0x000000ffff8c7224 */ /* 0x000fe400078e00b8 */
.L_x_32039:
[----:B------:R-:W-:Y:S05]  /*78f0*/  BSYNC B1 ;  /* 0x0000000000017941 */ /* 0x000fea0003800000 */
.L_x_32037:
        /* <DEDUP_REMOVED lines=16> */
.L_x_32043:
[----:B------:R-:W-:Y:S05]  /*7a00*/  BSYNC B2 ;  /* 0x0000000000027941 */ /* 0x000fea0003800000 */
.L_x_32042:
        /* <DEDUP_REMOVED lines=44> */
.L_x_32041:
[----:B------:R-:W-:Y:S05]  /*7cd0*/  BSYNC B1 ;  /* 0x0000000000017941 */ /* 0x000fea0003800000 */
.L_x_32040:
        /* <DEDUP_REMOVED lines=10> */
.L_x_32036:
[----:B------:R-:W-:Y:S05]  /*7d80*/  BSYNC B0 ;  /* 0x0000000000007941 */ /* 0x000fea0003800000 */
.L_x_32035:
        /* <DEDUP_REMOVED lines=18> */
.L_x_32047:
[----:B------:R-:W-:Y:S02]  /*7eb0*/  IMAD.MOV.U32 R142, RZ, RZ, R184 ;  /* 0x000000ffff8e7224 */ /* 0x000fe400078e00b8 */
.L_x_32048:
[----:B------:R-:W-:Y:S05]  /*7ec0*/  BSYNC B1 ;  /* 0x0000000000017941 */ /* 0x000fea0003800000 */
.L_x_32046:
        /* <DEDUP_REMOVED lines=16> */
.L_x_32052:
[----:B------:R-:W-:Y:S05]  /*7fd0*/  BSYNC B2 ;  /* 0x0000000000027941 */ /* 0x000fea0003800000 */
.L_x_32051:
        /* <DEDUP_REMOVED lines=44> */
.L_x_32050:
[----:B------:R-:W-:Y:S05]  /*82a0*/  BSYNC B1 ;  /* 0x0000000000017941 */ /* 0x000fea0003800000 */
.L_x_32049:
        /* <DEDUP_REMOVED lines=10> */
.L_x_32045:
[----:B------:R-:W-:Y:S05]  /*8350*/  BSYNC B0 ;  /* 0x0000000000007941 */ /* 0x000fea0003800000 */
.L_x_32044:
        /* <DEDUP_REMOVED lines=18> */
.L_x_32056:
[----:B------:R-:W-:Y:S02]  /*8480*/  IMAD.MOV.U32 R142, RZ, RZ, R184 ;  /* 0x000000ffff8e7224 */ /* 0x000fe400078e00b8 */
.L_x_32057:
[----:B------:R-:W-:Y:S05]  /*8490*/  BSYNC B1 ;  /* 0x0000000000017941 */ /* 0x000fea0003800000 */
.L_x_32055:
        /* <DEDUP_REMOVED lines=16> */
.L_x_32061:
[----:B------:R-:W-:Y:S05]  /*85a0*/  BSYNC B2 ;  /* 0x0000000000027941 */ /* 0x000fea0003800000 */
.L_x_32060:
        /* <DEDUP_REMOVED lines=44> */
.L_x_32059:
[----:B------:R-:W-:Y:S05]  /*8870*/  BSYNC B1 ;  /* 0x0000000000017941 */ /* 0x000fea0003800000 */
.L_x_32058:
        /* <DEDUP_REMOVED lines=10> */
.L_x_32054:
[----:B------:R-:W-:Y:S05]  /*8920*/  BSYNC B0 ;  /* 0x0000000000007941 */ /* 0x000fea0003800000 */
.L_x_32053:
        /* <DEDUP_REMOVED lines=18> */
.L_x_32065:
[----:B------:R-:W-:Y:S02]  /*8a50*/  IMAD.MOV.U32 R144, RZ, RZ, R184 ;  /* 0x000000ffff907224 */ /* 0x000fe400078e00b8 */
.L_x_32066:
[----:B------:R-:W-:Y:S05]  /*8a60*/  BSYNC B1 ;  /* 0x0000000000017941 */ /* 0x000fea0003800000 */
.L_x_32064:
        /* <DEDUP_REMOVED lines=16> */
.L_x_32070:
[----:B------:R-:W-:Y:S05]  /*8b70*/  BSYNC B2 ;  /* 0x0000000000027941 */ /* 0x000fea0003800000 */
.L_x_32069:
        /* <DEDUP_REMOVED lines=44> */
.L_x_32068:
[----:B------:R-:W-:Y:S05]  /*8e40*/  BSYNC B1 ;  /* 0x0000000000017941 */ /* 0x000fea0003800000 */
.L_x_32067:
        /* <DEDUP_REMOVED lines=10> */
.L_x_32063:
[----:B------:R-:W-:Y:S05]  /*8ef0*/  BSYNC B0 ;  /* 0x0000000000007941 */ /* 0x000fea0003800000 */
.L_x_32062:
        /* <DEDUP_REMOVED lines=18> */
.L_x_32074:
[----:B------:R-:W-:Y:S02]  /*9020*/  IMAD.MOV.U32 R144, RZ, RZ, R184 ;  /* 0x000000ffff907224 */ /* 0x000fe400078e00b8 */
.L_x_32075:
[----:B------:R-:W-:Y:S05]  /*9030*/  BSYNC B1 ;  /* 0x0000000000017941 */ /* 0x000fea0003800000 */
.L_x_32073:
        /* <DEDUP_REMOVED lines=16> */
.L_x_32079:
[----:B------:R-:W-:Y:S05]  /*9140*/  BSYNC B2 ;  /* 0x0000000000027941 */ /* 0x000fea0003800000 */
.L_x_32078:
        /* <DEDUP_REMOVED lines=44> */
.L_x_32077:
[----:B------:R-:W-:Y:S05]  /*9410*/  BSYNC B1 ;  /* 0x0000000000017941 */ /* 0x000fea0003800000 */
.L_x_32076:
        /* <DEDUP_REMOVED lines=10> */
.L_x_32072:
[----:B------:R-:W-:Y:S05]  /*94c0*/  BSYNC B0 ;  /* 0x0000000000007941 */ /* 0x000fea0003800000 */
.L_x_32071:
        /* <DEDUP_REMOVED lines=18> */
.L_x_32083:
[----:B------:R-:W-:Y:S02]  /*95f0*/  IMAD.MOV.U32 R146, RZ, RZ, R184 ;  /* 0x000000ffff927224 */ /* 0x000fe400078e00b8 */
.L_x_32084:
[----:B------:R-:W-:Y:S05]  /*9600*/  BSYNC B1 ;  /* 0x0000000000017941 */ /* 0x000fea0003800000 */
.L_x_32082:
        /* <DEDUP_REMOVED lines=16> */
.L_x_32088:
[----:B------:R-:W-:Y:S05]  /*9710*/  BSYNC B2 ;  /* 0x0000000000027941 */ /* 0x000fea0003800000 */
.L_x_32087:
        /* <DEDUP_REMOVED lines=44> */
.L_x_32086:
[----:B------:R-:W-:Y:S05]  /*99e0*/  BSYNC B1 ;  /* 0x0000000000017941 */ /* 0x000fea0003800000 */
.L_x_32085:
        /* <DEDUP_REMOVED lines=10> */
.L_x_32081:
[----:B------:R-:W-:Y:S05]  /*9a90*/  BSYNC B0 ;  /* 0x0000000000007941 */ /* 0x000fea0003800000 */
.L_x_32080:
        /* <DEDUP_REMOVED lines=29> */
.L_x_32090:
[----:B------:R-:W-:Y:S05]  /*9c70*/  BSYNC B0 ;  /* 0x0000000000007941 */ /* 0x000fea0003800000 */
.L_x_32089:
        /* <DEDUP_REMOVED lines=22> */
.L_x_32094:
[----:B------:R-:W-:Y:S02]  /*9de0*/  MOV R146, R184 ;  /* 0x000000b800927202 */ /* 0x000fe40000000f00 */
.L_x_32095:
[----:B------:R-:W-:Y:S05]  /*9df0*/  BSYNC B1 ;  /* 0x0000000000017941 */ /* 0x000fea0003800000 */
.L_x_32093:
        /* <DEDUP_REMOVED lines=16> */
.L_x_32099:
[----:B------:R-:W-:Y:S05]  /*9f00*/  BSYNC B2 ;  /* 0x0000000000027941 */ /* 0x000fea0003800000 */
.L_x_32098:
        /* <DEDUP_REMOVED lines=44> */
.L_x_32097:
[----:B------:R-:W-:Y:S05]  /*a1d0*/  BSYNC B1 ;  /* 0x0000000000017941 */ /* 0x000fea0003800000 */
.L_x_32096:
        /* <DEDUP_REMOVED lines=10> */
.L_x_32092:
[----:B0-----:R-:W-:Y:S05]  /*a280*/  BSYNC B0 ;  /* 0x0000000000007941 */ /* 0x001fea0003800000 */
.L_x_32091:
        /* <DEDUP_REMOVED lines=18> */
.L_x_32103:
[----:B------:R-:W-:Y:S02]  /*a3b0*/  MOV R148, R184 ;  /* 0x000000b800947202 */ /* 0x000fe40000000f00 */
.L_x_32104:
[----:B------:R-:W-:Y:S05]  /*a3c0*/  BSYNC B1 ;  /* 0x0000000000017941 */ /* 0x000fea0003800000 */
.L_x_32102:
        /* <DEDUP_REMOVED lines=16> */
.L_x_32108:
[----:B------:R-:W-:Y:S05]  /*a4d0*/  BSYNC B2 ;  /* 0x0000000000027941 */ /* 0x000fea0003800000 */
.L_x_32107:
        /* <DEDUP_REMOVED lines=44> */
.L_x_32106:
[----:B------:R-:W-:Y:S05]  /*a7a0*/  BSYNC B1 ;  /* 0x0000000000017941 */ /* 0x000fea0003800000 */
.L_x_32105:
        /* <DEDUP_REMOVED lines=10> */
.L_x_32101:
[----:B------:R-:W-:Y:S05]  /*a850*/  BSYNC B0 ;  /* 0x0000000000007941 */ /* 0x000fea0003800000 */
.L_x_32100:
        /* <DEDUP_REMOVED lines=18> */
.L_x_32112:
[----:B------:R-:W-:Y:S02]  /*a980*/  MOV R148, R184 ;  /* 0x000000b800947202 */ /* 0x000fe40000000f00 */
.L_x_32113:
[----:B------:R-:W-:Y:S05]  /*a990*/  BSYNC B1 ;  /* 0x0000000000017941 */ /* 0x000fea0003800000 */
.L_x_32111:
        /* <DEDUP_REMOVED lines=16> */
.L_x_32117:
[----:B------:R-:W-:Y:S05]  /*aaa0*/  BSYNC B2 ;  /* 0x0000000000027941 */ /* 0x000fea0003800000 */
.L_x_32116:
        /* <DEDUP_REMOVED lines=44> */
.L_x_32115:
[----:B------:R-:W-:Y:S05]  /*ad70*/  BSYNC B1 ;  /* 0x0000000000017941 */ /* 0x000fea0003800000 */
.L_x_32114:
        /* <DEDUP_REMOVED lines=10> */
.L_x_32110:
[----:B------:R-:W-:Y:S05]  /*ae20*/  BSYNC B0 ;  /* 0x0000000000007941 */ /* 0x000fea0003800000 */
.L_x_32109:
        /* <DEDUP_REMOVED lines=18> */
.L_x_32121:
[----:B------:R-:W-:Y:S02]  /*af50*/  MOV R150, R184 ;  /* 0x000000b800967202 */ /* 0x000fe40000000f00 */
.L_x_32122:
[----:B------:R-:W-:Y:S05]  /*af60*/  BSYNC B1 ;  /* 0x0000000000017941 */ /* 0x000fea0003800000 */
.L_x_32120:
        /* <DEDUP_REMOVED lines=16> */
.L_x_32126:
[----:B------:R-:W-:Y:S05]  /*b070*/  BSYNC B2 ;  /* 0x0000000000027941 */ /* 0x000fea0003800000 */
.L_x_32125:
        /* <DEDUP_REMOVED lines=44> */
.L_x_32124:
[----:B------:R-:W-:Y:S05]  /*b340*/  BSYNC B1 ;  /* 0x0000000000017941 */ /* 0x000fea0003800000 */
.L_x_32123:
        /* <DEDUP_REMOVED lines=10> */
.L_x_32119:
[----:B------:R-:W-:Y:S05]  /*b3f0*/  BSYNC B0 ;  /* 0x0000000000007941 */ /* 0x000fea0003800000 */
.L_x_32118:
        /* <DEDUP_REMOVED lines=18> */
.L_x_32130:
[----:B------:R-:W-:Y:S02]  /*b520*/  MOV R150, R184 ;  /* 0x000000b800967202 */ /* 0x000fe40000000f00 */
.L_x_32131:
[----:B------:R-:W-:Y:S05]  /*b530*/  BSYNC B1 ;  /* 0x0000000000017941 */ /* 0x000fea0003800000 */
.L_x_32129:
        /* <DEDUP_REMOVED lines=16> */
.L_x_32135:
[----:B------:R-:W-:Y:S05]  /*b640*/  BSYNC B2 ;  /* 0x0000000000027941 */ /* 0x000fea0003800000 */
.L_x_32134:
        /* <DEDUP_REMOVED lines=44> */
.L_x_32133:
[----:B------:R-:W-:Y:S05]  /*b910*/  BSYNC B1 ;  /* 0x0000000000017941 */ /* 0x000fea0003800000 */
.L_x_32132:
        /* <DEDUP_REMOVED lines=10> */
.L_x_32128:
[----:B------:R-:W-:Y:S05]  /*b9c0*/  BSYNC B0 ;  /* 0x0000000000007941 */ /* 0x000fea0003800000 */
.L_x_32127:
        /* <DEDUP_REMOVED lines=18> */
.L_x_32139:
[----:B------:R-:W-:Y:S02]  /*baf0*/  MOV R154, R184 ;  /* 0x000000b8009a7202 */ /* 0x000fe40000000f00 */
.L_x_32140:
[----:B------:R-:W-:Y:S05]  /*bb00*/  BSYNC B1 ;  /* 0x0000000000017941 */ /* 0x000fea0003800000 */
.L_x_32138:
        /* <DEDUP_REMOVED lines=16> */
.L_x_32144:
[----:B------:R-:W-:Y:S05]  /*bc10*/  BSYNC B2 ;  /* 0x0000000000027941 */ /* 0x000fea0003800000 */
.L_x_32143:
        /* <DEDUP_REMOVED lines=44> */
.L_x_32142:
[----:B------:R-:W-:Y:S05]  /*bee0*/  BSYNC B1 ;  /* 0x0000000000017941 */ /* 0x000fea0003800000 */
.L_x_32141:
        /* <DEDUP_REMOVED lines=10> */
.L_x_32137:
[----:B------:R-:W-:Y:S05]  /*bf90*/  BSYNC B0 ;  /* 0x0000000000007941 */ /* 0x000fea0003800000 */
.L_x_32136:
        /* <DEDUP_REMOVED lines=18> */
.L_x_32148:
[----:B------:R-:W-:Y:S02]  /*c0c0*/  MOV R154, R184 ;  /* 0x000000b8009a7202 */ /* 0x000fe40000000f00 */
.L_x_32149:
[----:B------:R-:W-:Y:S05]  /*c0d0*/  BSYNC B1 ;  /* 0x0000000000017941 */ /* 0x000fea0003800000 */
.L_x_32147:
        /* <DEDUP_REMOVED lines=16> */
.L_x_32153:
[----:B------:R-:W-:Y:S05]  /*c1e0*/  BSYNC B2 ;  /* 0x0000000000027941 */ /* 0x000fea0003800000 */
.L_x_32152:
        /* <DEDUP_REMOVED lines=44> */
.L_x_32151:
[----:B------:R-:W-:Y:S05]  /*c4b0*/  BSYNC B1 ;  /* 0x0000000000017941 */ /* 0x000fea0003800000 */
.L_x_32150:
        /* <DEDUP_REMOVED lines=10> */
.L_x_32146:
[----:B------:R-:W-:Y:S05]  /*c560*/  BSYNC B0 ;  /* 0x0000000000007941 */ /* 0x000fea0003800000 */
.L_x_32145:
        /* <DEDUP_REMOVED lines=18> */
.L_x_32157:
[----:B------:R-:W-:Y:S02]  /*c690*/  MOV R156, R184 ;  /* 0x000000b8009c7202 */ /* 0x000fe40000000f00 */
.L_x_32158:
[----:B------:R-:W-:Y:S05]  /*c6a0*/  BSYNC B1 ;  /* 0x0000000000017941 */ /* 0x000fea0003800000 */
.L_x_32156:
        /* <DEDUP_REMOVED lines=16> */
.L_x_32162:
[----:B------:R-:W-:Y:S05]  /*c7b0*/  BSYNC B2 ;  /* 0x0000000000027941 */ /* 0x000fea0003800000 */
.L_x_32161:
        /* <DEDUP_REMOVED lines=44> */
.L_x_32160:
[----:B------:R-:W-:Y:S05]  /*ca80*/  BSYNC B1 ;  /* 0x0000000000017941 */ /* 0x000fea0003800000 */
.L_x_32159:
        /* <DEDUP_REMOVED lines=10> */
.L_x_32155:
[----:B------:R-:W-:Y:S05]  /*cb30*/  BSYNC B0 ;  /* 0x0000000000007941 */ /* 0x000fea0003800000 */
.L_x_32154:
        /* <DEDUP_REMOVED lines=29> */
.L_x_32164:
[----:B------:R-:W-:Y:S05]  /*cd10*/  BSYNC B0 ;  /* 0x0000000000007941 */ /* 0x000fea0003800000 */
.L_x_32163:
        /* <DEDUP_REMOVED lines=22> */
.L_x_32168:
[----:B------:R-:W-:Y:S02]  /*ce80*/  IMAD.MOV.U32 R156, RZ, RZ, R184 ;  /* 0x000000ffff9c7224 */ /* 0x000fe400078e00b8 */
.L_x_32169:
[----:B------:R-:W-:Y:S05]  /*ce90*/  BSYNC B1 ;  /* 0x0000000000017941 */ /* 0x000fea0003800000 */
.L_x_32167:
        /* <DEDUP_REMOVED lines=16> */
.L_x_32173:
[----:B------:R-:W-:Y:S05]  /*cfa0*/  BSYNC B2 ;  /* 0x0000000000027941 */ /* 0x000fea0003800000 */
.L_x_32172:
        /* <DEDUP_REMOVED lines=44> */
.L_x_32171:
[----:B------:R-:W-:Y:S05]  /*d270*/  BSYNC B1 ;  /* 0x0000000000017941 */ /* 0x000fea0003800000 */
.L_x_32170:
        /* <DEDUP_REMOVED lines=10> */
.L_x_32166:
[----:B0-----:R-:W-:Y:S05]  /*d320*/  BSYNC B0 ;  /* 0x0000000000007941 */ /* 0x001fea0003800000 */
.L_x_32165:
        /* <DEDUP_REMOVED lines=18> */
.L_x_32177:
[----:B------:R-:W-:Y:S02]  /*d450*/  IMAD.MOV.U32 R158, RZ, RZ, R184 ;  /* 0x000000ffff9e7224 */ /* 0x000fe400078e00b8 */
.L_x_32178:
[----:B------:R-:W-:Y:S05]  /*d460*/  BSYNC B1 ;  /* 0x0000000000017941 */ /* 0x000fea0003800000 */
.L_x_32176:
        /* <DEDUP_REMOVED lines=16> */
.L_x_32182:
[----:B------:R-:W-:Y:S05]  /*d570*/  BSYNC B2 ;  /* 0x0000000000027941 */ /* 0x000fea0003800000 */
.L_x_32181:
        /* <DEDUP_REMOVED lines=44> */
.L_x_32180:
[----:B------:R-:W-:Y:S05]  /*d840*/  BSYNC B1 ;  /* 0x0000000000017941 */ /* 0x000fea0003800000 */
.L_x_32179:
        /* <DEDUP_REMOVED lines=10> */
.L_x_32175:
[----:B------:R-:W-:Y:S05]  /*d8f0*/  BSYNC B0 ;  /* 0x0000000000007941 */ /* 0x000fea0003800000 */
.L_x_32174:
        /* <DEDUP_REMOVED lines=18> */
.L_x_32186:
[----:B------:R-:W-:Y:S02]  /*da20*/  IMAD.MOV.U32 R158, RZ, RZ, R184 ;  /* 0x000000ffff9e7224 */ /* 0x000fe400078e00b8 */
.L_x_32187:
[----:B------:R-:W-:Y:S05]  /*da30*/  BSYNC B1 ;  /* 0x0000000000017941 */ /* 0x000fea0003800000 */
.L_x_32185:
        /* <DEDUP_REMOVED lines=16> */
.L_x_32191:
[----:B------:R-:W-:Y:S05]  /*db40*/  BSYNC B2 ;  /* 0x0000000000027941 */ /* 0x000fea0003800000 */
.L_x_32190:
        /* <DEDUP_REMOVED lines=44> */
.L_x_32189:
[----:B------:R-:W-:Y:S05]  /*de10*/  BSYNC B1 ;  /* 0x0000000000017941 */ /* 0x000fea0003800000 */
.L_x_32188:
        /* <DEDUP_REMOVED lines=10> */
.L_x_32184:
[----:B------:R-:W-:Y:S05]  /*dec0*/  BSYNC B0 ;  /* 0x0000000000007941 */ /* 0x000fea0003800000 */
.L_x_32183:
        /* <DEDUP_REMOVED lines=18> */
.L_x_32195:
[----:B------:R-:W-:Y:S02]  /*dff0*/  IMAD.MOV.U32 R194, RZ, RZ, R184 ;  /* 0x000000ffffc27224 */ /* 0x000fe400078e00b8 */
.L_x_32196:
[----:B------:R-:W-:Y:S05]  /*e000*/  BSYNC B1 ;  /* 0x0000000000017941 */ /* 0x000fea0003800000 */
.L_x_32194:
        /* <DEDUP_REMOVED lines=16> */
.L_x_32200:
[----:B------:R-:W-:Y:S05]  /*e110*/  BSYNC B2 ;  /* 0x0000000000027941 */ /* 0x000fea0003800000 */
.L_x_32199:
        /* <DEDUP_REMOVED lines=44> */
.L_x_32198:
[----:B------:R-:W-:Y:S05]  /*e3e0*/  BSYNC B1 ;  /* 0x0000000000017941 */ /* 0x000fea0003800000 */
.L_x_32197:
        /* <DEDUP_REMOVED lines=10> */
.L_x_32193:
[----:B------:R-:W-:Y:S05]  /*e490*/  BSYNC B0 ;  /* 0x0000000000007941 */ /* 0x000fea0003800000 */
.L_x_32192:
        /* <DEDUP_REMOVED lines=18> */
.L_x_32204:
[----:B------:R-:W-:Y:S02]  /*e5c0*/  IMAD.MOV.U32 R194, RZ, RZ, R184 ;  /* 0x000000ffffc27224 */ /* 0x000fe400078e00b8 */
.L_x_32205:
[----:B------:R-:W-:Y:S05]  /*e5d0*/  BSYNC B1 ;  /* 0x0000000000017941 */ /* 0x000fea0003800000 */
.L_x_32203:
        /* <DEDUP_REMOVED lines=16> */
.L_x_32209:
[----:B------:R-:W-:Y:S05]  /*e6e0*/  BSYNC B2 ;  /* 0x0000000000027941 */ /* 0x000fea0003800000 */
.L_x_32208:
        /* <DEDUP_REMOVED lines=44> */
.L_x_32207:
[----:B------:R-:W-:Y:S05]  /*e9b0*/  BSYNC B1 ;  /* 0x0000000000017941 */ /* 0x000fea0003800000 */
.L_x_32206:
        /* <DEDUP_REMOVED lines=10> */
.L_x_32202:
[----:B------:R-:W-:Y:S05]  /*ea60*/  BSYNC B0 ;  /* 0x0000000000007941 */ /* 0x000fea0003800000 */
.L_x_32201:
        /* <DEDUP_REMOVED lines=18> */
.L_x_32213:
[----:B------:R-:W-:Y:S02]  /*eb90*/  IMAD.MOV.U32 R194, RZ, RZ, R184 ;  /* 0x000000ffffc27224 */ /* 0x000fe400078e00b8 */
.L_x_32214:
[----:B------:R-:W-:Y:S05]  /*eba0*/  BSYNC B1 ;  /* 0x0000000000017941 */ /* 0x000fea0003800000 */
.L_x_32212:
        /* <DEDUP_REMOVED lines=16> */
.L_x_32218:
[----:B------:R-:W-:Y:S05]  /*ecb0*/  BSYNC B2 ;  /* 0x0000000000027941 */ /* 0x000fea0003800000 */
.L_x_32217:
        /* <DEDUP_REMOVED lines=44> */
.L_x_32216:
[----:B------:R-:W-:Y:S05]  /*ef80*/  BSYNC B1 ;  /* 0x0000000000017941 */ /* 0x000fea0003800000 */
.L_x_32215:
        /* <DEDUP_REMOVED lines=10> */
.L_x_32211:
[----:B------:R-:W-:Y:S05]  /*f030*/  BSYNC B0 ;  /* 0x0000000000007941 */ /* 0x000fea0003800000 */
.L_x_32210:
        /* <DEDUP_REMOVED lines=18> */
.L_x_32222:
[----:B------:R-:W-:Y:S02]  /*f160*/  IMAD.MOV.U32 R194, RZ, RZ, R184 ;  /* 0x000000ffffc27224 */ /* 0x000fe400078e00b8 */
.L_x_32223:
[----:B------:R-:W-:Y:S05]  /*f170*/  BSYNC B1 ;  /* 0x0000000000017941 */ /* 0x000fea0003800000 */
.L_x_32221:
        /* <DEDUP_REMOVED lines=16> */
.L_x_32227:
[----:B------:R-:W-:Y:S05]  /*f280*/  BSYNC B2 ;  /* 0x0000000000027941 */ /* 0x000fea0003800000 */
.L_x_32226:
        /* <DEDUP_REMOVED lines=44> */
.L_x_32225:
[----:B------:R-:W-:Y:S05]  /*f550*/  BSYNC B1 ;  /* 0x0000000000017941 */ /* 0x000fea0003800000 */
.L_x_32224:
        /* <DEDUP_REMOVED lines=10> */
.L_x_32220:
[----:B------:R-:W-:Y:S05]  /*f600*/  BSYNC B0 ;  /* 0x0000000000007941 */ /* 0x000fea0003800000 */
.L_x_32219:
        /* <DEDUP_REMOVED lines=18> */
.L_x_32231:
[----:B------:R-:W-:Y:S02]  /*f730*/  IMAD.MOV.U32 R156, RZ, RZ, R184 ;  /* 0x000000ffff9c7224 */ /* 0x000fe400078e00b8 */
.L_x_32232:
[----:B------:R-:W-:Y:S05]  /*f740*/  BSYNC B1 ;  /* 0x0000000000017941 */ /* 0x000fea0003800000 */
.L_x_32230:
        /* <DEDUP_REMOVED lines=16> */
.L_x_32236:
[----:B------:R-:W-:Y:S05]  /*f850*/  BSYNC B2 ;  /* 0x0000000000027941 */ /* 0x000fea0003800000 */
.L_x_32235:
        /* <DEDUP_REMOVED lines=44> */
.L_x_32234:
[----:B------:R-:W-:Y:S05]  /*fb20*/  BSYNC B1 ;  /* 0x0000000000017941 */ /* 0x000fea0003800000 */
.L_x_32233:
        /* <DEDUP_REMOVED lines=10> */
.L_x_32229:
[----:B------:R-:W-:Y:S05]  /*fbd0*/  BSYNC B0 ;  /* 0x0000000000007941 */ /* 0x000fea0003800000 */
.L_x_32228:
        /* <DEDUP_REMOVED lines=9> */
[----:B------:R-:W-:Y:S01]  /*fc70*/  IMAD.U32 R153, R192, 0x10000, RZ ;  /* 0x00010000c0997824 */ /* 0x000fe200078e00ff */
[----:B------:R-:W-:Y:S01]  /*fc80*/  LOP3.LUT R152, R193, 0xffff, RZ, 0xc0, !PT ;  /* 0x0000ffffc1987812 */ /* 0x000fe200078ec0ff */
[----:B------:R-:W-:Y:S01]  /*fc90*/  IMAD.MOV.U32 R207, RZ, RZ, 0x8 ;  /* 0x00000008ffcf7424 */ /* 0x000fe200078e00ff */
[----:B------:R-:W-:-:S02]  /*fca0*/  PRMT R155, R191, 0x7104, RZ ;  /* 0x00007104bf9b7816 */ /* 0x000fc400000000ff */
[----:B------:R-:W-:Y:S02]  /*fcb0*/  LOP3.LUT R153, R153, 0xff0000, RZ, 0xc0, !PT ;  /* 0x00ff000099997812 */ /* 0x000fe400078ec0ff */
[----:B0-----:R-:W-:Y:S02]  /*fcc0*/  LOP3.LUT R158, R189, 0xff, RZ, 0xc0, !PT ;  /* 0x000000ffbd9e7812 */ /* 0x001fe400078ec0ff */
        /* <DEDUP_REMOVED lines=14> */
.L_x_32238:
[----:B------:R-:W-:Y:S05]  /*fdb0*/  BSYNC B0 ;  /* 0x0000000000007941 */ /* 0x000fea0003800000 */
.L_x_32237:
        /* <DEDUP_REMOVED lines=22> */
.L_x_32242:
[----:B------:R-:W-:Y:S02]  /*ff20*/  IMAD.MOV.U32 R200, RZ, RZ, R184 ;  /* 0x000000ffffc87224 */ /* 0x000fe400078e00b8 */
.L_x_32243:
[----:B------:R-:W-:Y:S05]  /*ff30*/  BSYNC B1 ;  /* 0x0000000000017941 */ /* 0x000fea0003800000 */
.L_x_32241:
        /* <DEDUP_REMOVED lines=16> */
.L_x_32247:
[----:B------:R-:W-:Y:S05]  /*10040*/  BSYNC B2 ;  /* 0x0000000000027941 */ /* 0x000fea0003800000 */
.L_x_32246:
        /* <DEDUP_REMOVED lines=44> */
.L_x_32245:
[----:B------:R-:W-:Y:S05]  /*10310*/  BSYNC B1 ;  /* 0x0000000000017941 */ /* 0x000fea0003800000 */
.L_x_32244:
        /* <DEDUP_REMOVED lines=10> */
.L_x_32240:
[----:B0-----:R-:W-:Y:S05]  /*103c0*/  BSYNC B0 ;  /* 0x0000000000007941 */ /* 0x001fea0003800000 */
.L_x_32239:
        /* <DEDUP_REMOVED lines=18> */
.L_x_32251:
[----:B------:R-:W-:Y:S02]  /*104f0*/  IMAD.MOV.U32 R154, RZ, RZ, R184 ;  /* 0x000000ffff9a7224 */ /* 0x000fe400078e00b8 */
.L_x_32252:
[----:B------:R-:W-:Y:S05]  /*10500*/  BSYNC B1 ;  /* 0x0000000000017941 */ /* 0x000fea0003800000 */
.L_x_32250:
        /* <DEDUP_REMOVED lines=16> */
.L_x_32256:
[----:B------:R-:W-:Y:S05]  /*10610*/  BSYNC B2 ;  /* 0x0000000000027941 */ /* 0x000fea0003800000 */
.L_x_32255:
        /* <DEDUP_REMOVED lines=44> */
.L_x_32254:
[----:B------:R-:W-:Y:S05]  /*108e0*/  BSYNC B1 ;  /* 0x0000000000017941 */ /* 0x000fea0003800000 */
.L_x_32253:
        /* <DEDUP_REMOVED lines=10> */
.L_x_32249:
[----:B------:R-:W-:Y:S05]  /*10990*/  BSYNC B0 ;  /* 0x0000000000007941 */ /* 0x000fea0003800000 */
.L_x_32248:
        /* <DEDUP_REMOVED lines=18> */
.L_x_32260:
[----:B------:R-:W-:Y:S02]  /*10ac0*/  IMAD.MOV.U32 R155, RZ, RZ, R184 ;  /* 0x000000ffff9b7224 */ /* 0x000fe400078e00b8 */
.L_x_32261:
[----:B------:R-:W-:Y:S05]  /*10ad0*/  BSYNC B1 ;  /* 0x0000000000017941 */ /* 0x000fea0003800000 */
.L_x_32259:
        /* <DEDUP_REMOVED lines=16> */
.L_x_32265:
[----:B------:R-:W-:Y:S05]  /*10be0*/  BSYNC B2 ;  /* 0x0000000000027941 */ /* 0x000fea0003800000 */
.L_x_32264:
        /* <DEDUP_REMOVED lines=44> */
.L_x_32263:
[----:B------:R-:W-:Y:S05]  /*10eb0*/  BSYNC B1 ;  /* 0x0000000000017941 */ /* 0x000fea0003800000 */
.L_x_32262:
        /* <DEDUP_REMOVED lines=10> */
.L_x_32258:
[----:B------:R-:W-:Y:S05]  /*10f60*/  BSYNC B0 ;  /* 0x0000000000007941 */ /* 0x000fea0003800000 */
.L_x_32257:
        /* <DEDUP_REMOVED lines=18> */
.L_x_32269:
[----:B------:R-:W-:Y:S02]  /*11090*/  IMAD.MOV.U32 R156, RZ, RZ, R184 ;  /* 0x000000ffff9c7224 */ /* 0x000fe400078e00b8 */
.L_x_32270:
[----:B------:R-:W-:Y:S05]  /*110a0*/  BSYNC B1 ;  /* 0x0000000000017941 */ /* 0x000fea0003800000 */
.L_x_32268:
        /* <DEDUP_REMOVED lines=16> */
.L_x_32274:
[----:B------:R-:W-:Y:S05]  /*111b0*/  BSYNC B2 ;  /* 0x0000000000027941 */ /* 0x000fea0003800000 */
.L_x_32273:
        /* <DEDUP_REMOVED lines=44> */
.L_x_32272:
[----:B------:R-:W-:Y:S05]  /*11480*/  BSYNC B1 ;  /* 0x0000000000017941 */ /* 0x000fea0003800000 */
.L_x_32271:
        /* <DEDUP_REMOVED lines=10> */
.L_x_32267:
[----:B------:R-:W-:Y:S05]  /*11530*/  BSYNC B0 ;  /* 0x0000000000007941 */ /* 0x000fea0003800000 */
.L_x_32266:
        /* <DEDUP_REMOVED lines=18> */
.L_x_32278:
[----:B------:R-:W-:Y:S02]  /*11660*/  IMAD.MOV.U32 R157, RZ, RZ, R184 ;  /* 0x000000ffff9d7224 */ /* 0x000fe400078e00b8 */
.L_x_32279:
[----:B------:R-:W-:Y:S05]  /*11670*/  BSYNC B1 ;  /* 0x0000000000017941 */ /* 0x000fea0003800000 */
.L_x_32277:
        /* <DEDUP_REMOVED lines=16> */
.L_x_32283:
[----:B------:R-:W-:Y:S05]  /*11780*/  BSYNC B2 ;  /* 0x0000000000027941 */ /* 0x000fea0003800000 */
.L_x_32282:
        /* <DEDUP_REMOVED lines=44> */
.L_x_32281:
[----:B------:R-:W-:Y:S05]  /*11a50*/  BSYNC B1 ;  /* 0x0000000000017941 */ /* 0x000fea0003800000 */
.L_x_32280:
        /* <DEDUP_REMOVED lines=10> */
.L_x_32276:
[----:B------:R-:W-:Y:S05]  /*11b00*/  BSYNC B0 ;  /* 0x0000000000007941 */ /* 0x000fea0003800000 */
.L_x_32275:
        /* <DEDUP_REMOVED lines=18> */
.L_x_32287:
[----:B------:R-:W-:Y:S02]  /*11c30*/  IMAD.MOV.U32 R158, RZ, RZ, R184 ;  /* 0x000000ffff9e7224 */ /* 0x000fe400078e00b8 */
.L_x_32288:
[----:B------:R-:W-:Y:S05]  /*11c40*/  BSYNC B1 ;  /* 0x0000000000017941 */ /* 0x000fea0003800000 */
.L_x_32286:
        /* <DEDUP_REMOVED lines=16> */
.L_x_32292:
[----:B------:R-:W-:Y:S05]  /*11d50*/  BSYNC B2 ;  /* 0x0000000000027941 */ /* 0x000fea0003800000 */
.L_x_32291:
        /* <DEDUP_REMOVED lines=44> */
.L_x_32290:
[----:B------:R-:W-:Y:S05]  /*12020*/  BSYNC B1 ;  /* 0x0000000000017941 */ /* 0x000fea0003800000 */
.L_x_32289:
        /* <DEDUP_REMOVED lines=10> */
.L_x_32285:
[----:B------:R-:W-:Y:S05]  /*120d0*/  BSYNC B0 ;  /* 0x0000000000007941 */ /* 0x000fea0003800000 */
.L_x_32284:
        /* <DEDUP_REMOVED lines=18> */
.L_x_32296:
[----:B------:R-:W-:Y:S02]  /*12200*/  IMAD.MOV.U32 R159, RZ, RZ, R184 ;  /* 0x000000ffff9f7224 */ /* 0x000fe400078e00b8 */
.L_x_32297:
[----:B------:R-:W-:Y:S05]  /*12210*/  BSYNC B1 ;  /* 0x0000000000017941 */ /* 0x000fea0003800000 */
.L_x_32295:
        /* <DEDUP_REMOVED lines=16> */
.L_x_32301:
[----:B------:R-:W-:Y:S05]  /*12320*/  BSYNC B2 ;  /* 0x0000000000027941 */ /* 0x000fea0003800000 */
.L_x_32300:
        /* <DEDUP_REMOVED lines=44> */
.L_x_32299:
[----:B------:R-:W-:Y:S05]  /*125f0*/  BSYNC B1 ;  /* 0x0000000000017941 */ /* 0x000fea0003800000 */
.L_x_32298:
[----:B------:R-:W0:Y:S01]  /*12600*/  I2F.U32 R158, R159 ;  /* 0x0000009f009e7306 */ /* 0x000e220000201000 */
[----:B------:R-:W-:Y:S01]  /*12610*/  IMAD.MOV.U32 R203, RZ, RZ, 0x2f800000 ;  /* 0x2f800000ffcb7424 */ /* 0x000fe200078e00ff */
[----:B------:R-:W-:-:S05]  /*12620*/  HADD2.F32 R192, -RZ, R111.H0_H0 ;  /* 0x2000006fffc07230 */ /* 0x000fca0000004100 */
[----:B------:R-:W-:Y:S02]  /*12630*/  FMUL.FTZ R192, R192, c[0x0][0x1ec] ;  /* 0x00007b00c0c07a20 */ /* 0x000fe40000410000 */
[----:B0-----:R-:W-:-:S05]  /*12640*/  FFMA.FTZ R158, R158, R203, 1.1641532182693481445e-10 ;  /* 0x2f0000009e9e7423 */ /* 0x001fca00000100cb */
[----:B------:R-:W-:Y:S01]  /*12650*/  FSETP.GTU.FTZ.AND P1, PT, R158, c[0x0][0x1e4], PT ;  /* 0x000079009e007a0b */ /* 0x000fe20003f3c000 */
[----:B------:R-:W-:-:S03]  /*12660*/  FMUL.FTZ R158, R192, c[0x0][0x1e8] ;  /* 0x00007a00c09e7a20 */ /* 0x000fc60000410000 */
[----:B------:R-:W-:Y:S02]  /*12670*/  SEL R192, RZ, 0x1, P1 ;  /* 0x00000001ffc07807 */ /* 0x000fe40000800000 */
[----:B------:R-:W-:-:S05]  /*12680*/  FSEL R158, R158, RZ, !P1 ;  /* 0x000000ff9e9e7208 */ /* 0x000fca0004800000 */
[----:B------:R-:W-:Y:S02]  /*12690*/  @P0 FADD.FTZ R158, R106, R158 ;  /* 0x0000009e6a9e0221 */ /* 0x000fe40000010000 */
.L_x_32294:
[----:B------:R-:W-:Y:S05]  /*126a0*/  BSYNC B0 ;  /* 0x0000000000007941 */ /* 0x000fea0003800000 */
.L_x_32293:
        /* <DEDUP_REMOVED lines=18> */
.L_x_32305:
[----:B------:R-:W-:Y:S02]  /*127d0*/  IMAD.MOV.U32 R200, RZ, RZ, R184 ;  /* 0x000000ffffc87224 */ /* 0x000fe400078e00b8 */
.L_x_32306:
[----:B------:R-:W-:Y:S05]  /*127e0*/  BSYNC B1 ;  /* 0x0000000000017941 */ /* 0x000fea0003800000 */
.L_x_32304:
        /* <DEDUP_REMOVED lines=16> */
.L_x_32310:
[----:B------:R-:W-:Y:S05]  /*128f0*/  BSYNC B2 ;  /* 0x0000000000027941 */ /* 0x000fea0003800000 */
.L_x_32309:
        /* <DEDUP_REMOVED lines=44> */
.L_x_32308:
[----:B------:R-:W-:Y:S05]  /*12bc0*/  BSYNC B1 ;  /* 0x0000000000017941 */ /* 0x000fea0003800000 */
.L_x_32307:
[----:B------:R-:W0:Y:S01]  /*12bd0*/  I2F.U32 R159, R200 ;  /* 0x000000c8009f7306 */ /* 0x000e220000201000 */
[----:B------:R-:W-:Y:S01]  /*12be0*/  IMAD.MOV.U32 R202, RZ, RZ, 0x2f800000 ;  /* 0x2f800000ffca7424 */ /* 0x000fe200078e00ff */
[----:B------:R-:W-:-:S05]  /*12bf0*/  HADD2.F32 R193, -RZ, R111.H1_H1 ;  /* 0x3000006fffc17230 */ /* 0x000fca0000004100 */
[----:B------:R-:W-:Y:S02]  /*12c00*/  FMUL.FTZ R193, R193, c[0x0][0x1ec] ;  /* 0x00007b00c1c17a20 */ /* 0x000fe40000410000 */
[----:B0-----:R-:W-:-:S05]  /*12c10*/  FFMA.FTZ R159, R159, R202, 1.1641532182693481445e-10 ;  /* 0x2f0000009f9f7423 */ /* 0x001fca00000100ca */
[----:B------:R-:W-:Y:S01]  /*12c20*/  FSETP.GTU.FTZ.AND P1, PT, R159, c[0x0][0x1e4], PT ;  /* 0x000079009f007a0b */ /* 0x000fe20003f3c000 */
[----:B------:R-:W-:-:S03]  /*12c30*/  FMUL.FTZ R159, R193, c[0x0][0x1e8] ;  /* 0x00007a00c19f7a20 */ /* 0x000fc60000410000 */
[----:B------:R-:W-:Y:S02]  /*12c40*/  SEL R193, RZ, 0x1, P1 ;  /* 0x00000001ffc17807 */ /* 0x000fe40000800000 */
[----:B------:R-:W-:-:S05]  /*12c50*/  FSEL R159, R159, RZ, !P1 ;  /* 0x000000ff9f9f7208 */ /* 0x000fca0004800000 */
[----:B------:R-:W-:Y:S02]  /*12c60*/  @P0 FADD.FTZ R159, R107, R159 ;  /* 0x0000009f6b9f0221 */ /* 0x000fe40000010000 */
.L_x_32303:
[----:B------:R-:W-:Y:S05]  /*12c70*/  BSYNC B0 ;  /* 0x0000000000007941 */ /* 0x000fea0003800000 */
.L_x_32302:
        /* <DEDUP_REMOVED lines=73> */
.L_x_32312:
[----:B------:R-:W-:Y:S05]  /*13110*/  BSYNC B0 ;  /* 0x0000000000007941 */ /* 0x000fea0003800000 */
.L_x_32311:
[----:B------:R-:W-:Y:S01]  /*13120*/  FADD.FTZ R204, R206, R159 ;  /* 0x0000009fcecc7221 */ /* 0x000fe20000010000 */
[----:B------:R-:W-:Y:S05]  /*13130*/  BRA.DIV ~URZ, `(.L_x_32313) ;  /* 0x000014e27f007947 */ /* 0x000fea000b800000 */
[----:B0-----:R0:W1:Y:S02]  /*13140*/  SHFL.BFLY PT, R198, R204, 0x1, 0x1f ;  /* 0x0c201f00ccc67f89 */ /* 0x00106400000e0000 */
.L_x_32319:
        /* <DEDUP_REMOVED lines=116> */
.L_x_32320:
        /* <DEDUP_REMOVED lines=29> */
[C---:B------:R-:W-:Y:S02]  /*13a60*/  FADD.FTZ R247, -R200.reuse, R119 ;  /* 0x00000077c8f77221 */ /* 0x040fe40000010100 */
[----:B------:R-:W-:Y:S01]  /*13a70*/  FADD.FTZ R205, -R200, R132 ;  /* 0x00000084c8cd7221 */ /* 0x000fe20000010100 */
[----:B------:R-:W-:Y:S01]  /*13a80*/  HFMA2.MMA R132, -RZ, RZ, 0, 9.5367431640625e-07 ;  /* 0x00000010ff847435 */ /* 0x000fe200000001ff */
[C---:B------:R-:W-:Y:S02]  /*13a90*/  FMUL.FTZ R235, R198.reuse, R235 ;  /* 0x000000ebc6eb7220 */ /* 0x040fe40000410000 */
[----:B------:R-:W-:-:S02]  /*13aa0*/  FMUL.FTZ R114, R198, R237 ;  /* 0x000000edc6727220 */ /* 0x000fc40000410000 */
[C---:B------:R-:W-:Y:S02]  /*13ab0*/  FADD.FTZ R117, -R200.reuse, R120 ;  /* 0x00000078c8757221 */ /* 0x040fe40000010100 */
[----:B------:R-:W-:Y:S01]  /*13ac0*/  FADD.FTZ R119, -R200, R122 ;  /* 0x0000007ac8777221 */ /* 0x000fe20000010100 */
[----:B------:R-:W-:Y:S01]  /*13ad0*/  LOP3.LUT R122, R195, 0x1f, RZ, 0xc0, !PT ;  /* 0x0000001fc37a7812 */ /* 0x000fe200078ec0ff */
        /* <DEDUP_REMOVED lines=8> */
[----:B------:R-:W-:Y:S02]  /*13b60*/  FFMA.FTZ R112, R48, R235, R96 ;  /* 0x000000eb30707223 */ /* 0x000fe40000010060 */
[----:B------:R-:W-:-:S02]  /*13b70*/  FFMA.FTZ R195, R49, R114, R97 ;  /* 0x0000007231c37223 */ /* 0x000fc40000010061 */
[----:B------:R-:W-:Y:S01]  /*13b80*/  FADD.FTZ R217, -R200, R143 ;  /* 0x0000008fc8d97221 */ /* 0x000fe20000010100 */
[----:B------:R-:W-:Y:S01]  /*13b90*/  LEA.HI.SX32 R143, R113, R122, 0x1d ;  /* 0x0000007a718f7211 */ /* 0x000fe200078feaff */
[----:B------:R-:W-:Y:S01]  /*13ba0*/  FFMA.FTZ R239, R50, R239, R98 ;  /* 0x000000ef32ef7223 */ /* 0x000fe20000010062 */
[----:B------:R-:W-:Y:S01]  /*13bb0*/  F2FP.PACK_AB R112, R195, R112 ;  /* 0x00000070c370723e */ /* 0x000fe200000000ff */
[----:B------:R-:W-:Y:S02]  /*13bc0*/  FFMA.FTZ R116, R51, R116, R99 ;  /* 0x0000007433747223 */ /* 0x000fe40000010063 */
[C---:B------:R-:W-:Y:S02]  /*13bd0*/  FADD.FTZ R199, -R200.reuse, R126 ;  /* 0x0000007ec8c77221 */ /* 0x040fe40000010100 */
[----:B------:R-:W-:Y:S01]  /*13be0*/  FADD.FTZ R127, -R200, R127 ;  /* 0x0000007fc87f7221 */ /* 0x000fe20000010100 */
[----:B------:R-:W-:Y:S01]  /*13bf0*/  F2FP.PACK_AB R113, R116, R239 ;  /* 0x000000ef7471723e */ /* 0x000fe200000000ff */
[----:B------:R-:W-:-:S02]  /*13c00*/  FFMA.FTZ R241, R44, R241, R92 ;  /* 0x000000f12cf17223 */ /* 0x000fc4000001005c */
[----:B------:R-:W-:Y:S02]  /*13c10*/  FFMA.FTZ R115, R46, R245, R94 ;  /* 0x000000f52e737223 */ /* 0x000fe4000001005e */
[----:B------:R-:W-:Y:S02]  /*13c20*/  FFMA.FTZ R120, R47, R120, R95 ;  /* 0x000000782f787223 */ /* 0x000fe4000001005f */
[----:B------:R-:W-:Y:S02]  /*13c30*/  FFMA.FTZ R118, R45, R118, R93 ;  /* 0x000000762d767223 */ /* 0x000fe4000001005d */
[----:B------:R-:W-:Y:S01]  /*13c40*/  FMUL.FTZ R197, R198, R197 ;  /* 0x000000c5c6c57220 */ /* 0x000fe20000410000 */
[----:B------:R-:W-:Y:S01]  /*13c50*/  F2FP.PACK_AB R115, R120, R115 ;  /* 0x000000737873723e */ /* 0x000fe200000000ff */
[----:B------:R-:W-:Y:S01]  /*13c60*/  FMUL.FTZ R122, R198, R125 ;  /* 0x0000007dc67a7220 */ /* 0x000fe20000410000 */
[----:B------:R-:W-:Y:S01]  /*13c70*/  F2FP.PACK_AB R114, R118, R241 ;  /* 0x000000f17672723e */ /* 0x000fe200000000ff */
        /* <DEDUP_REMOVED lines=8> */
[----:B------:R-:W-:Y:S02]  /*13d00*/  FMUL.FTZ R126, R198, R127 ;  /* 0x0000007fc67e7220 */ /* 0x000fe40000410000 */
[----:B------:R-:W-:Y:S02]  /*13d10*/  FADD.FTZ R231, -R200, R155 ;  /* 0x0000009bc8e77221 */ /* 0x000fe40000010100 */
        /* <DEDUP_REMOVED lines=12> */
[----:B-1----:R-:W-:Y:S01]  /*13de0*/  F2FP.PACK_AB R114, R122, R197 ;  /* 0x000000c57a72723e */ /* 0x002fe200000000ff */
        /* <DEDUP_REMOVED lines=11> */
[----:B------:R-:W-:Y:S01]  /*13ea0*/  F2FP.PACK_AB R115, R126, R199 ;  /* 0x000000c77e73723e */ /* 0x000fe200000000ff */
        /* <DEDUP_REMOVED lines=34> */
[C---:B------:R-:W-:Y:S01]  /*140d0*/  FMUL.FTZ R136, R198.reuse, R133 ;  /* 0x00000085c6887220 */ /* 0x040fe20000410000 */
[----:B------:R-:W-:Y:S01]  /*140e0*/  F2FP.PACK_AB R122, R125, R122 ;  /* 0x0000007a7d7a723e */ /* 0x000fe200000000ff */
        /* <DEDUP_REMOVED lines=76> */
.L_x_32316:
[----:B--2---:R-:W-:Y:S05]  /*145b0*/  BSYNC B0 ;  /* 0x0000000000007941 */ /* 0x004fea0003800000 */
.L_x_32315:
[----:B-1----:R-:W-:-:S04]  /*145c0*/  IMAD.MOV.U32 R113, RZ, RZ, c[0x0][0x160] ;  /* 0x00005800ff717624 */ /* 0x002fc800078e00ff */
[----:B------:R-:W-:-:S05]  /*145d0*/  IMAD R0, R113, 0x4, R0 ;  /* 0x0000000471007824 */ /* 0x000fca00078e0200 */
[----:B------:R-:W-:-:S13]  /*145e0*/  ISETP.GE.AND P0, PT, R0, c[0x0][0x164], PT ;  /* 0x0000590000007a0c */ /* 0x000fda0003f06270 */
[----:B0-----:R-:W-:Y:S01]  /*145f0*/  @P0 CALL.REL.NOINC `(.L_x_32317) ;  /* 0x0000001000000944 */ /* 0x001fe20003c00000 */
[----:B------:R-:W-:Y:S05]  /*14600*/  BRA `(.L_x_32318) ;  /* 0xfffec2f000007947 */ /* 0x000fea000383ffff */
.L_x_32317:
[----:B------:R-:W-:Y:S05]  /*14610*/  EXIT ;  /* 0x000000000000794d */ /* 0x000fea0003800000 */
.L_x_32313:
[----:B------:R-:W-:Y:S01]  /*14620*/  MOV R203, 0x1 ;  /* 0x0000000100cb7802 */ /* 0x000fe20000000f00 */
[----:B0-----:R-:W-:Y:S01]  /*14630*/  IMAD.MOV.U32 R198, RZ, RZ, 0x1f ;  /* 0x0000001fffc67424 */ /* 0x001fe200078e00ff */
[----:B------:R-:W-:Y:S01]  /*14640*/  MOV R200, 0x14670 ;  /* 0x0001467000c87802 */ /* 0x000fe20000000f00 */
[----:B------:R-:W-:Y:S02]  /*14650*/  IMAD.MOV.U32 R205, RZ, RZ, -0x1 ;  /* 0xffffffffffcd7424 */ /* 0x000fe400078e00ff */
[----:B------:R-:W-:Y:S05]  /*14660*/  CALL.REL.NOINC `($__internal_123_$__cuda_sm70_shflsync_bfly_p) ;  /* 0x0000099000007944 */ /* 0x000fea0003c00000 */
[----:B01----:R-:W-:Y:S05]  /*14670*/  BRA `(.L_x_32319) ;  /* 0xffffead000007947 */ /* 0x003fea000383ffff */
.L_x_32314:
[----:B------:R-:W-:Y:S01]  /*14680*/  HFMA2.MMA R203, -RZ, RZ, 0, 1.1920928955078125e-07 ;  /* 0x00000002ffcb7435 */ /* 0x000fe200000001ff */
[----:B------:R-:W-:Y:S01]  /*14690*/  IMAD.MOV.U32 R198, RZ, RZ, 0x1f ;  /* 0x0000001fffc67424 */ /* 0x000fe200078e00ff */
[----:B------:R-:W-:Y:S01]  /*146a0*/  MOV R200, 0x146d0 ;  /* 0x000146d000c87802 */ /* 0x000fe20000000f00 */
[----:B------:R-:W-:-:S03]  /*146b0*/  IMAD.MOV.U32 R205, RZ, RZ, -0x1 ;  /* 0xffffffffffcd7424 */ /* 0x000fc600078e00ff */
[----:B------:R-:W-:Y:S05]  /*146c0*/  CALL.REL.NOINC `($__internal_123_$__cuda_sm70_shflsync_bfly_p) ;  /* 0x0000093000007944 */ /* 0x000fea0003c00000 */
[----:B01----:R-:W-:Y:S01]  /*146d0*/  FADD.FTZ R204, R204, R198 ;  /* 0x000000c6cccc7221 */ /* 0x003fe20000010000 */
[----:B------:R-:W-:Y:S01]  /*146e0*/  MOV R203, 0x4 ;  /* 0x0000000400cb7802 */ /* 0x000fe20000000f00 */
[----:B------:R-:W-:Y:S01]  /*146f0*/  IMAD.MOV.U32 R198, RZ, RZ, 0x1f ;  /* 0x0000001fffc67424 */ /* 0x000fe200078e00ff */
[----:B------:R-:W-:Y:S01]  /*14700*/  MOV R200, 0x14730 ;  /* 0x0001473000c87802 */ /* 0x000fe20000000f00 */
[----:B------:R-:W-:-:S02]  /*14710*/  IMAD.MOV.U32 R205, RZ, RZ, -0x1 ;  /* 0xffffffffffcd7424 */ /* 0x000fc400078e00ff */
[----:B------:R-:W-:Y:S05]  /*14720*/  CALL.REL.NOINC `($__internal_123_$__cuda_sm70_shflsync_bfly_p) ;  /* 0x000008d000007944 */ /* 0x000fea0003c00000 */
[----:B0-----:R-:W-:Y:S01]  /*14730*/  HFMA2.MMA R203, -RZ, RZ, 0, 4.76837158203125e-07 ;  /* 0x00000008ffcb7435 */ /* 0x001fe200000001ff */
[----:B-1----:R-:W-:Y:S01]  /*14740*/  FADD.FTZ R204, R204, R198 ;  /* 0x000000c6cccc7221 */ /* 0x002fe20000010000 */
[----:B------:R-:W-:Y:S01]  /*14750*/  MOV R200, 0x14790 ;  /* 0x0001479000c87802 */ /* 0x000fe20000000f00 */
[----:B------:R-:W-:-:S02]  /*14760*/  IMAD.MOV.U32 R198, RZ, RZ, 0x1f ;  /* 0x0000001fffc67424 */ /* 0x000fc400078e00ff */
[----:B------:R-:W-:Y:S02]  /*14770*/  IMAD.MOV.U32 R205, RZ, RZ, -0x1 ;  /* 0xffffffffffcd7424 */ /* 0x000fe400078e00ff */
[----:B------:R-:W-:Y:S05]  /*14780*/  CALL.REL.NOINC `($__internal_123_$__cuda_sm70_shflsync_bfly_p) ;  /* 0x0000087000007944 */ /* 0x000fea0003c00000 */
[----:B01----:R-:W-:Y:S01]  /*14790*/  FADD.FTZ R204, R204, R198 ;  /* 0x000000c6cccc7221 */ /* 0x003fe20000010000 */
[----:B------:R-:W-:Y:S01]  /*147a0*/  MOV R203, 0x10 ;  /* 0x0000001000cb7802 */ /* 0x000fe20000000f00 */
[----:B------:R-:W-:Y:S01]  /*147b0*/  IMAD.MOV.U32 R198, RZ, RZ, 0x1f ;  /* 0x0000001fffc67424 */ /* 0x000fe200078e00ff */
[----:B------:R-:W-:Y:S01]  /*147c0*/  MOV R200, 0x147f0 ;  /* 0x000147f000c87802 */ /* 0x000fe20000000f00 */
[----:B------:R-:W-:Y:S02]  /*147d0*/  IMAD.MOV.U32 R205, RZ, RZ, -0x1 ;  /* 0xffffffffffcd7424 */ /* 0x000fe400078e00ff */
[----:B------:R-:W-:Y:S05]  /*147e0*/  CALL.REL.NOINC `($__internal_123_$__cuda_sm70_shflsync_bfly_p) ;  /* 0x0000081000007944 */ /* 0x000fea0003c00000 */
[----:B-1----:R-:W-:Y:S01]  /*147f0*/  FADD.FTZ R198, R204, R198 ;  /* 0x000000c6ccc67221 */ /* 0x002fe20000010000 */
[----:B------:R-:W-:Y:S01]  /*14800*/  MOV R200, 0x14e60 ;  /* 0x00014e6000c87802 */ /* 0x000fe20000000f00 */
[----:B0-----:R-:W-:Y:S02]  /*14810*/  IMAD.MOV.U32 R205, RZ, RZ, -0x1 ;  /* 0xffffffffffcd7424 */ /* 0x001fe400078e00ff */
        /* <DEDUP_REMOVED lines=97> */
[----:B------:R-:W-:Y:S02]  /*14e30*/  FFMA.FTZ R204, R201, R201, R198 ;  /* 0x000000c9c9cc7223 */ /* 0x000fe400000100c6 */
[----:B------:R-:W-:Y:S02]  /*14e40*/  IMAD.MOV.U32 R198, RZ, RZ, 0x1f ;  /* 0x0000001fffc67424 */ /* 0x000fe400078e00ff */
[----:B------:R-:W-:Y:S05]  /*14e50*/  CALL.REL.NOINC `($__internal_123_$__cuda_sm70_shflsync_bfly_p) ;  /* 0x000001a000007944 */ /* 0x000fea0003c00000 */
[----:B01----:R-:W-:Y:S01]  /*14e60*/  FADD.FTZ R204, R204, R198 ;  /* 0x000000c6cccc7221 */ /* 0x003fe20000010000 */
[----:B------:R-:W-:Y:S01]  /*14e70*/  MOV R203, 0x2 ;  /* 0x0000000200cb7802 */ /* 0x000fe20000000f00 */
[----:B------:R-:W-:Y:S01]  /*14e80*/  IMAD.MOV.U32 R198, RZ, RZ, 0x1f ;  /* 0x0000001fffc67424 */ /* 0x000fe200078e00ff */
[----:B------:R-:W-:Y:S01]  /*14e90*/  MOV R200, 0x14ec0 ;  /* 0x00014ec000c87802 */ /* 0x000fe20000000f00 */
[----:B------:R-:W-:Y:S02]  /*14ea0*/  IMAD.MOV.U32 R205, RZ, RZ, -0x1 ;  /* 0xffffffffffcd7424 */ /* 0x000fe400078e00ff */
[----:B------:R-:W-:Y:S05]  /*14eb0*/  CALL.REL.NOINC `($__internal_123_$__cuda_sm70_shflsync_bfly_p) ;  /* 0x0000014000007944 */ /* 0x000fea0003c00000 */
[----:B0-----:R-:W-:Y:S01]  /*14ec0*/  HFMA2.MMA R203, -RZ, RZ, 0, 2.384185791015625e-07 ;  /* 0x00000004ffcb7435 */ /* 0x001fe200000001ff */
[----:B-1----:R-:W-:Y:S01]  /*14ed0*/  FADD.FTZ R204, R204, R198 ;  /* 0x000000c6cccc7221 */ /* 0x002fe20000010000 */
[----:B------:R-:W-:Y:S01]  /*14ee0*/  MOV R200, 0x14f20 ;  /* 0x00014f2000c87802 */ /* 0x000fe20000000f00 */
[----:B------:R-:W-:Y:S02]  /*14ef0*/  IMAD.MOV.U32 R198, RZ, RZ, 0x1f ;  /* 0x0000001fffc67424 */ /* 0x000fe400078e00ff */
[----:B------:R-:W-:-:S02]  /*14f00*/  IMAD.MOV.U32 R205, RZ, RZ, -0x1 ;  /* 0xffffffffffcd7424 */ /* 0x000fc400078e00ff */
[----:B------:R-:W-:Y:S05]  /*14f10*/  CALL.REL.NOINC `($__internal_123_$__cuda_sm70_shflsync_bfly_p) ;  /* 0x000000e000007944 */ /* 0x000fea0003c00000 */
[----:B01----:R-:W-:Y:S01]  /*14f20*/  FADD.FTZ R204, R204, R198 ;  /* 0x000000c6cccc7221 */ /* 0x003fe20000010000 */
[----:B------:R-:W-:Y:S01]  /*14f30*/  MOV R203, 0x8 ;  /* 0x0000000800cb7802 */ /* 0x000fe20000000f00 */
[----:B------:R-:W-:Y:S01]  /*14f40*/  IMAD.MOV.U32 R198, RZ, RZ, 0x1f ;  /* 0x0000001fffc67424 */ /* 0x000fe200078e00ff */
[----:B------:R-:W-:Y:S01]  /*14f50*/  MOV R200, 0x14f80 ;  /* 0x00014f8000c87802 */ /* 0x000fe20000000f00 */
[----:B------:R-:W-:-:S02]  /*14f60*/  IMAD.MOV.U32 R205, RZ, RZ, -0x1 ;  /* 0xffffffffffcd7424 */ /* 0x000fc400078e00ff */
[----:B------:R-:W-:Y:S05]  /*14f70*/  CALL.REL.NOINC `($__internal_123_$__cuda_sm70_shflsync_bfly_p) ;  /* 0x0000008000007944 */ /* 0x000fea0003c00000 */
[----:B0-----:R-:W-:Y:S01]  /*14f80*/  HFMA2.MMA R203, -RZ, RZ, 0, 9.5367431640625e-07 ;  /* 0x00000010ffcb7435 */ /* 0x001fe200000001ff */
[----:B-1----:R-:W-:Y:S01]  /*14f90*/  FADD.FTZ R204, R204, R198 ;  /* 0x000000c6cccc7221 */ /* 0x002fe20000010000 */
[----:B------:R-:W-:Y:S01]  /*14fa0*/  MOV R200, 0x14fe0 ;  /* 0x00014fe000c87802 */ /* 0x000fe20000000f00 */
[----:B------:R-:W-:-:S02]  /*14fb0*/  IMAD.MOV.U32 R198, RZ, RZ, 0x1f ;  /* 0x0000001fffc67424 */ /* 0x000fc400078e00ff */
[----:B------:R-:W-:Y:S02]  /*14fc0*/  IMAD.MOV.U32 R205, RZ, RZ, -0x1 ;  /* 0xffffffffffcd7424 */ /* 0x000fe400078e00ff */
[----:B------:R-:W-:Y:S05]  /*14fd0*/  CALL.REL.NOINC `($__internal_123_$__cuda_sm70_shflsync_bfly_p) ;  /* 0x0000002000007944 */ /* 0x000fea0003c00000 */
[----:B01----:R-:W-:Y:S01]  /*14fe0*/  MOV R205, R198 ;  /* 0x000000c600cd7202 */ /* 0x003fe20000000f00 */
[----:B------:R-:W-:Y:S05]  /*14ff0*/  BRA `(.L_x_32320) ;  /* 0xffffe89000007947 */ /* 0x000fea000383ffff */
        .weak           $__internal_123_$__cuda_sm70_shflsync_bfly_p
        .type           $__internal_123_$__cuda_sm70_shflsync_bfly_p,@function
        .size           $__internal_123_$__cuda_sm70_shflsync_bfly_p,(.L_x_43183 - $__internal_123_$__cuda_sm70_shflsync_bfly_p)
$__internal_123_$__cuda_sm70_shflsync_bfly_p:
[----:B------:R-:W-:Y:S01]  /*15000*/  IMAD.MOV.U32 R201, RZ, RZ, 0x0 ;  /* 0x00000000ffc97424 */ /* 0x000fe200078e00ff */
[----:B------:R-:W-:Y:S04]  /*15010*/  WARPSYNC R205 ;  /* 0x000000cd00007348 */ /* 0x000fe80003800000 */
[----:B------:R0:W1:Y:S01]  /*15020*/  SHFL.BFLY PT, R198, R204, R203, R198 ;  /* 0x0c0000cbccc67389 */ /* 0x00006200000e00c6 */
[----:B------:R-:W-:Y:S05]  /*15030*/  RET.REL.NODEC R200 `(_ZN10layer_norm13ln_fwd_kernelINS_13Kernel_traitsIf6__halffS2_fjLj1536ELj1ELj4ELj1ELj16ENS_18Kernel_traits_baseILj1536EfS2_fS2_fjLj128EEEEELb1ELb0ELb1ELb1EEEvNS_9FwdParamsE) ;  /* 0xfffeafc0c8007950 */ /* 0x000fea0003c3ffff */
.L_x_32321:
        /* <DEDUP_REMOVED lines=12> */
.L_x_43183:


//--------------------- .text._ZN10layer_norm13ln_fwd_kernelINS_13Kernel_traitsIf6__halffS2_fjLj1536ELj1ELj4ELj1ELj16ENS_18Kernel_traits_baseILj1536EfS2_fS2_fjLj128EEEEELb1ELb1ELb0ELb0EEEvNS_9FwdParamsE --------------------------
	.section	.text._ZN10layer_norm13ln_fwd_kernelINS_13Kernel_traitsIf6__halffS2_fjLj1536ELj1ELj4ELj1ELj16ENS_18Kernel_traits_baseILj1536EfS2_fS2_fjLj128EEEEELb1ELb1ELb0ELb0EEEvNS_9FwdParamsE,"ax",@progbits
	.sectioninfo	@"SHI_REGISTERS=233"
	.align	128
        .global         _ZN10layer_norm13ln_fwd_kernelINS_13Kernel_traitsIf6__halffS2_fjLj1536ELj1ELj4ELj1ELj16ENS_18Kernel_traits_baseILj1536EfS2_fS2_fjLj128EEEEELb1ELb1ELb0ELb0EEEvNS_9FwdParamsE
        .type           _ZN10layer_norm13ln_fwd_kernelINS_13Kernel_traitsIf6__halffS2_fjLj1536ELj1ELj4ELj1ELj16ENS_18Kernel_traits_baseILj1536EfS2_fS2_fjLj128EEEEELb1ELb1ELb0ELb0EEEvNS_9FwdParamsE,@function
        .size           _ZN10layer_norm13ln_fwd_kernelINS_13Kernel_traitsIf6__halffS2_fjLj1536ELj1ELj4ELj1ELj16ENS_18Kernel_traits_baseILj1536EfS2_fS2_fjLj128EEEEELb1ELb1ELb0ELb0EEEvNS_9FwdParamsE,(.L_x_43184 - _ZN10layer_norm13ln_fwd_kernelINS_13Kernel_traitsIf6__halffS2_fjLj1536ELj1ELj4ELj1ELj16ENS_18Kernel_traits_baseILj1536EfS2_fS2_fjLj128EEEEELb1ELb1ELb0ELb0EEEvNS_9FwdParamsE)
        .other          _ZN10layer_norm13ln_fwd_kernelINS_13Kernel_traitsIf6__halffS2_fjLj1536ELj1ELj4ELj1ELj16ENS_18Kernel_traits_baseILj1536EfS2_fS2_fjLj128EEEEELb1ELb1ELb0ELb0EEEvNS_9FwdParamsE,@"STO_CUDA_ENTRY STV_DEFAULT"
_ZN10layer_norm13ln_fwd_kernelINS_13Kernel_traitsIf6__halffS2_fjLj1536ELj1ELj4ELj1ELj16ENS_18Kernel_traits_baseILj1536EfS2_fS2_fjLj128EEEEELb1ELb1ELb0ELb0EEEvNS_9FwdParamsE:
.text._ZN10layer_norm13ln_fwd_kernelINS_13Kernel_traitsIf6__halffS2_fjLj1536ELj1ELj4ELj1ELj16ENS_18Kernel_traits_baseILj1536EfS2_fS2_fjLj128EEEEELb1ELb1ELb0ELb0EEEvNS_9FwdParamsE:
        /* <DEDUP_REMOVED lines=111> */
.L_x_32323:
[----:B------:R-:W-:Y:S05]  /*06f0*/  BSYNC B0 ;  /* 0x0000000000007941 */ /* 0x000fea0003800000 */
.L_x_32322:
        /* <DEDUP_REMOVED lines=21> */
.L_x_32325:
[----:B------:R-:W-:Y:S05]  /*0850*/  BSYNC B0 ;  /* 0x0000000000007941 */ /* 0x000fea0003800000 */
.L_x_32324:
        /* <DEDUP_REMOVED lines=21> */
.L_x_32327:
[----:B------:R-:W-:Y:S05]  /*09b0*/  BSYNC B0 ;  /* 0x0000000000007941 */ /* 0x000fea0003800000 */
.L_x_32326:
        /* <DEDUP_REMOVED lines=21> */
.L_x_32329:
[----:B------:R-:W-:Y:S05]  /*0b10*/  BSYNC B0 ;  /* 0x0000000000007941 */ /* 0x000fea0003800000 */
.L_x_32328:
        /* <DEDUP_REMOVED lines=21> */
.L_x_32331:
[----:B------:R-:W-:Y:S05]  /*0c70*/  BSYNC B0 ;  /* 0x0000000000007941 */ /* 0x000fea0003800000 */
.L_x_32330:
        /* <DEDUP_REMOVED lines=29> */
.L_x_32333:
[----:B------:R-:W-:Y:S05]  /*0e50*/  BSYNC B0 ;  /* 0x0000000000007941 */ /* 0x000fea0003800000 */
.L_x_32332:
        /* <DEDUP_REMOVED lines=16> */
.L_x_32698:
        /* <DEDUP_REMOVED lines=38> */
.L_x_32338:
[----:B0-----:R-:W-:Y:S02]  /*11c0*/  MOV R161, R210 ;  /* 0x000000d200a17202 */ /* 0x001fe40000000f00 */
.L_x_32339:
[----:B------:R-:W-:Y:S05]  /*11d0*/  BSYNC B2 ;  /* 0x0000000000027941 */ /* 0x000fea0003800000 */
.L_x_32337:
        /* <DEDUP_REMOVED lines=16> */
.L_x_32343:
[----:B------:R-:W-:Y:S05]  /*12e0*/  BSYNC B3 ;  /* 0x0000000000037941 */ /* 0x000fea0003800000 */
.L_x_32342:
        /* <DEDUP_REMOVED lines=43> */
.L_x_32341:
[----:B------:R-:W-:Y:S05]  /*15a0*/  BSYNC B2 ;  /* 0x0000000000027941 */ /* 0x000fea0003800000 */
.L_x_32340:
        /* <DEDUP_REMOVED lines=26> */
.L_x_32345:
[----:B------:R-:W-:Y:S02]  /*1750*/  IMAD.MOV.U32 R162, RZ, RZ, R210 ;  /* 0x000000ffffa27224 */ /* 0x000fe400078e00d2 */
.L_x_32346:
[----:B------:R-:W-:Y:S05]  /*1760*/  BSYNC B2 ;  /* 0x0000000000027941 */ /* 0x000fea0003800000 */
.L_x_32344:
        /* <DEDUP_REMOVED lines=16> */
.L_x_32350:
[----:B------:R-:W-:Y:S05]  /*1870*/  BSYNC B3 ;  /* 0x0000000000037941 */ /* 0x000fea0003800000 */
.L_x_32349:
        /* <DEDUP_REMOVED lines=43> */
.L_x_32348:
[----:B------:R-:W-:Y:S05]  /*1b30*/  BSYNC B2 ;  /* 0x0000000000027941 */ /* 0x000fea0003800000 */
.L_x_32347:
        /* <DEDUP_REMOVED lines=23> */
.L_x_32352:
[----:B------:R-:W-:Y:S02]  /*1cb0*/  IMAD.MOV.U32 R4, RZ, RZ, R210 ;  /* 0x000000ffff047224 */ /* 0x000fe400078e00d2 */
.L_x_32353:
[----:B------:R-:W-:Y:S05]  /*1cc0*/  BSYNC B2 ;  /* 0x0000000000027941 */ /* 0x000fea0003800000 */
.L_x_32351:
        /* <DEDUP_REMOVED lines=16> */
.L_x_32357:
[----:B------:R-:W-:Y:S05]  /*1dd0*/  BSYNC B3 ;  /* 0x0000000000037941 */ /* 0x000fea0003800000 */
.L_x_32356:
        /* <DEDUP_REMOVED lines=44> */
.L_x_32355:
[----:B------:R-:W-:Y:S05]  /*20a0*/  BSYNC B2 ;  /* 0x0000000000027941 */ /* 0x000fea0003800000 */
.L_x_32354:
        /* <DEDUP_REMOVED lines=21> */
.L_x_32359:
[----:B------:R-:W-:Y:S02]  /*2200*/  IMAD.MOV.U32 R4, RZ, RZ, R210 ;  /* 0x000000ffff047224 */ /* 0x000fe400078e00d2 */
.L_x_32360:
[----:B------:R-:W-:Y:S05]  /*2210*/  BSYNC B2 ;  /* 0x0000000000027941 */ /* 0x000fea0003800000 */
.L_x_32358:
        /* <DEDUP_REMOVED lines=16> */
.L_x_32364:
[----:B------:R-:W-:Y:S05]  /*2320*/  BSYNC B3 ;  /* 0x0000000000037941 */ /* 0x000fea0003800000 */
.L_x_32363:
        /* <DEDUP_REMOVED lines=43> */
.L_x_32362:
[----:B------:R-:W-:Y:S05]  /*25e0*/  BSYNC B2 ;  /* 0x0000000000027941 */ /* 0x000fea0003800000 */
.L_x_32361:
        /* <DEDUP_REMOVED lines=21> */
.L_x_32366:
[----:B------:R-:W-:Y:S02]  /*2740*/  IMAD.MOV.U32 R4, RZ, RZ, R210 ;  /* 0x000000ffff047224 */ /* 0x000fe400078e00d2 */
.L_x_32367:
[----:B------:R-:W-:Y:S05]  /*2750*/  BSYNC B2 ;  /* 0x0000000000027941 */ /* 0x000fea0003800000 */
.L_x_32365:
        /* <DEDUP_REMOVED lines=16> */
.L_x_32371:
[----:B------:R-:W-:Y:S05]  /*2860*/  BSYNC B3 ;  /* 0x0000000000037941 */ /* 0x000fea0003800000 */
.L_x_32370:
        /* <DEDUP_REMOVED lines=43> */
.L_x_32369:
[----:B------:R-:W-:Y:S05]  /*2b20*/  BSYNC B2 ;  /* 0x0000000000027941 */ /* 0x000fea0003800000 */
.L_x_32368:
        /* <DEDUP_REMOVED lines=21> */
.L_x_32373:
[----:B------:R-:W-:Y:S02]  /*2c80*/  IMAD.MOV.U32 R4, RZ, RZ, R210 ;  /* 0x000000ffff047224 */ /* 0x000fe400078e00d2 */
.L_x_32374:
[----:B------:R-:W-:Y:S05]  /*2c90*/  BSYNC B2 ;  /* 0x0000000000027941 */ /* 0x000fea0003800000 */
.L_x_32372:
        /* <DEDUP_REMOVED lines=16> */
.L_x_32378:
[----:B------:R-:W-:Y:S05]  /*2da0*/  BSYNC B3 ;  /* 0x0000000000037941 */ /* 0x000fea0003800000 */
.L_x_32377:
        /* <DEDUP_REMOVED lines=42> */
.L_x_32376:
[----:B------:R-:W-:Y:S05]  /*3050*/  BSYNC B2 ;  /* 0x0000000000027941 */ /* 0x000fea0003800000 */
.L_x_32375:
        /* <DEDUP_REMOVED lines=21> */
.L_x_32380:
[----:B------:R-:W-:Y:S02]  /*31b0*/  IMAD.MOV.U32 R4, RZ, RZ, R210 ;  /* 0x000000ffff047224 */ /* 0x000fe400078e00d2 */
.L_x_32381:
[----:B------:R-:W-:Y:S05]  /*31c0*/  BSYNC B2 ;  /* 0x0000000000027941 */ /* 0x000fea0003800000 */
.L_x_32379:
        /* <DEDUP_REMOVED lines=16> */
.L_x_32385:
[----:B------:R-:W-:Y:S05]  /*32d0*/  BSYNC B3 ;  /* 0x0000000000037941 */ /* 0x000fea0003800000 */
.L_x_32384:
        /* <DEDUP_REMOVED lines=42> */
.L_x_32383:
[----:B------:R-:W-:Y:S05]  /*3580*/  BSYNC B2 ;  /* 0x0000000000027941 */ /* 0x000fea0003800000 */
.L_x_32382:
        /* <DEDUP_REMOVED lines=21> */
.L_x_32387:
[----:B------:R-:W-:Y:S02]  /*36e0*/  IMAD.MOV.U32 R4, RZ, RZ, R210 ;  /* 0x000000ffff047224 */ /* 0x000fe400078e00d2 */
.L_x_32388:
[----:B------:R-:W-:Y:S05]  /*36f0*/  BSYNC B2 ;  /* 0x0000000000027941 */ /* 0x000fea0003800000 */
.L_x_32386:
        /* <DEDUP_REMOVED lines=18> */
.L_x_32392:
[----:B------:R-:W-:Y:S05]  /*3820*/  BSYNC B3 ;  /* 0x0000000000037941 */ /* 0x000fea0003800000 */
.L_x_32391:
        /* <DEDUP_REMOVED lines=42> */
.L_x_32390:
[----:B------:R-:W-:Y:S05]  /*3ad0*/  BSYNC B2 ;  /* 0x0000000000027941 */ /* 0x000fea0003800000 */
.L_x_32389:
[----:B------:R-:W0:Y:S01]  /*3ae0*/  I2F.U32 R4, R4 ;  /* 0x0000000400047306 */ /* 0x000e220000201000 */
[----:B------:R-:W-:Y:S01]  /*3af0*/  HADD2.F32 R7, -RZ, R7.H1_H1 ;  /* 0x30000007ff077230 */ /* 0x000fe20000004100 */
[----:B------:R-:W-:Y:S02]  /*3b00*/  SEL R220, RZ, 0x1, P1 ;  /* 0x00000001ffdc7807 */ /* 0x000fe40000800000 */
[C---:B------:R-:W-:Y:S02]  /*3b10*/  LEA R222, P1, R0.reuse, c[0x0][0x188], 0x5 ;  /* 0x0000620000de7a11 */ /* 0x040fe400078228ff */
        /* <DEDUP_REMOVED lines=31> */
.L_x_32336:
[----:B------:R-:W-:Y:S05]  /*3d10*/  BSYNC B1 ;  /* 0x0000000000017941 */ /* 0x000fea0003800000 */
.L_x_32335:
        /* <DEDUP_REMOVED lines=24> */
.L_x_32396:
[----:B0-----:R-:W-:Y:S02]  /*3ea0*/  MOV R165, R210 ;  /* 0x000000d200a57202 */ /* 0x001fe40000000f00 */
.L_x_32397:
[----:B------:R-:W-:Y:S05]  /*3eb0*/  BSYNC B2 ;  /* 0x0000000000027941 */ /* 0x000fea0003800000 */
.L_x_32395:
        /* <DEDUP_REMOVED lines=16> */
.L_x_32401:
[----:B------:R-:W-:Y:S05]  /*3fc0*/  BSYNC B3 ;  /* 0x0000000000037941 */ /* 0x000fea0003800000 */
.L_x_32400:
        /* <DEDUP_REMOVED lines=43> */
.L_x_32399:
[----:B------:R-:W-:Y:S05]  /*4280*/  BSYNC B2 ;  /* 0x0000000000027941 */ /* 0x000fea0003800000 */
.L_x_32398:
        /* <DEDUP_REMOVED lines=26> */
.L_x_32403:
[----:B------:R-:W-:Y:S02]  /*4430*/  IMAD.MOV.U32 R166, RZ, RZ, R210 ;  /* 0x000000ffffa67224 */ /* 0x000fe400078e00d2 */
.L_x_32404:
[----:B------:R-:W-:Y:S05]  /*4440*/  BSYNC B2 ;  /* 0x0000000000027941 */ /* 0x000fea0003800000 */
.L_x_32402:
        /* <DEDUP_REMOVED lines=16> */
.L_x_32408:
[----:B------:R-:W-:Y:S05]  /*4550*/  BSYNC B3 ;  /* 0x0000000000037941 */ /* 0x000fea0003800000 */
.L_x_32407:
        /* <DEDUP_REMOVED lines=43> */
.L_x_32406:
[----:B------:R-:W-:Y:S05]  /*4810*/  BSYNC B2 ;  /* 0x0000000000027941 */ /* 0x000fea0003800000 */
.L_x_32405:
        /* <DEDUP_REMOVED lines=23> */
.L_x_32410:
[----:B------:R-:W-:Y:S02]  /*4990*/  IMAD.MOV.U32 R4, RZ, RZ, R210 ;  /* 0x000000ffff047224 */ /* 0x000fe400078e00d2 */
.L_x_32411:
[----:B------:R-:W-:Y:S05]  /*49a0*/  BSYNC B2 ;  /* 0x0000000000027941 */ /* 0x000fea0003800000 */
.L_x_32409:
        /* <DEDUP_REMOVED lines=16> */
.L_x_32415:
[----:B------:R-:W-:Y:S05]  /*4ab0*/  BSYNC B3 ;  /* 0x0000000000037941 */ /* 0x000fea0003800000 */
.L_x_32414:
        /* <DEDUP_REMOVED lines=44> */
.L_x_32413:
[----:B------:R-:W-:Y:S05]  /*4d80*/  BSYNC B2 ;  /* 0x0000000000027941 */ /* 0x000fea0003800000 */
.L_x_32412:
        /* <DEDUP_REMOVED lines=21> */
.L_x_32417:
[----:B------:R-:W-:Y:S02]  /*4ee0*/  IMAD.MOV.U32 R4, RZ, RZ, R210 ;  /* 0x000000ffff047224 */ /* 0x000fe400078e00d2 */
.L_x_32418:
[----:B------:R-:W-:Y:S05]  /*4ef0*/  BSYNC B2 ;  /* 0x0000000000027941 */ /* 0x000fea0003800000 */
.L_x_32416:
        /* <DEDUP_REMOVED lines=16> */
.L_x_32422:
[----:B------:R-:W-:Y:S05]  /*5000*/  BSYNC B3 ;  /* 0x0000000000037941 */ /* 0x000fea0003800000 */
.L_x_32421:
        /* <DEDUP_REMOVED lines=43> */
.L_x_32420:
[----:B------:R-:W-:Y:S05]  /*52c0*/  BSYNC B2 ;  /* 0x0000000000027941 */ /* 0x000fea0003800000 */
.L_x_32419:
        /* <DEDUP_REMOVED lines=21> */
.L_x_32424:
[----:B------:R-:W-:Y:S02]  /*5420*/  IMAD.MOV.U32 R4, RZ, RZ, R210 ;  /* 0x000000ffff047224 */ /* 0x000fe400078e00d2 */
.L_x_32425:
[----:B------:R-:W-:Y:S05]  /*5430*/  BSYNC B2 ;  /* 0x0000000000027941 */ /* 0x000fea0003800000 */
.L_x_32423:
        /* <DEDUP_REMOVED lines=16> */
.L_x_32429:
[----:B------:R-:W-:Y:S05]  /*5540*/  BSYNC B3 ;  /* 0x0000000000037941 */ /* 0x000fea0003800000 */
.L_x_32428:
        /* <DEDUP_REMOVED lines=43> */
.L_x_32427:
[----:B------:R-:W-:Y:S05]  /*5800*/  BSYNC B2 ;  /* 0x0000000000027941 */ /* 0x000fea0003800000 */
.L_x_32426:
        /* <DEDUP_REMOVED lines=21> */
.L_x_32431:
[----:B------:R-:W-:Y:S02]  /*5960*/  IMAD.MOV.U32 R4, RZ, RZ, R210 ;  /* 0x000000ffff047224 */ /* 0x000fe400078e00d2 */
.L_x_32432:
[----:B------:R-:W-:Y:S05]  /*5970*/  BSYNC B2 ;  /* 0x0000000000027941 */ /* 0x000fea0003800000 */
.L_x_32430:
        /* <DEDUP_REMOVED lines=16> */
.L_x_32436:
[----:B------:R-:W-:Y:S05]  /*5a80*/  BSYNC B3 ;  /* 0x0000000000037941 */ /* 0x000fea0003800000 */
.L_x_32435:
        /* <DEDUP_REMOVED lines=42> */
.L_x_32434:
[----:B------:R-:W-:Y:S05]  /*5d30*/  BSYNC B2 ;  /* 0x0000000000027941 */ /* 0x000fea0003800000 */
.L_x_32433:
        /* <DEDUP_REMOVED lines=21> */
.L_x_32438:
[----:B------:R-:W-:Y:S02]  /*5e90*/  IMAD.MOV.U32 R4, RZ, RZ, R210 ;  /* 0x000000ffff047224 */ /* 0x000fe400078e00d2 */
.L_x_32439:
[----:B------:R-:W-:Y:S05]  /*5ea0*/  BSYNC B2 ;  /* 0x0000000000027941 */ /* 0x000fea0003800000 */
.L_x_32437:
        /* <DEDUP_REMOVED lines=16> */
.L_x_32443:
[----:B------:R-:W-:Y:S05]  /*5fb0*/  BSYNC B3 ;  /* 0x0000000000037941 */ /* 0x000fea0003800000 */
.L_x_32442:
        /* <DEDUP_REMOVED lines=42> */
.L_x_32441:
[----:B------:R-:W-:Y:S05]  /*6260*/  BSYNC B2 ;  /* 0x0000000000027941 */ /* 0x000fea0003800000 */
.L_x_32440:
        /* <DEDUP_REMOVED lines=21> */
.L_x_32445:
[----:B------:R-:W-:Y:S02]  /*63c0*/  IMAD.MOV.U32 R4, RZ, RZ, R210 ;  /* 0x000000ffff047224 */ /* 0x000fe400078e00d2 */
.L_x_32446:
[----:B------:R-:W-:Y:S05]  /*63d0*/  BSYNC B2 ;  /* 0x0000000000027941 */ /* 0x000fea0003800000 */
.L_x_32444:
        /* <DEDUP_REMOVED lines=18> */
.L_x_32450:
[----:B------:R-:W-:Y:S05]  /*6500*/  BSYNC B3 ;  /* 0x0000000000037941 */ /* 0x000fea0003800000 */
.L_x_32449:
        /* <DEDUP_REMOVED lines=42> */
.L_x_32448:
[----:B------:R-:W-:Y:S05]  /*67b0*/  BSYNC B2 ;  /* 0x0000000000027941 */ /* 0x000fea0003800000 */
.L_x_32447:
        /* <DEDUP_REMOVED lines=35> */
.L_x_32394:
[----:B------:R-:W-:Y:S05]  /*69f0*/  BSYNC B1 ;  /* 0x0000000000017941 */ /* 0x000fea0003800000 */
.L_x_32393:
        /* <DEDUP_REMOVED lines=24> */
.L_x_32454:
[----:B0-----:R-:W-:Y:S02]  /*6b80*/  MOV R169, R210 ;  /* 0x000000d200a97202 */ /* 0x001fe40000000f00 */
.L_x_32455:
[----:B------:R-:W-:Y:S05]  /*6b90*/  BSYNC B2 ;  /* 0x0000000000027941 */ /* 0x000fea0003800000 */
.L_x_32453:
        /* <DEDUP_REMOVED lines=16> */
.L_x_32459:
[----:B------:R-:W-:Y:S05]  /*6ca0*/  BSYNC B3 ;  /* 0x0000000000037941 */ /* 0x000fea0003800000 */
.L_x_32458:
        /* <DEDUP_REMOVED lines=43> */
.L_x_32457:
[----:B------:R-:W-:Y:S05]  /*6f60*/  BSYNC B2 ;  /* 0x0000000000027941 */ /* 0x000fea0003800000 */
.L_x_32456:
        /* <DEDUP_REMOVED lines=26> */
.L_x_32461:
[----:B------:R-:W-:Y:S02]  /*7110*/  IMAD.MOV.U32 R170, RZ, RZ, R210 ;  /* 0x000000ffffaa7224 */ /* 0x000fe400078e00d2 */
.L_x_32462:
[----:B------:R-:W-:Y:S05]  /*7120*/  BSYNC B2 ;  /* 0x0000000000027941 */ /* 0x000fea0003800000 */
.L_x_32460:
        /* <DEDUP_REMOVED lines=16> */
.L_x_32466:
[----:B------:R-:W-:Y:S05]  /*7230*/  BSYNC B3 ;  /* 0x0000000000037941 */ /* 0x000fea0003800000 */
.L_x_32465:
        /* <DEDUP_REMOVED lines=43> */
.L_x_32464:
[----:B------:R-:W-:Y:S05]  /*74f0*/  BSYNC B2 ;  /* 0x0000000000027941 */ /* 0x000fea0003800000 */
.L_x_32463:
        /* <DEDUP_REMOVED lines=23> */
.L_x_32468:
[----:B------:R-:W-:Y:S02]  /*7670*/  IMAD.MOV.U32 R4, RZ, RZ, R210 ;  /* 0x000000ffff047224 */ /* 0x000fe400078e00d2 */
.L_x_32469:
[----:B------:R-:W-:Y:S05]  /*7680*/  BSYNC B2 ;  /* 0x0000000000027941 */ /* 0x000fea0003800000 */
.L_x_32467:
        /* <DEDUP_REMOVED lines=16> */
.L_x_32473:
[----:B------:R-:W-:Y:S05]  /*7790*/  BSYNC B3 ;  /* 0x0000000000037941 */ /* 0x000fea0003800000 */
.L_x_32472:
        /* <DEDUP_REMOVED lines=44> */
.L_x_32471:
[----:B------:R-:W-:Y:S05]  /*7a60*/  BSYNC B2 ;  /* 0x0000000000027941 */ /* 0x000fea0003800000 */
.L_x_32470:
        /* <DEDUP_REMOVED lines=21> */
.L_x_32475:
[----:B------:R-:W-:Y:S02]  /*7bc0*/  IMAD.MOV.U32 R4, RZ, RZ, R210 ;  /* 0x000000ffff047224 */ /* 0x000fe400078e00d2 */
.L_x_32476:
[----:B------:R-:W-:Y:S05]  /*7bd0*/  BSYNC B2 ;  /* 0x0000000000027941 */ /* 0x000fea0003800000 */
.L_x_32474:
        /* <DEDUP_REMOVED lines=16> */
.L_x_32480:
[----:B------:R-:W-:Y:S05]  /*7ce0*/  BSYNC B3 ;  /* 0x0000000000037941 */ /* 0x000fea0003800000 */
.L_x_32479:
        /* <DEDUP_REMOVED lines=43> */
.L_x_32478:
[----:B------:R-:W-:Y:S05]  /*7fa0*/  BSYNC B2 ;  /* 0x0000000000027941 */ /* 0x000fea0003800000 */
.L_x_32477:
        /* <DEDUP_REMOVED lines=21> */
.L_x_32482:
[----:B------:R-:W-:Y:S02]  /*8100*/  IMAD.MOV.U32 R4, RZ, RZ, R210 ;  /* 0x000000ffff047224 */ /* 0x000fe400078e00d2 */
.L_x_32483:
[----:B------:R-:W-:Y:S05]  /*8110*/  BSYNC B2 ;  /* 0x0000000000027941 */ /* 0x000fea0003800000 */
.L_x_32481:
        /* <DEDUP_REMOVED lines=16> */
.L_x_32487:
[----:B------:R-:W-:Y:S05]  /*8220*/  BSYNC B3 ;  /* 0x0000000000037941 */ /* 0x000fea0003800000 */
.L_x_32486:
        /* <DEDUP_REMOVED lines=43> */
.L_x_32485:
[----:B------:R-:W-:Y:S05]  /*84e0*/  BSYNC B2 ;  /* 0x0000000000027941 */ /* 0x000fea0003800000 */
.L_x_32484:
        /* <DEDUP_REMOVED lines=21> */
.L_x_32489:
[----:B------:R-:W-:Y:S02]  /*8640*/  IMAD.MOV.U32 R4, RZ, RZ, R210 ;  /* 0x000000ffff047224 */ /* 0x000fe400078e00d2 */
.L_x_32490:
[----:B------:R-:W-:Y:S05]  /*8650*/  BSYNC B2 ;  /* 0x0000000000027941 */ /* 0x000fea0003800000 */
.L_x_32488:
        /* <DEDUP_REMOVED lines=16> */
.L_x_32494:
[----:B------:R-:W-:Y:S05]  /*8760*/  BSYNC B3 ;  /* 0x0000000000037941 */ /* 0x000fea0003800000 */
.L_x_32493:
        /* <DEDUP_REMOVED lines=42> */
.L_x_32492:
[----:B------:R-:W-:Y:S05]  /*8a10*/  BSYNC B2 ;  /* 0x0000000000027941 */ /* 0x000fea0003800000 */
.L_x_32491:
        /* <DEDUP_REMOVED lines=21> */
.L_x_32496:
[----:B------:R-:W-:Y:S02]  /*8b70*/  IMAD.MOV.U32 R4, RZ, RZ, R210 ;  /* 0x000000ffff047224 */ /* 0x000fe400078e00d2 */
.L_x_32497:
[----:B------:R-:W-:Y:S05]  /*8b80*/  BSYNC B2 ;  /* 0x0000000000027941 */ /* 0x000fea0003800000 */
.L_x_32495:
        /* <DEDUP_REMOVED lines=16> */
.L_x_32501:
[----:B------:R-:W-:Y:S05]  /*8c90*/  BSYNC B3 ;  /* 0x0000000000037941 */ /* 0x000fea0003800000 */
.L_x_32500:
        /* <DEDUP_REMOVED lines=42> */
.L_x_32499:
[----:B------:R-:W-:Y:S05]  /*8f40*/  BSYNC B2 ;  /* 0x0000000000027941 */ /* 0x000fea0003800000 */
.L_x_32498:
        /* <DEDUP_REMOVED lines=21> */
.L_x_32503:
[----:B------:R-:W-:Y:S02]  /*90a0*/  IMAD.MOV.U32 R4, RZ, RZ, R210 ;  /* 0x000000ffff047224 */ /* 0x000fe400078e00d2 */
.L_x_32504:
[----:B------:R-:W-:Y:S05]  /*90b0*/  BSYNC B2 ;  /* 0x0000000000027941 */ /* 0x000fea0003800000 */
.L_x_32502:
        /* <DEDUP_REMOVED lines=18> */
.L_x_32508:
[----:B------:R-:W-:Y:S05]  /*91e0*/  BSYNC B3 ;  /* 0x0000000000037941 */ /* 0x000fea0003800000 */
.L_x_32507:
        /* <DEDUP_REMOVED lines=42> */
.L_x_32506:
[----:B------:R-:W-:Y:S05]  /*9490*/  BSYNC B2 ;  /* 0x0000000000027941 */ /* 0x000fea0003800000 */
.L_x_32505:
        /* <DEDUP_REMOVED lines=35> */
.L_x_32452:
[----:B------:R-:W-:Y:S05]  /*96d0*/  BSYNC B1 ;  /* 0x0000000000017941 */ /* 0x000fea0003800000 */
.L_x_32451:
        /* <DEDUP_REMOVED lines=24> */
.L_x_32512:
[----:B0-----:R-:W-:Y:S02]  /*9860*/  MOV R173, R210 ;  /* 0x000000d200ad7202 */ /* 0x001fe40000000f00 */
.L_x_32513:
[----:B------:R-:W-:Y:S05]  /*9870*/  BSYNC B2 ;  /* 0x0000000000027941 */ /* 0x000fea0003800000 */
.L_x_32511:
        /* <DEDUP_REMOVED lines=16> */
.L_x_32517:
[----:B------:R-:W-:Y:S05]  /*9980*/  BSYNC B3 ;  /* 0x0000000000037941 */ /* 0x000fea0003800000 */
.L_x_32516:
        /* <DEDUP_REMOVED lines=43> */
.L_x_32515:
[----:B------:R-:W-:Y:S05]  /*9c40*/  BSYNC B2 ;  /* 0x0000000000027941 */ /* 0x000fea0003800000 */
.L_x_32514:
        /* <DEDUP_REMOVED lines=26> */
.L_x_32519:
[----:B------:R-:W-:Y:S02]  /*9df0*/  IMAD.MOV.U32 R174, RZ, RZ, R210 ;  /* 0x000000ffffae7224 */ /* 0x000fe400078e00d2 */
.L_x_32520:
[----:B------:R-:W-:Y:S05]  /*9e00*/  BSYNC B2 ;  /* 0x0000000000027941 */ /* 0x000fea0003800000 */
.L_x_32518:
        /* <DEDUP_REMOVED lines=16> */
.L_x_32524:
[----:B------:R-:W-:Y:S05]  /*9f10*/  BSYNC B3 ;  /* 0x0000000000037941 */ /* 0x000fea0003800000 */
.L_x_32523:
        /* <DEDUP_REMOVED lines=43> */
.L_x_32522:
[----:B------:R-:W-:Y:S05]  /*a1d0*/  BSYNC B2 ;  /* 0x0000000000027941 */ /* 0x000fea0003800000 */
.L_x_32521:
        /* <DEDUP_REMOVED lines=23> */
.L_x_32526:
[----:B------:R-:W-:Y:S02]  /*a350*/  IMAD.MOV.U32 R4, RZ, RZ, R210 ;  /* 0x000000ffff047224 */ /* 0x000fe400078e00d2 */
.L_x_32527:
[----:B------:R-:W-:Y:S05]  /*a360*/  BSYNC B2 ;  /* 0x0000000000027941 */ /* 0x000fea0003800000 */
.L_x_32525:
        /* <DEDUP_REMOVED lines=16> */
.L_x_32531:
[----:B------:R-:W-:Y:S05]  /*a470*/  BSYNC B3 ;  /* 0x0000000000037941 */ /* 0x000fea0003800000 */
.L_x_32530:
        /* <DEDUP_REMOVED lines=44> */
.L_x_32529:
[----:B------:R-:W-:Y:S05]  /*a740*/  BSYNC B2 ;  /* 0x0000000000027941 */ /* 0x000fea0003800000 */
.L_x_32528:
        /* <DEDUP_REMOVED lines=21> */
.L_x_32533:
[----:B------:R-:W-:Y:S02]  /*a8a0*/  IMAD.MOV.U32 R4, RZ, RZ, R210 ;  /* 0x000000ffff047224 */ /* 0x000fe400078e00d2 */
.L_x_32534:
[----:B------:R-:W-:Y:S05]  /*a8b0*/  BSYNC B2 ;  /* 0x0000000000027941 */ /* 0x000fea0003800000 */
.L_x_32532:
        /* <DEDUP_REMOVED lines=16> */
.L_x_32538:
[----:B------:R-:W-:Y:S05]  /*a9c0*/  BSYNC B3 ;  /* 0x0000000000037941 */ /* 0x000fea0003800000 */
.L_x_32537:
        /* <DEDUP_REMOVED lines=43> */
.L_x_32536:
[----:B------:R-:W-:Y:S05]  /*ac80*/  BSYNC B2 ;  /* 0x0000000000027941 */ /* 0x000fea0003800000 */
.L_x_32535:
        /* <DEDUP_REMOVED lines=21> */
.L_x_32540:
[----:B------:R-:W-:Y:S02]  /*ade0*/  IMAD.MOV.U32 R4, RZ, RZ, R210 ;  /* 0x000000ffff047224 */ /* 0x000fe400078e00d2 */
.L_x_32541:
[----:B------:R-:W-:Y:S05]  /*adf0*/  BSYNC B2 ;  /* 0x0000000000027941 */ /* 0x000fea0003800000 */
.L_x_32539:
        /* <DEDUP_REMOVED lines=16> */
.L_x_32545:
[----:B------:R-:W-:Y:S05]  /*af00*/  BSYNC B3 ;  /* 0x0000000000037941 */ /* 0x000fea0003800000 */
.L_x_32544:
        /* <DEDUP_REMOVED lines=43> */
.L_x_32543:
[----:B------:R-:W-:Y:S05]  /*b1c0*/  BSYNC B2 ;  /* 0x0000000000027941 */ /* 0x000fea0003800000 */
.L_x_32542:
        /* <DEDUP_REMOVED lines=21> */
.L_x_32547:
[----:B------:R-:W-:Y:S02]  /*b320*/  IMAD.MOV.U32 R4, RZ, RZ, R210 ;  /* 0x000000ffff047224 */ /* 0x000fe400078e00d2 */
.L_x_32548:
[----:B------:R-:W-:Y:S05]  /*b330*/  BSYNC B2 ;  /* 0x0000000000027941 */ /* 0x000fea0003800000 */
.L_x_32546:
        /* <DEDUP_REMOVED lines=16> */
.L_x_32552:
[----:B------:R-:W-:Y:S05]  /*b440*/  BSYNC B3 ;  /* 0x0000000000037941 */ /* 0x000fea0003800000 */
.L_x_32551:
        /* <DEDUP_REMOVED lines=42> */
.L_x_32550:
[----:B------:R-:W-:Y:S05]  /*b6f0*/  BSYNC B2 ;  /* 0x0000000000027941 */ /* 0x000fea0003800000 */
.L_x_32549:
        /* <DEDUP_REMOVED lines=21> */
.L_x_32554:
[----:B------:R-:W-:Y:S02]  /*b850*/  IMAD.MOV.U32 R4, RZ, RZ, R210 ;  /* 0x000000ffff047224 */ /* 0x000fe400078e00d2 */
.L_x_32555:
[----:B------:R-:W-:Y:S05]  /*b860*/  BSYNC B2 ;  /* 0x0000000000027941 */ /* 0x000fea0003800000 */
.L_x_32553:
        /* <DEDUP_REMOVED lines=16> */
.L_x_32559:
[----:B------:R-:W-:Y:S05]  /*b970*/  BSYNC B3 ;  /* 0x0000000000037941 */ /* 0x000fea0003800000 */
.L_x_32558:
        /* <DEDUP_REMOVED lines=42> */
.L_x_32557:
[----:B------:R-:W-:Y:S05]  /*bc20*/  BSYNC B2 ;  /* 0x0000000000027941 */ /* 0x000fea0003800000 */
.L_x_32556:
        /* <DEDUP_REMOVED lines=21> */
.L_x_32561:
[----:B------:R-:W-:Y:S02]  /*bd80*/  IMAD.MOV.U32 R4, RZ, RZ, R210 ;  /* 0x000000ffff047224 */ /* 0x000fe400078e00d2 */
.L_x_32562:
[----:B------:R-:W-:Y:S05]  /*bd90*/  BSYNC B2 ;  /* 0x0000000000027941 */ /* 0x000fea0003800000 */
.L_x_32560:
        /* <DEDUP_REMOVED lines=18> */
.L_x_32566:
[----:B------:R-:W-:Y:S05]  /*bec0*/  BSYNC B3 ;  /* 0x0000000000037941 */ /* 0x000fea0003800000 */
.L_x_32565:
        /* <DEDUP_REMOVED lines=42> */
.L_x_32564:
[----:B------:R-:W-:Y:S05]  /*c170*/  BSYNC B2 ;  /* 0x0000000000027941 */ /* 0x000fea0003800000 */
.L_x_32563:
        /* <DEDUP_REMOVED lines=35> */
.L_x_32510:
[----:B------:R-:W-:Y:S05]  /*c3b0*/  BSYNC B1 ;  /* 0x0000000000017941 */ /* 0x000fea0003800000 */
.L_x_32509:
        /* <DEDUP_REMOVED lines=24> */
.L_x_32570:
[----:B0-----:R-:W-:Y:S02]  /*c540*/  IMAD.MOV.U32 R177, RZ, RZ, R210 ;  /* 0x000000ffffb17224 */ /* 0x001fe400078e00d2 */
.L_x_32571:
[----:B------:R-:W-:Y:S05]  /*c550*/  BSYNC B2 ;  /* 0x0000000000027941 */ /* 0x000fea0003800000 */
.L_x_32569:
        /* <DEDUP_REMOVED lines=16> */
.L_x_32575:
[----:B------:R-:W-:Y:S05]  /*c660*/  BSYNC B3 ;  /* 0x0000000000037941 */ /* 0x000fea0003800000 */
.L_x_32574:
        /* <DEDUP_REMOVED lines=43> */
.L_x_32573:
[----:B------:R-:W-:Y:S05]  /*c920*/  BSYNC B2 ;  /* 0x0000000000027941 */ /* 0x000fea0003800000 */
.L_x_32572:
        /* <DEDUP_REMOVED lines=26> */
.L_x_32577:
[----:B------:R-:W-:Y:S02]  /*cad0*/  MOV R178, R210 ;  /* 0x000000d200b27202 */ /* 0x000fe40000000f00 */
.L_x_32578:
[----:B------:R-:W-:Y:S05]  /*cae0*/  BSYNC B2 ;  /* 0x0000000000027941 */ /* 0x000fea0003800000 */
.L_x_32576:
        /* <DEDUP_REMOVED lines=16> */
.L_x_32582:
[----:B------:R-:W-:Y:S05]  /*cbf0*/  BSYNC B3 ;  /* 0x0000000000037941 */ /* 0x000fea0003800000 */
.L_x_32581:
        /* <DEDUP_REMOVED lines=43> */
.L_x_32580:
[----:B------:R-:W-:Y:S05]  /*ceb0*/  BSYNC B2 ;  /* 0x0000000000027941 */ /* 0x000fea0003800000 */
.L_x_32579:
        /* <DEDUP_REMOVED lines=23> */
.L_x_32584:
[----:B------:R-:W-:Y:S02]  /*d030*/  MOV R4, R210 ;  /* 0x000000d200047202 */ /* 0x000fe40000000f00 */
.L_x_32585:
[----:B------:R-:W-:Y:S05]  /*d040*/  BSYNC B2 ;  /* 0x0000000000027941 */ /* 0x000fea0003800000 */
.L_x_32583:
        /* <DEDUP_REMOVED lines=16> */
.L_x_32589:
[----:B------:R-:W-:Y:S05]  /*d150*/  BSYNC B3 ;  /* 0x0000000000037941 */ /* 0x000fea0003800000 */
.L_x_32588:
        /* <DEDUP_REMOVED lines=44> */
.L_x_32587:
[----:B------:R-:W-:Y:S05]  /*d420*/  BSYNC B2 ;  /* 0x0000000000027941 */ /* 0x000fea0003800000 */
.L_x_32586:
        /* <DEDUP_REMOVED lines=21> */
.L_x_32591:
[----:B------:R-:W-:Y:S02]  /*d580*/  IMAD.MOV.U32 R4, RZ, RZ, R210 ;  /* 0x000000ffff047224 */ /* 0x000fe400078e00d2 */
.L_x_32592:
[----:B------:R-:W-:Y:S05]  /*d590*/  BSYNC B2 ;  /* 0x0000000000027941 */ /* 0x000fea0003800000 */
.L_x_32590:
        /* <DEDUP_REMOVED lines=16> */
.L_x_32596:
[----:B------:R-:W-:Y:S05]  /*d6a0*/  BSYNC B3 ;  /* 0x0000000000037941 */ /* 0x000fea0003800000 */
.L_x_32595:
        /* <DEDUP_REMOVED lines=43> */
.L_x_32594:
[----:B------:R-:W-:Y:S05]  /*d960*/  BSYNC B2 ;  /* 0x0000000000027941 */ /* 0x000fea0003800000 */
.L_x_32593:
        /* <DEDUP_REMOVED lines=21> */
.L_x_32598:
[----:B------:R-:W-:Y:S02]  /*dac0*/  IMAD.MOV.U32 R4, RZ, RZ, R210 ;  /* 0x000000ffff047224 */ /* 0x000fe400078e00d2 */
.L_x_32599:
[----:B------:R-:W-:Y:S05]  /*dad0*/  BSYNC B2 ;  /* 0x0000000000027941 */ /* 0x000fea0003800000 */
.L_x_32597:
        /* <DEDUP_REMOVED lines=16> */
.L_x_32603:
[----:B------:R-:W-:Y:S05]  /*dbe0*/  BSYNC B3 ;  /* 0x0000000000037941 */ /* 0x000fea0003800000 */
.L_x_32602:
        /* <DEDUP_REMOVED lines=43> */
.L_x_32601:
[----:B------:R-:W-:Y:S05]  /*dea0*/  BSYNC B2 ;  /* 0x0000000000027941 */ /* 0x000fea0003800000 */
.L_x_32600:
        /* <DEDUP_REMOVED lines=21> */
.L_x_32605:
[----:B------:R-:W-:Y:S02]  /*e000*/  IMAD.MOV.U32 R4, RZ, RZ, R210 ;  /* 0x000000ffff047224 */ /* 0x000fe400078e00d2 */
.L_x_32606:
[----:B------:R-:W-:Y:S05]  /*e010*/  BSYNC B2 ;  /* 0x0000000000027941 */ /* 0x000fea0003800000 */
.L_x_32604:
        /* <DEDUP_REMOVED lines=16> */
.L_x_32610:
[----:B------:R-:W-:Y:S05]  /*e120*/  BSYNC B3 ;  /* 0x0000000000037941 */ /* 0x000fea0003800000 */
.L_x_32609:
        /* <DEDUP_REMOVED lines=42> */
.L_x_32608:
[----:B------:R-:W-:Y:S05]  /*e3d0*/  BSYNC B2 ;  /* 0x0000000000027941 */ /* 0x000fea0003800000 */
.L_x_32607:
        /* <DEDUP_REMOVED lines=21> */
.L_x_32612:
[----:B------:R-:W-:Y:S02]  /*e530*/  MOV R4, R210 ;  /* 0x000000d200047202 */ /* 0x000fe40000000f00 */
.L_x_32613:
[----:B------:R-:W-:Y:S05]  /*e540*/  BSYNC B2 ;  /* 0x0000000000027941 */ /* 0x000fea0003800000 */
.L_x_32611:
        /* <DEDUP_REMOVED lines=16> */
.L_x_32617:
[----:B------:R-:W-:Y:S05]  /*e650*/  BSYNC B3 ;  /* 0x0000000000037941 */ /* 0x000fea0003800000 */
.L_x_32616:
        /* <DEDUP_REMOVED lines=42> */
.L_x_32615:
[----:B------:R-:W-:Y:S05]  /*e900*/  BSYNC B2 ;  /* 0x0000000000027941 */ /* 0x000fea0003800000 */
.L_x_32614:
        /* <DEDUP_REMOVED lines=21> */
.L_x_32619:
[----:B------:R-:W-:Y:S02]  /*ea60*/  IMAD.MOV.U32 R4, RZ, RZ, R210 ;  /* 0x000000ffff047224 */ /* 0x000fe400078e00d2 */
.L_x_32620:
[----:B------:R-:W-:Y:S05]  /*ea70*/  BSYNC B2 ;  /* 0x0000000000027941 */ /* 0x000fea0003800000 */
.L_x_32618:
        /* <DEDUP_REMOVED lines=18> */
.L_x_32624:
[----:B------:R-:W-:Y:S05]  /*eba0*/  BSYNC B3 ;  /* 0x0000000000037941 */ /* 0x000fea0003800000 */
.L_x_32623:
        /* <DEDUP_REMOVED lines=42> */
.L_x_32622:
[----:B------:R-:W-:Y:S05]  /*ee50*/  BSYNC B2 ;  /* 0x0000000000027941 */ /* 0x000fea0003800000 */
.L_x_32621:
        /* <DEDUP_REMOVED lines=35> */
.L_x_32568:
[----:B------:R-:W-:Y:S05]  /*f090*/  BSYNC B1 ;  /* 0x0000000000017941 */ /* 0x000fea0003800000 */
.L_x_32567:
        /* <DEDUP_REMOVED lines=24> */
.L_x_32628:
[----:B0-----:R-:W-:Y:S02]  /*f220*/  IMAD.MOV.U32 R185, RZ, RZ, R210 ;  /* 0x000000ffffb97224 */ /* 0x001fe400078e00d2 */
.L_x_32629:
[----:B------:R-:W-:Y:S05]  /*f230*/  BSYNC B2 ;  /* 0x0000000000027941 */ /* 0x000fea0003800000 */
.L_x_32627:
        /* <DEDUP_REMOVED lines=16> */
.L_x_32633:
[----:B------:R-:W-:Y:S05]  /*f340*/  BSYNC B3 ;  /* 0x0000000000037941 */ /* 0x000fea0003800000 */
.L_x_32632:
        /* <DEDUP_REMOVED lines=43> */
.L_x_32631:
[----:B------:R-:W-:Y:S05]  /*f600*/  BSYNC B2 ;  /* 0x0000000000027941 */ /* 0x000fea0003800000 */
.L_x_32630:
        /* <DEDUP_REMOVED lines=26> */
.L_x_32635:
[----:B------:R-:W-:Y:S02]  /*f7b0*/  MOV R186, R210 ;  /* 0x000000d200ba7202 */ /* 0x000fe40000000f00 */
.L_x_32636:
[----:B------:R-:W-:Y:S05]  /*f7c0*/  BSYNC B2 ;  /* 0x0000000000027941 */ /* 0x000fea0003800000 */
.L_x_32634:
        /* <DEDUP_REMOVED lines=16> */
.L_x_32640:
[----:B------:R-:W-:Y:S05]  /*f8d0*/  BSYNC B3 ;  /* 0x0000000000037941 */ /* 0x000fea0003800000 */
.L_x_32639:
        /* <DEDUP_REMOVED lines=43> */
.L_x_32638:
[----:B------:R-:W-:Y:S05]  /*fb90*/  BSYNC B2 ;  /* 0x0000000000027941 */ /* 0x000fea0003800000 */
.L_x_32637:
        /* <DEDUP_REMOVED lines=23> */
.L_x_32642:
[----:B------:R-:W-:Y:S02]  /*fd10*/  MOV R4, R210 ;  /* 0x000000d200047202 */ /* 0x000fe40000000f00 */
.L_x_32643:
[----:B------:R-:W-:Y:S05]  /*fd20*/  BSYNC B2 ;  /* 0x0000000000027941 */ /* 0x000fea0003800000 */
.L_x_32641:
        /* <DEDUP_REMOVED lines=16> */
.L_x_32647:
[----:B------:R-:W-:Y:S05]  /*fe30*/  BSYNC B3 ;  /* 0x0000000000037941 */ /* 0x000fea0003800000 */
.L_x_32646:
        /* <DEDUP_REMOVED lines=44> */
.L_x_32645:
[----:B------:R-:W-:Y:S05]  /*10100*/  BSYNC B2 ;  /* 0x0000000000027941 */ /* 0x000fea0003800000 */
.L_x_32644:
        /* <DEDUP_REMOVED lines=21> */
.L_x_32649:
[----:B------:R-:W-:Y:S02]  /*10260*/  IMAD.MOV.U32 R4, RZ, RZ, R210 ;  /* 0x000000ffff047224 */ /* 0x000fe400078e00d2 */
.L_x_32650:
[----:B------:R-:W-:Y:S05]  /*10270*/  BSYNC B2 ;  /* 0x0000000000027941 */ /* 0x000fea0003800000 */
.L_x_32648:
        /* <DEDUP_REMOVED lines=16> */
.L_x_32654:
[----:B------:R-:W-:Y:S05]  /*10380*/  BSYNC B3 ;  /* 0x0000000000037941 */ /* 0x000fea0003800000 */
.L_x_32653:
        /* <DEDUP_REMOVED lines=43> */
.L_x_32652:
[----:B------:R-:W-:Y:S05]  /*10640*/  BSYNC B2 ;  /* 0x0000000000027941 */ /* 0x000fea0003800000 */
.L_x_32651:
        /* <DEDUP_REMOVED lines=21> */
.L_x_32656:
[----:B------:R-:W-:Y:S02]  /*107a0*/  IMAD.MOV.U32 R4, RZ, RZ, R210 ;  /* 0x000000ffff047224 */ /* 0x000fe400078e00d2 */
.L_x_32657:
[----:B------:R-:W-:Y:S05]  /*107b0*/  BSYNC B2 ;  /* 0x0000000000027941 */ /* 0x000fea0003800000 */
.L_x_32655:
        /* <DEDUP_REMOVED lines=16> */
.L_x_32661:
[----:B------:R-:W-:Y:S05]  /*108c0*/  BSYNC B3 ;  /* 0x0000000000037941 */ /* 0x000fea0003800000 */
.L_x_32660:
        /* <DEDUP_REMOVED lines=43> */
.L_x_32659:
[----:B------:R-:W-:Y:S05]  /*10b80*/  BSYNC B2 ;  /* 0x0000000000027941 */ /* 0x000fea0003800000 */
.L_x_32658:
        /* <DEDUP_REMOVED lines=21> */
.L_x_32663:
[----:B------:R-:W-:Y:S02]  /*10ce0*/  IMAD.MOV.U32 R4, RZ, RZ, R210 ;  /* 0x000000ffff047224 */ /* 0x000fe400078e00d2 */
.L_x_32664:
[----:B------:R-:W-:Y:S05]  /*10cf0*/  BSYNC B2 ;  /* 0x0000000000027941 */ /* 0x000fea0003800000 */
.L_x_32662:
        /* <DEDUP_REMOVED lines=16> */
.L_x_32668:
[----:B------:R-:W-:Y:S05]  /*10e00*/  BSYNC B3 ;  /* 0x0000000000037941 */ /* 0x000fea0003800000 */
.L_x_32667:
        /* <DEDUP_REMOVED lines=42> */
.L_x_32666:
[----:B------:R-:W-:Y:S05]  /*110b0*/  BSYNC B2 ;  /* 0x0000000000027941 */ /* 0x000fea0003800000 */
.L_x_32665:
        /* <DEDUP_REMOVED lines=21> */
.L_x_32670:
[----:B------:R-:W-:Y:S02]  /*11210*/  MOV R4, R210 ;  /* 0x000000d200047202 */ /* 0x000fe40000000f00 */
.L_x_32671:
[----:B------:R-:W-:Y:S05]  /*11220*/  BSYNC B2 ;  /* 0x0000000000027941 */ /* 0x000fea0003800000 */
.L_x_32669:
        /* <DEDUP_REMOVED lines=16> */
.L_x_32675:
[----:B------:R-:W-:Y:S05]  /*11330*/  BSYNC B3 ;  /* 0x0000000000037941 */ /* 0x000fea0003800000 */
.L_x_32674:
        /* <DEDUP_REMOVED lines=42> */
.L_x_32673:
[----:B------:R-:W-:Y:S05]  /*115e0*/  BSYNC B2 ;  /* 0x0000000000027941 */ /* 0x000fea0003800000 */
.L_x_32672:
        /* <DEDUP_REMOVED lines=21> */
.L_x_32677:
[----:B------:R-:W-:Y:S02]  /*11740*/  IMAD.MOV.U32 R4, RZ, RZ, R210 ;  /* 0x000000ffff047224 */ /* 0x000fe400078e00d2 */
.L_x_32678:
[----:B------:R-:W-:Y:S05]  /*11750*/  BSYNC B2 ;  /* 0x0000000000027941 */ /* 0x000fea0003800000 */
.L_x_32676:
        /* <DEDUP_REMOVED lines=18> */
.L_x_32682:
[----:B------:R-:W-:Y:S05]  /*11880*/  BSYNC B3 ;  /* 0x0000000000037941 */ /* 0x000fea0003800000 */
.L_x_32681:
        /* <DEDUP_REMOVED lines=42> */
.L_x_32680:
[----:B------:R-:W-:Y:S05]  /*11b30*/  BSYNC B2 ;  /* 0x0000000000027941 */ /* 0x000fea0003800000 */
.L_x_32679:
        /* <DEDUP_REMOVED lines=34> */
.L_x_32626:
[----:B------:R-:W-:Y:S05]  /*11d60*/  BSYNC B1 ;  /* 0x0000000000017941 */ /* 0x000fea0003800000 */
.L_x_32625:
        /* <DEDUP_REMOVED lines=58> */
.L_x_32699:
        /* <DEDUP_REMOVED lines=118> */
.L_x_32700:
[----:B------:R-:W-:Y:S01]  /*12870*/  FMUL.FTZ R5, R4, R4 ;  /* 0x0000000404057220 */ /* 0x000fe20000410000 */
[----:B------:R-:W-:Y:S01]  /*12880*/  ISETP.NE.AND P0, PT, RZ, UR8, PT ;  /* 0x00000008ff007c0c */ /* 0x000fe2000bf05270 */
[----:B-1----:R-:W-:Y:S01]  /*12890*/  FADD.FTZ R220, R220, R219 ;  /* 0x000000dbdcdc7221 */ /* 0x002fe20000010000 */
[----:B------:R-:W-:Y:S01]  /*128a0*/  @!P5 MOV R221, 0x4 ;  /* 0x0000000400ddd802 */ /* 0x000fe20000000f00 */
[----:B------:R-:W-:Y:S01]  /*128b0*/  @!P5 IMAD.MOV.U32 R7, RZ, RZ, 0x4 ;  /* 0x00000004ff07d424 */ /* 0x000fe200078e00ff */
[----:B------:R-:W-:Y:S01]  /*128c0*/  FSEL R6, R5, RZ, P0 ;  /* 0x000000ff05067208 */ /* 0x000fe20000000000 */
[----:B------:R-:W-:Y:S01]  /*128d0*/  IMAD.MOV.U32 R5, RZ, RZ, c[0x0][0x1e0] ;  /* 0x00007800ff057624 */ /* 0x000fe200078e00ff */
[----:B------:R-:W-:Y:S01]  /*128e0*/  LOP3.LUT P1, RZ, R217, 0x8, RZ, 0xc0, !PT ;  /* 0x00000008d9ff7812 */ /* 0x000fe2000782c0ff */
[----:B------:R-:W-:Y:S01]  /*128f0*/  BSSY B1, `(.L_x_32685) ;  /* 0x000002a000017945 */ /* 0x000fe20003800000 */
[----:B------:R-:W-:Y:S01]  /*12900*/  FSEL R218, R4, RZ, !P0 ;  /* 0x000000ff04da7208 */ /* 0x000fe20004000000 */
[----:B------:R-:W-:-:S02]  /*12910*/  FFMA.FTZ R5, R220, R5, c[0x0][0x228] ;  /* 0x00008a00dc057623 */ /* 0x000fc40000010005 */
        /* <DEDUP_REMOVED lines=39> */
.L_x_32686:
[----:B------:R-:W-:Y:S05]  /*12b90*/  BSYNC B1 ;  /* 0x0000000000017941 */ /* 0x000fea0003800000 */
.L_x_32685:
        /* <DEDUP_REMOVED lines=35> */
.L_x_32688:
[----:B------:R-:W-:Y:S05]  /*12dd0*/  BSYNC B1 ;  /* 0x0000000000017941 */ /* 0x000fea0003800000 */
.L_x_32687:
        /* <DEDUP_REMOVED lines=35> */
.L_x_32690:
[----:B------:R-:W-:Y:S05]  /*13010*/  BSYNC B1 ;  /* 0x0000000000017941 */ /* 0x000fea0003800000 */
.L_x_32689:
        /* <DEDUP_REMOVED lines=35> */
.L_x_32692:
[----:B------:R-:W-:Y:S05]  /*13250*/  BSYNC B1 ;  /* 0x0000000000017941 */ /* 0x000fea0003800000 */
.L_x_32691:
        /* <DEDUP_REMOVED lines=35> */
.L_x_32694:
[----:B------:R-:W-:Y:S05]  /*13490*/  BSYNC B1 ;  /* 0x0000000000017941 */ /* 0x000fea0003800000 */
.L_x_32693:
        /* <DEDUP_REMOVED lines=34> */
.L_x_32696:
[----:B------:R-:W-:Y:S05]  /*136c0*/  BSYNC B1 ;  /* 0x0000000000017941 */ /* 0x000fea0003800000 */
.L_x_32695:
[----:B0-----:R-:W-:-:S04]  /*136d0*/  IMAD.MOV.U32 R5, RZ, RZ, 0x4 ;  /* 0x00000004ff057424 */ /* 0x001fc800078e00ff */
[----:B------:R-:W-:-:S05]  /*136e0*/  IMAD R212, R5, c[0x0][0x160], R212 ;  /* 0x0000580005d47a24 */ /* 0x000fca00078e02d4 */
[----:B------:R-:W-:-:S13]  /*136f0*/  ISETP.GE.AND P0, PT, R212, c[0x0][0x164], PT ;  /* 0x00005900d4007a0c */ /* 0x000fda0003f06270 */
[----:B-1---5:R-:W-:Y:S01]  /*13700*/  @P0 CALL.REL.NOINC `(.L_x_32697) ;  /* 0x0000001000000944 */ /* 0x022fe20003c00000 */
[----:B------:R-:W-:Y:S05]  /*13710*/  BRA `(.L_x_32698) ;  /* 0xfffed84000007947 */ /* 0x000fea000383ffff */
.L_x_32697:
[----:B------:R-:W-:Y:S05]  /*13720*/  BSYNC B0 ;  /* 0x0000000000007941 */ /* 0x000fea0003800000 */
.L_x_32334:
[----:B------:R-:W-:Y:S05]  /*13730*/  EXIT ;  /* 0x000000000000794d */ /* 0x000fea0003800000 */
.L_x_32683:
[----:B------:R-:W-:Y:S01]  /*13740*/  HFMA2.MMA R218, -RZ, RZ, 0, 1.847743988037109375e-06 ;  /* 0x0000001fffda7435 */ /* 0x000fe200000001ff */
[----:B------:R-:W-:Y:S01]  /*13750*/  IMAD.MOV.U32 R220, RZ, RZ, 0x1 ;  /* 0x00000001ffdc7424 */ /* 0x000fe200078e00ff */
[----:B------:R-:W-:Y:S01]  /*13760*/  MOV R6, 0x13790 ;  /* 0x0001379000067802 */ /* 0x000fe20000000f00 */
[----:B------:R-:W-:-:S03]  /*13770*/  IMAD.MOV.U32 R221, RZ, RZ, -0x1 ;  /* 0xffffffffffdd7424 */ /* 0x000fc600078e00ff */
[----:B-----5:R-:W-:Y:S05]  /*13780*/  CALL.REL.NOINC `($__internal_124_$__cuda_sm70_shflsync_bfly_p) ;  /* 0x000009c000007944 */ /* 0x020fea0003c00000 */
[----:B-1----:R-:W-:Y:S01]  /*13790*/  IMAD.MOV.U32 R4, RZ, RZ, R220 ;  /* 0x000000ffff047224 */ /* 0x002fe200078e00dc */
[----:B0-----:R-:W-:Y:S05]  /*137a0*/  BRA `(.L_x_32699) ;  /* 0xffffe96000007947 */ /* 0x001fea000383ffff */
.L_x_32684:
[----:B------:R-:W-:Y:S01]  /*137b0*/  MOV R220, 0x2 ;  /* 0x0000000200dc7802 */ /* 0x000fe20000000f00 */
[----:B------:R-:W-:Y:S01]  /*137c0*/  IMAD.MOV.U32 R218, RZ, RZ, 0x1f ;  /* 0x0000001fffda7424 */ /* 0x000fe200078e00ff */
[----:B------:R-:W-:Y:S01]  /*137d0*/  MOV R6, 0x13800 ;  /* 0x0001380000067802 */ /* 0x000fe20000000f00 */
[----:B------:R-:W-:Y:S02]  /*137e0*/  IMAD.MOV.U32 R221, RZ, RZ, -0x1 ;  /* 0xffffffffffdd7424 */ /* 0x000fe400078e00ff */
[----:B-----5:R-:W-:Y:S05]  /*137f0*/  CALL.REL.NOINC `($__internal_124_$__cuda_sm70_shflsync_bfly_p) ;  /* 0x0000095000007944 */ /* 0x020fea0003c00000 */
[----:B01----:R-:W-:Y:S01]  /*13800*/  FADD.FTZ R5, R5, R220 ;  /* 0x000000dc05057221 */ /* 0x003fe20000010000 */
[----:B------:R-:W-:Y:S01]  /*13810*/  HFMA2.MMA R220, -RZ, RZ, 0, 2.384185791015625e-07 ;  /* 0x00000004ffdc7435 */ /* 0x000fe200000001ff */
[----:B------:R-:W-:Y:S01]  /*13820*/  IMAD.MOV.U32 R218, RZ, RZ, 0x1f ;  /* 0x0000001fffda7424 */ /* 0x000fe200078e00ff */
[----:B------:R-:W-:Y:S01]  /*13830*/  MOV R6, 0x13860 ;  /* 0x0001386000067802 */ /* 0x000fe20000000f00 */
[----:B------:R-:W-:-:S03]  /*13840*/  IMAD.MOV.U32 R221, RZ, RZ, -0x1 ;  /* 0xffffffffffdd7424 */ /* 0x000fc600078e00ff */
[----:B------:R-:W-:Y:S05]  /*13850*/  CALL.REL.NOINC `($__internal_124_$__cuda_sm70_shflsync_bfly_p) ;  /* 0x000008f000007944 */ /* 0x000fea0003c00000 */
[----:B01----:R-:W-:Y:S01]  /*13860*/  FADD.FTZ R5, R5, R220 ;  /* 0x000000dc05057221 */ /* 0x003fe20000010000 */
[----:B------:R-:W-:Y:S01]  /*13870*/  MOV R220, 0x8 ;  /* 0x0000000800dc7802 */ /* 0x000fe20000000f00 */
[----:B------:R-:W-:Y:S01]  /*13880*/  IMAD.MOV.U32 R218, RZ, RZ, 0x1f ;  /* 0x0000001fffda7424 */ /* 0x000fe200078e00ff */
[----:B------:R-:W-:Y:S01]  /*13890*/  MOV R6, 0x138c0 ;  /* 0x000138c000067802 */ /* 0x000fe20000000f00 */
[----:B------:R-:W-:-:S02]  /*138a0*/  IMAD.MOV.U32 R221, RZ, RZ, -0x1 ;  /* 0xffffffffffdd7424 */ /* 0x000fc400078e00ff */
[----:B------:R-:W-:Y:S05]  /*138b0*/  CALL.REL.NOINC `($__internal_124_$__cuda_sm70_shflsync_bfly_p) ;  /* 0x0000089000007944 */ /* 0x000fea0003c00000 */
[----:B01----:R-:W-:Y:S01]  /*138c0*/  FADD.FTZ R5, R5, R220 ;  /* 0x000000dc05057221 */ /* 0x003fe20000010000 */
[----:B------:R-:W-:Y:S01]  /*138d0*/  HFMA2.MMA R220, -RZ, RZ, 0, 9.5367431640625e-07 ;  /* 0x00000010ffdc7435 */ /* 0x000fe200000001ff */
[----:B------:R-:W-:Y:S01]  /*138e0*/  IMAD.MOV.U32 R218, RZ, RZ, 0x1f ;  /* 0x0000001fffda7424 */ /* 0x000fe200078e00ff */
[----:B------:R-:W-:Y:S01]  /*138f0*/  MOV R6, 0x13920 ;  /* 0x0001392000067802 */ /* 0x000fe20000000f00 */
[----:B------:R-:W-:-:S03]  /*13900*/  IMAD.MOV.U32 R221, RZ, RZ, -0x1 ;  /* 0xffffffffffdd7424 */ /* 0x000fc600078e00ff */
[----:B------:R-:W-:Y:S05]  /*13910*/  CALL.REL.NOINC `($__internal_124_$__cuda_sm70_shflsync_bfly_p) ;  /* 0x0000083000007944 */ /* 0x000fea0003c00000 */
        /* <DEDUP_REMOVED lines=104> */
[----:B------:R-:W-:Y:S05]  /*13fa0*/  CALL.REL.NOINC `($__internal_124_$__cuda_sm70_shflsync_bfly_p) ;  /* 0x000001a000007944 */ /* 0x000fea0003c00000 */
[----:B01----:R-:W-:Y:S01]  /*13fb0*/  FADD.FTZ R5, R5, R220 ;  /* 0x000000dc05057221 */ /* 0x003fe20000010000 */
[----:B------:R-:W-:Y:S01]  /*13fc0*/  HFMA2.MMA R220, -RZ, RZ, 0, 1.1920928955078125e-07 ;  /* 0x00000002ffdc7435 */ /* 0x000fe200000001ff */
        /* <DEDUP_REMOVED lines=8> */
[----:B------:R-:W-:Y:S02]  /*14050*/  IMAD.MOV.U32 R221, RZ, RZ, -0x1 ;  /* 0xffffffffffdd7424 */ /* 0x000fe400078e00ff */
[----:B------:R-:W-:Y:S05]  /*14060*/  CALL.REL.NOINC `($__internal_124_$__cuda_sm70_shflsync_bfly_p) ;  /* 0x000000e000007944 */ /* 0x000fea0003c00000 */
[----:B01----:R-:W-:Y:S01]  /*14070*/  FADD.FTZ R5, R5, R220 ;  /* 0x000000dc05057221 */ /* 0x003fe20000010000 */
[----:B------:R-:W-:Y:S01]  /*14080*/  HFMA2.MMA R220, -RZ, RZ, 0, 4.76837158203125e-07 ;  /* 0x00000008ffdc7435 */ /* 0x000fe200000001ff */
[----:B------:R-:W-:Y:S01]  /*14090*/  IMAD.MOV.U32 R218, RZ, RZ, 0x1f ;  /* 0x0000001fffda7424 */ /* 0x000fe200078e00ff */
[----:B------:R-:W-:Y:S01]  /*140a0*/  MOV R6, 0x140d0 ;  /* 0x000140d000067802 */ /* 0x000fe20000000f00 */
[----:B------:R-:W-:-:S03]  /*140b0*/  IMAD.MOV.U32 R221, RZ, RZ, -0x1 ;  /* 0xffffffffffdd7424 */ /* 0x000fc600078e00ff */
[----:B------:R-:W-:Y:S05]  /*140c0*/  CALL.REL.NOINC `($__internal_124_$__cuda_sm70_shflsync_bfly_p) ;  /* 0x0000008000007944 */ /* 0x000fea0003c00000 */
[----:B-1----:R-:W-:Y:S01]  /*140d0*/  FADD.FTZ R219, R5, R220 ;  /* 0x000000dc05db7221 */ /* 0x002fe20000010000 */
[----:B------:R-:W-:Y:S01]  /*140e0*/  MOV R220, 0x10 ;  /* 0x0000001000dc7802 */ /* 0x000fe20000000f00 */
[----:B0-----:R-:W-:Y:S01]  /*140f0*/  IMAD.MOV.U32 R218, RZ, RZ, 0x1f ;  /* 0x0000001fffda7424 */ /* 0x001fe200078e00ff */
[----:B------:R-:W-:Y:S01]  /*14100*/  MOV R6, 0x14140 ;  /* 0x0001414000067802 */ /* 0x000fe20000000f00 */
[----:B------:R-:W-:Y:S01]  /*14110*/  IMAD.MOV.U32 R221, RZ, RZ, -0x1 ;  /* 0xffffffffffdd7424 */ /* 0x000fe200078e00ff */
[----:B------:R-:W-:-:S02]  /*14120*/  MOV R5, R219 ;  /* 0x000000db00057202 */ /* 0x000fc40000000f00 */
[----:B------:R-:W-:Y:S05]  /*14130*/  CALL.REL.NOINC `($__internal_124_$__cuda_sm70_shflsync_bfly_p) ;  /* 0x0000001000007944 */ /* 0x000fea0003c00000 */
[----:B01----:R-:W-:Y:S05]  /*14140*/  BRA `(.L_x_32700) ;  /* 0xffffe72000007947 */ /* 0x003fea000383ffff */
        .weak           $__internal_124_$__cuda_sm70_shflsync_bfly_p
        .type           $__internal_124_$__cuda_sm70_shflsync_bfly_p,@function
        .size           $__internal_124_$__cuda_sm70_shflsync_bfly_p,(.L_x_43184 - $__internal_124_$__cuda_sm70_shflsync_bfly_p)
$__internal_124_$__cuda_sm70_shflsync_bfly_p:
[----:B------:R-:W-:Y:S01]  /*14150*/  IMAD.MOV.U32 R7, RZ, RZ, 0x0 ;  /* 0x00000000ff077424 */ /* 0x000fe200078e00ff */
[----:B------:R-:W-:Y:S04]  /*14160*/  WARPSYNC R221 ;  /* 0x000000dd00007348 */ /* 0x000fe80003800000 */
[----:B------:R0:W1:Y:S01]  /*14170*/  SHFL.BFLY PT, R220, R5, R220, R218 ;  /* 0x0c0000dc05dc7389 */ /* 0x00006200000e00da */
[----:B------:R-:W-:Y:S05]  /*14180*/  RET.REL.NODEC R6 `(_ZN10layer_norm13ln_fwd_kernelINS_13Kernel_traitsIf6__halffS2_fjLj1536ELj1ELj4ELj1ELj16ENS_18Kernel_traits_baseILj1536EfS2_fS2_fjLj128EEEEELb1ELb1ELb0ELb0EEEvNS_9FwdParamsE) ;  /* 0xfffebe7006007950 */ /* 0x000fea0003c3ffff */
.L_x_32701:
        /* <DEDUP_REMOVED lines=15> */
.L_x_43184:


//--------------------- .text._ZN10layer_norm13ln_fwd_kernelINS_13Kernel_traitsIf6__halffS2_fjLj1536ELj1ELj4ELj1ELj16ENS_18Kernel_traits_baseILj1536EfS2_fS2_fjLj128EEEEELb1ELb1ELb0ELb1EEEvNS_9FwdParamsE --------------------------
	.section	.text._ZN10layer_norm13ln_fwd_kernelINS_13Kernel_traitsIf6__halffS2_fjLj1536ELj1ELj4ELj1ELj16ENS_18Kernel_traits_baseILj1536EfS2_fS2_fjLj128EEEEELb1ELb1ELb0ELb1EEEvNS_9FwdParamsE,"ax",@progbits
	.sectioninfo	@"SHI_REGISTERS=244"
	.align	128
        .global         _ZN10layer_norm13ln_fwd_kernelINS_13Kernel_traitsIf6__halffS2_fjLj1536ELj1ELj4ELj1ELj16ENS_18Kernel_traits_baseILj1536EfS2_fS2_fjLj128EEEEELb1ELb1ELb0ELb1EEEvNS_9FwdParamsE
        .type           _ZN10layer_norm13ln_fwd_kernelINS_13Kernel_traitsIf6__halffS2_fjLj1536ELj1ELj4ELj1ELj16ENS_18Kernel_traits_baseILj1536EfS2_fS2_fjLj128EEEEELb1ELb1ELb0ELb1EEEvNS_9FwdParamsE,@function
        .size           _ZN10layer_norm13ln_fwd_kernelINS_13Kernel_traitsIf6__halffS2_fjLj1536ELj1ELj4ELj1ELj16ENS_18Kernel_traits_baseILj1536EfS2_fS2_fjLj128EEEEELb1ELb1ELb0ELb1EEEvNS_9FwdParamsE,(.L_x_43185 - _ZN10layer_norm13ln_fwd_kernelINS_13Kernel_traitsIf6__halffS2_fjLj1536ELj1ELj4ELj1ELj16ENS_18Kernel_traits_baseILj1536EfS2_fS2_fjLj128EEEEELb1ELb1ELb0ELb1EEEvNS_9FwdParamsE)
        .other          _ZN10layer_norm13ln_fwd_kernelINS_13Kernel_traitsIf6__halffS2_fjLj1536ELj1ELj4ELj1ELj16ENS_18Kernel_traits_baseILj1536EfS2_fS2_fjLj128EEEEELb1ELb1ELb0ELb1EEEvNS_9FwdParamsE,@"STO_CUDA_ENTRY STV_DEFAULT"
_ZN10layer_norm13ln_fwd_kernelINS_13Kernel_traitsIf6__halffS2_fjLj1536ELj1ELj4ELj1ELj16ENS_18Kernel_traits_baseILj1536EfS2_fS2_fjLj128EEEEELb1ELb1ELb0ELb1EEEvNS_9FwdParamsE:
.text._ZN10layer_norm13ln_fwd_kernelINS_13Kernel_traitsIf6__halffS2_fjLj1536ELj1ELj4ELj1ELj16ENS_18Kernel_traits_baseILj1536EfS2_fS2_fjLj128EEEEELb1ELb1ELb0ELb1EEEvNS_9FwdParamsE:
        /* <DEDUP_REMOVED lines=163> */
.L_x_33042:
        /* <DEDUP_REMOVED lines=17> */
[C---:B------:R-:W-:Y:S02]  /*0b40*/  @P2 IMAD.WIDE.U32 R158, R211.reuse, R160, c[0x0][0x180] ;  /* 0x00006000d39e2625 */ /* 0x040fe400078e00a0 */
[----:B------:R-:W2:Y:S02]  /*0b50*/  @P0 LDG.E.U16 R156, [R156.64] ;  /* 0x000000069c9c0981 */ /* 0x000ea4000c1e1500 */
[----:B------:R-:W-:Y:S02]  /*0b60*/  IMAD.WIDE.U32 R160, R211, R196, c[0x0][0x170] ;  /* 0x00005c00d3a07625 */ /* 0x000fe400078e00c4 */
[----:B-----5:R0:W5:Y:S04]  /*0b70*/  @P2 LDG.E.128 R148, [R158.64] ;  /* 0x000000069e942981 */ /* 0x020168000c1e1d00 */
[----:B------:R0:W5:Y:S04]  /*0b80*/  @P2 LDG.E.128 R152, [R158.64+0x10] ;  /* 0x000010069e982981 */ /* 0x000168000c1e1d00 */
[----:B------:R-:W5:Y:S01]  /*0b90*/  LDG.E.128 R160, [R160.64] ;  /* 0x00000006a0a07981 */ /* 0x000f62000c1e1d00 */
        /* <DEDUP_REMOVED lines=11> */
.L_x_32704:
[----:B0-----:R-:W-:Y:S02]  /*0c50*/  IMAD.MOV.U32 R168, RZ, RZ, R208 ;  /* 0x000000ffffa87224 */ /* 0x001fe400078e00d0 */
.L_x_32705:
[----:B------:R-:W-:Y:S05]  /*0c60*/  BSYNC B1 ;  /* 0x0000000000017941 */ /* 0x000fea0003800000 */
.L_x_32703:
        /* <DEDUP_REMOVED lines=16> */
.L_x_32709:
[----:B------:R-:W-:Y:S05]  /*0d70*/  BSYNC B2 ;  /* 0x0000000000027941 */ /* 0x000fea0003800000 */
.L_x_32708:
        /* <DEDUP_REMOVED lines=44> */
.L_x_32707:
[----:B------:R-:W-:Y:S05]  /*1040*/  BSYNC B1 ;  /* 0x0000000000017941 */ /* 0x000fea0003800000 */
.L_x_32706:
[----:B------:R-:W0:Y:S01]  /*1050*/  I2F.U32 R157, R168 ;  /* 0x000000a8009d7306 */ /* 0x000e220000201000 */
[----:B-----5:R-:W-:Y:S01]  /*1060*/  HADD2.F32 R156, -RZ, R160.H0_H0 ;  /* 0x200000a0ff9c7230 */ /* 0x020fe20000004100 */
        /* <DEDUP_REMOVED lines=25> */
.L_x_32711:
[----:B------:R-:W-:Y:S02]  /*1200*/  MOV R171, R208 ;  /* 0x000000d000ab7202 */ /* 0x000fe40000000f00 */
.L_x_32712:
[----:B------:R-:W-:Y:S05]  /*1210*/  BSYNC B1 ;  /* 0x0000000000017941 */ /* 0x000fea0003800000 */
.L_x_32710:
        /* <DEDUP_REMOVED lines=16> */
.L_x_32716:
[----:B------:R-:W-:Y:S05]  /*1320*/  BSYNC B2 ;  /* 0x0000000000027941 */ /* 0x000fea0003800000 */
.L_x_32715:
        /* <DEDUP_REMOVED lines=44> */
.L_x_32714:
[----:B------:R-:W-:Y:S05]  /*15f0*/  BSYNC B1 ;  /* 0x0000000000017941 */ /* 0x000fea0003800000 */
.L_x_32713:
        /* <DEDUP_REMOVED lines=21> */
.L_x_32718:
[----:B------:R-:W-:Y:S02]  /*1750*/  IMAD.MOV.U32 R160, RZ, RZ, R208 ;  /* 0x000000ffffa07224 */ /* 0x000fe400078e00d0 */
.L_x_32719:
[----:B------:R-:W-:Y:S05]  /*1760*/  BSYNC B1 ;  /* 0x0000000000017941 */ /* 0x000fea0003800000 */
.L_x_32717:
        /* <DEDUP_REMOVED lines=16> */
.L_x_32723:
[----:B------:R-:W-:Y:S05]  /*1870*/  BSYNC B2 ;  /* 0x0000000000027941 */ /* 0x000fea0003800000 */
.L_x_32722:
        /* <DEDUP_REMOVED lines=44> */
.L_x_32721:
[----:B------:R-:W-:Y:S05]  /*1b40*/  BSYNC B1 ;  /* 0x0000000000017941 */ /* 0x000fea0003800000 */
.L_x_32720:
        /* <DEDUP_REMOVED lines=21> */
.L_x_32725:
[----:B------:R-:W-:Y:S02]  /*1ca0*/  IMAD.MOV.U32 R160, RZ, RZ, R208 ;  /* 0x000000ffffa07224 */ /* 0x000fe400078e00d0 */
.L_x_32726:
[----:B------:R-:W-:Y:S05]  /*1cb0*/  BSYNC B1 ;  /* 0x0000000000017941 */ /* 0x000fea0003800000 */
.L_x_32724:
        /* <DEDUP_REMOVED lines=16> */
.L_x_32730:
[----:B------:R-:W-:Y:S05]  /*1dc0*/  BSYNC B2 ;  /* 0x0000000000027941 */ /* 0x000fea0003800000 */
.L_x_32729:
        /* <DEDUP_REMOVED lines=44> */
.L_x_32728:
[----:B------:R-:W-:Y:S05]  /*2090*/  BSYNC B1 ;  /* 0x0000000000017941 */ /* 0x000fea0003800000 */
.L_x_32727:
        /* <DEDUP_REMOVED lines=21> */
.L_x_32732:
[----:B------:R-:W-:Y:S02]  /*21f0*/  MOV R171, R208 ;  /* 0x000000d000ab7202 */ /* 0x000fe40000000f00 */
.L_x_32733:
[----:B------:R-:W-:Y:S05]  /*2200*/  BSYNC B1 ;  /* 0x0000000000017941 */ /* 0x000fea0003800000 */
.L_x_32731:
        /* <DEDUP_REMOVED lines=16> */
.L_x_32737:
[----:B------:R-:W-:Y:S05]  /*2310*/  BSYNC B2 ;  /* 0x0000000000027941 */ /* 0x000fea0003800000 */
.L_x_32736:
        /* <DEDUP_REMOVED lines=44> */
.L_x_32735:
[----:B------:R-:W-:Y:S05]  /*25e0*/  BSYNC B1 ;  /* 0x0000000000017941 */ /* 0x000fea0003800000 */
.L_x_32734:
        /* <DEDUP_REMOVED lines=21> */
.L_x_32739:
[----:B------:R-:W-:Y:S02]  /*2740*/  IMAD.MOV.U32 R171, RZ, RZ, R208 ;  /* 0x000000ffffab7224 */ /* 0x000fe400078e00d0 */
.L_x_32740:
[----:B------:R-:W-:Y:S05]  /*2750*/  BSYNC B1 ;  /* 0x0000000000017941 */ /* 0x000fea0003800000 */
.L_x_32738:
        /* <DEDUP_REMOVED lines=16> */
.L_x_32744:
[----:B------:R-:W-:Y:S05]  /*2860*/  BSYNC B2 ;  /* 0x0000000000027941 */ /* 0x000fea0003800000 */
.L_x_32743:
        /* <DEDUP_REMOVED lines=44> */
.L_x_32742:
[----:B------:R-:W-:Y:S05]  /*2b30*/  BSYNC B1 ;  /* 0x0000000000017941 */ /* 0x000fea0003800000 */
.L_x_32741:
        /* <DEDUP_REMOVED lines=21> */
.L_x_32746:
[----:B------:R-:W-:Y:S02]  /*2c90*/  IMAD.MOV.U32 R171, RZ, RZ, R208 ;  /* 0x000000ffffab7224 */ /* 0x000fe400078e00d0 */
.L_x_32747:
[----:B------:R-:W-:Y:S05]  /*2ca0*/  BSYNC B1 ;  /* 0x0000000000017941 */ /* 0x000fea0003800000 */
.L_x_32745:
        /* <DEDUP_REMOVED lines=16> */
.L_x_32751:
[----:B------:R-:W-:Y:S05]  /*2db0*/  BSYNC B2 ;  /* 0x0000000000027941 */ /* 0x000fea0003800000 */
.L_x_32750:
        /* <DEDUP_REMOVED lines=44> */
.L_x_32749:
[----:B------:R-:W-:Y:S05]  /*3080*/  BSYNC B1 ;  /* 0x0000000000017941 */ /* 0x000fea0003800000 */
.L_x_32748:
        /* <DEDUP_REMOVED lines=22> */
.L_x_32753:
[----:B------:R-:W-:Y:S02]  /*31f0*/  MOV R171, R208 ;  /* 0x000000d000ab7202 */ /* 0x000fe40000000f00 */
.L_x_32754:
[----:B------:R-:W-:Y:S05]  /*3200*/  BSYNC B1 ;  /* 0x0000000000017941 */ /* 0x000fea0003800000 */
.L_x_32752:
        /* <DEDUP_REMOVED lines=18> */
.L_x_32758:
[----:B------:R-:W-:Y:S05]  /*3330*/  BSYNC B2 ;  /* 0x0000000000027941 */ /* 0x000fea0003800000 */
.L_x_32757:
        /* <DEDUP_REMOVED lines=44> */
.L_x_32756:
[----:B------:R-:W-:Y:S05]  /*3600*/  BSYNC B1 ;  /* 0x0000000000017941 */ /* 0x000fea0003800000 */
.L_x_32755:
[----:B------:R-:W0:Y:S01]  /*3610*/  I2F.U32 R165, R171 ;  /* 0x000000ab00a57306 */ /* 0x000e220000201000 */
[----:B------:R-:W-:Y:S01]  /*3620*/  HADD2.F32 R164, -RZ, R163.H1_H1 ;  /* 0x300000a3ffa47230 */ /* 0x000fe20000004100 */
[----:B------:R-:W-:Y:S01]  /*3630*/  SEL R166, RZ, 0x1, P2 ;  /* 0x00000001ffa67807 */ /* 0x000fe20001000000 */
[----:B------:R-:W-:Y:S01]  /*3640*/  IMAD.MOV.U32 R217, RZ, RZ, 0x20 ;  /* 0x00000020ffd97424 */ /* 0x000fe200078e00ff */
[----:B------:R-:W-:Y:S01]  /*3650*/  SEL R167, RZ, 0x1, P1 ;  /* 0x00000001ffa77807 */ /* 0x000fe20000800000 */
[----:B------:R-:W-:Y:S01]  /*3660*/  IMAD.MOV.U32 R216, RZ, RZ, 0x8 ;  /* 0x00000008ffd87424 */ /* 0x000fe200078e00ff */
[----:B------:R-:W-:Y:S01]  /*3670*/  SEL R168, RZ, 0x1, P0 ;  /* 0x00000001ffa87807 */ /* 0x000fe20000000000 */
[----:B------:R-:W-:Y:S01]  /*3680*/  FMUL.FTZ R163, R164, R215 ;  /* 0x000000d7a4a37220 */ /* 0x000fe20000410000 */
[----:B------:R-:W-:-:S02]  /*3690*/  SEL R172, RZ, 0x100, P4 ;  /* 0x00000100ffac7807 */ /* 0x000fc40002000000 */
[----:B------:R-:W-:Y:S01]  /*36a0*/  LOP3.LUT P6, RZ, R218, 0x4, RZ, 0xc0, !PT ;  /* 0x00000004daff7812 */ /* 0x000fe200078cc0ff */
[----:B------:R-:W-:Y:S01]  /*36b0*/  IMAD.WIDE.U32 R168, R168, 0x100, RZ ;  /* 0x00000100a8a87825 */ /* 0x000fe200078e00ff */
[----:B------:R-:W-:Y:S02]  /*36c0*/  ISETP.NE.AND P4, PT, R170, RZ, PT ;  /* 0x000000ffaa00720c */ /* 0x000fe40003f85270 */
[----:B------:R-:W-:Y:S01]  /*36d0*/  SEL R175, RZ, 0x10000, P5 ;  /* 0x00010000ffaf7807 */ /* 0x000fe20002800000 */
[----:B------:R-:W-:Y:S01]  /*36e0*/  FMUL.FTZ R163, R163, c[0x0][0x1e8] ;  /* 0x00007a00a3a37a20 */ /* 0x000fe20000410000 */
[----:B------:R-:W-:Y:S01]  /*36f0*/  LOP3.LUT P5, RZ, R218, 0x8, RZ, 0xc0, !PT ;  /* 0x00000008daff7812 */ /* 0x000fe200078ac0ff */
[----:B0-----:R-:W-:Y:S01]  /*3700*/  FFMA.FTZ R165, R165, R214, 1.1641532182693481445e-10 ;  /* 0x2f000000a5a57423 */ /* 0x001fe200000100d6 */
[----:B------:R-:W-:Y:S02]  /*3710*/  SEL R171, RZ, 0x1, P3 ;  /* 0x00000001ffab7807 */ /* 0x000fe40001800000 */
[----:B------:R-:W-:-:S02]  /*3720*/  SEL R177, RZ, 0x1, P4 ;  /* 0x00000001ffb17807 */ /* 0x000fc40002000000 */
[----:B------:R-:W-:Y:S01]  /*3730*/  FSETP.GTU.FTZ.AND P1, PT, R165, c[0x0][0x1e4], PT ;  /* 0x00007900a5007a0b */ /* 0x000fe20003f3c000 */
[----:B------:R-:W-:-:S03]  /*3740*/  IMAD.WIDE.U32 R164, R166, 0x1000000, RZ ;  /* 0x01000000a6a47825 */ /* 0x000fc600078e00ff */
        /* <DEDUP_REMOVED lines=33> */
.L_x_32760:
[----:B0-----:R-:W-:Y:S02]  /*3960*/  MOV R179, R208 ;  /* 0x000000d000b37202 */ /* 0x001fe40000000f00 */
.L_x_32761:
[----:B------:R-:W-:Y:S05]  /*3970*/  BSYNC B1 ;  /* 0x0000000000017941 */ /* 0x000fea0003800000 */
.L_x_32759:
        /* <DEDUP_REMOVED lines=16> */
.L_x_32765:
[----:B------:R-:W-:Y:S05]  /*3a80*/  BSYNC B2 ;  /* 0x0000000000027941 */ /* 0x000fea0003800000 */
.L_x_32764:
        /* <DEDUP_REMOVED lines=44> */
.L_x_32763:
[----:B------:R-:W-:Y:S05]  /*3d50*/  BSYNC B1 ;  /* 0x0000000000017941 */ /* 0x000fea0003800000 */
.L_x_32762:
        /* <DEDUP_REMOVED lines=23> */
.L_x_32767:
[----:B------:R-:W-:Y:S02]  /*3ed0*/  IMAD.MOV.U32 R173, RZ, RZ, R208 ;  /* 0x000000ffffad7224 */ /* 0x000fe400078e00d0 */
.L_x_32768:
[----:B------:R-:W-:Y:S05]  /*3ee0*/  BSYNC B1 ;  /* 0x0000000000017941 */ /* 0x000fea0003800000 */
.L_x_32766:
        /* <DEDUP_REMOVED lines=16> */
.L_x_32772:
[----:B------:R-:W-:Y:S05]  /*3ff0*/  BSYNC B2 ;  /* 0x0000000000027941 */ /* 0x000fea0003800000 */
.L_x_32771:
        /* <DEDUP_REMOVED lines=44> */
.L_x_32770:
[----:B------:R-:W-:Y:S05]  /*42c0*/  BSYNC B1 ;  /* 0x0000000000017941 */ /* 0x000fea0003800000 */
.L_x_32769:
        /* <DEDUP_REMOVED lines=21> */
.L_x_32774:
[----:B------:R-:W-:Y:S02]  /*4420*/  IMAD.MOV.U32 R168, RZ, RZ, R208 ;  /* 0x000000ffffa87224 */ /* 0x000fe400078e00d0 */
.L_x_32775:
[----:B------:R-:W-:Y:S05]  /*4430*/  BSYNC B1 ;  /* 0x0000000000017941 */ /* 0x000fea0003800000 */
.L_x_32773:
        /* <DEDUP_REMOVED lines=16> */
.L_x_32779:
[----:B------:R-:W-:Y:S05]  /*4540*/  BSYNC B2 ;  /* 0x0000000000027941 */ /* 0x000fea0003800000 */
.L_x_32778:
        /* <DEDUP_REMOVED lines=44> */
.L_x_32777:
[----:B------:R-:W-:Y:S05]  /*4810*/  BSYNC B1 ;  /* 0x0000000000017941 */ /* 0x000fea0003800000 */
.L_x_32776:
        /* <DEDUP_REMOVED lines=21> */
.L_x_32781:
[----:B------:R-:W-:Y:S02]  /*4970*/  MOV R168, R208 ;  /* 0x000000d000a87202 */ /* 0x000fe40000000f00 */
.L_x_32782:
[----:B------:R-:W-:Y:S05]  /*4980*/  BSYNC B1 ;  /* 0x0000000000017941 */ /* 0x000fea0003800000 */
.L_x_32780:
        /* <DEDUP_REMOVED lines=16> */
.L_x_32786:
[----:B------:R-:W-:Y:S05]  /*4a90*/  BSYNC B2 ;  /* 0x0000000000027941 */ /* 0x000fea0003800000 */
.L_x_32785:
        /* <DEDUP_REMOVED lines=44> */
.L_x_32784:
[----:B------:R-:W-:Y:S05]  /*4d60*/  BSYNC B1 ;  /* 0x0000000000017941 */ /* 0x000fea0003800000 */
.L_x_32783:
        /* <DEDUP_REMOVED lines=21> */
.L_x_32788:
[----:B------:R-:W-:Y:S02]  /*4ec0*/  IMAD.MOV.U32 R180, RZ, RZ, R208 ;  /* 0x000000ffffb47224 */ /* 0x000fe400078e00d0 */
.L_x_32789:
[----:B------:R-:W-:Y:S05]  /*4ed0*/  BSYNC B1 ;  /* 0x0000000000017941 */ /* 0x000fea0003800000 */
.L_x_32787:
        /* <DEDUP_REMOVED lines=16> */
.L_x_32793:
[----:B------:R-:W-:Y:S05]  /*4fe0*/  BSYNC B2 ;  /* 0x0000000000027941 */ /* 0x000fea0003800000 */
.L_x_32792:
        /* <DEDUP_REMOVED lines=44> */
.L_x_32791:
[----:B------:R-:W-:Y:S05]  /*52b0*/  BSYNC B1 ;  /* 0x0000000000017941 */ /* 0x000fea0003800000 */
.L_x_32790:
        /* <DEDUP_REMOVED lines=21> */
.L_x_32795:
[----:B------:R-:W-:Y:S02]  /*5410*/  IMAD.MOV.U32 R182, RZ, RZ, R208 ;  /* 0x000000ffffb67224 */ /* 0x000fe400078e00d0 */
.L_x_32796:
[----:B------:R-:W-:Y:S05]  /*5420*/  BSYNC B1 ;  /* 0x0000000000017941 */ /* 0x000fea0003800000 */
.L_x_32794:
        /* <DEDUP_REMOVED lines=16> */
.L_x_32800:
[----:B------:R-:W-:Y:S05]  /*5530*/  BSYNC B2 ;  /* 0x0000000000027941 */ /* 0x000fea0003800000 */
.L_x_32799:
        /* <DEDUP_REMOVED lines=44> */
.L_x_32798:
[----:B------:R-:W-:Y:S05]  /*5800*/  BSYNC B1 ;  /* 0x0000000000017941 */ /* 0x000fea0003800000 */
.L_x_32797:
        /* <DEDUP_REMOVED lines=21> */
.L_x_32802:
[----:B------:R-:W-:Y:S02]  /*5960*/  MOV R182, R208 ;  /* 0x000000d000b67202 */ /* 0x000fe40000000f00 */
.L_x_32803:
[----:B------:R-:W-:Y:S05]  /*5970*/  BSYNC B1 ;  /* 0x0000000000017941 */ /* 0x000fea0003800000 */
.L_x_32801:
        /* <DEDUP_REMOVED lines=16> */
.L_x_32807:
[----:B------:R-:W-:Y:S05]  /*5a80*/  BSYNC B2 ;  /* 0x0000000000027941 */ /* 0x000fea0003800000 */
.L_x_32806:
        /* <DEDUP_REMOVED lines=44> */
.L_x_32805:
[----:B------:R-:W-:Y:S05]  /*5d50*/  BSYNC B1 ;  /* 0x0000000000017941 */ /* 0x000fea0003800000 */
.L_x_32804:
        /* <DEDUP_REMOVED lines=22> */
.L_x_32809:
[----:B------:R-:W-:Y:S02]  /*5ec0*/  IMAD.MOV.U32 R173, RZ, RZ, R208 ;  /* 0x000000ffffad7224 */ /* 0x000fe400078e00d0 */
.L_x_32810:
[----:B------:R-:W-:Y:S05]  /*5ed0*/  BSYNC B1 ;  /* 0x0000000000017941 */ /* 0x000fea0003800000 */
.L_x_32808:
        /* <DEDUP_REMOVED lines=18> */
.L_x_32814:
[----:B------:R-:W-:Y:S05]  /*6000*/  BSYNC B2 ;  /* 0x0000000000027941 */ /* 0x000fea0003800000 */
.L_x_32813:
        /* <DEDUP_REMOVED lines=44> */
.L_x_32812:
[----:B------:R-:W-:Y:S05]  /*62d0*/  BSYNC B1 ;  /* 0x0000000000017941 */ /* 0x000fea0003800000 */
.L_x_32811:
        /* <DEDUP_REMOVED lines=51> */
.L_x_32816:
[----:B0-----:R-:W-:Y:S02]  /*6610*/  IMAD.MOV.U32 R187, RZ, RZ, R208 ;  /* 0x000000ffffbb7224 */ /* 0x001fe400078e00d0 */
.L_x_32817:
[----:B------:R-:W-:Y:S05]  /*6620*/  BSYNC B1 ;  /* 0x0000000000017941 */ /* 0x000fea0003800000 */
.L_x_32815:
        /* <DEDUP_REMOVED lines=16> */
.L_x_32821:
[----:B------:R-:W-:Y:S05]  /*6730*/  BSYNC B2 ;  /* 0x0000000000027941 */ /* 0x000fea0003800000 */
.L_x_32820:
        /* <DEDUP_REMOVED lines=44> */
.L_x_32819:
[----:B------:R-:W-:Y:S05]  /*6a00*/  BSYNC B1 ;  /* 0x0000000000017941 */ /* 0x000fea0003800000 */
.L_x_32818:
        /* <DEDUP_REMOVED lines=23> */
.L_x_32823:
[----:B------:R-:W-:Y:S02]  /*6b80*/  MOV R174, R208 ;  /* 0x000000d000ae7202 */ /* 0x000fe40000000f00 */
.L_x_32824:
[----:B------:R-:W-:Y:S05]  /*6b90*/  BSYNC B1 ;  /* 0x0000000000017941 */ /* 0x000fea0003800000 */
.L_x_32822:
        /* <DEDUP_REMOVED lines=16> */
.L_x_32828:
[----:B------:R-:W-:Y:S05]  /*6ca0*/  BSYNC B2 ;  /* 0x0000000000027941 */ /* 0x000fea0003800000 */
.L_x_32827:
        /* <DEDUP_REMOVED lines=44> */
.L_x_32826:
[----:B------:R-:W-:Y:S05]  /*6f70*/  BSYNC B1 ;  /* 0x0000000000017941 */ /* 0x000fea0003800000 */
.L_x_32825:
        /* <DEDUP_REMOVED lines=21> */
.L_x_32830:
[----:B------:R-:W-:Y:S02]  /*70d0*/  IMAD.MOV.U32 R175, RZ, RZ, R208 ;  /* 0x000000ffffaf7224 */ /* 0x000fe400078e00d0 */
.L_x_32831:
[----:B------:R-:W-:Y:S05]  /*70e0*/  BSYNC B1 ;  /* 0x0000000000017941 */ /* 0x000fea0003800000 */
.L_x_32829:
        /* <DEDUP_REMOVED lines=16> */
.L_x_32835:
[----:B------:R-:W-:Y:S05]  /*71f0*/  BSYNC B2 ;  /* 0x0000000000027941 */ /* 0x000fea0003800000 */
.L_x_32834:
        /* <DEDUP_REMOVED lines=44> */
.L_x_32833:
[----:B------:R-:W-:Y:S05]  /*74c0*/  BSYNC B1 ;  /* 0x0000000000017941 */ /* 0x000fea0003800000 */
.L_x_32832:
        /* <DEDUP_REMOVED lines=21> */
.L_x_32837:
[----:B------:R-:W-:Y:S02]  /*7620*/  IMAD.MOV.U32 R176, RZ, RZ, R208 ;  /* 0x000000ffffb07224 */ /* 0x000fe400078e00d0 */
.L_x_32838:
[----:B------:R-:W-:Y:S05]  /*7630*/  BSYNC B1 ;  /* 0x0000000000017941 */ /* 0x000fea0003800000 */
.L_x_32836:
        /* <DEDUP_REMOVED lines=16> */
.L_x_32842:
[----:B------:R-:W-:Y:S05]  /*7740*/  BSYNC B2 ;  /* 0x0000000000027941 */ /* 0x000fea0003800000 */
.L_x_32841:
        /* <DEDUP_REMOVED lines=44> */
.L_x_32840:
[----:B------:R-:W-:Y:S05]  /*7a10*/  BSYNC B1 ;  /* 0x0000000000017941 */ /* 0x000fea0003800000 */
.L_x_32839:
        /* <DEDUP_REMOVED lines=21> */
.L_x_32844:
[----:B------:R-:W-:Y:S02]  /*7b70*/  IMAD.MOV.U32 R177, RZ, RZ, R208 ;  /* 0x000000ffffb17224 */ /* 0x000fe400078e00d0 */
.L_x_32845:
[----:B------:R-:W-:Y:S05]  /*7b80*/  BSYNC B1 ;  /* 0x0000000000017941 */ /* 0x000fea0003800000 */
.L_x_32843:
        /* <DEDUP_REMOVED lines=16> */
.L_x_32849:
[----:B------:R-:W-:Y:S05]  /*7c90*/  BSYNC B2 ;  /* 0x0000000000027941 */ /* 0x000fea0003800000 */
.L_x_32848:
        /* <DEDUP_REMOVED lines=44> */
.L_x_32847:
[----:B------:R-:W-:Y:S05]  /*7f60*/  BSYNC B1 ;  /* 0x0000000000017941 */ /* 0x000fea0003800000 */
.L_x_32846:
        /* <DEDUP_REMOVED lines=21> */
.L_x_32851:
[----:B------:R-:W-:Y:S02]  /*80c0*/  IMAD.MOV.U32 R181, RZ, RZ, R208 ;  /* 0x000000ffffb57224 */ /* 0x000fe400078e00d0 */
.L_x_32852:
[----:B------:R-:W-:Y:S05]  /*80d0*/  BSYNC B1 ;  /* 0x0000000000017941 */ /* 0x000fea0003800000 */
.L_x_32850:
        /* <DEDUP_REMOVED lines=16> */
.L_x_32856:
[----:B------:R-:W-:Y:S05]  /*81e0*/  BSYNC B2 ;  /* 0x0000000000027941 */ /* 0x000fea0003800000 */
.L_x_32855:
        /* <DEDUP_REMOVED lines=44> */
.L_x_32854:
[----:B------:R-:W-:Y:S05]  /*84b0*/  BSYNC B1 ;  /* 0x0000000000017941 */ /* 0x000fea0003800000 */
.L_x_32853:
        /* <DEDUP_REMOVED lines=21> */
.L_x_32858:
[----:B------:R-:W-:Y:S02]  /*8610*/  IMAD.MOV.U32 R181, RZ, RZ, R208 ;  /* 0x000000ffffb57224 */ /* 0x000fe400078e00d0 */
.L_x_32859:
[----:B------:R-:W-:Y:S05]  /*8620*/  BSYNC B1 ;  /* 0x0000000000017941 */ /* 0x000fea0003800000 */
.L_x_32857:
        /* <DEDUP_REMOVED lines=16> */
.L_x_32863:
[----:B------:R-:W-:Y:S05]  /*8730*/  BSYNC B2 ;  /* 0x0000000000027941 */ /* 0x000fea0003800000 */
.L_x_32862:
        /* <DEDUP_REMOVED lines=44> */
.L_x_32861:
[----:B------:R-:W-:Y:S05]  /*8a00*/  BSYNC B1 ;  /* 0x0000000000017941 */ /* 0x000fea0003800000 */
.L_x_32860:
        /* <DEDUP_REMOVED lines=22> */
.L_x_32865:
[----:B------:R-:W-:Y:S02]  /*8b70*/  IMAD.MOV.U32 R181, RZ, RZ, R208 ;  /* 0x000000ffffb57224 */ /* 0x000fe400078e00d0 */
.L_x_32866:
[----:B------:R-:W-:Y:S05]  /*8b80*/  BSYNC B1 ;  /* 0x0000000000017941 */ /* 0x000fea0003800000 */
.L_x_32864:
        /* <DEDUP_REMOVED lines=18> */
.L_x_32870:
[----:B------:R-:W-:Y:S05]  /*8cb0*/  BSYNC B2 ;  /* 0x0000000000027941 */ /* 0x000fea0003800000 */
.L_x_32869:
        /* <DEDUP_REMOVED lines=44> */
.L_x_32868:
[----:B------:R-:W-:Y:S05]  /*8f80*/  BSYNC B1 ;  /* 0x0000000000017941 */ /* 0x000fea0003800000 */
.L_x_32867:
        /* <DEDUP_REMOVED lines=51> */
.L_x_32872:
[----:B0-----:R-:W-:Y:S02]  /*92c0*/  IMAD.MOV.U32 R181, RZ, RZ, R208 ;  /* 0x000000ffffb57224 */ /* 0x001fe400078e00d0 */
.L_x_32873:
[----:B------:R-:W-:Y:S05]  /*92d0*/  BSYNC B1 ;  /* 0x0000000000017941 */ /* 0x000fea0003800000 */
.L_x_32871:
        /* <DEDUP_REMOVED lines=16> */
.L_x_32877:
[----:B------:R-:W-:Y:S05]  /*93e0*/  BSYNC B2 ;  /* 0x0000000000027941 */ /* 0x000fea0003800000 */
.L_x_32876:
        /* <DEDUP_REMOVED lines=44> */
.L_x_32875:
[----:B------:R-:W-:Y:S05]  /*96b0*/  BSYNC B1 ;  /* 0x0000000000017941 */ /* 0x000fea0003800000 */
.L_x_32874:
        /* <DEDUP_REMOVED lines=23> */
.L_x_32879:
[----:B------:R-:W-:Y:S02]  /*9830*/  IMAD.MOV.U32 R182, RZ, RZ, R208 ;  /* 0x000000ffffb67224 */ /* 0x000fe400078e00d0 */
.L_x_32880:
[----:B------:R-:W-:Y:S05]  /*9840*/  BSYNC B1 ;  /* 0x0000000000017941 */ /* 0x000fea0003800000 */
.L_x_32878:
        /* <DEDUP_REMOVED lines=16> */
.L_x_32884:
[----:B------:R-:W-:Y:S05]  /*9950*/  BSYNC B2 ;  /* 0x0000000000027941 */ /* 0x000fea0003800000 */
.L_x_32883:
        /* <DEDUP_REMOVED lines=44> */
.L_x_32882:
[----:B------:R-:W-:Y:S05]  /*9c20*/  BSYNC B1 ;  /* 0x0000000000017941 */ /* 0x000fea0003800000 */
.L_x_32881:
        /* <DEDUP_REMOVED lines=21> */
.L_x_32886:
[----:B------:R-:W-:Y:S02]  /*9d80*/  IMAD.MOV.U32 R183, RZ, RZ, R208 ;  /* 0x000000ffffb77224 */ /* 0x000fe400078e00d0 */
.L_x_32887:
[----:B------:R-:W-:Y:S05]  /*9d90*/  BSYNC B1 ;  /* 0x0000000000017941 */ /* 0x000fea0003800000 */
.L_x_32885:
        /* <DEDUP_REMOVED lines=16> */
.L_x_32891:
[----:B------:R-:W-:Y:S05]  /*9ea0*/  BSYNC B2 ;  /* 0x0000000000027941 */ /* 0x000fea0003800000 */
.L_x_32890:
        /* <DEDUP_REMOVED lines=44> */
.L_x_32889:
[----:B------:R-:W-:Y:S05]  /*a170*/  BSYNC B1 ;  /* 0x0000000000017941 */ /* 0x000fea0003800000 */
.L_x_32888:
        /* <DEDUP_REMOVED lines=21> */
.L_x_32893:
[----:B------:R-:W-:Y:S02]  /*a2d0*/  IMAD.MOV.U32 R184, RZ, RZ, R208 ;  /* 0x000000ffffb87224 */ /* 0x000fe400078e00d0 */
.L_x_32894:
[----:B------:R-:W-:Y:S05]  /*a2e0*/  BSYNC B1 ;  /* 0x0000000000017941 */ /* 0x000fea0003800000 */
.L_x_32892:
        /* <DEDUP_REMOVED lines=16> */
.L_x_32898:
[----:B------:R-:W-:Y:S05]  /*a3f0*/  BSYNC B2 ;  /* 0x0000000000027941 */ /* 0x000fea0003800000 */
.L_x_32897:
        /* <DEDUP_REMOVED lines=44> */
.L_x_32896:
[----:B------:R-:W-:Y:S05]  /*a6c0*/  BSYNC B1 ;  /* 0x0000000000017941 */ /* 0x000fea0003800000 */
.L_x_32895:
        /* <DEDUP_REMOVED lines=21> */
.L_x_32900:
[----:B------:R-:W-:Y:S02]  /*a820*/  IMAD.MOV.U32 R185, RZ, RZ, R208 ;  /* 0x000000ffffb97224 */ /* 0x000fe400078e00d0 */
.L_x_32901:
[----:B------:R-:W-:Y:S05]  /*a830*/  BSYNC B1 ;  /* 0x0000000000017941 */ /* 0x000fea0003800000 */
.L_x_32899:
        /* <DEDUP_REMOVED lines=16> */
.L_x_32905:
[----:B------:R-:W-:Y:S05]  /*a940*/  BSYNC B2 ;  /* 0x0000000000027941 */ /* 0x000fea0003800000 */
.L_x_32904:
        /* <DEDUP_REMOVED lines=44> */
.L_x_32903:
[----:B------:R-:W-:Y:S05]  /*ac10*/  BSYNC B1 ;  /* 0x0000000000017941 */ /* 0x000fea0003800000 */
.L_x_32902:
        /* <DEDUP_REMOVED lines=21> */
.L_x_32907:
[----:B------:R-:W-:Y:S02]  /*ad70*/  IMAD.MOV.U32 R189, RZ, RZ, R208 ;  /* 0x000000ffffbd7224 */ /* 0x000fe400078e00d0 */
.L_x_32908:
[----:B------:R-:W-:Y:S05]  /*ad80*/  BSYNC B1 ;  /* 0x0000000000017941 */ /* 0x000fea0003800000 */
.L_x_32906:
        /* <DEDUP_REMOVED lines=16> */
.L_x_32912:
[----:B------:R-:W-:Y:S05]  /*ae90*/  BSYNC B2 ;  /* 0x0000000000027941 */ /* 0x000fea0003800000 */
.L_x_32911:
        /* <DEDUP_REMOVED lines=44> */
.L_x_32910:
[----:B------:R-:W-:Y:S05]  /*b160*/  BSYNC B1 ;  /* 0x0000000000017941 */ /* 0x000fea0003800000 */
.L_x_32909:
        /* <DEDUP_REMOVED lines=21> */
.L_x_32914:
[----:B------:R-:W-:Y:S02]  /*b2c0*/  IMAD.MOV.U32 R189, RZ, RZ, R208 ;  /* 0x000000ffffbd7224 */ /* 0x000fe400078e00d0 */
.L_x_32915:
[----:B------:R-:W-:Y:S05]  /*b2d0*/  BSYNC B1 ;  /* 0x0000000000017941 */ /* 0x000fea0003800000 */
.L_x_32913:
        /* <DEDUP_REMOVED lines=16> */
.L_x_32919:
[----:B------:R-:W-:Y:S05]  /*b3e0*/  BSYNC B2 ;  /* 0x0000000000027941 */ /* 0x000fea0003800000 */
.L_x_32918:
        /* <DEDUP_REMOVED lines=44> */
.L_x_32917:
[----:B------:R-:W-:Y:S05]  /*b6b0*/  BSYNC B1 ;  /* 0x0000000000017941 */ /* 0x000fea0003800000 */
.L_x_32916:
        /* <DEDUP_REMOVED lines=22> */
.L_x_32921:
[----:B------:R-:W-:Y:S02]  /*b820*/  IMAD.MOV.U32 R189, RZ, RZ, R208 ;  /* 0x000000ffffbd7224 */ /* 0x000fe400078e00d0 */
.L_x_32922:
[----:B------:R-:W-:Y:S05]  /*b830*/  BSYNC B1 ;  /* 0x0000000000017941 */ /* 0x000fea0003800000 */
.L_x_32920:
        /* <DEDUP_REMOVED lines=18> */
.L_x_32926:
[----:B------:R-:W-:Y:S05]  /*b960*/  BSYNC B2 ;  /* 0x0000000000027941 */ /* 0x000fea0003800000 */
.L_x_32925:
        /* <DEDUP_REMOVED lines=44> */
.L_x_32924:
[----:B------:R-:W-:Y:S05]  /*bc30*/  BSYNC B1 ;  /* 0x0000000000017941 */ /* 0x000fea0003800000 */
.L_x_32923:
        /* <DEDUP_REMOVED lines=9> */
[C---:B------:R-:W-:Y:S01]  /*bcd0*/  LOP3.LUT P5, RZ, R218.reuse, 0x8, RZ, 0xc0, !PT ;  /* 0x00000008daff7812 */ /* 0x040fe200078ac0ff */
        /* <DEDUP_REMOVED lines=41> */
.L_x_32928:
[----:B0-----:R-:W-:Y:S02]  /*bf70*/  IMAD.MOV.U32 R189, RZ, RZ, R208 ;  /* 0x000000ffffbd7224 */ /* 0x001fe400078e00d0 */
.L_x_32929:
[----:B------:R-:W-:Y:S05]  /*bf80*/  BSYNC B1 ;  /* 0x0000000000017941 */ /* 0x000fea0003800000 */
.L_x_32927:
        /* <DEDUP_REMOVED lines=16> */
.L_x_32933:
[----:B------:R-:W-:Y:S05]  /*c090*/  BSYNC B2 ;  /* 0x0000000000027941 */ /* 0x000fea0003800000 */
.L_x_32932:
        /* <DEDUP_REMOVED lines=44> */
.L_x_32931:
[----:B------:R-:W-:Y:S05]  /*c360*/  BSYNC B1 ;  /* 0x0000000000017941 */ /* 0x000fea0003800000 */
.L_x_32930:
        /* <DEDUP_REMOVED lines=23> */
.L_x_32935:
[----:B------:R-:W-:Y:S02]  /*c4e0*/  IMAD.MOV.U32 R190, RZ, RZ, R208 ;  /* 0x000000ffffbe7224 */ /* 0x000fe400078e00d0 */
.L_x_32936:
[----:B------:R-:W-:Y:S05]  /*c4f0*/  BSYNC B1 ;  /* 0x0000000000017941 */ /* 0x000fea0003800000 */
.L_x_32934:
        /* <DEDUP_REMOVED lines=16> */
.L_x_32940:
[----:B------:R-:W-:Y:S05]  /*c600*/  BSYNC B2 ;  /* 0x0000000000027941 */ /* 0x000fea0003800000 */
.L_x_32939:
        /* <DEDUP_REMOVED lines=44> */
.L_x_32938:
[----:B------:R-:W-:Y:S05]  /*c8d0*/  BSYNC B1 ;  /* 0x0000000000017941 */ /* 0x000fea0003800000 */
.L_x_32937:
        /* <DEDUP_REMOVED lines=21> */
.L_x_32942:
[----:B------:R-:W-:Y:S02]  /*ca30*/  IMAD.MOV.U32 R191, RZ, RZ, R208 ;  /* 0x000000ffffbf7224 */ /* 0x000fe400078e00d0 */
.L_x_32943:
[----:B------:R-:W-:Y:S05]  /*ca40*/  BSYNC B1 ;  /* 0x0000000000017941 */ /* 0x000fea0003800000 */
.L_x_32941:
        /* <DEDUP_REMOVED lines=16> */
.L_x_32947:
[----:B------:R-:W-:Y:S05]  /*cb50*/  BSYNC B2 ;  /* 0x0000000000027941 */ /* 0x000fea0003800000 */
.L_x_32946:
        /* <DEDUP_REMOVED lines=44> */
.L_x_32945:
[----:B------:R-:W-:Y:S05]  /*ce20*/  BSYNC B1 ;  /* 0x0000000000017941 */ /* 0x000fea0003800000 */
.L_x_32944:
        /* <DEDUP_REMOVED lines=21> */
.L_x_32949:
[----:B------:R-:W-:Y:S02]  /*cf80*/  IMAD.MOV.U32 R192, RZ, RZ, R208 ;  /* 0x000000ffffc07224 */ /* 0x000fe400078e00d0 */
.L_x_32950:
[----:B------:R-:W-:Y:S05]  /*cf90*/  BSYNC B1 ;  /* 0x0000000000017941 */ /* 0x000fea0003800000 */
.L_x_32948:
        /* <DEDUP_REMOVED lines=16> */
.L_x_32954:
[----:B------:R-:W-:Y:S05]  /*d0a0*/  BSYNC B2 ;  /* 0x0000000000027941 */ /* 0x000fea0003800000 */
.L_x_32953:
        /* <DEDUP_REMOVED lines=44> */
.L_x_32952:
[----:B------:R-:W-:Y:S05]  /*d370*/  BSYNC B1 ;  /* 0x0000000000017941 */ /* 0x000fea0003800000 */
.L_x_32951:
        /* <DEDUP_REMOVED lines=21> */
.L_x_32956:
[----:B------:R-:W-:Y:S02]  /*d4d0*/  IMAD.MOV.U32 R193, RZ, RZ, R208 ;  /* 0x000000ffffc17224 */ /* 0x000fe400078e00d0 */
.L_x_32957:
[----:B------:R-:W-:Y:S05]  /*d4e0*/  BSYNC B1 ;  /* 0x0000000000017941 */ /* 0x000fea0003800000 */
.L_x_32955:
        /* <DEDUP_REMOVED lines=16> */
.L_x_32961:
[----:B------:R-:W-:Y:S05]  /*d5f0*/  BSYNC B2 ;  /* 0x0000000000027941 */ /* 0x000fea0003800000 */
.L_x_32960:
        /* <DEDUP_REMOVED lines=44> */
.L_x_32959:
[----:B------:R-:W-:Y:S05]  /*d8c0*/  BSYNC B1 ;  /* 0x0000000000017941 */ /* 0x000fea0003800000 */
.L_x_32958:
        /* <DEDUP_REMOVED lines=21> */
.L_x_32963:
[----:B------:R-:W-:Y:S02]  /*da20*/  IMAD.MOV.U32 R198, RZ, RZ, R208 ;  /* 0x000000ffffc67224 */ /* 0x000fe400078e00d0 */
.L_x_32964:
[----:B------:R-:W-:Y:S05]  /*da30*/  BSYNC B1 ;  /* 0x0000000000017941 */ /* 0x000fea0003800000 */
.L_x_32962:
        /* <DEDUP_REMOVED lines=16> */
.L_x_32968:
[----:B------:R-:W-:Y:S05]  /*db40*/  BSYNC B2 ;  /* 0x0000000000027941 */ /* 0x000fea0003800000 */
.L_x_32967:
        /* <DEDUP_REMOVED lines=44> */
.L_x_32966:
[----:B------:R-:W-:Y:S05]  /*de10*/  BSYNC B1 ;  /* 0x0000000000017941 */ /* 0x000fea0003800000 */
.L_x_32965:
        /* <DEDUP_REMOVED lines=21> */
.L_x_32970:
[----:B------:R-:W-:Y:S02]  /*df70*/  IMAD.MOV.U32 R198, RZ, RZ, R208 ;  /* 0x000000ffffc67224 */ /* 0x000fe400078e00d0 */
.L_x_32971:
[----:B------:R-:W-:Y:S05]  /*df80*/  BSYNC B1 ;  /* 0x0000000000017941 */ /* 0x000fea0003800000 */
.L_x_32969:
        /* <DEDUP_REMOVED lines=16> */
.L_x_32975:
[----:B------:R-:W-:Y:S05]  /*e090*/  BSYNC B2 ;  /* 0x0000000000027941 */ /* 0x000fea0003800000 */
.L_x_32974:
        /* <DEDUP_REMOVED lines=44> */
.L_x_32973:
[----:B------:R-:W-:Y:S05]  /*e360*/  BSYNC B1 ;  /* 0x0000000000017941 */ /* 0x000fea0003800000 */
.L_x_32972:
        /* <DEDUP_REMOVED lines=22> */
.L_x_32977:
[----:B------:R-:W-:Y:S02]  /*e4d0*/  IMAD.MOV.U32 R212, RZ, RZ, R208 ;  /* 0x000000ffffd47224 */ /* 0x000fe400078e00d0 */
.L_x_32978:
[----:B------:R-:W-:Y:S05]  /*e4e0*/  BSYNC B1 ;  /* 0x0000000000017941 */ /* 0x000fea0003800000 */
.L_x_32976:
        /* <DEDUP_REMOVED lines=18> */
.L_x_32982:
[----:B------:R-:W-:Y:S05]  /*e610*/  BSYNC B2 ;  /* 0x0000000000027941 */ /* 0x000fea0003800000 */
.L_x_32981:
        /* <DEDUP_REMOVED lines=44> */
.L_x_32980:
[----:B------:R-:W-:Y:S05]  /*e8e0*/  BSYNC B1 ;  /* 0x0000000000017941 */ /* 0x000fea0003800000 */
.L_x_32979:
        /* <DEDUP_REMOVED lines=51> */
.L_x_32984:
[----:B0-----:R-:W-:Y:S02]  /*ec20*/  IMAD.MOV.U32 R197, RZ, RZ, R208 ;  /* 0x000000ffffc57224 */ /* 0x001fe400078e00d0 */
.L_x_32985:
[----:B------:R-:W-:Y:S05]  /*ec30*/  BSYNC B1 ;  /* 0x0000000000017941 */ /* 0x000fea0003800000 */
.L_x_32983:
        /* <DEDUP_REMOVED lines=16> */
.L_x_32989:
[----:B------:R-:W-:Y:S05]  /*ed40*/  BSYNC B2 ;  /* 0x0000000000027941 */ /* 0x000fea0003800000 */
.L_x_32988:
        /* <DEDUP_REMOVED lines=44> */
.L_x_32987:
[----:B------:R-:W-:Y:S05]  /*f010*/  BSYNC B1 ;  /* 0x0000000000017941 */ /* 0x000fea0003800000 */
.L_x_32986:
        /* <DEDUP_REMOVED lines=23> */
.L_x_32991:
[----:B------:R-:W-:Y:S02]  /*f190*/  IMAD.MOV.U32 R198, RZ, RZ, R208 ;  /* 0x000000ffffc67224 */ /* 0x000fe400078e00d0 */
.L_x_32992:
[----:B------:R-:W-:Y:S05]  /*f1a0*/  BSYNC B1 ;  /* 0x0000000000017941 */ /* 0x000fea0003800000 */
.L_x_32990:
        /* <DEDUP_REMOVED lines=16> */
.L_x_32996:
[----:B------:R-:W-:Y:S05]  /*f2b0*/  BSYNC B2 ;  /* 0x0000000000027941 */ /* 0x000fea0003800000 */
.L_x_32995:
        /* <DEDUP_REMOVED lines=44> */
.L_x_32994:
[----:B------:R-:W-:Y:S05]  /*f580*/  BSYNC B1 ;  /* 0x0000000000017941 */ /* 0x000fea0003800000 */
.L_x_32993:
        /* <DEDUP_REMOVED lines=21> */
.L_x_32998:
[----:B------:R-:W-:Y:S02]  /*f6e0*/  IMAD.MOV.U32 R199, RZ, RZ, R208 ;  /* 0x000000ffffc77224 */ /* 0x000fe400078e00d0 */
.L_x_32999:
[----:B------:R-:W-:Y:S05]  /*f6f0*/  BSYNC B1 ;  /* 0x0000000000017941 */ /* 0x000fea0003800000 */
.L_x_32997:
        /* <DEDUP_REMOVED lines=16> */
.L_x_33003:
[----:B------:R-:W-:Y:S05]  /*f800*/  BSYNC B2 ;  /* 0x0000000000027941 */ /* 0x000fea0003800000 */
.L_x_33002:
        /* <DEDUP_REMOVED lines=44> */
.L_x_33001:
[----:B------:R-:W-:Y:S05]  /*fad0*/  BSYNC B1 ;  /* 0x0000000000017941 */ /* 0x000fea0003800000 */
.L_x_33000:
        /* <DEDUP_REMOVED lines=21> */
.L_x_33005:
[----:B------:R-:W-:Y:S02]  /*fc30*/  IMAD.MOV.U32 R200, RZ, RZ, R208 ;  /* 0x000000ffffc87224 */ /* 0x000fe400078e00d0 */
.L_x_33006:
[----:B------:R-:W-:Y:S05]  /*fc40*/  BSYNC B1 ;  /* 0x0000000000017941 */ /* 0x000fea0003800000 */
.L_x_33004:
        /* <DEDUP_REMOVED lines=16> */
.L_x_33010:
[----:B------:R-:W-:Y:S05]  /*fd50*/  BSYNC B2 ;  /* 0x0000000000027941 */ /* 0x000fea0003800000 */
.L_x_33009:
        /* <DEDUP_REMOVED lines=44> */
.L_x_33008:
[----:B------:R-:W-:Y:S05]  /*10020*/  BSYNC B1 ;  /* 0x0000000000017941 */ /* 0x000fea0003800000 */
.L_x_33007:
        /* <DEDUP_REMOVED lines=21> */
.L_x_33012:
[----:B------:R-:W-:Y:S02]  /*10180*/  IMAD.MOV.U32 R201, RZ, RZ, R208 ;  /* 0x000000ffffc97224 */ /* 0x000fe400078e00d0 */
.L_x_33013:
[----:B------:R-:W-:Y:S05]  /*10190*/  BSYNC B1 ;  /* 0x0000000000017941 */ /* 0x000fea0003800000 */
.L_x_33011:
        /* <DEDUP_REMOVED lines=16> */
.L_x_33017:
[----:B------:R-:W-:Y:S05]  /*102a0*/  BSYNC B2 ;  /* 0x0000000000027941 */ /* 0x000fea0003800000 */
.L_x_33016:
        /* <DEDUP_REMOVED lines=44> */
.L_x_33015:
[----:B------:R-:W-:Y:S05]  /*10570*/  BSYNC B1 ;  /* 0x0000000000017941 */ /* 0x000fea0003800000 */
.L_x_33014:
        /* <DEDUP_REMOVED lines=21> */
.L_x_33019:
[----:B------:R-:W-:Y:S02]  /*106d0*/  IMAD.MOV.U32 R213, RZ, RZ, R208 ;  /* 0x000000ffffd57224 */ /* 0x000fe400078e00d0 */
.L_x_33020:
[----:B------:R-:W-:Y:S05]  /*106e0*/  BSYNC B1 ;  /* 0x0000000000017941 */ /* 0x000fea0003800000 */
.L_x_33018:
        /* <DEDUP_REMOVED lines=16> */
.L_x_33024:
[----:B------:R-:W-:Y:S05]  /*107f0*/  BSYNC B2 ;  /* 0x0000000000027941 */ /* 0x000fea0003800000 */
.L_x_33023:
        /* <DEDUP_REMOVED lines=44> */
.L_x_33022:
[----:B------:R-:W-:Y:S05]  /*10ac0*/  BSYNC B1 ;  /* 0x0000000000017941 */ /* 0x000fea0003800000 */
.L_x_33021:
        /* <DEDUP_REMOVED lines=21> */
.L_x_33026:
[----:B------:R-:W-:Y:S02]  /*10c20*/  IMAD.MOV.U32 R219, RZ, RZ, R208 ;  /* 0x000000ffffdb7224 */ /* 0x000fe400078e00d0 */
.L_x_33027:
[----:B------:R-:W-:Y:S05]  /*10c30*/  BSYNC B1 ;  /* 0x0000000000017941 */ /* 0x000fea0003800000 */
.L_x_33025:
        /* <DEDUP_REMOVED lines=16> */
.L_x_33031:
[----:B------:R-:W-:Y:S05]  /*10d40*/  BSYNC B2 ;  /* 0x0000000000027941 */ /* 0x000fea0003800000 */
.L_x_33030:
        /* <DEDUP_REMOVED lines=44> */
.L_x_33029:
[----:B------:R-:W-:Y:S05]  /*11010*/  BSYNC B1 ;  /* 0x0000000000017941 */ /* 0x000fea0003800000 */
.L_x_33028:
        /* <DEDUP_REMOVED lines=22> */
.L_x_33033:
[----:B------:R-:W-:Y:S02]  /*11180*/  IMAD.MOV.U32 R219, RZ, RZ, R208 ;  /* 0x000000ffffdb7224 */ /* 0x000fe400078e00d0 */
.L_x_33034:
[----:B------:R-:W-:Y:S05]  /*11190*/  BSYNC B1 ;  /* 0x0000000000017941 */ /* 0x000fea0003800000 */
.L_x_33032:
        /* <DEDUP_REMOVED lines=18> */
.L_x_33038:
[----:B------:R-:W-:Y:S05]  /*112c0*/  BSYNC B2 ;  /* 0x0000000000027941 */ /* 0x000fea0003800000 */
.L_x_33037:
        /* <DEDUP_REMOVED lines=44> */
.L_x_33036:
[----:B------:R-:W-:Y:S05]  /*11590*/  BSYNC B1 ;  /* 0x0000000000017941 */ /* 0x000fea0003800000 */
.L_x_33035:
        /* <DEDUP_REMOVED lines=40> */
[----:B------:R-:W-:-:S03]  /*11820*/  SEL R221, RZ, 0x1, P5 ;  /* 0x00000001ffdd7807 */ /* 0x000fc60002800000 */
[----:B------:R-:W-:-:S04]  /*11830*/  FADD.FTZ R203, R189, R224 ;  /* 0x000000e0bdcb7221 */ /* 0x000fc80000010000 */
[----:B------:R-:W-:Y:S02]  /*11840*/  FADD.FTZ R224, R190, R203 ;  /* 0x000000cbbee07221 */ /* 0x000fe40000010000 */
        /* <DEDUP_REMOVED lines=40> */
.L_x_33043:
        /* <DEDUP_REMOVED lines=116> */
.L_x_33044:
        /* <DEDUP_REMOVED lines=74> */
[----:B------:R-:W-:Y:S01]  /*126b0*/  F2FP.PACK_AB R158, R215, R162 ;  /* 0x000000a2d79e723e */ /* 0x000fe200000000ff */
[----:B------:R-:W-:Y:S02]  /*126c0*/  FFMA.FTZ R159, R94, R219, R142 ;  /* 0x000000db5e9f7223 */ /* 0x000fe4000001008e */
[----:B------:R-:W-:Y:S02]  /*126d0*/  FFMA.FTZ R184, R95, R184, R143 ;  /* 0x000000b85fb87223 */ /* 0x000fe4000001008f */
[C---:B------:R-:W-:Y:S02]  /*126e0*/  FMUL.FTZ R215, R170.reuse, R164 ;  /* 0x000000a4aad77220 */ /* 0x040fe40000410000 */
        /* <DEDUP_REMOVED lines=13> */
[----:B------:R-:W-:Y:S01]  /*127c0*/  F2FP.PACK_AB R157, R160, R157 ;  /* 0x0000009da09d723e */ /* 0x000fe200000000ff */
[----:B------:R-:W-:Y:S01]  /*127d0*/  FFMA.FTZ R166, R85, R166, R133 ;  /* 0x000000a655a67223 */ /* 0x000fe20000010085 */
[----:B------:R-:W-:Y:S01]  /*127e0*/  F2FP.PACK_AB R156, R163, R156 ;  /* 0x0000009ca39c723e */ /* 0x000fe200000000ff */
[----:B------:R-:W-:Y:S01]  /*127f0*/  FFMA.FTZ R221, R86, R221, R134 ;  /* 0x000000dd56dd7223 */ /* 0x000fe20000010086 */
[----:B------:R-:W-:Y:S01]  /*12800*/  LEA.HI.X R169, R211, c[0x0][0x20c], RZ, 0x4, P0 ;  /* 0x00008300d3a97a11 */ /* 0x000fe200000f24ff */
[----:B------:R-:W-:-:S02]  /*12810*/  FFMA.FTZ R186, R87, R186, R135 ;  /* 0x000000ba57ba7223 */ /* 0x000fc40000010087 */
[----:B------:R-:W-:Y:S02]  /*12820*/  FFMA.FTZ R161, R90, R165, R138 ;  /* 0x000000a55aa17223 */ /* 0x000fe4000001008a */
[----:B------:R-:W-:Y:S01]  /*12830*/  FFMA.FTZ R160, R88, R215, R136 ;  /* 0x000000d758a07223 */ /* 0x000fe20000010088 */
[----:B------:R-:W-:Y:S01]  /*12840*/  IADD3 R215, R211, 0x20, RZ ;  /* 0x00000020d3d77810 */ /* 0x000fe20007ffe0ff */
[----:B------:R-:W-:Y:S01]  /*12850*/  FFMA.FTZ R164, R91, R164, R139 ;  /* 0x000000a45ba47223 */ /* 0x000fe2000001008b */
[----:B------:R-:W-:Y:S01]  /*12860*/  F2FP.PACK_AB R163, R186, R221 ;  /* 0x000000ddbaa3723e */ /* 0x000fe200000000ff */
[----:B------:R-:W-:Y:S01]  /*12870*/  FFMA.FTZ R165, R89, R162, R137 ;  /* 0x000000a259a57223 */ /* 0x000fe20000010089 */
[----:B------:R-:W-:Y:S01]  /*12880*/  F2FP.PACK_AB R162, R166, R167 ;  /* 0x000000a7a6a2723e */ /* 0x000fe200000000ff */
[----:B------:R-:W-:Y:S01]  /*12890*/  FMUL.FTZ R166, R170, R173 ;  /* 0x000000adaaa67220 */ /* 0x000fe20000410000 */
[----:B------:R-:W-:Y:S01]  /*128a0*/  F2FP.PACK_AB R161, R164, R161 ;  /* 0x000000a1a4a1723e */ /* 0x000fe200000000ff */
[C---:B------:R-:W-:Y:S01]  /*128b0*/  FMUL.FTZ R173, R170.reuse, R174 ;  /* 0x000000aeaaad7220 */ /* 0x040fe20000410000 */
[----:B------:R-:W-:Y:S01]  /*128c0*/  F2FP.PACK_AB R160, R165, R160 ;  /* 0x000000a0a5a0723e */ /* 0x000fe200000000ff */
        /* <DEDUP_REMOVED lines=12> */
[----:B0-----:R-:W-:Y:S01]  /*12990*/  F2FP.PACK_AB R157, R186, R173 ;  /* 0x000000adba9d723e */ /* 0x001fe200000000ff */
[----:B------:R-:W-:Y:S02]  /*129a0*/  FFMA.FTZ R167, R80, R167, R128 ;  /* 0x000000a750a77223 */ /* 0x000fe40000010080 */
[----:B------:R-:W-:Y:S02]  /*129b0*/  FFMA.FTZ R166, R81, R166, R129 ;  /* 0x000000a651a67223 */ /* 0x000fe40000010081 */
[C---:B------:R-:W-:Y:S02]  /*129c0*/  FMUL.FTZ R175, R170.reuse, R176 ;  /* 0x000000b0aaaf7220 */ /* 0x040fe40000410000 */
[----:B------:R-:W-:Y:S01]  /*129d0*/  FMUL.FTZ R188, R170, R177 ;  /* 0x000000b1aabc7220 */ /* 0x000fe20000410000 */
[----:B------:R-:W-:Y:S01]  /*129e0*/  F2FP.PACK_AB R156, R166, R167 ;  /* 0x000000a7a69c723e */ /* 0x000fe200000000ff */
        /* <DEDUP_REMOVED lines=8> */
[----:B------:R-:W-:Y:S01]  /*12a70*/  F2FP.PACK_AB R160, R165, R160 ;  /* 0x000000a0a5a0723e */ /* 0x000fe200000000ff */
        /* <DEDUP_REMOVED lines=33> */
[----:B------:R-:W-:Y:S01]  /*12c90*/  LEA R176, P0, R212, c[0x0][0x208], 0x4 ;  /* 0x00008200d4b07a11 */ /* 0x000fe200078020ff */
        /* <DEDUP_REMOVED lines=36> */
.L_x_33041:
[----:B------:R-:W-:Y:S05]  /*12ee0*/  BSYNC B0 ;  /* 0x0000000000007941 */ /* 0x000fea0003800000 */
.L_x_32702:
[----:B------:R-:W-:Y:S05]  /*12ef0*/  EXIT ;  /* 0x000000000000794d */ /* 0x000fea0003800000 */
.L_x_33039:
[----:B0-----:R-:W-:Y:S01]  /*12f00*/  IMAD.MOV.U32 R222, RZ, RZ, 0x1 ;  /* 0x00000001ffde7424 */ /* 0x001fe200078e00ff */
[----:B------:R-:W-:Y:S01]  /*12f10*/  MOV R216, 0x1f ;  /* 0x0000001f00d87802 */ /* 0x000fe20000000f00 */
[----:B------:R-:W-:Y:S01]  /*12f20*/  IMAD.MOV.U32 R217, RZ, RZ, -0x1 ;  /* 0xffffffffffd97424 */ /* 0x000fe200078e00ff */
[----:B------:R-:W-:Y:S02]  /*12f30*/  MOV R214, 0x12f50 ;  /* 0x00012f5000d67802 */ /* 0x000fe40000000f00 */
[----:B------:R-:W-:Y:S05]  /*12f40*/  CALL.REL.NOINC `($__internal_125_$__cuda_sm70_shflsync_bfly_p) ;  /* 0x0000099000007944 */ /* 0x000fea0003c00000 */
[----:B-1----:R-:W-:Y:S01]  /*12f50*/  MOV R214, R222 ;  /* 0x000000de00d67202 */ /* 0x002fe20000000f00 */
[----:B0-----:R-:W-:Y:S05]  /*12f60*/  BRA `(.L_x_33043) ;  /* 0xffffeb6000007947 */ /* 0x001fea000383ffff */
.L_x_33040:
[----:B------:R-:W-:Y:S01]  /*12f70*/  HFMA2.MMA R216, -RZ, RZ, 0, 1.847743988037109375e-06 ;  /* 0x0000001fffd87435 */ /* 0x000fe200000001ff */
[----:B------:R-:W-:Y:S01]  /*12f80*/  IMAD.MOV.U32 R222, RZ, RZ, 0x2 ;  /* 0x00000002ffde7424 */ /* 0x000fe200078e00ff */
[----:B------:R-:W-:Y:S01]  /*12f90*/  MOV R214, 0x12fc0 ;  /* 0x00012fc000d67802 */ /* 0x000fe20000000f00 */
[----:B------:R-:W-:-:S03]  /*12fa0*/  IMAD.MOV.U32 R217, RZ, RZ, -0x1 ;  /* 0xffffffffffd97424 */ /* 0x000fc600078e00ff */
[----:B------:R-:W-:Y:S05]  /*12fb0*/  CALL.REL.NOINC `($__internal_125_$__cuda_sm70_shflsync_bfly_p) ;  /* 0x0000092000007944 */ /* 0x000fea0003c00000 */
[----:B01----:R-:W-:Y:S01]  /*12fc0*/  FADD.FTZ R219, R219, R222 ;  /* 0x000000dedbdb7221 */ /* 0x003fe20000010000 */
[----:B------:R-:W-:Y:S01]  /*12fd0*/  MOV R222, 0x4 ;  /* 0x0000000400de7802 */ /* 0x000fe20000000f00 */
[----:B------:R-:W-:Y:S01]  /*12fe0*/  IMAD.MOV.U32 R216, RZ, RZ, 0x1f ;  /* 0x0000001fffd87424 */ /* 0x000fe200078e00ff */
[----:B------:R-:W-:-:S02]  /*12ff0*/  MOV R217, 0xffffffff ;  /* 0xffffffff00d97802 */ /* 0x000fc40000000f00 */
[----:B------:R-:W-:Y:S02]  /*13000*/  MOV R214, 0x13020 ;  /* 0x0001302000d67802 */ /* 0x000fe40000000f00 */
[----:B------:R-:W-:Y:S05]  /*13010*/  CALL.REL.NOINC `($__internal_125_$__cuda_sm70_shflsync_bfly_p) ;  /* 0x000008c000007944 */ /* 0x000fea0003c00000 */
[----:B0-----:R-:W-:Y:S01]  /*13020*/  HFMA2.MMA R216, -RZ, RZ, 0, 1.847743988037109375e-06 ;  /* 0x0000001fffd87435 */ /* 0x001fe200000001ff */
[----:B-1----:R-:W-:Y:S01]  /*13030*/  FADD.FTZ R219, R219, R222 ;  /* 0x000000dedbdb7221 */ /* 0x002fe20000010000 */
[----:B------:R-:W-:Y:S01]  /*13040*/  MOV R214, 0x13080 ;  /* 0x0001308000d67802 */ /* 0x000fe20000000f00 */
[----:B------:R-:W-:Y:S02]  /*13050*/  IMAD.MOV.U32 R222, RZ, RZ, 0x8 ;  /* 0x00000008ffde7424 */ /* 0x000fe400078e00ff */
[----:B------:R-:W-:Y:S02]  /*13060*/  IMAD.MOV.U32 R217, RZ, RZ, -0x1 ;  /* 0xffffffffffd97424 */ /* 0x000fe400078e00ff */
[----:B------:R-:W-:Y:S05]  /*13070*/  CALL.REL.NOINC `($__internal_125_$__cuda_sm70_shflsync_bfly_p) ;  /* 0x0000086000007944 */ /* 0x000fea0003c00000 */
[----:B01----:R-:W-:Y:S01]  /*13080*/  FADD.FTZ R219, R219, R222 ;  /* 0x000000dedbdb7221 */ /* 0x003fe20000010000 */
[----:B------:R-:W-:Y:S01]  /*13090*/  MOV R222, 0x10 ;  /* 0x0000001000de7802 */ /* 0x000fe20000000f00 */
[----:B------:R-:W-:Y:S01]  /*130a0*/  IMAD.MOV.U32 R216, RZ, RZ, 0x1f ;  /* 0x0000001fffd87424 */ /* 0x000fe200078e00ff */
[----:B------:R-:W-:Y:S02]  /*130b0*/  MOV R217, 0xffffffff ;  /* 0xffffffff00d97802 */ /* 0x000fe40000000f00 */
[----:B------:R-:W-:-:S02]  /*130c0*/  MOV R214, 0x130e0 ;  /* 0x000130e000d67802 */ /* 0x000fc40000000f00 */
[----:B------:R-:W-:Y:S05]  /*130d0*/  CALL.REL.NOINC `($__internal_125_$__cuda_sm70_shflsync_bfly_p) ;  /* 0x0000080000007944 */ /* 0x000fea0003c00000 */
        /* <DEDUP_REMOVED lines=102> */
[----:B------:R-:W-:Y:S05]  /*13740*/  CALL.REL.NOINC `($__internal_125_$__cuda_sm70_shflsync_bfly_p) ;  /* 0x0000019000007944 */ /* 0x000fea0003c00000 */
[----:B01----:R-:W-:Y:S01]  /*13750*/  FADD.FTZ R219, R219, R222 ;  /* 0x000000dedbdb7221 */ /* 0x003fe20000010000 */
[----:B------:R-:W-:Y:S01]  /*13760*/  MOV R222, 0x2 ;  /* 0x0000000200de7802 */ /* 0x000fe20000000f00 */
[----:B------:R-:W-:Y:S01]  /*13770*/  IMAD.MOV.U32 R216, RZ, RZ, 0x1f ;  /* 0x0000001fffd87424 */ /* 0x000fe200078e00ff */
[----:B------:R-:W-:Y:S02]  /*13780*/  MOV R217, 0xffffffff ;  /* 0xffffffff00d97802 */ /* 0x000fe40000000f00 */
[----:B------:R-:W-:Y:S02]  /*13790*/  MOV R214, 0x137b0 ;  /* 0x000137b000d67802 */ /* 0x000fe40000000f00 */
[----:B------:R-:W-:Y:S05]  /*137a0*/  CALL.REL.NOINC `($__internal_125_$__cuda_sm70_shflsync_bfly_p) ;  /* 0x0000013000007944 */ /* 0x000fea0003c00000 */
[----:B0-----:R-:W-:Y:S01]  /*137b0*/  HFMA2.MMA R216, -RZ, RZ, 0, 1.847743988037109375e-06 ;  /* 0x0000001fffd87435 */ /* 0x001fe200000001ff */
[----:B-1----:R-:W-:Y:S01]  /*137c0*/  FADD.FTZ R219, R219, R222 ;  /* 0x000000dedbdb7221 */ /* 0x002fe20000010000 */
[----:B------:R-:W-:Y:S01]  /*137d0*/  MOV R214, 0x13810 ;  /* 0x0001381000d67802 */ /* 0x000fe20000000f00 */
[----:B------:R-:W-:Y:S02]  /*137e0*/  IMAD.MOV.U32 R222, RZ, RZ, 0x4 ;  /* 0x00000004ffde7424 */ /* 0x000fe400078e00ff */
[----:B------:R-:W-:-:S02]  /*137f0*/  IMAD.MOV.U32 R217, RZ, RZ, -0x1 ;  /* 0xffffffffffd97424 */ /* 0x000fc400078e00ff */
        /* <DEDUP_REMOVED lines=13> */
[----:B01----:R-:W-:Y:S05]  /*138d0*/  BRA `(.L_x_33044) ;  /* 0xffffe93000007947 */ /* 0x003fea000383ffff */
        .weak           $__internal_125_$__cuda_sm70_shflsync_bfly_p
        .type           $__internal_125_$__cuda_sm70_shflsync_bfly_p,@function
        .size           $__internal_125_$__cuda_sm70_shflsync_bfly_p,(.L_x_43185 - $__internal_125_$__cuda_sm70_shflsync_bfly_p)
$__internal_125_$__cuda_sm70_shflsync_bfly_p:
[----:B------:R-:W-:Y:S01]  /*138e0*/  MOV R215, 0x0 ;  /* 0x0000000000d77802 */ /* 0x000fe20000000f00 */
[----:B------:R-:W-:Y:S04]  /*138f0*/  WARPSYNC R217 ;  /* 0x000000d900007348 */ /* 0x000fe80003800000 */
[----:B------:R0:W1:Y:S01]  /*13900*/  SHFL.BFLY PT, R222, R219, R222, R216 ;  /* 0x0c0000dedbde7389 */ /* 0x00006200000e00d8 */
[----:B------:R-:W-:Y:S05]  /*13910*/  RET.REL.NODEC R214 `(_ZN10layer_norm13ln_fwd_kernelINS_13Kernel_traitsIf6__halffS2_fjLj1536ELj1ELj4ELj1ELj16ENS_18Kernel_traits_baseILj1536EfS2_fS2_fjLj128EEEEELb1ELb1ELb0ELb1EEEvNS_9FwdParamsE) ;  /* 0xfffec6e0d6007950 */ /* 0x000fea0003c3ffff */
.L_x_33045:
        /* <DEDUP_REMOVED lines=14> */
.L_x_43185:


//--------------------- .text._ZN10layer_norm13ln_fwd_kernelINS_13Kernel_traitsIf6__halffS2_fjLj1536ELj1ELj4ELj1ELj16ENS_18Kernel_traits_baseILj1536EfS2_fS2_fjLj128EEEEELb1ELb1ELb1ELb0EEEvNS_9FwdParamsE --------------------------
	.section	.text._ZN10layer_norm13ln_fwd_kernelINS_13Kernel_traitsIf6__halffS2_fjLj1536ELj1ELj4ELj1ELj16ENS_18Kernel_traits_baseILj1536EfS2_fS2_fjLj128EEEEELb1ELb1ELb1ELb0EEEvNS_9FwdParamsE,"ax",@progbits
	.sectioninfo	@"SHI_REGISTERS=244"
	.align	128
        .global         _ZN10layer_norm13ln_fwd_kernelINS_13Kernel_traitsIf6__halffS2_fjLj1536ELj1ELj4ELj1ELj16ENS_18Kernel_traits_baseILj1536EfS2_fS2_fjLj128EEEEELb1ELb1ELb1ELb0EEEvNS_9FwdParamsE
        .type           _ZN10layer_norm13ln_fwd_kernelINS_13Kernel_traitsIf6__halffS2_fjLj1536ELj1ELj4ELj1ELj16ENS_18Kernel_traits_baseILj1536EfS2_fS2_fjLj128EEEEELb1ELb1ELb1ELb0EEEvNS_9FwdParamsE,@function
        .size           _ZN10layer_norm13ln_fwd_kernelINS_13Kernel_traitsIf6__halffS2_fjLj1536ELj1ELj4ELj1ELj16ENS_18Kernel_traits_baseILj1536EfS2_fS2_fjLj128EEEEELb1ELb1ELb1ELb0EEEvNS_9FwdParamsE,(.L_x_43186 - _ZN10layer_norm13ln_fwd_kernelINS_13Kernel_traitsIf6__halffS2_fjLj1536ELj1ELj4ELj1ELj16ENS_18Kernel_traits_baseILj1536EfS2_fS2_fjLj128EEEEELb1ELb1ELb1ELb0EEEvNS_9FwdParamsE)
        .other          _ZN10layer_norm13ln_fwd_kernelINS_13Kernel_traitsIf6__halffS2_fjLj1536ELj1ELj4ELj1ELj16ENS_18Kernel_traits_baseILj1536EfS2_fS2_fjLj128EEEEELb1ELb1ELb1ELb0EEEvNS_9FwdParamsE,@"STO_CUDA_ENTRY STV_DEFAULT"
_ZN10layer_norm13ln_fwd_kernelINS_13Kernel_traitsIf6__halffS2_fjLj1536ELj1ELj4ELj1ELj16ENS_18Kernel_traits_baseILj1536EfS2_fS2_fjLj128EEEEELb1ELb1ELb1ELb0EEEvNS_9FwdParamsE:
.text._ZN10layer_norm13ln_fwd_kernelINS_13Kernel_traitsIf6__halffS2_fjLj1536ELj1ELj4ELj1ELj16ENS_18Kernel_traits_baseILj1536EfS2_fS2_fjLj128EEEEELb1ELb1ELb1ELb0EEEvNS_9FwdParamsE:
        /* <DEDUP_REMOVED lines=108> */
.L_x_33047:
[----:B------:R-:W-:Y:S05]  /*06c0*/  BSYNC B0 ;  /* 0x0000000000007941 */ /* 0x000fea0003800000 */
.L_x_33046:
        /* <DEDUP_REMOVED lines=21> */
.L_x_33049:
[----:B------:R-:W-:Y:S05]  /*0820*/  BSYNC B0 ;  /* 0x0000000000007941 */ /* 0x000fea0003800000 */
.L_x_33048:
        /* <DEDUP_REMOVED lines=21> */
.L_x_33051:
[----:B------:R-:W-:Y:S05]  /*0980*/  BSYNC B0 ;  /* 0x0000000000007941 */ /* 0x000fea0003800000 */
.L_x_33050:
        /* <DEDUP_REMOVED lines=21> */
.L_x_33053:
[----:B------:R-:W-:Y:S05]  /*0ae0*/  BSYNC B0 ;  /* 0x0000000000007941 */ /* 0x000fea0003800000 */
.L_x_33052:
        /* <DEDUP_REMOVED lines=21> */
.L_x_33055:
[----:B------:R-:W-:Y:S05]  /*0c40*/  BSYNC B0 ;  /* 0x0000000000007941 */ /* 0x000fea0003800000 */
.L_x_33054:
        /* <DEDUP_REMOVED lines=27> */
.L_x_33057:
[----:B------:R-:W-:Y:S05]  /*0e00*/  BSYNC B0 ;  /* 0x0000000000007941 */ /* 0x000fea0003800000 */
.L_x_33056:
        /* <DEDUP_REMOVED lines=14> */
[----:B------:R-:W-:Y:S02]  /*0ef0*/  IMAD R10, R163, -0x326172a9, RZ ;  /* 0xcd9e8d57a30a7824 */ /* 0x000fe400078e02ff */
[----:B------:R-:W-:Y:S02]  /*0f00*/  IMAD.MOV.U32 R9, RZ, RZ, RZ ;  /* 0x000000ffff097224 */ /* 0x000fe400078e00ff */
.L_x_33528:
        /* <DEDUP_REMOVED lines=49> */
.L_x_33064:
[----:B------:R-:W-:Y:S02]  /*1220*/  MOV R165, R10 ;  /* 0x0000000a00a57202 */ /* 0x000fe40000000f00 */
.L_x_33065:
[----:B------:R-:W-:Y:S05]  /*1230*/  BSYNC B3 ;  /* 0x0000000000037941 */ /* 0x000fea0003800000 */
.L_x_33063:
        /* <DEDUP_REMOVED lines=16> */
.L_x_33069:
[----:B------:R-:W-:Y:S05]  /*1340*/  BSYNC B4 ;  /* 0x0000000000047941 */ /* 0x000fea0003800000 */
.L_x_33068:
        /* <DEDUP_REMOVED lines=42> */
[----:B------:R-:W-:Y:S02]  /*15f0*/  MOV R12, R176 ;  /* 0x000000b0000c7202 */ /* 0x000fe40000000f00 */
.L_x_33067:
[----:B------:R-:W-:Y:S05]  /*1600*/  BSYNC B3 ;  /* 0x0000000000037941 */ /* 0x000fea0003800000 */
.L_x_33066:
        /* <DEDUP_REMOVED lines=11> */
.L_x_33062:
[----:B0-----:R-:W-:Y:S05]  /*16c0*/  BSYNC B2 ;  /* 0x0000000000027941 */ /* 0x001fea0003800000 */
.L_x_33061:
        /* <DEDUP_REMOVED lines=18> */
.L_x_33073:
[----:B------:R-:W-:Y:S02]  /*17f0*/  IMAD.MOV.U32 R178, RZ, RZ, R10 ;  /* 0x000000ffffb27224 */ /* 0x000fe400078e000a */
.L_x_33074:
[----:B------:R-:W-:Y:S05]  /*1800*/  BSYNC B3 ;  /* 0x0000000000037941 */ /* 0x000fea0003800000 */
.L_x_33072:
        /* <DEDUP_REMOVED lines=16> */
.L_x_33078:
[----:B------:R-:W-:Y:S05]  /*1910*/  BSYNC B4 ;  /* 0x0000000000047941 */ /* 0x000fea0003800000 */
.L_x_33077:
        /* <DEDUP_REMOVED lines=44> */
.L_x_33076:
[----:B------:R-:W-:Y:S05]  /*1be0*/  BSYNC B3 ;  /* 0x0000000000037941 */ /* 0x000fea0003800000 */
.L_x_33075:
        /* <DEDUP_REMOVED lines=11> */
.L_x_33071:
[----:B------:R-:W-:Y:S05]  /*1ca0*/  BSYNC B2 ;  /* 0x0000000000027941 */ /* 0x000fea0003800000 */
.L_x_33070:
        /* <DEDUP_REMOVED lines=18> */
.L_x_33082:
[----:B------:R-:W-:Y:S02]  /*1dd0*/  IMAD.MOV.U32 R220, RZ, RZ, R10 ;  /* 0x000000ffffdc7224 */ /* 0x000fe400078e000a */
.L_x_33083:
[----:B------:R-:W-:Y:S05]  /*1de0*/  BSYNC B3 ;  /* 0x0000000000037941 */ /* 0x000fea0003800000 */
.L_x_33081:
        /* <DEDUP_REMOVED lines=16> */
.L_x_33087:
[----:B------:R-:W-:Y:S05]  /*1ef0*/  BSYNC B4 ;  /* 0x0000000000047941 */ /* 0x000fea0003800000 */
.L_x_33086:
        /* <DEDUP_REMOVED lines=44> */
.L_x_33085:
[----:B------:R-:W-:Y:S05]  /*21c0*/  BSYNC B3 ;  /* 0x0000000000037941 */ /* 0x000fea0003800000 */
.L_x_33084:
        /* <DEDUP_REMOVED lines=11> */
.L_x_33080:
[----:B------:R-:W-:Y:S05]  /*2280*/  BSYNC B2 ;  /* 0x0000000000027941 */ /* 0x000fea0003800000 */
.L_x_33079:
        /* <DEDUP_REMOVED lines=18> */
.L_x_33091:
[----:B------:R-:W-:Y:S02]  /*23b0*/  IMAD.MOV.U32 R230, RZ, RZ, R10 ;  /* 0x000000ffffe67224 */ /* 0x000fe400078e000a */
.L_x_33092:
[----:B------:R-:W-:Y:S05]  /*23c0*/  BSYNC B3 ;  /* 0x0000000000037941 */ /* 0x000fea0003800000 */
.L_x_33090:
        /* <DEDUP_REMOVED lines=16> */
.L_x_33096:
[----:B------:R-:W-:Y:S05]  /*24d0*/  BSYNC B4 ;  /* 0x0000000000047941 */ /* 0x000fea0003800000 */
.L_x_33095:
        /* <DEDUP_REMOVED lines=44> */
.L_x_33094:
[----:B------:R-:W-:Y:S05]  /*27a0*/  BSYNC B3 ;  /* 0x0000000000037941 */ /* 0x000fea0003800000 */
.L_x_33093:
        /* <DEDUP_REMOVED lines=11> */
.L_x_33089:
[----:B------:R-:W-:Y:S05]  /*2860*/  BSYNC B2 ;  /* 0x0000000000027941 */ /* 0x000fea0003800000 */
.L_x_33088:
        /* <DEDUP_REMOVED lines=18> */
.L_x_33100:
[----:B------:R-:W-:Y:S02]  /*2990*/  IMAD.MOV.U32 R230, RZ, RZ, R10 ;  /* 0x000000ffffe67224 */ /* 0x000fe400078e000a */
.L_x_33101:
[----:B------:R-:W-:Y:S05]  /*29a0*/  BSYNC B3 ;  /* 0x0000000000037941 */ /* 0x000fea0003800000 */
.L_x_33099:
        /* <DEDUP_REMOVED lines=16> */
.L_x_33105:
[----:B------:R-:W-:Y:S05]  /*2ab0*/  BSYNC B4 ;  /* 0x0000000000047941 */ /* 0x000fea0003800000 */
.L_x_33104:
        /* <DEDUP_REMOVED lines=44> */
.L_x_33103:
[----:B------:R-:W-:Y:S05]  /*2d80*/  BSYNC B3 ;  /* 0x0000000000037941 */ /* 0x000fea0003800000 */
.L_x_33102:
        /* <DEDUP_REMOVED lines=11> */
.L_x_33098:
[----:B------:R-:W-:Y:S05]  /*2e40*/  BSYNC B2 ;  /* 0x0000000000027941 */ /* 0x000fea0003800000 */
.L_x_33097:
        /* <DEDUP_REMOVED lines=18> */
.L_x_33109:
[----:B------:R-:W-:Y:S02]  /*2f70*/  IMAD.MOV.U32 R230, RZ, RZ, R10 ;  /* 0x000000ffffe67224 */ /* 0x000fe400078e000a */
.L_x_33110:
[----:B------:R-:W-:Y:S05]  /*2f80*/  BSYNC B3 ;  /* 0x0000000000037941 */ /* 0x000fea0003800000 */
.L_x_33108:
        /* <DEDUP_REMOVED lines=16> */
.L_x_33114:
[----:B------:R-:W-:Y:S05]  /*3090*/  BSYNC B4 ;  /* 0x0000000000047941 */ /* 0x000fea0003800000 */
.L_x_33113:
        /* <DEDUP_REMOVED lines=44> */
.L_x_33112:
[----:B------:R-:W-:Y:S05]  /*3360*/  BSYNC B3 ;  /* 0x0000000000037941 */ /* 0x000fea0003800000 */
.L_x_33111:
        /* <DEDUP_REMOVED lines=11> */
.L_x_33107:
[----:B------:R-:W-:Y:S05]  /*3420*/  BSYNC B2 ;  /* 0x0000000000027941 */ /* 0x000fea0003800000 */
.L_x_33106:
        /* <DEDUP_REMOVED lines=18> */
.L_x_33118:
[----:B------:R-:W-:Y:S02]  /*3550*/  IMAD.MOV.U32 R230, RZ, RZ, R10 ;  /* 0x000000ffffe67224 */ /* 0x000fe400078e000a */
.L_x_33119:
[----:B------:R-:W-:Y:S05]  /*3560*/  BSYNC B3 ;  /* 0x0000000000037941 */ /* 0x000fea0003800000 */
.L_x_33117:
        /* <DEDUP_REMOVED lines=16> */
.L_x_33123:
[----:B------:R-:W-:Y:S05]  /*3670*/  BSYNC B4 ;  /* 0x0000000000047941 */ /* 0x000fea0003800000 */
.L_x_33122:
        /* <DEDUP_REMOVED lines=44> */
.L_x_33121:
[----:B------:R-:W-:Y:S05]  /*3940*/  BSYNC B3 ;  /* 0x0000000000037941 */ /* 0x000fea0003800000 */
.L_x_33120:
        /* <DEDUP_REMOVED lines=11> */
.L_x_33116:
[----:B------:R-:W-:Y:S05]  /*3a00*/  BSYNC B2 ;  /* 0x0000000000027941 */ /* 0x000fea0003800000 */
.L_x_33115:
        /* <DEDUP_REMOVED lines=18> */
.L_x_33127:
[----:B------:R-:W-:Y:S02]  /*3b30*/  IMAD.MOV.U32 R227, RZ, RZ, R10 ;  /* 0x000000ffffe37224 */ /* 0x000fe400078e000a */
.L_x_33128:
[----:B------:R-:W-:Y:S05]  /*3b40*/  BSYNC B3 ;  /* 0x0000000000037941 */ /* 0x000fea0003800000 */
.L_x_33126:
        /* <DEDUP_REMOVED lines=16> */
.L_x_33132:
[----:B------:R-:W-:Y:S05]  /*3c50*/  BSYNC B4 ;  /* 0x0000000000047941 */ /* 0x000fea0003800000 */
.L_x_33131:
        /* <DEDUP_REMOVED lines=44> */
.L_x_33130:
[----:B------:R-:W-:Y:S05]  /*3f20*/  BSYNC B3 ;  /* 0x0000000000037941 */ /* 0x000fea0003800000 */
.L_x_33129:
        /* <DEDUP_REMOVED lines=12> */
.L_x_33125:
[----:B------:R-:W-:Y:S05]  /*3ff0*/  BSYNC B2 ;  /* 0x0000000000027941 */ /* 0x000fea0003800000 */
.L_x_33124:
[----:B------:R-:W-:Y:S01]  /*4000*/  IMAD.MOV.U32 R220, RZ, RZ, 0x20 ;  /* 0x00000020ffdc7424 */ /* 0x000fe200078e00ff */
[----:B------:R-:W-:Y:S03]  /*4010*/  BSSY B2, `(.L_x_33133) ;  /* 0x0000019000027945 */ /* 0x000fe60003800000 */
[----:B------:R-:W-:-:S05]  /*4020*/  IMAD.WIDE.U32 R220, R235, R220, c[0x0][0x188] ;  /* 0x00006200ebdc7625 */ /* 0x000fca00078e00dc */
[----:B------:R0:W-:Y:S04]  /*4030*/  STG.E.128 [R220.64], R164 ;  /* 0x000000a4dc007986 */ /* 0x0001e8000c101d06 */
[----:B------:R0:W-:Y:S01]  /*4040*/  STG.E.128 [R220.64+0x10], R176 ;  /* 0x000010b0dc007986 */ /* 0x0001e2000c101d06 */
[----:B------:R-:W-:Y:S05]  /*4050*/  @!P0 BRA `(.L_x_33134) ;  /* 0x0000014000008947 */ /* 0x000fea0003800000 */
[----:B0-----:R-:W-:Y:S02]  /*4060*/  SHF.L.U32 R221, R226, 0x10, RZ ;  /* 0x00000010e2dd7819 */ /* 0x001fe400000006ff */
[----:B------:R-:W-:Y:S02]  /*4070*/  LOP3.LUT R220, R227, 0xffff, RZ, 0xc0, !PT ;  /* 0x0000ffffe3dc7812 */ /* 0x000fe400078ec0ff */
[----:B------:R-:W-:Y:S02]  /*4080*/  LOP3.LUT R223, R221, 0xff0000, RZ, 0xc0, !PT ;  /* 0x00ff0000dddf7812 */ /* 0x000fe400078ec0ff */
[----:B------:R-:W-:-:S02]  /*4090*/  PRMT R221, R225, 0x7104, RZ ;  /* 0x00007104e1dd7816 */ /* 0x000fc400000000ff */
[----:B------:R-:W-:Y:S02]  /*40a0*/  PRMT R220, R223, 0x4210, R220 ;  /* 0x00004210dfdc7816 */ /* 0x000fe400000000dc */
[----:B------:R-:W-:Y:S02]  /*40b0*/  LOP3.LUT R230, R15, 0xff, RZ, 0xc0, !PT ;  /* 0x000000ff0fe67812 */ /* 0x000fe400078ec0ff */
[----:B------:R-:W-:Y:S02]  /*40c0*/  LOP3.LUT R221, R220, 0xff00, R221, 0xf8, !PT ;  /* 0x0000ff00dcdd7812 */ /* 0x000fe400078ef8dd */
[----:B------:R-:W-:Y:S01]  /*40d0*/  LOP3.LUT R222, R14, 0xff, RZ, 0xc0, !PT ;  /* 0x000000ff0ede7812 */ /* 0x000fe200078ec0ff */
[----:B------:R-:W-:Y:S01]  /*40e0*/  IMAD.WIDE.U32 R230, R230, 0x1000000, RZ ;  /* 0x01000000e6e67825 */ /* 0x000fe200078e00ff */
        /* <DEDUP_REMOVED lines=11> */
.L_x_33134:
[----:B------:R-:W-:Y:S05]  /*41a0*/  BSYNC B2 ;  /* 0x0000000000027941 */ /* 0x000fea0003800000 */
.L_x_33133:
[----:B------:R-:W-:Y:S02]  /*41b0*/  IADD3 R235, R235, 0x20, RZ ;  /* 0x00000020ebeb7810 */ /* 0x000fe40007ffe0ff */
[----:B------:R-:W-:Y:S02]  /*41c0*/  IADD3 R234, R234, 0x20, RZ ;  /* 0x00000020eaea7810 */ /* 0x000fe40007ffe0ff */
.L_x_33060:
[----:B-1----:R-:W-:Y:S05]  /*41d0*/  BSYNC B1 ;  /* 0x0000000000017941 */ /* 0x002fea0003800000 */
.L_x_33059:
        /* <DEDUP_REMOVED lines=31> */
.L_x_33140:
[----:B------:R-:W-:Y:S02]  /*43d0*/  MOV R181, R10 ;  /* 0x0000000a00b57202 */ /* 0x000fe40000000f00 */
.L_x_33141:
[----:B------:R-:W-:Y:S05]  /*43e0*/  BSYNC B3 ;  /* 0x0000000000037941 */ /* 0x000fea0003800000 */
.L_x_33139:
        /* <DEDUP_REMOVED lines=16> */
.L_x_33145:
[----:B------:R-:W-:Y:S05]  /*44f0*/  BSYNC B4 ;  /* 0x0000000000047941 */ /* 0x000fea0003800000 */
.L_x_33144:
        /* <DEDUP_REMOVED lines=43> */
.L_x_33143:
[----:B------:R-:W-:Y:S05]  /*47b0*/  BSYNC B3 ;  /* 0x0000000000037941 */ /* 0x000fea0003800000 */
.L_x_33142:
        /* <DEDUP_REMOVED lines=11> */
.L_x_33138:
[----:B-1----:R-:W-:Y:S05]  /*4870*/  BSYNC B2 ;  /* 0x0000000000027941 */ /* 0x002fea0003800000 */
.L_x_33137:
        /* <DEDUP_REMOVED lines=18> */
.L_x_33149:
[----:B------:R-:W-:Y:S02]  /*49a0*/  IMAD.MOV.U32 R186, RZ, RZ, R10 ;  /* 0x000000ffffba7224 */ /* 0x000fe400078e000a */
.L_x_33150:
[----:B------:R-:W-:Y:S05]  /*49b0*/  BSYNC B3 ;  /* 0x0000000000037941 */ /* 0x000fea0003800000 */
.L_x_33148:
        /* <DEDUP_REMOVED lines=16> */
.L_x_33154:
[----:B------:R-:W-:Y:S05]  /*4ac0*/  BSYNC B4 ;  /* 0x0000000000047941 */ /* 0x000fea0003800000 */
.L_x_33153:
        /* <DEDUP_REMOVED lines=44> */
.L_x_33152:
[----:B------:R-:W-:Y:S05]  /*4d90*/  BSYNC B3 ;  /* 0x0000000000037941 */ /* 0x000fea0003800000 */
.L_x_33151:
        /* <DEDUP_REMOVED lines=11> */
.L_x_33147:
[----:B------:R-:W-:Y:S05]  /*4e50*/  BSYNC B2 ;  /* 0x0000000000027941 */ /* 0x000fea0003800000 */
.L_x_33146:
        /* <DEDUP_REMOVED lines=18> */
.L_x_33158:
[----:B0-----:R-:W-:Y:S02]  /*4f80*/  IMAD.MOV.U32 R220, RZ, RZ, R10 ;  /* 0x000000ffffdc7224 */ /* 0x001fe400078e000a */
.L_x_33159:
[----:B------:R-:W-:Y:S05]  /*4f90*/  BSYNC B3 ;  /* 0x0000000000037941 */ /* 0x000fea0003800000 */
.L_x_33157:
        /* <DEDUP_REMOVED lines=16> */
.L_x_33163:
[----:B------:R-:W-:Y:S05]  /*50a0*/  BSYNC B4 ;  /* 0x0000000000047941 */ /* 0x000fea0003800000 */
.L_x_33162:
        /* <DEDUP_REMOVED lines=44> */
.L_x_33161:
[----:B------:R-:W-:Y:S05]  /*5370*/  BSYNC B3 ;  /* 0x0000000000037941 */ /* 0x000fea0003800000 */
.L_x_33160:
        /* <DEDUP_REMOVED lines=11> */
.L_x_33156:
[----:B------:R-:W-:Y:S05]  /*5430*/  BSYNC B2 ;  /* 0x0000000000027941 */ /* 0x000fea0003800000 */
.L_x_33155:
        /* <DEDUP_REMOVED lines=18> */
.L_x_33167:
[----:B------:R-:W-:Y:S02]  /*5560*/  IMAD.MOV.U32 R230, RZ, RZ, R10 ;  /* 0x000000ffffe67224 */ /* 0x000fe400078e000a */
.L_x_33168:
[----:B------:R-:W-:Y:S05]  /*5570*/  BSYNC B3 ;  /* 0x0000000000037941 */ /* 0x000fea0003800000 */
.L_x_33166:
        /* <DEDUP_REMOVED lines=16> */
.L_x_33172:
[----:B------:R-:W-:Y:S05]  /*5680*/  BSYNC B4 ;  /* 0x0000000000047941 */ /* 0x000fea0003800000 */
.L_x_33171:
        /* <DEDUP_REMOVED lines=44> */
.L_x_33170:
[----:B------:R-:W-:Y:S05]  /*5950*/  BSYNC B3 ;  /* 0x0000000000037941 */ /* 0x000fea0003800000 */
.L_x_33169:
        /* <DEDUP_REMOVED lines=11> */
.L_x_33165:
[----:B------:R-:W-:Y:S05]  /*5a10*/  BSYNC B2 ;  /* 0x0000000000027941 */ /* 0x000fea0003800000 */
.L_x_33164:
        /* <DEDUP_REMOVED lines=18> */
.L_x_33176:
[----:B------:R-:W-:Y:S02]  /*5b40*/  IMAD.MOV.U32 R230, RZ, RZ, R10 ;  /* 0x000000ffffe67224 */ /* 0x000fe400078e000a */
.L_x_33177:
[----:B------:R-:W-:Y:S05]  /*5b50*/  BSYNC B3 ;  /* 0x0000000000037941 */ /* 0x000fea0003800000 */
.L_x_33175:
        /* <DEDUP_REMOVED lines=16> */
.L_x_33181:
[----:B------:R-:W-:Y:S05]  /*5c60*/  BSYNC B4 ;  /* 0x0000000000047941 */ /* 0x000fea0003800000 */
.L_x_33180:
        /* <DEDUP_REMOVED lines=44> */
.L_x_33179:
[----:B------:R-:W-:Y:S05]  /*5f30*/  BSYNC B3 ;  /* 0x0000000000037941 */ /* 0x000fea0003800000 */
.L_x_33178:
        /* <DEDUP_REMOVED lines=11> */
.L_x_33174:
[----:B------:R-:W-:Y:S05]  /*5ff0*/  BSYNC B2 ;  /* 0x0000000000027941 */ /* 0x000fea0003800000 */
.L_x_33173:
        /* <DEDUP_REMOVED lines=18> */
.L_x_33185:
[----:B------:R-:W-:Y:S02]  /*6120*/  IMAD.MOV.U32 R230, RZ, RZ, R10 ;  /* 0x000000ffffe67224 */ /* 0x000fe400078e000a */
.L_x_33186:
[----:B------:R-:W-:Y:S05]  /*6130*/  BSYNC B3 ;  /* 0x0000000000037941 */ /* 0x000fea0003800000 */
.L_x_33184:
        /* <DEDUP_REMOVED lines=16> */
.L_x_33190:
[----:B------:R-:W-:Y:S05]  /*6240*/  BSYNC B4 ;  /* 0x0000000000047941 */ /* 0x000fea0003800000 */
.L_x_33189:
        /* <DEDUP_REMOVED lines=44> */
.L_x_33188:
[----:B------:R-:W-:Y:S05]  /*6510*/  BSYNC B3 ;  /* 0x0000000000037941 */ /* 0x000fea0003800000 */
.L_x_33187:
[----:B------:R-:W1:Y:S01]  /*6520*/  I2F.U32 R185, R230 ;  /* 0x000000e600b97306 */ /* 0x000e620000201000 */
[----:B------:R-:W-:Y:S01]  /*6530*/  HADD2.F32 R187, -RZ, R170.H1_H1 ;  /* 0x300000aaffbb7230 */ /* 0x000fe20000004100 */
        /* <DEDUP_REMOVED lines=9> */
.L_x_33183:
[----:B------:R-:W-:Y:S05]  /*65d0*/  BSYNC B2 ;  /* 0x0000000000027941 */ /* 0x000fea0003800000 */
.L_x_33182:
        /* <DEDUP_REMOVED lines=18> */
.L_x_33194:
[----:B------:R-:W-:Y:S02]  /*6700*/  IMAD.MOV.U32 R230, RZ, RZ, R10 ;  /* 0x000000ffffe67224 */ /* 0x000fe400078e000a */
.L_x_33195:
[----:B------:R-:W-:Y:S05]  /*6710*/  BSYNC B3 ;  /* 0x0000000000037941 */ /* 0x000fea0003800000 */
.L_x_33193:
        /* <DEDUP_REMOVED lines=16> */
.L_x_33199:
[----:B------:R-:W-:Y:S05]  /*6820*/  BSYNC B4 ;  /* 0x0000000000047941 */ /* 0x000fea0003800000 */
.L_x_33198:
        /* <DEDUP_REMOVED lines=44> */
.L_x_33197:
[----:B------:R-:W-:Y:S05]  /*6af0*/  BSYNC B3 ;  /* 0x0000000000037941 */ /* 0x000fea0003800000 */
.L_x_33196:
        /* <DEDUP_REMOVED lines=11> */
.L_x_33192:
[----:B------:R-:W-:Y:S05]  /*6bb0*/  BSYNC B2 ;  /* 0x0000000000027941 */ /* 0x000fea0003800000 */
.L_x_33191:
        /* <DEDUP_REMOVED lines=18> */
.L_x_33203:
[----:B------:R-:W-:Y:S02]  /*6ce0*/  IMAD.MOV.U32 R227, RZ, RZ, R10 ;  /* 0x000000ffffe37224 */ /* 0x000fe400078e000a */
.L_x_33204:
[----:B------:R-:W-:Y:S05]  /*6cf0*/  BSYNC B3 ;  /* 0x0000000000037941 */ /* 0x000fea0003800000 */
.L_x_33202:
        /* <DEDUP_REMOVED lines=16> */
.L_x_33208:
[----:B------:R-:W-:Y:S05]  /*6e00*/  BSYNC B4 ;  /* 0x0000000000047941 */ /* 0x000fea0003800000 */
.L_x_33207:
        /* <DEDUP_REMOVED lines=44> */
.L_x_33206:
[----:B------:R-:W-:Y:S05]  /*70d0*/  BSYNC B3 ;  /* 0x0000000000037941 */ /* 0x000fea0003800000 */
.L_x_33205:
        /* <DEDUP_REMOVED lines=12> */
.L_x_33201:
[----:B------:R-:W-:Y:S05]  /*71a0*/  BSYNC B2 ;  /* 0x0000000000027941 */ /* 0x000fea0003800000 */
.L_x_33200:
        /* <DEDUP_REMOVED lines=26> */
.L_x_33210:
[----:B------:R-:W-:Y:S05]  /*7350*/  BSYNC B2 ;  /* 0x0000000000027941 */ /* 0x000fea0003800000 */
.L_x_33209:
[----:B------:R-:W-:Y:S02]  /*7360*/  IADD3 R235, R235, 0x20, RZ ;  /* 0x00000020ebeb7810 */ /* 0x000fe40007ffe0ff */
[----:B------:R-:W-:Y:S02]  /*7370*/  IADD3 R234, R234, 0x20, RZ ;  /* 0x00000020eaea7810 */ /* 0x000fe40007ffe0ff */
.L_x_33136:
[----:B------:R-:W-:Y:S05]  /*7380*/  BSYNC B1 ;  /* 0x0000000000017941 */ /* 0x000fea0003800000 */
.L_x_33135:
        /* <DEDUP_REMOVED lines=31> */
.L_x_33216:
[----:B------:R-:W-:Y:S02]  /*7580*/  MOV R189, R10 ;  /* 0x0000000a00bd7202 */ /* 0x000fe40000000f00 */
.L_x_33217:
[----:B------:R-:W-:Y:S05]  /*7590*/  BSYNC B3 ;  /* 0x0000000000037941 */ /* 0x000fea0003800000 */
.L_x_33215:
        /* <DEDUP_REMOVED lines=16> */
.L_x_33221:
[----:B------:R-:W-:Y:S05]  /*76a0*/  BSYNC B4 ;  /* 0x0000000000047941 */ /* 0x000fea0003800000 */
.L_x_33220:
        /* <DEDUP_REMOVED lines=43> */
.L_x_33219:
[----:B------:R-:W-:Y:S05]  /*7960*/  BSYNC B3 ;  /* 0x0000000000037941 */ /* 0x000fea0003800000 */
.L_x_33218:
        /* <DEDUP_REMOVED lines=11> */
.L_x_33214:
[----:B-1----:R-:W-:Y:S05]  /*7a20*/  BSYNC B2 ;  /* 0x0000000000027941 */ /* 0x002fea0003800000 */
.L_x_33213:
        /* <DEDUP_REMOVED lines=18> */
.L_x_33225:
[----:B------:R-:W-:Y:S02]  /*7b50*/  IMAD.MOV.U32 R194, RZ, RZ, R10 ;  /* 0x000000ffffc27224 */ /* 0x000fe400078e000a */
.L_x_33226:
[----:B------:R-:W-:Y:S05]  /*7b60*/  BSYNC B3 ;  /* 0x0000000000037941 */ /* 0x000fea0003800000 */
.L_x_33224:
        /* <DEDUP_REMOVED lines=16> */
.L_x_33230:
[----:B------:R-:W-:Y:S05]  /*7c70*/  BSYNC B4 ;  /* 0x0000000000047941 */ /* 0x000fea0003800000 */
.L_x_33229:
        /* <DEDUP_REMOVED lines=44> */
.L_x_33228:
[----:B------:R-:W-:Y:S05]  /*7f40*/  BSYNC B3 ;  /* 0x0000000000037941 */ /* 0x000fea0003800000 */
.L_x_33227:
        /* <DEDUP_REMOVED lines=11> */
.L_x_33223:
[----:B------:R-:W-:Y:S05]  /*8000*/  BSYNC B2 ;  /* 0x0000000000027941 */ /* 0x000fea0003800000 */
.L_x_33222:
        /* <DEDUP_REMOVED lines=18> */
.L_x_33234:
[----:B0-----:R-:W-:Y:S02]  /*8130*/  IMAD.MOV.U32 R220, RZ, RZ, R10 ;  /* 0x000000ffffdc7224 */ /* 0x001fe400078e000a */
.L_x_33235:
[----:B------:R-:W-:Y:S05]  /*8140*/  BSYNC B3 ;  /* 0x0000000000037941 */ /* 0x000fea0003800000 */
.L_x_33233:
        /* <DEDUP_REMOVED lines=16> */
.L_x_33239:
[----:B------:R-:W-:Y:S05]  /*8250*/  BSYNC B4 ;  /* 0x0000000000047941 */ /* 0x000fea0003800000 */
.L_x_33238:
        /* <DEDUP_REMOVED lines=44> */
.L_x_33237:
[----:B------:R-:W-:Y:S05]  /*8520*/  BSYNC B3 ;  /* 0x0000000000037941 */ /* 0x000fea0003800000 */
.L_x_33236:
        /* <DEDUP_REMOVED lines=11> */
.L_x_33232:
[----:B------:R-:W-:Y:S05]  /*85e0*/  BSYNC B2 ;  /* 0x0000000000027941 */ /* 0x000fea0003800000 */
.L_x_33231:
        /* <DEDUP_REMOVED lines=18> */
.L_x_33243:
[----:B------:R-:W-:Y:S02]  /*8710*/  IMAD.MOV.U32 R230, RZ, RZ, R10 ;  /* 0x000000ffffe67224 */ /* 0x000fe400078e000a */
.L_x_33244:
[----:B------:R-:W-:Y:S05]  /*8720*/  BSYNC B3 ;  /* 0x0000000000037941 */ /* 0x000fea0003800000 */
.L_x_33242:
        /* <DEDUP_REMOVED lines=16> */
.L_x_33248:
[----:B------:R-:W-:Y:S05]  /*8830*/  BSYNC B4 ;  /* 0x0000000000047941 */ /* 0x000fea0003800000 */
.L_x_33247:
        /* <DEDUP_REMOVED lines=44> */
.L_x_33246:
[----:B------:R-:W-:Y:S05]  /*8b00*/  BSYNC B3 ;  /* 0x0000000000037941 */ /* 0x000fea0003800000 */
.L_x_33245:
        /* <DEDUP_REMOVED lines=11> */
.L_x_33241:
[----:B------:R-:W-:Y:S05]  /*8bc0*/  BSYNC B2 ;  /* 0x0000000000027941 */ /* 0x000fea0003800000 */
.L_x_33240:
        /* <DEDUP_REMOVED lines=18> */
.L_x_33252:
[----:B------:R-:W-:Y:S02]  /*8cf0*/  IMAD.MOV.U32 R230, RZ, RZ, R10 ;  /* 0x000000ffffe67224 */ /* 0x000fe400078e000a */
.L_x_33253:
[----:B------:R-:W-:Y:S05]  /*8d00*/  BSYNC B3 ;  /* 0x0000000000037941 */ /* 0x000fea0003800000 */
.L_x_33251:
        /* <DEDUP_REMOVED lines=16> */
.L_x_33257:
[----:B------:R-:W-:Y:S05]  /*8e10*/  BSYNC B4 ;  /* 0x0000000000047941 */ /* 0x000fea0003800000 */
.L_x_33256:
        /* <DEDUP_REMOVED lines=44> */
.L_x_33255:
[----:B------:R-:W-:Y:S05]  /*90e0*/  BSYNC B3 ;  /* 0x0000000000037941 */ /* 0x000fea0003800000 */
.L_x_33254:
        /* <DEDUP_REMOVED lines=11> */
.L_x_33250:
[----:B------:R-:W-:Y:S05]  /*91a0*/  BSYNC B2 ;  /* 0x0000000000027941 */ /* 0x000fea0003800000 */
.L_x_33249:
        /* <DEDUP_REMOVED lines=18> */
.L_x_33261:
[----:B------:R-:W-:Y:S02]  /*92d0*/  IMAD.MOV.U32 R230, RZ, RZ, R10 ;  /* 0x000000ffffe67224 */ /* 0x000fe400078e000a */
.L_x_33262:
[----:B------:R-:W-:Y:S05]  /*92e0*/  BSYNC B3 ;  /* 0x0000000000037941 */ /* 0x000fea0003800000 */
.L_x_33260:
        /* <DEDUP_REMOVED lines=16> */
.L_x_33266:
[----:B------:R-:W-:Y:S05]  /*93f0*/  BSYNC B4 ;  /* 0x0000000000047941 */ /* 0x000fea0003800000 */
.L_x_33265:
        /* <DEDUP_REMOVED lines=44> */
.L_x_33264:
[----:B------:R-:W-:Y:S05]  /*96c0*/  BSYNC B3 ;  /* 0x0000000000037941 */ /* 0x000fea0003800000 */
.L_x_33263:
        /* <DEDUP_REMOVED lines=11> */
.L_x_33259:
[----:B------:R-:W-:Y:S05]  /*9780*/  BSYNC B2 ;  /* 0x0000000000027941 */ /* 0x000fea0003800000 */
.L_x_33258:
        /* <DEDUP_REMOVED lines=18> */
.L_x_33270:
[----:B------:R-:W-:Y:S02]  /*98b0*/  IMAD.MOV.U32 R230, RZ, RZ, R10 ;  /* 0x000000ffffe67224 */ /* 0x000fe400078e000a */
.L_x_33271:
[----:B------:R-:W-:Y:S05]  /*98c0*/  BSYNC B3 ;  /* 0x0000000000037941 */ /* 0x000fea0003800000 */
.L_x_33269:
        /* <DEDUP_REMOVED lines=16> */
.L_x_33275:
[----:B------:R-:W-:Y:S05]  /*99d0*/  BSYNC B4 ;  /* 0x0000000000047941 */ /* 0x000fea0003800000 */
.L_x_33274:
        /* <DEDUP_REMOVED lines=44> */
.L_x_33273:
[----:B------:R-:W-:Y:S05]  /*9ca0*/  BSYNC B3 ;  /* 0x0000000000037941 */ /* 0x000fea0003800000 */
.L_x_33272:
        /* <DEDUP_REMOVED lines=11> */
.L_x_33268:
[----:B------:R-:W-:Y:S05]  /*9d60*/  BSYNC B2 ;  /* 0x0000000000027941 */ /* 0x000fea0003800000 */
.L_x_33267:
        /* <DEDUP_REMOVED lines=18> */
.L_x_33279:
[----:B------:R-:W-:Y:S02]  /*9e90*/  IMAD.MOV.U32 R227, RZ, RZ, R10 ;  /* 0x000000ffffe37224 */ /* 0x000fe400078e000a */
.L_x_33280:
[----:B------:R-:W-:Y:S05]  /*9ea0*/  BSYNC B3 ;  /* 0x0000000000037941 */ /* 0x000fea0003800000 */
.L_x_33278:
        /* <DEDUP_REMOVED lines=16> */
.L_x_33284:
[----:B------:R-:W-:Y:S05]  /*9fb0*/  BSYNC B4 ;  /* 0x0000000000047941 */ /* 0x000fea0003800000 */
.L_x_33283:
        /* <DEDUP_REMOVED lines=44> */
.L_x_33282:
[----:B------:R-:W-:Y:S05]  /*a280*/  BSYNC B3 ;  /* 0x0000000000037941 */ /* 0x000fea0003800000 */
.L_x_33281:
        /* <DEDUP_REMOVED lines=12> */
.L_x_33277:
[----:B------:R-:W-:Y:S05]  /*a350*/  BSYNC B2 ;  /* 0x0000000000027941 */ /* 0x000fea0003800000 */
.L_x_33276:
        /* <DEDUP_REMOVED lines=26> */
.L_x_33286:
[----:B------:R-:W-:Y:S05]  /*a500*/  BSYNC B2 ;  /* 0x0000000000027941 */ /* 0x000fea0003800000 */
.L_x_33285:
[----:B------:R-:W-:Y:S02]  /*a510*/  IADD3 R235, R235, 0x20, RZ ;  /* 0x00000020ebeb7810 */ /* 0x000fe40007ffe0ff */
[----:B------:R-:W-:Y:S02]  /*a520*/  IADD3 R234, R234, 0x20, RZ ;  /* 0x00000020eaea7810 */ /* 0x000fe40007ffe0ff */
.L_x_33212:
[----:B------:R-:W-:Y:S05]  /*a530*/  BSYNC B1 ;  /* 0x0000000000017941 */ /* 0x000fea0003800000 */
.L_x_33211:
        /* <DEDUP_REMOVED lines=31> */
.L_x_33292:
[----:B------:R-:W-:Y:S02]  /*a730*/  MOV R197, R10 ;  /* 0x0000000a00c57202 */ /* 0x000fe40000000f00 */
.L_x_33293:
[----:B------:R-:W-:Y:S05]  /*a740*/  BSYNC B3 ;  /* 0x0000000000037941 */ /* 0x000fea0003800000 */
.L_x_33291:
        /* <DEDUP_REMOVED lines=16> */
.L_x_33297:
[----:B------:R-:W-:Y:S05]  /*a850*/  BSYNC B4 ;  /* 0x0000000000047941 */ /* 0x000fea0003800000 */
.L_x_33296:
        /* <DEDUP_REMOVED lines=43> */
.L_x_33295:
[----:B------:R-:W-:Y:S05]  /*ab10*/  BSYNC B3 ;  /* 0x0000000000037941 */ /* 0x000fea0003800000 */
.L_x_33294:
        /* <DEDUP_REMOVED lines=11> */
.L_x_33290:
[----:B-1----:R-:W-:Y:S05]  /*abd0*/  BSYNC B2 ;  /* 0x0000000000027941 */ /* 0x002fea0003800000 */
.L_x_33289:
        /* <DEDUP_REMOVED lines=18> */
.L_x_33301:
[----:B------:R-:W-:Y:S02]  /*ad00*/  IMAD.MOV.U32 R202, RZ, RZ, R10 ;  /* 0x000000ffffca7224 */ /* 0x000fe400078e000a */
.L_x_33302:
[----:B------:R-:W-:Y:S05]  /*ad10*/  BSYNC B3 ;  /* 0x0000000000037941 */ /* 0x000fea0003800000 */
.L_x_33300:
        /* <DEDUP_REMOVED lines=16> */
.L_x_33306:
[----:B------:R-:W-:Y:S05]  /*ae20*/  BSYNC B4 ;  /* 0x0000000000047941 */ /* 0x000fea0003800000 */
.L_x_33305:
        /* <DEDUP_REMOVED lines=44> */
.L_x_33304:
[----:B------:R-:W-:Y:S05]  /*b0f0*/  BSYNC B3 ;  /* 0x0000000000037941 */ /* 0x000fea0003800000 */
.L_x_33303:
        /* <DEDUP_REMOVED lines=11> */
.L_x_33299:
[----:B------:R-:W-:Y:S05]  /*b1b0*/  BSYNC B2 ;  /* 0x0000000000027941 */ /* 0x000fea0003800000 */
.L_x_33298:
        /* <DEDUP_REMOVED lines=18> */
.L_x_33310:
[----:B0-----:R-:W-:Y:S02]  /*b2e0*/  IMAD.MOV.U32 R220, RZ, RZ, R10 ;  /* 0x000000ffffdc7224 */ /* 0x001fe400078e000a */
.L_x_33311:
[----:B------:R-:W-:Y:S05]  /*b2f0*/  BSYNC B3 ;  /* 0x0000000000037941 */ /* 0x000fea0003800000 */
.L_x_33309:
        /* <DEDUP_REMOVED lines=16> */
.L_x_33315:
[----:B------:R-:W-:Y:S05]  /*b400*/  BSYNC B4 ;  /* 0x0000000000047941 */ /* 0x000fea0003800000 */
.L_x_33314:
        /* <DEDUP_REMOVED lines=44> */
.L_x_33313:
[----:B------:R-:W-:Y:S05]  /*b6d0*/  BSYNC B3 ;  /* 0x0000000000037941 */ /* 0x000fea0003800000 */
.L_x_33312:
        /* <DEDUP_REMOVED lines=11> */
.L_x_33308:
[----:B------:R-:W-:Y:S05]  /*b790*/  BSYNC B2 ;  /* 0x0000000000027941 */ /* 0x000fea0003800000 */
.L_x_33307:
        /* <DEDUP_REMOVED lines=18> */
.L_x_33319:
[----:B0-----:R-:W-:Y:S02]  /*b8c0*/  IMAD.MOV.U32 R230, RZ, RZ, R10 ;  /* 0x000000ffffe67224 */ /* 0x001fe400078e000a */
.L_x_33320:
[----:B------:R-:W-:Y:S05]  /*b8d0*/  BSYNC B3 ;  /* 0x0000000000037941 */ /* 0x000fea0003800000 */
.L_x_33318:
        /* <DEDUP_REMOVED lines=16> */
.L_x_33324:
[----:B------:R-:W-:Y:S05]  /*b9e0*/  BSYNC B4 ;  /* 0x0000000000047941 */ /* 0x000fea0003800000 */
.L_x_33323:
        /* <DEDUP_REMOVED lines=44> */
.L_x_33322:
[----:B------:R-:W-:Y:S05]  /*bcb0*/  BSYNC B3 ;  /* 0x0000000000037941 */ /* 0x000fea0003800000 */
.L_x_33321:
        /* <DEDUP_REMOVED lines=11> */
.L_x_33317:
[----:B------:R-:W-:Y:S05]  /*bd70*/  BSYNC B2 ;  /* 0x0000000000027941 */ /* 0x000fea0003800000 */
.L_x_33316:
        /* <DEDUP_REMOVED lines=18> */
.L_x_33328:
[----:B0-----:R-:W-:Y:S02]  /*bea0*/  IMAD.MOV.U32 R230, RZ, RZ, R10 ;  /* 0x000000ffffe67224 */ /* 0x001fe400078e000a */
.L_x_33329:
[----:B------:R-:W-:Y:S05]  /*beb0*/  BSYNC B3 ;  /* 0x0000000000037941 */ /* 0x000fea0003800000 */
.L_x_33327:
        /* <DEDUP_REMOVED lines=16> */
.L_x_33333:
[----:B------:R-:W-:Y:S05]  /*bfc0*/  BSYNC B4 ;  /* 0x0000000000047941 */ /* 0x000fea0003800000 */
.L_x_33332:
        /* <DEDUP_REMOVED lines=44> */
.L_x_33331:
[----:B------:R-:W-:Y:S05]  /*c290*/  BSYNC B3 ;  /* 0x0000000000037941 */ /* 0x000fea0003800000 */
.L_x_33330:
        /* <DEDUP_REMOVED lines=11> */
.L_x_33326:
[----:B------:R-:W-:Y:S05]  /*c350*/  BSYNC B2 ;  /* 0x0000000000027941 */ /* 0x000fea0003800000 */
.L_x_33325:
        /* <DEDUP_REMOVED lines=18> */
.L_x_33337:
[----:B0-----:R-:W-:Y:S02]  /*c480*/  IMAD.MOV.U32 R230, RZ, RZ, R10 ;  /* 0x000000ffffe67224 */ /* 0x001fe400078e000a */
.L_x_33338:
[----:B------:R-:W-:Y:S05]  /*c490*/  BSYNC B3 ;  /* 0x0000000000037941 */ /* 0x000fea0003800000 */
.L_x_33336:
        /* <DEDUP_REMOVED lines=16> */
.L_x_33342:
[----:B------:R-:W-:Y:S05]  /*c5a0*/  BSYNC B4 ;  /* 0x0000000000047941 */ /* 0x000fea0003800000 */
.L_x_33341:
        /* <DEDUP_REMOVED lines=44> */
.L_x_33340:
[----:B------:R-:W-:Y:S05]  /*c870*/  BSYNC B3 ;  /* 0x0000000000037941 */ /* 0x000fea0003800000 */
.L_x_33339:
        /* <DEDUP_REMOVED lines=11> */
.L_x_33335:
[----:B------:R-:W-:Y:S05]  /*c930*/  BSYNC B2 ;  /* 0x0000000000027941 */ /* 0x000fea0003800000 */
.L_x_33334:
        /* <DEDUP_REMOVED lines=18> */
.L_x_33346:
[----:B------:R-:W-:Y:S02]  /*ca60*/  IMAD.MOV.U32 R230, RZ, RZ, R10 ;  /* 0x000000ffffe67224 */ /* 0x000fe400078e000a */
.L_x_33347:
[----:B------:R-:W-:Y:S05]  /*ca70*/  BSYNC B3 ;  /* 0x0000000000037941 */ /* 0x000fea0003800000 */
.L_x_33345:
        /* <DEDUP_REMOVED lines=16> */
.L_x_33351:
[----:B------:R-:W-:Y:S05]  /*cb80*/  BSYNC B4 ;  /* 0x0000000000047941 */ /* 0x000fea0003800000 */
.L_x_33350:
        /* <DEDUP_REMOVED lines=44> */
.L_x_33349:
[----:B------:R-:W-:Y:S05]  /*ce50*/  BSYNC B3 ;  /* 0x0000000000037941 */ /* 0x000fea0003800000 */
.L_x_33348:
        /* <DEDUP_REMOVED lines=11> */
.L_x_33344:
[----:B------:R-:W-:Y:S05]  /*cf10*/  BSYNC B2 ;  /* 0x0000000000027941 */ /* 0x000fea0003800000 */
.L_x_33343:
        /* <DEDUP_REMOVED lines=18> */
.L_x_33355:
[----:B------:R-:W-:Y:S02]  /*d040*/  IMAD.MOV.U32 R227, RZ, RZ, R10 ;  /* 0x000000ffffe37224 */ /* 0x000fe400078e000a */
.L_x_33356:
[----:B------:R-:W-:Y:S05]  /*d050*/  BSYNC B3 ;  /* 0x0000000000037941 */ /* 0x000fea0003800000 */
.L_x_33354:
        /* <DEDUP_REMOVED lines=16> */
.L_x_33360:
[----:B------:R-:W-:Y:S05]  /*d160*/  BSYNC B4 ;  /* 0x0000000000047941 */ /* 0x000fea0003800000 */
.L_x_33359:
        /* <DEDUP_REMOVED lines=44> */
.L_x_33358:
[----:B------:R-:W-:Y:S05]  /*d430*/  BSYNC B3 ;  /* 0x0000000000037941 */ /* 0x000fea0003800000 */
.L_x_33357:
        /* <DEDUP_REMOVED lines=12> */
.L_x_33353:
[----:B------:R-:W-:Y:S05]  /*d500*/  BSYNC B2 ;  /* 0x0000000000027941 */ /* 0x000fea0003800000 */
.L_x_33352:
        /* <DEDUP_REMOVED lines=26> */
.L_x_33362:
[----:B------:R-:W-:Y:S05]  /*d6b0*/  BSYNC B2 ;  /* 0x0000000000027941 */ /* 0x000fea0003800000 */
.L_x_33361:
[----:B------:R-:W-:Y:S02]  /*d6c0*/  IADD3 R235, R235, 0x20, RZ ;  /* 0x00000020ebeb7810 */ /* 0x000fe40007ffe0ff */
[----:B------:R-:W-:Y:S02]  /*d6d0*/  IADD3 R234, R234, 0x20, RZ ;  /* 0x00000020eaea7810 */ /* 0x000fe40007ffe0ff */
.L_x_33288:
[----:B------:R-:W-:Y:S05]  /*d6e0*/  BSYNC B1 ;  /* 0x0000000000017941 */ /* 0x000fea0003800000 */
.L_x_33287:
        /* <DEDUP_REMOVED lines=31> */
.L_x_33368:
[----:B------:R-:W-:Y:S02]  /*d8e0*/  MOV R205, R10 ;  /* 0x0000000a00cd7202 */ /* 0x000fe40000000f00 */
.L_x_33369:
[----:B------:R-:W-:Y:S05]  /*d8f0*/  BSYNC B3 ;  /* 0x0000000000037941 */ /* 0x000fea0003800000 */
.L_x_33367:
        /* <DEDUP_REMOVED lines=16> */
.L_x_33373:
[----:B------:R-:W-:Y:S05]  /*da00*/  BSYNC B4 ;  /* 0x0000000000047941 */ /* 0x000fea0003800000 */
.L_x_33372:
        /* <DEDUP_REMOVED lines=43> */
.L_x_33371:
[----:B------:R-:W-:Y:S05]  /*dcc0*/  BSYNC B3 ;  /* 0x0000000000037941 */ /* 0x000fea0003800000 */
.L_x_33370:
        /* <DEDUP_REMOVED lines=11> */
.L_x_33366:
[----:B-1----:R-:W-:Y:S05]  /*dd80*/  BSYNC B2 ;  /* 0x0000000000027941 */ /* 0x002fea0003800000 */
.L_x_33365:
        /* <DEDUP_REMOVED lines=18> */
.L_x_33377:
[----:B------:R-:W-:Y:S02]  /*deb0*/  IMAD.MOV.U32 R210, RZ, RZ, R10 ;  /* 0x000000ffffd27224 */ /* 0x000fe400078e000a */
.L_x_33378:
[----:B------:R-:W-:Y:S05]  /*dec0*/  BSYNC B3 ;  /* 0x0000000000037941 */ /* 0x000fea0003800000 */
.L_x_33376:
        /* <DEDUP_REMOVED lines=16> */
.L_x_33382:
[----:B------:R-:W-:Y:S05]  /*dfd0*/  BSYNC B4 ;  /* 0x0000000000047941 */ /* 0x000fea0003800000 */
.L_x_33381:
        /* <DEDUP_REMOVED lines=44> */
.L_x_33380:
[----:B------:R-:W-:Y:S05]  /*e2a0*/  BSYNC B3 ;  /* 0x0000000000037941 */ /* 0x000fea0003800000 */
.L_x_33379:
        /* <DEDUP_REMOVED lines=11> */
.L_x_33375:
[----:B------:R-:W-:Y:S05]  /*e360*/  BSYNC B2 ;  /* 0x0000000000027941 */ /* 0x000fea0003800000 */
.L_x_33374:
        /* <DEDUP_REMOVED lines=18> */
.L_x_33386:
[----:B0-----:R-:W-:Y:S02]  /*e490*/  IMAD.MOV.U32 R220, RZ, RZ, R10 ;  /* 0x000000ffffdc7224 */ /* 0x001fe400078e000a */
.L_x_33387:
[----:B------:R-:W-:Y:S05]  /*e4a0*/  BSYNC B3 ;  /* 0x0000000000037941 */ /* 0x000fea0003800000 */
.L_x_33385:
        /* <DEDUP_REMOVED lines=16> */
.L_x_33391:
[----:B------:R-:W-:Y:S05]  /*e5b0*/  BSYNC B4 ;  /* 0x0000000000047941 */ /* 0x000fea0003800000 */
.L_x_33390:
        /* <DEDUP_REMOVED lines=44> */
.L_x_33389:
[----:B------:R-:W-:Y:S05]  /*e880*/  BSYNC B3 ;  /* 0x0000000000037941 */ /* 0x000fea0003800000 */
.L_x_33388:
        /* <DEDUP_REMOVED lines=11> */
.L_x_33384:
[----:B------:R-:W-:Y:S05]  /*e940*/  BSYNC B2 ;  /* 0x0000000000027941 */ /* 0x000fea0003800000 */
.L_x_33383:
        /* <DEDUP_REMOVED lines=18> */
.L_x_33395:
[----:B0-----:R-:W-:Y:S02]  /*ea70*/  IMAD.MOV.U32 R230, RZ, RZ, R10 ;  /* 0x000000ffffe67224 */ /* 0x001fe400078e000a */
.L_x_33396:
[----:B------:R-:W-:Y:S05]  /*ea80*/  BSYNC B3 ;  /* 0x0000000000037941 */ /* 0x000fea0003800000 */
.L_x_33394:
        /* <DEDUP_REMOVED lines=16> */
.L_x_33400:
[----:B------:R-:W-:Y:S05]  /*eb90*/  BSYNC B4 ;  /* 0x0000000000047941 */ /* 0x000fea0003800000 */
.L_x_33399:
        /* <DEDUP_REMOVED lines=44> */
.L_x_33398:
[----:B------:R-:W-:Y:S05]  /*ee60*/  BSYNC B3 ;  /* 0x0000000000037941 */ /* 0x000fea0003800000 */
.L_x_33397:
        /* <DEDUP_REMOVED lines=11> */
.L_x_33393:
[----:B------:R-:W-:Y:S05]  /*ef20*/  BSYNC B2 ;  /* 0x0000000000027941 */ /* 0x000fea0003800000 */
.L_x_33392:
        /* <DEDUP_REMOVED lines=18> */
.L_x_33404:
[----:B0-----:R-:W-:Y:S02]  /*f050*/  IMAD.MOV.U32 R230, RZ, RZ, R10 ;  /* 0x000000ffffe67224 */ /* 0x001fe400078e000a */
.L_x_33405:
[----:B------:R-:W-:Y:S05]  /*f060*/  BSYNC B3 ;  /* 0x0000000000037941 */ /* 0x000fea0003800000 */
.L_x_33403:
        /* <DEDUP_REMOVED lines=16> */
.L_x_33409:
[----:B------:R-:W-:Y:S05]  /*f170*/  BSYNC B4 ;  /* 0x0000000000047941 */ /* 0x000fea0003800000 */
.L_x_33408:
        /* <DEDUP_REMOVED lines=44> */
.L_x_33407:
[----:B------:R-:W-:Y:S05]  /*f440*/  BSYNC B3 ;  /* 0x0000000000037941 */ /* 0x000fea0003800000 */
.L_x_33406:
        /* <DEDUP_REMOVED lines=11> */
.L_x_33402:
[----:B------:R-:W-:Y:S05]  /*f500*/  BSYNC B2 ;  /* 0x0000000000027941 */ /* 0x000fea0003800000 */
.L_x_33401:
        /* <DEDUP_REMOVED lines=18> */
.L_x_33413:
[----:B0-----:R-:W-:Y:S02]  /*f630*/  IMAD.MOV.U32 R230, RZ, RZ, R10 ;  /* 0x000000ffffe67224 */ /* 0x001fe400078e000a */
.L_x_33414:
[----:B------:R-:W-:Y:S05]  /*f640*/  BSYNC B3 ;  /* 0x0000000000037941 */ /* 0x000fea0003800000 */
.L_x_33412:
        /* <DEDUP_REMOVED lines=16> */
.L_x_33418:
[----:B------:R-:W-:Y:S05]  /*f750*/  BSYNC B4 ;  /* 0x0000000000047941 */ /* 0x000fea0003800000 */
.L_x_33417:
        /* <DEDUP_REMOVED lines=44> */
.L_x_33416:
[----:B------:R-:W-:Y:S05]  /*fa20*/  BSYNC B3 ;  /* 0x0000000000037941 */ /* 0x000fea0003800000 */
.L_x_33415:
        /* <DEDUP_REMOVED lines=11> */
.L_x_33411:
[----:B------:R-:W-:Y:S05]  /*fae0*/  BSYNC B2 ;  /* 0x0000000000027941 */ /* 0x000fea0003800000 */
.L_x_33410:
        /* <DEDUP_REMOVED lines=18> */
.L_x_33422:
[----:B------:R-:W-:Y:S02]  /*fc10*/  IMAD.MOV.U32 R230, RZ, RZ, R10 ;  /* 0x000000ffffe67224 */ /* 0x000fe400078e000a */
.L_x_33423:
[----:B------:R-:W-:Y:S05]  /*fc20*/  BSYNC B3 ;  /* 0x0000000000037941 */ /* 0x000fea0003800000 */
.L_x_33421:
        /* <DEDUP_REMOVED lines=16> */
.L_x_33427:
[----:B------:R-:W-:Y:S05]  /*fd30*/  BSYNC B4 ;  /* 0x0000000000047941 */ /* 0x000fea0003800000 */
.L_x_33426:
        /* <DEDUP_REMOVED lines=44> */
.L_x_33425:
[----:B------:R-:W-:Y:S05]  /*10000*/  BSYNC B3 ;  /* 0x0000000000037941 */ /* 0x000fea0003800000 */
.L_x_33424:
        /* <DEDUP_REMOVED lines=11> */
.L_x_33420:
[----:B------:R-:W-:Y:S05]  /*100c0*/  BSYNC B2 ;  /* 0x0000000000027941 */ /* 0x000fea0003800000 */
.L_x_33419:
        /* <DEDUP_REMOVED lines=18> */
.L_x_33431:
[----:B------:R-:W-:Y:S02]  /*101f0*/  IMAD.MOV.U32 R227, RZ, RZ, R10 ;  /* 0x000000ffffe37224 */ /* 0x000fe400078e000a */
.L_x_33432:
[----:B------:R-:W-:Y:S05]  /*10200*/  BSYNC B3 ;  /* 0x0000000000037941 */ /* 0x000fea0003800000 */
.L_x_33430:
        /* <DEDUP_REMOVED lines=16> */
.L_x_33436:
[----:B------:R-:W-:Y:S05]  /*10310*/  BSYNC B4 ;  /* 0x0000000000047941 */ /* 0x000fea0003800000 */
.L_x_33435:
        /* <DEDUP_REMOVED lines=44> */
.L_x_33434:
[----:B------:R-:W-:Y:S05]  /*105e0*/  BSYNC B3 ;  /* 0x0000000000037941 */ /* 0x000fea0003800000 */
.L_x_33433:
        /* <DEDUP_REMOVED lines=12> */
.L_x_33429:
[----:B------:R-:W-:Y:S05]  /*106b0*/  BSYNC B2 ;  /* 0x0000000000027941 */ /* 0x000fea0003800000 */
.L_x_33428:
        /* <DEDUP_REMOVED lines=26> */
.L_x_33438:
[----:B------:R-:W-:Y:S05]  /*10860*/  BSYNC B2 ;  /* 0x0000000000027941 */ /* 0x000fea0003800000 */
.L_x_33437:
[----:B------:R-:W-:Y:S02]  /*10870*/  IADD3 R235, R235, 0x20, RZ ;  /* 0x00000020ebeb7810 */ /* 0x000fe40007ffe0ff */
[----:B------:R-:W-:Y:S02]  /*10880*/  IADD3 R234, R234, 0x20, RZ ;  /* 0x00000020eaea7810 */ /* 0x000fe40007ffe0ff */
.L_x_33364:
[----:B------:R-:W-:Y:S05]  /*10890*/  BSYNC B1 ;  /* 0x0000000000017941 */ /* 0x000fea0003800000 */
.L_x_33363:
        /* <DEDUP_REMOVED lines=30> */
.L_x_33444:
[----:B------:R-:W-:Y:S02]  /*10a80*/  MOV R213, R10 ;  /* 0x0000000a00d57202 */ /* 0x000fe40000000f00 */
.L_x_33445:
[----:B------:R-:W-:Y:S05]  /*10a90*/  BSYNC B3 ;  /* 0x0000000000037941 */ /* 0x000fea0003800000 */
.L_x_33443:
        /* <DEDUP_REMOVED lines=16> */
.L_x_33449:
[----:B------:R-:W-:Y:S05]  /*10ba0*/  BSYNC B4 ;  /* 0x0000000000047941 */ /* 0x000fea0003800000 */
.L_x_33448:
        /* <DEDUP_REMOVED lines=40> */
[----:B------:R-:W-:Y:S01]  /*10e30*/  MOV R12, R218 ;  /* 0x000000da000c7202 */ /* 0x000fe20000000f00 */
[----:B------:R-:W-:Y:S01]  /*10e40*/  IMAD.MOV.U32 R218, RZ, RZ, RZ ;  /* 0x000000ffffda7224 */ /* 0x000fe200078e00ff */
[----:B------:R-:W-:Y:S02]  /*10e50*/  LOP3.LUT R8, R219, UR26, R214, 0x96, !PT ;  /* 0x0000001adb087c12 */ /* 0x000fe4000f8e96d6 */
.L_x_33447:
[----:B------:R-:W-:Y:S05]  /*10e60*/  BSYNC B3 ;  /* 0x0000000000037941 */ /* 0x000fea0003800000 */
.L_x_33446:
        /* <DEDUP_REMOVED lines=11> */
.L_x_33442:
[----:B-1----:R-:W-:Y:S05]  /*10f20*/  BSYNC B2 ;  /* 0x0000000000027941 */ /* 0x002fea0003800000 */
.L_x_33441:
        /* <DEDUP_REMOVED lines=18> */
.L_x_33453:
[----:B------:R-:W-:Y:S02]  /*11050*/  IMAD.MOV.U32 R7, RZ, RZ, R10 ;  /* 0x000000ffff077224 */ /* 0x000fe400078e000a */
.L_x_33454:
[----:B------:R-:W-:Y:S05]  /*11060*/  BSYNC B3 ;  /* 0x0000000000037941 */ /* 0x000fea0003800000 */
.L_x_33452:
        /* <DEDUP_REMOVED lines=16> */
.L_x_33458:
[----:B------:R-:W-:Y:S05]  /*11170*/  BSYNC B4 ;  /* 0x0000000000047941 */ /* 0x000fea0003800000 */
.L_x_33457:
        /* <DEDUP_REMOVED lines=44> */
.L_x_33456:
[----:B------:R-:W-:Y:S05]  /*11440*/  BSYNC B3 ;  /* 0x0000000000037941 */ /* 0x000fea0003800000 */
.L_x_33455:
        /* <DEDUP_REMOVED lines=11> */
.L_x_33451:
[----:B------:R-:W-:Y:S05]  /*11500*/  BSYNC B2 ;  /* 0x0000000000027941 */ /* 0x000fea0003800000 */
.L_x_33450:
        /* <DEDUP_REMOVED lines=18> */
.L_x_33462:
[----:B------:R-:W-:Y:S02]  /*11630*/  IMAD.MOV.U32 R7, RZ, RZ, R10 ;  /* 0x000000ffff077224 */ /* 0x000fe400078e000a */
.L_x_33463:
[----:B------:R-:W-:Y:S05]  /*11640*/  BSYNC B3 ;  /* 0x0000000000037941 */ /* 0x000fea0003800000 */
.L_x_33461:
        /* <DEDUP_REMOVED lines=16> */
.L_x_33467:
[----:B------:R-:W-:Y:S05]  /*11750*/  BSYNC B4 ;  /* 0x0000000000047941 */ /* 0x000fea0003800000 */
.L_x_33466:
        /* <DEDUP_REMOVED lines=44> */
.L_x_33465:
[----:B------:R-:W-:Y:S05]  /*11a20*/  BSYNC B3 ;  /* 0x0000000000037941 */ /* 0x000fea0003800000 */
.L_x_33464:
        /* <DEDUP_REMOVED lines=11> */
.L_x_33460:
[----:B------:R-:W-:Y:S05]  /*11ae0*/  BSYNC B2 ;  /* 0x0000000000027941 */ /* 0x000fea0003800000 */
.L_x_33459:
        /* <DEDUP_REMOVED lines=18> */
.L_x_33471:
[----:B0-----:R-:W-:Y:S02]  /*11c10*/  IMAD.MOV.U32 R222, RZ, RZ, R10 ;  /* 0x000000ffffde7224 */ /* 0x001fe400078e000a */
.L_x_33472:
[----:B------:R-:W-:Y:S05]  /*11c20*/  BSYNC B3 ;  /* 0x0000000000037941 */ /* 0x000fea0003800000 */
.L_x_33470:
        /* <DEDUP_REMOVED lines=16> */
.L_x_33476:
[----:B------:R-:W-:Y:S05]  /*11d30*/  BSYNC B4 ;  /* 0x0000000000047941 */ /* 0x000fea0003800000 */
.L_x_33475:
        /* <DEDUP_REMOVED lines=44> */
.L_x_33474:
[----:B------:R-:W-:Y:S05]  /*12000*/  BSYNC B3 ;  /* 0x0000000000037941 */ /* 0x000fea0003800000 */
.L_x_33473:
        /* <DEDUP_REMOVED lines=11> */
.L_x_33469:
[----:B------:R-:W-:Y:S05]  /*120c0*/  BSYNC B2 ;  /* 0x0000000000027941 */ /* 0x000fea0003800000 */
.L_x_33468:
        /* <DEDUP_REMOVED lines=18> */
.L_x_33480:
[----:B0-----:R-:W-:Y:S02]  /*121f0*/  IMAD.MOV.U32 R222, RZ, RZ, R10 ;  /* 0x000000ffffde7224 */ /* 0x001fe400078e000a */
.L_x_33481:
[----:B------:R-:W-:Y:S05]  /*12200*/  BSYNC B3 ;  /* 0x0000000000037941 */ /* 0x000fea0003800000 */
.L_x_33479:
        /* <DEDUP_REMOVED lines=16> */
.L_x_33485:
[----:B------:R-:W-:Y:S05]  /*12310*/  BSYNC B4 ;  /* 0x0000000000047941 */ /* 0x000fea0003800000 */
.L_x_33484:
        /* <DEDUP_REMOVED lines=44> */
.L_x_33483:
[----:B------:R-:W-:Y:S05]  /*125e0*/  BSYNC B3 ;  /* 0x0000000000037941 */ /* 0x000fea0003800000 */
.L_x_33482:
        /* <DEDUP_REMOVED lines=11> */
.L_x_33478:
[----:B------:R-:W-:Y:S05]  /*126a0*/  BSYNC B2 ;  /* 0x0000000000027941 */ /* 0x000fea0003800000 */
.L_x_33477:
        /* <DEDUP_REMOVED lines=18> */
.L_x_33489:
[----:B------:R-:W-:Y:S02]  /*127d0*/  IMAD.MOV.U32 R229, RZ, RZ, R10 ;  /* 0x000000ffffe57224 */ /* 0x000fe400078e000a */
.L_x_33490:
[----:B------:R-:W-:Y:S05]  /*127e0*/  BSYNC B3 ;  /* 0x0000000000037941 */ /* 0x000fea0003800000 */
.L_x_33488:
        /* <DEDUP_REMOVED lines=16> */
.L_x_33494:
[----:B------:R-:W-:Y:S05]  /*128f0*/  BSYNC B4 ;  /* 0x0000000000047941 */ /* 0x000fea0003800000 */
.L_x_33493:
        /* <DEDUP_REMOVED lines=44> */
.L_x_33492:
[----:B------:R-:W-:Y:S05]  /*12bc0*/  BSYNC B3 ;  /* 0x0000000000037941 */ /* 0x000fea0003800000 */
.L_x_33491:
        /* <DEDUP_REMOVED lines=11> */
.L_x_33487:
[----:B------:R-:W-:Y:S05]  /*12c80*/  BSYNC B2 ;  /* 0x0000000000027941 */ /* 0x000fea0003800000 */
.L_x_33486:
        /* <DEDUP_REMOVED lines=18> */
.L_x_33498:
[----:B------:R-:W-:Y:S02]  /*12db0*/  IMAD.MOV.U32 R229, RZ, RZ, R10 ;  /* 0x000000ffffe57224 */ /* 0x000fe400078e000a */
.L_x_33499:
[----:B------:R-:W-:Y:S05]  /*12dc0*/  BSYNC B3 ;  /* 0x0000000000037941 */ /* 0x000fea0003800000 */
.L_x_33497:
        /* <DEDUP_REMOVED lines=16> */
.L_x_33503:
[----:B------:R-:W-:Y:S05]  /*12ed0*/  BSYNC B4 ;  /* 0x0000000000047941 */ /* 0x000fea0003800000 */
.L_x_33502:
        /* <DEDUP_REMOVED lines=44> */
.L_x_33501:
[----:B------:R-:W-:Y:S05]  /*131a0*/  BSYNC B3 ;  /* 0x0000000000037941 */ /* 0x000fea0003800000 */
.L_x_33500:
        /* <DEDUP_REMOVED lines=11> */
.L_x_33496:
[----:B------:R-:W-:Y:S05]  /*13260*/  BSYNC B2 ;  /* 0x0000000000027941 */ /* 0x000fea0003800000 */
.L_x_33495:
        /* <DEDUP_REMOVED lines=18> */
.L_x_33507:
[----:B------:R-:W-:Y:S02]  /*13390*/  IMAD.MOV.U32 R227, RZ, RZ, R10 ;  /* 0x000000ffffe37224 */ /* 0x000fe400078e000a */
.L_x_33508:
[----:B------:R-:W-:Y:S05]  /*133a0*/  BSYNC B3 ;  /* 0x0000000000037941 */ /* 0x000fea0003800000 */
.L_x_33506:
        /* <DEDUP_REMOVED lines=16> */
.L_x_33512:
[----:B------:R-:W-:Y:S05]  /*134b0*/  BSYNC B4 ;  /* 0x0000000000047941 */ /* 0x000fea0003800000 */
.L_x_33511:
        /* <DEDUP_REMOVED lines=44> */
.L_x_33510:
[----:B------:R-:W-:Y:S05]  /*13780*/  BSYNC B3 ;  /* 0x0000000000037941 */ /* 0x000fea0003800000 */
.L_x_33509:
        /* <DEDUP_REMOVED lines=12> */
.L_x_33505:
[----:B------:R-:W-:Y:S05]  /*13850*/  BSYNC B2 ;  /* 0x0000000000027941 */ /* 0x000fea0003800000 */
.L_x_33504:
        /* <DEDUP_REMOVED lines=25> */
.L_x_33440:
[----:B------:R-:W-:Y:S05]  /*139f0*/  BSYNC B1 ;  /* 0x0000000000017941 */ /* 0x000fea0003800000 */
.L_x_33439:
        /* <DEDUP_REMOVED lines=61> */
.L_x_33529:
        /* <DEDUP_REMOVED lines=117> */
.L_x_33530:
        /* <DEDUP_REMOVED lines=59> */
.L_x_33518:
[----:B------:R-:W-:Y:S05]  /*148d0*/  BSYNC B2 ;  /* 0x0000000000027941 */ /* 0x000fea0003800000 */
.L_x_33517:
        /* <DEDUP_REMOVED lines=35> */
.L_x_33520:
[----:B------:R-:W-:Y:S05]  /*14b10*/  BSYNC B2 ;  /* 0x0000000000027941 */ /* 0x000fea0003800000 */
.L_x_33519:
        /* <DEDUP_REMOVED lines=35> */
.L_x_33522:
[----:B------:R-:W-:Y:S05]  /*14d50*/  BSYNC B2 ;  /* 0x0000000000027941 */ /* 0x000fea0003800000 */
.L_x_33521:
        /* <DEDUP_REMOVED lines=35> */
.L_x_33524:
[----:B------:R-:W-:Y:S05]  /*14f90*/  BSYNC B2 ;  /* 0x0000000000027941 */ /* 0x000fea0003800000 */
.L_x_33523:
        /* <DEDUP_REMOVED lines=35> */
.L_x_33526:
[----:B------:R-:W-:Y:S05]  /*151d0*/  BSYNC B2 ;  /* 0x0000000000027941 */ /* 0x000fea0003800000 */
.L_x_33525:
        /* <DEDUP_REMOVED lines=32> */
.L_x_33516:
[----:B0-----:R-:W-:Y:S05]  /*153e0*/  BSYNC B1 ;  /* 0x0000000000017941 */ /* 0x001fea0003800000 */
.L_x_33515:
[----:B------:R-:W-:-:S04]  /*153f0*/  IMAD.MOV.U32 R220, RZ, RZ, c[0x0][0x160] ;  /* 0x00005800ffdc7624 */ /* 0x000fc800078e00ff */
[----:B------:R-:W-:-:S05]  /*15400*/  IMAD R5, R220, 0x4, R5 ;  /* 0x00000004dc057824 */ /* 0x000fca00078e0205 */
[----:B------:R-:W-:-:S13]  /*15410*/  ISETP.GE.AND P0, PT, R5, c[0x0][0x164], PT ;  /* 0x0000590005007a0c */ /* 0x000fda0003f06270 */
[----:B------:R-:W-:Y:S01]  /*15420*/  @P0 CALL.REL.NOINC `(.L_x_33527) ;  /* 0x0000001000000944 */ /* 0x000fe20003c00000 */
[----:B------:R-:W-:Y:S05]  /*15430*/  BRA `(.L_x_33528) ;  /* 0xfffebad000007947 */ /* 0x000fea000383ffff */
.L_x_33527:
[----:B------:R-:W-:Y:S05]  /*15440*/  BSYNC B0 ;  /* 0x0000000000007941 */ /* 0x000fea0003800000 */
.L_x_33058:
[----:B------:R-:W-:Y:S05]  /*15450*/  EXIT ;  /* 0x000000000000794d */ /* 0x000fea0003800000 */
.L_x_33513:
[----:B------:R-:W-:Y:S01]  /*15460*/  MOV R222, R223 ;  /* 0x000000df00de7202 */ /* 0x000fe20000000f00 */
[----:B------:R-:W-:Y:S01]  /*15470*/  IMAD.MOV.U32 R231, RZ, RZ, 0x1 ;  /* 0x00000001ffe77424 */ /* 0x000fe200078e00ff */
[----:B------:R-:W-:Y:S01]  /*15480*/  MOV R235, 0xffffffff ;  /* 0xffffffff00eb7802 */ /* 0x000fe20000000f00 */
[----:B------:R-:W-:Y:S01]  /*15490*/  IMAD.MOV.U32 R234, RZ, RZ, 0x1f ;  /* 0x0000001fffea7424 */ /* 0x000fe200078e00ff */
[----:B------:R-:W-:Y:S02]  /*154a0*/  MOV R220, 0x154c0 ;  /* 0x000154c000dc7802 */ /* 0x000fe40000000f00 */
[----:B-----5:R-:W-:Y:S05]  /*154b0*/  CALL.REL.NOINC `($__internal_126_$__cuda_sm70_shflsync_bfly_p) ;  /* 0x000009c000007944 */ /* 0x020fea0003c00000 */
[----:B-1----:R-:W-:Y:S01]  /*154c0*/  IMAD.MOV.U32 R220, RZ, RZ, R231 ;  /* 0x000000ffffdc7224 */ /* 0x002fe200078e00e7 */
[----:B0-----:R-:W-:Y:S05]  /*154d0*/  BRA `(.L_x_33529) ;  /* 0xffffe8f000007947 */ /* 0x001fea000383ffff */
.L_x_33514:
[----:B------:R-:W-:Y:S01]  /*154e0*/  HFMA2.MMA R231, -RZ, RZ, 0, 1.1920928955078125e-07 ;  /* 0x00000002ffe77435 */ /* 0x000fe200000001ff */
[----:B------:R-:W-:Y:S01]  /*154f0*/  IMAD.MOV.U32 R222, RZ, RZ, R237 ;  /* 0x000000ffffde7224 */ /* 0x000fe200078e00ed */
[----:B------:R-:W-:Y:S01]  /*15500*/  MOV R220, 0x15540 ;  /* 0x0001554000dc7802 */ /* 0x000fe20000000f00 */
[----:B------:R-:W-:Y:S02]  /*15510*/  IMAD.MOV.U32 R234, RZ, RZ, 0x1f ;  /* 0x0000001fffea7424 */ /* 0x000fe400078e00ff */
[----:B------:R-:W-:-:S02]  /*15520*/  IMAD.MOV.U32 R235, RZ, RZ, -0x1 ;  /* 0xffffffffffeb7424 */ /* 0x000fc400078e00ff */
[----:B0----5:R-:W-:Y:S05]  /*15530*/  CALL.REL.NOINC `($__internal_126_$__cuda_sm70_shflsync_bfly_p) ;  /* 0x0000094000007944 */ /* 0x021fea0003c00000 */
[----:B01----:R-:W-:Y:S01]  /*15540*/  FADD.FTZ R222, R237, R231 ;  /* 0x000000e7edde7221 */ /* 0x003fe20000010000 */
[----:B------:R-:W-:Y:S01]  /*15550*/  MOV R231, 0x4 ;  /* 0x0000000400e77802 */ /* 0x000fe20000000f00 */
[----:B------:R-:W-:Y:S01]  /*15560*/  IMAD.MOV.U32 R234, RZ, RZ, 0x1f ;  /* 0x0000001fffea7424 */ /* 0x000fe200078e00ff */
[----:B------:R-:W-:Y:S01]  /*15570*/  MOV R220, 0x155a0 ;  /* 0x000155a000dc7802 */ /* 0x000fe20000000f00 */
[----:B------:R-:W-:-:S02]  /*15580*/  IMAD.MOV.U32 R235, RZ, RZ, -0x1 ;  /* 0xffffffffffeb7424 */ /* 0x000fc400078e00ff */
[----:B------:R-:W-:Y:S05]  /*15590*/  CALL.REL.NOINC `($__internal_126_$__cuda_sm70_shflsync_bfly_p) ;  /* 0x000008e000007944 */ /* 0x000fea0003c00000 */
[----:B01----:R-:W-:Y:S01]  /*155a0*/  FADD.FTZ R222, R222, R231 ;  /* 0x000000e7dede7221 */ /* 0x003fe20000010000 */
[----:B------:R-:W-:Y:S01]  /*155b0*/  HFMA2.MMA R231, -RZ, RZ, 0, 4.76837158203125e-07 ;  /* 0x00000008ffe77435 */ /* 0x000fe200000001ff */
[----:B------:R-:W-:Y:S01]  /*155c0*/  IMAD.MOV.U32 R234, RZ, RZ, 0x1f ;  /* 0x0000001fffea7424 */ /* 0x000fe200078e00ff */
[----:B------:R-:W-:Y:S01]  /*155d0*/  MOV R220, 0x15600 ;  /* 0x0001560000dc7802 */ /* 0x000fe20000000f00 */
[----:B------:R-:W-:-:S03]  /*155e0*/  IMAD.MOV.U32 R235, RZ, RZ, -0x1 ;  /* 0xffffffffffeb7424 */ /* 0x000fc600078e00ff */
[----:B------:R-:W-:Y:S05]  /*155f0*/  CALL.REL.NOINC `($__internal_126_$__cuda_sm70_shflsync_bfly_p) ;  /* 0x0000088000007944 */ /* 0x000fea0003c00000 */
[----:B01----:R-:W-:Y:S01]  /*15600*/  FADD.FTZ R222, R222, R231 ;  /* 0x000000e7dede7221 */ /* 0x003fe20000010000 */
[----:B------:R-:W-:Y:S01]  /*15610*/  MOV R231, 0x10 ;  /* 0x0000001000e77802 */ /* 0x000fe20000000f00 */
[----:B------:R-:W-:Y:S01]  /*15620*/  IMAD.MOV.U32 R234, RZ, RZ, 0x1f ;  /* 0x0000001fffea7424 */ /* 0x000fe200078e00ff */
[----:B------:R-:W-:Y:S01]  /*15630*/  MOV R220, 0x15660 ;  /* 0x0001566000dc7802 */ /* 0x000fe20000000f00 */
[----:B------:R-:W-:-:S02]  /*15640*/  IMAD.MOV.U32 R235, RZ, RZ, -0x1 ;  /* 0xffffffffffeb7424 */ /* 0x000fc400078e00ff */
[----:B------:R-:W-:Y:S05]  /*15650*/  CALL.REL.NOINC `($__internal_126_$__cuda_sm70_shflsync_bfly_p) ;  /* 0x0000082000007944 */ /* 0x000fea0003c00000 */
        /* <DEDUP_REMOVED lines=103> */
[----:B------:R-:W-:Y:S05]  /*15cd0*/  CALL.REL.NOINC `($__internal_126_$__cuda_sm70_shflsync_bfly_p) ;  /* 0x000001a000007944 */ /* 0x000fea0003c00000 */
[----:B01----:R-:W-:Y:S01]  /*15ce0*/  FADD.FTZ R222, R222, R231 ;  /* 0x000000e7dede7221 */ /* 0x003fe20000010000 */
[----:B------:R-:W-:Y:S01]  /*15cf0*/  MOV R231, 0x2 ;  /* 0x0000000200e77802 */ /* 0x000fe20000000f00 */
[----:B------:R-:W-:Y:S01]  /*15d00*/  IMAD.MOV.U32 R234, RZ, RZ, 0x1f ;  /* 0x0000001fffea7424 */ /* 0x000fe200078e00ff */
[----:B------:R-:W-:Y:S01]  /*15d10*/  MOV R220, 0x15d40 ;  /* 0x00015d4000dc7802 */ /* 0x000fe20000000f00 */
[----:B------:R-:W-:Y:S02]  /*15d20*/  IMAD.MOV.U32 R235, RZ, RZ, -0x1 ;  /* 0xffffffffffeb7424 */ /* 0x000fe400078e00ff */
[----:B------:R-:W-:Y:S05]  /*15d30*/  CALL.REL.NOINC `($__internal_126_$__cuda_sm70_shflsync_bfly_p) ;  /* 0x0000014000007944 */ /* 0x000fea0003c00000 */
[----:B01----:R-:W-:Y:S01]  /*15d40*/  FADD.FTZ R222, R222, R231 ;  /* 0x000000e7dede7221 */ /* 0x003fe20000010000 */
[----:B------:R-:W-:Y:S01]  /*15d50*/  HFMA2.MMA R231, -RZ, RZ, 0, 2.384185791015625e-07 ;  /* 0x00000004ffe77435 */ /* 0x000fe200000001ff */
        /* <DEDUP_REMOVED lines=11> */
[----:B------:R-:W-:Y:S01]  /*15e10*/  HFMA2.MMA R231, -RZ, RZ, 0, 9.5367431640625e-07 ;  /* 0x00000010ffe77435 */ /* 0x000fe200000001ff */
[----:B0-----:R-:W-:Y:S01]  /*15e20*/  IMAD.MOV.U32 R234, RZ, RZ, 0x1f ;  /* 0x0000001fffea7424 */ /* 0x001fe200078e00ff */
[----:B------:R-:W-:Y:S01]  /*15e30*/  MOV R220, 0x15e70 ;  /* 0x00015e7000dc7802 */ /* 0x000fe20000000f00 */
[----:B------:R-:W-:Y:S01]  /*15e40*/  IMAD.MOV.U32 R235, RZ, RZ, -0x1 ;  /* 0xffffffffffeb7424 */ /* 0x000fe200078e00ff */
[----:B------:R-:W-:-:S02]  /*15e50*/  MOV R222, R230 ;  /* 0x000000e600de7202 */ /* 0x000fc40000000f00 */
[----:B------:R-:W-:Y:S05]  /*15e60*/  CALL.REL.NOINC `($__internal_126_$__cuda_sm70_shflsync_bfly_p) ;  /* 0x0000001000007944 */ /* 0x000fea0003c00000 */
[----:B01----:R-:W-:Y:S05]  /*15e70*/  BRA `(.L_x_33530) ;  /* 0xffffe6a000007947 */ /* 0x003fea000383ffff */
        .weak           $__internal_126_$__cuda_sm70_shflsync_bfly_p
        .type           $__internal_126_$__cuda_sm70_shflsync_bfly_p,@function
        .size           $__internal_126_$__cuda_sm70_shflsync_bfly_p,(.L_x_43186 - $__internal_126_$__cuda_sm70_shflsync_bfly_p)
$__internal_126_$__cuda_sm70_shflsync_bfly_p:
[----:B------:R-:W-:Y:S01]  /*15e80*/  IMAD.MOV.U32 R221, RZ, RZ, 0x0 ;  /* 0x00000000ffdd7424 */ /* 0x000fe200078e00ff */
[----:B------:R-:W-:Y:S04]  /*15e90*/  WARPSYNC R235 ;  /* 0x000000eb00007348 */ /* 0x000fe80003800000 */
[----:B------:R0:W1:Y:S01]  /*15ea0*/  SHFL.BFLY PT, R231, R222, R231, R234 ;  /* 0x0c0000e7dee77389 */ /* 0x00006200000e00ea */
[----:B------:R-:W-:Y:S05]  /*15eb0*/  RET.REL.NODEC R220 `(_ZN10layer_norm13ln_fwd_kernelINS_13Kernel_traitsIf6__halffS2_fjLj1536ELj1ELj4ELj1ELj16ENS_18Kernel_traits_baseILj1536EfS2_fS2_fjLj128EEEEELb1ELb1ELb1ELb0EEEvNS_9FwdParamsE) ;  /* 0xfffea140dc007950 */ /* 0x000fea0003c3ffff */
.L_x_33531:
        /* <DEDUP_REMOVED lines=12> */
.L_x_43186:


//--------------------- .text._ZN10layer_norm13ln_fwd_kernelINS_13Kernel_traitsIf6__halffS2_fjLj1536ELj1ELj4ELj1ELj16ENS_18Kernel_traits_baseILj1536EfS2_fS2_fjLj128EEEEELb1ELb1ELb1ELb1EEEvNS_9FwdParamsE --------------------------
	.section	.text._ZN10layer_norm13ln_fwd_kernelINS_13Kernel_traitsIf6__halffS2_fjLj1536ELj1ELj4ELj1ELj16ENS_18Kernel_traits_baseILj1536EfS2_fS2_fjLj128EEEEELb1ELb1ELb1ELb1EEEvNS_9FwdParamsE,"ax",@progbits
	.sectioninfo	@"SHI_REGISTERS=255"
	.align	128
        .global         _ZN10layer_norm13ln_fwd_kernelINS_13Kernel_traitsIf6__halffS2_fjLj1536ELj1ELj4ELj1ELj16ENS_18Kernel_traits_baseILj1536EfS2_fS2_fjLj128EEEEELb1ELb1ELb1ELb1EEEvNS_9FwdParamsE
        .type           _ZN10layer_norm13ln_fwd_kernelINS_13Kernel_traitsIf6__halffS2_fjLj1536ELj1ELj4ELj1ELj16ENS_18Kernel_traits_baseILj1536EfS2_fS2_fjLj128EEEEELb1ELb1ELb1ELb1EEEvNS_9FwdParamsE,@function
        .size           _ZN10layer_norm13ln_fwd_kernelINS_13Kernel_traitsIf6__halffS2_fjLj1536ELj1ELj4ELj1ELj16ENS_18Kernel_traits_baseILj1536EfS2_fS2_fjLj128EEEEELb1ELb1ELb1ELb1EEEvNS_9FwdParamsE,(.L_x_43187 - _ZN10layer_norm13ln_fwd_kernelINS_13Kernel_traitsIf6__halffS2_fjLj1536ELj1ELj4ELj1ELj16ENS_18Kernel_traits_baseILj1536EfS2_fS2_fjLj128EEEEELb1ELb1ELb1ELb1EEEvNS_9FwdParamsE)
        .other          _ZN10layer_norm13ln_fwd_kernelINS_13Kernel_traitsIf6__halffS2_fjLj1536ELj1ELj4ELj1ELj16ENS_18Kernel_traits_baseILj1536EfS2_fS2_fjLj128EEEEELb1ELb1ELb1ELb1EEEvNS_9FwdParamsE,@"STO_CUDA_ENTRY STV_DEFAULT"
_ZN10layer_norm13ln_fwd_kernelINS_13Kernel_traitsIf6__halffS2_fjLj1536ELj1ELj4ELj1ELj16ENS_18Kernel_traits_baseILj1536EfS2_fS2_fjLj128EEEEELb1ELb1ELb1ELb1EEEvNS_9FwdParamsE:
.text._ZN10layer_norm13ln_fwd_kernelINS_13Kernel_traitsIf6__halffS2_fjLj1536ELj1ELj4ELj1ELj16ENS_18Kernel_traits_baseILj1536EfS2_fS2_fjLj128EEEEELb1ELb1ELb1ELb1EEEvNS_9FwdParamsE:
        /* <DEDUP_REMOVED lines=163> */
.L_x_33982:
        /* <DEDUP_REMOVED lines=45> */
.L_x_33536:
[----:B------:R-:W-:Y:S02]  /*0d00*/  IMAD.MOV.U32 R169, RZ, RZ, R214 ;  /* 0x000000ffffa97224 */ /* 0x000fe400078e00d6 */
.L_x_33537:
[----:B------:R-:W-:Y:S05]  /*0d10*/  BSYNC B2 ;  /* 0x0000000000027941 */ /* 0x000fea0003800000 */
.L_x_33535:
        /* <DEDUP_REMOVED lines=16> */
.L_x_33541:
[----:B------:R-:W-:Y:S05]  /*0e20*/  BSYNC B3 ;  /* 0x0000000000037941 */ /* 0x000fea0003800000 */
.L_x_33540:
        /* <DEDUP_REMOVED lines=43> */
.L_x_33539:
[----:B------:R-:W-:Y:S05]  /*10e0*/  BSYNC B2 ;  /* 0x0000000000027941 */ /* 0x000fea0003800000 */
.L_x_33538:
        /* <DEDUP_REMOVED lines=11> */
.L_x_33534:
[----:B0-----:R-:W-:Y:S05]  /*11a0*/  BSYNC B1 ;  /* 0x0000000000017941 */ /* 0x001fea0003800000 */
.L_x_33533:
        /* <DEDUP_REMOVED lines=18> */
.L_x_33545:
[----:B------:R-:W-:Y:S02]  /*12d0*/  IMAD.MOV.U32 R170, RZ, RZ, R214 ;  /* 0x000000ffffaa7224 */ /* 0x000fe400078e00d6 */
.L_x_33546:
[----:B------:R-:W-:Y:S05]  /*12e0*/  BSYNC B2 ;  /* 0x0000000000027941 */ /* 0x000fea0003800000 */
.L_x_33544:
        /* <DEDUP_REMOVED lines=16> */
.L_x_33550:
[----:B------:R-:W-:Y:S05]  /*13f0*/  BSYNC B3 ;  /* 0x0000000000037941 */ /* 0x000fea0003800000 */
.L_x_33549:
        /* <DEDUP_REMOVED lines=43> */
.L_x_33548:
[----:B------:R-:W-:Y:S05]  /*16b0*/  BSYNC B2 ;  /* 0x0000000000027941 */ /* 0x000fea0003800000 */
.L_x_33547:
        /* <DEDUP_REMOVED lines=11> */
.L_x_33543:
[----:B------:R-:W-:Y:S05]  /*1770*/  BSYNC B1 ;  /* 0x0000000000017941 */ /* 0x000fea0003800000 */
.L_x_33542:
        /* <DEDUP_REMOVED lines=18> */
.L_x_33554:
[----:B------:R-:W-:Y:S02]  /*18a0*/  IMAD.MOV.U32 R170, RZ, RZ, R214 ;  /* 0x000000ffffaa7224 */ /* 0x000fe400078e00d6 */
.L_x_33555:
[----:B------:R-:W-:Y:S05]  /*18b0*/  BSYNC B2 ;  /* 0x0000000000027941 */ /* 0x000fea0003800000 */
.L_x_33553:
        /* <DEDUP_REMOVED lines=16> */
.L_x_33559:
[----:B------:R-:W-:Y:S05]  /*19c0*/  BSYNC B3 ;  /* 0x0000000000037941 */ /* 0x000fea0003800000 */
.L_x_33558:
        /* <DEDUP_REMOVED lines=44> */
.L_x_33557:
[----:B------:R-:W-:Y:S05]  /*1c90*/  BSYNC B2 ;  /* 0x0000000000027941 */ /* 0x000fea0003800000 */
.L_x_33556:
        /* <DEDUP_REMOVED lines=11> */
.L_x_33552:
[----:B------:R-:W-:Y:S05]  /*1d50*/  BSYNC B1 ;  /* 0x0000000000017941 */ /* 0x000fea0003800000 */
.L_x_33551:
        /* <DEDUP_REMOVED lines=18> */
.L_x_33563:
[----:B------:R-:W-:Y:S02]  /*1e80*/  IMAD.MOV.U32 R172, RZ, RZ, R214 ;  /* 0x000000ffffac7224 */ /* 0x000fe400078e00d6 */
.L_x_33564:
[----:B------:R-:W-:Y:S05]  /*1e90*/  BSYNC B2 ;  /* 0x0000000000027941 */ /* 0x000fea0003800000 */
.L_x_33562:
        /* <DEDUP_REMOVED lines=16> */
.L_x_33568:
[----:B------:R-:W-:Y:S05]  /*1fa0*/  BSYNC B3 ;  /* 0x0000000000037941 */ /* 0x000fea0003800000 */
.L_x_33567:
        /* <DEDUP_REMOVED lines=44> */
.L_x_33566:
[----:B------:R-:W-:Y:S05]  /*2270*/  BSYNC B2 ;  /* 0x0000000000027941 */ /* 0x000fea0003800000 */
.L_x_33565:
        /* <DEDUP_REMOVED lines=11> */
.L_x_33561:
[----:B------:R-:W-:Y:S05]  /*2330*/  BSYNC B1 ;  /* 0x0000000000017941 */ /* 0x000fea0003800000 */
.L_x_33560:
        /* <DEDUP_REMOVED lines=18> */
.L_x_33572:
[----:B------:R-:W-:Y:S02]  /*2460*/  IMAD.MOV.U32 R172, RZ, RZ, R214 ;  /* 0x000000ffffac7224 */ /* 0x000fe400078e00d6 */
.L_x_33573:
[----:B------:R-:W-:Y:S05]  /*2470*/  BSYNC B2 ;  /* 0x0000000000027941 */ /* 0x000fea0003800000 */
.L_x_33571:
        /* <DEDUP_REMOVED lines=16> */
.L_x_33577:
[----:B------:R-:W-:Y:S05]  /*2580*/  BSYNC B3 ;  /* 0x0000000000037941 */ /* 0x000fea0003800000 */
.L_x_33576:
        /* <DEDUP_REMOVED lines=44> */
.L_x_33575:
[----:B------:R-:W-:Y:S05]  /*2850*/  BSYNC B2 ;  /* 0x0000000000027941 */ /* 0x000fea0003800000 */
.L_x_33574:
        /* <DEDUP_REMOVED lines=11> */
.L_x_33570:
[----:B------:R-:W-:Y:S05]  /*2910*/  BSYNC B1 ;  /* 0x0000000000017941 */ /* 0x000fea0003800000 */
.L_x_33569:
        /* <DEDUP_REMOVED lines=18> */
.L_x_33581:
[----:B------:R-:W-:Y:S02]  /*2a40*/  IMAD.MOV.U32 R174, RZ, RZ, R214 ;  /* 0x000000ffffae7224 */ /* 0x000fe400078e00d6 */
.L_x_33582:
[----:B------:R-:W-:Y:S05]  /*2a50*/  BSYNC B2 ;  /* 0x0000000000027941 */ /* 0x000fea0003800000 */
.L_x_33580:
        /* <DEDUP_REMOVED lines=16> */
.L_x_33586:
[----:B------:R-:W-:Y:S05]  /*2b60*/  BSYNC B3 ;  /* 0x0000000000037941 */ /* 0x000fea0003800000 */
.L_x_33585:
        /* <DEDUP_REMOVED lines=44> */
.L_x_33584:
[----:B------:R-:W-:Y:S05]  /*2e30*/  BSYNC B2 ;  /* 0x0000000000027941 */ /* 0x000fea0003800000 */
.L_x_33583:
        /* <DEDUP_REMOVED lines=11> */
.L_x_33579:
[----:B------:R-:W-:Y:S05]  /*2ef0*/  BSYNC B1 ;  /* 0x0000000000017941 */ /* 0x000fea0003800000 */
.L_x_33578:
        /* <DEDUP_REMOVED lines=18> */
.L_x_33590:
[----:B------:R-:W-:Y:S02]  /*3020*/  IMAD.MOV.U32 R174, RZ, RZ, R214 ;  /* 0x000000ffffae7224 */ /* 0x000fe400078e00d6 */
.L_x_33591:
[----:B------:R-:W-:Y:S05]  /*3030*/  BSYNC B2 ;  /* 0x0000000000027941 */ /* 0x000fea0003800000 */
.L_x_33589:
        /* <DEDUP_REMOVED lines=16> */
.L_x_33595:
[----:B------:R-:W-:Y:S05]  /*3140*/  BSYNC B3 ;  /* 0x0000000000037941 */ /* 0x000fea0003800000 */
.L_x_33594:
        /* <DEDUP_REMOVED lines=44> */
.L_x_33593:
[----:B------:R-:W-:Y:S05]  /*3410*/  BSYNC B2 ;  /* 0x0000000000027941 */ /* 0x000fea0003800000 */
.L_x_33592:
        /* <DEDUP_REMOVED lines=11> */
.L_x_33588:
[----:B------:R-:W-:Y:S05]  /*34d0*/  BSYNC B1 ;  /* 0x0000000000017941 */ /* 0x000fea0003800000 */
.L_x_33587:
        /* <DEDUP_REMOVED lines=18> */
.L_x_33599:
[----:B------:R-:W-:Y:S02]  /*3600*/  IMAD.MOV.U32 R176, RZ, RZ, R214 ;  /* 0x000000ffffb07224 */ /* 0x000fe400078e00d6 */
.L_x_33600:
[----:B------:R-:W-:Y:S05]  /*3610*/  BSYNC B2 ;  /* 0x0000000000027941 */ /* 0x000fea0003800000 */
.L_x_33598:
        /* <DEDUP_REMOVED lines=16> */
.L_x_33604:
[----:B------:R-:W-:Y:S05]  /*3720*/  BSYNC B3 ;  /* 0x0000000000037941 */ /* 0x000fea0003800000 */
.L_x_33603:
        /* <DEDUP_REMOVED lines=44> */
.L_x_33602:
[----:B------:R-:W-:Y:S05]  /*39f0*/  BSYNC B2 ;  /* 0x0000000000027941 */ /* 0x000fea0003800000 */
.L_x_33601:
        /* <DEDUP_REMOVED lines=11> */
.L_x_33597:
[----:B------:R-:W-:Y:S05]  /*3ab0*/  BSYNC B1 ;  /* 0x0000000000017941 */ /* 0x000fea0003800000 */
.L_x_33596:
        /* <DEDUP_REMOVED lines=30> */
.L_x_33606:
[----:B------:R-:W-:Y:S05]  /*3ca0*/  BSYNC B1 ;  /* 0x0000000000017941 */ /* 0x000fea0003800000 */
.L_x_33605:
        /* <DEDUP_REMOVED lines=22> */
.L_x_33610:
[----:B------:R-:W-:Y:S02]  /*3e10*/  MOV R179, R214 ;  /* 0x000000d600b37202 */ /* 0x000fe40000000f00 */
.L_x_33611:
[----:B------:R-:W-:Y:S05]  /*3e20*/  BSYNC B2 ;  /* 0x0000000000027941 */ /* 0x000fea0003800000 */
.L_x_33609:
        /* <DEDUP_REMOVED lines=16> */
.L_x_33615:
[----:B------:R-:W-:Y:S05]  /*3f30*/  BSYNC B3 ;  /* 0x0000000000037941 */ /* 0x000fea0003800000 */
.L_x_33614:
        /* <DEDUP_REMOVED lines=43> */
.L_x_33613:
[----:B------:R-:W-:Y:S05]  /*41f0*/  BSYNC B2 ;  /* 0x0000000000027941 */ /* 0x000fea0003800000 */
.L_x_33612:
        /* <DEDUP_REMOVED lines=11> */
.L_x_33608:
[----:B0-----:R-:W-:Y:S05]  /*42b0*/  BSYNC B1 ;  /* 0x0000000000017941 */ /* 0x001fea0003800000 */
.L_x_33607:
        /* <DEDUP_REMOVED lines=18> */
.L_x_33619:
[----:B------:R-:W-:Y:S02]  /*43e0*/  IMAD.MOV.U32 R177, RZ, RZ, R214 ;  /* 0x000000ffffb17224 */ /* 0x000fe400078e00d6 */
.L_x_33620:
[----:B------:R-:W-:Y:S05]  /*43f0*/  BSYNC B2 ;  /* 0x0000000000027941 */ /* 0x000fea0003800000 */
.L_x_33618:
        /* <DEDUP_REMOVED lines=16> */
.L_x_33624:
[----:B------:R-:W-:Y:S05]  /*4500*/  BSYNC B3 ;  /* 0x0000000000037941 */ /* 0x000fea0003800000 */
.L_x_33623:
        /* <DEDUP_REMOVED lines=43> */
.L_x_33622:
[----:B------:R-:W-:Y:S05]  /*47c0*/  BSYNC B2 ;  /* 0x0000000000027941 */ /* 0x000fea0003800000 */
.L_x_33621:
[----:B------:R-:W0:Y:S01]  /*47d0*/  I2F.U32 R169, R177 ;  /* 0x000000b100a97306 */ /* 0x000e220000201000 */
[----:B-----5:R-:W-:Y:S01]  /*47e0*/  HADD2.F32 R172, -RZ, R156.H1_H1 ;  /* 0x3000009cffac7230 */ /* 0x020fe20000004100 */
        /* <DEDUP_REMOVED lines=9> */
.L_x_33617:
[----:B------:R-:W-:Y:S05]  /*4880*/  BSYNC B1 ;  /* 0x0000000000017941 */ /* 0x000fea0003800000 */
.L_x_33616:
        /* <DEDUP_REMOVED lines=18> */
.L_x_33628:
[----:B------:R-:W-:Y:S02]  /*49b0*/  IMAD.MOV.U32 R177, RZ, RZ, R214 ;  /* 0x000000ffffb17224 */ /* 0x000fe400078e00d6 */
.L_x_33629:
[----:B------:R-:W-:Y:S05]  /*49c0*/  BSYNC B2 ;  /* 0x0000000000027941 */ /* 0x000fea0003800000 */
.L_x_33627:
        /* <DEDUP_REMOVED lines=16> */
.L_x_33633:
[----:B------:R-:W-:Y:S05]  /*4ad0*/  BSYNC B3 ;  /* 0x0000000000037941 */ /* 0x000fea0003800000 */
.L_x_33632:
        /* <DEDUP_REMOVED lines=44> */
.L_x_33631:
[----:B------:R-:W-:Y:S05]  /*4da0*/  BSYNC B2 ;  /* 0x0000000000027941 */ /* 0x000fea0003800000 */
.L_x_33630:
[----:B------:R-:W0:Y:S01]  /*4db0*/  I2F.U32 R170, R177 ;  /* 0x000000b100aa7306 */ /* 0x000e220000201000 */
[----:B-----5:R-:W-:Y:S01]  /*4dc0*/  HADD2.F32 R172, -RZ, R157.H0_H0 ;  /* 0x2000009dffac7230 */ /* 0x020fe20000004100 */
        /* <DEDUP_REMOVED lines=9> */
.L_x_33626:
[----:B------:R-:W-:Y:S05]  /*4e60*/  BSYNC B1 ;  /* 0x0000000000017941 */ /* 0x000fea0003800000 */
.L_x_33625:
        /* <DEDUP_REMOVED lines=18> */
.L_x_33637:
[----:B------:R-:W-:Y:S02]  /*4f90*/  IMAD.MOV.U32 R172, RZ, RZ, R214 ;  /* 0x000000ffffac7224 */ /* 0x000fe400078e00d6 */
.L_x_33638:
[----:B------:R-:W-:Y:S05]  /*4fa0*/  BSYNC B2 ;  /* 0x0000000000027941 */ /* 0x000fea0003800000 */
.L_x_33636:
        /* <DEDUP_REMOVED lines=16> */
.L_x_33642:
[----:B------:R-:W-:Y:S05]  /*50b0*/  BSYNC B3 ;  /* 0x0000000000037941 */ /* 0x000fea0003800000 */
.L_x_33641:
        /* <DEDUP_REMOVED lines=44> */
.L_x_33640:
[----:B------:R-:W-:Y:S05]  /*5380*/  BSYNC B2 ;  /* 0x0000000000027941 */ /* 0x000fea0003800000 */
.L_x_33639:
        /* <DEDUP_REMOVED lines=11> */
.L_x_33635:
[----:B------:R-:W-:Y:S05]  /*5440*/  BSYNC B1 ;  /* 0x0000000000017941 */ /* 0x000fea0003800000 */
.L_x_33634:
        /* <DEDUP_REMOVED lines=18> */
.L_x_33646:
[----:B------:R-:W-:Y:S02]  /*5570*/  IMAD.MOV.U32 R173, RZ, RZ, R214 ;  /* 0x000000ffffad7224 */ /* 0x000fe400078e00d6 */
.L_x_33647:
[----:B------:R-:W-:Y:S05]  /*5580*/  BSYNC B2 ;  /* 0x0000000000027941 */ /* 0x000fea0003800000 */
.L_x_33645:
        /* <DEDUP_REMOVED lines=16> */
.L_x_33651:
[----:B------:R-:W-:Y:S05]  /*5690*/  BSYNC B3 ;  /* 0x0000000000037941 */ /* 0x000fea0003800000 */
.L_x_33650:
        /* <DEDUP_REMOVED lines=44> */
.L_x_33649:
[----:B------:R-:W-:Y:S05]  /*5960*/  BSYNC B2 ;  /* 0x0000000000027941 */ /* 0x000fea0003800000 */
.L_x_33648:
        /* <DEDUP_REMOVED lines=11> */
.L_x_33644:
[----:B------:R-:W-:Y:S05]  /*5a20*/  BSYNC B1 ;  /* 0x0000000000017941 */ /* 0x000fea0003800000 */
.L_x_33643:
        /* <DEDUP_REMOVED lines=18> */
.L_x_33655:
[----:B------:R-:W-:Y:S02]  /*5b50*/  IMAD.MOV.U32 R174, RZ, RZ, R214 ;  /* 0x000000ffffae7224 */ /* 0x000fe400078e00d6 */
.L_x_33656:
[----:B------:R-:W-:Y:S05]  /*5b60*/  BSYNC B2 ;  /* 0x0000000000027941 */ /* 0x000fea0003800000 */
.L_x_33654:
        /* <DEDUP_REMOVED lines=16> */
.L_x_33660:
[----:B------:R-:W-:Y:S05]  /*5c70*/  BSYNC B3 ;  /* 0x0000000000037941 */ /* 0x000fea0003800000 */
.L_x_33659:
        /* <DEDUP_REMOVED lines=44> */
.L_x_33658:
[----:B------:R-:W-:Y:S05]  /*5f40*/  BSYNC B2 ;  /* 0x0000000000027941 */ /* 0x000fea0003800000 */
.L_x_33657:
        /* <DEDUP_REMOVED lines=11> */
.L_x_33653:
[----:B------:R-:W-:Y:S05]  /*6000*/  BSYNC B1 ;  /* 0x0000000000017941 */ /* 0x000fea0003800000 */
.L_x_33652:
        /* <DEDUP_REMOVED lines=18> */
.L_x_33664:
[----:B------:R-:W-:Y:S02]  /*6130*/  IMAD.MOV.U32 R175, RZ, RZ, R214 ;  /* 0x000000ffffaf7224 */ /* 0x000fe400078e00d6 */
.L_x_33665:
[----:B------:R-:W-:Y:S05]  /*6140*/  BSYNC B2 ;  /* 0x0000000000027941 */ /* 0x000fea0003800000 */
.L_x_33663:
        /* <DEDUP_REMOVED lines=16> */
.L_x_33669:
[----:B------:R-:W-:Y:S05]  /*6250*/  BSYNC B3 ;  /* 0x0000000000037941 */ /* 0x000fea0003800000 */
.L_x_33668:
        /* <DEDUP_REMOVED lines=44> */
.L_x_33667:
[----:B------:R-:W-:Y:S05]  /*6520*/  BSYNC B2 ;  /* 0x0000000000027941 */ /* 0x000fea0003800000 */
.L_x_33666:
        /* <DEDUP_REMOVED lines=11> */
.L_x_33662:
[----:B------:R-:W-:Y:S05]  /*65e0*/  BSYNC B1 ;  /* 0x0000000000017941 */ /* 0x000fea0003800000 */
.L_x_33661:
        /* <DEDUP_REMOVED lines=18> */
.L_x_33673:
[----:B------:R-:W-:Y:S02]  /*6710*/  IMAD.MOV.U32 R177, RZ, RZ, R214 ;  /* 0x000000ffffb17224 */ /* 0x000fe400078e00d6 */
.L_x_33674:
[----:B------:R-:W-:Y:S05]  /*6720*/  BSYNC B2 ;  /* 0x0000000000027941 */ /* 0x000fea0003800000 */
.L_x_33672:
        /* <DEDUP_REMOVED lines=16> */
.L_x_33678:
[----:B------:R-:W-:Y:S05]  /*6830*/  BSYNC B3 ;  /* 0x0000000000037941 */ /* 0x000fea0003800000 */
.L_x_33677:
        /* <DEDUP_REMOVED lines=44> */
.L_x_33676:
[----:B------:R-:W-:Y:S05]  /*6b00*/  BSYNC B2 ;  /* 0x0000000000027941 */ /* 0x000fea0003800000 */
.L_x_33675:
        /* <DEDUP_REMOVED lines=11> */
.L_x_33671:
[----:B------:R-:W-:Y:S05]  /*6bc0*/  BSYNC B1 ;  /* 0x0000000000017941 */ /* 0x000fea0003800000 */
.L_x_33670:
        /* <DEDUP_REMOVED lines=29> */
.L_x_33680:
[----:B------:R-:W-:Y:S05]  /*6da0*/  BSYNC B1 ;  /* 0x0000000000017941 */ /* 0x000fea0003800000 */
.L_x_33679:
        /* <DEDUP_REMOVED lines=22> */
.L_x_33684:
[----:B------:R-:W-:Y:S02]  /*6f10*/  IMAD.MOV.U32 R177, RZ, RZ, R214 ;  /* 0x000000ffffb17224 */ /* 0x000fe400078e00d6 */
.L_x_33685:
[----:B------:R-:W-:Y:S05]  /*6f20*/  BSYNC B2 ;  /* 0x0000000000027941 */ /* 0x000fea0003800000 */
.L_x_33683:
        /* <DEDUP_REMOVED lines=16> */
.L_x_33689:
[----:B------:R-:W-:Y:S05]  /*7030*/  BSYNC B3 ;  /* 0x0000000000037941 */ /* 0x000fea0003800000 */
.L_x_33688:
        /* <DEDUP_REMOVED lines=43> */
.L_x_33687:
[----:B------:R-:W-:Y:S05]  /*72f0*/  BSYNC B2 ;  /* 0x0000000000027941 */ /* 0x000fea0003800000 */
.L_x_33686:
        /* <DEDUP_REMOVED lines=11> */
.L_x_33682:
[----:B0-----:R-:W-:Y:S05]  /*73b0*/  BSYNC B1 ;  /* 0x0000000000017941 */ /* 0x001fea0003800000 */
.L_x_33681:
        /* <DEDUP_REMOVED lines=18> */
.L_x_33693:
[----:B------:R-:W-:Y:S02]  /*74e0*/  MOV R178, R214 ;  /* 0x000000d600b27202 */ /* 0x000fe40000000f00 */
.L_x_33694:
[----:B------:R-:W-:Y:S05]  /*74f0*/  BSYNC B2 ;  /* 0x0000000000027941 */ /* 0x000fea0003800000 */
.L_x_33692:
        /* <DEDUP_REMOVED lines=16> */
.L_x_33698:
[----:B------:R-:W-:Y:S05]  /*7600*/  BSYNC B3 ;  /* 0x0000000000037941 */ /* 0x000fea0003800000 */
.L_x_33697:
        /* <DEDUP_REMOVED lines=43> */
.L_x_33696:
[----:B------:R-:W-:Y:S05]  /*78c0*/  BSYNC B2 ;  /* 0x0000000000027941 */ /* 0x000fea0003800000 */
.L_x_33695:
        /* <DEDUP_REMOVED lines=11> */
.L_x_33691:
[----:B------:R-:W-:Y:S05]  /*7980*/  BSYNC B1 ;  /* 0x0000000000017941 */ /* 0x000fea0003800000 */
.L_x_33690:
        /* <DEDUP_REMOVED lines=18> */
.L_x_33702:
[----:B------:R-:W-:Y:S02]  /*7ab0*/  IMAD.MOV.U32 R179, RZ, RZ, R214 ;  /* 0x000000ffffb37224 */ /* 0x000fe400078e00d6 */
.L_x_33703:
[----:B------:R-:W-:Y:S05]  /*7ac0*/  BSYNC B2 ;  /* 0x0000000000027941 */ /* 0x000fea0003800000 */
.L_x_33701:
        /* <DEDUP_REMOVED lines=16> */
.L_x_33707:
[----:B------:R-:W-:Y:S05]  /*7bd0*/  BSYNC B3 ;  /* 0x0000000000037941 */ /* 0x000fea0003800000 */
.L_x_33706:
        /* <DEDUP_REMOVED lines=44> */
.L_x_33705:
[----:B------:R-:W-:Y:S05]  /*7ea0*/  BSYNC B2 ;  /* 0x0000000000027941 */ /* 0x000fea0003800000 */
.L_x_33704:
        /* <DEDUP_REMOVED lines=11> */
.L_x_33700:
[----:B------:R-:W-:Y:S05]  /*7f60*/  BSYNC B1 ;  /* 0x0000000000017941 */ /* 0x000fea0003800000 */
.L_x_33699:
        /* <DEDUP_REMOVED lines=18> */
.L_x_33711:
[----:B------:R-:W-:Y:S02]  /*8090*/  IMAD.MOV.U32 R180, RZ, RZ, R214 ;  /* 0x000000ffffb47224 */ /* 0x000fe400078e00d6 */
.L_x_33712:
[----:B------:R-:W-:Y:S05]  /*80a0*/  BSYNC B2 ;  /* 0x0000000000027941 */ /* 0x000fea0003800000 */
.L_x_33710:
        /* <DEDUP_REMOVED lines=16> */
.L_x_33716:
[----:B------:R-:W-:Y:S05]  /*81b0*/  BSYNC B3 ;  /* 0x0000000000037941 */ /* 0x000fea0003800000 */
.L_x_33715:
        /* <DEDUP_REMOVED lines=44> */
.L_x_33714:
[----:B------:R-:W-:Y:S05]  /*8480*/  BSYNC B2 ;  /* 0x0000000000027941 */ /* 0x000fea0003800000 */
.L_x_33713:
        /* <DEDUP_REMOVED lines=11> */
.L_x_33709:
[----:B------:R-:W-:Y:S05]  /*8540*/  BSYNC B1 ;  /* 0x0000000000017941 */ /* 0x000fea0003800000 */
.L_x_33708:
        /* <DEDUP_REMOVED lines=18> */
.L_x_33720:
[----:B------:R-:W-:Y:S02]  /*8670*/  IMAD.MOV.U32 R181, RZ, RZ, R214 ;  /* 0x000000ffffb57224 */ /* 0x000fe400078e00d6 */
.L_x_33721:
[----:B------:R-:W-:Y:S05]  /*8680*/  BSYNC B2 ;  /* 0x0000000000027941 */ /* 0x000fea0003800000 */
.L_x_33719:
        /* <DEDUP_REMOVED lines=16> */
.L_x_33725:
[----:B------:R-:W-:Y:S05]  /*8790*/  BSYNC B3 ;  /* 0x0000000000037941 */ /* 0x000fea0003800000 */
.L_x_33724:
        /* <DEDUP_REMOVED lines=44> */
.L_x_33723:
[----:B------:R-:W-:Y:S05]  /*8a60*/  BSYNC B2 ;  /* 0x0000000000027941 */ /* 0x000fea0003800000 */
.L_x_33722:
        /* <DEDUP_REMOVED lines=11> */
.L_x_33718:
[----:B------:R-:W-:Y:S05]  /*8b20*/  BSYNC B1 ;  /* 0x0000000000017941 */ /* 0x000fea0003800000 */
.L_x_33717:
        /* <DEDUP_REMOVED lines=18> */
.L_x_33729:
[----:B------:R-:W-:Y:S02]  /*8c50*/  IMAD.MOV.U32 R182, RZ, RZ, R214 ;  /* 0x000000ffffb67224 */ /* 0x000fe400078e00d6 */
.L_x_33730:
[----:B------:R-:W-:Y:S05]  /*8c60*/  BSYNC B2 ;  /* 0x0000000000027941 */ /* 0x000fea0003800000 */
.L_x_33728:
        /* <DEDUP_REMOVED lines=16> */
.L_x_33734:
[----:B------:R-:W-:Y:S05]  /*8d70*/  BSYNC B3 ;  /* 0x0000000000037941 */ /* 0x000fea0003800000 */
.L_x_33733:
        /* <DEDUP_REMOVED lines=44> */
.L_x_33732:
[----:B------:R-:W-:Y:S05]  /*9040*/  BSYNC B2 ;  /* 0x0000000000027941 */ /* 0x000fea0003800000 */
.L_x_33731:
        /* <DEDUP_REMOVED lines=11> */
.L_x_33727:
[----:B------:R-:W-:Y:S05]  /*9100*/  BSYNC B1 ;  /* 0x0000000000017941 */ /* 0x000fea0003800000 */
.L_x_33726:
        /* <DEDUP_REMOVED lines=18> */
.L_x_33738:
[----:B------:R-:W-:Y:S02]  /*9230*/  IMAD.MOV.U32 R183, RZ, RZ, R214 ;  /* 0x000000ffffb77224 */ /* 0x000fe400078e00d6 */
.L_x_33739:
[----:B------:R-:W-:Y:S05]  /*9240*/  BSYNC B2 ;  /* 0x0000000000027941 */ /* 0x000fea0003800000 */
.L_x_33737:
        /* <DEDUP_REMOVED lines=16> */
.L_x_33743:
[----:B------:R-:W-:Y:S05]  /*9350*/  BSYNC B3 ;  /* 0x0000000000037941 */ /* 0x000fea0003800000 */
.L_x_33742:
        /* <DEDUP_REMOVED lines=44> */
.L_x_33741:
[----:B------:R-:W-:Y:S05]  /*9620*/  BSYNC B2 ;  /* 0x0000000000027941 */ /* 0x000fea0003800000 */
.L_x_33740:
[----:B------:R-:W0:Y:S01]  /*9630*/  I2F.U32 R182, R183 ;  /* 0x000000b700b67306 */ /* 0x000e220000201000 */
[----:B------:R-:W-:Y:S01]  /*9640*/  HFMA2.MMA R185, -RZ, RZ, 0.1171875, 0 ;  /* 0x2f800000ffb97435 */ /* 0x000fe200000001ff */
[----:B------:R-:W-:-:S05]  /*9650*/  HADD2.F32 R188, -RZ, R159.H0_H0 ;  /* 0x2000009fffbc7230 */ /* 0x000fca0000004100 */
        /* <DEDUP_REMOVED lines=8> */
.L_x_33736:
[----:B------:R-:W-:Y:S05]  /*96e0*/  BSYNC B1 ;  /* 0x0000000000017941 */ /* 0x000fea0003800000 */
.L_x_33735:
        /* <DEDUP_REMOVED lines=18> */
.L_x_33747:
[----:B------:R-:W-:Y:S02]  /*9810*/  IMAD.MOV.U32 R185, RZ, RZ, R214 ;  /* 0x000000ffffb97224 */ /* 0x000fe400078e00d6 */
.L_x_33748:
[----:B------:R-:W-:Y:S05]  /*9820*/  BSYNC B2 ;  /* 0x0000000000027941 */ /* 0x000fea0003800000 */
.L_x_33746:
        /* <DEDUP_REMOVED lines=16> */
.L_x_33752:
[----:B------:R-:W-:Y:S05]  /*9930*/  BSYNC B3 ;  /* 0x0000000000037941 */ /* 0x000fea0003800000 */
.L_x_33751:
        /* <DEDUP_REMOVED lines=44> */
.L_x_33750:
[----:B------:R-:W-:Y:S05]  /*9c00*/  BSYNC B2 ;  /* 0x0000000000027941 */ /* 0x000fea0003800000 */
.L_x_33749:
        /* <DEDUP_REMOVED lines=11> */
.L_x_33745:
[----:B------:R-:W-:Y:S05]  /*9cc0*/  BSYNC B1 ;  /* 0x0000000000017941 */ /* 0x000fea0003800000 */
.L_x_33744:
        /* <DEDUP_REMOVED lines=29> */
.L_x_33754:
[----:B------:R-:W-:Y:S05]  /*9ea0*/  BSYNC B1 ;  /* 0x0000000000017941 */ /* 0x000fea0003800000 */
.L_x_33753:
        /* <DEDUP_REMOVED lines=22> */
.L_x_33758:
[----:B------:R-:W-:Y:S02]  /*a010*/  IMAD.MOV.U32 R185, RZ, RZ, R214 ;  /* 0x000000ffffb97224 */ /* 0x000fe400078e00d6 */
.L_x_33759:
[----:B------:R-:W-:Y:S05]  /*a020*/  BSYNC B2 ;  /* 0x0000000000027941 */ /* 0x000fea0003800000 */
.L_x_33757:
        /* <DEDUP_REMOVED lines=16> */
.L_x_33763:
[----:B------:R-:W-:Y:S05]  /*a130*/  BSYNC B3 ;  /* 0x0000000000037941 */ /* 0x000fea0003800000 */
.L_x_33762:
        /* <DEDUP_REMOVED lines=43> */
.L_x_33761:
[----:B------:R-:W-:Y:S05]  /*a3f0*/  BSYNC B2 ;  /* 0x0000000000027941 */ /* 0x000fea0003800000 */
.L_x_33760:
        /* <DEDUP_REMOVED lines=11> */
.L_x_33756:
[----:B0-----:R-:W-:Y:S05]  /*a4b0*/  BSYNC B1 ;  /* 0x0000000000017941 */ /* 0x001fea0003800000 */
.L_x_33755:
        /* <DEDUP_REMOVED lines=18> */
.L_x_33767:
[----:B------:R-:W-:Y:S02]  /*a5e0*/  IMAD.MOV.U32 R186, RZ, RZ, R214 ;  /* 0x000000ffffba7224 */ /* 0x000fe400078e00d6 */
.L_x_33768:
[----:B------:R-:W-:Y:S05]  /*a5f0*/  BSYNC B2 ;  /* 0x0000000000027941 */ /* 0x000fea0003800000 */
.L_x_33766:
        /* <DEDUP_REMOVED lines=16> */
.L_x_33772:
[----:B------:R-:W-:Y:S05]  /*a700*/  BSYNC B3 ;  /* 0x0000000000037941 */ /* 0x000fea0003800000 */
.L_x_33771:
        /* <DEDUP_REMOVED lines=43> */
.L_x_33770:
[----:B------:R-:W-:Y:S05]  /*a9c0*/  BSYNC B2 ;  /* 0x0000000000027941 */ /* 0x000fea0003800000 */
.L_x_33769:
        /* <DEDUP_REMOVED lines=11> */
.L_x_33765:
[----:B------:R-:W-:Y:S05]  /*aa80*/  BSYNC B1 ;  /* 0x0000000000017941 */ /* 0x000fea0003800000 */
.L_x_33764:
        /* <DEDUP_REMOVED lines=18> */
.L_x_33776:
[----:B------:R-:W-:Y:S02]  /*abb0*/  MOV R187, R214 ;  /* 0x000000d600bb7202 */ /* 0x000fe40000000f00 */
.L_x_33777:
[----:B------:R-:W-:Y:S05]  /*abc0*/  BSYNC B2 ;  /* 0x0000000000027941 */ /* 0x000fea0003800000 */
.L_x_33775:
        /* <DEDUP_REMOVED lines=16> */
.L_x_33781:
[----:B------:R-:W-:Y:S05]  /*acd0*/  BSYNC B3 ;  /* 0x0000000000037941 */ /* 0x000fea0003800000 */
.L_x_33780:
        /* <DEDUP_REMOVED lines=44> */
.L_x_33779:
[----:B------:R-:W-:Y:S05]  /*afa0*/  BSYNC B2 ;  /* 0x0000000000027941 */ /* 0x000fea0003800000 */
.L_x_33778:
        /* <DEDUP_REMOVED lines=11> */
.L_x_33774:
[----:B------:R-:W-:Y:S05]  /*b060*/  BSYNC B1 ;  /* 0x0000000000017941 */ /* 0x000fea0003800000 */
.L_x_33773:
        /* <DEDUP_REMOVED lines=18> */
.L_x_33785:
[----:B------:R-:W-:Y:S02]  /*b190*/  MOV R188, R214 ;  /* 0x000000d600bc7202 */ /* 0x000fe40000000f00 */
.L_x_33786:
[----:B------:R-:W-:Y:S05]  /*b1a0*/  BSYNC B2 ;  /* 0x0000000000027941 */ /* 0x000fea0003800000 */
.L_x_33784:
        /* <DEDUP_REMOVED lines=16> */
.L_x_33790:
[----:B------:R-:W-:Y:S05]  /*b2b0*/  BSYNC B3 ;  /* 0x0000000000037941 */ /* 0x000fea0003800000 */
.L_x_33789:
        /* <DEDUP_REMOVED lines=44> */
.L_x_33788:
[----:B------:R-:W-:Y:S05]  /*b580*/  BSYNC B2 ;  /* 0x0000000000027941 */ /* 0x000fea0003800000 */
.L_x_33787:
        /* <DEDUP_REMOVED lines=11> */
.L_x_33783:
[----:B------:R-:W-:Y:S05]  /*b640*/  BSYNC B1 ;  /* 0x0000000000017941 */ /* 0x000fea0003800000 */
.L_x_33782:
        /* <DEDUP_REMOVED lines=18> */
.L_x_33794:
[----:B------:R-:W-:Y:S02]  /*b770*/  MOV R189, R214 ;  /* 0x000000d600bd7202 */ /* 0x000fe40000000f00 */
.L_x_33795:
[----:B------:R-:W-:Y:S05]  /*b780*/  BSYNC B2 ;  /* 0x0000000000027941 */ /* 0x000fea0003800000 */
.L_x_33793:
        /* <DEDUP_REMOVED lines=16> */
.L_x_33799:
[----:B------:R-:W-:Y:S05]  /*b890*/  BSYNC B3 ;  /* 0x0000000000037941 */ /* 0x000fea0003800000 */
.L_x_33798:
        /* <DEDUP_REMOVED lines=44> */
.L_x_33797:
[----:B------:R-:W-:Y:S05]  /*bb60*/  BSYNC B2 ;  /* 0x0000000000027941 */ /* 0x000fea0003800000 */
.L_x_33796:
        /* <DEDUP_REMOVED lines=11> */
.L_x_33792:
[----:B------:R-:W-:Y:S05]  /*bc20*/  BSYNC B1 ;  /* 0x0000000000017941 */ /* 0x000fea0003800000 */
.L_x_33791:
        /* <DEDUP_REMOVED lines=18> */
.L_x_33803:
[----:B------:R-:W-:Y:S02]  /*bd50*/  MOV R190, R214 ;  /* 0x000000d600be7202 */ /* 0x000fe40000000f00 */
.L_x_33804:
[----:B------:R-:W-:Y:S05]  /*bd60*/  BSYNC B2 ;  /* 0x0000000000027941 */ /* 0x000fea0003800000 */
.L_x_33802:
        /* <DEDUP_REMOVED lines=16> */
.L_x_33808:
[----:B------:R-:W-:Y:S05]  /*be70*/  BSYNC B3 ;  /* 0x0000000000037941 */ /* 0x000fea0003800000 */
.L_x_33807:
        /* <DEDUP_REMOVED lines=44> */
.L_x_33806:
[----:B------:R-:W-:Y:S05]  /*c140*/  BSYNC B2 ;  /* 0x0000000000027941 */ /* 0x000fea0003800000 */
.L_x_33805:
        /* <DEDUP_REMOVED lines=11> */
.L_x_33801:
[----:B------:R-:W-:Y:S05]  /*c200*/  BSYNC B1 ;  /* 0x0000000000017941 */ /* 0x000fea0003800000 */
.L_x_33800:
        /* <DEDUP_REMOVED lines=18> */
.L_x_33812:
[----:B------:R-:W-:Y:S02]  /*c330*/  MOV R191, R214 ;  /* 0x000000d600bf7202 */ /* 0x000fe40000000f00 */
.L_x_33813:
[----:B------:R-:W-:Y:S05]  /*c340*/  BSYNC B2 ;  /* 0x0000000000027941 */ /* 0x000fea0003800000 */
.L_x_33811:
        /* <DEDUP_REMOVED lines=16> */
.L_x_33817:
[----:B------:R-:W-:Y:S05]  /*c450*/  BSYNC B3 ;  /* 0x0000000000037941 */ /* 0x000fea0003800000 */
.L_x_33816:
        /* <DEDUP_REMOVED lines=44> */
.L_x_33815:
[----:B------:R-:W-:Y:S05]  /*c720*/  BSYNC B2 ;  /* 0x0000000000027941 */ /* 0x000fea0003800000 */
.L_x_33814:
        /* <DEDUP_REMOVED lines=11> */
.L_x_33810:
[----:B------:R-:W-:Y:S05]  /*c7e0*/  BSYNC B1 ;  /* 0x0000000000017941 */ /* 0x000fea0003800000 */
.L_x_33809:
        /* <DEDUP_REMOVED lines=18> */
.L_x_33821:
[----:B------:R-:W-:Y:S02]  /*c910*/  MOV R193, R214 ;  /* 0x000000d600c17202 */ /* 0x000fe40000000f00 */
.L_x_33822:
[----:B------:R-:W-:Y:S05]  /*c920*/  BSYNC B2 ;  /* 0x0000000000027941 */ /* 0x000fea0003800000 */
.L_x_33820:
        /* <DEDUP_REMOVED lines=16> */
.L_x_33826:
[----:B------:R-:W-:Y:S05]  /*ca30*/  BSYNC B3 ;  /* 0x0000000000037941 */ /* 0x000fea0003800000 */
.L_x_33825:
        /* <DEDUP_REMOVED lines=44> */
.L_x_33824:
[----:B------:R-:W-:Y:S05]  /*cd00*/  BSYNC B2 ;  /* 0x0000000000027941 */ /* 0x000fea0003800000 */
.L_x_33823:
        /* <DEDUP_REMOVED lines=11> */
.L_x_33819:
[----:B------:R-:W-:Y:S05]  /*cdc0*/  BSYNC B1 ;  /* 0x0000000000017941 */ /* 0x000fea0003800000 */
.L_x_33818:
        /* <DEDUP_REMOVED lines=29> */
.L_x_33828:
[----:B------:R-:W-:Y:S05]  /*cfa0*/  BSYNC B1 ;  /* 0x0000000000017941 */ /* 0x000fea0003800000 */
.L_x_33827:
        /* <DEDUP_REMOVED lines=22> */
.L_x_33832:
[----:B------:R-:W-:Y:S02]  /*d110*/  MOV R193, R214 ;  /* 0x000000d600c17202 */ /* 0x000fe40000000f00 */
.L_x_33833:
[----:B------:R-:W-:Y:S05]  /*d120*/  BSYNC B2 ;  /* 0x0000000000027941 */ /* 0x000fea0003800000 */
.L_x_33831:
        /* <DEDUP_REMOVED lines=16> */
.L_x_33837:
[----:B------:R-:W-:Y:S05]  /*d230*/  BSYNC B3 ;  /* 0x0000000000037941 */ /* 0x000fea0003800000 */
.L_x_33836:
        /* <DEDUP_REMOVED lines=43> */
.L_x_33835:
[----:B------:R-:W-:Y:S05]  /*d4f0*/  BSYNC B2 ;  /* 0x0000000000027941 */ /* 0x000fea0003800000 */
.L_x_33834:
        /* <DEDUP_REMOVED lines=11> */
.L_x_33830:
[----:B0-----:R-:W-:Y:S05]  /*d5b0*/  BSYNC B1 ;  /* 0x0000000000017941 */ /* 0x001fea0003800000 */
.L_x_33829:
        /* <DEDUP_REMOVED lines=18> */
.L_x_33841:
[----:B------:R-:W-:Y:S02]  /*d6e0*/  IMAD.MOV.U32 R194, RZ, RZ, R214 ;  /* 0x000000ffffc27224 */ /* 0x000fe400078e00d6 */
.L_x_33842:
[----:B------:R-:W-:Y:S05]  /*d6f0*/  BSYNC B2 ;  /* 0x0000000000027941 */ /* 0x000fea0003800000 */
.L_x_33840:
        /* <DEDUP_REMOVED lines=16> */
.L_x_33846:
[----:B------:R-:W-:Y:S05]  /*d800*/  BSYNC B3 ;  /* 0x0000000000037941 */ /* 0x000fea0003800000 */
.L_x_33845:
        /* <DEDUP_REMOVED lines=43> */
.L_x_33844:
[----:B------:R-:W-:Y:S05]  /*dac0*/  BSYNC B2 ;  /* 0x0000000000027941 */ /* 0x000fea0003800000 */
.L_x_33843:
        /* <DEDUP_REMOVED lines=11> */
.L_x_33839:
[----:B------:R-:W-:Y:S05]  /*db80*/  BSYNC B1 ;  /* 0x0000000000017941 */ /* 0x000fea0003800000 */
.L_x_33838:
        /* <DEDUP_REMOVED lines=18> */
.L_x_33850:
[----:B------:R-:W-:Y:S02]  /*dcb0*/  IMAD.MOV.U32 R195, RZ, RZ, R214 ;  /* 0x000000ffffc37224 */ /* 0x000fe400078e00d6 */
.L_x_33851:
[----:B------:R-:W-:Y:S05]  /*dcc0*/  BSYNC B2 ;  /* 0x0000000000027941 */ /* 0x000fea0003800000 */
.L_x_33849:
        /* <DEDUP_REMOVED lines=16> */
.L_x_33855:
[----:B------:R-:W-:Y:S05]  /*ddd0*/  BSYNC B3 ;  /* 0x0000000000037941 */ /* 0x000fea0003800000 */
.L_x_33854:
        /* <DEDUP_REMOVED lines=44> */
.L_x_33853:
[----:B------:R-:W-:Y:S05]  /*e0a0*/  BSYNC B2 ;  /* 0x0000000000027941 */ /* 0x000fea0003800000 */
.L_x_33852:
        /* <DEDUP_REMOVED lines=11> */
.L_x_33848:
[----:B------:R-:W-:Y:S05]  /*e160*/  BSYNC B1 ;  /* 0x0000000000017941 */ /* 0x000fea0003800000 */
.L_x_33847:
        /* <DEDUP_REMOVED lines=18> */
.L_x_33859:
[----:B------:R-:W-:Y:S02]  /*e290*/  IMAD.MOV.U32 R196, RZ, RZ, R214 ;  /* 0x000000ffffc47224 */ /* 0x000fe400078e00d6 */
.L_x_33860:
[----:B------:R-:W-:Y:S05]  /*e2a0*/  BSYNC B2 ;  /* 0x0000000000027941 */ /* 0x000fea0003800000 */
.L_x_33858:
        /* <DEDUP_REMOVED lines=16> */
.L_x_33864:
[----:B------:R-:W-:Y:S05]  /*e3b0*/  BSYNC B3 ;  /* 0x0000000000037941 */ /* 0x000fea0003800000 */
.L_x_33863:
        /* <DEDUP_REMOVED lines=44> */
.L_x_33862:
[----:B------:R-:W-:Y:S05]  /*e680*/  BSYNC B2 ;  /* 0x0000000000027941 */ /* 0x000fea0003800000 */
.L_x_33861:
        /* <DEDUP_REMOVED lines=11> */
.L_x_33857:
[----:B------:R-:W-:Y:S05]  /*e740*/  BSYNC B1 ;  /* 0x0000000000017941 */ /* 0x000fea0003800000 */
.L_x_33856:
        /* <DEDUP_REMOVED lines=18> */
.L_x_33868:
[----:B------:R-:W-:Y:S02]  /*e870*/  IMAD.MOV.U32 R197, RZ, RZ, R214 ;  /* 0x000000ffffc57224 */ /* 0x000fe400078e00d6 */
.L_x_33869:
[----:B------:R-:W-:Y:S05]  /*e880*/  BSYNC B2 ;  /* 0x0000000000027941 */ /* 0x000fea0003800000 */
.L_x_33867:
        /* <DEDUP_REMOVED lines=16> */
.L_x_33873:
[----:B------:R-:W-:Y:S05]  /*e990*/  BSYNC B3 ;  /* 0x0000000000037941 */ /* 0x000fea0003800000 */
.L_x_33872:
        /* <DEDUP_REMOVED lines=44> */
.L_x_33871:
[----:B------:R-:W-:Y:S05]  /*ec60*/  BSYNC B2 ;  /* 0x0000000000027941 */ /* 0x000fea0003800000 */
.L_x_33870:
        /* <DEDUP_REMOVED lines=11> */
.L_x_33866:
[----:B------:R-:W-:Y:S05]  /*ed20*/  BSYNC B1 ;  /* 0x0000000000017941 */ /* 0x000fea0003800000 */
.L_x_33865:
        /* <DEDUP_REMOVED lines=18> */
.L_x_33877:
[----:B------:R-:W-:Y:S02]  /*ee50*/  IMAD.MOV.U32 R201, RZ, RZ, R214 ;  /* 0x000000ffffc97224 */ /* 0x000fe400078e00d6 */
.L_x_33878:
[----:B------:R-:W-:Y:S05]  /*ee60*/  BSYNC B2 ;  /* 0x0000000000027941 */ /* 0x000fea0003800000 */
.L_x_33876:
        /* <DEDUP_REMOVED lines=16> */
.L_x_33882:
[----:B------:R-:W-:Y:S05]  /*ef70*/  BSYNC B3 ;  /* 0x0000000000037941 */ /* 0x000fea0003800000 */
.L_x_33881:
        /* <DEDUP_REMOVED lines=44> */
.L_x_33880:
[----:B------:R-:W-:Y:S05]  /*f240*/  BSYNC B2 ;  /* 0x0000000000027941 */ /* 0x000fea0003800000 */
.L_x_33879:
        /* <DEDUP_REMOVED lines=11> */
.L_x_33875:
[----:B------:R-:W-:Y:S05]  /*f300*/  BSYNC B1 ;  /* 0x0000000000017941 */ /* 0x000fea0003800000 */
.L_x_33874:
        /* <DEDUP_REMOVED lines=18> */
.L_x_33886:
[----:B------:R-:W-:Y:S02]  /*f430*/  IMAD.MOV.U32 R199, RZ, RZ, R214 ;  /* 0x000000ffffc77224 */ /* 0x000fe400078e00d6 */
.L_x_33887:
[----:B------:R-:W-:Y:S05]  /*f440*/  BSYNC B2 ;  /* 0x0000000000027941 */ /* 0x000fea0003800000 */
.L_x_33885:
        /* <DEDUP_REMOVED lines=16> */
.L_x_33891:
[----:B------:R-:W-:Y:S05]  /*f550*/  BSYNC B3 ;  /* 0x0000000000037941 */ /* 0x000fea0003800000 */
.L_x_33890:
        /* <DEDUP_REMOVED lines=44> */
.L_x_33889:
[----:B------:R-:W-:Y:S05]  /*f820*/  BSYNC B2 ;  /* 0x0000000000027941 */ /* 0x000fea0003800000 */
.L_x_33888:
        /* <DEDUP_REMOVED lines=11> */
.L_x_33884:
[----:B------:R-:W-:Y:S05]  /*f8e0*/  BSYNC B1 ;  /* 0x0000000000017941 */ /* 0x000fea0003800000 */
.L_x_33883:
        /* <DEDUP_REMOVED lines=18> */
.L_x_33895:
[----:B------:R-:W-:Y:S02]  /*fa10*/  IMAD.MOV.U32 R201, RZ, RZ, R214 ;  /* 0x000000ffffc97224 */ /* 0x000fe400078e00d6 */
.L_x_33896:
[----:B------:R-:W-:Y:S05]  /*fa20*/  BSYNC B2 ;  /* 0x0000000000027941 */ /* 0x000fea0003800000 */
.L_x_33894:
        /* <DEDUP_REMOVED lines=16> */
.L_x_33900:
[----:B------:R-:W-:Y:S05]  /*fb30*/  BSYNC B3 ;  /* 0x0000000000037941 */ /* 0x000fea0003800000 */
.L_x_33899:
        /* <DEDUP_REMOVED lines=44> */
.L_x_33898:
[----:B------:R-:W-:Y:S05]  /*fe00*/  BSYNC B2 ;  /* 0x0000000000027941 */ /* 0x000fea0003800000 */
.L_x_33897:
        /* <DEDUP_REMOVED lines=11> */
.L_x_33893:
[----:B------:R-:W-:Y:S05]  /*fec0*/  BSYNC B1 ;  /* 0x0000000000017941 */ /* 0x000fea0003800000 */
.L_x_33892:
        /* <DEDUP_REMOVED lines=29> */
.L_x_33902:
[----:B------:R-:W-:Y:S05]  /*100a0*/  BSYNC B1 ;  /* 0x0000000000017941 */ /* 0x000fea0003800000 */
.L_x_33901:
        /* <DEDUP_REMOVED lines=22> */
.L_x_33906:
[----:B------:R-:W-:Y:S02]  /*10210*/  IMAD.MOV.U32 R201, RZ, RZ, R214 ;  /* 0x000000ffffc97224 */ /* 0x000fe400078e00d6 */
.L_x_33907:
[----:B------:R-:W-:Y:S05]  /*10220*/  BSYNC B2 ;  /* 0x0000000000027941 */ /* 0x000fea0003800000 */
.L_x_33905:
        /* <DEDUP_REMOVED lines=16> */
.L_x_33911:
[----:B------:R-:W-:Y:S05]  /*10330*/  BSYNC B3 ;  /* 0x0000000000037941 */ /* 0x000fea0003800000 */
.L_x_33910:
        /* <DEDUP_REMOVED lines=44> */
.L_x_33909:
[----:B------:R-:W-:Y:S05]  /*10600*/  BSYNC B2 ;  /* 0x0000000000027941 */ /* 0x000fea0003800000 */
.L_x_33908:
        /* <DEDUP_REMOVED lines=11> */
.L_x_33904:
[----:B0-----:R-:W-:Y:S05]  /*106c0*/  BSYNC B1 ;  /* 0x0000000000017941 */ /* 0x001fea0003800000 */
.L_x_33903:
        /* <DEDUP_REMOVED lines=18> */
.L_x_33915:
[----:B------:R-:W-:Y:S02]  /*107f0*/  IMAD.MOV.U32 R202, RZ, RZ, R214 ;  /* 0x000000ffffca7224 */ /* 0x000fe400078e00d6 */
.L_x_33916:
[----:B------:R-:W-:Y:S05]  /*10800*/  BSYNC B2 ;  /* 0x0000000000027941 */ /* 0x000fea0003800000 */
.L_x_33914:
        /* <DEDUP_REMOVED lines=16> */
.L_x_33920:
[----:B------:R-:W-:Y:S05]  /*10910*/  BSYNC B3 ;  /* 0x0000000000037941 */ /* 0x000fea0003800000 */
.L_x_33919:
        /* <DEDUP_REMOVED lines=44> */
.L_x_33918:
[----:B------:R-:W-:Y:S05]  /*10be0*/  BSYNC B2 ;  /* 0x0000000000027941 */ /* 0x000fea0003800000 */
.L_x_33917:
        /* <DEDUP_REMOVED lines=11> */
.L_x_33913:
[----:B------:R-:W-:Y:S05]  /*10ca0*/  BSYNC B1 ;  /* 0x0000000000017941 */ /* 0x000fea0003800000 */
.L_x_33912:
        /* <DEDUP_REMOVED lines=18> */
.L_x_33924:
[----:B------:R-:W-:Y:S02]  /*10dd0*/  IMAD.MOV.U32 R203, RZ, RZ, R214 ;  /* 0x000000ffffcb7224 */ /* 0x000fe400078e00d6 */
.L_x_33925:
[----:B------:R-:W-:Y:S05]  /*10de0*/  BSYNC B2 ;  /* 0x0000000000027941 */ /* 0x000fea0003800000 */
.L_x_33923:
        /* <DEDUP_REMOVED lines=16> */
.L_x_33929:
[----:B------:R-:W-:Y:S05]  /*10ef0*/  BSYNC B3 ;  /* 0x0000000000037941 */ /* 0x000fea0003800000 */
.L_x_33928:
        /* <DEDUP_REMOVED lines=44> */
.L_x_33927:
[----:B------:R-:W-:Y:S05]  /*111c0*/  BSYNC B2 ;  /* 0x0000000000027941 */ /* 0x000fea0003800000 */
.L_x_33926:
        /* <DEDUP_REMOVED lines=11> */
.L_x_33922:
[----:B------:R-:W-:Y:S05]  /*11280*/  BSYNC B1 ;  /* 0x0000000000017941 */ /* 0x000fea0003800000 */
.L_x_33921:
        /* <DEDUP_REMOVED lines=18> */
.L_x_33933:
[----:B------:R-:W-:Y:S02]  /*113b0*/  IMAD.MOV.U32 R204, RZ, RZ, R214 ;  /* 0x000000ffffcc7224 */ /* 0x000fe400078e00d6 */
.L_x_33934:
[----:B------:R-:W-:Y:S05]  /*113c0*/  BSYNC B2 ;  /* 0x0000000000027941 */ /* 0x000fea0003800000 */
.L_x_33932:
        /* <DEDUP_REMOVED lines=16> */
.L_x_33938:
[----:B------:R-:W-:Y:S05]  /*114d0*/  BSYNC B3 ;  /* 0x0000000000037941 */ /* 0x000fea0003800000 */
.L_x_33937:
        /* <DEDUP_REMOVED lines=44> */
.L_x_33936:
[----:B------:R-:W-:Y:S05]  /*117a0*/  BSYNC B2 ;  /* 0x0000000000027941 */ /* 0x000fea0003800000 */
.L_x_33935:
        /* <DEDUP_REMOVED lines=11> */
.L_x_33931:
[----:B------:R-:W-:Y:S05]  /*11860*/  BSYNC B1 ;  /* 0x0000000000017941 */ /* 0x000fea0003800000 */
.L_x_33930:
        /* <DEDUP_REMOVED lines=18> */
.L_x_33942:
[----:B------:R-:W-:Y:S02]  /*11990*/  IMAD.MOV.U32 R205, RZ, RZ, R214 ;  /* 0x000000ffffcd7224 */ /* 0x000fe400078e00d6 */
.L_x_33943:
[----:B------:R-:W-:Y:S05]  /*119a0*/  BSYNC B2 ;  /* 0x0000000000027941 */ /* 0x000fea0003800000 */
.L_x_33941:
        /* <DEDUP_REMOVED lines=16> */
.L_x_33947:
[----:B------:R-:W-:Y:S05]  /*11ab0*/  BSYNC B3 ;  /* 0x0000000000037941 */ /* 0x000fea0003800000 */
.L_x_33946:
        /* <DEDUP_REMOVED lines=44> */
.L_x_33945:
[----:B------:R-:W-:Y:S05]  /*11d80*/  BSYNC B2 ;  /* 0x0000000000027941 */ /* 0x000fea0003800000 */
.L_x_33944:
        /* <DEDUP_REMOVED lines=11> */
.L_x_33940:
[----:B------:R-:W-:Y:S05]  /*11e40*/  BSYNC B1 ;  /* 0x0000000000017941 */ /* 0x000fea0003800000 */
.L_x_33939:
        /* <DEDUP_REMOVED lines=18> */
.L_x_33951:
[----:B------:R-:W-:Y:S02]  /*11f70*/  IMAD.MOV.U32 R212, RZ, RZ, R214 ;  /* 0x000000ffffd47224 */ /* 0x000fe400078e00d6 */
.L_x_33952:
[----:B------:R-:W-:Y:S05]  /*11f80*/  BSYNC B2 ;  /* 0x0000000000027941 */ /* 0x000fea0003800000 */
.L_x_33950:
        /* <DEDUP_REMOVED lines=16> */
.L_x_33956:
[----:B------:R-:W-:Y:S05]  /*12090*/  BSYNC B3 ;  /* 0x0000000000037941 */ /* 0x000fea0003800000 */
.L_x_33955:
        /* <DEDUP_REMOVED lines=44> */
.L_x_33954:
[----:B------:R-:W-:Y:S05]  /*12360*/  BSYNC B2 ;  /* 0x0000000000027941 */ /* 0x000fea0003800000 */
.L_x_33953:
        /* <DEDUP_REMOVED lines=11> */
.L_x_33949:
[----:B------:R-:W-:Y:S05]  /*12420*/  BSYNC B1 ;  /* 0x0000000000017941 */ /* 0x000fea0003800000 */
.L_x_33948:
        /* <DEDUP_REMOVED lines=18> */
.L_x_33960:
[----:B------:R-:W-:Y:S02]  /*12550*/  IMAD.MOV.U32 R212, RZ, RZ, R214 ;  /* 0x000000ffffd47224 */ /* 0x000fe400078e00d6 */
.L_x_33961:
[----:B------:R-:W-:Y:S05]  /*12560*/  BSYNC B2 ;  /* 0x0000000000027941 */ /* 0x000fea0003800000 */
.L_x_33959:
        /* <DEDUP_REMOVED lines=16> */
.L_x_33965:
[----:B------:R-:W-:Y:S05]  /*12670*/  BSYNC B3 ;  /* 0x0000000000037941 */ /* 0x000fea0003800000 */
.L_x_33964:
        /* <DEDUP_REMOVED lines=44> */
.L_x_33963:
[----:B------:R-:W-:Y:S05]  /*12940*/  BSYNC B2 ;  /* 0x0000000000027941 */ /* 0x000fea0003800000 */
.L_x_33962:
        /* <DEDUP_REMOVED lines=11> */
.L_x_33958:
[----:B------:R-:W-:Y:S05]  /*12a00*/  BSYNC B1 ;  /* 0x0000000000017941 */ /* 0x000fea0003800000 */
.L_x_33957:
        /* <DEDUP_REMOVED lines=18> */
.L_x_33969:
[----:B------:R-:W-:Y:S02]  /*12b30*/  IMAD.MOV.U32 R237, RZ, RZ, R214 ;  /* 0x000000ffffed7224 */ /* 0x000fe400078e00d6 */
.L_x_33970:
[----:B------:R-:W-:Y:S05]  /*12b40*/  BSYNC B2 ;  /* 0x0000000000027941 */ /* 0x000fea0003800000 */
.L_x_33968:
        /* <DEDUP_REMOVED lines=16> */
.L_x_33974:
[----:B------:R-:W-:Y:S05]  /*12c50*/  BSYNC B3 ;  /* 0x0000000000037941 */ /* 0x000fea0003800000 */
.L_x_33973:
        /* <DEDUP_REMOVED lines=44> */
.L_x_33972:
[----:B------:R-:W-:Y:S05]  /*12f20*/  BSYNC B2 ;  /* 0x0000000000027941 */ /* 0x000fea0003800000 */
.L_x_33971:
        /* <DEDUP_REMOVED lines=11> */
.L_x_33967:
[----:B------:R-:W-:Y:S05]  /*12fe0*/  BSYNC B1 ;  /* 0x0000000000017941 */ /* 0x000fea0003800000 */
.L_x_33966:
        /* <DEDUP_REMOVED lines=73> */
.L_x_33976:
[----:B0-----:R-:W-:Y:S05]  /*13480*/  BSYNC B1 ;  /* 0x0000000000017941 */ /* 0x001fea0003800000 */
.L_x_33975:
[----:B------:R-:W-:Y:S01]  /*13490*/  FADD.FTZ R229, R232, R207 ;  /* 0x000000cfe8e57221 */ /* 0x000fe20000010000 */
[----:B------:R-:W-:Y:S05]  /*134a0*/  BRA.DIV ~URZ, `(.L_x_33977) ;  /* 0x000014e27f007947 */ /* 0x000fea000b800000 */
[----:B------:R0:W1:Y:S02]  /*134b0*/  SHFL.BFLY PT, R224, R229, 0x1, 0x1f ;  /* 0x0c201f00e5e07f89 */ /* 0x00006400000e0000 */
.L_x_33983:
        /* <DEDUP_REMOVED lines=116> */
.L_x_33984:
        /* <DEDUP_REMOVED lines=47> */
[----:B------:R-:W-:Y:S01]  /*13ef0*/  F2FP.PACK_AB R161, R228, R169 ;  /* 0x000000a9e4a1723e */ /* 0x000fe200000000ff */
[----:B------:R-:W-:Y:S02]  /*13f00*/  FFMA.FTZ R164, R96, R163, R144 ;  /* 0x000000a360a47223 */ /* 0x000fe40000010090 */
[----:B------:R-:W-:Y:S02]  /*13f10*/  FFMA.FTZ R162, R92, R167, R140 ;  /* 0x000000a75ca27223 */ /* 0x000fe4000001008c */
[----:B------:R-:W-:Y:S02]  /*13f20*/  FFMA.FTZ R163, R94, R171, R142 ;  /* 0x000000ab5ea37223 */ /* 0x000fe4000001008e */
[----:B------:R-:W-:Y:S02]  /*13f30*/  FFMA.FTZ R167, R97, R226, R145 ;  /* 0x000000e261a77223 */ /* 0x000fe40000010091 */
[----:B------:R-:W-:Y:S01]  /*13f40*/  FMUL.FTZ R183, R229, R180 ;  /* 0x000000b4e5b77220 */ /* 0x000fe20000410000 */
[----:B------:R-:W-:Y:S01]  /*13f50*/  LEA.HI.SX32 R180, R165, R2, 0x1d ;  /* 0x00000002a5b47211 */ /* 0x000fe200078feaff */
[----:B------:R-:W-:Y:S01]  /*13f60*/  FFMA.FTZ R238, R95, R238, R143 ;  /* 0x000000ee5fee7223 */ /* 0x000fe2000001008f */
[----:B------:R-:W-:Y:S01]  /*13f70*/  F2FP.PACK_AB R160, R167, R164 ;  /* 0x000000a4a7a0723e */ /* 0x000fe200000000ff */
[----:B------:R-:W-:-:S02]  /*13f80*/  FFMA.FTZ R171, R93, R232, R141 ;  /* 0x000000e85dab7223 */ /* 0x000fc4000001008d */
[----:B------:R-:W-:Y:S01]  /*13f90*/  FADD.FTZ R168, -R224, R168 ;  /* 0x000000a8e0a87221 */ /* 0x000fe20000010100 */
[----:B------:R-:W-:Y:S01]  /*13fa0*/  F2FP.PACK_AB R163, R238, R163 ;  /* 0x000000a3eea3723e */ /* 0x000fe200000000ff */
[----:B------:R-:W-:Y:S01]  /*13fb0*/  FMUL.FTZ R169, R229, R170 ;  /* 0x000000aae5a97220 */ /* 0x000fe20000410000 */
[----:B------:R-:W-:Y:S01]  /*13fc0*/  F2FP.PACK_AB R162, R171, R162 ;  /* 0x000000a2aba2723e */ /* 0x000fe200000000ff */
        /* <DEDUP_REMOVED lines=15> */
[----:B0-----:R-:W-:Y:S01]  /*140c0*/  F2FP.PACK_AB R161, R236, R169 ;  /* 0x000000a9eca1723e */ /* 0x001fe200000000ff */
[C---:B------:R-:W-:Y:S02]  /*140d0*/  FADD.FTZ R186, -R224.reuse, R186 ;  /* 0x000000bae0ba7221 */ /* 0x040fe40000010100 */
[----:B------:R-:W-:-:S02]  /*140e0*/  FADD.FTZ R187, -R224, R187 ;  /* 0x000000bbe0bb7221 */ /* 0x000fc40000010100 */
[----:B------:R-:W-:Y:S02]  /*140f0*/  FFMA.FTZ R167, R88, R167, R136 ;  /* 0x000000a758a77223 */ /* 0x000fe40000010088 */
[----:B------:R-:W-:Y:S02]  /*14100*/  FFMA.FTZ R166, R89, R166, R137 ;  /* 0x000000a659a67223 */ /* 0x000fe40000010089 */
[C---:B------:R-:W-:Y:S02]  /*14110*/  FADD.FTZ R184, -R224.reuse, R184 ;  /* 0x000000b8e0b87221 */ /* 0x040fe40000010100 */
[----:B------:R-:W-:Y:S01]  /*14120*/  FADD.FTZ R252, -R224, R185 ;  /* 0x000000b9e0fc7221 */ /* 0x000fe20000010100 */
[----:B------:R-:W-:Y:S01]  /*14130*/  F2FP.PACK_AB R160, R166, R167 ;  /* 0x000000a7a6a0723e */ /* 0x000fe200000000ff */
        /* <DEDUP_REMOVED lines=24> */
[----:B------:R-:W-:Y:S01]  /*142c0*/  F2FP.PACK_AB R166, R171, R166 ;  /* 0x000000a6aba6723e */ /* 0x000fe200000000ff */
[C---:B------:R-:W-:Y:S02]  /*142d0*/  FADD.FTZ R202, -R224.reuse, R202 ;  /* 0x000000cae0ca7221 */ /* 0x040fe40000010100 */
[----:B------:R-:W-:Y:S02]  /*142e0*/  FADD.FTZ R203, -R224, R203 ;  /* 0x000000cbe0cb7221 */ /* 0x000fe40000010100 */
[----:B------:R-:W-:-:S02]  /*142f0*/  FFMA.FTZ R173, R84, R173, R132 ;  /* 0x000000ad54ad7223 */ /* 0x000fc40000010084 */
[----:B------:R-:W-:Y:S02]  /*14300*/  FFMA.FTZ R240, R85, R240, R133 ;  /* 0x000000f055f07223 */ /* 0x000fe40000010085 */
[----:B------:R-:W-:Y:S02]  /*14310*/  FFMA.FTZ R225, R70, R225, R118 ;  /* 0x000000e146e17223 */ /* 0x000fe40000010076 */
[----:B------:R-:W-:Y:S01]  /*14320*/  FFMA.FTZ R176, R71, R176, R119 ;  /* 0x000000b047b07223 */ /* 0x000fe20000010077 */
[----:B------:R-:W-:Y:S01]  /*14330*/  F2FP.PACK_AB R162, R240, R173 ;  /* 0x000000adf0a2723e */ /* 0x000fe200000000ff */
[C---:B------:R-:W-:Y:S02]  /*14340*/  FADD.FTZ R198, -R224.reuse, R198 ;  /* 0x000000c6e0c67221 */ /* 0x040fe40000010100 */
[----:B------:R-:W-:Y:S01]  /*14350*/  FADD.FTZ R199, -R224, R199 ;  /* 0x000000c7e0c77221 */ /* 0x000fe20000010100 */
[----:B------:R-:W-:Y:S01]  /*14360*/  F2FP.PACK_AB R171, R176, R225 ;  /* 0x000000e1b0ab723e */ /* 0x000fe200000000ff */
[----:B------:R-:W-:-:S02]  /*14370*/  FADD.FTZ R230, -R224, R205 ;  /* 0x000000cde0e67221 */ /* 0x000fc40000010100 */
[C---:B------:R-:W-:Y:S02]  /*14380*/  FMUL.FTZ R179, R229.reuse, R174 ;  /* 0x000000aee5b37220 */ /* 0x040fe40000410000 */
[----:B------:R-:W-:Y:S02]  /*14390*/  FMUL.FTZ R170, R229, R189 ;  /* 0x000000bde5aa7220 */ /* 0x000fe40000410000 */
[----:B------:R-:W-:Y:S02]  /*143a0*/  FFMA.FTZ R169, R74, R185, R122 ;  /* 0x000000b94aa97223 */ /* 0x000fe4000001007a */
[----:B------:R-:W-:Y:S02]  /*143b0*/  FFMA.FTZ R168, R75, R168, R123 ;  /* 0x000000a84ba87223 */ /* 0x000fe4000001007b */
[C---:B------:R-:W-:Y:S02]  /*143c0*/  FMUL.FTZ R205, R229.reuse, R182 ;  /* 0x000000b6e5cd7220 */ /* 0x040fe40000410000 */
[C---:B------:R-:W-:Y:S01]  /*143d0*/  FMUL.FTZ R172, R229.reuse, R193 ;  /* 0x000000c1e5ac7220 */ /* 0x040fe20000410000 */
[----:B------:R-:W-:Y:S01]  /*143e0*/  F2FP.PACK_AB R169, R168, R169 ;  /* 0x000000a9a8a9723e */ /* 0x000fe200000000ff */
[----:B------:R-:W-:-:S02]  /*143f0*/  FMUL.FTZ R189, R229, R194 ;  /* 0x000000c2e5bd7220 */ /* 0x000fc40000410000 */
[----:B------:R-:W-:Y:S02]  /*14400*/  FMUL.FTZ R174, R229, R195 ;  /* 0x000000c3e5ae7220 */ /* 0x000fe40000410000 */
[----:B------:R-:W-:Y:S02]  /*14410*/  FFMA.FTZ R177, R72, R177, R120 ;  /* 0x000000b148b17223 */ /* 0x000fe40000010078 */
[----:B------:R-:W-:Y:S02]  /*14420*/  FFMA.FTZ R252, R73, R252, R121 ;  /* 0x000000fc49fc7223 */ /* 0x000fe40000010079 */
[----:B------:R-:W-:Y:S02]  /*14430*/  FADD.FTZ R242, -R224, R175 ;  /* 0x000000afe0f27221 */ /* 0x000fe40000010100 */
[C---:B------:R-:W-:Y:S01]  /*14440*/  FMUL.FTZ R193, R229.reuse, R196 ;  /* 0x000000c4e5c17220 */ /* 0x040fe20000410000 */
[----:B------:R-:W-:Y:S01]  /*14450*/  F2FP.PACK_AB R168, R252, R177 ;  /* 0x000000b1fca8723e */ /* 0x000fe200000000ff */
        /* <DEDUP_REMOVED lines=13> */
[----:B------:R-:W-:Y:S01]  /*14530*/  F2FP.PACK_AB R173, R176, R173 ;  /* 0x000000adb0ad723e */ /* 0x000fe200000000ff */
[----:B------:R-:W-:-:S02]  /*14540*/  FFMA.FTZ R193, R60, R193, R108 ;  /* 0x000000c13cc17223 */ /* 0x000fc4000001006c */
[----:B------:R-:W-:Y:S02]  /*14550*/  FFMA.FTZ R182, R61, R182, R109 ;  /* 0x000000b63db67223 */ /* 0x000fe4000001006d */
[C---:B------:R-:W-:Y:S02]  /*14560*/  FADD.FTZ R204, -R224.reuse, R204 ;  /* 0x000000cce0cc7221 */ /* 0x040fe40000010100 */
[----:B------:R-:W-:Y:S01]  /*14570*/  FADD.FTZ R206, -R224, R206 ;  /* 0x000000cee0ce7221 */ /* 0x000fe20000010100 */
[----:B------:R-:W-:Y:S01]  /*14580*/  F2FP.PACK_AB R174, R182, R193 ;  /* 0x000000c1b6ae723e */ /* 0x000fe200000000ff */
        /* <DEDUP_REMOVED lines=8> */
[----:B------:R-:W-:Y:S01]  /*14610*/  F2FP.PACK_AB R177, R184, R177 ;  /* 0x000000b1b8b1723e */ /* 0x000fe200000000ff */
[----:B------:R-:W-:Y:S01]  /*14620*/  FFMA.FTZ R186, R63, R186, R111 ;  /* 0x000000ba3fba7223 */ /* 0x000fe2000001006f */
[----:B------:R-:W-:Y:S01]  /*14630*/  IADD3 R184, R180, 0x40, RZ ;  /* 0x00000040b4b87810 */ /* 0x000fe20007ffe0ff */
[----:B------:R-:W-:-:S02]  /*14640*/  FMUL.FTZ R246, R229, R246 ;  /* 0x000000f6e5f67220 */ /* 0x000fc40000410000 */
[C---:B------:R-:W-:Y:S01]  /*14650*/  FMUL.FTZ R250, R229.reuse, R250 ;  /* 0x000000fae5fa7220 */ /* 0x040fe20000410000 */
[----:B------:R-:W-:Y:S01]  /*14660*/  F2FP.PACK_AB R175, R186, R175 ;  /* 0x000000afbaaf723e */ /* 0x000fe200000000ff */
        /* <DEDUP_REMOVED lines=9> */
[----:B------:R-:W-:Y:S01]  /*14700*/  F2FP.PACK_AB R163, R242, R179 ;  /* 0x000000b3f2a3723e */ /* 0x000fe200000000ff */
        /* <DEDUP_REMOVED lines=32> */
.L_x_33980:
[----:B-1----:R-:W-:Y:S05]  /*14910*/  BSYNC B1 ;  /* 0x0000000000017941 */ /* 0x002fea0003800000 */
.L_x_33979:
[----:B0-----:R-:W-:-:S04]  /*14920*/  IMAD.MOV.U32 R161, RZ, RZ, c[0x0][0x160] ;  /* 0x00005800ffa17624 */ /* 0x001fc800078e00ff */
[----:B------:R-:W-:-:S05]  /*14930*/  IMAD R0, R161, 0x4, R0 ;  /* 0x00000004a1007824 */ /* 0x000fca00078e0200 */
[----:B------:R-:W-:-:S13]  /*14940*/  ISETP.GE.AND P0, PT, R0, c[0x0][0x164], PT ;  /* 0x0000590000007a0c */ /* 0x000fda0003f06270 */
[----:B------:R-:W-:Y:S01]  /*14950*/  @P0 CALL.REL.NOINC `(.L_x_33981) ;  /* 0x0000001000000944 */ /* 0x000fe20003c00000 */
[----:B------:R-:W-:Y:S05]  /*14960*/  BRA `(.L_x_33982) ;  /* 0xfffec0c000007947 */ /* 0x000fea000383ffff */
.L_x_33981:
[----:B------:R-:W-:Y:S05]  /*14970*/  BSYNC B0 ;  /* 0x0000000000007941 */ /* 0x000fea0003800000 */
.L_x_33532:
[----:B------:R-:W-:Y:S05]  /*14980*/  EXIT ;  /* 0x000000000000794d */ /* 0x000fea0003800000 */
.L_x_33977:
[----:B------:R-:W-:Y:S01]  /*14990*/  MOV R228, 0x1 ;  /* 0x0000000100e47802 */ /* 0x000fe20000000f00 */
[----:B------:R-:W-:Y:S01]  /*149a0*/  IMAD.MOV.U32 R226, RZ, RZ, 0x1f ;  /* 0x0000001fffe27424 */ /* 0x000fe200078e00ff */
[----:B------:R-:W-:Y:S01]  /*149b0*/  MOV R224, 0x149e0 ;  /* 0x000149e000e07802 */ /* 0x000fe20000000f00 */
[----:B------:R-:W-:Y:S02]  /*149c0*/  IMAD.MOV.U32 R227, RZ, RZ, -0x1 ;  /* 0xffffffffffe37424 */ /* 0x000fe400078e00ff */
[----:B------:R-:W-:Y:S05]  /*149d0*/  CALL.REL.NOINC `($__internal_127_$__cuda_sm70_shflsync_bfly_p) ;  /* 0x0000099000007944 */ /* 0x000fea0003c00000 */
[----:B-1----:R-:W-:Y:S01]  /*149e0*/  MOV R224, R228 ;  /* 0x000000e400e07202 */ /* 0x002fe20000000f00 */
[----:B0-----:R-:W-:Y:S05]  /*149f0*/  BRA `(.L_x_33983) ;  /* 0xffffeac000007947 */ /* 0x001fea000383ffff */
.L_x_33978:
[----:B------:R-:W-:Y:S01]  /*14a00*/  IMAD.MOV.U32 R228, RZ, RZ, 0x2 ;  /* 0x00000002ffe47424 */ /* 0x000fe200078e00ff */
[----:B------:R-:W-:Y:S01]  /*14a10*/  MOV R227, 0xffffffff ;  /* 0xffffffff00e37802 */ /* 0x000fe20000000f00 */
[----:B------:R-:W-:Y:S01]  /*14a20*/  IMAD.MOV.U32 R226, RZ, RZ, 0x1f ;  /* 0x0000001fffe27424 */ /* 0x000fe200078e00ff */
[----:B------:R-:W-:Y:S02]  /*14a30*/  MOV R224, 0x14a50 ;  /* 0x00014a5000e07802 */ /* 0x000fe40000000f00 */
[----:B------:R-:W-:Y:S05]  /*14a40*/  CALL.REL.NOINC `($__internal_127_$__cuda_sm70_shflsync_bfly_p) ;  /* 0x0000092000007944 */ /* 0x000fea0003c00000 */
[----:B01----:R-:W-:Y:S01]  /*14a50*/  FADD.FTZ R229, R229, R228 ;  /* 0x000000e4e5e57221 */ /* 0x003fe20000010000 */
[----:B------:R-:W-:Y:S01]  /*14a60*/  MOV R227, 0xffffffff ;  /* 0xffffffff00e37802 */ /* 0x000fe20000000f00 */
[----:B------:R-:W-:Y:S01]  /*14a70*/  IMAD.MOV.U32 R228, RZ, RZ, 0x4 ;  /* 0x00000004ffe47424 */ /* 0x000fe200078e00ff */
[----:B------:R-:W-:Y:S01]  /*14a80*/  MOV R224, 0x14ab0 ;  /* 0x00014ab000e07802 */ /* 0x000fe20000000f00 */
[----:B------:R-:W-:-:S02]  /*14a90*/  IMAD.MOV.U32 R226, RZ, RZ, 0x1f ;  /* 0x0000001fffe27424 */ /* 0x000fc400078e00ff */
        /* <DEDUP_REMOVED lines=115> */
[----:B------:R-:W-:Y:S05]  /*151d0*/  CALL.REL.NOINC `($__internal_127_$__cuda_sm70_shflsync_bfly_p) ;  /* 0x0000019000007944 */ /* 0x000fea0003c00000 */
[----:B01----:R-:W-:Y:S01]  /*151e0*/  FADD.FTZ R229, R229, R228 ;  /* 0x000000e4e5e57221 */ /* 0x003fe20000010000 */
[----:B------:R-:W-:Y:S01]  /*151f0*/  MOV R227, 0xffffffff ;  /* 0xffffffff00e37802 */ /* 0x000fe20000000f00 */
[----:B------:R-:W-:Y:S01]  /*15200*/  IMAD.MOV.U32 R228, RZ, RZ, 0x2 ;  /* 0x00000002ffe47424 */ /* 0x000fe200078e00ff */
[----:B------:R-:W-:Y:S01]  /*15210*/  MOV R224, 0x15240 ;  /* 0x0001524000e07802 */ /* 0x000fe20000000f00 */
[----:B------:R-:W-:Y:S02]  /*15220*/  IMAD.MOV.U32 R226, RZ, RZ, 0x1f ;  /* 0x0000001fffe27424 */ /* 0x000fe400078e00ff */
        /* <DEDUP_REMOVED lines=19> */
[----:B01----:R-:W-:Y:S05]  /*15360*/  BRA `(.L_x_33984) ;  /* 0xffffe89000007947 */ /* 0x003fea000383ffff */
        .weak           $__internal_127_$__cuda_sm70_shflsync_bfly_p
        .type           $__internal_127_$__cuda_sm70_shflsync_bfly_p,@function
        .size           $__internal_127_$__cuda_sm70_shflsync_bfly_p,(.L_x_43187 - $__internal_127_$__cuda_sm70_shflsync_bfly_p)
$__internal_127_$__cuda_sm70_shflsync_bfly_p:
[----:B------:R-:W-:Y:S01]  /*15370*/  IMAD.MOV.U32 R225, RZ, RZ, 0x0 ;  /* 0x00000000ffe17424 */ /* 0x000fe200078e00ff */
[----:B------:R-:W-:Y:S04]  /*15380*/  WARPSYNC R227 ;  /* 0x000000e300007348 */ /* 0x000fe80003800000 */
[----:B------:R0:W1:Y:S01]  /*15390*/  SHFL.BFLY PT, R228, R229, R228, R226 ;  /* 0x0c0000e4e5e47389 */ /* 0x00006200000e00e2 */
[----:B------:R-:W-:Y:S05]  /*153a0*/  RET.REL.NODEC R224 `(_ZN10layer_norm13ln_fwd_kernelINS_13Kernel_traitsIf6__halffS2_fjLj1536ELj1ELj4ELj1ELj16ENS_18Kernel_traits_baseILj1536EfS2_fS2_fjLj128EEEEELb1ELb1ELb1ELb1EEEvNS_9FwdParamsE) ;  /* 0xfffeac50e0007950 */ /* 0x000fea0003c3ffff */
.L_x_33985:
        /* <DEDUP_REMOVED lines=13> */
.L_x_43187:


//--------------------- .text._ZN10layer_norm13ln_fwd_kernelINS_13Kernel_traitsI6__halfffffjLj1536ELj1ELj4ELj1ELj16ENS_18Kernel_traits_baseILj1536ES2_ffffjLj128EEEEELb0ELb0ELb0ELb0EEEvNS_9FwdParamsE --------------------------
	.section	.text._ZN10layer_norm13ln_fwd_kernelINS_13Kernel_traitsI6__halfffffjLj1536ELj1ELj4ELj1ELj16ENS_18Kernel_traits_baseILj1536ES2_ffffjLj128EEEEELb0ELb0ELb0ELb0EEEvNS_9FwdParamsE,"ax",@progbits
	.sectioninfo	@"SHI_REGISTERS=168"
	.align	128
        .global         _ZN10layer_norm13ln_fwd_kernelINS_13Kernel_traitsI6__halfffffjLj1536ELj1ELj4ELj1ELj16ENS_18Kernel_traits_baseILj1536ES2_ffffjLj128EEEEELb0ELb0ELb0ELb0EEEvNS_9FwdParamsE
        .type           _ZN10layer_norm13ln_fwd_kernelINS_13Kernel_traitsI6__halfffffjLj1536ELj1ELj4ELj1ELj16ENS_18Kernel_traits_baseILj1536ES2_ffffjLj128EEEEELb0ELb0ELb0ELb0EEEvNS_9FwdParamsE,@function
        .size           _ZN10layer_norm13ln_fwd_kernelINS_13Kernel_traitsI6__halfffffjLj1536ELj1ELj4ELj1ELj16ENS_18Kernel_traits_baseILj1536ES2_ffffjLj128EEEEELb0ELb0ELb0ELb0EEEvNS_9FwdParamsE,(.L_x_43188 - _ZN10layer_norm13ln_fwd_kernelINS_13Kernel_traitsI6__halfffffjLj1536ELj1ELj4ELj1ELj16ENS_18Kernel_traits_baseILj1536ES2_ffffjLj128EEEEELb0ELb0ELb0ELb0EEEvNS_9FwdParamsE)
        .other          _ZN10layer_norm13ln_fwd_kernelINS_13Kernel_traitsI6__halfffffjLj1536ELj1ELj4ELj1ELj16ENS_18Kernel_traits_baseILj1536ES2_ffffjLj128EEEEELb0ELb0ELb0ELb0EEEvNS_9FwdParamsE,@"STO_CUDA_ENTRY STV_DEFAULT"
_ZN10layer_norm13ln_fwd_kernelINS_13Kernel_traitsI6__halfffffjLj1536ELj1ELj4ELj1ELj16ENS_18Kernel_traits_baseILj1536ES2_ffffjLj128EEEEELb0ELb0ELb0ELb0EEEvNS_9FwdParamsE:
.text._ZN10layer_norm13ln_fwd_kernelINS_13Kernel_traitsI6__halfffffjLj1536ELj1ELj4ELj1ELj16ENS_18Kernel_traits_baseILj1536ES2_ffffjLj128EEEEELb0ELb0ELb0ELb0EEEvNS_9FwdParamsE:
[----:B------:R-:W-:Y:S02]  /*0000*/  MOV R1, c[0x0][0x28] ;  /* 0x00000a0000017a02 */ /* 0x000fe40000000f00 */
[----:B------:R-:W0:Y:S01]  /*0010*/  S2R R108, SR_TID.X ;  /* 0x00000000006c7919 */ /* 0x000e220000002100 */
[----:B------:R-:W-:Y:S01]  /*0020*/  MOV R0, c[0x0][0x168] ;  /* 0x00005a0000007a02 */ /* 0x000fe20000000f00 */
[----:B------:R-:W-:Y:S01]  /*0030*/  ULDC.64 UR4, c[0x0][0x118] ;  /* 0x0000460000047ab9 */ /* 0x000fe20000000a00 */
[----:B------:R-:W-:Y:S01]  /*0040*/  LOP3.LUT R111, R111, 0xfffdffff, RZ, 0xc0, !PT ;  /* 0xfffdffff6f6f7812 */ /* 0x000fe200078ec0ff */
[----:B------:R-:W1:Y:S01]  /*0050*/  S2R R7, SR_CTAID.X ;  /* 0x0000000000077919 */ /* 0x000e620000002500 */
[----:B------:R-:W-:Y:S01]  /*0060*/  SHF.R.S32.HI R0, RZ, 0x1f, R0 ;  /* 0x0000001fff007819 */ /* 0x000fe20000011400 */
[----:B------:R-:W-:Y:S03]  /*0070*/  BSSY B0, `(.L_x_33986) ;  /* 0x000001c000007945 */ /* 0x000fe60003800000 */
[----:B------:R-:W-:Y:S02]  /*0080*/  LEA.HI R0, R0, c[0x0][0x168], RZ, 0x2 ;  /* 0x00005a0000007a11 */ /* 0x000fe400078f10ff */
[----:B0-----:R-:W-:-:S04]  /*0090*/  LOP3.LUT R3, R108, 0x1f, RZ, 0xc, !PT ;  /* 0x0000001f6c037812 */ /* 0x001fc800078e0cff */
[----:B------:R-:W-:Y:S02]  /*00a0*/  LEA.HI.SX32 R110, R0, R3, 0x1e ;  /* 0x00000003006e7211 */ /* 0x000fe400078ff2ff */
[----:B------:R-:W-:Y:S02]  /*00b0*/  LOP3.LUT R0, R108, 0x1f, RZ, 0xc0, !PT ;  /* 0x0000001f6c007812 */ /* 0x000fe400078ec0ff */
[C---:B------:R-:W-:Y:S02]  /*00c0*/  ISETP.GE.U32.AND P6, PT, R110.reuse, 0x40, PT ;  /* 0x000000406e00780c */ /* 0x040fe40003fc6070 */
[C---:B------:R-:W-:Y:S02]  /*00d0*/  ISETP.GE.U32.AND P5, PT, R110.reuse, 0x60, PT ;  /* 0x000000606e00780c */ /* 0x040fe40003fa6070 */
[C---:B------:R-:W-:Y:S02]  /*00e0*/  ISETP.GE.U32.AND P4, PT, R110.reuse, 0x80, PT ;  /* 0x000000806e00780c */ /* 0x040fe40003f86070 */
[----:B------:R-:W-:-:S02]  /*00f0*/  LOP3.LUT P1, RZ, R110, 0xffffffe0, RZ, 0xc0, !PT ;  /* 0xffffffe06eff7812 */ /* 0x000fc4000782c0ff */
[----:B------:R-:W-:-:S05]  /*0100*/  ISETP.GE.U32.AND P3, PT, R110, 0xa0, PT ;  /* 0x000000a06e00780c */ /* 0x000fca0003f66070 */
        /* <DEDUP_REMOVED lines=8> */
[----:B-1----:R-:W-:Y:S01]  /*0190*/  ISETP.NE.U32.AND P0, PT, RZ, c[0x0][0x218], PT ;  /* 0x00008600ff007a0c */ /* 0x002fe20003f05070 */
[----:B------:R-:W-:-:S03]  /*01a0*/  HFMA2.MMA R3, -RZ, RZ, 0, 4.76837158203125e-07 ;  /* 0x00000008ff037435 */ /* 0x000fc600000001ff */
[----:B------:R-:W-:-:S13]  /*01b0*/  ISETP.NE.AND.EX P0, PT, RZ, c[0x0][0x21c], PT, P0 ;  /* 0x00008700ff007a0c */ /* 0x000fda0003f05300 */
[----:B------:R-:W-:-:S04]  /*01c0*/  @P0 LEA R4, P2, R0, c[0x0][0x218], 0x3 ;  /* 0x0000860000040a11 */ /* 0x000fc800078418ff */
[C---:B------:R-:W-:Y:S01]  /*01d0*/  @P0 LEA.HI.X R5, R0.reuse, c[0x0][0x21c], RZ, 0x3, P2 ;  /* 0x0000870000050a11 */ /* 0x040fe200010f1cff */
[----:B------:R-:W-:-:S04]  /*01e0*/  IMAD.WIDE.U32 R2, R0, R3, c[0x0][0x1b0] ;  /* 0x00006c0000027625 */ /* 0x000fc800078e0003 */
[----:B------:R0:W5:Y:S04]  /*01f0*/  @P0 LDG.E.64 R106, [R4.64] ;  /* 0x00000004046a0981 */ /* 0x000168000c1e1b00 */
[----:B------:R0:W5:Y:S01]  /*0200*/  LDG.E.64 R22, [R2.64] ;  /* 0x0000000402167981 */ /* 0x000162000c1e1b00 */
[----:B------:R-:W-:Y:S01]  /*0210*/  LOP3.LUT R0, R0, 0x20, RZ, 0xfc, !PT ;  /* 0x0000002000007812 */ /* 0x000fe200078efcff */
[----:B------:R-:W-:Y:S02]  /*0220*/  @!P0 CS2R R106, SRZ ;  /* 0x00000000006a8805 */ /* 0x000fe4000001ff00 */
.L_x_33987:
[----:B01----:R-:W-:Y:S05]  /*0230*/  BSYNC B0 ;  /* 0x0000000000007941 */ /* 0x003fea0003800000 */
.L_x_33986:
[----:B------:R-:W-:Y:S01]  /*0240*/  BSSY B0, `(.L_x_33988) ;  /* 0x000000c000007945 */ /* 0x000fe20003800000 */
[----:B------:R-:W-:Y:S05]  /*0250*/  @!P6 BRA `(.L_x_33989) ;  /* 0x000000a00000e947 */ /* 0x000fea0003800000 */
[----:B------:R-:W-:Y:S02]  /*0260*/  ISETP.NE.U32.AND P0, PT, RZ, c[0x0][0x218], PT ;  /* 0x00008600ff007a0c */ /* 0x000fe40003f05070 */
[----:B------:R-:W-:Y:S02]  /*0270*/  MOV R5, 0x8 ;  /* 0x0000000800057802 */ /* 0x000fe40000000f00 */
[----:B------:R-:W-:-:S03]  /*0280*/  ISETP.NE.AND.EX P0, PT, RZ, c[0x0][0x21c], PT, P0 ;  /* 0x00008700ff007a0c */ /* 0x000fc60003f05300 */
[----:B------:R-:W-:-:S05]  /*0290*/  IMAD.WIDE.U32 R4, R0, R5, c[0x0][0x1b0] ;  /* 0x00006c0000047625 */ /* 0x000fca00078e0005 */
[----:B------:R0:W5:Y:S05]  /*02a0*/  LDG.E.64 R24, [R4.64] ;  /* 0x0000000404187981 */ /* 0x00016a000c1e1b00 */
[----:B------:R-:W-:-:S04]  /*02b0*/  @P0 LEA R2, P2, R0, c[0x0][0x218], 0x3 ;  /* 0x0000860000020a11 */ /* 0x000fc800078418ff */
[----:B------:R-:W-:-:S05]  /*02c0*/  @P0 LEA.HI.X R3, R0, c[0x0][0x21c], RZ, 0x3, P2 ;  /* 0x0000870000030a11 */ /* 0x000fca00010f1cff */
[----:B------:R0:W5:Y:S01]  /*02d0*/  @P0 LDG.E.64 R98, [R2.64] ;  /* 0x0000000402620981 */ /* 0x000162000c1e1b00 */
[----:B------:R-:W-:Y:S01]  /*02e0*/  IADD3 R0, R0, 0x20, RZ ;  /* 0x0000002000007810 */ /* 0x000fe20007ffe0ff */
[----:B------:R-:W-:Y:S02]  /*02f0*/  @!P0 CS2R R98, SRZ ;  /* 0x0000000000628805 */ /* 0x000fe4000001ff00 */
.L_x_33989:
[----:B0-----:R-:W-:Y:S05]  /*0300*/  BSYNC B0 ;  /* 0x0000000000007941 */ /* 0x001fea0003800000 */
.L_x_33988:
[----:B------:R-:W-:Y:S01]  /*0310*/  BSSY B0, `(.L_x_33990) ;  /* 0x000000c000007945 */ /* 0x000fe20003800000 */
[----:B------:R-:W-:Y:S05]  /*0320*/  @!P5 BRA `(.L_x_33991) ;  /* 0x000000a00000d947 */ /* 0x000fea0003800000 */
[----:B------:R-:W-:Y:S01]  /*0330*/  ISETP.NE.U32.AND P0, PT, RZ, c[0x0][0x218], PT ;  /* 0x00008600ff007a0c */ /* 0x000fe20003f05070 */
[----:B------:R-:W-:-:S03]  /*0340*/  HFMA2.MMA R5, -RZ, RZ, 0, 4.76837158203125e-07 ;  /* 0x00000008ff057435 */ /* 0x000fc600000001ff */
[----:B------:R-:W-:-:S13]  /*0350*/  ISETP.NE.AND.EX P0, PT, RZ, c[0x0][0x21c], PT, P0 ;  /* 0x00008700ff007a0c */ /* 0x000fda0003f05300 */
[----:B------:R-:W-:-:S04]  /*0360*/  @P0 LEA R2, P2, R0, c[0x0][0x218], 0x3 ;  /* 0x0000860000020a11 */ /* 0x000fc800078418ff */
[C---:B------:R-:W-:Y:S01]  /*0370*/  @P0 LEA.HI.X R3, R0.reuse, c[0x0][0x21c], RZ, 0x3, P2 ;  /* 0x0000870000030a11 */ /* 0x040fe200010f1cff */
[----:B------:R-:W-:-:S04]  /*0380*/  IMAD.WIDE.U32 R4, R0, R5, c[0x0][0x1b0] ;  /* 0x00006c0000047625 */ /* 0x000fc800078e0005 */
[----:B------:R0:W5:Y:S04]  /*0390*/  @P0 LDG.E.64 R90, [R2.64] ;  /* 0x00000004025a0981 */ /* 0x000168000c1e1b00 */
[----:B------:R0:W5:Y:S01]  /*03a0*/  LDG.E.64 R26, [R4.64] ;  /* 0x00000004041a7981 */ /* 0x000162000c1e1b00 */
[----:B------:R-:W-:Y:S01]  /*03b0*/  IADD3 R0, R0, 0x20, RZ ;  /* 0x0000002000007810 */ /* 0x000fe20007ffe0ff */
[----:B------:R-:W-:Y:S02]  /*03c0*/  @!P0 CS2R R90, SRZ ;  /* 0x00000000005a8805 */ /* 0x000fe4000001ff00 */
.L_x_33991:
[----:B0-----:R-:W-:Y:S05]  /*03d0*/  BSYNC B0 ;  /* 0x0000000000007941 */ /* 0x001fea0003800000 */
.L_x_33990:
        /* <DEDUP_REMOVED lines=12> */
.L_x_33993:
[----:B0-----:R-:W-:Y:S05]  /*04a0*/  BSYNC B0 ;  /* 0x0000000000007941 */ /* 0x001fea0003800000 */
.L_x_33992:
        /* <DEDUP_REMOVED lines=12> */
.L_x_33995:
[----:B0-----:R-:W-:Y:S05]  /*0570*/  BSYNC B0 ;  /* 0x0000000000007941 */ /* 0x001fea0003800000 */
.L_x_33994:
[----:B------:R-:W-:Y:S01]  /*0580*/  ISETP.GE.U32.AND P0, PT, R110, 0xc0, PT ;  /* 0x000000c06e00780c */ /* 0x000fe20003f06070 */
[----:B------:R-:W-:Y:S01]  /*0590*/  BSSY B0, `(.L_x_33996) ;  /* 0x000000e000007945 */ /* 0x000fe20003800000 */
[----:B------:R-:W-:-:S11]  /*05a0*/  LOP3.LUT R111, R111, 0xffffdfff, RZ, 0xc0, !PT ;  /* 0xffffdfff6f6f7812 */ /* 0x000fd600078ec0ff */
[----:B------:R-:W-:Y:S01]  /*05b0*/  @P0 LOP3.LUT R111, R111, 0x2000, RZ, 0xfc, !PT ;  /* 0x000020006f6f0812 */ /* 0x000fe200078efcff */
        /* <DEDUP_REMOVED lines=11> */
.L_x_33997:
[----:B0-----:R-:W-:Y:S05]  /*0670*/  BSYNC B0 ;  /* 0x0000000000007941 */ /* 0x001fea0003800000 */
.L_x_33996:
[----:B------:R-:W-:Y:S01]  /*0680*/  ISETP.GE.U32.AND P0, PT, R110, 0xe0, PT ;  /* 0x000000e06e00780c */ /* 0x000fe20003f06070 */
[----:B------:R-:W-:Y:S01]  /*0690*/  BSSY B0, `(.L_x_33998) ;  /* 0x0000011000007945 */ /* 0x000fe20003800000 */
[----:B------:R-:W-:Y:S02]  /*06a0*/  SHF.R.U32.HI R108, RZ, 0x5, R108 ;  /* 0x00000005ff6c7819 */ /* 0x000fe4000001166c */
[----:B------:R-:W-:Y:S02]  /*06b0*/  LOP3.LUT R111, R111, 0xffffefff, RZ, 0xc0, !PT ;  /* 0xffffefff6f6f7812 */ /* 0x000fe400078ec0ff */
[----:B------:R-:W-:Y:S02]  /*06c0*/  LEA R108, R7, R108, 0x2 ;  /* 0x0000006c076c7211 */ /* 0x000fe400078e10ff */
[----:B------:R-:W-:-:S05]  /*06d0*/  MOV R42, c[0x0][0x180] ;  /* 0x00006000002a7a02 */ /* 0x000fca0000000f00 */
[----:B------:R-:W-:Y:S01]  /*06e0*/  @P0 LOP3.LUT R111, R111, 0x1000, RZ, 0xfc, !PT ;  /* 0x000010006f6f0812 */ /* 0x000fe200078efcff */
[----:B------:R-:W-:Y:S05]  /*06f0*/  @!P0 BRA `(.L_x_33999) ;  /* 0x000000a000008947 */ /* 0x000fea0003800000 */
[----:B------:R-:W-:-:S04]  /*0700*/  ISETP.NE.U32.AND P0, PT, RZ, c[0x0][0x218], PT ;  /* 0x00008600ff007a0c */ /* 0x000fc80003f05070 */
[----:B------:R-:W-:Y:S01]  /*0710*/  ISETP.NE.AND.EX P0, PT, RZ, c[0x0][0x21c], PT, P0 ;  /* 0x00008700ff007a0c */ /* 0x000fe20003f05300 */
[----:B------:R-:W-:-:S12]  /*0720*/  HFMA2.MMA R5, -RZ, RZ, 0, 4.76837158203125e-07 ;  /* 0x00000008ff057435 */ /* 0x000fd800000001ff */
[----:B------:R-:W-:-:S04]  /*0730*/  @P0 LEA R2, P2, R0, c[0x0][0x218], 0x3 ;  /* 0x0000860000020a11 */ /* 0x000fc800078418ff */
[C---:B------:R-:W-:Y:S01]  /*0740*/  @P0 LEA.HI.X R3, R0.reuse, c[0x0][0x21c], RZ, 0x3, P2 ;  /* 0x0000870000030a11 */ /* 0x040fe200010f1cff */
[----:B------:R-:W-:-:S04]  /*0750*/  IMAD.WIDE.U32 R4, R0, R5, c[0x0][0x1b0] ;  /* 0x00006c0000047625 */ /* 0x000fc800078e0005 */
[----:B------:R0:W5:Y:S04]  /*0760*/  @P0 LDG.E.64 R10, [R2.64] ;  /* 0x00000004020a0981 */ /* 0x000168000c1e1b00 */
[----:B------:R0:W5:Y:S01]  /*0770*/  LDG.E.64 R34, [R4.64] ;  /* 0x0000000404227981 */ /* 0x000162000c1e1b00 */
[----:B------:R-:W-:Y:S01]  /*0780*/  IADD3 R0, R0, 0x20, RZ ;  /* 0x0000002000007810 */ /* 0x000fe20007ffe0ff */
[----:B------:R-:W-:Y:S02]  /*0790*/  @!P0 CS2R R10, SRZ ;  /* 0x00000000000a8805 */ /* 0x000fe4000001ff00 */
.L_x_33999:
[----:B0-----:R-:W-:Y:S05]  /*07a0*/  BSYNC B0 ;  /* 0x0000000000007941 */ /* 0x001fea0003800000 */
.L_x_33998:
[----:B------:R-:W-:Y:S01]  /*07b0*/  ISETP.GE.U32.AND P0, PT, R110, 0x100, PT ;  /* 0x000001006e00780c */ /* 0x000fe20003f06070 */
[----:B------:R-:W-:Y:S01]  /*07c0*/  BSSY B0, `(.L_x_34000) ;  /* 0x000000e000007945 */ /* 0x000fe20003800000 */
[----:B------:R-:W-:-:S11]  /*07d0*/  LOP3.LUT R111, R111, 0xfffff7ff, RZ, 0xc0, !PT ;  /* 0xfffff7ff6f6f7812 */ /* 0x000fd600078ec0ff */
[----:B------:R-:W-:Y:S01]  /*07e0*/  @P0 LOP3.LUT R111, R111, 0x800, RZ, 0xfc, !PT ;  /* 0x000008006f6f0812 */ /* 0x000fe200078efcff */
[----:B------:R-:W-:Y:S05]  /*07f0*/  @!P0 BRA `(.L_x_34001) ;  /* 0x000000a000008947 */ /* 0x000fea0003800000 */
[----:B------:R-:W-:-:S04]  /*0800*/  ISETP.NE.U32.AND P0, PT, RZ, c[0x0][0x218], PT ;  /* 0x00008600ff007a0c */ /* 0x000fc80003f05070 */
[----:B------:R-:W-:Y:S02]  /*0810*/  ISETP.NE.AND.EX P0, PT, RZ, c[0x0][0x21c], PT, P0 ;  /* 0x00008700ff007a0c */ /* 0x000fe40003f05300 */
[----:B------:R-:W-:-:S11]  /*0820*/  MOV R5, 0x8 ;  /* 0x0000000800057802 */ /* 0x000fd60000000f00 */
[----:B------:R-:W-:-:S04]  /*0830*/  @P0 LEA R2, P2, R0, c[0x0][0x218], 0x3 ;  /* 0x0000860000020a11 */ /* 0x000fc800078418ff */
[C---:B------:R-:W-:Y:S01]  /*0840*/  @P0 LEA.HI.X R3, R0.reuse, c[0x0][0x21c], RZ, 0x3, P2 ;  /* 0x0000870000030a11 */ /* 0x040fe200010f1cff */
[----:B------:R-:W-:-:S04]  /*0850*/  IMAD.WIDE.U32 R4, R0, R5, c[0x0][0x1b0] ;  /* 0x00006c0000047625 */ /* 0x000fc800078e0005 */
[----:B------:R0:W5:Y:S04]  /*0860*/  @P0 LDG.E.64 R8, [R2.64] ;  /* 0x0000000402080981 */ /* 0x000168000c1e1b00 */
[----:B------:R0:W5:Y:S01]  /*0870*/  LDG.E.64 R36, [R4.64] ;  /* 0x0000000404247981 */ /* 0x000162000c1e1b00 */
[----:B------:R-:W-:Y:S01]  /*0880*/  IADD3 R0, R0, 0x20, RZ ;  /* 0x0000002000007810 */ /* 0x000fe20007ffe0ff */
[----:B------:R-:W-:Y:S02]  /*0890*/  @!P0 CS2R R8, SRZ ;  /* 0x0000000000088805 */ /* 0x000fe4000001ff00 */
.L_x_34001:
[----:B0-----:R-:W-:Y:S05]  /*08a0*/  BSYNC B0 ;  /* 0x0000000000007941 */ /* 0x001fea0003800000 */
.L_x_34000:
[----:B------:R-:W-:Y:S01]  /*08b0*/  ISETP.GE.U32.AND P0, PT, R110, 0x120, PT ;  /* 0x000001206e00780c */ /* 0x000fe20003f06070 */
[----:B------:R-:W-:Y:S01]  /*08c0*/  BSSY B0, `(.L_x_34002) ;  /* 0x000000e000007945 */ /* 0x000fe20003800000 */
[----:B------:R-:W-:-:S11]  /*08d0*/  LOP3.LUT R111, R111, 0xfffffbff, RZ, 0xc0, !PT ;  /* 0xfffffbff6f6f7812 */ /* 0x000fd600078ec0ff */
        /* <DEDUP_REMOVED lines=12> */
.L_x_34003:
[----:B0-----:R-:W-:Y:S05]  /*09a0*/  BSYNC B0 ;  /* 0x0000000000007941 */ /* 0x001fea0003800000 */
.L_x_34002:
        /* <DEDUP_REMOVED lines=15> */
.L_x_34005:
[----:B0-----:R-:W-:Y:S05]  /*0aa0*/  BSYNC B0 ;  /* 0x0000000000007941 */ /* 0x001fea0003800000 */
.L_x_34004:
        /* <DEDUP_REMOVED lines=15> */
.L_x_34007:
[----:B0-----:R-:W-:Y:S05]  /*0ba0*/  BSYNC B0 ;  /* 0x0000000000007941 */ /* 0x001fea0003800000 */
.L_x_34006:
        /* <DEDUP_REMOVED lines=8> */
[C---:B------:R-:W-:Y:S01]  /*0c30*/  @P0 LEA R20, P2, R0.reuse, c[0x0][0x218], 0x3 ;  /* 0x0000860000140a11 */ /* 0x040fe200078418ff */
[----:B------:R-:W-:-:S03]  /*0c40*/  IMAD.WIDE.U32 R18, R0, R19, c[0x0][0x1b0] ;  /* 0x00006c0000127625 */ /* 0x000fc600078e0013 */
[----:B------:R-:W-:-:S03]  /*0c50*/  @P0 LEA.HI.X R21, R0, c[0x0][0x21c], RZ, 0x3, P2 ;  /* 0x0000870000150a11 */ /* 0x000fc600010f1cff */
[----:B------:R-:W5:Y:S04]  /*0c60*/  LDG.E.64 R18, [R18.64] ;  /* 0x0000000412127981 */ /* 0x000f68000c1e1b00 */
[----:B------:R0:W5:Y:S01]  /*0c70*/  @P0 LDG.E.64 R16, [R20.64] ;  /* 0x0000000414100981 */ /* 0x000162000c1e1b00 */
[----:B------:R-:W-:-:S03]  /*0c80*/  @!P0 CS2R R16, SRZ ;  /* 0x0000000000108805 */ /* 0x000fc6000001ff00 */
.L_x_34009:
[----:B0-----:R-:W-:Y:S05]  /*0c90*/  BSYNC B0 ;  /* 0x0000000000007941 */ /* 0x001fea0003800000 */
.L_x_34008:
[----:B------:R-:W-:Y:S02]  /*0ca0*/  ISETP.GE.AND P2, PT, R108, c[0x0][0x164], PT ;  /* 0x000059006c007a0c */ /* 0x000fe40003f46270 */
[----:B------:R-:W-:Y:S02]  /*0cb0*/  MOV R0, c[0x0][0x184] ;  /* 0x0000610000007a02 */ /* 0x000fe40000000f00 */
[----:B------:R-:W-:-:S04]  /*0cc0*/  LOP3.LUT P0, RZ, R42, c[0x0][0x1c0], RZ, 0xfc, !PT ;  /* 0x000070002aff7a12 */ /* 0x000fc8000780fcff */
[----:B------:R-:W-:-:S05]  /*0cd0*/  LOP3.LUT P0, RZ, R0, c[0x0][0x1c4], RZ, 0xfc, P0 ;  /* 0x0000710000ff7a12 */ /* 0x000fca000000fcff */
[----:B------:R-:W-:Y:S08]  /*0ce0*/  @P2 EXIT ;  /* 0x000000000000294d */ /* 0x000ff00003800000 */
[----:B-----5:R-:W-:Y:S01]  /*0cf0*/  SHF.R.U64 R58, R14, 0x10, R15 ;  /* 0x000000100e3a7819 */ /* 0x020fe2000000120f */
[----:B------:R-:W-:Y:S01]  /*0d00*/  HADD2.F32 R74, -RZ, R14.H0_H0 ;  /* 0x2000000eff4a7230 */ /* 0x000fe20000004100 */
[----:B------:R-:W-:Y:S01]  /*0d10*/  SHF.R.U64 R59, R12, 0x10, R13 ;  /* 0x000000100c3b7819 */ /* 0x000fe2000000120d */
[----:B------:R-:W-:Y:S01]  /*0d20*/  HADD2.F32 R14, -RZ, R12.H0_H0 ;  /* 0x2000000cff0e7230 */ /* 0x000fe20000004100 */
[----:B------:R-:W-:Y:S01]  /*0d30*/  SHF.R.U64 R61, R10, 0x10, R11 ;  /* 0x000000100a3d7819 */ /* 0x000fe2000000120b */
[----:B------:R-:W-:Y:S01]  /*0d40*/  HADD2.F32 R12, -RZ, R10.H0_H0 ;  /* 0x2000000aff0c7230 */ /* 0x000fe20000004100 */
[----:B------:R-:W-:Y:S01]  /*0d50*/  MOV R109, R22 ;  /* 0x00000016006d7202 */ /* 0x000fe20000000f00 */
        /* <DEDUP_REMOVED lines=17> */
[--C-:B------:R-:W-:Y:S01]  /*0e70*/  SHF.R.U64 R50, R24, 0x10, R25.reuse ;  /* 0x0000001018327819 */ /* 0x100fe20000001219 */
[----:B------:R-:W-:Y:S01]  /*0e80*/  HADD2.F32 R58, -RZ, R58.H0_H0 ;  /* 0x2000003aff3a7230 */ /* 0x000fe20000004100 */
[----:B------:R-:W-:Y:S01]  /*0e90*/  MOV R97, R25 ;  /* 0x0000001900617202 */ /* 0x000fe20000000f00 */
[----:B------:R-:W-:Y:S01]  /*0ea0*/  HADD2.F32 R101, -RZ, R101.H0_H0 ;  /* 0x20000065ff657230 */ /* 0x000fe20000004100 */
[----:B------:R-:W-:Y:S01]  /*0eb0*/  SHF.R.U32.HI R95, RZ, 0x10, R25 ;  /* 0x00000010ff5f7819 */ /* 0x000fe20000011619 */
[----:B------:R-:W-:Y:S01]  /*0ec0*/  HADD2.F32 R59, -RZ, R59.H0_H0 ;  /* 0x2000003bff3b7230 */ /* 0x000fe20000004100 */
[----:B------:R-:W-:Y:S01]  /*0ed0*/  SHF.R.U32.HI R43, RZ, 0x10, R33 ;  /* 0x00000010ff2b7819 */ /* 0x000fe20000011621 */
[----:B------:R-:W-:Y:S01]  /*0ee0*/  HADD2.F32 R97, -RZ, R97.H0_H0 ;  /* 0x20000061ff617230 */ /* 0x000fe20000004100 */
[----:B------:R-:W-:Y:S01]  /*0ef0*/  SHF.R.U64 R32, R34, 0x10, R35 ;  /* 0x0000001022207819 */ /* 0x000fe20000001223 */
        /* <DEDUP_REMOVED lines=11> */
[----:B------:R-:W-:Y:S01]  /*0fb0*/  MOV R24, R35 ;  /* 0x0000002300187202 */ /* 0x000fe20000000f00 */
[----:B------:R-:W-:Y:S01]  /*0fc0*/  HADD2.F32 R89, -RZ, R89.H0_H0 ;  /* 0x20000059ff597230 */ /* 0x000fe20000004100 */
[----:B------:R-:W-:Y:S01]  /*0fd0*/  SHF.R.U32.HI R25, RZ, 0x10, R35 ;  /* 0x00000010ff197819 */ /* 0x000fe20000011623 */
        /* <DEDUP_REMOVED lines=17> */
[----:B------:R-:W-:Y:S01]  /*10f0*/  SHF.R.U32.HI R35, RZ, 0x10, R39 ;  /* 0x00000010ff237819 */ /* 0x000fe20000011627 */
[----:B------:R-:W-:Y:S01]  /*1100*/  HADD2.F32 R27, -RZ, R27.H0_H0 ;  /* 0x2000001bff1b7230 */ /* 0x000fe20000004100 */
[----:B------:R-:W-:Y:S01]  /*1110*/  SHF.R.U64 R71, R16, 0x10, R17 ;  /* 0x0000001010477819 */ /* 0x000fe20000001211 */
        /* <DEDUP_REMOVED lines=23> */
[----:B------:R-:W-:Y:S01]  /*1290*/  MOV R31, R38 ;  /* 0x00000026001f7202 */ /* 0x000fe20000000f00 */
[----:B------:R-:W-:Y:S01]  /*12a0*/  HADD2.F32 R28, -RZ, R28.H0_H0 ;  /* 0x2000001cff1c7230 */ /* 0x000fe20000004100 */
[--C-:B------:R-:W-:Y:S01]  /*12b0*/  SHF.R.U64 R34, R40, 0x10, R41.reuse ;  /* 0x0000001028227819 */ /* 0x100fe20000001229 */
[----:B------:R-:W-:Y:S01]  /*12c0*/  HADD2.F32 R36, -RZ, R37.H0_H0 ;  /* 0x20000025ff247230 */ /* 0x000fe20000004100 */
[----:B------:R-:W-:Y:S01]  /*12d0*/  SHF.R.U32.HI R39, RZ, 0x10, R41 ;  /* 0x00000010ff277819 */ /* 0x000fe20000011629 */
        /* <DEDUP_REMOVED lines=17> */
[--C-:B------:R-:W-:Y:S01]  /*13f0*/  SHF.R.U64 R104, R106, 0x10, R107.reuse ;  /* 0x000000106a687819 */ /* 0x100fe2000000126b */
        /* <DEDUP_REMOVED lines=31> */
[----:B------:R-:W-:Y:S01]  /*15f0*/  ULDC.U8 UR6, c[0x0][0x1f0] ;  /* 0x00007c0000067ab9 */ /* 0x000fe20000000000 */
        /* <DEDUP_REMOVED lines=24> */
.L_x_34205:
[----:B------:R-:W-:Y:S01]  /*1780*/  ISETP.NE.U32.AND P2, PT, RZ, c[0x0][0x1c0], PT ;  /* 0x00007000ff007a0c */ /* 0x000fe20003f45070 */
[----:B------:R-:W-:-:S03]  /*1790*/  HFMA2.MMA R162, -RZ, RZ, 1.875, 0 ;  /* 0x3f800000ffa27435 */ /* 0x000fc600000001ff */
[----:B------:R-:W-:-:S13]  /*17a0*/  ISETP.NE.AND.EX P2, PT, RZ, c[0x0][0x1c4], PT, P2 ;  /* 0x00007100ff007a0c */ /* 0x000fda0003f45320 */
[----:B------:R-:W-:-:S05]  /*17b0*/  @P2 MOV R49, 0x4 ;  /* 0x0000000400312802 */ /* 0x000fca0000000f00 */
[----:B------:R-:W-:-:S05]  /*17c0*/  @P2 IMAD.WIDE R48, R108, R49, c[0x0][0x1c0] ;  /* 0x000070006c302625 */ /* 0x000fca00078e0231 */
[----:B------:R0:W5:Y:S01]  /*17d0*/  @P2 LDG.E R162, [R48.64] ;  /* 0x0000000430a22981 */ /* 0x000162000c1e1900 */
[----:B------:R-:W-:Y:S01]  /*17e0*/  IMAD R50, R108, c[0x0][0x168], RZ ;  /* 0x00005a006c327a24 */ /* 0x000fe200078e02ff */
[----:B------:R-:W-:Y:S02]  /*17f0*/  BSSY B0, `(.L_x_34010) ;  /* 0x000002e000007945 */ /* 0x000fe40003800000 */
[----:B------:R-:W1:Y:S02]  /*1800*/  S2R R161, SR_TID.X ;  /* 0x0000000000a17919 */ /* 0x000e640000002100 */
[----:B------:R-:W-:-:S04]  /*1810*/  SHF.R.S32.HI R51, RZ, 0x1f, R50 ;  /* 0x0000001fff337819 */ /* 0x000fc80000011432 */
[----:B------:R-:W-:Y:S02]  /*1820*/  LEA.HI R50, R51, R50, RZ, 0x2 ;  /* 0x0000003233327211 */ /* 0x000fe400078f10ff */
[----:B-1----:R-:W-:-:S04]  /*1830*/  LOP3.LUT R161, R161, 0x1f, RZ, 0xc0, !PT ;  /* 0x0000001fa1a17812 */ /* 0x002fc800078ec0ff */
[----:B------:R-:W-:-:S04]  /*1840*/  LEA.HI.SX32 R160, R50, R161, 0x1e ;  /* 0x000000a132a07211 */ /* 0x000fc800078ff2ff */
[----:B------:R-:W-:Y:S01]  /*1850*/  MOV R163, R160 ;  /* 0x000000a000a37202 */ /* 0x000fe20000000f00 */
        /* <DEDUP_REMOVED lines=11> */
[----:B--2--5:R-:W-:-:S12]  /*1910*/  FMUL.FTZ R113, R48, R162 ;  /* 0x000000a230717220 */ /* 0x024fd80000410000 */
[----:B------:R-:W-:Y:S05]  /*1920*/  @P2 BRA `(.L_x_34012) ;  /* 0x0000002000002947 */ /* 0x000fea0003800000 */
[----:B0-----:R-:W-:Y:S05]  /*1930*/  @P0 BRA `(.L_x_34013) ;  /* 0x0000002000000947 */ /* 0x001fea0003800000 */
[----:B------:R-:W-:Y:S05]  /*1940*/  BRA `(.L_x_34014) ;  /* 0x0000002000007947 */ /* 0x000fea0003800000 */
.L_x_34012:
[----:B0-----:R-:W-:-:S05]  /*1950*/  FADD.FTZ R113, R40, R113 ;  /* 0x0000007128717221 */ /* 0x001fca0000010000 */
.L_x_34013:
[----:B------:R-:W-:Y:S02]  /*1960*/  MOV R44, R113 ;  /* 0x00000071002c7202 */ /* 0x000fe40000000f00 */
.L_x_34014:
[----:B------:R-:W-:Y:S01]  /*1970*/  FMUL.FTZ R112, R49, R162 ;  /* 0x000000a231707220 */ /* 0x000fe20000410000 */
[----:B------:R-:W-:Y:S05]  /*1980*/  @P2 BRA `(.L_x_34015) ;  /* 0x0000002000002947 */ /* 0x000fea0003800000 */
[----:B------:R-:W-:Y:S05]  /*1990*/  @P0 BRA `(.L_x_34016) ;  /* 0x0000002000000947 */ /* 0x000fea0003800000 */
[----:B------:R-:W-:Y:S05]  /*19a0*/  BRA `(.L_x_34017) ;  /* 0x0000002000007947 */ /* 0x000fea0003800000 */
.L_x_34015:
[----:B------:R-:W-:-:S05]  /*19b0*/  FADD.FTZ R112, R41, R112 ;  /* 0x0000007029707221 */ /* 0x000fca0000010000 */
.L_x_34016:
[----:B------:R-:W-:Y:S02]  /*19c0*/  MOV R45, R112 ;  /* 0x00000070002d7202 */ /* 0x000fe40000000f00 */
.L_x_34017:
[----:B------:R-:W-:Y:S01]  /*19d0*/  FMUL.FTZ R137, R50, R162 ;  /* 0x000000a232897220 */ /* 0x000fe20000410000 */
[----:B------:R-:W-:Y:S05]  /*19e0*/  @P2 BRA `(.L_x_34018) ;  /* 0x0000002000002947 */ /* 0x000fea0003800000 */
[----:B------:R-:W-:Y:S05]  /*19f0*/  @P0 BRA `(.L_x_34019) ;  /* 0x0000002000000947 */ /* 0x000fea0003800000 */
[----:B------:R-:W-:Y:S05]  /*1a00*/  BRA `(.L_x_34020) ;  /* 0x0000002000007947 */ /* 0x000fea0003800000 */
.L_x_34018:
[----:B------:R-:W-:-:S05]  /*1a10*/  FADD.FTZ R137, R42, R137 ;  /* 0x000000892a897221 */ /* 0x000fca0000010000 */
.L_x_34019:
[----:B------:R-:W-:Y:S02]  /*1a20*/  MOV R46, R137 ;  /* 0x00000089002e7202 */ /* 0x000fe40000000f00 */
.L_x_34020:
[----:B------:R-:W-:Y:S01]  /*1a30*/  FMUL.FTZ R136, R51, R162 ;  /* 0x000000a233887220 */ /* 0x000fe20000410000 */
[----:B------:R-:W-:Y:S05]  /*1a40*/  @P2 BRA `(.L_x_34021) ;  /* 0x0000002000002947 */ /* 0x000fea0003800000 */
[----:B------:R-:W-:Y:S05]  /*1a50*/  @P0 BRA `(.L_x_34022) ;  /* 0x0000002000000947 */ /* 0x000fea0003800000 */
[----:B------:R-:W-:Y:S05]  /*1a60*/  BRA `(.L_x_34023) ;  /* 0x0000002000007947 */ /* 0x000fea0003800000 */
.L_x_34021:
[----:B------:R-:W-:-:S05]  /*1a70*/  FADD.FTZ R136, R43, R136 ;  /* 0x000000882b887221 */ /* 0x000fca0000010000 */
.L_x_34022:
[----:B------:R-:W-:Y:S02]  /*1a80*/  MOV R47, R136 ;  /* 0x00000088002f7202 */ /* 0x000fe40000000f00 */
.L_x_34023:
[C---:B------:R-:W-:Y:S02]  /*1a90*/  @P0 LEA R48, P2, R160.reuse, c[0x0][0x188], 0x4 ;  /* 0x00006200a0300a11 */ /* 0x040fe400078420ff */
[C---:B------:R-:W-:Y:S02]  /*1aa0*/  IADD3 R163, R160.reuse, 0x20, RZ ;  /* 0x00000020a0a37810 */ /* 0x040fe40007ffe0ff */
[----:B------:R-:W-:-:S05]  /*1ab0*/  @P0 LEA.HI.X R49, R160, c[0x0][0x18c], RZ, 0x4, P2 ;  /* 0x00006300a0310a11 */ /* 0x000fca00010f24ff */
[----:B------:R0:W-:Y:S04]  /*1ac0*/  @P0 STG.E.128 [R48.64], R44 ;  /* 0x0000002c30000986 */ /* 0x0001e8000c101d04 */
.L_x_34011:
[----:B0-----:R-:W-:Y:S05]  /*1ad0*/  BSYNC B0 ;  /* 0x0000000000007941 */ /* 0x001fea0003800000 */
.L_x_34010:
        /* <DEDUP_REMOVED lines=17> */
.L_x_34026:
[----:B0-----:R-:W-:-:S05]  /*1bf0*/  FADD.FTZ R115, R40, R115 ;  /* 0x0000007328737221 */ /* 0x001fca0000010000 */
.L_x_34027:
[----:B------:R-:W-:Y:S02]  /*1c00*/  MOV R44, R115 ;  /* 0x00000073002c7202 */ /* 0x000fe40000000f00 */
.L_x_34028:
[----:B------:R-:W-:Y:S01]  /*1c10*/  FMUL.FTZ R114, R49, R162 ;  /* 0x000000a231727220 */ /* 0x000fe20000410000 */
[----:B------:R-:W-:Y:S05]  /*1c20*/  @P2 BRA `(.L_x_34029) ;  /* 0x0000002000002947 */ /* 0x000fea0003800000 */
[----:B------:R-:W-:Y:S05]  /*1c30*/  @P0 BRA `(.L_x_34030) ;  /* 0x0000002000000947 */ /* 0x000fea0003800000 */
[----:B------:R-:W-:Y:S05]  /*1c40*/  BRA `(.L_x_34031) ;  /* 0x0000002000007947 */ /* 0x000fea0003800000 */
.L_x_34029:
[----:B------:R-:W-:-:S05]  /*1c50*/  FADD.FTZ R114, R41, R114 ;  /* 0x0000007229727221 */ /* 0x000fca0000010000 */
.L_x_34030:
[----:B------:R-:W-:Y:S02]  /*1c60*/  MOV R45, R114 ;  /* 0x00000072002d7202 */ /* 0x000fe40000000f00 */
.L_x_34031:
[----:B------:R-:W-:Y:S01]  /*1c70*/  FMUL.FTZ R139, R50, R162 ;  /* 0x000000a2328b7220 */ /* 0x000fe20000410000 */
[----:B------:R-:W-:Y:S05]  /*1c80*/  @P2 BRA `(.L_x_34032) ;  /* 0x0000002000002947 */ /* 0x000fea0003800000 */
[----:B------:R-:W-:Y:S05]  /*1c90*/  @P0 BRA `(.L_x_34033) ;  /* 0x0000002000000947 */ /* 0x000fea0003800000 */
[----:B------:R-:W-:Y:S05]  /*1ca0*/  BRA `(.L_x_34034) ;  /* 0x0000002000007947 */ /* 0x000fea0003800000 */
.L_x_34032:
[----:B------:R-:W-:-:S05]  /*1cb0*/  FADD.FTZ R139, R42, R139 ;  /* 0x0000008b2a8b7221 */ /* 0x000fca0000010000 */
.L_x_34033:
[----:B------:R-:W-:Y:S02]  /*1cc0*/  MOV R46, R139 ;  /* 0x0000008b002e7202 */ /* 0x000fe40000000f00 */
.L_x_34034:
[----:B------:R-:W-:Y:S01]  /*1cd0*/  FMUL.FTZ R138, R51, R162 ;  /* 0x000000a2338a7220 */ /* 0x000fe20000410000 */
[----:B------:R-:W-:Y:S05]  /*1ce0*/  @P2 BRA `(.L_x_34035) ;  /* 0x0000002000002947 */ /* 0x000fea0003800000 */
[----:B------:R-:W-:Y:S05]  /*1cf0*/  @P0 BRA `(.L_x_34036) ;  /* 0x0000002000000947 */ /* 0x000fea0003800000 */
[----:B------:R-:W-:Y:S05]  /*1d00*/  BRA `(.L_x_34037) ;  /* 0x0000002000007947 */ /* 0x000fea0003800000 */
.L_x_34035:
[----:B------:R-:W-:-:S05]  /*1d10*/  FADD.FTZ R138, R43, R138 ;  /* 0x0000008a2b8a7221 */ /* 0x000fca0000010000 */
.L_x_34036:
[----:B------:R-:W-:Y:S02]  /*1d20*/  MOV R47, R138 ;  /* 0x0000008a002f7202 */ /* 0x000fe40000000f00 */
.L_x_34037:
[----:B------:R-:W-:-:S04]  /*1d30*/  @P0 LEA R48, P2, R163, c[0x0][0x188], 0x4 ;  /* 0x00006200a3300a11 */ /* 0x000fc800078420ff */
[C---:B------:R-:W-:Y:S02]  /*1d40*/  @P0 LEA.HI.X R49, R163.reuse, c[0x0][0x18c], RZ, 0x4, P2 ;  /* 0x00006300a3310a11 */ /* 0x040fe400010f24ff */
[----:B------:R-:W-:-:S03]  /*1d50*/  IADD3 R163, R163, 0x20, RZ ;  /* 0x00000020a3a37810 */ /* 0x000fc60007ffe0ff */
[----:B------:R0:W-:Y:S04]  /*1d60*/  @P0 STG.E.128 [R48.64], R44 ;  /* 0x0000002c30000986 */ /* 0x0001e8000c101d04 */
.L_x_34025:
[----:B------:R-:W-:Y:S05]  /*1d70*/  BSYNC B0 ;  /* 0x0000000000007941 */ /* 0x000fea0003800000 */
.L_x_34024:
        /* <DEDUP_REMOVED lines=17> */
.L_x_34040:
[----:B0-----:R-:W-:-:S05]  /*1e90*/  FADD.FTZ R117, R40, R117 ;  /* 0x0000007528757221 */ /* 0x001fca0000010000 */
.L_x_34041:
[----:B------:R-:W-:Y:S02]  /*1ea0*/  MOV R44, R117 ;  /* 0x00000075002c7202 */ /* 0x000fe40000000f00 */
.L_x_34042:
[----:B------:R-:W-:Y:S01]  /*1eb0*/  FMUL.FTZ R116, R49, R162 ;  /* 0x000000a231747220 */ /* 0x000fe20000410000 */
[----:B------:R-:W-:Y:S05]  /*1ec0*/  @P2 BRA `(.L_x_34043) ;  /* 0x0000002000002947 */ /* 0x000fea0003800000 */
[----:B------:R-:W-:Y:S05]  /*1ed0*/  @P0 BRA `(.L_x_34044) ;  /* 0x0000002000000947 */ /* 0x000fea0003800000 */
[----:B------:R-:W-:Y:S05]  /*1ee0*/  BRA `(.L_x_34045) ;  /* 0x0000002000007947 */ /* 0x000fea0003800000 */
.L_x_34043:
[----:B------:R-:W-:-:S05]  /*1ef0*/  FADD.FTZ R116, R41, R116 ;  /* 0x0000007429747221 */ /* 0x000fca0000010000 */
.L_x_34044:
[----:B------:R-:W-:Y:S02]  /*1f00*/  MOV R45, R116 ;  /* 0x00000074002d7202 */ /* 0x000fe40000000f00 */
.L_x_34045:
[----:B------:R-:W-:Y:S01]  /*1f10*/  FMUL.FTZ R141, R50, R162 ;  /* 0x000000a2328d7220 */ /* 0x000fe20000410000 */
[----:B------:R-:W-:Y:S05]  /*1f20*/  @P2 BRA `(.L_x_34046) ;  /* 0x0000002000002947 */ /* 0x000fea0003800000 */
[----:B------:R-:W-:Y:S05]  /*1f30*/  @P0 BRA `(.L_x_34047) ;  /* 0x0000002000000947 */ /* 0x000fea0003800000 */
[----:B------:R-:W-:Y:S05]  /*1f40*/  BRA `(.L_x_34048) ;  /* 0x0000002000007947 */ /* 0x000fea0003800000 */
.L_x_34046:
[----:B------:R-:W-:-:S05]  /*1f50*/  FADD.FTZ R141, R42, R141 ;  /* 0x0000008d2a8d7221 */ /* 0x000fca0000010000 */
.L_x_34047:
[----:B------:R-:W-:Y:S02]  /*1f60*/  MOV R46, R141 ;  /* 0x0000008d002e7202 */ /* 0x000fe40000000f00 */
.L_x_34048:
[----:B------:R-:W-:Y:S01]  /*1f70*/  FMUL.FTZ R140, R51, R162 ;  /* 0x000000a2338c7220 */ /* 0x000fe20000410000 */
[----:B------:R-:W-:Y:S05]  /*1f80*/  @P2 BRA `(.L_x_34049) ;  /* 0x0000002000002947 */ /* 0x000fea0003800000 */
[----:B------:R-:W-:Y:S05]  /*1f90*/  @P0 BRA `(.L_x_34050) ;  /* 0x0000002000000947 */ /* 0x000fea0003800000 */
[----:B------:R-:W-:Y:S05]  /*1fa0*/  BRA `(.L_x_34051) ;  /* 0x0000002000007947 */ /* 0x000fea0003800000 */
.L_x_34049:
[----:B------:R-:W-:-:S05]  /*1fb0*/  FADD.FTZ R140, R43, R140 ;  /* 0x0000008c2b8c7221 */ /* 0x000fca0000010000 */
.L_x_34050:
[----:B------:R-:W-:Y:S02]  /*1fc0*/  MOV R47, R140 ;  /* 0x0000008c002f7202 */ /* 0x000fe40000000f00 */
.L_x_34051:
[----:B------:R-:W-:-:S04]  /*1fd0*/  @P0 LEA R48, P2, R163, c[0x0][0x188], 0x4 ;  /* 0x00006200a3300a11 */ /* 0x000fc800078420ff */
[C---:B------:R-:W-:Y:S02]  /*1fe0*/  @P0 LEA.HI.X R49, R163.reuse, c[0x0][0x18c], RZ, 0x4, P2 ;  /* 0x00006300a3310a11 */ /* 0x040fe400010f24ff */
[----:B------:R-:W-:-:S03]  /*1ff0*/  IADD3 R163, R163, 0x20, RZ ;  /* 0x00000020a3a37810 */ /* 0x000fc60007ffe0ff */
[----:B------:R0:W-:Y:S04]  /*2000*/  @P0 STG.E.128 [R48.64], R44 ;  /* 0x0000002c30000986 */ /* 0x0001e8000c101d04 */
.L_x_34039:
[----:B------:R-:W-:Y:S05]  /*2010*/  BSYNC B0 ;  /* 0x0000000000007941 */ /* 0x000fea0003800000 */
.L_x_34038:
        /* <DEDUP_REMOVED lines=17> */
.L_x_34054:
[----:B0-----:R-:W-:-:S05]  /*2130*/  FADD.FTZ R119, R40, R119 ;  /* 0x0000007728777221 */ /* 0x001fca0000010000 */
.L_x_34055:
[----:B------:R-:W-:Y:S02]  /*2140*/  MOV R44, R119 ;  /* 0x00000077002c7202 */ /* 0x000fe40000000f00 */
.L_x_34056:
[----:B------:R-:W-:Y:S01]  /*2150*/  FMUL.FTZ R118, R49, R162 ;  /* 0x000000a231767220 */ /* 0x000fe20000410000 */
[----:B------:R-:W-:Y:S05]  /*2160*/  @P2 BRA `(.L_x_34057) ;  /* 0x0000002000002947 */ /* 0x000fea0003800000 */
[----:B------:R-:W-:Y:S05]  /*2170*/  @P0 BRA `(.L_x_34058) ;  /* 0x0000002000000947 */ /* 0x000fea0003800000 */
[----:B------:R-:W-:Y:S05]  /*2180*/  BRA `(.L_x_34059) ;  /* 0x0000002000007947 */ /* 0x000fea0003800000 */
.L_x_34057:
[----:B------:R-:W-:-:S05]  /*2190*/  FADD.FTZ R118, R41, R118 ;  /* 0x0000007629767221 */ /* 0x000fca0000010000 */
.L_x_34058:
[----:B------:R-:W-:Y:S02]  /*21a0*/  MOV R45, R118 ;  /* 0x00000076002d7202 */ /* 0x000fe40000000f00 */
.L_x_34059:
[----:B------:R-:W-:Y:S01]  /*21b0*/  FMUL.FTZ R143, R50, R162 ;  /* 0x000000a2328f7220 */ /* 0x000fe20000410000 */
[----:B------:R-:W-:Y:S05]  /*21c0*/  @P2 BRA `(.L_x_34060) ;  /* 0x0000002000002947 */ /* 0x000fea0003800000 */
[----:B------:R-:W-:Y:S05]  /*21d0*/  @P0 BRA `(.L_x_34061) ;  /* 0x0000002000000947 */ /* 0x000fea0003800000 */
[----:B------:R-:W-:Y:S05]  /*21e0*/  BRA `(.L_x_34062) ;  /* 0x0000002000007947 */ /* 0x000fea0003800000 */
.L_x_34060:
[----:B------:R-:W-:-:S05]  /*21f0*/  FADD.FTZ R143, R42, R143 ;  /* 0x0000008f2a8f7221 */ /* 0x000fca0000010000 */
.L_x_34061:
[----:B------:R-:W-:Y:S02]  /*2200*/  MOV R46, R143 ;  /* 0x0000008f002e7202 */ /* 0x000fe40000000f00 */
.L_x_34062:
[----:B------:R-:W-:Y:S01]  /*2210*/  FMUL.FTZ R142, R51, R162 ;  /* 0x000000a2338e7220 */ /* 0x000fe20000410000 */
[----:B------:R-:W-:Y:S05]  /*2220*/  @P2 BRA `(.L_x_34063) ;  /* 0x0000002000002947 */ /* 0x000fea0003800000 */
[----:B------:R-:W-:Y:S05]  /*2230*/  @P0 BRA `(.L_x_34064) ;  /* 0x0000002000000947 */ /* 0x000fea0003800000 */
[----:B------:R-:W-:Y:S05]  /*2240*/  BRA `(.L_x_34065) ;  /* 0x0000002000007947 */ /* 0x000fea0003800000 */
.L_x_34063:
[----:B------:R-:W-:-:S05]  /*2250*/  FADD.FTZ R142, R43, R142 ;  /* 0x0000008e2b8e7221 */ /* 0x000fca0000010000 */
.L_x_34064:
[----:B------:R-:W-:Y:S02]  /*2260*/  MOV R47, R142 ;  /* 0x0000008e002f7202 */ /* 0x000fe40000000f00 */
.L_x_34065:
[----:B------:R-:W-:-:S04]  /*2270*/  @P0 LEA R48, P2, R163, c[0x0][0x188], 0x4 ;  /* 0x00006200a3300a11 */ /* 0x000fc800078420ff */
[C---:B------:R-:W-:Y:S02]  /*2280*/  @P0 LEA.HI.X R49, R163.reuse, c[0x0][0x18c], RZ, 0x4, P2 ;  /* 0x00006300a3310a11 */ /* 0x040fe400010f24ff */
[----:B------:R-:W-:-:S03]  /*2290*/  IADD3 R163, R163, 0x20, RZ ;  /* 0x00000020a3a37810 */ /* 0x000fc60007ffe0ff */
[----:B------:R0:W-:Y:S04]  /*22a0*/  @P0 STG.E.128 [R48.64], R44 ;  /* 0x0000002c30000986 */ /* 0x0001e8000c101d04 */
.L_x_34053:
[----:B------:R-:W-:Y:S05]  /*22b0*/  BSYNC B0 ;  /* 0x0000000000007941 */ /* 0x000fea0003800000 */
.L_x_34052:
        /* <DEDUP_REMOVED lines=17> */
.L_x_34068:
[----:B0-----:R-:W-:-:S05]  /*23d0*/  FADD.FTZ R121, R40, R121 ;  /* 0x0000007928797221 */ /* 0x001fca0000010000 */
.L_x_34069:
[----:B------:R-:W-:Y:S02]  /*23e0*/  MOV R44, R121 ;  /* 0x00000079002c7202 */ /* 0x000fe40000000f00 */
.L_x_34070:
[----:B------:R-:W-:Y:S01]  /*23f0*/  FMUL.FTZ R120, R49, R162 ;  /* 0x000000a231787220 */ /* 0x000fe20000410000 */
[----:B------:R-:W-:Y:S05]  /*2400*/  @P2 BRA `(.L_x_34071) ;  /* 0x0000002000002947 */ /* 0x000fea0003800000 */
[----:B------:R-:W-:Y:S05]  /*2410*/  @P0 BRA `(.L_x_34072) ;  /* 0x0000002000000947 */ /* 0x000fea0003800000 */
[----:B------:R-:W-:Y:S05]  /*2420*/  BRA `(.L_x_34073) ;  /* 0x0000002000007947 */ /* 0x000fea0003800000 */
.L_x_34071:
[----:B------:R-:W-:-:S05]  /*2430*/  FADD.FTZ R120, R41, R120 ;  /* 0x0000007829787221 */ /* 0x000fca0000010000 */
.L_x_34072:
[----:B------:R-:W-:Y:S02]  /*2440*/  MOV R45, R120 ;  /* 0x00000078002d7202 */ /* 0x000fe40000000f00 */
.L_x_34073:
[----:B------:R-:W-:Y:S01]  /*2450*/  FMUL.FTZ R145, R50, R162 ;  /* 0x000000a232917220 */ /* 0x000fe20000410000 */
[----:B------:R-:W-:Y:S05]  /*2460*/  @P2 BRA `(.L_x_34074) ;  /* 0x0000002000002947 */ /* 0x000fea0003800000 */
[----:B------:R-:W-:Y:S05]  /*2470*/  @P0 BRA `(.L_x_34075) ;  /* 0x0000002000000947 */ /* 0x000fea0003800000 */
[----:B------:R-:W-:Y:S05]  /*2480*/  BRA `(.L_x_34076) ;  /* 0x0000002000007947 */ /* 0x000fea0003800000 */
.L_x_34074:
[----:B------:R-:W-:-:S05]  /*2490*/  FADD.FTZ R145, R42, R145 ;  /* 0x000000912a917221 */ /* 0x000fca0000010000 */
.L_x_34075:
[----:B------:R-:W-:Y:S02]  /*24a0*/  MOV R46, R145 ;  /* 0x00000091002e7202 */ /* 0x000fe40000000f00 */
.L_x_34076:
[----:B------:R-:W-:Y:S01]  /*24b0*/  FMUL.FTZ R144, R51, R162 ;  /* 0x000000a233907220 */ /* 0x000fe20000410000 */
[----:B------:R-:W-:Y:S05]  /*24c0*/  @P2 BRA `(.L_x_34077) ;  /* 0x0000002000002947 */ /* 0x000fea0003800000 */
[----:B------:R-:W-:Y:S05]  /*24d0*/  @P0 BRA `(.L_x_34078) ;  /* 0x0000002000000947 */ /* 0x000fea0003800000 */
[----:B------:R-:W-:Y:S05]  /*24e0*/  BRA `(.L_x_34079) ;  /* 0x0000002000007947 */ /* 0x000fea0003800000 */
.L_x_34077:
[----:B------:R-:W-:-:S05]  /*24f0*/  FADD.FTZ R144, R43, R144 ;  /* 0x000000902b907221 */ /* 0x000fca0000010000 */
.L_x_34078:
[----:B------:R-:W-:Y:S02]  /*2500*/  MOV R47, R144 ;  /* 0x00000090002f7202 */ /* 0x000fe40000000f00 */
.L_x_34079:
[----:B------:R-:W-:-:S04]  /*2510*/  @P0 LEA R48, P2, R163, c[0x0][0x188], 0x4 ;  /* 0x00006200a3300a11 */ /* 0x000fc800078420ff */
[C---:B------:R-:W-:Y:S02]  /*2520*/  @P0 LEA.HI.X R49, R163.reuse, c[0x0][0x18c], RZ, 0x4, P2 ;  /* 0x00006300a3310a11 */ /* 0x040fe400010f24ff */
[----:B------:R-:W-:-:S03]  /*2530*/  IADD3 R163, R163, 0x20, RZ ;  /* 0x00000020a3a37810 */ /* 0x000fc60007ffe0ff */
[----:B------:R0:W-:Y:S04]  /*2540*/  @P0 STG.E.128 [R48.64], R44 ;  /* 0x0000002c30000986 */ /* 0x0001e8000c101d04 */
.L_x_34067:
[----:B------:R-:W-:Y:S05]  /*2550*/  BSYNC B0 ;  /* 0x0000000000007941 */ /* 0x000fea0003800000 */
.L_x_34066:
        /* <DEDUP_REMOVED lines=17> */
.L_x_34082:
[----:B0-----:R-:W-:-:S05]  /*2670*/  FADD.FTZ R123, R40, R123 ;  /* 0x0000007b287b7221 */ /* 0x001fca0000010000 */
.L_x_34083:
[----:B------:R-:W-:Y:S02]  /*2680*/  MOV R44, R123 ;  /* 0x0000007b002c7202 */ /* 0x000fe40000000f00 */
.L_x_34084:
[----:B------:R-:W-:Y:S01]  /*2690*/  FMUL.FTZ R122, R49, R162 ;  /* 0x000000a2317a7220 */ /* 0x000fe20000410000 */
[----:B------:R-:W-:Y:S05]  /*26a0*/  @P2 BRA `(.L_x_34085) ;  /* 0x0000002000002947 */ /* 0x000fea0003800000 */
[----:B------:R-:W-:Y:S05]  /*26b0*/  @P0 BRA `(.L_x_34086) ;  /* 0x0000002000000947 */ /* 0x000fea0003800000 */
[----:B------:R-:W-:Y:S05]  /*26c0*/  BRA `(.L_x_34087) ;  /* 0x0000002000007947 */ /* 0x000fea0003800000 */
.L_x_34085:
[----:B------:R-:W-:-:S05]  /*26d0*/  FADD.FTZ R122, R41, R122 ;  /* 0x0000007a297a7221 */ /* 0x000fca0000010000 */
.L_x_34086:
[----:B------:R-:W-:Y:S02]  /*26e0*/  MOV R45, R122 ;  /* 0x0000007a002d7202 */ /* 0x000fe40000000f00 */
.L_x_34087:
[----:B------:R-:W-:Y:S01]  /*26f0*/  FMUL.FTZ R147, R50, R162 ;  /* 0x000000a232937220 */ /* 0x000fe20000410000 */
[----:B------:R-:W-:Y:S05]  /*2700*/  @P2 BRA `(.L_x_34088) ;  /* 0x0000002000002947 */ /* 0x000fea0003800000 */
[----:B------:R-:W-:Y:S05]  /*2710*/  @P0 BRA `(.L_x_34089) ;  /* 0x0000002000000947 */ /* 0x000fea0003800000 */
[----:B------:R-:W-:Y:S05]  /*2720*/  BRA `(.L_x_34090) ;  /* 0x0000002000007947 */ /* 0x000fea0003800000 */
.L_x_34088:
[----:B------:R-:W-:-:S05]  /*2730*/  FADD.FTZ R147, R42, R147 ;  /* 0x000000932a937221 */ /* 0x000fca0000010000 */
.L_x_34089:
[----:B------:R-:W-:Y:S02]  /*2740*/  MOV R46, R147 ;  /* 0x00000093002e7202 */ /* 0x000fe40000000f00 */
.L_x_34090:
[----:B------:R-:W-:Y:S01]  /*2750*/  FMUL.FTZ R146, R51, R162 ;  /* 0x000000a233927220 */ /* 0x000fe20000410000 */
[----:B------:R-:W-:Y:S05]  /*2760*/  @P2 BRA `(.L_x_34091) ;  /* 0x0000002000002947 */ /* 0x000fea0003800000 */
[----:B------:R-:W-:Y:S05]  /*2770*/  @P0 BRA `(.L_x_34092) ;  /* 0x0000002000000947 */ /* 0x000fea0003800000 */
[----:B------:R-:W-:Y:S05]  /*2780*/  BRA `(.L_x_34093) ;  /* 0x0000002000007947 */ /* 0x000fea0003800000 */
.L_x_34091:
[----:B------:R-:W-:-:S05]  /*2790*/  FADD.FTZ R146, R43, R146 ;  /* 0x000000922b927221 */ /* 0x000fca0000010000 */
.L_x_34092:
[----:B------:R-:W-:Y:S02]  /*27a0*/  MOV R47, R146 ;  /* 0x00000092002f7202 */ /* 0x000fe40000000f00 */
.L_x_34093:
[----:B------:R-:W-:-:S04]  /*27b0*/  @P0 LEA R48, P2, R163, c[0x0][0x188], 0x4 ;  /* 0x00006200a3300a11 */ /* 0x000fc800078420ff */
[C---:B------:R-:W-:Y:S02]  /*27c0*/  @P0 LEA.HI.X R49, R163.reuse, c[0x0][0x18c], RZ, 0x4, P2 ;  /* 0x00006300a3310a11 */ /* 0x040fe400010f24ff */
[----:B------:R-:W-:-:S03]  /*27d0*/  IADD3 R163, R163, 0x20, RZ ;  /* 0x00000020a3a37810 */ /* 0x000fc60007ffe0ff */
[----:B------:R0:W-:Y:S04]  /*27e0*/  @P0 STG.E.128 [R48.64], R44 ;  /* 0x0000002c30000986 */ /* 0x0001e8000c101d04 */
.L_x_34081:
[----:B------:R-:W-:Y:S05]  /*27f0*/  BSYNC B0 ;  /* 0x0000000000007941 */ /* 0x000fea0003800000 */
.L_x_34080:
        /* <DEDUP_REMOVED lines=17> */
.L_x_34096:
[----:B0-----:R-:W-:-:S05]  /*2910*/  FADD.FTZ R125, R40, R125 ;  /* 0x0000007d287d7221 */ /* 0x001fca0000010000 */
.L_x_34097:
[----:B------:R-:W-:Y:S02]  /*2920*/  MOV R44, R125 ;  /* 0x0000007d002c7202 */ /* 0x000fe40000000f00 */
.L_x_34098:
[----:B------:R-:W-:Y:S01]  /*2930*/  FMUL.FTZ R124, R49, R162 ;  /* 0x000000a2317c7220 */ /* 0x000fe20000410000 */
[----:B------:R-:W-:Y:S05]  /*2940*/  @P2 BRA `(.L_x_34099) ;  /* 0x0000002000002947 */ /* 0x000fea0003800000 */
[----:B------:R-:W-:Y:S05]  /*2950*/  @P0 BRA `(.L_x_34100) ;  /* 0x0000002000000947 */ /* 0x000fea0003800000 */
[----:B------:R-:W-:Y:S05]  /*2960*/  BRA `(.L_x_34101) ;  /* 0x0000002000007947 */ /* 0x000fea0003800000 */
.L_x_34099:
[----:B------:R-:W-:-:S05]  /*2970*/  FADD.FTZ R124, R41, R124 ;  /* 0x0000007c297c7221 */ /* 0x000fca0000010000 */
.L_x_34100:
[----:B------:R-:W-:Y:S02]  /*2980*/  MOV R45, R124 ;  /* 0x0000007c002d7202 */ /* 0x000fe40000000f00 */
.L_x_34101:
[----:B------:R-:W-:Y:S01]  /*2990*/  FMUL.FTZ R149, R50, R162 ;  /* 0x000000a232957220 */ /* 0x000fe20000410000 */
[----:B------:R-:W-:Y:S05]  /*29a0*/  @P2 BRA `(.L_x_34102) ;  /* 0x0000002000002947 */ /* 0x000fea0003800000 */
[----:B------:R-:W-:Y:S05]  /*29b0*/  @P0 BRA `(.L_x_34103) ;  /* 0x0000002000000947 */ /* 0x000fea0003800000 */
[----:B------:R-:W-:Y:S05]  /*29c0*/  BRA `(.L_x_34104) ;  /* 0x0000002000007947 */ /* 0x000fea0003800000 */
.L_x_34102:
[----:B------:R-:W-:-:S05]  /*29d0*/  FADD.FTZ R149, R42, R149 ;  /* 0x000000952a957221 */ /* 0x000fca0000010000 */
.L_x_34103:
[----:B------:R-:W-:Y:S02]  /*29e0*/  MOV R46, R149 ;  /* 0x00000095002e7202 */ /* 0x000fe40000000f00 */
.L_x_34104:
[----:B------:R-:W-:Y:S01]  /*29f0*/  FMUL.FTZ R148, R51, R162 ;  /* 0x000000a233947220 */ /* 0x000fe20000410000 */
[----:B------:R-:W-:Y:S05]  /*2a00*/  @P2 BRA `(.L_x_34105) ;  /* 0x0000002000002947 */ /* 0x000fea0003800000 */
[----:B------:R-:W-:Y:S05]  /*2a10*/  @P0 BRA `(.L_x_34106) ;  /* 0x0000002000000947 */ /* 0x000fea0003800000 */
[----:B------:R-:W-:Y:S05]  /*2a20*/  BRA `(.L_x_34107) ;  /* 0x0000002000007947 */ /* 0x000fea0003800000 */
.L_x_34105:
[----:B------:R-:W-:-:S05]  /*2a30*/  FADD.FTZ R148, R43, R148 ;  /* 0x000000942b947221 */ /* 0x000fca0000010000 */
.L_x_34106:
[----:B------:R-:W-:Y:S02]  /*2a40*/  MOV R47, R148 ;  /* 0x00000094002f7202 */ /* 0x000fe40000000f00 */
.L_x_34107:
[----:B------:R-:W-:-:S04]  /*2a50*/  @P0 LEA R48, P2, R163, c[0x0][0x188], 0x4 ;  /* 0x00006200a3300a11 */ /* 0x000fc800078420ff */
[C---:B------:R-:W-:Y:S02]  /*2a60*/  @P0 LEA.HI.X R49, R163.reuse, c[0x0][0x18c], RZ, 0x4, P2 ;  /* 0x00006300a3310a11 */ /* 0x040fe400010f24ff */
[----:B------:R-:W-:-:S03]  /*2a70*/  IADD3 R163, R163, 0x20, RZ ;  /* 0x00000020a3a37810 */ /* 0x000fc60007ffe0ff */
[----:B------:R0:W-:Y:S04]  /*2a80*/  @P0 STG.E.128 [R48.64], R44 ;  /* 0x0000002c30000986 */ /* 0x0001e8000c101d04 */
.L_x_34095:
[----:B------:R-:W-:Y:S05]  /*2a90*/  BSYNC B0 ;  /* 0x0000000000007941 */ /* 0x000fea0003800000 */
.L_x_34094:
        /* <DEDUP_REMOVED lines=17> */
.L_x_34110:
[----:B0-----:R-:W-:-:S05]  /*2bb0*/  FADD.FTZ R127, R40, R127 ;  /* 0x0000007f287f7221 */ /* 0x001fca0000010000 */
.L_x_34111:
[----:B------:R-:W-:Y:S02]  /*2bc0*/  MOV R44, R127 ;  /* 0x0000007f002c7202 */ /* 0x000fe40000000f00 */
.L_x_34112:
[----:B------:R-:W-:Y:S01]  /*2bd0*/  FMUL.FTZ R126, R49, R162 ;  /* 0x000000a2317e7220 */ /* 0x000fe20000410000 */
[----:B------:R-:W-:Y:S05]  /*2be0*/  @P2 BRA `(.L_x_34113) ;  /* 0x0000002000002947 */ /* 0x000fea0003800000 */
[----:B------:R-:W-:Y:S05]  /*2bf0*/  @P0 BRA `(.L_x_34114) ;  /* 0x0000002000000947 */ /* 0x000fea0003800000 */
[----:B------:R-:W-:Y:S05]  /*2c00*/  BRA `(.L_x_34115) ;  /* 0x0000002000007947 */ /* 0x000fea0003800000 */
.L_x_34113:
[----:B------:R-:W-:-:S05]  /*2c10*/  FADD.FTZ R126, R41, R126 ;  /* 0x0000007e297e7221 */ /* 0x000fca0000010000 */
.L_x_34114:
[----:B------:R-:W-:Y:S02]  /*2c20*/  MOV R45, R126 ;  /* 0x0000007e002d7202 */ /* 0x000fe40000000f00 */
.L_x_34115:
[----:B------:R-:W-:Y:S01]  /*2c30*/  FMUL.FTZ R151, R50, R162 ;  /* 0x000000a232977220 */ /* 0x000fe20000410000 */
[----:B------:R-:W-:Y:S05]  /*2c40*/  @P2 BRA `(.L_x_34116) ;  /* 0x0000002000002947 */ /* 0x000fea0003800000 */
[----:B------:R-:W-:Y:S05]  /*2c50*/  @P0 BRA `(.L_x_34117) ;  /* 0x0000002000000947 */ /* 0x000fea0003800000 */
[----:B------:R-:W-:Y:S05]  /*2c60*/  BRA `(.L_x_34118) ;  /* 0x0000002000007947 */ /* 0x000fea0003800000 */
.L_x_34116:
[----:B------:R-:W-:-:S05]  /*2c70*/  FADD.FTZ R151, R42, R151 ;  /* 0x000000972a977221 */ /* 0x000fca0000010000 */
.L_x_34117:
[----:B------:R-:W-:Y:S02]  /*2c80*/  MOV R46, R151 ;  /* 0x00000097002e7202 */ /* 0x000fe40000000f00 */
.L_x_34118:
[----:B------:R-:W-:Y:S01]  /*2c90*/  FMUL.FTZ R150, R51, R162 ;  /* 0x000000a233967220 */ /* 0x000fe20000410000 */
[----:B------:R-:W-:Y:S05]  /*2ca0*/  @P2 BRA `(.L_x_34119) ;  /* 0x0000002000002947 */ /* 0x000fea0003800000 */
[----:B------:R-:W-:Y:S05]  /*2cb0*/  @P0 BRA `(.L_x_34120) ;  /* 0x0000002000000947 */ /* 0x000fea0003800000 */
[----:B------:R-:W-:Y:S05]  /*2cc0*/  BRA `(.L_x_34121) ;  /* 0x0000002000007947 */ /* 0x000fea0003800000 */
.L_x_34119:
[----:B------:R-:W-:-:S05]  /*2cd0*/  FADD.FTZ R150, R43, R150 ;  /* 0x000000962b967221 */ /* 0x000fca0000010000 */
.L_x_34120:
[----:B------:R-:W-:Y:S02]  /*2ce0*/  MOV R47, R150 ;  /* 0x00000096002f7202 */ /* 0x000fe40000000f00 */
.L_x_34121:
[----:B------:R-:W-:-:S04]  /*2cf0*/  @P0 LEA R48, P2, R163, c[0x0][0x188], 0x4 ;  /* 0x00006200a3300a11 */ /* 0x000fc800078420ff */
[C---:B------:R-:W-:Y:S02]  /*2d00*/  @P0 LEA.HI.X R49, R163.reuse, c[0x0][0x18c], RZ, 0x4, P2 ;  /* 0x00006300a3310a11 */ /* 0x040fe400010f24ff */
[----:B------:R-:W-:-:S03]  /*2d10*/  IADD3 R163, R163, 0x20, RZ ;  /* 0x00000020a3a37810 */ /* 0x000fc60007ffe0ff */
[----:B------:R0:W-:Y:S04]  /*2d20*/  @P0 STG.E.128 [R48.64], R44 ;  /* 0x0000002c30000986 */ /* 0x0001e8000c101d04 */
.L_x_34109:
[----:B------:R-:W-:Y:S05]  /*2d30*/  BSYNC B0 ;  /* 0x0000000000007941 */ /* 0x000fea0003800000 */
.L_x_34108:
        /* <DEDUP_REMOVED lines=17> */
.L_x_34124:
[----:B0-----:R-:W-:-:S05]  /*2e50*/  FADD.FTZ R129, R40, R129 ;  /* 0x0000008128817221 */ /* 0x001fca0000010000 */
.L_x_34125:
[----:B------:R-:W-:Y:S02]  /*2e60*/  MOV R44, R129 ;  /* 0x00000081002c7202 */ /* 0x000fe40000000f00 */
.L_x_34126:
[----:B------:R-:W-:Y:S01]  /*2e70*/  FMUL.FTZ R128, R49, R162 ;  /* 0x000000a231807220 */ /* 0x000fe20000410000 */
[----:B------:R-:W-:Y:S05]  /*2e80*/  @P2 BRA `(.L_x_34127) ;  /* 0x0000002000002947 */ /* 0x000fea0003800000 */
[----:B------:R-:W-:Y:S05]  /*2e90*/  @P0 BRA `(.L_x_34128) ;  /* 0x0000002000000947 */ /* 0x000fea0003800000 */
[----:B------:R-:W-:Y:S05]  /*2ea0*/  BRA `(.L_x_34129) ;  /* 0x0000002000007947 */ /* 0x000fea0003800000 */
.L_x_34127:
[----:B------:R-:W-:-:S05]  /*2eb0*/  FADD.FTZ R128, R41, R128 ;  /* 0x0000008029807221 */ /* 0x000fca0000010000 */
.L_x_34128:
[----:B------:R-:W-:Y:S02]  /*2ec0*/  MOV R45, R128 ;  /* 0x00000080002d7202 */ /* 0x000fe40000000f00 */
.L_x_34129:
[----:B------:R-:W-:Y:S01]  /*2ed0*/  FMUL.FTZ R153, R50, R162 ;  /* 0x000000a232997220 */ /* 0x000fe20000410000 */
[----:B------:R-:W-:Y:S05]  /*2ee0*/  @P2 BRA `(.L_x_34130) ;  /* 0x0000002000002947 */ /* 0x000fea0003800000 */
[----:B------:R-:W-:Y:S05]  /*2ef0*/  @P0 BRA `(.L_x_34131) ;  /* 0x0000002000000947 */ /* 0x000fea0003800000 */
[----:B------:R-:W-:Y:S05]  /*2f00*/  BRA `(.L_x_34132) ;  /* 0x0000002000007947 */ /* 0x000fea0003800000 */
.L_x_34130:
[----:B------:R-:W-:-:S05]  /*2f10*/  FADD.FTZ R153, R42, R153 ;  /* 0x000000992a997221 */ /* 0x000fca0000010000 */
.L_x_34131:
[----:B------:R-:W-:Y:S02]  /*2f20*/  MOV R46, R153 ;  /* 0x00000099002e7202 */ /* 0x000fe40000000f00 */
.L_x_34132:
[----:B------:R-:W-:Y:S01]  /*2f30*/  FMUL.FTZ R152, R51, R162 ;  /* 0x000000a233987220 */ /* 0x000fe20000410000 */
[----:B------:R-:W-:Y:S05]  /*2f40*/  @P2 BRA `(.L_x_34133) ;  /* 0x0000002000002947 */ /* 0x000fea0003800000 */
[----:B------:R-:W-:Y:S05]  /*2f50*/  @P0 BRA `(.L_x_34134) ;  /* 0x0000002000000947 */ /* 0x000fea0003800000 */
[----:B------:R-:W-:Y:S05]  /*2f60*/  BRA `(.L_x_34135) ;  /* 0x0000002000007947 */ /* 0x000fea0003800000 */
.L_x_34133:
[----:B------:R-:W-:-:S05]  /*2f70*/  FADD.FTZ R152, R43, R152 ;  /* 0x000000982b987221 */ /* 0x000fca0000010000 */
.L_x_34134:
[----:B------:R-:W-:Y:S02]  /*2f80*/  MOV R47, R152 ;  /* 0x00000098002f7202 */ /* 0x000fe40000000f00 */
.L_x_34135:
[----:B------:R-:W-:-:S04]  /*2f90*/  @P0 LEA R48, P2, R163, c[0x0][0x188], 0x4 ;  /* 0x00006200a3300a11 */ /* 0x000fc800078420ff */
[C---:B------:R-:W-:Y:S02]  /*2fa0*/  @P0 LEA.HI.X R49, R163.reuse, c[0x0][0x18c], RZ, 0x4, P2 ;  /* 0x00006300a3310a11 */ /* 0x040fe400010f24ff */
[----:B------:R-:W-:-:S03]  /*2fb0*/  IADD3 R163, R163, 0x20, RZ ;  /* 0x00000020a3a37810 */ /* 0x000fc60007ffe0ff */
[----:B------:R0:W-:Y:S04]  /*2fc0*/  @P0 STG.E.128 [R48.64], R44 ;  /* 0x0000002c30000986 */ /* 0x0001e8000c101d04 */
.L_x_34123:
[----:B------:R-:W-:Y:S05]  /*2fd0*/  BSYNC B0 ;  /* 0x0000000000007941 */ /* 0x000fea0003800000 */
.L_x_34122:
        /* <DEDUP_REMOVED lines=17> */
.L_x_34138:
[----:B0-----:R-:W-:-:S05]  /*30f0*/  FADD.FTZ R131, R40, R131 ;  /* 0x0000008328837221 */ /* 0x001fca0000010000 */
.L_x_34139:
[----:B------:R-:W-:Y:S02]  /*3100*/  MOV R44, R131 ;  /* 0x00000083002c7202 */ /* 0x000fe40000000f00 */
.L_x_34140:
[----:B------:R-:W-:Y:S01]  /*3110*/  FMUL.FTZ R130, R49, R162 ;  /* 0x000000a231827220 */ /* 0x000fe20000410000 */
[----:B------:R-:W-:Y:S05]  /*3120*/  @P2 BRA `(.L_x_34141) ;  /* 0x0000002000002947 */ /* 0x000fea0003800000 */
[----:B------:R-:W-:Y:S05]  /*3130*/  @P0 BRA `(.L_x_34142) ;  /* 0x0000002000000947 */ /* 0x000fea0003800000 */
[----:B------:R-:W-:Y:S05]  /*3140*/  BRA `(.L_x_34143) ;  /* 0x0000002000007947 */ /* 0x000fea0003800000 */
.L_x_34141:
[----:B------:R-:W-:-:S05]  /*3150*/  FADD.FTZ R130, R41, R130 ;  /* 0x0000008229827221 */ /* 0x000fca0000010000 */
.L_x_34142:
[----:B------:R-:W-:Y:S02]  /*3160*/  MOV R45, R130 ;  /* 0x00000082002d7202 */ /* 0x000fe40000000f00 */
.L_x_34143:
[----:B------:R-:W-:Y:S01]  /*3170*/  FMUL.FTZ R155, R50, R162 ;  /* 0x000000a2329b7220 */ /* 0x000fe20000410000 */
[----:B------:R-:W-:Y:S05]  /*3180*/  @P2 BRA `(.L_x_34144) ;  /* 0x0000002000002947 */ /* 0x000fea0003800000 */
[----:B------:R-:W-:Y:S05]  /*3190*/  @P0 BRA `(.L_x_34145) ;  /* 0x0000002000000947 */ /* 0x000fea0003800000 */
[----:B------:R-:W-:Y:S05]  /*31a0*/  BRA `(.L_x_34146) ;  /* 0x0000002000007947 */ /* 0x000fea0003800000 */
.L_x_34144:
[----:B------:R-:W-:-:S05]  /*31b0*/  FADD.FTZ R155, R42, R155 ;  /* 0x0000009b2a9b7221 */ /* 0x000fca0000010000 */
.L_x_34145:
[----:B------:R-:W-:Y:S02]  /*31c0*/  MOV R46, R155 ;  /* 0x0000009b002e7202 */ /* 0x000fe40000000f00 */
.L_x_34146:
[----:B------:R-:W-:Y:S01]  /*31d0*/  FMUL.FTZ R154, R51, R162 ;  /* 0x000000a2339a7220 */ /* 0x000fe20000410000 */
[----:B------:R-:W-:Y:S05]  /*31e0*/  @P2 BRA `(.L_x_34147) ;  /* 0x0000002000002947 */ /* 0x000fea0003800000 */
[----:B------:R-:W-:Y:S05]  /*31f0*/  @P0 BRA `(.L_x_34148) ;  /* 0x0000002000000947 */ /* 0x000fea0003800000 */
[----:B------:R-:W-:Y:S05]  /*3200*/  BRA `(.L_x_34149) ;  /* 0x0000002000007947 */ /* 0x000fea0003800000 */
.L_x_34147:
[----:B------:R-:W-:-:S05]  /*3210*/  FADD.FTZ R154, R43, R154 ;  /* 0x0000009a2b9a7221 */ /* 0x000fca0000010000 */
.L_x_34148:
[----:B------:R-:W-:Y:S02]  /*3220*/  MOV R47, R154 ;  /* 0x0000009a002f7202 */ /* 0x000fe40000000f00 */
.L_x_34149:
[----:B------:R-:W-:-:S04]  /*3230*/  @P0 LEA R48, P2, R163, c[0x0][0x188], 0x4 ;  /* 0x00006200a3300a11 */ /* 0x000fc800078420ff */
[C---:B------:R-:W-:Y:S02]  /*3240*/  @P0 LEA.HI.X R49, R163.reuse, c[0x0][0x18c], RZ, 0x4, P2 ;  /* 0x00006300a3310a11 */ /* 0x040fe400010f24ff */
[----:B------:R-:W-:-:S03]  /*3250*/  IADD3 R163, R163, 0x20, RZ ;  /* 0x00000020a3a37810 */ /* 0x000fc60007ffe0ff */
[----:B------:R0:W-:Y:S04]  /*3260*/  @P0 STG.E.128 [R48.64], R44 ;  /* 0x0000002c30000986 */ /* 0x0001e8000c101d04 */
.L_x_34137:
[----:B------:R-:W-:Y:S05]  /*3270*/  BSYNC B0 ;  /* 0x0000000000007941 */ /* 0x000fea0003800000 */
.L_x_34136:
        /* <DEDUP_REMOVED lines=17> */
.L_x_34152:
[----:B0-----:R-:W-:-:S05]  /*3390*/  FADD.FTZ R133, R40, R133 ;  /* 0x0000008528857221 */ /* 0x001fca0000010000 */
.L_x_34153:
[----:B------:R-:W-:Y:S02]  /*33a0*/  MOV R44, R133 ;  /* 0x00000085002c7202 */ /* 0x000fe40000000f00 */
.L_x_34154:
[----:B------:R-:W-:Y:S01]  /*33b0*/  FMUL.FTZ R132, R49, R162 ;  /* 0x000000a231847220 */ /* 0x000fe20000410000 */
[----:B------:R-:W-:Y:S05]  /*33c0*/  @P2 BRA `(.L_x_34155) ;  /* 0x0000002000002947 */ /* 0x000fea0003800000 */
[----:B------:R-:W-:Y:S05]  /*33d0*/  @P0 BRA `(.L_x_34156) ;  /* 0x0000002000000947 */ /* 0x000fea0003800000 */
[----:B------:R-:W-:Y:S05]  /*33e0*/  BRA `(.L_x_34157) ;  /* 0x0000002000007947 */ /* 0x000fea0003800000 */
.L_x_34155:
[----:B------:R-:W-:-:S05]  /*33f0*/  FADD.FTZ R132, R41, R132 ;  /* 0x0000008429847221 */ /* 0x000fca0000010000 */
.L_x_34156:
[----:B------:R-:W-:Y:S02]  /*3400*/  MOV R45, R132 ;  /* 0x00000084002d7202 */ /* 0x000fe40000000f00 */
.L_x_34157:
[----:B------:R-:W-:Y:S01]  /*3410*/  FMUL.FTZ R157, R50, R162 ;  /* 0x000000a2329d7220 */ /* 0x000fe20000410000 */
[----:B------:R-:W-:Y:S05]  /*3420*/  @P2 BRA `(.L_x_34158) ;  /* 0x0000002000002947 */ /* 0x000fea0003800000 */
[----:B------:R-:W-:Y:S05]  /*3430*/  @P0 BRA `(.L_x_34159) ;  /* 0x0000002000000947 */ /* 0x000fea0003800000 */
[----:B------:R-:W-:Y:S05]  /*3440*/  BRA `(.L_x_34160) ;  /* 0x0000002000007947 */ /* 0x000fea0003800000 */
.L_x_34158:
[----:B------:R-:W-:-:S05]  /*3450*/  FADD.FTZ R157, R42, R157 ;  /* 0x0000009d2a9d7221 */ /* 0x000fca0000010000 */
.L_x_34159:
[----:B------:R-:W-:Y:S02]  /*3460*/  MOV R46, R157 ;  /* 0x0000009d002e7202 */ /* 0x000fe40000000f00 */
.L_x_34160:
[----:B------:R-:W-:Y:S01]  /*3470*/  FMUL.FTZ R156, R51, R162 ;  /* 0x000000a2339c7220 */ /* 0x000fe20000410000 */
[----:B------:R-:W-:Y:S05]  /*3480*/  @P2 BRA `(.L_x_34161) ;  /* 0x0000002000002947 */ /* 0x000fea0003800000 */
[----:B------:R-:W-:Y:S05]  /*3490*/  @P0 BRA `(.L_x_34162) ;  /* 0x0000002000000947 */ /* 0x000fea0003800000 */
[----:B------:R-:W-:Y:S05]  /*34a0*/  BRA `(.L_x_34163) ;  /* 0x0000002000007947 */ /* 0x000fea0003800000 */
.L_x_34161:
[----:B------:R-:W-:-:S05]  /*34b0*/  FADD.FTZ R156, R43, R156 ;  /* 0x0000009c2b9c7221 */ /* 0x000fca0000010000 */
.L_x_34162:
[----:B------:R-:W-:Y:S02]  /*34c0*/  MOV R47, R156 ;  /* 0x0000009c002f7202 */ /* 0x000fe40000000f00 */
.L_x_34163:
[----:B------:R-:W-:-:S04]  /*34d0*/  @P0 LEA R48, P2, R163, c[0x0][0x188], 0x4 ;  /* 0x00006200a3300a11 */ /* 0x000fc800078420ff */
[C---:B------:R-:W-:Y:S02]  /*34e0*/  @P0 LEA.HI.X R49, R163.reuse, c[0x0][0x18c], RZ, 0x4, P2 ;  /* 0x00006300a3310a11 */ /* 0x040fe400010f24ff */
[----:B------:R-:W-:-:S03]  /*34f0*/  IADD3 R163, R163, 0x20, RZ ;  /* 0x00000020a3a37810 */ /* 0x000fc60007ffe0ff */
[----:B------:R0:W-:Y:S04]  /*3500*/  @P0 STG.E.128 [R48.64], R44 ;  /* 0x0000002c30000986 */ /* 0x0001e8000c101d04 */
.L_x_34151:
[----:B------:R-:W-:Y:S05]  /*3510*/  BSYNC B0 ;  /* 0x0000000000007941 */ /* 0x000fea0003800000 */
.L_x_34150:
        /* <DEDUP_REMOVED lines=17> */
.L_x_34166:
[----:B0-----:R-:W-:-:S05]  /*3630*/  FADD.FTZ R135, R40, R135 ;  /* 0x0000008728877221 */ /* 0x001fca0000010000 */
.L_x_34167:
[----:B------:R-:W-:Y:S02]  /*3640*/  MOV R44, R135 ;  /* 0x00000087002c7202 */ /* 0x000fe40000000f00 */
.L_x_34168:
[----:B------:R-:W-:Y:S01]  /*3650*/  FMUL.FTZ R134, R49, R162 ;  /* 0x000000a231867220 */ /* 0x000fe20000410000 */
[----:B------:R-:W-:Y:S05]  /*3660*/  @P2 BRA `(.L_x_34169) ;  /* 0x0000002000002947 */ /* 0x000fea0003800000 */
[----:B------:R-:W-:Y:S05]  /*3670*/  @P0 BRA `(.L_x_34170) ;  /* 0x0000002000000947 */ /* 0x000fea0003800000 */
[----:B------:R-:W-:Y:S05]  /*3680*/  BRA `(.L_x_34171) ;  /* 0x0000002000007947 */ /* 0x000fea0003800000 */
.L_x_34169:
[----:B------:R-:W-:-:S05]  /*3690*/  FADD.FTZ R134, R41, R134 ;  /* 0x0000008629867221 */ /* 0x000fca0000010000 */
.L_x_34170:
[----:B------:R-:W-:Y:S02]  /*36a0*/  MOV R45, R134 ;  /* 0x00000086002d7202 */ /* 0x000fe40000000f00 */
.L_x_34171:
[----:B------:R-:W-:Y:S01]  /*36b0*/  FMUL.FTZ R159, R50, R162 ;  /* 0x000000a2329f7220 */ /* 0x000fe20000410000 */
[----:B------:R-:W-:Y:S05]  /*36c0*/  @P2 BRA `(.L_x_34172) ;  /* 0x0000002000002947 */ /* 0x000fea0003800000 */
[----:B------:R-:W-:Y:S05]  /*36d0*/  @P0 BRA `(.L_x_34173) ;  /* 0x0000002000000947 */ /* 0x000fea0003800000 */
[----:B------:R-:W-:Y:S05]  /*36e0*/  BRA `(.L_x_34174) ;  /* 0x0000002000007947 */ /* 0x000fea0003800000 */
.L_x_34172:
[----:B------:R-:W-:-:S05]  /*36f0*/  FADD.FTZ R159, R42, R159 ;  /* 0x0000009f2a9f7221 */ /* 0x000fca0000010000 */
.L_x_34173:
[----:B------:R-:W-:Y:S02]  /*3700*/  MOV R46, R159 ;  /* 0x0000009f002e7202 */ /* 0x000fe40000000f00 */
.L_x_34174:
[----:B------:R-:W-:Y:S01]  /*3710*/  FMUL.FTZ R158, R51, R162 ;  /* 0x000000a2339e7220 */ /* 0x000fe20000410000 */
[----:B------:R-:W-:Y:S05]  /*3720*/  @P2 BRA `(.L_x_34175) ;  /* 0x0000002000002947 */ /* 0x000fea0003800000 */
[----:B------:R-:W-:Y:S05]  /*3730*/  @P0 BRA `(.L_x_34176) ;  /* 0x0000002000000947 */ /* 0x000fea0003800000 */
[----:B------:R-:W-:Y:S05]  /*3740*/  BRA `(.L_x_34177) ;  /* 0x0000002000007947 */ /* 0x000fea0003800000 */
.L_x_34175:
[----:B------:R-:W-:-:S05]  /*3750*/  FADD.FTZ R158, R43, R158 ;  /* 0x0000009e2b9e7221 */ /* 0x000fca0000010000 */
.L_x_34176:
[----:B------:R-:W-:Y:S02]  /*3760*/  MOV R47, R158 ;  /* 0x0000009e002f7202 */ /* 0x000fe40000000f00 */
.L_x_34177:
[----:B------:R-:W-:-:S04]  /*3770*/  @P0 LEA R48, P2, R163, c[0x0][0x188], 0x4 ;  /* 0x00006200a3300a11 */ /* 0x000fc800078420ff */
[----:B------:R-:W-:-:S05]  /*3780*/  @P0 LEA.HI.X R49, R163, c[0x0][0x18c], RZ, 0x4, P2 ;  /* 0x00006300a3310a11 */ /* 0x000fca00010f24ff */
[----:B------:R0:W-:Y:S04]  /*3790*/  @P0 STG.E.128 [R48.64], R44 ;  /* 0x0000002c30000986 */ /* 0x0001e8000c101d04 */
.L_x_34165:
[----:B------:R-:W-:Y:S05]  /*37a0*/  BSYNC B0 ;  /* 0x0000000000007941 */ /* 0x000fea0003800000 */
.L_x_34164:
[----:B0-----:R-:W-:Y:S01]  /*37b0*/  FADD.FTZ R49, RZ, R113 ;  /* 0x00000071ff317221 */ /* 0x001fe20000010000 */
[----:B------:R-:W-:Y:S02]  /*37c0*/  ISETP.GT.U32.AND P2, PT, R110, 0x3f, PT ;  /* 0x0000003f6e00780c */ /* 0x000fe40003f44070 */
[----:B------:R-:W-:Y:S01]  /*37d0*/  LOP3.LUT R111, R111, 0xffffffbf, RZ, 0xc0, !PT ;  /* 0xffffffbf6f6f7812 */ /* 0x000fe200078ec0ff */
[----:B------:R-:W-:Y:S01]  /*37e0*/  FADD.FTZ R48, R112, R49 ;  /* 0x0000003170307221 */ /* 0x000fe20000010000 */
[C---:B------:R-:W-:Y:S02]  /*37f0*/  ISETP.GT.U32.AND P3, PT, R110.reuse, 0x13f, PT ;  /* 0x0000013f6e00780c */ /* 0x040fe40003f64070 */
[C---:B------:R-:W-:Y:S01]  /*3800*/  ISETP.GT.U32.AND P4, PT, R110.reuse, 0x15f, PT ;  /* 0x0000015f6e00780c */ /* 0x040fe20003f84070 */
[----:B------:R-:W-:Y:S01]  /*3810*/  FADD.FTZ R49, R137, R48 ;  /* 0x0000003089317221 */ /* 0x000fe20000010000 */
[----:B------:R-:W-:Y:S02]  /*3820*/  ISETP.GT.U32.AND P5, PT, R110, 0x17f, PT ;  /* 0x0000017f6e00780c */ /* 0x000fe40003fa4070 */
[----:B------:R-:W-:Y:S01]  /*3830*/  ISETP.NE.AND P6, PT, R161, RZ, PT ;  /* 0x000000ffa100720c */ /* 0x000fe20003fc5270 */
[----:B------:R-:W-:-:S02]  /*3840*/  FADD.FTZ R49, R136, R49 ;  /* 0x0000003188317221 */ /* 0x000fc40000010000 */
[----:B------:R-:W-:-:S03]  /*3850*/  @P2 LOP3.LUT R111, R111, 0x40, RZ, 0xfc, !PT ;  /* 0x000000406f6f2812 */ /* 0x000fc600078efcff */
[----:B-----5:R-:W-:Y:S02]  /*3860*/  FSEL R162, R49, RZ, P1 ;  /* 0x000000ff31a27208 */ /* 0x020fe40000800000 */
[----:B------:R-:W-:-:S03]  /*3870*/  LOP3.LUT R111, R111, 0xffffffdf, RZ, 0xc0, !PT ;  /* 0xffffffdf6f6f7812 */ /* 0x000fc600078ec0ff */
[----:B------:R-:W-:-:S04]  /*3880*/  FADD.FTZ R49, R115, R162 ;  /* 0x000000a273317221 */ /* 0x000fc80000010000 */
[----:B------:R-:W-:-:S04]  /*3890*/  FADD.FTZ R48, R114, R49 ;  /* 0x0000003172307221 */ /* 0x000fc80000010000 */
[----:B------:R-:W-:-:S04]  /*38a0*/  FADD.FTZ R49, R139, R48 ;  /* 0x000000308b317221 */ /* 0x000fc80000010000 */
[----:B------:R-:W-:Y:S01]  /*38b0*/  @P2 FADD.FTZ R162, R138, R49 ;  /* 0x000000318aa22221 */ /* 0x000fe20000010000 */
[----:B------:R-:W-:-:S03]  /*38c0*/  ISETP.GT.U32.AND P2, PT, R110, 0x5f, PT ;  /* 0x0000005f6e00780c */ /* 0x000fc60003f44070 */
[----:B------:R-:W-:-:S04]  /*38d0*/  FADD.FTZ R49, R117, R162 ;  /* 0x000000a275317221 */ /* 0x000fc80000010000 */
[----:B------:R-:W-:-:S04]  /*38e0*/  FADD.FTZ R48, R116, R49 ;  /* 0x0000003174307221 */ /* 0x000fc80000010000 */
[----:B------:R-:W-:Y:S02]  /*38f0*/  FADD.FTZ R49, R141, R48 ;  /* 0x000000308d317221 */ /* 0x000fe40000010000 */
[----:B------:R-:W-:Y:S02]  /*3900*/  @P2 LOP3.LUT R111, R111, 0x20, RZ, 0xfc, !PT ;  /* 0x000000206f6f2812 */ /* 0x000fe400078efcff */
[----:B------:R-:W-:Y:S01]  /*3910*/  @P2 FADD.FTZ R162, R140, R49 ;  /* 0x000000318ca22221 */ /* 0x000fe20000010000 */
[----:B------:R-:W-:Y:S02]  /*3920*/  ISETP.GT.U32.AND P2, PT, R110, 0x7f, PT ;  /* 0x0000007f6e00780c */ /* 0x000fe40003f44070 */
[----:B------:R-:W-:Y:S01]  /*3930*/  LOP3.LUT R111, R111, 0xffffffef, RZ, 0xc0, !PT ;  /* 0xffffffef6f6f7812 */ /* 0x000fe200078ec0ff */
        /* <DEDUP_REMOVED lines=33> */
[----:B------:R-:W-:-:S03]  /*3b50*/  ISETP.GT.U32.AND P2, PT, R110, 0x11f, PT ;  /* 0x0000011f6e00780c */ /* 0x000fc60003f44070 */
[----:B------:R-:W-:-:S04]  /*3b60*/  FADD.FTZ R49, R129, R162 ;  /* 0x000000a281317221 */ /* 0x000fc80000010000 */
[----:B------:R-:W-:-:S04]  /*3b70*/  FADD.FTZ R48, R128, R49 ;  /* 0x0000003180307221 */ /* 0x000fc80000010000 */
[----:B------:R-:W-:-:S04]  /*3b80*/  FADD.FTZ R49, R153, R48 ;  /* 0x0000003099317221 */ /* 0x000fc80000010000 */
[----:B------:R-:W-:-:S04]  /*3b90*/  @P2 FADD.FTZ R162, R152, R49 ;  /* 0x0000003198a22221 */ /* 0x000fc80000010000 */
        /* <DEDUP_REMOVED lines=11> */
[----:B------:R-:W-:Y:S01]  /*3c50*/  @P5 FADD.FTZ R162, R158, R49 ;  /* 0x000000319ea25221 */ /* 0x000fe20000010000 */
[----:B------:R-:W-:Y:S05]  /*3c60*/  BRA.DIV ~URZ, `(.L_x_34178) ;  /* 0x000018d27f007947 */ /* 0x000fea000b800000 */
[----:B------:R0:W1:Y:S02]  /*3c70*/  SHFL.BFLY PT, R50, R162, 0x1, 0x1f ;  /* 0x0c201f00a2327f89 */ /* 0x00006400000e0000 */
.L_x_34206:
        /* <DEDUP_REMOVED lines=10> */
[----:B------:R-:W1:Y:S02]  /*3d20*/  SHFL.BFLY PT, R163, R50, 0x10, 0x1f ;  /* 0x0e001f0032a37f89 */ /* 0x000e6400000e0000 */
[----:B-1----:R-:W-:-:S04]  /*3d30*/  FADD.FTZ R163, R50, R163 ;  /* 0x000000a332a37221 */ /* 0x002fc80000010000 */
[----:B0-----:R-:W-:-:S04]  /*3d40*/  FMUL.FTZ R162, R163, c[0x0][0x1e0] ;  /* 0x00007800a3a27a20 */ /* 0x001fc80000410000 */
        /* <DEDUP_REMOVED lines=8> */
[----:B------:R-:W-:Y:S02]  /*3dd0*/  FADD.FTZ R50, R114, -R162 ;  /* 0x800000a272327221 */ /* 0x000fe40000010000 */
[----:B------:R-:W-:-:S05]  /*3de0*/  FFMA.FTZ R48, R48, R48, R163 ;  /* 0x0000003030307223 */ /* 0x000fca00000100a3 */
[----:B------:R-:W-:-:S05]  /*3df0*/  FSEL R48, R48, RZ, P1 ;  /* 0x000000ff30307208 */ /* 0x000fca0000800000 */
[----:B------:R-:W-:-:S04]  /*3e00*/  FFMA.FTZ R49, R49, R49, R48 ;  /* 0x0000003131317223 */ /* 0x000fc80000010030 */
[----:B------:R-:W-:Y:S02]  /*3e10*/  FFMA.FTZ R49, R50, R50, R49 ;  /* 0x0000003232317223 */ /* 0x000fe40000010031 */
[----:B------:R-:W-:-:S04]  /*3e20*/  FADD.FTZ R50, R139, -R162 ;  /* 0x800000a28b327221 */ /* 0x000fc80000010000 */
[----:B------:R-:W-:Y:S02]  /*3e30*/  FFMA.FTZ R49, R50, R50, R49 ;  /* 0x0000003232317223 */ /* 0x000fe40000010031 */
[----:B------:R-:W-:-:S04]  /*3e40*/  FADD.FTZ R50, R138, -R162 ;  /* 0x800000a28a327221 */ /* 0x000fc80000010000 */
[----:B------:R-:W-:Y:S01]  /*3e50*/  @P0 FFMA.FTZ R48, R50, R50, R49 ;  /* 0x0000003232300223 */ /* 0x000fe20000010031 */
[----:B------:R-:W-:Y:S01]  /*3e60*/  ISETP.GT.U32.AND P0, PT, R110, 0x5f, PT ;  /* 0x0000005f6e00780c */ /* 0x000fe20003f04070 */
[--C-:B------:R-:W-:Y:S02]  /*3e70*/  FADD.FTZ R49, R117, -R162.reuse ;  /* 0x800000a275317221 */ /* 0x100fe40000010000 */
[----:B------:R-:W-:Y:S02]  /*3e80*/  FADD.FTZ R50, R116, -R162 ;  /* 0x800000a274327221 */ /* 0x000fe40000010000 */
        /* <DEDUP_REMOVED lines=93> */
.L_x_34207:
[----:B------:R-:W-:Y:S01]  /*4460*/  FMUL.FTZ R49, R162, R162 ;  /* 0x000000a2a2317220 */ /* 0x000fe20000410000 */
[----:B------:R-:W-:Y:S01]  /*4470*/  MOV R48, c[0x0][0x1e0] ;  /* 0x0000780000307a02 */ /* 0x000fe20000000f00 */
[----:B01----:R-:W-:Y:S01]  /*4480*/  FADD.FTZ R51, R50, R51 ;  /* 0x0000003332337221 */ /* 0x003fe20000010000 */
[----:B------:R-:W-:Y:S01]  /*4490*/  ISETP.NE.AND P2, PT, RZ, UR6, PT ;  /* 0x00000006ff007c0c */ /* 0x000fe2000bf45270 */
[----:B------:R-:W-:Y:S02]  /*44a0*/  BSSY B0, `(.L_x_34180) ;  /* 0x000001d000007945 */ /* 0x000fe40003800000 */
[----:B------:R-:W-:Y:S01]  /*44b0*/  FFMA.FTZ R48, R51, R48, c[0x0][0x228] ;  /* 0x00008a0033307623 */ /* 0x000fe20000010030 */
[----:B------:R-:W-:Y:S02]  /*44c0*/  FSEL R49, R49, RZ, P2 ;  /* 0x000000ff31317208 */ /* 0x000fe40001000000 */
[----:B------:R-:W-:-:S03]  /*44d0*/  @!P6 MOV R51, 0x4 ;  /* 0x000000040033e802 */ /* 0x000fc60000000f00 */
[----:B------:R-:W-:Y:S01]  /*44e0*/  FADD.FTZ R161, R48, R49 ;  /* 0x0000003130a17221 */ /* 0x000fe20000010000 */
[----:B------:R-:W-:Y:S01]  /*44f0*/  @!P6 MOV R49, 0x4 ;  /* 0x000000040031e802 */ /* 0x000fe20000000f00 */
[----:B------:R-:W-:-:S04]  /*4500*/  @!P6 IMAD.WIDE R50, R108, R51, c[0x0][0x1a0] ;  /* 0x000068006c32e625 */ /* 0x000fc800078e0233 */
[----:B------:R-:W0:Y:S01]  /*4510*/  MUFU.RSQ R161, R161 ;  /* 0x000000a100a17308 */ /* 0x000e220000001400 */
[----:B------:R-:W-:Y:S01]  /*4520*/  @!P6 IMAD.WIDE R48, R108, R49, c[0x0][0x1a8] ;  /* 0x00006a006c30e625 */ /* 0x000fe200078e0231 */
[----:B------:R1:W-:Y:S04]  /*4530*/  @!P6 STG.E [R50.64], R162 ;  /* 0x000000a23200e986 */ /* 0x0003e8000c101904 */
[----:B0-----:R1:W-:Y:S01]  /*4540*/  @!P6 STG.E [R48.64], R161 ;  /* 0x000000a13000e986 */ /* 0x0013e2000c101904 */
[----:B------:R-:W-:Y:S05]  /*4550*/  @!P1 BRA `(.L_x_34181) ;  /* 0x0000011000009947 */ /* 0x000fea0003800000 */
[----:B-1----:R-:W-:Y:S01]  /*4560*/  FSEL R48, R162, RZ, !P2 ;  /* 0x000000ffa2307208 */ /* 0x002fe20005000000 */
[----:B------:R-:W-:-:S04]  /*4570*/  HFMA2.MMA R165, -RZ, RZ, 0, 9.5367431640625e-07 ;  /* 0x00000010ffa57435 */ /* 0x000fc800000001ff */
        /* <DEDUP_REMOVED lines=10> */
[----:B------:R-:W-:Y:S02]  /*4620*/  FFMA.FTZ R51, R103, R51, R100 ;  /* 0x0000003367337223 */ /* 0x000fe40000010064 */
[----:B------:R-:W-:-:S02]  /*4630*/  FFMA.FTZ R50, R105, R50, R102 ;  /* 0x0000003269327223 */ /* 0x000fc40000010066 */
[C---:B------:R-:W-:Y:S01]  /*4640*/  IMAD.WIDE.U32 R164, R160.reuse, R165, c[0x0][0x208] ;  /* 0x00008200a0a47625 */ /* 0x040fe200078e00a5 */
[----:B------:R-:W-:-:S04]  /*4650*/  IADD3 R160, R160, 0x20, RZ ;  /* 0x00000020a0a07810 */ /* 0x000fc80007ffe0ff */
[----:B------:R0:W-:Y:S03]  /*4660*/  STG.E.128 [R164.64], R48 ;  /* 0x00000030a4007986 */ /* 0x0001e6000c101d04 */
.L_x_34181:
[----:B------:R-:W-:Y:S05]  /*4670*/  BSYNC B0 ;  /* 0x0000000000007941 */ /* 0x000fea0003800000 */
.L_x_34180:
[----:B------:R-:W-:Y:S01]  /*4680*/  ISETP.GE.U32.AND P3, PT, R110, 0x40, PT ;  /* 0x000000406e00780c */ /* 0x000fe20003f66070 */
[----:B------:R-:W-:-:S12]  /*4690*/  BSSY B0, `(.L_x_34182) ;  /* 0x0000013000007945 */ /* 0x000fd80003800000 */
[----:B------:R-:W-:Y:S05]  /*46a0*/  @!P3 BRA `(.L_x_34183) ;  /* 0x000001100000b947 */ /* 0x000fea0003800000 */
[----:B01----:R-:W-:Y:S02]  /*46b0*/  FSEL R51, R162, RZ, !P2 ;  /* 0x000000ffa2337208 */ /* 0x003fe40005000000 */
[----:B------:R-:W-:-:S03]  /*46c0*/  MOV R165, 0x10 ;  /* 0x0000001000a57802 */ /* 0x000fc60000000f00 */
        /* <DEDUP_REMOVED lines=15> */
.L_x_34183:
[----:B------:R-:W-:Y:S05]  /*47c0*/  BSYNC B0 ;  /* 0x0000000000007941 */ /* 0x000fea0003800000 */
.L_x_34182:
[----:B------:R-:W-:Y:S01]  /*47d0*/  ISETP.GE.U32.AND P3, PT, R110, 0x60, PT ;  /* 0x000000606e00780c */ /* 0x000fe20003f66070 */
[----:B------:R-:W-:-:S12]  /*47e0*/  BSSY B0, `(.L_x_34184) ;  /* 0x0000013000007945 */ /* 0x000fd80003800000 */
[----:B------:R-:W-:Y:S05]  /*47f0*/  @!P3 BRA `(.L_x_34185) ;  /* 0x000001100000b947 */ /* 0x000fea0003800000 */
[----:B01----:R-:W-:Y:S01]  /*4800*/  FSEL R51, R162, RZ, !P2 ;  /* 0x000000ffa2337208 */ /* 0x003fe20005000000 */
        /* <DEDUP_REMOVED lines=16> */
.L_x_34185:
[----:B------:R-:W-:Y:S05]  /*4910*/  BSYNC B0 ;  /* 0x0000000000007941 */ /* 0x000fea0003800000 */
.L_x_34184:
        /* <DEDUP_REMOVED lines=20> */
.L_x_34187:
[----:B------:R-:W-:Y:S05]  /*4a60*/  BSYNC B0 ;  /* 0x0000000000007941 */ /* 0x000fea0003800000 */
.L_x_34186:
        /* <DEDUP_REMOVED lines=20> */
.L_x_34189:
[----:B------:R-:W-:Y:S05]  /*4bb0*/  BSYNC B0 ;  /* 0x0000000000007941 */ /* 0x000fea0003800000 */
.L_x_34188:
        /* <DEDUP_REMOVED lines=20> */
.L_x_34191:
[----:B------:R-:W-:Y:S05]  /*4d00*/  BSYNC B0 ;  /* 0x0000000000007941 */ /* 0x000fea0003800000 */
.L_x_34190:
        /* <DEDUP_REMOVED lines=20> */
.L_x_34193:
[----:B------:R-:W-:Y:S05]  /*4e50*/  BSYNC B0 ;  /* 0x0000000000007941 */ /* 0x000fea0003800000 */
.L_x_34192:
        /* <DEDUP_REMOVED lines=20> */
.L_x_34195:
[----:B------:R-:W-:Y:S05]  /*4fa0*/  BSYNC B0 ;  /* 0x0000000000007941 */ /* 0x000fea0003800000 */
.L_x_34194:
        /* <DEDUP_REMOVED lines=20> */
.L_x_34197:
[----:B------:R-:W-:Y:S05]  /*50f0*/  BSYNC B0 ;  /* 0x0000000000007941 */ /* 0x000fea0003800000 */
.L_x_34196:
        /* <DEDUP_REMOVED lines=20> */
.L_x_34199:
[----:B------:R-:W-:Y:S05]  /*5240*/  BSYNC B0 ;  /* 0x0000000000007941 */ /* 0x000fea0003800000 */
.L_x_34198:
        /* <DEDUP_REMOVED lines=20> */
.L_x_34201:
[----:B------:R-:W-:Y:S05]  /*5390*/  BSYNC B0 ;  /* 0x0000000000007941 */ /* 0x000fea0003800000 */
.L_x_34200:
[----:B------:R-:W-:Y:S01]  /*53a0*/  ISETP.GE.U32.AND P3, PT, R110, 0x180, PT ;  /* 0x000001806e00780c */ /* 0x000fe20003f66070 */
[----:B------:R-:W-:-:S12]  /*53b0*/  BSSY B0, `(.L_x_34202) ;  /* 0x0000012000007945 */ /* 0x000fd80003800000 */
[----:B------:R-:W-:Y:S05]  /*53c0*/  @!P3 BRA `(.L_x_34203) ;  /* 0x000001000000b947 */ /* 0x000fea0003800000 */
[----:B0-----:R-:W-:-:S05]  /*53d0*/  FSEL R164, R162, RZ, !P2 ;  /* 0x000000ffa2a47208 */ /* 0x001fca0005000000 */
[--C-:B-1----:R-:W-:Y:S02]  /*53e0*/  FADD.FTZ R48, R135, -R164.reuse ;  /* 0x800000a487307221 */ /* 0x102fe40000010000 */
[--C-:B------:R-:W-:Y:S02]  /*53f0*/  FADD.FTZ R50, R134, -R164.reuse ;  /* 0x800000a486327221 */ /* 0x100fe40000010000 */
[--C-:B------:R-:W-:Y:S02]  /*5400*/  FADD.FTZ R162, R159, -R164.reuse ;  /* 0x800000a49fa27221 */ /* 0x100fe40000010000 */
[----:B------:R-:W-:Y:S02]  /*5410*/  FADD.FTZ R164, R158, -R164 ;  /* 0x800000a49ea47221 */ /* 0x000fe40000010000 */
[C---:B------:R-:W-:Y:S02]  /*5420*/  FMUL.FTZ R49, R161.reuse, R50 ;  /* 0x00000032a1317220 */ /* 0x040fe40000410000 */
[----:B------:R-:W-:-:S02]  /*5430*/  FMUL.FTZ R48, R161, R48 ;  /* 0x00000030a1307220 */ /* 0x000fc40000410000 */
[C---:B------:R-:W-:Y:S02]  /*5440*/  FMUL.FTZ R50, R161.reuse, R162 ;  /* 0x000000a2a1327220 */ /* 0x040fe40000410000 */
[----:B------:R-:W-:Y:S01]  /*5450*/  FMUL.FTZ R51, R161, R164 ;  /* 0x000000a4a1337220 */ /* 0x000fe20000410000 */
[----:B------:R-:W-:Y:S01]  /*5460*/  MOV R161, 0x10 ;  /* 0x0000001000a17802 */ /* 0x000fe20000000f00 */
[----:B------:R-:W-:Y:S02]  /*5470*/  FFMA.FTZ R48, R55, R48, R2 ;  /* 0x0000003037307223 */ /* 0x000fe40000010002 */
[----:B------:R-:W-:Y:S02]  /*5480*/  FFMA.FTZ R49, R54, R49, R71 ;  /* 0x0000003136317223 */ /* 0x000fe40000010047 */
[----:B------:R-:W-:-:S04]  /*5490*/  IMAD.WIDE.U32 R160, R160, R161, c[0x0][0x208] ;  /* 0x00008200a0a07625 */ /* 0x000fc800078e00a1 */
[----:B------:R-:W-:Y:S02]  /*54a0*/  FFMA.FTZ R51, R56, R51, R73 ;  /* 0x0000003338337223 */ /* 0x000fe40000010049 */
[----:B------:R-:W-:-:S05]  /*54b0*/  FFMA.FTZ R50, R57, R50, R0 ;  /* 0x0000003239327223 */ /* 0x000fca0000010000 */
[----:B------:R0:W-:Y:S02]  /*54c0*/  STG.E.128 [R160.64], R48 ;  /* 0x00000030a0007986 */ /* 0x0001e4000c101d04 */
.L_x_34203:
[----:B------:R-:W-:Y:S05]  /*54d0*/  BSYNC B0 ;  /* 0x0000000000007941 */ /* 0x000fea0003800000 */
.L_x_34202:
[----:B01----:R-:W-:-:S10]  /*54e0*/  HFMA2.MMA R49, -RZ, RZ, 0, 2.384185791015625e-07 ;  /* 0x00000004ff317435 */ /* 0x003fd400000001ff */
[----:B------:R-:W-:-:S05]  /*54f0*/  IMAD R108, R49, c[0x0][0x160], R108 ;  /* 0x00005800316c7a24 */ /* 0x000fca00078e026c */
[----:B------:R-:W-:-:S13]  /*5500*/  ISETP.GE.AND P2, PT, R108, c[0x0][0x164], PT ;  /* 0x000059006c007a0c */ /* 0x000fda0003f46270 */
[----:B------:R-:W-:Y:S01]  /*5510*/  @P2 CALL.REL.NOINC `(.L_x_34204) ;  /* 0x0000001000002944 */ /* 0x000fe20003c00000 */
[----:B------:R-:W-:Y:S05]  /*5520*/  BRA `(.L_x_34205) ;  /* 0xffffc25000007947 */ /* 0x000fea000383ffff */
.L_x_34204:
[----:B------:R-:W-:Y:S05]  /*5530*/  EXIT ;  /* 0x000000000000794d */ /* 0x000fea0003800000 */
.L_x_34178:
[----:B------:R-:W-:Y:S01]  /*5540*/  HFMA2.MMA R163, -RZ, RZ, 0, 5.9604644775390625e-08 ;  /* 0x00000001ffa37435 */ /* 0x000fe200000001ff */
[----:B------:R-:W-:Y:S02]  /*5550*/  MOV R51, R162 ;  /* 0x000000a200337202 */ /* 0x000fe40000000f00 */
[----:B------:R-:W-:Y:S02]  /*5560*/  MOV R161, 0x1f ;  /* 0x0000001f00a17802 */ /* 0x000fe40000000f00 */
[----:B------:R-:W-:Y:S02]  /*5570*/  MOV R50, 0xffffffff ;  /* 0xffffffff00327802 */ /* 0x000fe40000000f00 */
[----:B------:R-:W-:Y:S02]  /*5580*/  MOV R48, 0x55a0 ;  /* 0x000055a000307802 */ /* 0x000fe40000000f00 */
[----:B------:R-:W-:Y:S05]  /*5590*/  CALL.REL.NOINC `($__internal_128_$__cuda_sm70_shflsync_bfly_p) ;  /* 0x00000a2000007944 */ /* 0x000fea0003c00000 */
[----:B01----:R-:W-:Y:S05]  /*55a0*/  BRA `(.L_x_34206) ;  /* 0xffffe6d000007947 */ /* 0x003fea000383ffff */
.L_x_34179:
[----:B------:R-:W-:Y:S01]  /*55b0*/  HFMA2.MMA R163, -RZ, RZ, 0, 1.1920928955078125e-07 ;  /* 0x00000002ffa37435 */ /* 0x000fe200000001ff */
[----:B------:R-:W-:Y:S02]  /*55c0*/  MOV R161, 0x1f ;  /* 0x0000001f00a17802 */ /* 0x000fe40000000f00 */
[----:B------:R-:W-:-:S02]  /*55d0*/  MOV R50, 0xffffffff ;  /* 0xffffffff00327802 */ /* 0x000fc40000000f00 */
[----:B------:R-:W-:Y:S02]  /*55e0*/  MOV R48, 0x5600 ;  /* 0x0000560000307802 */ /* 0x000fe40000000f00 */
[----:B0-----:R-:W-:Y:S05]  /*55f0*/  CALL.REL.NOINC `($__internal_128_$__cuda_sm70_shflsync_bfly_p) ;  /* 0x000009c000007944 */ /* 0x001fea0003c00000 */
[----:B0-----:R-:W-:Y:S01]  /*5600*/  HFMA2.MMA R163, -RZ, RZ, 0, 2.384185791015625e-07 ;  /* 0x00000004ffa37435 */ /* 0x001fe200000001ff */
[----:B-1----:R-:W-:Y:S01]  /*5610*/  FADD.FTZ R51, R51, R50 ;  /* 0x0000003233337221 */ /* 0x002fe20000010000 */
[----:B------:R-:W-:Y:S02]  /*5620*/  MOV R161, 0x1f ;  /* 0x0000001f00a17802 */ /* 0x000fe40000000f00 */
[----:B------:R-:W-:Y:S02]  /*5630*/  MOV R50, 0xffffffff ;  /* 0xffffffff00327802 */ /* 0x000fe40000000f00 */
[----:B------:R-:W-:Y:S02]  /*5640*/  MOV R48, 0x5660 ;  /* 0x0000566000307802 */ /* 0x000fe40000000f00 */
[----:B------:R-:W-:Y:S05]  /*5650*/  CALL.REL.NOINC `($__internal_128_$__cuda_sm70_shflsync_bfly_p) ;  /* 0x0000096000007944 */ /* 0x000fea0003c00000 */
[----:B0-----:R-:W-:Y:S01]  /*5660*/  HFMA2.MMA R163, -RZ, RZ, 0, 4.76837158203125e-07 ;  /* 0x00000008ffa37435 */ /* 0x001fe200000001ff */
[----:B-1----:R-:W-:Y:S01]  /*5670*/  FADD.FTZ R51, R51, R50 ;  /* 0x0000003233337221 */ /* 0x002fe20000010000 */
[----:B------:R-:W-:Y:S02]  /*5680*/  MOV R161, 0x1f ;  /* 0x0000001f00a17802 */ /* 0x000fe40000000f00 */
[----:B------:R-:W-:-:S02]  /*5690*/  MOV R50, 0xffffffff ;  /* 0xffffffff00327802 */ /* 0x000fc40000000f00 */
[----:B------:R-:W-:Y:S02]  /*56a0*/  MOV R48, 0x56c0 ;  /* 0x000056c000307802 */ /* 0x000fe40000000f00 */
[----:B------:R-:W-:Y:S05]  /*56b0*/  CALL.REL.NOINC `($__internal_128_$__cuda_sm70_shflsync_bfly_p) ;  /* 0x0000090000007944 */ /* 0x000fea0003c00000 */
[----:B0-----:R-:W-:Y:S01]  /*56c0*/  HFMA2.MMA R163, -RZ, RZ, 0, 9.5367431640625e-07 ;  /* 0x00000010ffa37435 */ /* 0x001fe200000001ff */
[----:B-1----:R-:W-:Y:S01]  /*56d0*/  FADD.FTZ R51, R51, R50 ;  /* 0x0000003233337221 */ /* 0x002fe20000010000 */
[----:B------:R-:W-:Y:S02]  /*56e0*/  MOV R161, 0x1f ;  /* 0x0000001f00a17802 */ /* 0x000fe40000000f00 */
[----:B------:R-:W-:Y:S02]  /*56f0*/  MOV R50, 0xffffffff ;  /* 0xffffffff00327802 */ /* 0x000fe40000000f00 */
[----:B------:R-:W-:Y:S02]  /*5700*/  MOV R48, 0x5720 ;  /* 0x0000572000307802 */ /* 0x000fe40000000f00 */
[----:B------:R-:W-:Y:S05]  /*5710*/  CALL.REL.NOINC `($__internal_128_$__cuda_sm70_shflsync_bfly_p) ;  /* 0x000008a000007944 */ /* 0x000fea0003c00000 */
[----:B-1----:R-:W-:Y:S01]  /*5720*/  FADD.FTZ R50, R51, R50 ;  /* 0x0000003233327221 */ /* 0x002fe20000010000 */
[----:B0-----:R-:W-:Y:S01]  /*5730*/  P2R R161, PR, RZ, 0x1 ;  /* 0x00000001ffa17803 */ /* 0x001fe20000000000 */
[----:B------:R-:W-:Y:S01]  /*5740*/  HFMA2.MMA R163, -RZ, RZ, 0, 5.9604644775390625e-08 ;  /* 0x00000001ffa37435 */ /* 0x000fe200000001ff */
[----:B------:R-:W-:Y:S01]  /*5750*/  ISETP.GT.U32.AND P0, PT, R110, 0x3f, PT ;  /* 0x0000003f6e00780c */ /* 0x000fe20003f04070 */
        /* <DEDUP_REMOVED lines=74> */
[--C-:B------:R-:W-:Y:S01]  /*5c00*/  FADD.FTZ R48, R129, -R162.reuse ;  /* 0x800000a281307221 */ /* 0x100fe20000010000 */
[----:B------:R-:W-:Y:S01]  /*5c10*/  MOV R161, 0x1f ;  /* 0x0000001f00a17802 */ /* 0x000fe20000000f00 */
        /* <DEDUP_REMOVED lines=31> */
[----:B------:R-:W-:Y:S02]  /*5e10*/  MOV R48, 0x5e30 ;  /* 0x00005e3000307802 */ /* 0x000fe40000000f00 */
[----:B------:R-:W-:Y:S05]  /*5e20*/  CALL.REL.NOINC `($__internal_128_$__cuda_sm70_shflsync_bfly_p) ;  /* 0x0000019000007944 */ /* 0x000fea0003c00000 */
[----:B0-----:R-:W-:Y:S01]  /*5e30*/  HFMA2.MMA R163, -RZ, RZ, 0, 1.1920928955078125e-07 ;  /* 0x00000002ffa37435 */ /* 0x001fe200000001ff */
[----:B-1----:R-:W-:Y:S01]  /*5e40*/  FADD.FTZ R51, R51, R50 ;  /* 0x0000003233337221 */ /* 0x002fe20000010000 */
[----:B------:R-:W-:Y:S02]  /*5e50*/  MOV R161, 0x1f ;  /* 0x0000001f00a17802 */ /* 0x000fe40000000f00 */
[----:B------:R-:W-:Y:S02]  /*5e60*/  MOV R50, 0xffffffff ;  /* 0xffffffff00327802 */ /* 0x000fe40000000f00 */
[----:B------:R-:W-:Y:S02]  /*5e70*/  MOV R48, 0x5e90 ;  /* 0x00005e9000307802 */ /* 0x000fe40000000f00 */
[----:B------:R-:W-:Y:S05]  /*5e80*/  CALL.REL.NOINC `($__internal_128_$__cuda_sm70_shflsync_bfly_p) ;  /* 0x0000013000007944 */ /* 0x000fea0003c00000 */
[----:B0-----:R-:W-:Y:S01]  /*5e90*/  HFMA2.MMA R163, -RZ, RZ, 0, 2.384185791015625e-07 ;  /* 0x00000004ffa37435 */ /* 0x001fe200000001ff */
[----:B-1----:R-:W-:Y:S01]  /*5ea0*/  FADD.FTZ R51, R51, R50 ;  /* 0x0000003233337221 */ /* 0x002fe20000010000 */
[----:B------:R-:W-:Y:S02]  /*5eb0*/  MOV R161, 0x1f ;  /* 0x0000001f00a17802 */ /* 0x000fe40000000f00 */
[----:B------:R-:W-:-:S02]  /*5ec0*/  MOV R50, 0xffffffff ;  /* 0xffffffff00327802 */ /* 0x000fc40000000f00 */
[----:B------:R-:W-:Y:S02]  /*5ed0*/  MOV R48, 0x5ef0 ;  /* 0x00005ef000307802 */ /* 0x000fe40000000f00 */
[----:B------:R-:W-:Y:S05]  /*5ee0*/  CALL.REL.NOINC `($__internal_128_$__cuda_sm70_shflsync_bfly_p) ;  /* 0x000000d000007944 */ /* 0x000fea0003c00000 */
[----:B0-----:R-:W-:Y:S01]  /*5ef0*/  HFMA2.MMA R163, -RZ, RZ, 0, 4.76837158203125e-07 ;  /* 0x00000008ffa37435 */ /* 0x001fe200000001ff */
[----:B-1----:R-:W-:Y:S01]  /*5f00*/  FADD.FTZ R51, R51, R50 ;  /* 0x0000003233337221 */ /* 0x002fe20000010000 */
[----:B------:R-:W-:Y:S02]  /*5f10*/  MOV R161, 0x1f ;  /* 0x0000001f00a17802 */ /* 0x000fe40000000f00 */
[----:B------:R-:W-:Y:S02]  /*5f20*/  MOV R50, 0xffffffff ;  /* 0xffffffff00327802 */ /* 0x000fe40000000f00 */
[----:B------:R-:W-:Y:S02]  /*5f30*/  MOV R48, 0x5f50 ;  /* 0x00005f5000307802 */ /* 0x000fe40000000f00 */
[----:B------:R-:W-:Y:S05]  /*5f40*/  CALL.REL.NOINC `($__internal_128_$__cuda_sm70_shflsync_bfly_p) ;  /* 0x0000007000007944 */ /* 0x000fea0003c00000 */
[----:B0-----:R-:W-:Y:S01]  /*5f50*/  HFMA2.MMA R163, -RZ, RZ, 0, 9.5367431640625e-07 ;  /* 0x00000010ffa37435 */ /* 0x001fe200000001ff */
[----:B-1----:R-:W-:Y:S01]  /*5f60*/  FADD.FTZ R51, R51, R50 ;  /* 0x0000003233337221 */ /* 0x002fe20000010000 */
[----:B------:R-:W-:Y:S02]  /*5f70*/  MOV R161, 0x1f ;  /* 0x0000001f00a17802 */ /* 0x000fe40000000f00 */
[----:B------:R-:W-:-:S02]  /*5f80*/  MOV R50, 0xffffffff ;  /* 0xffffffff00327802 */ /* 0x000fc40000000f00 */
[----:B------:R-:W-:Y:S02]  /*5f90*/  MOV R48, 0x5fb0 ;  /* 0x00005fb000307802 */ /* 0x000fe40000000f00 */
[----:B------:R-:W-:Y:S05]  /*5fa0*/  CALL.REL.NOINC `($__internal_128_$__cuda_sm70_shflsync_bfly_p) ;  /* 0x0000001000007944 */ /* 0x000fea0003c00000 */
[----:B01----:R-:W-:Y:S05]  /*5fb0*/  BRA `(.L_x_34207) ;  /* 0xffffe4a000007947 */ /* 0x003fea000383ffff */
        .weak           $__internal_128_$__cuda_sm70_shflsync_bfly_p
        .type           $__internal_128_$__cuda_sm70_shflsync_bfly_p,@function
        .size           $__internal_128_$__cuda_sm70_shflsync_bfly_p,(.L_x_43188 - $__internal_128_$__cuda_sm70_shflsync_bfly_p)
$__internal_128_$__cuda_sm70_shflsync_bfly_p:
[----:B------:R-:W-:Y:S01]  /*5fc0*/  HFMA2.MMA R49, -RZ, RZ, 0, 0 ;  /* 0x00000000ff317435 */ /* 0x000fe200000001ff */
[----:B------:R-:W-:Y:S04]  /*5fd0*/  WARPSYNC R50 ;  /* 0x0000003200007348 */ /* 0x000fe80003800000 */
[----:B------:R0:W1:Y:S01]  /*5fe0*/  SHFL.BFLY PT, R50, R51, R163, R161 ;  /* 0x0c0000a333327389 */ /* 0x00006200000e00a1 */
[----:B------:R-:W-:Y:S05]  /*5ff0*/  RET.REL.NODEC R48 `(_ZN10layer_norm13ln_fwd_kernelINS_13Kernel_traitsI6__halfffffjLj1536ELj1ELj4ELj1ELj16ENS_18Kernel_traits_baseILj1536ES2_ffffjLj128EEEEELb0ELb0ELb0ELb0EEEvNS_9FwdParamsE) ;  /* 0xffffa00030007950 */ /* 0x000fea0003c3ffff */
.L_x_34208:
        /* <DEDUP_REMOVED lines=16> */
.L_x_43188:


//--------------------- .text._ZN10layer_norm13ln_fwd_kernelINS_13Kernel_traitsI6__halfffffjLj1536ELj1ELj4ELj1ELj16ENS_18Kernel_traits_baseILj1536ES2_ffffjLj128EEEEELb0ELb0ELb0ELb1EEEvNS_9FwdParamsE --------------------------
	.section	.text._ZN10layer_norm13ln_fwd_kernelINS_13Kernel_traitsI6__halfffffjLj1536ELj1ELj4ELj1ELj16ENS_18Kernel_traits_baseILj1536ES2_ffffjLj128EEEEELb0ELb0ELb0ELb1EEEvNS_9FwdParamsE,"ax",@progbits
	.sectioninfo	@"SHI_REGISTERS=187"
	.align	128
        .global         _ZN10layer_norm13ln_fwd_kernelINS_13Kernel_traitsI6__halfffffjLj1536ELj1ELj4ELj1ELj16ENS_18Kernel_traits_baseILj1536ES2_ffffjLj128EEEEELb0ELb0ELb0ELb1EEEvNS_9FwdParamsE
        .type           _ZN10layer_norm13ln_fwd_kernelINS_13Kernel_traitsI6__halfffffjLj1536ELj1ELj4ELj1ELj16ENS_18Kernel_traits_baseILj1536ES2_ffffjLj128EEEEELb0ELb0ELb0ELb1EEEvNS_9FwdParamsE,@function
        .size           _ZN10layer_norm13ln_fwd_kernelINS_13Kernel_traitsI6__halfffffjLj1536ELj1ELj4ELj1ELj16ENS_18Kernel_traits_baseILj1536ES2_ffffjLj128EEEEELb0ELb0ELb0ELb1EEEvNS_9FwdParamsE,(.L_x_43189 - _ZN10layer_norm13ln_fwd_kernelINS_13Kernel_traitsI6__halfffffjLj1536ELj1ELj4ELj1ELj16ENS_18Kernel_traits_baseILj1536ES2_ffffjLj128EEEEELb0ELb0ELb0ELb1EEEvNS_9FwdParamsE)
        .other          _ZN10layer_norm13ln_fwd_kernelINS_13Kernel_traitsI6__halfffffjLj1536ELj1ELj4ELj1ELj16ENS_18Kernel_traits_baseILj1536ES2_ffffjLj128EEEEELb0ELb0ELb0ELb1EEEvNS_9FwdParamsE,@"STO_CUDA_ENTRY STV_DEFAULT"
_ZN10layer_norm13ln_fwd_kernelINS_13Kernel_traitsI6__halfffffjLj1536ELj1ELj4ELj1ELj16ENS_18Kernel_traits_baseILj1536ES2_ffffjLj128EEEEELb0ELb0ELb0ELb1EEEvNS_9FwdParamsE:
.text._ZN10layer_norm13ln_fwd_kernelINS_13Kernel_traitsI6__halfffffjLj1536ELj1ELj4ELj1ELj16ENS_18Kernel_traits_baseILj1536ES2_ffffjLj128EEEEELb0ELb0ELb0ELb1EEEvNS_9FwdParamsE:
        /* <DEDUP_REMOVED lines=8> */
[----:B------:R-:W-:Y:S02]  /*0080*/  IADD3.X R5, RZ, c[0x0][0x21c], RZ, P0, !PT ;  /* 0x00008700ff057a10 */ /* 0x000fe400007fe4ff */
[----:B------:R-:W-:Y:S02]  /*0090*/  SHF.R.U32.HI R0, RZ, 0x5, R2 ;  /* 0x00000005ff007819 */ /* 0x000fe40000011602 */
[----:B------:R-:W-:Y:S01]  /*00a0*/  IADD3 R2, P2, R6, c[0x0][0x1b0], RZ ;  /* 0x00006c0006027a10 */ /* 0x000fe20007f5e0ff */
[----:B------:R0:W5:Y:S04]  /*00b0*/  @P1 LDG.E.64 R28, [R4.64] ;  /* 0x00000004041c1981 */ /* 0x000168000c1e1b00 */
[----:B------:R0:W5:Y:S04]  /*00c0*/  @P1 LDG.E.64 R26, [R4.64+0x100] ;  /* 0x00010004041a1981 */ /* 0x000168000c1e1b00 */
        /* <DEDUP_REMOVED lines=10> */
[----:B------:R-:W1:Y:S02]  /*0170*/  S2R R3, SR_CTAID.X ;  /* 0x0000000000037919 */ /* 0x000e640000002500 */
[----:B-1----:R-:W-:-:S04]  /*0180*/  LEA R80, R3, R0, 0x2 ;  /* 0x0000000003507211 */ /* 0x002fc800078e10ff */
[----:B------:R-:W-:Y:S02]  /*0190*/  ISETP.GE.AND P0, PT, R80, c[0x0][0x164], PT ;  /* 0x0000590050007a0c */ /* 0x000fe40003f06270 */
[----:B------:R-:W-:-:S11]  /*01a0*/  IADD3.X R3, RZ, c[0x0][0x1b4], RZ, P2, !PT ;  /* 0x00006d00ff037a10 */ /* 0x000fd600017fe4ff */
[----:B------:R-:W-:Y:S05]  /*01b0*/  @P0 EXIT ;  /* 0x000000000000094d */ /* 0x000fea0003800000 */
[----:B0-----:R0:W2:Y:S04]  /*01c0*/  LDG.E.64 R58, [R2.64] ;  /* 0x00000004023a7981 */ /* 0x0010a8000c1e1b00 */
[----:B------:R0:W3:Y:S04]  /*01d0*/  LDG.E.64 R60, [R2.64+0x100] ;  /* 0x00010004023c7981 */ /* 0x0000e8000c1e1b00 */
[----:B------:R0:W4:Y:S04]  /*01e0*/  LDG.E.64 R62, [R2.64+0x200] ;  /* 0x00020004023e7981 */ /* 0x000128000c1e1b00 */
        /* <DEDUP_REMOVED lines=8> */
[----:B------:R0:W4:Y:S01]  /*0270*/  LDG.E.64 R4, [R2.64+0xb00] ;  /* 0x000b000402047981 */ /* 0x000122000c1e1b00 */
        /* <DEDUP_REMOVED lines=13> */
[----:B0-----:R-:W-:Y:S01]  /*0350*/  HADD2.F32 R2, -RZ, R29.H0_H0 ;  /* 0x2000001dff027230 */ /* 0x001fe20000004100 */
[--C-:B------:R-:W-:Y:S01]  /*0360*/  SHF.R.U64 R82, R28, 0x10, R29.reuse ;  /* 0x000000101c527819 */ /* 0x100fe2000000121d */
[----:B------:R-:W-:Y:S01]  /*0370*/  HADD2.F32 R3, -RZ, R26.H0_H0 ;  /* 0x2000001aff037230 */ /* 0x000fe20000004100 */
[----:B------:R-:W-:Y:S01]  /*0380*/  LOP3.LUT P0, RZ, R0, c[0x0][0x1c0], RZ, 0xfc, !PT ;  /* 0x0000700000ff7a12 */ /* 0x000fe2000780fcff */
[----:B------:R-:W-:Y:S01]  /*0390*/  HADD2.F32 R36, -RZ, R27.H0_H0 ;  /* 0x2000001bff247230 */ /* 0x000fe20000004100 */
[----:B------:R-:W-:Y:S01]  /*03a0*/  MOV R0, c[0x0][0x184] ;  /* 0x0000610000007a02 */ /* 0x000fe20000000f00 */
        /* <DEDUP_REMOVED lines=47> */
[----:B------:R-:W-:Y:S01]  /*06a0*/  LOP3.LUT P0, RZ, R0, c[0x0][0x1c4], RZ, 0xfc, P0 ;  /* 0x0000710000ff7a12 */ /* 0x000fe2000000fcff */
        /* <DEDUP_REMOVED lines=21> */
[----:B------:R-:W-:Y:S01]  /*0800*/  HADD2.F32 R105, -RZ, R105.H0_H0 ;  /* 0x20000069ff697230 */ /* 0x000fe20000004100 */
[--C-:B--2---:R-:W-:Y:S01]  /*0810*/  SHF.R.U64 R107, R58, 0x10, R59.reuse ;  /* 0x000000103a6b7819 */ /* 0x104fe2000000123b */
[----:B------:R-:W-:Y:S01]  /*0820*/  HADD2.F32 R57, -RZ, R58.H0_H0 ;  /* 0x2000003aff397230 */ /* 0x000fe20000004100 */
[----:B------:R-:W-:Y:S01]  /*0830*/  SHF.R.U32.HI R106, RZ, 0x10, R59 ;  /* 0x00000010ff6a7819 */ /* 0x000fe2000001163b */
[----:B------:R-:W-:Y:S01]  /*0840*/  HADD2.F32 R59, -RZ, R59.H0_H0 ;  /* 0x2000003bff3b7230 */ /* 0x000fe20000004100 */
[--C-:B---3--:R-:W-:Y:S01]  /*0850*/  SHF.R.U64 R109, R60, 0x10, R61.reuse ;  /* 0x000000103c6d7819 */ /* 0x108fe2000000123d */
[----:B------:R-:W-:Y:S01]  /*0860*/  HADD2.F32 R58, -RZ, R60.H0_H0 ;  /* 0x2000003cff3a7230 */ /* 0x000fe20000004100 */
[----:B------:R-:W-:Y:S01]  /*0870*/  SHF.R.U32.HI R108, RZ, 0x10, R61 ;  /* 0x00000010ff6c7819 */ /* 0x000fe2000001163d */
[----:B------:R-:W-:Y:S01]  /*0880*/  HADD2.F32 R61, -RZ, R61.H0_H0 ;  /* 0x2000003dff3d7230 */ /* 0x000fe20000004100 */
[--C-:B----4-:R-:W-:Y:S01]  /*0890*/  SHF.R.U64 R111, R62, 0x10, R63.reuse ;  /* 0x000000103e6f7819 */ /* 0x110fe2000000123f */
        /* <DEDUP_REMOVED lines=63> */
.L_x_34356:
[----:B------:R-:W0:Y:S01]  /*0c90*/  S2R R24, SR_TID.X ;  /* 0x0000000000187919 */ /* 0x000e220000002100 */
[----:B------:R-:W-:Y:S01]  /*0ca0*/  ISETP.NE.U32.AND P2, PT, RZ, c[0x0][0x1c0], PT ;  /* 0x00007000ff007a0c */ /* 0x000fe20003f45070 */
[----:B------:R-:W-:Y:S01]  /*0cb0*/  IMAD R12, R80, c[0x0][0x168], RZ ;  /* 0x00005a00500c7a24 */ /* 0x000fe200078e02ff */
[----:B------:R-:W-:Y:S01]  /*0cc0*/  ISETP.NE.U32.AND P1, PT, RZ, c[0x0][0x180], PT ;  /* 0x00006000ff007a0c */ /* 0x000fe20003f25070 */
[----:B------:R-:W-:Y:S01]  /*0cd0*/  HFMA2.MMA R133, -RZ, RZ, 0, 9.5367431640625e-07 ;  /* 0x00000010ff857435 */ /* 0x000fe200000001ff */
[----:B------:R-:W-:Y:S01]  /*0ce0*/  ISETP.NE.AND.EX P2, PT, RZ, c[0x0][0x1c4], PT, P2 ;  /* 0x00007100ff007a0c */ /* 0x000fe20003f45320 */
[----:B------:R-:W-:Y:S01]  /*0cf0*/  HFMA2.MMA R131, -RZ, RZ, 1.875, 0 ;  /* 0x3f800000ff837435 */ /* 0x000fe200000001ff */
[----:B------:R-:W-:-:S02]  /*0d00*/  SHF.R.S32.HI R13, RZ, 0x1f, R12 ;  /* 0x0000001fff0d7819 */ /* 0x000fc4000001140c */
[----:B------:R-:W-:Y:S02]  /*0d10*/  ISETP.NE.AND.EX P1, PT, RZ, c[0x0][0x184], PT, P1 ;  /* 0x00006100ff007a0c */ /* 0x000fe40003f25310 */
[----:B------:R-:W-:-:S07]  /*0d20*/  LEA.HI R13, R13, R12, RZ, 0x2 ;  /* 0x0000000c0d0d7211 */ /* 0x000fce00078f10ff */
[----:B------:R-:W-:-:S05]  /*0d30*/  @P2 MOV R17, 0x4 ;  /* 0x0000000400112802 */ /* 0x000fca0000000f00 */
[----:B------:R-:W-:Y:S01]  /*0d40*/  @P2 IMAD.WIDE R16, R80, R17, c[0x0][0x1c0] ;  /* 0x0000700050102625 */ /* 0x000fe200078e0211 */
[----:B0-----:R-:W-:-:S04]  /*0d50*/  LOP3.LUT R24, R24, 0x1f, RZ, 0xc0, !PT ;  /* 0x0000001f18187812 */ /* 0x001fc800078ec0ff */
[----:B------:R-:W-:Y:S01]  /*0d60*/  LEA.HI.SX32 R20, R13, R24, 0x1e ;  /* 0x000000180d147211 */ /* 0x000fe200078ff2ff */
[----:B------:R-:W2:Y:S03]  /*0d70*/  @P2 LDG.E R131, [R16.64] ;  /* 0x0000000410832981 */ /* 0x000ea6000c1e1900 */
[C---:B------:R-:W-:Y:S01]  /*0d80*/  @P1 LEA R18, P3, R20.reuse, c[0x0][0x180], 0x4 ;  /* 0x0000600014121a11 */ /* 0x040fe200078620ff */
[----:B------:R-:W-:-:S03]  /*0d90*/  IMAD.WIDE.U32 R12, R20, R133, c[0x0][0x170] ;  /* 0x00005c00140c7625 */ /* 0x000fc600078e0085 */
[----:B------:R-:W-:-:S03]  /*0da0*/  @P1 LEA.HI.X R19, R20, c[0x0][0x184], RZ, 0x4, P3 ;  /* 0x0000610014131a11 */ /* 0x000fc600018f24ff */
[----:B------:R-:W2:Y:S04]  /*0db0*/  LDG.E.128 R12, [R12.64] ;  /* 0x000000040c0c7981 */ /* 0x000ea8000c1e1d00 */
[----:B------:R0:W5:Y:S01]  /*0dc0*/  @P1 LDG.E.128 R4, [R18.64] ;  /* 0x0000000412041981 */ /* 0x000162000c1e1d00 */
[----:B------:R-:W-:-:S04]  /*0dd0*/  ISETP.NE.U32.AND P2, PT, RZ, c[0x0][0x180], PT ;  /* 0x00006000ff007a0c */ /* 0x000fc80003f45070 */
[----:B------:R-:W-:Y:S01]  /*0de0*/  ISETP.NE.AND.EX P2, PT, RZ, c[0x0][0x184], PT, P2 ;  /* 0x00006100ff007a0c */ /* 0x000fe20003f45320 */
[----:B--2---:R-:W-:-:S12]  /*0df0*/  FMUL.FTZ R21, R12, R131 ;  /* 0x000000830c157220 */ /* 0x004fd80000410000 */
[----:B------:R-:W-:Y:S05]  /*0e00*/  @P2 BRA `(.L_x_34209) ;  /* 0x0000002000002947 */ /* 0x000fea0003800000 */
[----:B0-----:R-:W-:Y:S05]  /*0e10*/  @P0 BRA `(.L_x_34210) ;  /* 0x0000002000000947 */ /* 0x001fea0003800000 */
[----:B------:R-:W-:Y:S05]  /*0e20*/  BRA `(.L_x_34211) ;  /* 0x0000002000007947 */ /* 0x000fea0003800000 */
.L_x_34209:
[----:B0----5:R-:W-:-:S05]  /*0e30*/  FADD.FTZ R21, R4, R21 ;  /* 0x0000001504157221 */ /* 0x021fca0000010000 */
.L_x_34210:
[----:B------:R-:W-:Y:S02]  /*0e40*/  MOV R8, R21 ;  /* 0x0000001500087202 */ /* 0x000fe40000000f00 */
.L_x_34211:
[----:B------:R-:W-:Y:S01]  /*0e50*/  FMUL.FTZ R22, R13, R131 ;  /* 0x000000830d167220 */ /* 0x000fe20000410000 */
[----:B------:R-:W-:Y:S05]  /*0e60*/  @P2 BRA `(.L_x_34212) ;  /* 0x0000002000002947 */ /* 0x000fea0003800000 */
[----:B------:R-:W-:Y:S05]  /*0e70*/  @P0 BRA `(.L_x_34213) ;  /* 0x0000002000000947 */ /* 0x000fea0003800000 */
[----:B------:R-:W-:Y:S05]  /*0e80*/  BRA `(.L_x_34214) ;  /* 0x0000002000007947 */ /* 0x000fea0003800000 */
.L_x_34212:
[----:B-----5:R-:W-:-:S05]  /*0e90*/  FADD.FTZ R22, R5, R22 ;  /* 0x0000001605167221 */ /* 0x020fca0000010000 */
.L_x_34213:
[----:B------:R-:W-:Y:S02]  /*0ea0*/  MOV R9, R22 ;  /* 0x0000001600097202 */ /* 0x000fe40000000f00 */
.L_x_34214:
[----:B------:R-:W-:Y:S01]  /*0eb0*/  FMUL.FTZ R23, R14, R131 ;  /* 0x000000830e177220 */ /* 0x000fe20000410000 */
[----:B------:R-:W-:Y:S05]  /*0ec0*/  @P2 BRA `(.L_x_34215) ;  /* 0x0000002000002947 */ /* 0x000fea0003800000 */
[----:B------:R-:W-:Y:S05]  /*0ed0*/  @P0 BRA `(.L_x_34216) ;  /* 0x0000002000000947 */ /* 0x000fea0003800000 */
[----:B------:R-:W-:Y:S05]  /*0ee0*/  BRA `(.L_x_34217) ;  /* 0x0000002000007947 */ /* 0x000fea0003800000 */
.L_x_34215:
[----:B-----5:R-:W-:-:S05]  /*0ef0*/  FADD.FTZ R23, R6, R23 ;  /* 0x0000001706177221 */ /* 0x020fca0000010000 */
.L_x_34216:
[----:B------:R-:W-:Y:S02]  /*0f00*/  MOV R10, R23 ;  /* 0x00000017000a7202 */ /* 0x000fe40000000f00 */
.L_x_34217:
[----:B------:R-:W-:Y:S01]  /*0f10*/  FMUL.FTZ R30, R15, R131 ;  /* 0x000000830f1e7220 */ /* 0x000fe20000410000 */
[----:B------:R-:W-:Y:S05]  /*0f20*/  @P2 BRA `(.L_x_34218) ;  /* 0x0000002000002947 */ /* 0x000fea0003800000 */
[----:B------:R-:W-:Y:S05]  /*0f30*/  @P0 BRA `(.L_x_34219) ;  /* 0x0000002000000947 */ /* 0x000fea0003800000 */
[----:B------:R-:W-:Y:S05]  /*0f40*/  BRA `(.L_x_34220) ;  /* 0x0000002000007947 */ /* 0x000fea0003800000 */
.L_x_34218:
[----:B-----5:R-:W-:-:S05]  /*0f50*/  FADD.FTZ R30, R7, R30 ;  /* 0x0000001e071e7221 */ /* 0x020fca0000010000 */
.L_x_34219:
[----:B------:R-:W-:Y:S02]  /*0f60*/  MOV R11, R30 ;  /* 0x0000001e000b7202 */ /* 0x000fe40000000f00 */
.L_x_34220:
[C---:B------:R-:W-:Y:S02]  /*0f70*/  IADD3 R29, R20.reuse, 0x20, RZ ;  /* 0x00000020141d7810 */ /* 0x040fe40007ffe0ff */
[----:B------:R-:W-:-:S03]  /*0f80*/  @P0 LEA R18, P3, R20, c[0x0][0x188], 0x4 ;  /* 0x0000620014120a11 */ /* 0x000fc600078620ff */
[----:B------:R-:W-:Y:S01]  /*0f90*/  IMAD.WIDE.U32 R12, R29, R133, c[0x0][0x170] ;  /* 0x00005c001d0c7625 */ /* 0x000fe200078e0085 */
[----:B------:R-:W-:-:S03]  /*0fa0*/  @P0 LEA.HI.X R19, R20, c[0x0][0x18c], RZ, 0x4, P3 ;  /* 0x0000630014130a11 */ /* 0x000fc600018f24ff */
[----:B------:R-:W-:Y:S02]  /*0fb0*/  @P1 IMAD.WIDE.U32 R16, R29, R133, c[0x0][0x180] ;  /* 0x000060001d101625 */ /* 0x000fe400078e0085 */
[----:B------:R0:W-:Y:S04]  /*0fc0*/  @P0 STG.E.128 [R18.64], R8 ;  /* 0x0000000812000986 */ /* 0x0001e8000c101d04 */
[----:B------:R-:W2:Y:S04]  /*0fd0*/  LDG.E.128 R12, [R12.64] ;  /* 0x000000040c0c7981 */ /* 0x000ea8000c1e1d00 */
[----:B-----5:R0:W5:Y:S01]  /*0fe0*/  @P1 LDG.E.128 R4, [R16.64] ;  /* 0x0000000410041981 */ /* 0x020162000c1e1d00 */
[----:B--2---:R-:W-:Y:S01]  /*0ff0*/  FMUL.FTZ R25, R12, R131 ;  /* 0x000000830c197220 */ /* 0x004fe20000410000 */
[----:B------:R-:W-:Y:S05]  /*1000*/  @P2 BRA `(.L_x_34221) ;  /* 0x0000002000002947 */ /* 0x000fea0003800000 */
[----:B0-----:R-:W-:Y:S05]  /*1010*/  @P0 BRA `(.L_x_34222) ;  /* 0x0000002000000947 */ /* 0x001fea0003800000 */
[----:B------:R-:W-:Y:S05]  /*1020*/  BRA `(.L_x_34223) ;  /* 0x0000002000007947 */ /* 0x000fea0003800000 */
.L_x_34221:
[----:B0----5:R-:W-:-:S05]  /*1030*/  FADD.FTZ R25, R4, R25 ;  /* 0x0000001904197221 */ /* 0x021fca0000010000 */
.L_x_34222:
[----:B------:R-:W-:Y:S02]  /*1040*/  MOV R8, R25 ;  /* 0x0000001900087202 */ /* 0x000fe40000000f00 */
.L_x_34223:
[----:B------:R-:W-:Y:S01]  /*1050*/  FMUL.FTZ R32, R13, R131 ;  /* 0x000000830d207220 */ /* 0x000fe20000410000 */
[----:B------:R-:W-:Y:S05]  /*1060*/  @P2 BRA `(.L_x_34224) ;  /* 0x0000002000002947 */ /* 0x000fea0003800000 */
[----:B------:R-:W-:Y:S05]  /*1070*/  @P0 BRA `(.L_x_34225) ;  /* 0x0000002000000947 */ /* 0x000fea0003800000 */
[----:B------:R-:W-:Y:S05]  /*1080*/  BRA `(.L_x_34226) ;  /* 0x0000002000007947 */ /* 0x000fea0003800000 */
.L_x_34224:
[----:B-----5:R-:W-:-:S05]  /*1090*/  FADD.FTZ R32, R5, R32 ;  /* 0x0000002005207221 */ /* 0x020fca0000010000 */
.L_x_34225:
[----:B------:R-:W-:Y:S02]  /*10a0*/  MOV R9, R32 ;  /* 0x0000002000097202 */ /* 0x000fe40000000f00 */
.L_x_34226:
[----:B------:R-:W-:Y:S01]  /*10b0*/  FMUL.FTZ R31, R14, R131 ;  /* 0x000000830e1f7220 */ /* 0x000fe20000410000 */
[----:B------:R-:W-:Y:S05]  /*10c0*/  @P2 BRA `(.L_x_34227) ;  /* 0x0000002000002947 */ /* 0x000fea0003800000 */
[----:B------:R-:W-:Y:S05]  /*10d0*/  @P0 BRA `(.L_x_34228) ;  /* 0x0000002000000947 */ /* 0x000fea0003800000 */
[----:B------:R-:W-:Y:S05]  /*10e0*/  BRA `(.L_x_34229) ;  /* 0x0000002000007947 */ /* 0x000fea0003800000 */
.L_x_34227:
[----:B-----5:R-:W-:-:S05]  /*10f0*/  FADD.FTZ R31, R6, R31 ;  /* 0x0000001f061f7221 */ /* 0x020fca0000010000 */
.L_x_34228:
[----:B------:R-:W-:Y:S02]  /*1100*/  MOV R10, R31 ;  /* 0x0000001f000a7202 */ /* 0x000fe40000000f00 */
.L_x_34229:
[----:B------:R-:W-:Y:S01]  /*1110*/  FMUL.FTZ R34, R15, R131 ;  /* 0x000000830f227220 */ /* 0x000fe20000410000 */
[----:B------:R-:W-:Y:S05]  /*1120*/  @P2 BRA `(.L_x_34230) ;  /* 0x0000002000002947 */ /* 0x000fea0003800000 */
[----:B------:R-:W-:Y:S05]  /*1130*/  @P0 BRA `(.L_x_34231) ;  /* 0x0000002000000947 */ /* 0x000fea0003800000 */
[----:B------:R-:W-:Y:S05]  /*1140*/  BRA `(.L_x_34232) ;  /* 0x0000002000007947 */ /* 0x000fea0003800000 */
.L_x_34230:
[----:B-----5:R-:W-:-:S05]  /*1150*/  FADD.FTZ R34, R7, R34 ;  /* 0x0000002207227221 */ /* 0x020fca0000010000 */
.L_x_34231:
[----:B------:R-:W-:Y:S02]  /*1160*/  MOV R11, R34 ;  /* 0x00000022000b7202 */ /* 0x000fe40000000f00 */
.L_x_34232:
[----:B------:R-:W-:Y:S01]  /*1170*/  IADD3 R26, R20, 0x40, RZ ;  /* 0x00000040141a7810 */ /* 0x000fe20007ffe0ff */
[----:B------:R-:W-:-:S04]  /*1180*/  @P0 IMAD.WIDE.U32 R16, R29, R133, c[0x0][0x188] ;  /* 0x000062001d100625 */ /* 0x000fc800078e0085 */
[CC--:B------:R-:W-:Y:S01]  /*1190*/  IMAD.WIDE.U32 R12, R26.reuse, R133.reuse, c[0x0][0x170] ;  /* 0x00005c001a0c7625 */ /* 0x0c0fe200078e0085 */
[----:B------:R0:W-:Y:S03]  /*11a0*/  @P0 STG.E.128 [R16.64], R8 ;  /* 0x0000000810000986 */ /* 0x0001e6000c101d04 */
[----:B------:R-:W-:Y:S02]  /*11b0*/  @P1 IMAD.WIDE.U32 R18, R26, R133, c[0x0][0x180] ;  /* 0x000060001a121625 */ /* 0x000fe400078e0085 */
[----:B------:R-:W2:Y:S04]  /*11c0*/  LDG.E.128 R12, [R12.64] ;  /* 0x000000040c0c7981 */ /* 0x000ea8000c1e1d00 */
[----:B-----5:R0:W5:Y:S01]  /*11d0*/  @P1 LDG.E.128 R4, [R18.64] ;  /* 0x0000000412041981 */ /* 0x020162000c1e1d00 */
[----:B--2---:R-:W-:Y:S01]  /*11e0*/  FMUL.FTZ R33, R12, R131 ;  /* 0x000000830c217220 */ /* 0x004fe20000410000 */
[----:B------:R-:W-:Y:S05]  /*11f0*/  @P2 BRA `(.L_x_34233) ;  /* 0x0000002000002947 */ /* 0x000fea0003800000 */
[----:B0-----:R-:W-:Y:S05]  /*1200*/  @P0 BRA `(.L_x_34234) ;  /* 0x0000002000000947 */ /* 0x001fea0003800000 */
[----:B------:R-:W-:Y:S05]  /*1210*/  BRA `(.L_x_34235) ;  /* 0x0000002000007947 */ /* 0x000fea0003800000 */
.L_x_34233:
[----:B0----5:R-:W-:-:S05]  /*1220*/  FADD.FTZ R33, R4, R33 ;  /* 0x0000002104217221 */ /* 0x021fca0000010000 */
.L_x_34234:
[----:B------:R-:W-:Y:S02]  /*1230*/  MOV R8, R33 ;  /* 0x0000002100087202 */ /* 0x000fe40000000f00 */
.L_x_34235:
[----:B------:R-:W-:Y:S01]  /*1240*/  FMUL.FTZ R130, R13, R131 ;  /* 0x000000830d827220 */ /* 0x000fe20000410000 */
[----:B------:R-:W-:Y:S05]  /*1250*/  @P2 BRA `(.L_x_34236) ;  /* 0x0000002000002947 */ /* 0x000fea0003800000 */
[----:B------:R-:W-:Y:S05]  /*1260*/  @P0 BRA `(.L_x_34237) ;  /* 0x0000002000000947 */ /* 0x000fea0003800000 */
[----:B------:R-:W-:Y:S05]  /*1270*/  BRA `(.L_x_34238) ;  /* 0x0000002000007947 */ /* 0x000fea0003800000 */
.L_x_34236:
[----:B-----5:R-:W-:-:S05]  /*1280*/  FADD.FTZ R130, R5, R130 ;  /* 0x0000008205827221 */ /* 0x020fca0000010000 */
.L_x_34237:
[----:B------:R-:W-:Y:S02]  /*1290*/  MOV R9, R130 ;  /* 0x0000008200097202 */ /* 0x000fe40000000f00 */
.L_x_34238:
[----:B------:R-:W-:Y:S01]  /*12a0*/  FMUL.FTZ R35, R14, R131 ;  /* 0x000000830e237220 */ /* 0x000fe20000410000 */
[----:B------:R-:W-:Y:S05]  /*12b0*/  @P2 BRA `(.L_x_34239) ;  /* 0x0000002000002947 */ /* 0x000fea0003800000 */
[----:B------:R-:W-:Y:S05]  /*12c0*/  @P0 BRA `(.L_x_34240) ;  /* 0x0000002000000947 */ /* 0x000fea0003800000 */
[----:B------:R-:W-:Y:S05]  /*12d0*/  BRA `(.L_x_34241) ;  /* 0x0000002000007947 */ /* 0x000fea0003800000 */
.L_x_34239:
[----:B-----5:R-:W-:-:S05]  /*12e0*/  FADD.FTZ R35, R6, R35 ;  /* 0x0000002306237221 */ /* 0x020fca0000010000 */
.L_x_34240:
[----:B------:R-:W-:Y:S02]  /*12f0*/  MOV R10, R35 ;  /* 0x00000023000a7202 */ /* 0x000fe40000000f00 */
.L_x_34241:
[----:B------:R-:W-:Y:S01]  /*1300*/  FMUL.FTZ R132, R15, R131 ;  /* 0x000000830f847220 */ /* 0x000fe20000410000 */
[----:B------:R-:W-:Y:S05]  /*1310*/  @P2 BRA `(.L_x_34242) ;  /* 0x0000002000002947 */ /* 0x000fea0003800000 */
[----:B------:R-:W-:Y:S05]  /*1320*/  @P0 BRA `(.L_x_34243) ;  /* 0x0000002000000947 */ /* 0x000fea0003800000 */
[----:B------:R-:W-:Y:S05]  /*1330*/  BRA `(.L_x_34244) ;  /* 0x0000002000007947 */ /* 0x000fea0003800000 */
.L_x_34242:
[----:B-----5:R-:W-:-:S05]  /*1340*/  FADD.FTZ R132, R7, R132 ;  /* 0x0000008407847221 */ /* 0x020fca0000010000 */
.L_x_34243:
[----:B------:R-:W-:Y:S02]  /*1350*/  MOV R11, R132 ;  /* 0x00000084000b7202 */ /* 0x000fe40000000f00 */
.L_x_34244:
        /* <DEDUP_REMOVED lines=11> */
.L_x_34245:
[----:B0----5:R-:W-:-:S05]  /*1410*/  FADD.FTZ R135, R4, R135 ;  /* 0x0000008704877221 */ /* 0x021fca0000010000 */
.L_x_34246:
[----:B------:R-:W-:Y:S02]  /*1420*/  MOV R8, R135 ;  /* 0x0000008700087202 */ /* 0x000fe40000000f00 */
.L_x_34247:
[----:B------:R-:W-:Y:S01]  /*1430*/  FMUL.FTZ R138, R13, R131 ;  /* 0x000000830d8a7220 */ /* 0x000fe20000410000 */
[----:B------:R-:W-:Y:S05]  /*1440*/  @P2 BRA `(.L_x_34248) ;  /* 0x0000002000002947 */ /* 0x000fea0003800000 */
[----:B------:R-:W-:Y:S05]  /*1450*/  @P0 BRA `(.L_x_34249) ;  /* 0x0000002000000947 */ /* 0x000fea0003800000 */
[----:B------:R-:W-:Y:S05]  /*1460*/  BRA `(.L_x_34250) ;  /* 0x0000002000007947 */ /* 0x000fea0003800000 */
.L_x_34248:
[----:B-----5:R-:W-:-:S05]  /*1470*/  FADD.FTZ R138, R5, R138 ;  /* 0x0000008a058a7221 */ /* 0x020fca0000010000 */
.L_x_34249:
[----:B------:R-:W-:Y:S02]  /*1480*/  MOV R9, R138 ;  /* 0x0000008a00097202 */ /* 0x000fe40000000f00 */
.L_x_34250:
[----:B------:R-:W-:Y:S01]  /*1490*/  FMUL.FTZ R137, R14, R131 ;  /* 0x000000830e897220 */ /* 0x000fe20000410000 */
[----:B------:R-:W-:Y:S05]  /*14a0*/  @P2 BRA `(.L_x_34251) ;  /* 0x0000002000002947 */ /* 0x000fea0003800000 */
[----:B------:R-:W-:Y:S05]  /*14b0*/  @P0 BRA `(.L_x_34252) ;  /* 0x0000002000000947 */ /* 0x000fea0003800000 */
[----:B------:R-:W-:Y:S05]  /*14c0*/  BRA `(.L_x_34253) ;  /* 0x0000002000007947 */ /* 0x000fea0003800000 */
.L_x_34251:
[----:B-----5:R-:W-:-:S05]  /*14d0*/  FADD.FTZ R137, R6, R137 ;  /* 0x0000008906897221 */ /* 0x020fca0000010000 */
.L_x_34252:
[----:B------:R-:W-:Y:S02]  /*14e0*/  MOV R10, R137 ;  /* 0x00000089000a7202 */ /* 0x000fe40000000f00 */
.L_x_34253:
[----:B------:R-:W-:Y:S01]  /*14f0*/  FMUL.FTZ R140, R15, R131 ;  /* 0x000000830f8c7220 */ /* 0x000fe20000410000 */
[----:B------:R-:W-:Y:S05]  /*1500*/  @P2 BRA `(.L_x_34254) ;  /* 0x0000002000002947 */ /* 0x000fea0003800000 */
[----:B------:R-:W-:Y:S05]  /*1510*/  @P0 BRA `(.L_x_34255) ;  /* 0x0000002000000947 */ /* 0x000fea0003800000 */
[----:B------:R-:W-:Y:S05]  /*1520*/  BRA `(.L_x_34256) ;  /* 0x0000002000007947 */ /* 0x000fea0003800000 */
.L_x_34254:
[----:B-----5:R-:W-:-:S05]  /*1530*/  FADD.FTZ R140, R7, R140 ;  /* 0x0000008c078c7221 */ /* 0x020fca0000010000 */
.L_x_34255:
[----:B------:R-:W-:Y:S02]  /*1540*/  MOV R11, R140 ;  /* 0x0000008c000b7202 */ /* 0x000fe40000000f00 */
.L_x_34256:
        /* <DEDUP_REMOVED lines=11> */
.L_x_34257:
[----:B0----5:R-:W-:-:S05]  /*1600*/  FADD.FTZ R139, R4, R139 ;  /* 0x0000008b048b7221 */ /* 0x021fca0000010000 */
.L_x_34258:
[----:B------:R-:W-:Y:S02]  /*1610*/  MOV R8, R139 ;  /* 0x0000008b00087202 */ /* 0x000fe40000000f00 */
.L_x_34259:
[----:B------:R-:W-:Y:S01]  /*1620*/  FMUL.FTZ R146, R13, R131 ;  /* 0x000000830d927220 */ /* 0x000fe20000410000 */
[----:B------:R-:W-:Y:S05]  /*1630*/  @P2 BRA `(.L_x_34260) ;  /* 0x0000002000002947 */ /* 0x000fea0003800000 */
[----:B------:R-:W-:Y:S05]  /*1640*/  @P0 BRA `(.L_x_34261) ;  /* 0x0000002000000947 */ /* 0x000fea0003800000 */
[----:B------:R-:W-:Y:S05]  /*1650*/  BRA `(.L_x_34262) ;  /* 0x0000002000007947 */ /* 0x000fea0003800000 */
.L_x_34260:
[----:B-----5:R-:W-:-:S05]  /*1660*/  FADD.FTZ R146, R5, R146 ;  /* 0x0000009205927221 */ /* 0x020fca0000010000 */
.L_x_34261:
[----:B------:R-:W-:Y:S02]  /*1670*/  MOV R9, R146 ;  /* 0x0000009200097202 */ /* 0x000fe40000000f00 */
.L_x_34262:
[----:B------:R-:W-:Y:S01]  /*1680*/  FMUL.FTZ R141, R14, R131 ;  /* 0x000000830e8d7220 */ /* 0x000fe20000410000 */
[----:B------:R-:W-:Y:S05]  /*1690*/  @P2 BRA `(.L_x_34263) ;  /* 0x0000002000002947 */ /* 0x000fea0003800000 */
[----:B------:R-:W-:Y:S05]  /*16a0*/  @P0 BRA `(.L_x_34264) ;  /* 0x0000002000000947 */ /* 0x000fea0003800000 */
[----:B------:R-:W-:Y:S05]  /*16b0*/  BRA `(.L_x_34265) ;  /* 0x0000002000007947 */ /* 0x000fea0003800000 */
.L_x_34263:
[----:B-----5:R-:W-:-:S05]  /*16c0*/  FADD.FTZ R141, R6, R141 ;  /* 0x0000008d068d7221 */ /* 0x020fca0000010000 */
.L_x_34264:
[----:B------:R-:W-:Y:S02]  /*16d0*/  MOV R10, R141 ;  /* 0x0000008d000a7202 */ /* 0x000fe40000000f00 */
.L_x_34265:
[----:B------:R-:W-:Y:S01]  /*16e0*/  FMUL.FTZ R150, R15, R131 ;  /* 0x000000830f967220 */ /* 0x000fe20000410000 */
[----:B------:R-:W-:Y:S05]  /*16f0*/  @P2 BRA `(.L_x_34266) ;  /* 0x0000002000002947 */ /* 0x000fea0003800000 */
[----:B------:R-:W-:Y:S05]  /*1700*/  @P0 BRA `(.L_x_34267) ;  /* 0x0000002000000947 */ /* 0x000fea0003800000 */
[----:B------:R-:W-:Y:S05]  /*1710*/  BRA `(.L_x_34268) ;  /* 0x0000002000007947 */ /* 0x000fea0003800000 */
.L_x_34266:
[----:B-----5:R-:W-:-:S05]  /*1720*/  FADD.FTZ R150, R7, R150 ;  /* 0x0000009607967221 */ /* 0x020fca0000010000 */
.L_x_34267:
[----:B------:R-:W-:Y:S02]  /*1730*/  MOV R11, R150 ;  /* 0x00000096000b7202 */ /* 0x000fe40000000f00 */
.L_x_34268:
        /* <DEDUP_REMOVED lines=11> */
.L_x_34269:
[----:B0----5:R-:W-:-:S05]  /*17f0*/  FADD.FTZ R143, R4, R143 ;  /* 0x0000008f048f7221 */ /* 0x021fca0000010000 */
.L_x_34270:
[----:B------:R-:W-:Y:S02]  /*1800*/  MOV R8, R143 ;  /* 0x0000008f00087202 */ /* 0x000fe40000000f00 */
.L_x_34271:
[----:B------:R-:W-:Y:S01]  /*1810*/  FMUL.FTZ R154, R13, R131 ;  /* 0x000000830d9a7220 */ /* 0x000fe20000410000 */
[----:B------:R-:W-:Y:S05]  /*1820*/  @P2 BRA `(.L_x_34272) ;  /* 0x0000002000002947 */ /* 0x000fea0003800000 */
[----:B------:R-:W-:Y:S05]  /*1830*/  @P0 BRA `(.L_x_34273) ;  /* 0x0000002000000947 */ /* 0x000fea0003800000 */
[----:B------:R-:W-:Y:S05]  /*1840*/  BRA `(.L_x_34274) ;  /* 0x0000002000007947 */ /* 0x000fea0003800000 */
.L_x_34272:
[----:B-----5:R-:W-:-:S05]  /*1850*/  FADD.FTZ R154, R5, R154 ;  /* 0x0000009a059a7221 */ /* 0x020fca0000010000 */
.L_x_34273:
[----:B------:R-:W-:Y:S02]  /*1860*/  MOV R9, R154 ;  /* 0x0000009a00097202 */ /* 0x000fe40000000f00 */
.L_x_34274:
[----:B------:R-:W-:Y:S01]  /*1870*/  FMUL.FTZ R145, R14, R131 ;  /* 0x000000830e917220 */ /* 0x000fe20000410000 */
[----:B------:R-:W-:Y:S05]  /*1880*/  @P2 BRA `(.L_x_34275) ;  /* 0x0000002000002947 */ /* 0x000fea0003800000 */
[----:B------:R-:W-:Y:S05]  /*1890*/  @P0 BRA `(.L_x_34276) ;  /* 0x0000002000000947 */ /* 0x000fea0003800000 */
[----:B------:R-:W-:Y:S05]  /*18a0*/  BRA `(.L_x_34277) ;  /* 0x0000002000007947 */ /* 0x000fea0003800000 */
.L_x_34275:
[----:B-----5:R-:W-:-:S05]  /*18b0*/  FADD.FTZ R145, R6, R145 ;  /* 0x0000009106917221 */ /* 0x020fca0000010000 */
.L_x_34276:
[----:B------:R-:W-:Y:S02]  /*18c0*/  MOV R10, R145 ;  /* 0x00000091000a7202 */ /* 0x000fe40000000f00 */
.L_x_34277:
[----:B------:R-:W-:Y:S01]  /*18d0*/  FMUL.FTZ R156, R15, R131 ;  /* 0x000000830f9c7220 */ /* 0x000fe20000410000 */
[----:B------:R-:W-:Y:S05]  /*18e0*/  @P2 BRA `(.L_x_34278) ;  /* 0x0000002000002947 */ /* 0x000fea0003800000 */
[----:B------:R-:W-:Y:S05]  /*18f0*/  @P0 BRA `(.L_x_34279) ;  /* 0x0000002000000947 */ /* 0x000fea0003800000 */
[----:B------:R-:W-:Y:S05]  /*1900*/  BRA `(.L_x_34280) ;  /* 0x0000002000007947 */ /* 0x000fea0003800000 */
.L_x_34278:
[----:B-----5:R-:W-:-:S05]  /*1910*/  FADD.FTZ R156, R7, R156 ;  /* 0x0000009c079c7221 */ /* 0x020fca0000010000 */
.L_x_34279:
[----:B------:R-:W-:Y:S02]  /*1920*/  MOV R11, R156 ;  /* 0x0000009c000b7202 */ /* 0x000fe40000000f00 */
.L_x_34280:
        /* <DEDUP_REMOVED lines=11> */
.L_x_34281:
[----:B0----5:R-:W-:-:S05]  /*19e0*/  FADD.FTZ R147, R4, R147 ;  /* 0x0000009304937221 */ /* 0x021fca0000010000 */
.L_x_34282:
[----:B------:R-:W-:Y:S02]  /*19f0*/  MOV R8, R147 ;  /* 0x0000009300087202 */ /* 0x000fe40000000f00 */
.L_x_34283:
[----:B------:R-:W-:Y:S01]  /*1a00*/  FMUL.FTZ R160, R13, R131 ;  /* 0x000000830da07220 */ /* 0x000fe20000410000 */
[----:B------:R-:W-:Y:S05]  /*1a10*/  @P2 BRA `(.L_x_34284) ;  /* 0x0000002000002947 */ /* 0x000fea0003800000 */
[----:B------:R-:W-:Y:S05]  /*1a20*/  @P0 BRA `(.L_x_34285) ;  /* 0x0000002000000947 */ /* 0x000fea0003800000 */
[----:B------:R-:W-:Y:S05]  /*1a30*/  BRA `(.L_x_34286) ;  /* 0x0000002000007947 */ /* 0x000fea0003800000 */
.L_x_34284:
[----:B-----5:R-:W-:-:S05]  /*1a40*/  FADD.FTZ R160, R5, R160 ;  /* 0x000000a005a07221 */ /* 0x020fca0000010000 */
.L_x_34285:
[----:B------:R-:W-:Y:S02]  /*1a50*/  MOV R9, R160 ;  /* 0x000000a000097202 */ /* 0x000fe40000000f00 */
.L_x_34286:
[----:B------:R-:W-:Y:S01]  /*1a60*/  FMUL.FTZ R149, R14, R131 ;  /* 0x000000830e957220 */ /* 0x000fe20000410000 */
[----:B------:R-:W-:Y:S05]  /*1a70*/  @P2 BRA `(.L_x_34287) ;  /* 0x0000002000002947 */ /* 0x000fea0003800000 */
[----:B------:R-:W-:Y:S05]  /*1a80*/  @P0 BRA `(.L_x_34288) ;  /* 0x0000002000000947 */ /* 0x000fea0003800000 */
[----:B------:R-:W-:Y:S05]  /*1a90*/  BRA `(.L_x_34289) ;  /* 0x0000002000007947 */ /* 0x000fea0003800000 */
.L_x_34287:
[----:B-----5:R-:W-:-:S05]  /*1aa0*/  FADD.FTZ R149, R6, R149 ;  /* 0x0000009506957221 */ /* 0x020fca0000010000 */
.L_x_34288:
[----:B------:R-:W-:Y:S02]  /*1ab0*/  MOV R10, R149 ;  /* 0x00000095000a7202 */ /* 0x000fe40000000f00 */
.L_x_34289:
[----:B------:R-:W-:Y:S01]  /*1ac0*/  FMUL.FTZ R162, R15, R131 ;  /* 0x000000830fa27220 */ /* 0x000fe20000410000 */
[----:B------:R-:W-:Y:S05]  /*1ad0*/  @P2 BRA `(.L_x_34290) ;  /* 0x0000002000002947 */ /* 0x000fea0003800000 */
[----:B------:R-:W-:Y:S05]  /*1ae0*/  @P0 BRA `(.L_x_34291) ;  /* 0x0000002000000947 */ /* 0x000fea0003800000 */
[----:B------:R-:W-:Y:S05]  /*1af0*/  BRA `(.L_x_34292) ;  /* 0x0000002000007947 */ /* 0x000fea0003800000 */
.L_x_34290:
[----:B-----5:R-:W-:-:S05]  /*1b00*/  FADD.FTZ R162, R7, R162 ;  /* 0x000000a207a27221 */ /* 0x020fca0000010000 */
.L_x_34291:
[----:B------:R-:W-:Y:S02]  /*1b10*/  MOV R11, R162 ;  /* 0x000000a2000b7202 */ /* 0x000fe40000000f00 */
.L_x_34292:
        /* <DEDUP_REMOVED lines=11> */
.L_x_34293:
[----:B0----5:R-:W-:-:S05]  /*1bd0*/  FADD.FTZ R151, R4, R151 ;  /* 0x0000009704977221 */ /* 0x021fca0000010000 */
.L_x_34294:
[----:B------:R-:W-:Y:S02]  /*1be0*/  MOV R8, R151 ;  /* 0x0000009700087202 */ /* 0x000fe40000000f00 */
.L_x_34295:
[----:B------:R-:W-:Y:S01]  /*1bf0*/  FMUL.FTZ R164, R13, R131 ;  /* 0x000000830da47220 */ /* 0x000fe20000410000 */
[----:B------:R-:W-:Y:S05]  /*1c00*/  @P2 BRA `(.L_x_34296) ;  /* 0x0000002000002947 */ /* 0x000fea0003800000 */
[----:B------:R-:W-:Y:S05]  /*1c10*/  @P0 BRA `(.L_x_34297) ;  /* 0x0000002000000947 */ /* 0x000fea0003800000 */
[----:B------:R-:W-:Y:S05]  /*1c20*/  BRA `(.L_x_34298) ;  /* 0x0000002000007947 */ /* 0x000fea0003800000 */
.L_x_34296:
[----:B-----5:R-:W-:-:S05]  /*1c30*/  FADD.FTZ R164, R5, R164 ;  /* 0x000000a405a47221 */ /* 0x020fca0000010000 */
.L_x_34297:
[----:B------:R-:W-:Y:S02]  /*1c40*/  MOV R9, R164 ;  /* 0x000000a400097202 */ /* 0x000fe40000000f00 */
.L_x_34298:
[----:B------:R-:W-:Y:S01]  /*1c50*/  FMUL.FTZ R153, R14, R131 ;  /* 0x000000830e997220 */ /* 0x000fe20000410000 */
[----:B------:R-:W-:Y:S05]  /*1c60*/  @P2 BRA `(.L_x_34299) ;  /* 0x0000002000002947 */ /* 0x000fea0003800000 */
[----:B------:R-:W-:Y:S05]  /*1c70*/  @P0 BRA `(.L_x_34300) ;  /* 0x0000002000000947 */ /* 0x000fea0003800000 */
[----:B------:R-:W-:Y:S05]  /*1c80*/  BRA `(.L_x_34301) ;  /* 0x0000002000007947 */ /* 0x000fea0003800000 */
.L_x_34299:
[----:B-----5:R-:W-:-:S05]  /*1c90*/  FADD.FTZ R153, R6, R153 ;  /* 0x0000009906997221 */ /* 0x020fca0000010000 */
.L_x_34300:
[----:B------:R-:W-:Y:S02]  /*1ca0*/  MOV R10, R153 ;  /* 0x00000099000a7202 */ /* 0x000fe40000000f00 */
.L_x_34301:
[----:B------:R-:W-:Y:S01]  /*1cb0*/  FMUL.FTZ R166, R15, R131 ;  /* 0x000000830fa67220 */ /* 0x000fe20000410000 */
[----:B------:R-:W-:Y:S05]  /*1cc0*/  @P2 BRA `(.L_x_34302) ;  /* 0x0000002000002947 */ /* 0x000fea0003800000 */
[----:B------:R-:W-:Y:S05]  /*1cd0*/  @P0 BRA `(.L_x_34303) ;  /* 0x0000002000000947 */ /* 0x000fea0003800000 */
[----:B------:R-:W-:Y:S05]  /*1ce0*/  BRA `(.L_x_34304) ;  /* 0x0000002000007947 */ /* 0x000fea0003800000 */
.L_x_34302:
[----:B-----5:R-:W-:-:S05]  /*1cf0*/  FADD.FTZ R166, R7, R166 ;  /* 0x000000a607a67221 */ /* 0x020fca0000010000 */
.L_x_34303:
[----:B------:R-:W-:Y:S02]  /*1d00*/  MOV R11, R166 ;  /* 0x000000a6000b7202 */ /* 0x000fe40000000f00 */
.L_x_34304:
        /* <DEDUP_REMOVED lines=11> */
.L_x_34305:
[----:B0----5:R-:W-:-:S05]  /*1dc0*/  FADD.FTZ R155, R4, R155 ;  /* 0x0000009b049b7221 */ /* 0x021fca0000010000 */
.L_x_34306:
[----:B------:R-:W-:Y:S02]  /*1dd0*/  MOV R8, R155 ;  /* 0x0000009b00087202 */ /* 0x000fe40000000f00 */
.L_x_34307:
[----:B------:R-:W-:Y:S01]  /*1de0*/  FMUL.FTZ R168, R13, R131 ;  /* 0x000000830da87220 */ /* 0x000fe20000410000 */
[----:B------:R-:W-:Y:S05]  /*1df0*/  @P2 BRA `(.L_x_34308) ;  /* 0x0000002000002947 */ /* 0x000fea0003800000 */
[----:B------:R-:W-:Y:S05]  /*1e00*/  @P0 BRA `(.L_x_34309) ;  /* 0x0000002000000947 */ /* 0x000fea0003800000 */
[----:B------:R-:W-:Y:S05]  /*1e10*/  BRA `(.L_x_34310) ;  /* 0x0000002000007947 */ /* 0x000fea0003800000 */
.L_x_34308:
[----:B-----5:R-:W-:-:S05]  /*1e20*/  FADD.FTZ R168, R5, R168 ;  /* 0x000000a805a87221 */ /* 0x020fca0000010000 */
.L_x_34309:
[----:B------:R-:W-:Y:S02]  /*1e30*/  MOV R9, R168 ;  /* 0x000000a800097202 */ /* 0x000fe40000000f00 */
.L_x_34310:
[----:B------:R-:W-:Y:S01]  /*1e40*/  FMUL.FTZ R157, R14, R131 ;  /* 0x000000830e9d7220 */ /* 0x000fe20000410000 */
[----:B------:R-:W-:Y:S05]  /*1e50*/  @P2 BRA `(.L_x_34311) ;  /* 0x0000002000002947 */ /* 0x000fea0003800000 */
[----:B------:R-:W-:Y:S05]  /*1e60*/  @P0 BRA `(.L_x_34312) ;  /* 0x0000002000000947 */ /* 0x000fea0003800000 */
[----:B------:R-:W-:Y:S05]  /*1e70*/  BRA `(.L_x_34313) ;  /* 0x0000002000007947 */ /* 0x000fea0003800000 */
.L_x_34311:
[----:B-----5:R-:W-:-:S05]  /*1e80*/  FADD.FTZ R157, R6, R157 ;  /* 0x0000009d069d7221 */ /* 0x020fca0000010000 */
.L_x_34312:
[----:B------:R-:W-:Y:S02]  /*1e90*/  MOV R10, R157 ;  /* 0x0000009d000a7202 */ /* 0x000fe40000000f00 */
.L_x_34313:
[----:B------:R-:W-:Y:S01]  /*1ea0*/  FMUL.FTZ R170, R15, R131 ;  /* 0x000000830faa7220 */ /* 0x000fe20000410000 */
[----:B------:R-:W-:Y:S05]  /*1eb0*/  @P2 BRA `(.L_x_34314) ;  /* 0x0000002000002947 */ /* 0x000fea0003800000 */
[----:B------:R-:W-:Y:S05]  /*1ec0*/  @P0 BRA `(.L_x_34315) ;  /* 0x0000002000000947 */ /* 0x000fea0003800000 */
[----:B------:R-:W-:Y:S05]  /*1ed0*/  BRA `(.L_x_34316) ;  /* 0x0000002000007947 */ /* 0x000fea0003800000 */
.L_x_34314:
[----:B-----5:R-:W-:-:S05]  /*1ee0*/  FADD.FTZ R170, R7, R170 ;  /* 0x000000aa07aa7221 */ /* 0x020fca0000010000 */
.L_x_34315:
[----:B------:R-:W-:Y:S02]  /*1ef0*/  MOV R11, R170 ;  /* 0x000000aa000b7202 */ /* 0x000fe40000000f00 */
.L_x_34316:
        /* <DEDUP_REMOVED lines=11> */
.L_x_34317:
[----:B0----5:R-:W-:-:S05]  /*1fb0*/  FADD.FTZ R159, R4, R159 ;  /* 0x0000009f049f7221 */ /* 0x021fca0000010000 */
.L_x_34318:
[----:B------:R-:W-:Y:S02]  /*1fc0*/  MOV R8, R159 ;  /* 0x0000009f00087202 */ /* 0x000fe40000000f00 */
.L_x_34319:
[----:B------:R-:W-:Y:S01]  /*1fd0*/  FMUL.FTZ R172, R13, R131 ;  /* 0x000000830dac7220 */ /* 0x000fe20000410000 */
[----:B------:R-:W-:Y:S05]  /*1fe0*/  @P2 BRA `(.L_x_34320) ;  /* 0x0000002000002947 */ /* 0x000fea0003800000 */
[----:B------:R-:W-:Y:S05]  /*1ff0*/  @P0 BRA `(.L_x_34321) ;  /* 0x0000002000000947 */ /* 0x000fea0003800000 */
[----:B------:R-:W-:Y:S05]  /*2000*/  BRA `(.L_x_34322) ;  /* 0x0000002000007947 */ /* 0x000fea0003800000 */
.L_x_34320:
[----:B-----5:R-:W-:-:S05]  /*2010*/  FADD.FTZ R172, R5, R172 ;  /* 0x000000ac05ac7221 */ /* 0x020fca0000010000 */
.L_x_34321:
[----:B------:R-:W-:Y:S02]  /*2020*/  MOV R9, R172 ;  /* 0x000000ac00097202 */ /* 0x000fe40000000f00 */
.L_x_34322:
[----:B------:R-:W-:Y:S01]  /*2030*/  FMUL.FTZ R161, R14, R131 ;  /* 0x000000830ea17220 */ /* 0x000fe20000410000 */
[----:B------:R-:W-:Y:S05]  /*2040*/  @P2 BRA `(.L_x_34323) ;  /* 0x0000002000002947 */ /* 0x000fea0003800000 */
[----:B------:R-:W-:Y:S05]  /*2050*/  @P0 BRA `(.L_x_34324) ;  /* 0x0000002000000947 */ /* 0x000fea0003800000 */
[----:B------:R-:W-:Y:S05]  /*2060*/  BRA `(.L_x_34325) ;  /* 0x0000002000007947 */ /* 0x000fea0003800000 */
.L_x_34323:
[----:B-----5:R-:W-:-:S05]  /*2070*/  FADD.FTZ R161, R6, R161 ;  /* 0x000000a106a17221 */ /* 0x020fca0000010000 */
.L_x_34324:
[----:B------:R-:W-:Y:S02]  /*2080*/  MOV R10, R161 ;  /* 0x000000a1000a7202 */ /* 0x000fe40000000f00 */
.L_x_34325:
[----:B------:R-:W-:Y:S01]  /*2090*/  FMUL.FTZ R174, R15, R131 ;  /* 0x000000830fae7220 */ /* 0x000fe20000410000 */
[----:B------:R-:W-:Y:S05]  /*20a0*/  @P2 BRA `(.L_x_34326) ;  /* 0x0000002000002947 */ /* 0x000fea0003800000 */
[----:B------:R-:W-:Y:S05]  /*20b0*/  @P0 BRA `(.L_x_34327) ;  /* 0x0000002000000947 */ /* 0x000fea0003800000 */
[----:B------:R-:W-:Y:S05]  /*20c0*/  BRA `(.L_x_34328) ;  /* 0x0000002000007947 */ /* 0x000fea0003800000 */
.L_x_34326:
[----:B-----5:R-:W-:-:S05]  /*20d0*/  FADD.FTZ R174, R7, R174 ;  /* 0x000000ae07ae7221 */ /* 0x020fca0000010000 */
.L_x_34327:
[----:B------:R-:W-:Y:S02]  /*20e0*/  MOV R11, R174 ;  /* 0x000000ae000b7202 */ /* 0x000fe40000000f00 */
.L_x_34328:
        /* <DEDUP_REMOVED lines=11> */
.L_x_34329:
[----:B0----5:R-:W-:-:S05]  /*21a0*/  FADD.FTZ R163, R4, R163 ;  /* 0x000000a304a37221 */ /* 0x021fca0000010000 */
.L_x_34330:
[----:B------:R-:W-:Y:S02]  /*21b0*/  MOV R8, R163 ;  /* 0x000000a300087202 */ /* 0x000fe40000000f00 */
.L_x_34331:
[----:B------:R-:W-:Y:S01]  /*21c0*/  FMUL.FTZ R176, R13, R131 ;  /* 0x000000830db07220 */ /* 0x000fe20000410000 */
[----:B------:R-:W-:Y:S05]  /*21d0*/  @P2 BRA `(.L_x_34332) ;  /* 0x0000002000002947 */ /* 0x000fea0003800000 */
[----:B------:R-:W-:Y:S05]  /*21e0*/  @P0 BRA `(.L_x_34333) ;  /* 0x0000002000000947 */ /* 0x000fea0003800000 */
[----:B------:R-:W-:Y:S05]  /*21f0*/  BRA `(.L_x_34334) ;  /* 0x0000002000007947 */ /* 0x000fea0003800000 */
.L_x_34332:
[----:B-----5:R-:W-:-:S05]  /*2200*/  FADD.FTZ R176, R5, R176 ;  /* 0x000000b005b07221 */ /* 0x020fca0000010000 */
.L_x_34333:
[----:B------:R-:W-:Y:S02]  /*2210*/  MOV R9, R176 ;  /* 0x000000b000097202 */ /* 0x000fe40000000f00 */
.L_x_34334:
[----:B------:R-:W-:Y:S01]  /*2220*/  FMUL.FTZ R165, R14, R131 ;  /* 0x000000830ea57220 */ /* 0x000fe20000410000 */
[----:B------:R-:W-:Y:S05]  /*2230*/  @P2 BRA `(.L_x_34335) ;  /* 0x0000002000002947 */ /* 0x000fea0003800000 */
[----:B------:R-:W-:Y:S05]  /*2240*/  @P0 BRA `(.L_x_34336) ;  /* 0x0000002000000947 */ /* 0x000fea0003800000 */
[----:B------:R-:W-:Y:S05]  /*2250*/  BRA `(.L_x_34337) ;  /* 0x0000002000007947 */ /* 0x000fea0003800000 */
.L_x_34335:
[----:B-----5:R-:W-:-:S05]  /*2260*/  FADD.FTZ R165, R6, R165 ;  /* 0x000000a506a57221 */ /* 0x020fca0000010000 */
.L_x_34336:
[----:B------:R-:W-:Y:S02]  /*2270*/  MOV R10, R165 ;  /* 0x000000a5000a7202 */ /* 0x000fe40000000f00 */
.L_x_34337:
[----:B------:R-:W-:Y:S01]  /*2280*/  FMUL.FTZ R178, R15, R131 ;  /* 0x000000830fb27220 */ /* 0x000fe20000410000 */
[----:B------:R-:W-:Y:S05]  /*2290*/  @P2 BRA `(.L_x_34338) ;  /* 0x0000002000002947 */ /* 0x000fea0003800000 */
[----:B------:R-:W-:Y:S05]  /*22a0*/  @P0 BRA `(.L_x_34339) ;  /* 0x0000002000000947 */ /* 0x000fea0003800000 */
[----:B------:R-:W-:Y:S05]  /*22b0*/  BRA `(.L_x_34340) ;  /* 0x0000002000007947 */ /* 0x000fea0003800000 */
.L_x_34338:
[----:B-----5:R-:W-:-:S05]  /*22c0*/  FADD.FTZ R178, R7, R178 ;  /* 0x000000b207b27221 */ /* 0x020fca0000010000 */
.L_x_34339:
[----:B------:R-:W-:Y:S02]  /*22d0*/  MOV R11, R178 ;  /* 0x000000b2000b7202 */ /* 0x000fe40000000f00 */
.L_x_34340:
        /* <DEDUP_REMOVED lines=11> */
.L_x_34341:
[----:B0----5:R-:W-:-:S05]  /*2390*/  FADD.FTZ R167, R4, R167 ;  /* 0x000000a704a77221 */ /* 0x021fca0000010000 */
.L_x_34342:
[----:B------:R-:W-:Y:S02]  /*23a0*/  MOV R8, R167 ;  /* 0x000000a700087202 */ /* 0x000fe40000000f00 */
.L_x_34343:
[----:B------:R-:W-:Y:S01]  /*23b0*/  FMUL.FTZ R16, R13, R131 ;  /* 0x000000830d107220 */ /* 0x000fe20000410000 */
[----:B------:R-:W-:Y:S05]  /*23c0*/  @P2 BRA `(.L_x_34344) ;  /* 0x0000002000002947 */ /* 0x000fea0003800000 */
[----:B------:R-:W-:Y:S05]  /*23d0*/  @P0 BRA `(.L_x_34345) ;  /* 0x0000002000000947 */ /* 0x000fea0003800000 */
[----:B------:R-:W-:Y:S05]  /*23e0*/  BRA `(.L_x_34346) ;  /* 0x0000002000007947 */ /* 0x000fea0003800000 */
.L_x_34344:
[----:B-----5:R-:W-:-:S05]  /*23f0*/  FADD.FTZ R16, R5, R16 ;  /* 0x0000001005107221 */ /* 0x020fca0000010000 */
.L_x_34345:
[----:B------:R-:W-:Y:S02]  /*2400*/  MOV R9, R16 ;  /* 0x0000001000097202 */ /* 0x000fe40000000f00 */
.L_x_34346:
[----:B------:R-:W-:Y:S01]  /*2410*/  FMUL.FTZ R17, R14, R131 ;  /* 0x000000830e117220 */ /* 0x000fe20000410000 */
[----:B------:R-:W-:Y:S05]  /*2420*/  @P2 BRA `(.L_x_34347) ;  /* 0x0000002000002947 */ /* 0x000fea0003800000 */
[----:B------:R-:W-:Y:S05]  /*2430*/  @P0 BRA `(.L_x_34348) ;  /* 0x0000002000000947 */ /* 0x000fea0003800000 */
[----:B------:R-:W-:Y:S05]  /*2440*/  BRA `(.L_x_34349) ;  /* 0x0000002000007947 */ /* 0x000fea0003800000 */
.L_x_34347:
[----:B-----5:R-:W-:-:S05]  /*2450*/  FADD.FTZ R17, R6, R17 ;  /* 0x0000001106117221 */ /* 0x020fca0000010000 */
.L_x_34348:
[----:B------:R-:W-:Y:S02]  /*2460*/  MOV R10, R17 ;  /* 0x00000011000a7202 */ /* 0x000fe40000000f00 */
.L_x_34349:
[----:B------:R-:W-:Y:S01]  /*2470*/  FMUL.FTZ R18, R15, R131 ;  /* 0x000000830f127220 */ /* 0x000fe20000410000 */
[----:B------:R-:W-:Y:S05]  /*2480*/  @P2 BRA `(.L_x_34350) ;  /* 0x0000002000002947 */ /* 0x000fea0003800000 */
[----:B------:R-:W-:Y:S05]  /*2490*/  @P0 BRA `(.L_x_34351) ;  /* 0x0000002000000947 */ /* 0x000fea0003800000 */
[----:B------:R-:W-:Y:S05]  /*24a0*/  BRA `(.L_x_34352) ;  /* 0x0000002000007947 */ /* 0x000fea0003800000 */
.L_x_34350:
[----:B-----5:R-:W-:-:S05]  /*24b0*/  FADD.FTZ R18, R7, R18 ;  /* 0x0000001207127221 */ /* 0x020fca0000010000 */
.L_x_34351:
[----:B------:R-:W-:Y:S02]  /*24c0*/  MOV R11, R18 ;  /* 0x00000012000b7202 */ /* 0x000fe40000000f00 */
.L_x_34352:
        /* <DEDUP_REMOVED lines=50> */
[----:B------:R-:W-:Y:S01]  /*27f0*/  FADD.FTZ R131, R15, R18 ;  /* 0x000000120f837221 */ /* 0x000fe20000010000 */
[----:B------:R-:W-:Y:S05]  /*2800*/  BRA.DIV ~URZ, `(.L_x_34353) ;  /* 0x000013227f007947 */ /* 0x000fea000b800000 */
[----:B0-----:R0:W1:Y:S02]  /*2810*/  SHFL.BFLY PT, R12, R131, 0x1, 0x1f ;  /* 0x0c201f00830c7f89 */ /* 0x00106400000e0000 */
.L_x_34357:
        /* <DEDUP_REMOVED lines=116> */
.L_x_34358:
[C---:B------:R-:W-:Y:S01]  /*2f60*/  FMUL.FTZ R12, R19.reuse, R19 ;  /* 0x00000013130c7220 */ /* 0x040fe20000410000 */
[----:B------:R-:W-:Y:S01]  /*2f70*/  ISETP.NE.AND P1, PT, RZ, UR6, PT ;  /* 0x00000006ff007c0c */ /* 0x000fe2000bf25270 */
[----:B-1----:R-:W-:Y:S01]  /*2f80*/  FADD.FTZ R24, R24, R131 ;  /* 0x0000008318187221 */ /* 0x002fe20000010000 */
[----:B------:R-:W-:Y:S01]  /*2f90*/  MOV R169, c[0x0][0x1e0] ;  /* 0x0000780000a97a02 */ /* 0x000fe20000000f00 */
[----:B------:R-:W-:Y:S01]  /*2fa0*/  HFMA2.MMA R133, -RZ, RZ, 0, 2.384185791015625e-07 ;  /* 0x00000004ff857435 */ /* 0x000fe200000001ff */
[----:B------:R-:W-:Y:S02]  /*2fb0*/  FSEL R13, R12, RZ, P1 ;  /* 0x000000ff0c0d7208 */ /* 0x000fe40000800000 */
[----:B------:R-:W-:Y:S01]  /*2fc0*/  FSEL R171, R19, RZ, !P1 ;  /* 0x000000ff13ab7208 */ /* 0x000fe20004800000 */
[----:B------:R-:W-:Y:S01]  /*2fd0*/  FFMA.FTZ R12, R24, R169, c[0x0][0x228] ;  /* 0x00008a00180c7623 */ /* 0x000fe200000100a9 */
[----:B------:R-:W-:Y:S01]  /*2fe0*/  HFMA2.MMA R169, -RZ, RZ, 0, 9.5367431640625e-07 ;  /* 0x00000010ffa97435 */ /* 0x000fe200000001ff */
[----:B------:R-:W-:-:S02]  /*2ff0*/  LEA R24, P1, R20, c[0x0][0x208], 0x4 ;  /* 0x0000820014187a11 */ /* 0x000fc400078220ff */
[----:B0-----:R-:W-:Y:S02]  /*3000*/  FADD.FTZ R131, R12, R13 ;  /* 0x0000000d0c837221 */ /* 0x001fe40000010000 */
[----:B------:R-:W-:Y:S02]  /*3010*/  @!P2 IMAD.WIDE R14, R80, R133, c[0x0][0x1a0] ;  /* 0x00006800500ea625 */ /* 0x000fe400078e0285 */
[----:B------:R0:W1:Y:S02]  /*3020*/  MUFU.RSQ R184, R131 ;  /* 0x0000008300b87308 */ /* 0x0000640000001400 */
[C---:B------:R-:W-:Y:S01]  /*3030*/  FADD.FTZ R21, -R171.reuse, R21 ;  /* 0x00000015ab157221 */ /* 0x040fe20000010100 */
[----:B------:R2:W-:Y:S01]  /*3040*/  @!P2 STG.E [R14.64], R19 ;  /* 0x000000130e00a986 */ /* 0x0005e2000c101904 */
[C---:B------:R-:W-:Y:S02]  /*3050*/  FADD.FTZ R22, -R171.reuse, R22 ;  /* 0x00000016ab167221 */ /* 0x040fe40000010100 */
[----:B------:R-:W-:-:S02]  /*3060*/  FADD.FTZ R23, -R171, R23 ;  /* 0x00000017ab177221 */ /* 0x000fc40000010100 */
[C---:B------:R-:W-:Y:S02]  /*3070*/  FADD.FTZ R173, -R171.reuse, R30 ;  /* 0x0000001eabad7221 */ /* 0x040fe40000010100 */
[C---:B------:R-:W-:Y:S01]  /*3080*/  FADD.FTZ R175, -R171.reuse, R25 ;  /* 0x00000019abaf7221 */ /* 0x040fe20000010100 */
[----:B------:R-:W-:Y:S01]  /*3090*/  LEA.HI.X R25, R20, c[0x0][0x20c], RZ, 0x4, P1 ;  /* 0x0000830014197a11 */ /* 0x000fe200008f24ff */
[----:B0-----:R-:W-:Y:S02]  /*30a0*/  FADD.FTZ R131, -R171, R178 ;  /* 0x000000b2ab837221 */ /* 0x001fe40000010100 */
[----:B------:R-:W-:-:S04]  /*30b0*/  @!P2 IMAD.WIDE R12, R80, R133, c[0x0][0x1a8] ;  /* 0x00006a00500ca625 */ /* 0x000fc800078e0285 */
[C---:B--2---:R-:W-:Y:S01]  /*30c0*/  FADD.FTZ R14, -R171.reuse, R32 ;  /* 0x00000020ab0e7221 */ /* 0x044fe20000010100 */
[----:B-1----:R0:W-:Y:S01]  /*30d0*/  @!P2 STG.E [R12.64], R184 ;  /* 0x000000b80c00a986 */ /* 0x0021e2000c101904 */
        /* <DEDUP_REMOVED lines=49> */
[----:B------:R-:W-:-:S04]  /*33f0*/  IMAD.WIDE.U32 R30, R29, R169, c[0x0][0x208] ;  /* 0x000082001d1e7625 */ /* 0x000fc800078e00a9 */
[C---:B0-----:R-:W-:Y:S02]  /*3400*/  FMUL.FTZ R12, R184.reuse, R33 ;  /* 0x00000021b80c7220 */ /* 0x041fe40000410000 */
        /* <DEDUP_REMOVED lines=9> */
[----:B------:R0:W-:Y:S01]  /*34a0*/  STG.E.128 [R24.64], R16 ;  /* 0x0000001018007986 */ /* 0x0001e2000c101d04 */
[----:B------:R-:W-:Y:S02]  /*34b0*/  FFMA.FTZ R21, R109, R14, R84 ;  /* 0x0000000e6d157223 */ /* 0x000fe40000010054 */
[----:B------:R-:W-:-:S02]  /*34c0*/  FFMA.FTZ R20, R58, R20, R3 ;  /* 0x000000143a147223 */ /* 0x000fc40000010003 */
[C---:B------:R-:W-:Y:S02]  /*34d0*/  FMUL.FTZ R132, R184.reuse, R132 ;  /* 0x00000084b8847220 */ /* 0x040fe40000410000 */
[C---:B------:R-:W-:Y:S01]  /*34e0*/  FMUL.FTZ R135, R184.reuse, R135 ;  /* 0x00000087b8877220 */ /* 0x040fe20000410000 */
[----:B------:R1:W-:Y:S01]  /*34f0*/  STG.E.128 [R30.64], R20 ;  /* 0x000000141e007986 */ /* 0x0003e2000c101d04 */
        /* <DEDUP_REMOVED lines=10> */
[----:B------:R-:W-:-:S04]  /*35a0*/  IMAD.WIDE.U32 R32, R26, R169, c[0x0][0x208] ;  /* 0x000082001a207625 */ /* 0x000fc800078e00a9 */
[----:B------:R-:W-:Y:S02]  /*35b0*/  FFMA.FTZ R15, R110, R29, R87 ;  /* 0x0000001d6e0f7223 */ /* 0x000fe40000010057 */
[----:B------:R-:W-:Y:S02]  /*35c0*/  FFMA.FTZ R14, R63, R35, R38 ;  /* 0x000000233f0e7223 */ /* 0x000fe40000010026 */
[----:B------:R-:W-:Y:S02]  /*35d0*/  FFMA.FTZ R13, R111, R13, R86 ;  /* 0x0000000d6f0d7223 */ /* 0x000fe40000010056 */
[----:B------:R-:W-:Y:S02]  /*35e0*/  FFMA.FTZ R12, R60, R12, R37 ;  /* 0x0000000c3c0c7223 */ /* 0x000fe40000010025 */
[C---:B------:R-:W-:Y:S02]  /*35f0*/  FMUL.FTZ R179, R184.reuse, R179 ;  /* 0x000000b3b8b37220 */ /* 0x040fe40000410000 */
[C---:B------:R-:W-:Y:S01]  /*3600*/  FMUL.FTZ R160, R184.reuse, R160 ;  /* 0x000000a0b8a07220 */ /* 0x040fe20000410000 */
[----:B------:R2:W-:Y:S01]  /*3610*/  STG.E.128 [R32.64], R12 ;  /* 0x0000000c20007986 */ /* 0x0005e2000c101d04 */
        /* <DEDUP_REMOVED lines=8> */
[----:B0-----:R-:W-:Y:S02]  /*36a0*/  FFMA.FTZ R19, R112, R140, R89 ;  /* 0x0000008c70137223 */ /* 0x001fe40000010059 */
[----:B------:R-:W-:Y:S02]  /*36b0*/  FFMA.FTZ R18, R65, R34, R40 ;  /* 0x0000002241127223 */ /* 0x000fe40000010028 */
[----:B------:R-:W-:Y:S02]  /*36c0*/  FFMA.FTZ R17, R113, R135, R88 ;  /* 0x0000008771117223 */ /* 0x000fe40000010058 */
[----:B------:R-:W-:Y:S02]  /*36d0*/  FFMA.FTZ R16, R62, R132, R39 ;  /* 0x000000843e107223 */ /* 0x000fe40000010027 */
[C---:B------:R-:W-:Y:S02]  /*36e0*/  FMUL.FTZ R180, R184.reuse, R180 ;  /* 0x000000b4b8b47220 */ /* 0x040fe40000410000 */
[C---:B------:R-:W-:Y:S01]  /*36f0*/  FMUL.FTZ R168, R184.reuse, R168 ;  /* 0x000000a8b8a87220 */ /* 0x040fe20000410000 */
[----:B------:R0:W-:Y:S01]  /*3700*/  STG.E.128 [R130.64], R16 ;  /* 0x0000001082007986 */ /* 0x0001e2000c101d04 */
[----:B------:R-:W-:-:S02]  /*3710*/  FMUL.FTZ R157, R184, R157 ;  /* 0x0000009db89d7220 */ /* 0x000fc40000410000 */
[----:B------:R-:W-:Y:S02]  /*3720*/  FMUL.FTZ R170, R184, R170 ;  /* 0x000000aab8aa7220 */ /* 0x000fe40000410000 */
[----:B------:R-:W-:-:S04]  /*3730*/  IMAD.WIDE.U32 R138, R28, R169, c[0x0][0x208] ;  /* 0x000082001c8a7625 */ /* 0x000fc800078e00a9 */
[----:B-1----:R-:W-:Y:S02]  /*3740*/  FFMA.FTZ R23, R114, R150, R91 ;  /* 0x0000009672177223 */ /* 0x002fe4000001005b */
        /* <DEDUP_REMOVED lines=30> */
[----:B--2---:R-:W-:Y:S02]  /*3930*/  FFMA.FTZ R33, R121, R164, R96 ;  /* 0x000000a479217223 */ /* 0x004fe40000010060 */
[----:B------:R-:W-:Y:S02]  /*3940*/  FFMA.FTZ R32, R70, R151, R47 ;  /* 0x0000009746207223 */ /* 0x000fe4000001002f */
[----:B------:R-:W-:-:S03]  /*3950*/  IMAD.WIDE.U32 R142, R142, R169, c[0x0][0x208] ;  /* 0x000082008e8e7625 */ /* 0x000fc600078e00a9 */
[----:B------:R4:W-:Y:S01]  /*3960*/  STG.E.128 [R134.64], R32 ;  /* 0x0000002086007986 */ /* 0x0009e2000c101d04 */
[----:B------:R-:W-:Y:S02]  /*3970*/  FFMA.FTZ R15, R122, R170, R99 ;  /* 0x000000aa7a0f7223 */ /* 0x000fe40000010063 */
[----:B------:R-:W-:Y:S02]  /*3980*/  FFMA.FTZ R14, R75, R157, R50 ;  /* 0x0000009d4b0e7223 */ /* 0x000fe40000010032 */
[----:B------:R-:W-:Y:S02]  /*3990*/  FFMA.FTZ R13, R123, R168, R98 ;  /* 0x000000a87b0d7223 */ /* 0x000fe40000010062 */
[----:B------:R-:W-:Y:S02]  /*39a0*/  FFMA.FTZ R12, R72, R180, R49 ;  /* 0x000000b4480c7223 */ /* 0x000fe40000010031 */
[----:B------:R-:W-:-:S03]  /*39b0*/  IMAD.WIDE.U32 R148, R148, R169, c[0x0][0x208] ;  /* 0x0000820094947625 */ /* 0x000fc600078e00a9 */
[----:B------:R4:W-:Y:S01]  /*39c0*/  STG.E.128 [R142.64], R12 ;  /* 0x0000000c8e007986 */ /* 0x0009e2000c101d04 */
[----:B0-----:R-:W-:Y:S02]  /*39d0*/  FFMA.FTZ R19, R124, R174, R101 ;  /* 0x000000ae7c137223 */ /* 0x001fe40000010065 */
[----:B------:R-:W-:Y:S02]  /*39e0*/  FFMA.FTZ R18, R77, R181, R52 ;  /* 0x000000b54d127223 */ /* 0x000fe40000010034 */
[----:B------:R-:W-:Y:S02]  /*39f0*/  FFMA.FTZ R17, R125, R172, R100 ;  /* 0x000000ac7d117223 */ /* 0x000fe40000010064 */
[----:B------:R-:W-:Y:S02]  /*3a00*/  FFMA.FTZ R16, R74, R161, R51 ;  /* 0x000000a14a107223 */ /* 0x000fe40000010033 */
[----:B------:R-:W-:-:S03]  /*3a10*/  IMAD.WIDE.U32 R152, R152, R169, c[0x0][0x208] ;  /* 0x0000820098987625 */ /* 0x000fc600078e00a9 */
[----:B------:R4:W-:Y:S01]  /*3a20*/  STG.E.128 [R148.64], R16 ;  /* 0x0000001094007986 */ /* 0x0009e2000c101d04 */
[----:B-1----:R-:W-:Y:S02]  /*3a30*/  FFMA.FTZ R23, R126, R167, R103 ;  /* 0x000000a77e177223 */ /* 0x002fe40000010067 */
[----:B------:R-:W-:Y:S02]  /*3a40*/  FFMA.FTZ R22, R79, R165, R54 ;  /* 0x000000a54f167223 */ /* 0x000fe40000010036 */
[----:B------:R-:W-:Y:S02]  /*3a50*/  FFMA.FTZ R21, R127, R176, R102 ;  /* 0x000000b07f157223 */ /* 0x000fe40000010066 */
[----:B------:R-:W-:Y:S02]  /*3a60*/  FFMA.FTZ R20, R76, R163, R53 ;  /* 0x000000a34c147223 */ /* 0x000fe40000010035 */
[----:B------:R-:W-:-:S03]  /*3a70*/  IMAD.WIDE.U32 R158, R158, R169, c[0x0][0x208] ;  /* 0x000082009e9e7625 */ /* 0x000fc600078e00a9 */
[----:B------:R4:W-:Y:S01]  /*3a80*/  STG.E.128 [R152.64], R20 ;  /* 0x0000001498007986 */ /* 0x0009e2000c101d04 */
[----:B---3--:R-:W-:Y:S02]  /*3a90*/  FFMA.FTZ R27, R128, R171, R105 ;  /* 0x000000ab801b7223 */ /* 0x008fe40000010069 */
[----:B------:R-:W-:Y:S02]  /*3aa0*/  FFMA.FTZ R26, R81, R183, R56 ;  /* 0x000000b7511a7223 */ /* 0x000fe40000010038 */
[----:B------:R-:W-:Y:S02]  /*3ab0*/  FFMA.FTZ R25, R129, R182, R104 ;  /* 0x000000b681197223 */ /* 0x000fe40000010068 */
[----:B------:R-:W-:Y:S02]  /*3ac0*/  FFMA.FTZ R24, R78, R178, R55 ;  /* 0x000000b24e187223 */ /* 0x000fe40000010037 */
[----:B------:R-:W-:-:S03]  /*3ad0*/  IMAD R80, R133, c[0x0][0x160], R80 ;  /* 0x0000580085507a24 */ /* 0x000fc600078e0250 */
[----:B------:R4:W-:Y:S02]  /*3ae0*/  STG.E.128 [R158.64], R24 ;  /* 0x000000189e007986 */ /* 0x0009e4000c101d04 */
[----:B------:R-:W-:-:S13]  /*3af0*/  ISETP.GE.AND P1, PT, R80, c[0x0][0x164], PT ;  /* 0x0000590050007a0c */ /* 0x000fda0003f26270 */
[----:B----45:R-:W-:Y:S01]  /*3b00*/  @P1 CALL.REL.NOINC `(.L_x_34355) ;  /* 0x0000001000001944 */ /* 0x030fe20003c00000 */
[----:B------:R-:W-:Y:S05]  /*3b10*/  BRA `(.L_x_34356) ;  /* 0xffffd17000007947 */ /* 0x000fea000383ffff */
.L_x_34355:
[----:B------:R-:W-:Y:S05]  /*3b20*/  EXIT ;  /* 0x000000000000794d */ /* 0x000fea0003800000 */
.L_x_34353:
[----:B0-----:R-:W-:Y:S01]  /*3b30*/  HFMA2.MMA R14, -RZ, RZ, 0, 1.847743988037109375e-06 ;  /* 0x0000001fff0e7435 */ /* 0x001fe200000001ff */
[----:B------:R-:W-:Y:S02]  /*3b40*/  MOV R24, 0x1 ;  /* 0x0000000100187802 */ /* 0x000fe40000000f00 */
[----:B------:R-:W-:Y:S02]  /*3b50*/  MOV R15, 0xffffffff ;  /* 0xffffffff000f7802 */ /* 0x000fe40000000f00 */
[----:B------:R-:W-:Y:S02]  /*3b60*/  MOV R12, 0x3b80 ;  /* 0x00003b80000c7802 */ /* 0x000fe40000000f00 */
[----:B-----5:R-:W-:Y:S05]  /*3b70*/  CALL.REL.NOINC `($__internal_129_$__cuda_sm70_shflsync_bfly_p) ;  /* 0x0000099000007944 */ /* 0x020fea0003c00000 */
[----:B-1----:R-:W-:Y:S01]  /*3b80*/  MOV R12, R24 ;  /* 0x00000018000c7202 */ /* 0x002fe20000000f00 */
[----:B0-----:R-:W-:Y:S05]  /*3b90*/  BRA `(.L_x_34357) ;  /* 0xffffec8000007947 */ /* 0x001fea000383ffff */
.L_x_34354:
[----:B------:R-:W-:Y:S01]  /*3ba0*/  HFMA2.MMA R24, -RZ, RZ, 0, 1.1920928955078125e-07 ;  /* 0x00000002ff187435 */ /* 0x000fe200000001ff */
[----:B------:R-:W-:Y:S02]  /*3bb0*/  MOV R14, 0x1f ;  /* 0x0000001f000e7802 */ /* 0x000fe40000000f00 */
[----:B------:R-:W-:Y:S02]  /*3bc0*/  MOV R15, 0xffffffff ;  /* 0xffffffff000f7802 */ /* 0x000fe40000000f00 */
[----:B------:R-:W-:-:S02]  /*3bd0*/  MOV R12, 0x3bf0 ;  /* 0x00003bf0000c7802 */ /* 0x000fc40000000f00 */
[----:B-----5:R-:W-:Y:S05]  /*3be0*/  CALL.REL.NOINC `($__internal_129_$__cuda_sm70_shflsync_bfly_p) ;  /* 0x0000092000007944 */ /* 0x020fea0003c00000 */
[----:B01----:R-:W-:Y:S01]  /*3bf0*/  FADD.FTZ R131, R131, R24 ;  /* 0x0000001883837221 */ /* 0x003fe20000010000 */
[----:B------:R-:W-:Y:S01]  /*3c00*/  HFMA2.MMA R24, -RZ, RZ, 0, 2.384185791015625e-07 ;  /* 0x00000004ff187435 */ /* 0x000fe200000001ff */
[----:B------:R-:W-:-:S02]  /*3c10*/  MOV R14, 0x1f ;  /* 0x0000001f000e7802 */ /* 0x000fc40000000f00 */
[----:B------:R-:W-:Y:S02]  /*3c20*/  MOV R15, 0xffffffff ;  /* 0xffffffff000f7802 */ /* 0x000fe40000000f00 */
[----:B------:R-:W-:Y:S02]  /*3c30*/  MOV R12, 0x3c50 ;  /* 0x00003c50000c7802 */ /* 0x000fe40000000f00 */
[----:B------:R-:W-:Y:S05]  /*3c40*/  CALL.REL.NOINC `($__internal_129_$__cuda_sm70_shflsync_bfly_p) ;  /* 0x000008c000007944 */ /* 0x000fea0003c00000 */
[----:B01----:R-:W-:Y:S01]  /*3c50*/  FADD.FTZ R131, R131, R24 ;  /* 0x0000001883837221 */ /* 0x003fe20000010000 */
[----:B------:R-:W-:Y:S01]  /*3c60*/  HFMA2.MMA R24, -RZ, RZ, 0, 4.76837158203125e-07 ;  /* 0x00000008ff187435 */ /* 0x000fe200000001ff */
[----:B------:R-:W-:Y:S02]  /*3c70*/  MOV R14, 0x1f ;  /* 0x0000001f000e7802 */ /* 0x000fe40000000f00 */
[----:B------:R-:W-:Y:S02]  /*3c80*/  MOV R15, 0xffffffff ;  /* 0xffffffff000f7802 */ /* 0x000fe40000000f00 */
[----:B------:R-:W-:Y:S02]  /*3c90*/  MOV R12, 0x3cb0 ;  /* 0x00003cb0000c7802 */ /* 0x000fe40000000f00 */
[----:B------:R-:W-:Y:S05]  /*3ca0*/  CALL.REL.NOINC `($__internal_129_$__cuda_sm70_shflsync_bfly_p) ;  /* 0x0000086000007944 */ /* 0x000fea0003c00000 */
[----:B01----:R-:W-:Y:S01]  /*3cb0*/  FADD.FTZ R131, R131, R24 ;  /* 0x0000001883837221 */ /* 0x003fe20000010000 */
[----:B------:R-:W-:Y:S01]  /*3cc0*/  HFMA2.MMA R24, -RZ, RZ, 0, 9.5367431640625e-07 ;  /* 0x00000010ff187435 */ /* 0x000fe200000001ff */
[----:B------:R-:W-:-:S02]  /*3cd0*/  MOV R14, 0x1f ;  /* 0x0000001f000e7802 */ /* 0x000fc40000000f00 */
[----:B------:R-:W-:Y:S02]  /*3ce0*/  MOV R15, 0xffffffff ;  /* 0xffffffff000f7802 */ /* 0x000fe40000000f00 */
[----:B------:R-:W-:Y:S02]  /*3cf0*/  MOV R12, 0x3d10 ;  /* 0x00003d10000c7802 */ /* 0x000fe40000000f00 */
[----:B------:R-:W-:Y:S05]  /*3d00*/  CALL.REL.NOINC `($__internal_129_$__cuda_sm70_shflsync_bfly_p) ;  /* 0x0000080000007944 */ /* 0x000fea0003c00000 */
        /* <DEDUP_REMOVED lines=102> */
[----:B------:R-:W-:Y:S05]  /*4370*/  CALL.REL.NOINC `($__internal_129_$__cuda_sm70_shflsync_bfly_p) ;  /* 0x0000019000007944 */ /* 0x000fea0003c00000 */
[----:B01----:R-:W-:Y:S01]  /*4380*/  FADD.FTZ R131, R131, R24 ;  /* 0x0000001883837221 */ /* 0x003fe20000010000 */
[----:B------:R-:W-:Y:S01]  /*4390*/  HFMA2.MMA R24, -RZ, RZ, 0, 1.1920928955078125e-07 ;  /* 0x00000002ff187435 */ /* 0x000fe200000001ff */
[----:B------:R-:W-:Y:S02]  /*43a0*/  MOV R14, 0x1f ;  /* 0x0000001f000e7802 */ /* 0x000fe40000000f00 */
[----:B------:R-:W-:Y:S02]  /*43b0*/  MOV R15, 0xffffffff ;  /* 0xffffffff000f7802 */ /* 0x000fe40000000f00 */
[----:B------:R-:W-:Y:S02]  /*43c0*/  MOV R12, 0x43e0 ;  /* 0x000043e0000c7802 */ /* 0x000fe40000000f00 */
[----:B------:R-:W-:Y:S05]  /*43d0*/  CALL.REL.NOINC `($__internal_129_$__cuda_sm70_shflsync_bfly_p) ;  /* 0x0000013000007944 */ /* 0x000fea0003c00000 */
[----:B01----:R-:W-:Y:S01]  /*43e0*/  FADD.FTZ R131, R131, R24 ;  /* 0x0000001883837221 */ /* 0x003fe20000010000 */
[----:B------:R-:W-:Y:S01]  /*43f0*/  HFMA2.MMA R24, -RZ, RZ, 0, 2.384185791015625e-07 ;  /* 0x00000004ff187435 */ /* 0x000fe200000001ff */
[----:B------:R-:W-:Y:S02]  /*4400*/  MOV R14, 0x1f ;  /* 0x0000001f000e7802 */ /* 0x000fe40000000f00 */
[----:B------:R-:W-:-:S02]  /*4410*/  MOV R15, 0xffffffff ;  /* 0xffffffff000f7802 */ /* 0x000fc40000000f00 */
        /* <DEDUP_REMOVED lines=10> */
[----:B------:R-:W-:Y:S02]  /*44c0*/  MOV R14, 0x1f ;  /* 0x0000001f000e7802 */ /* 0x000fe40000000f00 */
[----:B------:R-:W-:-:S02]  /*44d0*/  MOV R15, 0xffffffff ;  /* 0xffffffff000f7802 */ /* 0x000fc40000000f00 */
[----:B------:R-:W-:Y:S02]  /*44e0*/  MOV R12, 0x4500 ;  /* 0x00004500000c7802 */ /* 0x000fe40000000f00 */
[----:B------:R-:W-:Y:S05]  /*44f0*/  CALL.REL.NOINC `($__internal_129_$__cuda_sm70_shflsync_bfly_p) ;  /* 0x0000001000007944 */ /* 0x000fea0003c00000 */
[----:B01----:R-:W-:Y:S05]  /*4500*/  BRA `(.L_x_34358) ;  /* 0xffffea5000007947 */ /* 0x003fea000383ffff */
        .weak           $__internal_129_$__cuda_sm70_shflsync_bfly_p
        .type           $__internal_129_$__cuda_sm70_shflsync_bfly_p,@function
        .size           $__internal_129_$__cuda_sm70_shflsync_bfly_p,(.L_x_43189 - $__internal_129_$__cuda_sm70_shflsync_bfly_p)
$__internal_129_$__cuda_sm70_shflsync_bfly_p:
[----:B------:R-:W-:Y:S01]  /*4510*/  HFMA2.MMA R13, -RZ, RZ, 0, 0 ;  /* 0x00000000ff0d7435 */ /* 0x000fe200000001ff */
[----:B------:R-:W-:Y:S04]  /*4520*/  WARPSYNC R15 ;  /* 0x0000000f00007348 */ /* 0x000fe80003800000 */
[----:B------:R0:W1:Y:S01]  /*4530*/  SHFL.BFLY PT, R24, R131, R24, R14 ;  /* 0x0c00001883187389 */ /* 0x00006200000e000e */
[----:B------:R-:W-:Y:S05]  /*4540*/  RET.REL.NODEC R12 `(_ZN10layer_norm13ln_fwd_kernelINS_13Kernel_traitsI6__halfffffjLj1536ELj1ELj4ELj1ELj16ENS_18Kernel_traits_baseILj1536ES2_ffffjLj128EEEEELb0ELb0ELb0ELb1EEEvNS_9FwdParamsE) ;  /* 0xffffbab00c007950 */ /* 0x000fea0003c3ffff */
.L_x_34359:
        /* <DEDUP_REMOVED lines=11> */
.L_x_43189:


//--------------------- .text._ZN10layer_norm13ln_fwd_kernelINS_13Kernel_traitsI6__halfffffjLj1536ELj1ELj4ELj1ELj16ENS_18Kernel_traits_baseILj1536ES2_ffffjLj128EEEEELb0ELb0ELb1ELb0EEEvNS_9FwdParamsE --------------------------
	.section	.text._ZN10layer_norm13ln_fwd_kernelINS_13Kernel_traitsI6__halfffffjLj1536ELj1ELj4ELj1ELj16ENS_18Kernel_traits_baseILj1536ES2_ffffjLj128EEEEELb0ELb0ELb1ELb0EEEvNS_9FwdParamsE,"ax",@progbits
	.sectioninfo	@"SHI_REGISTERS=168"
	.align	128
        .global         _ZN10layer_norm13ln_fwd_kernelINS_13Kernel_traitsI6__halfffffjLj1536ELj1ELj4ELj1ELj16ENS_18Kernel_traits_baseILj1536ES2_ffffjLj128EEEEELb0ELb0ELb1ELb0EEEvNS_9FwdParamsE
        .type           _ZN10layer_norm13ln_fwd_kernelINS_13Kernel_traitsI6__halfffffjLj1536ELj1ELj4ELj1ELj16ENS_18Kernel_traits_baseILj1536ES2_ffffjLj128EEEEELb0ELb0ELb1ELb0EEEvNS_9FwdParamsE,@function
        .size           _ZN10layer_norm13ln_fwd_kernelINS_13Kernel_traitsI6__halfffffjLj1536ELj1ELj4ELj1ELj16ENS_18Kernel_traits_baseILj1536ES2_ffffjLj128EEEEELb0ELb0ELb1ELb0EEEvNS_9FwdParamsE,(.L_x_43190 - _ZN10layer_norm13ln_fwd_kernelINS_13Kernel_traitsI6__halfffffjLj1536ELj1ELj4ELj1ELj16ENS_18Kernel_traits_baseILj1536ES2_ffffjLj128EEEEELb0ELb0ELb1ELb0EEEvNS_9FwdParamsE)
        .other          _ZN10layer_norm13ln_fwd_kernelINS_13Kernel_traitsI6__halfffffjLj1536ELj1ELj4ELj1ELj16ENS_18Kernel_traits_baseILj1536ES2_ffffjLj128EEEEELb0ELb0ELb1ELb0EEEvNS_9FwdParamsE,@"STO_CUDA_ENTRY STV_DEFAULT"
_ZN10layer_norm13ln_fwd_kernelINS_13Kernel_traitsI6__halfffffjLj1536ELj1ELj4ELj1ELj16ENS_18Kernel_traits_baseILj1536ES2_ffffjLj128EEEEELb0ELb0ELb1ELb0EEEvNS_9FwdParamsE:
.text._ZN10layer_norm13ln_fwd_kernelINS_13Kernel_traitsI6__halfffffjLj1536ELj1ELj4ELj1ELj16ENS_18Kernel_traits_baseILj1536ES2_ffffjLj128EEEEELb0ELb0ELb1ELb0EEEvNS_9FwdParamsE:
        /* <DEDUP_REMOVED lines=31> */
.L_x_34361:
[----:B01----:R-:W-:Y:S05]  /*01f0*/  BSYNC B0 ;  /* 0x0000000000007941 */ /* 0x003fea0003800000 */
.L_x_34360:
        /* <DEDUP_REMOVED lines=12> */
.L_x_34363:
[----:B0-----:R-:W-:Y:S05]  /*02c0*/  BSYNC B0 ;  /* 0x0000000000007941 */ /* 0x001fea0003800000 */
.L_x_34362:
        /* <DEDUP_REMOVED lines=12> */
.L_x_34365:
[----:B0-----:R-:W-:Y:S05]  /*0390*/  BSYNC B0 ;  /* 0x0000000000007941 */ /* 0x001fea0003800000 */
.L_x_34364:
        /* <DEDUP_REMOVED lines=12> */
.L_x_34367:
[----:B0-----:R-:W-:Y:S05]  /*0460*/  BSYNC B0 ;  /* 0x0000000000007941 */ /* 0x001fea0003800000 */
.L_x_34366:
        /* <DEDUP_REMOVED lines=12> */
.L_x_34369:
[----:B0-----:R-:W-:Y:S05]  /*0530*/  BSYNC B0 ;  /* 0x0000000000007941 */ /* 0x001fea0003800000 */
.L_x_34368:
[----:B------:R-:W-:Y:S01]  /*0540*/  ISETP.GE.U32.AND P1, PT, R158, 0xc0, PT ;  /* 0x000000c09e00780c */ /* 0x000fe20003f26070 */
[----:B------:R-:W-:Y:S03]  /*0550*/  BSSY B0, `(.L_x_34370) ;  /* 0x000000d000007945 */ /* 0x000fe60003800000 */
[----:B------:R-:W-:-:S09]  /*0560*/  P2R R2, PR, RZ, 0x2 ;  /* 0x00000002ff027803 */ /* 0x000fd20000000000 */
        /* <DEDUP_REMOVED lines=11> */
.L_x_34371:
[----:B0-----:R-:W-:Y:S05]  /*0620*/  BSYNC B0 ;  /* 0x0000000000007941 */ /* 0x001fea0003800000 */
.L_x_34370:
[----:B------:R-:W-:Y:S01]  /*0630*/  ISETP.GE.U32.AND P1, PT, R158, 0xe0, PT ;  /* 0x000000e09e00780c */ /* 0x000fe20003f26070 */
[----:B------:R-:W-:Y:S01]  /*0640*/  BSSY B0, `(.L_x_34372) ;  /* 0x000000f000007945 */ /* 0x000fe20003800000 */
[----:B------:R-:W-:Y:S02]  /*0650*/  SHF.R.U32.HI R156, RZ, 0x5, R156 ;  /* 0x00000005ff9c7819 */ /* 0x000fe4000001169c */
[----:B------:R-:W-:Y:S02]  /*0660*/  P2R R2, PR, RZ, 0x2 ;  /* 0x00000002ff027803 */ /* 0x000fe40000000000 */
[----:B------:R-:W-:-:S07]  /*0670*/  LEA R156, R7, R156, 0x2 ;  /* 0x0000009c079c7211 */ /* 0x000fce00078e10ff */
        /* <DEDUP_REMOVED lines=11> */
.L_x_34373:
[----:B0-----:R-:W-:Y:S05]  /*0730*/  BSYNC B0 ;  /* 0x0000000000007941 */ /* 0x001fea0003800000 */
.L_x_34372:
[----:B------:R-:W-:Y:S01]  /*0740*/  ISETP.GE.U32.AND P1, PT, R158, 0x100, PT ;  /* 0x000001009e00780c */ /* 0x000fe20003f26070 */
[----:B------:R-:W-:Y:S03]  /*0750*/  BSSY B0, `(.L_x_34374) ;  /* 0x000000d000007945 */ /* 0x000fe60003800000 */
[----:B------:R-:W-:-:S09]  /*0760*/  P2R R2, PR, RZ, 0x2 ;  /* 0x00000002ff027803 */ /* 0x000fd20000000000 */
        /* <DEDUP_REMOVED lines=11> */
.L_x_34375:
[----:B0-----:R-:W-:Y:S05]  /*0820*/  BSYNC B0 ;  /* 0x0000000000007941 */ /* 0x001fea0003800000 */
.L_x_34374:
[----:B------:R-:W-:Y:S01]  /*0830*/  ISETP.GE.U32.AND P1, PT, R158, 0x120, PT ;  /* 0x000001209e00780c */ /* 0x000fe20003f26070 */
[----:B------:R-:W-:Y:S03]  /*0840*/  BSSY B0, `(.L_x_34376) ;  /* 0x000000d000007945 */ /* 0x000fe60003800000 */
[----:B------:R-:W-:-:S09]  /*0850*/  P2R R2, PR, RZ, 0x2 ;  /* 0x00000002ff027803 */ /* 0x000fd20000000000 */
        /* <DEDUP_REMOVED lines=11> */
.L_x_34377:
[----:B0-----:R-:W-:Y:S05]  /*0910*/  BSYNC B0 ;  /* 0x0000000000007941 */ /* 0x001fea0003800000 */
.L_x_34376:
        /* <DEDUP_REMOVED lines=14> */
.L_x_34379:
[----:B0-----:R-:W-:Y:S05]  /*0a00*/  BSYNC B0 ;  /* 0x0000000000007941 */ /* 0x001fea0003800000 */
.L_x_34378:
        /* <DEDUP_REMOVED lines=14> */
.L_x_34381:
[----:B0-----:R-:W-:Y:S05]  /*0af0*/  BSYNC B0 ;  /* 0x0000000000007941 */ /* 0x001fea0003800000 */
.L_x_34380:
[----:B------:R-:W-:Y:S01]  /*0b00*/  ISETP.GE.U32.AND P1, PT, R158, 0x180, PT ;  /* 0x000001809e00780c */ /* 0x000fe20003f26070 */
[----:B------:R-:W-:Y:S03]  /*0b10*/  BSSY B0, `(.L_x_34382) ;  /* 0x000000c000007945 */ /* 0x000fe60003800000 */
[----:B------:R-:W-:-:S09]  /*0b20*/  P2R R16, PR, RZ, 0x2 ;  /* 0x00000002ff107803 */ /* 0x000fd20000000000 */
        /* <DEDUP_REMOVED lines=10> */
.L_x_34383:
[----:B0-----:R-:W-:Y:S05]  /*0bd0*/  BSYNC B0 ;  /* 0x0000000000007941 */ /* 0x001fea0003800000 */
.L_x_34382:
[----:B------:R-:W-:-:S13]  /*0be0*/  ISETP.GE.AND P1, PT, R156, c[0x0][0x164], PT ;  /* 0x000059009c007a0c */ /* 0x000fda0003f26270 */
[----:B------:R-:W-:Y:S05]  /*0bf0*/  @P1 EXIT ;  /* 0x000000000000194d */ /* 0x000fea0003800000 */
        /* <DEDUP_REMOVED lines=9> */
[----:B------:R-:W-:Y:S01]  /*0c90*/  IMAD.MOV.U32 R141, RZ, RZ, R26 ;  /* 0x000000ffff8d7224 */ /* 0x000fe200078e001a */
        /* <DEDUP_REMOVED lines=29> */
[----:B------:R-:W-:Y:S01]  /*0e70*/  IMAD.MOV.U32 R29, RZ, RZ, R43 ;  /* 0x000000ffff1d7224 */ /* 0x000fe200078e002b */
        /* <DEDUP_REMOVED lines=129> */
.L_x_34531:
[----:B------:R-:W-:-:S10]  /*1690*/  HFMA2.MMA R161, -RZ, RZ, 0, 2.384185791015625e-07 ;  /* 0x00000004ffa17435 */ /* 0x000fd400000001ff */
[----:B------:R-:W-:-:S06]  /*16a0*/  IMAD.WIDE R86, R156, R161, c[0x0][0x1d0] ;  /* 0x000074009c567625 */ /* 0x000fcc00078e02a1 */
[----:B------:R-:W2:Y:S01]  /*16b0*/  LDG.E R86, [R86.64] ;  /* 0x0000000456567981 */ /* 0x000ea2000c1e1900 */
[----:B------:R-:W-:Y:S01]  /*16c0*/  IMAD R84, R156, c[0x0][0x168], RZ ;  /* 0x00005a009c547a24 */ /* 0x000fe200078e02ff */
[----:B------:R-:W-:Y:S02]  /*16d0*/  MOV R162, RZ ;  /* 0x000000ff00a27202 */ /* 0x000fe40000000f00 */
[----:B------:R-:W0:Y:S01]  /*16e0*/  S2R R85, SR_TID.X ;  /* 0x0000000000557919 */ /* 0x000e220000002100 */
[----:B--2---:R-:W-:-:S13]  /*16f0*/  ISETP.GE.AND P1, PT, R86, 0x1, PT ;  /* 0x000000015600780c */ /* 0x004fda0003f26270 */
[----:B------:R-:W-:-:S05]  /*1700*/  @P1 IADD3 R159, R86, -0x1, RZ ;  /* 0xffffffff569f1810 */ /* 0x000fca0007ffe0ff */
[----:B------:R-:W-:Y:S01]  /*1710*/  @P1 IMAD R160, R159, c[0x0][0x168], RZ ;  /* 0x00005a009fa01a24 */ /* 0x000fe200078e02ff */
[----:B------:R-:W-:-:S04]  /*1720*/  SHF.R.S32.HI R159, RZ, 0x1f, R84 ;  /* 0x0000001fff9f7819 */ /* 0x000fc80000011454 */
[----:B------:R-:W-:Y:S02]  /*1730*/  @P1 SHF.R.S32.HI R163, RZ, 0x1f, R160 ;  /* 0x0000001fffa31819 */ /* 0x000fe400000114a0 */
[----:B------:R-:W-:Y:S02]  /*1740*/  LEA.HI R159, R159, R84, RZ, 0x2 ;  /* 0x000000549f9f7211 */ /* 0x000fe400078f10ff */
[----:B------:R-:W-:Y:S01]  /*1750*/  @P1 LEA.HI R163, R163, R160, RZ, 0x2 ;  /* 0x000000a0a3a31211 */ /* 0x000fe200078f10ff */
[----:B------:R-:W-:Y:S01]  /*1760*/  IMAD.WIDE R160, R156, R161, c[0x0][0x1d8] ;  /* 0x000076009ca07625 */ /* 0x000fe200078e02a1 */
[----:B0-----:R-:W-:-:S04]  /*1770*/  LOP3.LUT R84, R85, 0x1f, RZ, 0xc0, !PT ;  /* 0x0000001f55547812 */ /* 0x001fc800078ec0ff */
[-C--:B------:R-:W-:Y:S02]  /*1780*/  LEA.HI.SX32 R159, R159, R84.reuse, 0x1e ;  /* 0x000000549f9f7211 */ /* 0x080fe400078ff2ff */
[----:B------:R-:W-:Y:S02]  /*1790*/  @P1 LEA.HI.SX32 R162, R163, R84, 0x1e ;  /* 0x00000054a3a21211 */ /* 0x000fe400078ff2ff */
[----:B------:R0:W5:Y:S01]  /*17a0*/  LDG.E R84, [R160.64] ;  /* 0x00000004a0547981 */ /* 0x000162000c1e1900 */
[----:B------:R-:W-:Y:S01]  /*17b0*/  BSSY B0, `(.L_x_34384) ;  /* 0x0000031000007945 */ /* 0x000fe20003800000 */
[----:B------:R-:W-:Y:S01]  /*17c0*/  SHF.R.S32.HI R87, RZ, 0x1f, R156 ;  /* 0x0000001fff577819 */ /* 0x000fe2000001149c */
[----:B------:R-:W-:Y:S05]  /*17d0*/  @!P0 BRA `(.L_x_34385) ;  /* 0x000002e000008947 */ /* 0x000fea0003800000 */
[----:B------:R-:W-:-:S04]  /*17e0*/  ISETP.NE.U32.AND P2, PT, RZ, c[0x0][0x180], PT ;  /* 0x00006000ff007a0c */ /* 0x000fc80003f45070 */
[----:B------:R-:W-:-:S13]  /*17f0*/  ISETP.NE.AND.EX P2, PT, RZ, c[0x0][0x184], PT, P2 ;  /* 0x00006100ff007a0c */ /* 0x000fda0003f45320 */
[----:B------:R-:W-:-:S05]  /*1800*/  @P2 MOV R164, 0x10 ;  /* 0x0000001000a42802 */ /* 0x000fca0000000f00 */
[----:B------:R-:W-:-:S05]  /*1810*/  @P2 IMAD.WIDE.U32 R164, R159, R164, c[0x0][0x180] ;  /* 0x000060009fa42625 */ /* 0x000fca00078e00a4 */
[----:B------:R-:W2:Y:S01]  /*1820*/  @P2 LDG.E.128 R28, [R164.64] ;  /* 0x00000004a41c2981 */ /* 0x000ea2000c1e1d00 */
[----:B0-----:R-:W-:Y:S02]  /*1830*/  @P1 MOV R161, 0x10 ;  /* 0x0000001000a11802 */ /* 0x001fe40000000f00 */
[----:B------:R-:W-:-:S03]  /*1840*/  ISETP.GT.AND P3, PT, R86, RZ, PT ;  /* 0x000000ff5600720c */ /* 0x000fc60003f64270 */
[----:B------:R-:W-:-:S05]  /*1850*/  @P1 IMAD.WIDE.U32 R160, R162, R161, c[0x0][0x170] ;  /* 0x00005c00a2a01625 */ /* 0x000fca00078e00a1 */
[----:B------:R0:W5:Y:S05]  /*1860*/  @P1 LDG.E.128 R32, [R160.64] ;  /* 0x00000004a0201981 */ /* 0x00016a000c1e1d00 */
[----:B------:R-:W-:-:S04]  /*1870*/  @!P3 ISETP.NE.U32.AND P4, PT, RZ, c[0x0][0x180], PT ;  /* 0x00006000ff00ba0c */ /* 0x000fc80003f85070 */
[----:B------:R-:W-:Y:S01]  /*1880*/  @!P3 ISETP.NE.AND.EX P4, PT, RZ, c[0x0][0x184], PT, P4 ;  /* 0x00006100ff00ba0c */ /* 0x000fe20003f85340 */
[----:B------:R-:W-:Y:S03]  /*1890*/  BSSY B1, `(.L_x_34386) ;  /* 0x000000e000017945 */ /* 0x000fe60003800000 */
        /* <DEDUP_REMOVED lines=11> */
[----:B0----5:R-:W-:-:S04]  /*1950*/  FMUL.FTZ R36, R32, c[0x0][0x1ec] ;  /* 0x00007b0020247a20 */ /* 0x021fc80000410000 */
[----:B------:R-:W-:Y:S02]  /*1960*/  @P2 FADD.FTZ R36, R28, R36 ;  /* 0x000000241c242221 */ /* 0x000fe40000010000 */
.L_x_34387:
[----:B0-----:R-:W-:Y:S05]  /*1970*/  BSYNC B1 ;  /* 0x0000000000017941 */ /* 0x001fea0003800000 */
.L_x_34386:
[----:B------:R-:W-:Y:S01]  /*1980*/  BSSY B1, `(.L_x_34388) ;  /* 0x0000004000017945 */ /* 0x000fe20003800000 */
[----:B------:R-:W-:Y:S05]  /*1990*/  @!P3 BRA `(.L_x_34389) ;  /* 0x000000200000b947 */ /* 0x000fea0003800000 */
[----:B-----5:R-:W-:-:S04]  /*19a0*/  FMUL.FTZ R37, R33, c[0x0][0x1ec] ;  /* 0x00007b0021257a20 */ /* 0x020fc80000410000 */
[----:B------:R-:W-:Y:S02]  /*19b0*/  @P2 FADD.FTZ R37, R29, R37 ;  /* 0x000000251d252221 */ /* 0x000fe40000010000 */
.L_x_34389:
[----:B------:R-:W-:Y:S05]  /*19c0*/  BSYNC B1 ;  /* 0x0000000000017941 */ /* 0x000fea0003800000 */
.L_x_34388:
[----:B------:R-:W-:Y:S01]  /*19d0*/  BSSY B1, `(.L_x_34390) ;  /* 0x0000004000017945 */ /* 0x000fe20003800000 */
[----:B------:R-:W-:Y:S05]  /*19e0*/  @!P3 BRA `(.L_x_34391) ;  /* 0x000000200000b947 */ /* 0x000fea0003800000 */
[----:B-----5:R-:W-:-:S04]  /*19f0*/  FMUL.FTZ R38, R34, c[0x0][0x1ec] ;  /* 0x00007b0022267a20 */ /* 0x020fc80000410000 */
[----:B------:R-:W-:Y:S02]  /*1a00*/  @P2 FADD.FTZ R38, R30, R38 ;  /* 0x000000261e262221 */ /* 0x000fe40000010000 */
.L_x_34391:
[----:B------:R-:W-:Y:S05]  /*1a10*/  BSYNC B1 ;  /* 0x0000000000017941 */ /* 0x000fea0003800000 */
.L_x_34390:
[----:B------:R-:W-:Y:S01]  /*1a20*/  BSSY B1, `(.L_x_34392) ;  /* 0x0000004000017945 */ /* 0x000fe20003800000 */
[----:B------:R-:W-:Y:S05]  /*1a30*/  @!P3 BRA `(.L_x_34393) ;  /* 0x000000200000b947 */ /* 0x000fea0003800000 */
[----:B-----5:R-:W-:-:S04]  /*1a40*/  FMUL.FTZ R39, R35, c[0x0][0x1ec] ;  /* 0x00007b0023277a20 */ /* 0x020fc80000410000 */
[----:B------:R-:W-:Y:S02]  /*1a50*/  @P2 FADD.FTZ R39, R31, R39 ;  /* 0x000000271f272221 */ /* 0x000fe40000010000 */
.L_x_34393:
[----:B------:R-:W-:Y:S05]  /*1a60*/  BSYNC B1 ;  /* 0x0000000000017941 */ /* 0x000fea0003800000 */
.L_x_34392:
[----:B------:R-:W-:Y:S01]  /*1a70*/  HFMA2.MMA R160, -RZ, RZ, 0, 9.5367431640625e-07 ;  /* 0x00000010ffa07435 */ /* 0x000fe200000001ff */
[----:B------:R-:W-:-:S09]  /*1a80*/  IADD3 R162, R162, 0x20, RZ ;  /* 0x00000020a2a27810 */ /* 0x000fd20007ffe0ff */
[C---:B------:R-:W-:Y:S01]  /*1a90*/  IMAD.WIDE.U32 R160, R159.reuse, R160, c[0x0][0x188] ;  /* 0x000062009fa07625 */ /* 0x040fe200078e00a0 */
[----:B------:R-:W-:-:S04]  /*1aa0*/  IADD3 R159, R159, 0x20, RZ ;  /* 0x000000209f9f7810 */ /* 0x000fc80007ffe0ff */
[----:B------:R0:W-:Y:S03]  /*1ab0*/  STG.E.128 [R160.64], R36 ;  /* 0x00000024a0007986 */ /* 0x0001e6000c101d04 */
.L_x_34385:
[----:B------:R-:W-:Y:S05]  /*1ac0*/  BSYNC B0 ;  /* 0x0000000000007941 */ /* 0x000fea0003800000 */
.L_x_34384:
[----:B------:R-:W-:Y:S01]  /*1ad0*/  ISETP.GE.U32.AND P2, PT, R158, 0x40, PT ;  /* 0x000000409e00780c */ /* 0x000fe20003f46070 */
[----:B------:R-:W-:-:S12]  /*1ae0*/  BSSY B0, `(.L_x_34394) ;  /* 0x0000030000007945 */ /* 0x000fd80003800000 */
        /* <DEDUP_REMOVED lines=9> */
[----:B-----5:R0:W5:Y:S05]  /*1b80*/  @P1 LDG.E.128 R32, [R160.64] ;  /* 0x00000004a0201981 */ /* 0x02016a000c1e1d00 */
        /* <DEDUP_REMOVED lines=16> */
.L_x_34397:
[----:B0-----:R-:W-:Y:S05]  /*1c90*/  BSYNC B1 ;  /* 0x0000000000017941 */ /* 0x001fea0003800000 */
.L_x_34396:
[----:B------:R-:W-:Y:S01]  /*1ca0*/  BSSY B1, `(.L_x_34398) ;  /* 0x0000004000017945 */ /* 0x000fe20003800000 */
[----:B------:R-:W-:Y:S05]  /*1cb0*/  @!P3 BRA `(.L_x_34399) ;  /* 0x000000200000b947 */ /* 0x000fea0003800000 */
[----:B-----5:R-:W-:-:S04]  /*1cc0*/  FMUL.FTZ R41, R33, c[0x0][0x1ec] ;  /* 0x00007b0021297a20 */ /* 0x020fc80000410000 */
[----:B------:R-:W-:Y:S02]  /*1cd0*/  @P2 FADD.FTZ R41, R29, R41 ;  /* 0x000000291d292221 */ /* 0x000fe40000010000 */
.L_x_34399:
[----:B------:R-:W-:Y:S05]  /*1ce0*/  BSYNC B1 ;  /* 0x0000000000017941 */ /* 0x000fea0003800000 */
.L_x_34398:
[----:B------:R-:W-:Y:S01]  /*1cf0*/  BSSY B1, `(.L_x_34400) ;  /* 0x0000004000017945 */ /* 0x000fe20003800000 */
[----:B------:R-:W-:Y:S05]  /*1d00*/  @!P3 BRA `(.L_x_34401) ;  /* 0x000000200000b947 */ /* 0x000fea0003800000 */
[----:B-----5:R-:W-:-:S04]  /*1d10*/  FMUL.FTZ R42, R34, c[0x0][0x1ec] ;  /* 0x00007b00222a7a20 */ /* 0x020fc80000410000 */
[----:B------:R-:W-:Y:S02]  /*1d20*/  @P2 FADD.FTZ R42, R30, R42 ;  /* 0x0000002a1e2a2221 */ /* 0x000fe40000010000 */
.L_x_34401:
[----:B------:R-:W-:Y:S05]  /*1d30*/  BSYNC B1 ;  /* 0x0000000000017941 */ /* 0x000fea0003800000 */
.L_x_34400:
[----:B------:R-:W-:Y:S01]  /*1d40*/  BSSY B1, `(.L_x_34402) ;  /* 0x0000004000017945 */ /* 0x000fe20003800000 */
[----:B------:R-:W-:Y:S05]  /*1d50*/  @!P3 BRA `(.L_x_34403) ;  /* 0x000000200000b947 */ /* 0x000fea0003800000 */
[----:B-----5:R-:W-:-:S04]  /*1d60*/  FMUL.FTZ R43, R35, c[0x0][0x1ec] ;  /* 0x00007b00232b7a20 */ /* 0x020fc80000410000 */
[----:B------:R-:W-:Y:S02]  /*1d70*/  @P2 FADD.FTZ R43, R31, R43 ;  /* 0x0000002b1f2b2221 */ /* 0x000fe40000010000 */
.L_x_34403:
[----:B------:R-:W-:Y:S05]  /*1d80*/  BSYNC B1 ;  /* 0x0000000000017941 */ /* 0x000fea0003800000 */
.L_x_34402:
[----:B------:R-:W-:Y:S01]  /*1d90*/  HFMA2.MMA R160, -RZ, RZ, 0, 9.5367431640625e-07 ;  /* 0x00000010ffa07435 */ /* 0x000fe200000001ff */
[----:B------:R-:W-:-:S09]  /*1da0*/  IADD3 R162, R162, 0x20, RZ ;  /* 0x00000020a2a27810 */ /* 0x000fd20007ffe0ff */
[C---:B------:R-:W-:Y:S01]  /*1db0*/  IMAD.WIDE.U32 R160, R159.reuse, R160, c[0x0][0x188] ;  /* 0x000062009fa07625 */ /* 0x040fe200078e00a0 */
[----:B------:R-:W-:-:S04]  /*1dc0*/  IADD3 R159, R159, 0x20, RZ ;  /* 0x000000209f9f7810 */ /* 0x000fc80007ffe0ff */
[----:B------:R0:W-:Y:S03]  /*1dd0*/  STG.E.128 [R160.64], R40 ;  /* 0x00000028a0007986 */ /* 0x0001e6000c101d04 */
.L_x_34395:
[----:B------:R-:W-:Y:S05]  /*1de0*/  BSYNC B0 ;  /* 0x0000000000007941 */ /* 0x000fea0003800000 */
.L_x_34394:
        /* <DEDUP_REMOVED lines=28> */
.L_x_34407:
[----:B0-----:R-:W-:Y:S05]  /*1fb0*/  BSYNC B1 ;  /* 0x0000000000017941 */ /* 0x001fea0003800000 */
.L_x_34406:
[----:B------:R-:W-:Y:S01]  /*1fc0*/  BSSY B1, `(.L_x_34408) ;  /* 0x0000004000017945 */ /* 0x000fe20003800000 */
[----:B------:R-:W-:Y:S05]  /*1fd0*/  @!P3 BRA `(.L_x_34409) ;  /* 0x000000200000b947 */ /* 0x000fea0003800000 */
[----:B-----5:R-:W-:-:S04]  /*1fe0*/  FMUL.FTZ R45, R33, c[0x0][0x1ec] ;  /* 0x00007b00212d7a20 */ /* 0x020fc80000410000 */
[----:B------:R-:W-:Y:S02]  /*1ff0*/  @P2 FADD.FTZ R45, R29, R45 ;  /* 0x0000002d1d2d2221 */ /* 0x000fe40000010000 */
.L_x_34409:
[----:B------:R-:W-:Y:S05]  /*2000*/  BSYNC B1 ;  /* 0x0000000000017941 */ /* 0x000fea0003800000 */
.L_x_34408:
[----:B------:R-:W-:Y:S01]  /*2010*/  BSSY B1, `(.L_x_34410) ;  /* 0x0000004000017945 */ /* 0x000fe20003800000 */
[----:B------:R-:W-:Y:S05]  /*2020*/  @!P3 BRA `(.L_x_34411) ;  /* 0x000000200000b947 */ /* 0x000fea0003800000 */
[----:B-----5:R-:W-:-:S04]  /*2030*/  FMUL.FTZ R46, R34, c[0x0][0x1ec] ;  /* 0x00007b00222e7a20 */ /* 0x020fc80000410000 */
[----:B------:R-:W-:Y:S02]  /*2040*/  @P2 FADD.FTZ R46, R30, R46 ;  /* 0x0000002e1e2e2221 */ /* 0x000fe40000010000 */
.L_x_34411:
[----:B------:R-:W-:Y:S05]  /*2050*/  BSYNC B1 ;  /* 0x0000000000017941 */ /* 0x000fea0003800000 */
.L_x_34410:
[----:B------:R-:W-:Y:S01]  /*2060*/  BSSY B1, `(.L_x_34412) ;  /* 0x0000004000017945 */ /* 0x000fe20003800000 */
[----:B------:R-:W-:Y:S05]  /*2070*/  @!P3 BRA `(.L_x_34413) ;  /* 0x000000200000b947 */ /* 0x000fea0003800000 */
[----:B-----5:R-:W-:-:S04]  /*2080*/  FMUL.FTZ R47, R35, c[0x0][0x1ec] ;  /* 0x00007b00232f7a20 */ /* 0x020fc80000410000 */
[----:B------:R-:W-:Y:S02]  /*2090*/  @P2 FADD.FTZ R47, R31, R47 ;  /* 0x0000002f1f2f2221 */ /* 0x000fe40000010000 */
.L_x_34413:
[----:B------:R-:W-:Y:S05]  /*20a0*/  BSYNC B1 ;  /* 0x0000000000017941 */ /* 0x000fea0003800000 */
.L_x_34412:
[----:B------:R-:W-:Y:S01]  /*20b0*/  HFMA2.MMA R160, -RZ, RZ, 0, 9.5367431640625e-07 ;  /* 0x00000010ffa07435 */ /* 0x000fe200000001ff */
[----:B------:R-:W-:-:S09]  /*20c0*/  IADD3 R162, R162, 0x20, RZ ;  /* 0x00000020a2a27810 */ /* 0x000fd20007ffe0ff */
[C---:B------:R-:W-:Y:S01]  /*20d0*/  IMAD.WIDE.U32 R160, R159.reuse, R160, c[0x0][0x188] ;  /* 0x000062009fa07625 */ /* 0x040fe200078e00a0 */
[----:B------:R-:W-:-:S04]  /*20e0*/  IADD3 R159, R159, 0x20, RZ ;  /* 0x000000209f9f7810 */ /* 0x000fc80007ffe0ff */
[----:B------:R0:W-:Y:S03]  /*20f0*/  STG.E.128 [R160.64], R44 ;  /* 0x0000002ca0007986 */ /* 0x0001e6000c101d04 */
.L_x_34405:
[----:B------:R-:W-:Y:S05]  /*2100*/  BSYNC B0 ;  /* 0x0000000000007941 */ /* 0x000fea0003800000 */
.L_x_34404:
        /* <DEDUP_REMOVED lines=28> */
.L_x_34417:
[----:B0-----:R-:W-:Y:S05]  /*22d0*/  BSYNC B1 ;  /* 0x0000000000017941 */ /* 0x001fea0003800000 */
.L_x_34416:
[----:B------:R-:W-:Y:S01]  /*22e0*/  BSSY B1, `(.L_x_34418) ;  /* 0x0000004000017945 */ /* 0x000fe20003800000 */
[----:B------:R-:W-:Y:S05]  /*22f0*/  @!P3 BRA `(.L_x_34419) ;  /* 0x000000200000b947 */ /* 0x000fea0003800000 */
[----:B-----5:R-:W-:-:S04]  /*2300*/  FMUL.FTZ R49, R33, c[0x0][0x1ec] ;  /* 0x00007b0021317a20 */ /* 0x020fc80000410000 */
[----:B------:R-:W-:Y:S02]  /*2310*/  @P2 FADD.FTZ R49, R29, R49 ;  /* 0x000000311d312221 */ /* 0x000fe40000010000 */
.L_x_34419:
[----:B------:R-:W-:Y:S05]  /*2320*/  BSYNC B1 ;  /* 0x0000000000017941 */ /* 0x000fea0003800000 */
.L_x_34418:
[----:B------:R-:W-:Y:S01]  /*2330*/  BSSY B1, `(.L_x_34420) ;  /* 0x0000004000017945 */ /* 0x000fe20003800000 */
[----:B------:R-:W-:Y:S05]  /*2340*/  @!P3 BRA `(.L_x_34421) ;  /* 0x000000200000b947 */ /* 0x000fea0003800000 */
[----:B-----5:R-:W-:-:S04]  /*2350*/  FMUL.FTZ R50, R34, c[0x0][0x1ec] ;  /* 0x00007b0022327a20 */ /* 0x020fc80000410000 */
[----:B------:R-:W-:Y:S02]  /*2360*/  @P2 FADD.FTZ R50, R30, R50 ;  /* 0x000000321e322221 */ /* 0x000fe40000010000 */
.L_x_34421:
[----:B------:R-:W-:Y:S05]  /*2370*/  BSYNC B1 ;  /* 0x0000000000017941 */ /* 0x000fea0003800000 */
.L_x_34420:
[----:B------:R-:W-:Y:S01]  /*2380*/  BSSY B1, `(.L_x_34422) ;  /* 0x0000004000017945 */ /* 0x000fe20003800000 */
[----:B------:R-:W-:Y:S05]  /*2390*/  @!P3 BRA `(.L_x_34423) ;  /* 0x000000200000b947 */ /* 0x000fea0003800000 */
[----:B-----5:R-:W-:-:S04]  /*23a0*/  FMUL.FTZ R51, R35, c[0x0][0x1ec] ;  /* 0x00007b0023337a20 */ /* 0x020fc80000410000 */
[----:B------:R-:W-:Y:S02]  /*23b0*/  @P2 FADD.FTZ R51, R31, R51 ;  /* 0x000000331f332221 */ /* 0x000fe40000010000 */
.L_x_34423:
[----:B------:R-:W-:Y:S05]  /*23c0*/  BSYNC B1 ;  /* 0x0000000000017941 */ /* 0x000fea0003800000 */
.L_x_34422:
[----:B------:R-:W-:Y:S01]  /*23d0*/  HFMA2.MMA R160, -RZ, RZ, 0, 9.5367431640625e-07 ;  /* 0x00000010ffa07435 */ /* 0x000fe200000001ff */
[----:B------:R-:W-:-:S09]  /*23e0*/  IADD3 R162, R162, 0x20, RZ ;  /* 0x00000020a2a27810 */ /* 0x000fd20007ffe0ff */
[C---:B------:R-:W-:Y:S01]  /*23f0*/  IMAD.WIDE.U32 R160, R159.reuse, R160, c[0x0][0x188] ;  /* 0x000062009fa07625 */ /* 0x040fe200078e00a0 */
[----:B------:R-:W-:-:S04]  /*2400*/  IADD3 R159, R159, 0x20, RZ ;  /* 0x000000209f9f7810 */ /* 0x000fc80007ffe0ff */
[----:B------:R0:W-:Y:S03]  /*2410*/  STG.E.128 [R160.64], R48 ;  /* 0x00000030a0007986 */ /* 0x0001e6000c101d04 */
.L_x_34415:
[----:B------:R-:W-:Y:S05]  /*2420*/  BSYNC B0 ;  /* 0x0000000000007941 */ /* 0x000fea0003800000 */
.L_x_34414:
[----:B------:R-:W-:Y:S01]  /*2430*/  ISETP.GE.U32.AND P2, PT, R158, 0xa0, PT ;  /* 0x000000a09e00780c */ /* 0x000fe20003f46070 */
[----:B------:R-:W-:-:S12]  /*2440*/  BSSY B0, `(.L_x_34424) ;  /* 0x0000030000007945 */ /* 0x000fd80003800000 */
[----:B------:R-:W-:Y:S05]  /*2450*/  @!P2 BRA `(.L_x_34425) ;  /* 0x000002e00000a947 */ /* 0x000fea0003800000 */
[----:B------:R-:W-:-:S04]  /*2460*/  ISETP.NE.U32.AND P2, PT, RZ, c[0x0][0x180], PT ;  /* 0x00006000ff007a0c */ /* 0x000fc80003f45070 */
[----:B------:R-:W-:-:S13]  /*2470*/  ISETP.NE.AND.EX P2, PT, RZ, c[0x0][0x184], PT, P2 ;  /* 0x00006100ff007a0c */ /* 0x000fda0003f45320 */
[----:B------:R-:W-:-:S04]  /*2480*/  @P2 IMAD.MOV.U32 R164, RZ, RZ, 0x10 ;  /* 0x00000010ffa42424 */ /* 0x000fc800078e00ff */
        /* <DEDUP_REMOVED lines=22> */
.L_x_34427:
[----:B0-----:R-:W-:Y:S05]  /*25f0*/  BSYNC B1 ;  /* 0x0000000000017941 */ /* 0x001fea0003800000 */
.L_x_34426:
[----:B------:R-:W-:Y:S01]  /*2600*/  BSSY B1, `(.L_x_34428) ;  /* 0x0000004000017945 */ /* 0x000fe20003800000 */
[----:B------:R-:W-:Y:S05]  /*2610*/  @!P3 BRA `(.L_x_34429) ;  /* 0x000000200000b947 */ /* 0x000fea0003800000 */
[----:B-----5:R-:W-:-:S04]  /*2620*/  FMUL.FTZ R53, R33, c[0x0][0x1ec] ;  /* 0x00007b0021357a20 */ /* 0x020fc80000410000 */
[----:B------:R-:W-:Y:S02]  /*2630*/  @P2 FADD.FTZ R53, R29, R53 ;  /* 0x000000351d352221 */ /* 0x000fe40000010000 */
.L_x_34429:
[----:B------:R-:W-:Y:S05]  /*2640*/  BSYNC B1 ;  /* 0x0000000000017941 */ /* 0x000fea0003800000 */
.L_x_34428:
[----:B------:R-:W-:Y:S01]  /*2650*/  BSSY B1, `(.L_x_34430) ;  /* 0x0000004000017945 */ /* 0x000fe20003800000 */
[----:B------:R-:W-:Y:S05]  /*2660*/  @!P3 BRA `(.L_x_34431) ;  /* 0x000000200000b947 */ /* 0x000fea0003800000 */
[----:B-----5:R-:W-:-:S04]  /*2670*/  FMUL.FTZ R54, R34, c[0x0][0x1ec] ;  /* 0x00007b0022367a20 */ /* 0x020fc80000410000 */
[----:B------:R-:W-:Y:S02]  /*2680*/  @P2 FADD.FTZ R54, R30, R54 ;  /* 0x000000361e362221 */ /* 0x000fe40000010000 */
.L_x_34431:
[----:B------:R-:W-:Y:S05]  /*2690*/  BSYNC B1 ;  /* 0x0000000000017941 */ /* 0x000fea0003800000 */
.L_x_34430:
[----:B------:R-:W-:Y:S01]  /*26a0*/  BSSY B1, `(.L_x_34432) ;  /* 0x0000004000017945 */ /* 0x000fe20003800000 */
[----:B------:R-:W-:Y:S05]  /*26b0*/  @!P3 BRA `(.L_x_34433) ;  /* 0x000000200000b947 */ /* 0x000fea0003800000 */
[----:B-----5:R-:W-:-:S04]  /*26c0*/  FMUL.FTZ R55, R35, c[0x0][0x1ec] ;  /* 0x00007b0023377a20 */ /* 0x020fc80000410000 */
[----:B------:R-:W-:Y:S02]  /*26d0*/  @P2 FADD.FTZ R55, R31, R55 ;  /* 0x000000371f372221 */ /* 0x000fe40000010000 */
.L_x_34433:
[----:B------:R-:W-:Y:S05]  /*26e0*/  BSYNC B1 ;  /* 0x0000000000017941 */ /* 0x000fea0003800000 */
.L_x_34432:
[----:B------:R-:W-:Y:S01]  /*26f0*/  HFMA2.MMA R160, -RZ, RZ, 0, 9.5367431640625e-07 ;  /* 0x00000010ffa07435 */ /* 0x000fe200000001ff */
[----:B------:R-:W-:-:S09]  /*2700*/  IADD3 R162, R162, 0x20, RZ ;  /* 0x00000020a2a27810 */ /* 0x000fd20007ffe0ff */
[C---:B------:R-:W-:Y:S01]  /*2710*/  IMAD.WIDE.U32 R160, R159.reuse, R160, c[0x0][0x188] ;  /* 0x000062009fa07625 */ /* 0x040fe200078e00a0 */
[----:B------:R-:W-:-:S04]  /*2720*/  IADD3 R159, R159, 0x20, RZ ;  /* 0x000000209f9f7810 */ /* 0x000fc80007ffe0ff */
[----:B------:R0:W-:Y:S03]  /*2730*/  STG.E.128 [R160.64], R52 ;  /* 0x00000034a0007986 */ /* 0x0001e6000c101d04 */
.L_x_34425:
[----:B------:R-:W-:Y:S05]  /*2740*/  BSYNC B0 ;  /* 0x0000000000007941 */ /* 0x000fea0003800000 */
.L_x_34424:
        /* <DEDUP_REMOVED lines=28> */
.L_x_34437:
[----:B0-----:R-:W-:Y:S05]  /*2910*/  BSYNC B1 ;  /* 0x0000000000017941 */ /* 0x001fea0003800000 */
.L_x_34436:
[----:B------:R-:W-:Y:S01]  /*2920*/  BSSY B1, `(.L_x_34438) ;  /* 0x0000004000017945 */ /* 0x000fe20003800000 */
[----:B------:R-:W-:Y:S05]  /*2930*/  @!P3 BRA `(.L_x_34439) ;  /* 0x000000200000b947 */ /* 0x000fea0003800000 */
[----:B-----5:R-:W-:-:S04]  /*2940*/  FMUL.FTZ R57, R33, c[0x0][0x1ec] ;  /* 0x00007b0021397a20 */ /* 0x020fc80000410000 */
[----:B------:R-:W-:Y:S02]  /*2950*/  @P2 FADD.FTZ R57, R29, R57 ;  /* 0x000000391d392221 */ /* 0x000fe40000010000 */
.L_x_34439:
[----:B------:R-:W-:Y:S05]  /*2960*/  BSYNC B1 ;  /* 0x0000000000017941 */ /* 0x000fea0003800000 */
.L_x_34438:
[----:B------:R-:W-:Y:S01]  /*2970*/  BSSY B1, `(.L_x_34440) ;  /* 0x0000004000017945 */ /* 0x000fe20003800000 */
[----:B------:R-:W-:Y:S05]  /*2980*/  @!P3 BRA `(.L_x_34441) ;  /* 0x000000200000b947 */ /* 0x000fea0003800000 */
[----:B-----5:R-:W-:-:S04]  /*2990*/  FMUL.FTZ R58, R34, c[0x0][0x1ec] ;  /* 0x00007b00223a7a20 */ /* 0x020fc80000410000 */
[----:B------:R-:W-:Y:S02]  /*29a0*/  @P2 FADD.FTZ R58, R30, R58 ;  /* 0x0000003a1e3a2221 */ /* 0x000fe40000010000 */
.L_x_34441:
[----:B------:R-:W-:Y:S05]  /*29b0*/  BSYNC B1 ;  /* 0x0000000000017941 */ /* 0x000fea0003800000 */
.L_x_34440:
[----:B------:R-:W-:Y:S01]  /*29c0*/  BSSY B1, `(.L_x_34442) ;  /* 0x0000004000017945 */ /* 0x000fe20003800000 */
[----:B------:R-:W-:Y:S05]  /*29d0*/  @!P3 BRA `(.L_x_34443) ;  /* 0x000000200000b947 */ /* 0x000fea0003800000 */
[----:B-----5:R-:W-:-:S04]  /*29e0*/  FMUL.FTZ R59, R35, c[0x0][0x1ec] ;  /* 0x00007b00233b7a20 */ /* 0x020fc80000410000 */
[----:B------:R-:W-:Y:S02]  /*29f0*/  @P2 FADD.FTZ R59, R31, R59 ;  /* 0x0000003b1f3b2221 */ /* 0x000fe40000010000 */
.L_x_34443:
[----:B------:R-:W-:Y:S05]  /*2a00*/  BSYNC B1 ;  /* 0x0000000000017941 */ /* 0x000fea0003800000 */
.L_x_34442:
[----:B------:R-:W-:Y:S01]  /*2a10*/  HFMA2.MMA R160, -RZ, RZ, 0, 9.5367431640625e-07 ;  /* 0x00000010ffa07435 */ /* 0x000fe200000001ff */
[----:B------:R-:W-:-:S09]  /*2a20*/  IADD3 R162, R162, 0x20, RZ ;  /* 0x00000020a2a27810 */ /* 0x000fd20007ffe0ff */
[C---:B------:R-:W-:Y:S01]  /*2a30*/  IMAD.WIDE.U32 R160, R159.reuse, R160, c[0x0][0x188] ;  /* 0x000062009fa07625 */ /* 0x040fe200078e00a0 */
[----:B------:R-:W-:-:S04]  /*2a40*/  IADD3 R159, R159, 0x20, RZ ;  /* 0x000000209f9f7810 */ /* 0x000fc80007ffe0ff */
[----:B------:R0:W-:Y:S03]  /*2a50*/  STG.E.128 [R160.64], R56 ;  /* 0x00000038a0007986 */ /* 0x0001e6000c101d04 */
.L_x_34435:
[----:B------:R-:W-:Y:S05]  /*2a60*/  BSYNC B0 ;  /* 0x0000000000007941 */ /* 0x000fea0003800000 */
.L_x_34434:
        /* <DEDUP_REMOVED lines=28> */
.L_x_34447:
[----:B0-----:R-:W-:Y:S05]  /*2c30*/  BSYNC B1 ;  /* 0x0000000000017941 */ /* 0x001fea0003800000 */
.L_x_34446:
[----:B------:R-:W-:Y:S01]  /*2c40*/  BSSY B1, `(.L_x_34448) ;  /* 0x0000004000017945 */ /* 0x000fe20003800000 */
[----:B------:R-:W-:Y:S05]  /*2c50*/  @!P3 BRA `(.L_x_34449) ;  /* 0x000000200000b947 */ /* 0x000fea0003800000 */
[----:B-----5:R-:W-:-:S04]  /*2c60*/  FMUL.FTZ R61, R33, c[0x0][0x1ec] ;  /* 0x00007b00213d7a20 */ /* 0x020fc80000410000 */
[----:B------:R-:W-:Y:S02]  /*2c70*/  @P2 FADD.FTZ R61, R29, R61 ;  /* 0x0000003d1d3d2221 */ /* 0x000fe40000010000 */
.L_x_34449:
[----:B------:R-:W-:Y:S05]  /*2c80*/  BSYNC B1 ;  /* 0x0000000000017941 */ /* 0x000fea0003800000 */
.L_x_34448:
[----:B------:R-:W-:Y:S01]  /*2c90*/  BSSY B1, `(.L_x_34450) ;  /* 0x0000004000017945 */ /* 0x000fe20003800000 */
[----:B------:R-:W-:Y:S05]  /*2ca0*/  @!P3 BRA `(.L_x_34451) ;  /* 0x000000200000b947 */ /* 0x000fea0003800000 */
[----:B-----5:R-:W-:-:S04]  /*2cb0*/  FMUL.FTZ R62, R34, c[0x0][0x1ec] ;  /* 0x00007b00223e7a20 */ /* 0x020fc80000410000 */
[----:B------:R-:W-:Y:S02]  /*2cc0*/  @P2 FADD.FTZ R62, R30, R62 ;  /* 0x0000003e1e3e2221 */ /* 0x000fe40000010000 */
.L_x_34451:
[----:B------:R-:W-:Y:S05]  /*2cd0*/  BSYNC B1 ;  /* 0x0000000000017941 */ /* 0x000fea0003800000 */
.L_x_34450:
[----:B------:R-:W-:Y:S01]  /*2ce0*/  BSSY B1, `(.L_x_34452) ;  /* 0x0000004000017945 */ /* 0x000fe20003800000 */
[----:B------:R-:W-:Y:S05]  /*2cf0*/  @!P3 BRA `(.L_x_34453) ;  /* 0x000000200000b947 */ /* 0x000fea0003800000 */
[----:B-----5:R-:W-:-:S04]  /*2d00*/  FMUL.FTZ R63, R35, c[0x0][0x1ec] ;  /* 0x00007b00233f7a20 */ /* 0x020fc80000410000 */
[----:B------:R-:W-:Y:S02]  /*2d10*/  @P2 FADD.FTZ R63, R31, R63 ;  /* 0x0000003f1f3f2221 */ /* 0x000fe40000010000 */
.L_x_34453:
[----:B------:R-:W-:Y:S05]  /*2d20*/  BSYNC B1 ;  /* 0x0000000000017941 */ /* 0x000fea0003800000 */
.L_x_34452:
[----:B------:R-:W-:Y:S01]  /*2d30*/  HFMA2.MMA R160, -RZ, RZ, 0, 9.5367431640625e-07 ;  /* 0x00000010ffa07435 */ /* 0x000fe200000001ff */
[----:B------:R-:W-:-:S09]  /*2d40*/  IADD3 R162, R162, 0x20, RZ ;  /* 0x00000020a2a27810 */ /* 0x000fd20007ffe0ff */
[C---:B------:R-:W-:Y:S01]  /*2d50*/  IMAD.WIDE.U32 R160, R159.reuse, R160, c[0x0][0x188] ;  /* 0x000062009fa07625 */ /* 0x040fe200078e00a0 */
[----:B------:R-:W-:-:S04]  /*2d60*/  IADD3 R159, R159, 0x20, RZ ;  /* 0x000000209f9f7810 */ /* 0x000fc80007ffe0ff */
[----:B------:R0:W-:Y:S03]  /*2d70*/  STG.E.128 [R160.64], R60 ;  /* 0x0000003ca0007986 */ /* 0x0001e6000c101d04 */
.L_x_34445:
[----:B------:R-:W-:Y:S05]  /*2d80*/  BSYNC B0 ;  /* 0x0000000000007941 */ /* 0x000fea0003800000 */
.L_x_34444:
        /* <DEDUP_REMOVED lines=28> */
.L_x_34457:
[----:B0-----:R-:W-:Y:S05]  /*2f50*/  BSYNC B1 ;  /* 0x0000000000017941 */ /* 0x001fea0003800000 */
.L_x_34456:
[----:B------:R-:W-:Y:S01]  /*2f60*/  BSSY B1, `(.L_x_34458) ;  /* 0x0000004000017945 */ /* 0x000fe20003800000 */
[----:B------:R-:W-:Y:S05]  /*2f70*/  @!P3 BRA `(.L_x_34459) ;  /* 0x000000200000b947 */ /* 0x000fea0003800000 */
[----:B-----5:R-:W-:-:S04]  /*2f80*/  FMUL.FTZ R65, R33, c[0x0][0x1ec] ;  /* 0x00007b0021417a20 */ /* 0x020fc80000410000 */
[----:B------:R-:W-:Y:S02]  /*2f90*/  @P2 FADD.FTZ R65, R29, R65 ;  /* 0x000000411d412221 */ /* 0x000fe40000010000 */
.L_x_34459:
[----:B------:R-:W-:Y:S05]  /*2fa0*/  BSYNC B1 ;  /* 0x0000000000017941 */ /* 0x000fea0003800000 */
.L_x_34458:
[----:B------:R-:W-:Y:S01]  /*2fb0*/  BSSY B1, `(.L_x_34460) ;  /* 0x0000004000017945 */ /* 0x000fe20003800000 */
[----:B------:R-:W-:Y:S05]  /*2fc0*/  @!P3 BRA `(.L_x_34461) ;  /* 0x000000200000b947 */ /* 0x000fea0003800000 */
[----:B-----5:R-:W-:-:S04]  /*2fd0*/  FMUL.FTZ R66, R34, c[0x0][0x1ec] ;  /* 0x00007b0022427a20 */ /* 0x020fc80000410000 */
[----:B------:R-:W-:Y:S02]  /*2fe0*/  @P2 FADD.FTZ R66, R30, R66 ;  /* 0x000000421e422221 */ /* 0x000fe40000010000 */
.L_x_34461:
[----:B------:R-:W-:Y:S05]  /*2ff0*/  BSYNC B1 ;  /* 0x0000000000017941 */ /* 0x000fea0003800000 */
.L_x_34460:
[----:B------:R-:W-:Y:S01]  /*3000*/  BSSY B1, `(.L_x_34462) ;  /* 0x0000004000017945 */ /* 0x000fe20003800000 */
[----:B------:R-:W-:Y:S05]  /*3010*/  @!P3 BRA `(.L_x_34463) ;  /* 0x000000200000b947 */ /* 0x000fea0003800000 */
[----:B-----5:R-:W-:-:S04]  /*3020*/  FMUL.FTZ R67, R35, c[0x0][0x1ec] ;  /* 0x00007b0023437a20 */ /* 0x020fc80000410000 */
[----:B------:R-:W-:Y:S02]  /*3030*/  @P2 FADD.FTZ R67, R31, R67 ;  /* 0x000000431f432221 */ /* 0x000fe40000010000 */
.L_x_34463:
[----:B------:R-:W-:Y:S05]  /*3040*/  BSYNC B1 ;  /* 0x0000000000017941 */ /* 0x000fea0003800000 */
.L_x_34462:
[----:B------:R-:W-:Y:S01]  /*3050*/  HFMA2.MMA R160, -RZ, RZ, 0, 9.5367431640625e-07 ;  /* 0x00000010ffa07435 */ /* 0x000fe200000001ff */
[----:B------:R-:W-:-:S09]  /*3060*/  IADD3 R162, R162, 0x20, RZ ;  /* 0x00000020a2a27810 */ /* 0x000fd20007ffe0ff */
[C---:B------:R-:W-:Y:S01]  /*3070*/  IMAD.WIDE.U32 R160, R159.reuse, R160, c[0x0][0x188] ;  /* 0x000062009fa07625 */ /* 0x040fe200078e00a0 */
[----:B------:R-:W-:-:S04]  /*3080*/  IADD3 R159, R159, 0x20, RZ ;  /* 0x000000209f9f7810 */ /* 0x000fc80007ffe0ff */
[----:B------:R0:W-:Y:S03]  /*3090*/  STG.E.128 [R160.64], R64 ;  /* 0x00000040a0007986 */ /* 0x0001e6000c101d04 */
.L_x_34455:
[----:B------:R-:W-:Y:S05]  /*30a0*/  BSYNC B0 ;  /* 0x0000000000007941 */ /* 0x000fea0003800000 */
.L_x_34454:
        /* <DEDUP_REMOVED lines=28> */
.L_x_34467:
[----:B0-----:R-:W-:Y:S05]  /*3270*/  BSYNC B1 ;  /* 0x0000000000017941 */ /* 0x001fea0003800000 */
.L_x_34466:
[----:B------:R-:W-:Y:S01]  /*3280*/  BSSY B1, `(.L_x_34468) ;  /* 0x0000004000017945 */ /* 0x000fe20003800000 */
[----:B------:R-:W-:Y:S05]  /*3290*/  @!P3 BRA `(.L_x_34469) ;  /* 0x000000200000b947 */ /* 0x000fea0003800000 */
[----:B-----5:R-:W-:-:S04]  /*32a0*/  FMUL.FTZ R69, R33, c[0x0][0x1ec] ;  /* 0x00007b0021457a20 */ /* 0x020fc80000410000 */
[----:B------:R-:W-:Y:S02]  /*32b0*/  @P2 FADD.FTZ R69, R29, R69 ;  /* 0x000000451d452221 */ /* 0x000fe40000010000 */
.L_x_34469:
[----:B------:R-:W-:Y:S05]  /*32c0*/  BSYNC B1 ;  /* 0x0000000000017941 */ /* 0x000fea0003800000 */
.L_x_34468:
[----:B------:R-:W-:Y:S01]  /*32d0*/  BSSY B1, `(.L_x_34470) ;  /* 0x0000004000017945 */ /* 0x000fe20003800000 */
[----:B------:R-:W-:Y:S05]  /*32e0*/  @!P3 BRA `(.L_x_34471) ;  /* 0x000000200000b947 */ /* 0x000fea0003800000 */
[----:B-----5:R-:W-:-:S04]  /*32f0*/  FMUL.FTZ R70, R34, c[0x0][0x1ec] ;  /* 0x00007b0022467a20 */ /* 0x020fc80000410000 */
[----:B------:R-:W-:Y:S02]  /*3300*/  @P2 FADD.FTZ R70, R30, R70 ;  /* 0x000000461e462221 */ /* 0x000fe40000010000 */
.L_x_34471:
[----:B------:R-:W-:Y:S05]  /*3310*/  BSYNC B1 ;  /* 0x0000000000017941 */ /* 0x000fea0003800000 */
.L_x_34470:
[----:B------:R-:W-:Y:S01]  /*3320*/  BSSY B1, `(.L_x_34472) ;  /* 0x0000004000017945 */ /* 0x000fe20003800000 */
[----:B------:R-:W-:Y:S05]  /*3330*/  @!P3 BRA `(.L_x_34473) ;  /* 0x000000200000b947 */ /* 0x000fea0003800000 */
[----:B-----5:R-:W-:-:S04]  /*3340*/  FMUL.FTZ R71, R35, c[0x0][0x1ec] ;  /* 0x00007b0023477a20 */ /* 0x020fc80000410000 */
[----:B------:R-:W-:Y:S02]  /*3350*/  @P2 FADD.FTZ R71, R31, R71 ;  /* 0x000000471f472221 */ /* 0x000fe40000010000 */
.L_x_34473:
[----:B------:R-:W-:Y:S05]  /*3360*/  BSYNC B1 ;  /* 0x0000000000017941 */ /* 0x000fea0003800000 */
.L_x_34472:
[----:B------:R-:W-:Y:S01]  /*3370*/  HFMA2.MMA R160, -RZ, RZ, 0, 9.5367431640625e-07 ;  /* 0x00000010ffa07435 */ /* 0x000fe200000001ff */
[----:B------:R-:W-:-:S09]  /*3380*/  IADD3 R162, R162, 0x20, RZ ;  /* 0x00000020a2a27810 */ /* 0x000fd20007ffe0ff */
[C---:B------:R-:W-:Y:S01]  /*3390*/  IMAD.WIDE.U32 R160, R159.reuse, R160, c[0x0][0x188] ;  /* 0x000062009fa07625 */ /* 0x040fe200078e00a0 */
[----:B------:R-:W-:-:S04]  /*33a0*/  IADD3 R159, R159, 0x20, RZ ;  /* 0x000000209f9f7810 */ /* 0x000fc80007ffe0ff */
[----:B------:R0:W-:Y:S03]  /*33b0*/  STG.E.128 [R160.64], R68 ;  /* 0x00000044a0007986 */ /* 0x0001e6000c101d04 */
.L_x_34465:
[----:B------:R-:W-:Y:S05]  /*33c0*/  BSYNC B0 ;  /* 0x0000000000007941 */ /* 0x000fea0003800000 */
.L_x_34464:
        /* <DEDUP_REMOVED lines=28> */
.L_x_34477:
[----:B0-----:R-:W-:Y:S05]  /*3590*/  BSYNC B1 ;  /* 0x0000000000017941 */ /* 0x001fea0003800000 */
.L_x_34476:
[----:B------:R-:W-:Y:S01]  /*35a0*/  BSSY B1, `(.L_x_34478) ;  /* 0x0000004000017945 */ /* 0x000fe20003800000 */
[----:B------:R-:W-:Y:S05]  /*35b0*/  @!P3 BRA `(.L_x_34479) ;  /* 0x000000200000b947 */ /* 0x000fea0003800000 */
[----:B-----5:R-:W-:-:S04]  /*35c0*/  FMUL.FTZ R73, R33, c[0x0][0x1ec] ;  /* 0x00007b0021497a20 */ /* 0x020fc80000410000 */
[----:B------:R-:W-:Y:S02]  /*35d0*/  @P2 FADD.FTZ R73, R29, R73 ;  /* 0x000000491d492221 */ /* 0x000fe40000010000 */
.L_x_34479:
[----:B------:R-:W-:Y:S05]  /*35e0*/  BSYNC B1 ;  /* 0x0000000000017941 */ /* 0x000fea0003800000 */
.L_x_34478:
[----:B------:R-:W-:Y:S01]  /*35f0*/  BSSY B1, `(.L_x_34480) ;  /* 0x0000004000017945 */ /* 0x000fe20003800000 */
[----:B------:R-:W-:Y:S05]  /*3600*/  @!P3 BRA `(.L_x_34481) ;  /* 0x000000200000b947 */ /* 0x000fea0003800000 */
[----:B-----5:R-:W-:-:S04]  /*3610*/  FMUL.FTZ R74, R34, c[0x0][0x1ec] ;  /* 0x00007b00224a7a20 */ /* 0x020fc80000410000 */
[----:B------:R-:W-:Y:S02]  /*3620*/  @P2 FADD.FTZ R74, R30, R74 ;  /* 0x0000004a1e4a2221 */ /* 0x000fe40000010000 */
.L_x_34481:
[----:B------:R-:W-:Y:S05]  /*3630*/  BSYNC B1 ;  /* 0x0000000000017941 */ /* 0x000fea0003800000 */
.L_x_34480:
[----:B------:R-:W-:Y:S01]  /*3640*/  BSSY B1, `(.L_x_34482) ;  /* 0x0000004000017945 */ /* 0x000fe20003800000 */
[----:B------:R-:W-:Y:S05]  /*3650*/  @!P3 BRA `(.L_x_34483) ;  /* 0x000000200000b947 */ /* 0x000fea0003800000 */
[----:B-----5:R-:W-:-:S04]  /*3660*/  FMUL.FTZ R75, R35, c[0x0][0x1ec] ;  /* 0x00007b00234b7a20 */ /* 0x020fc80000410000 */
[----:B------:R-:W-:Y:S02]  /*3670*/  @P2 FADD.FTZ R75, R31, R75 ;  /* 0x0000004b1f4b2221 */ /* 0x000fe40000010000 */
.L_x_34483:
[----:B------:R-:W-:Y:S05]  /*3680*/  BSYNC B1 ;  /* 0x0000000000017941 */ /* 0x000fea0003800000 */
.L_x_34482:
[----:B------:R-:W-:Y:S01]  /*3690*/  HFMA2.MMA R160, -RZ, RZ, 0, 9.5367431640625e-07 ;  /* 0x00000010ffa07435 */ /* 0x000fe200000001ff */
[----:B------:R-:W-:-:S09]  /*36a0*/  IADD3 R162, R162, 0x20, RZ ;  /* 0x00000020a2a27810 */ /* 0x000fd20007ffe0ff */
[C---:B------:R-:W-:Y:S01]  /*36b0*/  IMAD.WIDE.U32 R160, R159.reuse, R160, c[0x0][0x188] ;  /* 0x000062009fa07625 */ /* 0x040fe200078e00a0 */
[----:B------:R-:W-:-:S04]  /*36c0*/  IADD3 R159, R159, 0x20, RZ ;  /* 0x000000209f9f7810 */ /* 0x000fc80007ffe0ff */
[----:B------:R0:W-:Y:S03]  /*36d0*/  STG.E.128 [R160.64], R72 ;  /* 0x00000048a0007986 */ /* 0x0001e6000c101d04 */
.L_x_34475:
[----:B------:R-:W-:Y:S05]  /*36e0*/  BSYNC B0 ;  /* 0x0000000000007941 */ /* 0x000fea0003800000 */
.L_x_34474:
        /* <DEDUP_REMOVED lines=28> */
.L_x_34487:
[----:B0-----:R-:W-:Y:S05]  /*38b0*/  BSYNC B1 ;  /* 0x0000000000017941 */ /* 0x001fea0003800000 */
.L_x_34486:
[----:B------:R-:W-:Y:S01]  /*38c0*/  BSSY B1, `(.L_x_34488) ;  /* 0x0000004000017945 */ /* 0x000fe20003800000 */
[----:B------:R-:W-:Y:S05]  /*38d0*/  @!P3 BRA `(.L_x_34489) ;  /* 0x000000200000b947 */ /* 0x000fea0003800000 */
[----:B-----5:R-:W-:-:S04]  /*38e0*/  FMUL.FTZ R77, R33, c[0x0][0x1ec] ;  /* 0x00007b00214d7a20 */ /* 0x020fc80000410000 */
[----:B------:R-:W-:Y:S02]  /*38f0*/  @P2 FADD.FTZ R77, R29, R77 ;  /* 0x0000004d1d4d2221 */ /* 0x000fe40000010000 */
.L_x_34489:
[----:B------:R-:W-:Y:S05]  /*3900*/  BSYNC B1 ;  /* 0x0000000000017941 */ /* 0x000fea0003800000 */
.L_x_34488:
[----:B------:R-:W-:Y:S01]  /*3910*/  BSSY B1, `(.L_x_34490) ;  /* 0x0000004000017945 */ /* 0x000fe20003800000 */
[----:B------:R-:W-:Y:S05]  /*3920*/  @!P3 BRA `(.L_x_34491) ;  /* 0x000000200000b947 */ /* 0x000fea0003800000 */
[----:B-----5:R-:W-:-:S04]  /*3930*/  FMUL.FTZ R78, R34, c[0x0][0x1ec] ;  /* 0x00007b00224e7a20 */ /* 0x020fc80000410000 */
[----:B------:R-:W-:Y:S02]  /*3940*/  @P2 FADD.FTZ R78, R30, R78 ;  /* 0x0000004e1e4e2221 */ /* 0x000fe40000010000 */
.L_x_34491:
[----:B------:R-:W-:Y:S05]  /*3950*/  BSYNC B1 ;  /* 0x0000000000017941 */ /* 0x000fea0003800000 */
.L_x_34490:
[----:B------:R-:W-:Y:S01]  /*3960*/  BSSY B1, `(.L_x_34492) ;  /* 0x0000004000017945 */ /* 0x000fe20003800000 */
[----:B------:R-:W-:Y:S05]  /*3970*/  @!P3 BRA `(.L_x_34493) ;  /* 0x000000200000b947 */ /* 0x000fea0003800000 */
[----:B-----5:R-:W-:-:S04]  /*3980*/  FMUL.FTZ R79, R35, c[0x0][0x1ec] ;  /* 0x00007b00234f7a20 */ /* 0x020fc80000410000 */
[----:B------:R-:W-:Y:S02]  /*3990*/  @P2 FADD.FTZ R79, R31, R79 ;  /* 0x0000004f1f4f2221 */ /* 0x000fe40000010000 */
.L_x_34493:
[----:B------:R-:W-:Y:S05]  /*39a0*/  BSYNC B1 ;  /* 0x0000000000017941 */ /* 0x000fea0003800000 */
.L_x_34492:
[----:B------:R-:W-:Y:S01]  /*39b0*/  HFMA2.MMA R160, -RZ, RZ, 0, 9.5367431640625e-07 ;  /* 0x00000010ffa07435 */ /* 0x000fe200000001ff */
[----:B------:R-:W-:-:S09]  /*39c0*/  IADD3 R162, R162, 0x20, RZ ;  /* 0x00000020a2a27810 */ /* 0x000fd20007ffe0ff */
[C---:B------:R-:W-:Y:S01]  /*39d0*/  IMAD.WIDE.U32 R160, R159.reuse, R160, c[0x0][0x188] ;  /* 0x000062009fa07625 */ /* 0x040fe200078e00a0 */
[----:B------:R-:W-:-:S04]  /*39e0*/  IADD3 R159, R159, 0x20, RZ ;  /* 0x000000209f9f7810 */ /* 0x000fc80007ffe0ff */
[----:B------:R0:W-:Y:S03]  /*39f0*/  STG.E.128 [R160.64], R76 ;  /* 0x0000004ca0007986 */ /* 0x0001e6000c101d04 */
.L_x_34485:
[----:B------:R-:W-:Y:S05]  /*3a00*/  BSYNC B0 ;  /* 0x0000000000007941 */ /* 0x000fea0003800000 */
.L_x_34484:
[----:B------:R-:W-:Y:S01]  /*3a10*/  ISETP.GE.U32.AND P2, PT, R158, 0x180, PT ;  /* 0x000001809e00780c */ /* 0x000fe20003f46070 */
[----:B------:R-:W-:-:S12]  /*3a20*/  BSSY B0, `(.L_x_34494) ;  /* 0x000002e000007945 */ /* 0x000fd80003800000 */
        /* <DEDUP_REMOVED lines=9> */
[----:B------:R-:W-:Y:S01]  /*3ac0*/  ISETP.GT.AND P2, PT, R86, RZ, PT ;  /* 0x000000ff5600720c */ /* 0x000fe20003f44270 */
[----:B------:R-:W-:-:S12]  /*3ad0*/  BSSY B1, `(.L_x_34496) ;  /* 0x0000010000017945 */ /* 0x000fd80003800000 */
[----:B------:R-:W-:-:S04]  /*3ae0*/  @!P2 ISETP.NE.U32.AND P3, PT, RZ, c[0x0][0x180], PT ;  /* 0x00006000ff00aa0c */ /* 0x000fc80003f65070 */
[----:B------:R-:W-:-:S04]  /*3af0*/  @!P2 ISETP.NE.AND.EX P3, PT, RZ, c[0x0][0x184], PT, P3 ;  /* 0x00006100ff00aa0c */ /* 0x000fc80003f65330 */
        /* <DEDUP_REMOVED lines=11> */
[----:B-1---5:R-:W-:-:S04]  /*3bb0*/  FMUL.FTZ R80, R32, c[0x0][0x1ec] ;  /* 0x00007b0020507a20 */ /* 0x022fc80000410000 */
[----:B------:R-:W-:Y:S02]  /*3bc0*/  @P1 FADD.FTZ R80, R28, R80 ;  /* 0x000000501c501221 */ /* 0x000fe40000010000 */
.L_x_34497:
[----:B-1----:R-:W-:Y:S05]  /*3bd0*/  BSYNC B1 ;  /* 0x0000000000017941 */ /* 0x002fea0003800000 */
.L_x_34496:
[----:B------:R-:W-:Y:S01]  /*3be0*/  BSSY B1, `(.L_x_34498) ;  /* 0x0000004000017945 */ /* 0x000fe20003800000 */
[----:B------:R-:W-:Y:S05]  /*3bf0*/  @!P2 BRA `(.L_x_34499) ;  /* 0x000000200000a947 */ /* 0x000fea0003800000 */
[----:B-----5:R-:W-:-:S04]  /*3c00*/  FMUL.FTZ R81, R33, c[0x0][0x1ec] ;  /* 0x00007b0021517a20 */ /* 0x020fc80000410000 */
[----:B------:R-:W-:Y:S02]  /*3c10*/  @P1 FADD.FTZ R81, R29, R81 ;  /* 0x000000511d511221 */ /* 0x000fe40000010000 */
.L_x_34499:
[----:B------:R-:W-:Y:S05]  /*3c20*/  BSYNC B1 ;  /* 0x0000000000017941 */ /* 0x000fea0003800000 */
.L_x_34498:
[----:B------:R-:W-:Y:S01]  /*3c30*/  BSSY B1, `(.L_x_34500) ;  /* 0x0000004000017945 */ /* 0x000fe20003800000 */
[----:B------:R-:W-:Y:S05]  /*3c40*/  @!P2 BRA `(.L_x_34501) ;  /* 0x000000200000a947 */ /* 0x000fea0003800000 */
[----:B-----5:R-:W-:-:S04]  /*3c50*/  FMUL.FTZ R82, R34, c[0x0][0x1ec] ;  /* 0x00007b0022527a20 */ /* 0x020fc80000410000 */
[----:B------:R-:W-:Y:S02]  /*3c60*/  @P1 FADD.FTZ R82, R30, R82 ;  /* 0x000000521e521221 */ /* 0x000fe40000010000 */
.L_x_34501:
[----:B------:R-:W-:Y:S05]  /*3c70*/  BSYNC B1 ;  /* 0x0000000000017941 */ /* 0x000fea0003800000 */
.L_x_34500:
[----:B------:R-:W-:Y:S01]  /*3c80*/  BSSY B1, `(.L_x_34502) ;  /* 0x0000004000017945 */ /* 0x000fe20003800000 */
[----:B------:R-:W-:Y:S05]  /*3c90*/  @!P2 BRA `(.L_x_34503) ;  /* 0x000000200000a947 */ /* 0x000fea0003800000 */
[----:B-----5:R-:W-:-:S04]  /*3ca0*/  FMUL.FTZ R83, R35, c[0x0][0x1ec] ;  /* 0x00007b0023537a20 */ /* 0x020fc80000410000 */
[----:B------:R-:W-:Y:S02]  /*3cb0*/  @P1 FADD.FTZ R83, R31, R83 ;  /* 0x000000531f531221 */ /* 0x000fe40000010000 */
.L_x_34503:
[----:B------:R-:W-:Y:S05]  /*3cc0*/  BSYNC B1 ;  /* 0x0000000000017941 */ /* 0x000fea0003800000 */
.L_x_34502:
[----:B------:R-:W-:-:S10]  /*3cd0*/  HFMA2.MMA R160, -RZ, RZ, 0, 9.5367431640625e-07 ;  /* 0x00000010ffa07435 */ /* 0x000fd400000001ff */
[----:B------:R-:W-:-:S05]  /*3ce0*/  IMAD.WIDE.U32 R160, R159, R160, c[0x0][0x188] ;  /* 0x000062009fa07625 */ /* 0x000fca00078e00a0 */
[----:B------:R0:W-:Y:S02]  /*3cf0*/  STG.E.128 [R160.64], R80 ;  /* 0x00000050a0007986 */ /* 0x0001e4000c101d04 */
.L_x_34495:
[----:B------:R-:W-:Y:S05]  /*3d00*/  BSYNC B0 ;  /* 0x0000000000007941 */ /* 0x000fea0003800000 */
.L_x_34494:
[----:B------:R-:W-:Y:S01]  /*3d10*/  FADD.FTZ R86, RZ, R36 ;  /* 0x00000024ff567221 */ /* 0x000fe20000010000 */
[C---:B------:R-:W-:Y:S02]  /*3d20*/  ISETP.GT.U32.AND P1, PT, R158.reuse, 0x3f, PT ;  /* 0x0000003f9e00780c */ /* 0x040fe40003f24070 */
[----:B0-----:R-:W-:Y:S01]  /*3d30*/  P2R R160, PR, RZ, 0x1 ;  /* 0x00000001ffa07803 */ /* 0x001fe20000000000 */
[----:B------:R-:W-:Y:S01]  /*3d40*/  FADD.FTZ R159, R37, R86 ;  /* 0x00000056259f7221 */ /* 0x000fe20000010000 */
[C---:B------:R-:W-:Y:S02]  /*3d50*/  ISETP.GT.U32.AND P2, PT, R158.reuse, 0xff, PT ;  /* 0x000000ff9e00780c */ /* 0x040fe40003f44070 */
[----:B------:R-:W-:Y:S01]  /*3d60*/  ISETP.GT.U32.AND P3, PT, R158, 0x11f, PT ;  /* 0x0000011f9e00780c */ /* 0x000fe20003f64070 */
[----:B------:R-:W-:Y:S01]  /*3d70*/  FADD.FTZ R86, R38, R159 ;  /* 0x0000009f26567221 */ /* 0x000fe20000010000 */
[C---:B------:R-:W-:Y:S02]  /*3d80*/  ISETP.GT.U32.AND P4, PT, R158.reuse, 0x13f, PT ;  /* 0x0000013f9e00780c */ /* 0x040fe40003f84070 */
[C---:B------:R-:W-:Y:S01]  /*3d90*/  ISETP.GT.U32.AND P5, PT, R158.reuse, 0x15f, PT ;  /* 0x0000015f9e00780c */ /* 0x040fe20003fa4070 */
[----:B------:R-:W-:Y:S01]  /*3da0*/  FADD.FTZ R86, R39, R86 ;  /* 0x0000005627567221 */ /* 0x000fe20000010000 */
[----:B------:R-:W-:-:S04]  /*3db0*/  ISETP.GT.U32.AND P6, PT, R158, 0x17f, PT ;  /* 0x0000017f9e00780c */ /* 0x000fc80003fc4070 */
[----:B------:R-:W-:Y:S02]  /*3dc0*/  FSEL R161, R86, RZ, P0 ;  /* 0x000000ff56a17208 */ /* 0x000fe40000000000 */
[----:B------:R-:W-:-:S03]  /*3dd0*/  ISETP.GT.U32.AND P0, PT, R158, 0x5f, PT ;  /* 0x0000005f9e00780c */ /* 0x000fc60003f04070 */
[----:B------:R-:W-:-:S04]  /*3de0*/  FADD.FTZ R86, R40, R161 ;  /* 0x000000a128567221 */ /* 0x000fc80000010000 */
[----:B------:R-:W-:-:S04]  /*3df0*/  FADD.FTZ R159, R41, R86 ;  /* 0x00000056299f7221 */ /* 0x000fc80000010000 */
[----:B------:R-:W-:Y:S01]  /*3e00*/  FADD.FTZ R86, R42, R159 ;  /* 0x0000009f2a567221 */ /* 0x000fe20000010000 */
[----:B------:R-:W-:-:S03]  /*3e10*/  P2R R159, PR, RZ, 0x2 ;  /* 0x00000002ff9f7803 */ /* 0x000fc60000000000 */
[----:B------:R-:W-:Y:S01]  /*3e20*/  @P1 FADD.FTZ R161, R43, R86 ;  /* 0x000000562ba11221 */ /* 0x000fe20000010000 */
        /* <DEDUP_REMOVED lines=24> */
[----:B------:R-:W-:-:S03]  /*3fb0*/  LOP3.LUT P0, RZ, R85, 0x1f, RZ, 0xc0, !PT ;  /* 0x0000001f55ff7812 */ /* 0x000fc6000780c0ff */
        /* <DEDUP_REMOVED lines=28> */
.L_x_34532:
        /* <DEDUP_REMOVED lines=124> */
.L_x_34533:
[----:B------:R-:W-:Y:S01]  /*4940*/  LOP3.LUT P3, RZ, R85, 0x1f, RZ, 0xc0, !PT ;  /* 0x0000001f55ff7812 */ /* 0x000fe2000786c0ff */
[----:B-1----:R-:W-:Y:S01]  /*4950*/  FADD.FTZ R159, R160, R163 ;  /* 0x000000a3a09f7221 */ /* 0x002fe20000010000 */
[----:B------:R-:W-:Y:S01]  /*4960*/  MOV R86, c[0x0][0x1e0] ;  /* 0x0000780000567a02 */ /* 0x000fe20000000f00 */
[----:B------:R-:W-:Y:S04]  /*4970*/  BSSY B0, `(.L_x_34506) ;  /* 0x000010d000007945 */ /* 0x000fe80003800000 */
[----:B------:R-:W-:Y:S02]  /*4980*/  FFMA.FTZ R86, R159, R86, c[0x0][0x228] ;  /* 0x00008a009f567623 */ /* 0x000fe40000010056 */
[----:B------:R-:W-:-:S04]  /*4990*/  FMUL.FTZ R159, R161, R161 ;  /* 0x000000a1a19f7220 */ /* 0x000fc80000410000 */
[----:B------:R-:W-:-:S04]  /*49a0*/  @!P3 LEA R162, P1, R156, c[0x0][0x1a0], 0x2 ;  /* 0x000068009ca2ba11 */ /* 0x000fc800078210ff */
[----:B0-----:R-:W-:Y:S02]  /*49b0*/  @!P3 LEA.HI.X R163, R156, c[0x0][0x1a4], R87, 0x2, P1 ;  /* 0x000069009ca3ba11 */ /* 0x001fe400008f1457 */
[----:B------:R-:W-:-:S03]  /*49c0*/  ISETP.NE.AND P1, PT, RZ, UR6, PT ;  /* 0x00000006ff007c0c */ /* 0x000fc6000bf25270 */
[----:B------:R0:W-:Y:S01]  /*49d0*/  @!P3 STG.E [R162.64], R161 ;  /* 0x000000a1a200b986 */ /* 0x0001e2000c101904 */
[----:B------:R-:W-:-:S05]  /*49e0*/  FSEL R159, R159, RZ, P1 ;  /* 0x000000ff9f9f7208 */ /* 0x000fca0000800000 */
[----:B------:R-:W-:Y:S01]  /*49f0*/  FADD.FTZ R159, R86, R159 ;  /* 0x0000009f569f7221 */ /* 0x000fe20000010000 */
[----:B------:R-:W-:-:S04]  /*4a00*/  @!P3 LEA R86, P2, R156, c[0x0][0x1a8], 0x2 ;  /* 0x00006a009c56ba11 */ /* 0x000fc800078410ff */
[----:B------:R-:W-:Y:S01]  /*4a10*/  @!P3 LEA.HI.X R87, R156, c[0x0][0x1ac], R87, 0x2, P2 ;  /* 0x00006b009c57ba11 */ /* 0x000fe200010f1457 */
[----:B------:R-:W1:Y:S01]  /*4a20*/  MUFU.RSQ R159, R159 ;  /* 0x0000009f009f7308 */ /* 0x000e620000001400 */
[----:B-----5:R-:W-:-:S03]  /*4a30*/  ISETP.GE.AND P2, PT, R84, 0x1, PT ;  /* 0x000000015400780c */ /* 0x020fc60003f46270 */
[----:B-1----:R0:W-:Y:S10]  /*4a40*/  @!P3 STG.E [R86.64], R159 ;  /* 0x0000009f5600b986 */ /* 0x0021f4000c101904 */
[----:B------:R-:W-:Y:S05]  /*4a50*/  @!P2 BRA `(.L_x_34507) ;  /* 0x00000fe00000a947 */ /* 0x000fea0003800000 */
[----:B------:R-:W-:Y:S01]  /*4a60*/  IADD3 R84, R84, -0x1, RZ ;  /* 0xffffffff54547810 */ /* 0x000fe20007ffe0ff */
[----:B------:R-:W-:Y:S01]  /*4a70*/  BSSY B1, `(.L_x_34508) ;  /* 0x0000018000017945 */ /* 0x000fe20003800000 */
[----:B------:R-:W-:-:S03]  /*4a80*/  LOP3.LUT R160, R85, 0x1f, RZ, 0xc0, !PT ;  /* 0x0000001f55a07812 */ /* 0x000fc600078ec0ff */
[----:B------:R-:W-:-:S05]  /*4a90*/  IMAD R84, R84, c[0x0][0x168], RZ ;  /* 0x00005a0054547a24 */ /* 0x000fca00078e02ff */
[----:B0-----:R-:W-:-:S04]  /*4aa0*/  SHF.R.S32.HI R87, RZ, 0x1f, R84 ;  /* 0x0000001fff577819 */ /* 0x001fc80000011454 */
[----:B------:R-:W-:-:S04]  /*4ab0*/  LEA.HI R87, R87, R84, RZ, 0x2 ;  /* 0x0000005457577211 */ /* 0x000fc800078f10ff */
[----:B------:R-:W-:Y:S01]  /*4ac0*/  LEA.HI.SX32 R160, R87, R160, 0x1e ;  /* 0x000000a057a07211 */ /* 0x000fe200078ff2ff */
[----:B------:R-:W-:Y:S05]  /*4ad0*/  @!P0 BRA `(.L_x_34509) ;  /* 0x0000011000008947 */ /* 0x000fea0003800000 */
[----:B------:R-:W-:Y:S01]  /*4ae0*/  FSEL R84, R161, RZ, !P1 ;  /* 0x000000ffa1547208 */ /* 0x000fe20004800000 */
        /* <DEDUP_REMOVED lines=16> */
.L_x_34509:
[----:B------:R-:W-:Y:S05]  /*4bf0*/  BSYNC B1 ;  /* 0x0000000000017941 */ /* 0x000fea0003800000 */
.L_x_34508:
[----:B------:R-:W-:Y:S01]  /*4c00*/  ISETP.GE.U32.AND P2, PT, R158, 0x40, PT ;  /* 0x000000409e00780c */ /* 0x000fe20003f46070 */
[----:B------:R-:W-:-:S12]  /*4c10*/  BSSY B1, `(.L_x_34510) ;  /* 0x0000013000017945 */ /* 0x000fd80003800000 */
[----:B------:R-:W-:Y:S05]  /*4c20*/  @!P2 BRA `(.L_x_34511) ;  /* 0x000001100000a947 */ /* 0x000fea0003800000 */
[----:B------:R-:W-:Y:S02]  /*4c30*/  FSEL R164, R161, RZ, !P1 ;  /* 0x000000ffa1a47208 */ /* 0x000fe40004800000 */
[----:B0-----:R-:W-:-:S03]  /*4c40*/  MOV R163, 0x10 ;  /* 0x0000001000a37802 */ /* 0x001fc60000000f00 */
        /* <DEDUP_REMOVED lines=15> */
.L_x_34511:
[----:B------:R-:W-:Y:S05]  /*4d40*/  BSYNC B1 ;  /* 0x0000000000017941 */ /* 0x000fea0003800000 */
.L_x_34510:
[----:B------:R-:W-:Y:S01]  /*4d50*/  ISETP.GE.U32.AND P2, PT, R158, 0x60, PT ;  /* 0x000000609e00780c */ /* 0x000fe20003f46070 */
[----:B------:R-:W-:-:S12]  /*4d60*/  BSSY B1, `(.L_x_34512) ;  /* 0x0000013000017945 */ /* 0x000fd80003800000 */
[----:B------:R-:W-:Y:S05]  /*4d70*/  @!P2 BRA `(.L_x_34513) ;  /* 0x000001100000a947 */ /* 0x000fea0003800000 */
[----:B------:R-:W-:Y:S01]  /*4d80*/  FSEL R164, R161, RZ, !P1 ;  /* 0x000000ffa1a47208 */ /* 0x000fe20004800000 */
[----:B0-----:R-:W-:-:S04]  /*4d90*/  HFMA2.MMA R163, -RZ, RZ, 0, 9.5367431640625e-07 ;  /* 0x00000010ffa37435 */ /* 0x001fc800000001ff */
        /* <DEDUP_REMOVED lines=15> */
.L_x_34513:
[----:B------:R-:W-:Y:S05]  /*4e90*/  BSYNC B1 ;  /* 0x0000000000017941 */ /* 0x000fea0003800000 */
.L_x_34512:
        /* <DEDUP_REMOVED lines=20> */
.L_x_34515:
[----:B------:R-:W-:Y:S05]  /*4fe0*/  BSYNC B1 ;  /* 0x0000000000017941 */ /* 0x000fea0003800000 */
.L_x_34514:
        /* <DEDUP_REMOVED lines=20> */
.L_x_34517:
[----:B------:R-:W-:Y:S05]  /*5130*/  BSYNC B1 ;  /* 0x0000000000017941 */ /* 0x000fea0003800000 */
.L_x_34516:
        /* <DEDUP_REMOVED lines=20> */
.L_x_34519:
[----:B------:R-:W-:Y:S05]  /*5280*/  BSYNC B1 ;  /* 0x0000000000017941 */ /* 0x000fea0003800000 */
.L_x_34518:
        /* <DEDUP_REMOVED lines=20> */
.L_x_34521:
[----:B------:R-:W-:Y:S05]  /*53d0*/  BSYNC B1 ;  /* 0x0000000000017941 */ /* 0x000fea0003800000 */
.L_x_34520:
        /* <DEDUP_REMOVED lines=20> */
.L_x_34523:
[----:B------:R-:W-:Y:S05]  /*5520*/  BSYNC B1 ;  /* 0x0000000000017941 */ /* 0x000fea0003800000 */
.L_x_34522:
        /* <DEDUP_REMOVED lines=20> */
.L_x_34525:
[----:B------:R-:W-:Y:S05]  /*5670*/  BSYNC B1 ;  /* 0x0000000000017941 */ /* 0x000fea0003800000 */
.L_x_34524:
        /* <DEDUP_REMOVED lines=20> */
.L_x_34527:
[----:B------:R-:W-:Y:S05]  /*57c0*/  BSYNC B1 ;  /* 0x0000000000017941 */ /* 0x000fea0003800000 */
.L_x_34526:
        /* <DEDUP_REMOVED lines=20> */
.L_x_34529:
[----:B------:R-:W-:Y:S05]  /*5910*/  BSYNC B1 ;  /* 0x0000000000017941 */ /* 0x000fea0003800000 */
.L_x_34528:
[----:B------:R-:W-:-:S13]  /*5920*/  ISETP.GE.U32.AND P2, PT, R158, 0x180, PT ;  /* 0x000001809e00780c */ /* 0x000fda0003f46070 */
[----:B------:R-:W-:Y:S05]  /*5930*/  @!P2 BRA `(.L_x_34507) ;  /* 0x000001000000a947 */ /* 0x000fea0003800000 */
[----:B------:R-:W-:-:S05]  /*5940*/  FSEL R161, R161, RZ, !P1 ;  /* 0x000000ffa1a17208 */ /* 0x000fca0004800000 */
[--C-:B0-----:R-:W-:Y:S02]  /*5950*/  FADD.FTZ R86, R81, -R161.reuse ;  /* 0x800000a151567221 */ /* 0x101fe40000010000 */
[--C-:B------:R-:W-:Y:S02]  /*5960*/  FADD.FTZ R84, R80, -R161.reuse ;  /* 0x800000a150547221 */ /* 0x100fe40000010000 */
[--C-:B------:R-:W-:Y:S02]  /*5970*/  FADD.FTZ R162, R82, -R161.reuse ;  /* 0x800000a152a27221 */ /* 0x100fe40000010000 */
[----:B------:R-:W-:Y:S02]  /*5980*/  FADD.FTZ R164, R83, -R161 ;  /* 0x800000a153a47221 */ /* 0x000fe40000010000 */
[C---:B------:R-:W-:Y:S02]  /*5990*/  FMUL.FTZ R85, R159.reuse, R86 ;  /* 0x000000569f557220 */ /* 0x040fe40000410000 */
[----:B------:R-:W-:-:S02]  /*59a0*/  FMUL.FTZ R84, R159, R84 ;  /* 0x000000549f547220 */ /* 0x000fc40000410000 */
[C---:B------:R-:W-:Y:S02]  /*59b0*/  FMUL.FTZ R86, R159.reuse, R162 ;  /* 0x000000a29f567220 */ /* 0x040fe40000410000 */
[----:B------:R-:W-:Y:S02]  /*59c0*/  FMUL.FTZ R87, R159, R164 ;  /* 0x000000a49f577220 */ /* 0x000fe40000410000 */
[----:B------:R-:W-:Y:S02]  /*59d0*/  IMAD.MOV.U32 R161, RZ, RZ, 0x10 ;  /* 0x00000010ffa17424 */ /* 0x000fe400078e00ff */
[----:B------:R-:W-:Y:S02]  /*59e0*/  FFMA.FTZ R84, R103, R84, R2 ;  /* 0x0000005467547223 */ /* 0x000fe40000010002 */
[----:B------:R-:W-:-:S04]  /*59f0*/  IMAD.WIDE.U32 R160, R160, R161, c[0x0][0x208] ;  /* 0x00008200a0a07625 */ /* 0x000fc800078e00a1 */
[----:B------:R-:W-:Y:S02]  /*5a00*/  FFMA.FTZ R85, R102, R85, R119 ;  /* 0x0000005566557223 */ /* 0x000fe40000010077 */
[----:B------:R-:W-:Y:S02]  /*5a10*/  FFMA.FTZ R87, R104, R87, R121 ;  /* 0x0000005768577223 */ /* 0x000fe40000010079 */
[----:B------:R-:W-:-:S05]  /*5a20*/  FFMA.FTZ R86, R105, R86, R0 ;  /* 0x0000005669567223 */ /* 0x000fca0000010000 */
[----:B------:R0:W-:Y:S02]  /*5a30*/  STG.E.128 [R160.64], R84 ;  /* 0x00000054a0007986 */ /* 0x0001e4000c101d04 */
.L_x_34507:
[----:B------:R-:W-:Y:S05]  /*5a40*/  BSYNC B0 ;  /* 0x0000000000007941 */ /* 0x000fea0003800000 */
.L_x_34506:
[----:B0-----:R-:W-:-:S04]  /*5a50*/  MOV R85, c[0x0][0x160] ;  /* 0x0000580000557a02 */ /* 0x001fc80000000f00 */
[----:B------:R-:W-:-:S04]  /*5a60*/  LEA R156, R85, R156, 0x2 ;  /* 0x0000009c559c7211 */ /* 0x000fc800078e10ff */
[----:B------:R-:W-:-:S13]  /*5a70*/  ISETP.GE.AND P1, PT, R156, c[0x0][0x164], PT ;  /* 0x000059009c007a0c */ /* 0x000fda0003f26270 */
[----:B------:R-:W-:Y:S01]  /*5a80*/  @P1 CALL.REL.NOINC `(.L_x_34530) ;  /* 0x0000001000001944 */ /* 0x000fe20003c00000 */
[----:B------:R-:W-:Y:S05]  /*5a90*/  BRA `(.L_x_34531) ;  /* 0xffffbbf000007947 */ /* 0x000fea000383ffff */
.L_x_34530:
[----:B------:R-:W-:Y:S05]  /*5aa0*/  EXIT ;  /* 0x000000000000794d */ /* 0x000fea0003800000 */
.L_x_34504:
[----:B------:R-:W-:Y:S01]  /*5ab0*/  HFMA2.MMA R162, -RZ, RZ, 0, 5.9604644775390625e-08 ;  /* 0x00000001ffa27435 */ /* 0x000fe200000001ff */
[----:B------:R-:W-:Y:S02]  /*5ac0*/  MOV R163, R161 ;  /* 0x000000a100a37202 */ /* 0x000fe40000000f00 */
[----:B------:R-:W-:Y:S02]  /*5ad0*/  MOV R160, 0x1f ;  /* 0x0000001f00a07802 */ /* 0x000fe40000000f00 */
[----:B------:R-:W-:Y:S02]  /*5ae0*/  MOV R159, 0xffffffff ;  /* 0xffffffff009f7802 */ /* 0x000fe40000000f00 */
[----:B------:R-:W-:Y:S02]  /*5af0*/  MOV R86, 0x5b10 ;  /* 0x00005b1000567802 */ /* 0x000fe40000000f00 */
[----:B-----5:R-:W-:Y:S05]  /*5b00*/  CALL.REL.NOINC `($__internal_130_$__cuda_sm70_shflsync_bfly_p) ;  /* 0x00000a0000007944 */ /* 0x020fea0003c00000 */
[----:B01----:R-:W-:Y:S05]  /*5b10*/  BRA `(.L_x_34532) ;  /* 0xffffe66000007947 */ /* 0x003fea000383ffff */
.L_x_34505:
[----:B------:R-:W-:Y:S01]  /*5b20*/  HFMA2.MMA R162, -RZ, RZ, 0, 1.1920928955078125e-07 ;  /* 0x00000002ffa27435 */ /* 0x000fe200000001ff */
[----:B------:R-:W-:Y:S02]  /*5b30*/  MOV R160, 0x1f ;  /* 0x0000001f00a07802 */ /* 0x000fe40000000f00 */
[----:B------:R-:W-:-:S02]  /*5b40*/  MOV R159, 0xffffffff ;  /* 0xffffffff009f7802 */ /* 0x000fc40000000f00 */
[----:B------:R-:W-:Y:S02]  /*5b50*/  MOV R86, 0x5b70 ;  /* 0x00005b7000567802 */ /* 0x000fe40000000f00 */
[----:B0----5:R-:W-:Y:S05]  /*5b60*/  CALL.REL.NOINC `($__internal_130_$__cuda_sm70_shflsync_bfly_p) ;  /* 0x000009a000007944 */ /* 0x021fea0003c00000 */
[----:B0-----:R-:W-:Y:S01]  /*5b70*/  HFMA2.MMA R162, -RZ, RZ, 0, 2.384185791015625e-07 ;  /* 0x00000004ffa27435 */ /* 0x001fe200000001ff */
[----:B-1----:R-:W-:Y:S01]  /*5b80*/  FADD.FTZ R163, R163, R160 ;  /* 0x000000a0a3a37221 */ /* 0x002fe20000010000 */
[----:B------:R-:W-:Y:S02]  /*5b90*/  MOV R160, 0x1f ;  /* 0x0000001f00a07802 */ /* 0x000fe40000000f00 */
[----:B------:R-:W-:Y:S02]  /*5ba0*/  MOV R159, 0xffffffff ;  /* 0xffffffff009f7802 */ /* 0x000fe40000000f00 */
[----:B------:R-:W-:Y:S02]  /*5bb0*/  MOV R86, 0x5bd0 ;  /* 0x00005bd000567802 */ /* 0x000fe40000000f00 */
[----:B------:R-:W-:Y:S05]  /*5bc0*/  CALL.REL.NOINC `($__internal_130_$__cuda_sm70_shflsync_bfly_p) ;  /* 0x0000094000007944 */ /* 0x000fea0003c00000 */
[----:B0-----:R-:W-:Y:S01]  /*5bd0*/  HFMA2.MMA R162, -RZ, RZ, 0, 4.76837158203125e-07 ;  /* 0x00000008ffa27435 */ /* 0x001fe200000001ff */
[----:B-1----:R-:W-:Y:S01]  /*5be0*/  FADD.FTZ R163, R163, R160 ;  /* 0x000000a0a3a37221 */ /* 0x002fe20000010000 */
[----:B------:R-:W-:Y:S02]  /*5bf0*/  MOV R160, 0x1f ;  /* 0x0000001f00a07802 */ /* 0x000fe40000000f00 */
[----:B------:R-:W-:-:S02]  /*5c00*/  MOV R159, 0xffffffff ;  /* 0xffffffff009f7802 */ /* 0x000fc40000000f00 */
[----:B------:R-:W-:Y:S02]  /*5c10*/  MOV R86, 0x5c30 ;  /* 0x00005c3000567802 */ /* 0x000fe40000000f00 */
[----:B------:R-:W-:Y:S05]  /*5c20*/  CALL.REL.NOINC `($__internal_130_$__cuda_sm70_shflsync_bfly_p) ;  /* 0x000008e000007944 */ /* 0x000fea0003c00000 */
[----:B0-----:R-:W-:Y:S01]  /*5c30*/  HFMA2.MMA R162, -RZ, RZ, 0, 9.5367431640625e-07 ;  /* 0x00000010ffa27435 */ /* 0x001fe200000001ff */
[----:B-1----:R-:W-:Y:S01]  /*5c40*/  FADD.FTZ R163, R163, R160 ;  /* 0x000000a0a3a37221 */ /* 0x002fe20000010000 */
[----:B------:R-:W-:Y:S01]  /*5c50*/  MOV R160, 0x1f ;  /* 0x0000001f00a07802 */ /* 0x000fe20000000f00 */
[----:B------:R-:W-:Y:S01]  /*5c60*/  IMAD.MOV.U32 R159, RZ, RZ, -0x1 ;  /* 0xffffffffff9f7424 */ /* 0x000fe200078e00ff */
[----:B------:R-:W-:Y:S02]  /*5c70*/  MOV R86, 0x5c90 ;  /* 0x00005c9000567802 */ /* 0x000fe40000000f00 */
[----:B------:R-:W-:Y:S05]  /*5c80*/  CALL.REL.NOINC `($__internal_130_$__cuda_sm70_shflsync_bfly_p) ;  /* 0x0000088000007944 */ /* 0x000fea0003c00000 */
[----:B-1----:R-:W-:Y:S01]  /*5c90*/  FADD.FTZ R160, R163, R160 ;  /* 0x000000a0a3a07221 */ /* 0x002fe20000010000 */
[----:B0-----:R-:W-:Y:S01]  /*5ca0*/  P2R R159, PR, RZ, 0x40 ;  /* 0x00000040ff9f7803 */ /* 0x001fe20000000000 */
[----:B------:R-:W-:Y:S01]  /*5cb0*/  HFMA2.MMA R162, -RZ, RZ, 0, 5.9604644775390625e-08 ;  /* 0x00000001ffa27435 */ /* 0x000fe200000001ff */
[----:B------:R-:W-:Y:S01]  /*5cc0*/  ISETP.GT.U32.AND P6, PT, R158, 0x3f, PT ;  /* 0x0000003f9e00780c */ /* 0x000fe20003fc4070 */
[----:B------:R-:W-:Y:S01]  /*5cd0*/  FMUL.FTZ R161, R160, c[0x0][0x1e0] ;  /* 0x00007800a0a17a20 */ /* 0x000fe20000410000 */
[----:B------:R-:W-:-:S03]  /*5ce0*/  MOV R160, 0x1f ;  /* 0x0000001f00a07802 */ /* 0x000fc60000000f00 */
[--C-:B------:R-:W-:Y:S02]  /*5cf0*/  FADD.FTZ R86, R36, -R161.reuse ;  /* 0x800000a124567221 */ /* 0x100fe40000010000 */
[--C-:B------:R-:W-:Y:S02]  /*5d00*/  FADD.FTZ R163, R37, -R161.reuse ;  /* 0x800000a125a37221 */ /* 0x100fe40000010000 */
[----:B------:R-:W-:Y:S02]  /*5d10*/  FFMA.FTZ R86, R86, R86, RZ ;  /* 0x0000005656567223 */ /* 0x000fe400000100ff */
[--C-:B------:R-:W-:Y:S02]  /*5d20*/  FADD.FTZ R165, R41, -R161.reuse ;  /* 0x800000a129a57221 */ /* 0x100fe40000010000 */
[----:B------:R-:W-:Y:S02]  /*5d30*/  FFMA.FTZ R86, R163, R163, R86 ;  /* 0x000000a3a3567223 */ /* 0x000fe40000010056 */
[----:B------:R-:W-:-:S04]  /*5d40*/  FADD.FTZ R163, R38, -R161 ;  /* 0x800000a126a37221 */ /* 0x000fc80000010000 */
[----:B------:R-:W-:Y:S02]  /*5d50*/  FFMA.FTZ R86, R163, R163, R86 ;  /* 0x000000a3a3567223 */ /* 0x000fe40000010056 */
[----:B------:R-:W-:-:S04]  /*5d60*/  FADD.FTZ R163, R39, -R161 ;  /* 0x800000a127a37221 */ /* 0x000fc80000010000 */
[----:B------:R-:W-:-:S05]  /*5d70*/  FFMA.FTZ R86, R163, R163, R86 ;  /* 0x000000a3a3567223 */ /* 0x000fca0000010056 */
        /* <DEDUP_REMOVED lines=94> */
[----:B------:R-:W-:Y:S02]  /*6360*/  MOV R86, 0x6380 ;  /* 0x0000638000567802 */ /* 0x000fe40000000f00 */
[----:B------:R-:W-:Y:S05]  /*6370*/  CALL.REL.NOINC `($__internal_130_$__cuda_sm70_shflsync_bfly_p) ;  /* 0x0000019000007944 */ /* 0x000fea0003c00000 */
[----:B0-----:R-:W-:Y:S01]  /*6380*/  HFMA2.MMA R162, -RZ, RZ, 0, 1.1920928955078125e-07 ;  /* 0x00000002ffa27435 */ /* 0x001fe200000001ff */
[----:B-1----:R-:W-:Y:S01]  /*6390*/  FADD.FTZ R163, R163, R160 ;  /* 0x000000a0a3a37221 */ /* 0x002fe20000010000 */
[----:B------:R-:W-:Y:S02]  /*63a0*/  MOV R160, 0x1f ;  /* 0x0000001f00a07802 */ /* 0x000fe40000000f00 */
[----:B------:R-:W-:Y:S02]  /*63b0*/  MOV R159, 0xffffffff ;  /* 0xffffffff009f7802 */ /* 0x000fe40000000f00 */
[----:B------:R-:W-:Y:S02]  /*63c0*/  MOV R86, 0x63e0 ;  /* 0x000063e000567802 */ /* 0x000fe40000000f00 */
[----:B------:R-:W-:Y:S05]  /*63d0*/  CALL.REL.NOINC `($__internal_130_$__cuda_sm70_shflsync_bfly_p) ;  /* 0x0000013000007944 */ /* 0x000fea0003c00000 */
[----:B0-----:R-:W-:Y:S01]  /*63e0*/  HFMA2.MMA R162, -RZ, RZ, 0, 2.384185791015625e-07 ;  /* 0x00000004ffa27435 */ /* 0x001fe200000001ff */
[----:B-1----:R-:W-:Y:S01]  /*63f0*/  FADD.FTZ R163, R163, R160 ;  /* 0x000000a0a3a37221 */ /* 0x002fe20000010000 */
[----:B------:R-:W-:-:S02]  /*6400*/  MOV R160, 0x1f ;  /* 0x0000001f00a07802 */ /* 0x000fc40000000f00 */
[----:B------:R-:W-:Y:S02]  /*6410*/  MOV R159, 0xffffffff ;  /* 0xffffffff009f7802 */ /* 0x000fe40000000f00 */
[----:B------:R-:W-:Y:S02]  /*6420*/  MOV R86, 0x6440 ;  /* 0x0000644000567802 */ /* 0x000fe40000000f00 */
[----:B------:R-:W-:Y:S05]  /*6430*/  CALL.REL.NOINC `($__internal_130_$__cuda_sm70_shflsync_bfly_p) ;  /* 0x000000d000007944 */ /* 0x000fea0003c00000 */
[----:B0-----:R-:W-:Y:S01]  /*6440*/  HFMA2.MMA R162, -RZ, RZ, 0, 4.76837158203125e-07 ;  /* 0x00000008ffa27435 */ /* 0x001fe200000001ff */
[----:B-1----:R-:W-:Y:S01]  /*6450*/  FADD.FTZ R163, R163, R160 ;  /* 0x000000a0a3a37221 */ /* 0x002fe20000010000 */
[----:B------:R-:W-:Y:S02]  /*6460*/  MOV R160, 0x1f ;  /* 0x0000001f00a07802 */ /* 0x000fe40000000f00 */
[----:B------:R-:W-:Y:S02]  /*6470*/  MOV R159, 0xffffffff ;  /* 0xffffffff009f7802 */ /* 0x000fe40000000f00 */
[----:B------:R-:W-:Y:S02]  /*6480*/  MOV R86, 0x64a0 ;  /* 0x000064a000567802 */ /* 0x000fe40000000f00 */
[----:B------:R-:W-:Y:S05]  /*6490*/  CALL.REL.NOINC `($__internal_130_$__cuda_sm70_shflsync_bfly_p) ;  /* 0x0000007000007944 */ /* 0x000fea0003c00000 */
[----:B0-----:R-:W-:Y:S01]  /*64a0*/  HFMA2.MMA R162, -RZ, RZ, 0, 9.5367431640625e-07 ;  /* 0x00000010ffa27435 */ /* 0x001fe200000001ff */
[----:B-1----:R-:W-:Y:S01]  /*64b0*/  FADD.FTZ R163, R163, R160 ;  /* 0x000000a0a3a37221 */ /* 0x002fe20000010000 */
[----:B------:R-:W-:-:S02]  /*64c0*/  MOV R160, 0x1f ;  /* 0x0000001f00a07802 */ /* 0x000fc40000000f00 */
[----:B------:R-:W-:Y:S02]  /*64d0*/  MOV R159, 0xffffffff ;  /* 0xffffffff009f7802 */ /* 0x000fe40000000f00 */
[----:B------:R-:W-:Y:S02]  /*64e0*/  MOV R86, 0x6500 ;  /* 0x0000650000567802 */ /* 0x000fe40000000f00 */
[----:B------:R-:W-:Y:S05]  /*64f0*/  CALL.REL.NOINC `($__internal_130_$__cuda_sm70_shflsync_bfly_p) ;  /* 0x0000001000007944 */ /* 0x000fea0003c00000 */
[----:B01----:R-:W-:Y:S05]  /*6500*/  BRA `(.L_x_34533) ;  /* 0xffffe43000007947 */ /* 0x003fea000383ffff */
        .weak           $__internal_130_$__cuda_sm70_shflsync_bfly_p
        .type           $__internal_130_$__cuda_sm70_shflsync_bfly_p,@function
        .size           $__internal_130_$__cuda_sm70_shflsync_bfly_p,(.L_x_43190 - $__internal_130_$__cuda_sm70_shflsync_bfly_p)
$__internal_130_$__cuda_sm70_shflsync_bfly_p:
[----:B------:R-:W-:Y:S01]  /*6510*/  HFMA2.MMA R165, -RZ, RZ, 0, 0 ;  /* 0x00000000ffa57435 */ /* 0x000fe200000001ff */
[----:B------:R-:W-:Y:S01]  /*6520*/  MOV R164, R86 ;  /* 0x0000005600a47202 */ /* 0x000fe20000000f00 */
[----:B------:R-:W-:Y:S04]  /*6530*/  WARPSYNC R159 ;  /* 0x0000009f00007348 */ /* 0x000fe80003800000 */
[----:B------:R0:W1:Y:S01]  /*6540*/  SHFL.BFLY PT, R160, R163, R162, R160 ;  /* 0x0c0000a2a3a07389 */ /* 0x00006200000e00a0 */
[----:B------:R-:W-:Y:S05]  /*6550*/  RET.REL.NODEC R164 `(_ZN10layer_norm13ln_fwd_kernelINS_13Kernel_traitsI6__halfffffjLj1536ELj1ELj4ELj1ELj16ENS_18Kernel_traits_baseILj1536ES2_ffffjLj128EEEEELb0ELb0ELb1ELb0EEEvNS_9FwdParamsE) ;  /* 0xffff9aa0a4007950 */ /* 0x000fea0003c3ffff */
.L_x_34534:
        /* <DEDUP_REMOVED lines=10> */
.L_x_43190:


//--------------------- .text._ZN10layer_norm13ln_fwd_kernelINS_13Kernel_traitsI6__halfffffjLj1536ELj1ELj4ELj1ELj16ENS_18Kernel_traits_baseILj1536ES2_ffffjLj128EEEEELb0ELb0ELb1ELb1EEEvNS_9FwdParamsE --------------------------
	.section	.text._ZN10layer_norm13ln_fwd_kernelINS_13Kernel_traitsI6__halfffffjLj1536ELj1ELj4ELj1ELj16ENS_18Kernel_traits_baseILj1536ES2_ffffjLj128EEEEELb0ELb0ELb1ELb1EEEvNS_9FwdParamsE,"ax",@progbits
	.sectioninfo	@"SHI_REGISTERS=168"
	.align	128
        .global         _ZN10layer_norm13ln_fwd_kernelINS_13Kernel_traitsI6__halfffffjLj1536ELj1ELj4ELj1ELj16ENS_18Kernel_traits_baseILj1536ES2_ffffjLj128EEEEELb0ELb0ELb1ELb1EEEvNS_9FwdParamsE
        .type           _ZN10layer_norm13ln_fwd_kernelINS_13Kernel_traitsI6__halfffffjLj1536ELj1ELj4ELj1ELj16ENS_18Kernel_traits_baseILj1536ES2_ffffjLj128EEEEELb0ELb0ELb1ELb1EEEvNS_9FwdParamsE,@function
        .size           _ZN10layer_norm13ln_fwd_kernelINS_13Kernel_traitsI6__halfffffjLj1536ELj1ELj4ELj1ELj16ENS_18Kernel_traits_baseILj1536ES2_ffffjLj128EEEEELb0ELb0ELb1ELb1EEEvNS_9FwdParamsE,(.L_x_43191 - _ZN10layer_norm13ln_fwd_kernelINS_13Kernel_traitsI6__halfffffjLj1536ELj1ELj4ELj1ELj16ENS_18Kernel_traits_baseILj1536ES2_ffffjLj128EEEEELb0ELb0ELb1ELb1EEEvNS_9FwdParamsE)
        .other          _ZN10layer_norm13ln_fwd_kernelINS_13Kernel_traitsI6__halfffffjLj1536ELj1ELj4ELj1ELj16ENS_18Kernel_traits_baseILj1536ES2_ffffjLj128EEEEELb0ELb0ELb1ELb1EEEvNS_9FwdParamsE,@"STO_CUDA_ENTRY STV_DEFAULT"
_ZN10layer_norm13ln_fwd_kernelINS_13Kernel_traitsI6__halfffffjLj1536ELj1ELj4ELj1ELj16ENS_18Kernel_traits_baseILj1536ES2_ffffjLj128EEEEELb0ELb0ELb1ELb1EEEvNS_9FwdParamsE:
.text._ZN10layer_norm13ln_fwd_kernelINS_13Kernel_traitsI6__halfffffjLj1536ELj1ELj4ELj1ELj16ENS_18Kernel_traits_baseILj1536ES2_ffffjLj128EEEEELb0ELb0ELb1ELb1EEEvNS_9FwdParamsE:
        /* <DEDUP_REMOVED lines=21> */
[----:B------:R-:W1:Y:S01]  /*0150*/  S2R R5, SR_CTAID.X ;  /* 0x0000000000057919 */ /* 0x000e620000002500 */
[----:B------:R-:W-:-:S02]  /*0160*/  SHF.R.U32.HI R0, RZ, 0x5, R4 ;  /* 0x00000005ff007819 */ /* 0x000fc40000011604 */
[----:B------:R-:W-:Y:S02]  /*0170*/  IADD3 R16, P2, R16, c[0x0][0x1b0], RZ ;  /* 0x00006c0010107a10 */ /* 0x000fe40007f5e0ff */
        /* <DEDUP_REMOVED lines=22> */
[----:B------:R-:W-:Y:S01]  /*02e0*/  SHF.R.U64 R42, R108, 0x10, R109 ;  /* 0x000000106c2a7819 */ /* 0x000fe2000000126d */
[----:B------:R-:W-:Y:S01]  /*02f0*/  HADD2.F32 R110, -RZ, R108.H0_H0 ;  /* 0x2000006cff6e7230 */ /* 0x000fe20000004100 */
        /* <DEDUP_REMOVED lines=10> */
[----:B0-----:R-:W-:Y:S01]  /*03a0*/  SHF.R.U64 R16, R100, 0x10, R101 ;  /* 0x0000001064107819 */ /* 0x001fe20000001265 */
[----:B------:R-:W-:Y:S01]  /*03b0*/  HADD2.F32 R102, -RZ, R100.H0_H0 ;  /* 0x20000064ff667230 */ /* 0x000fe20000004100 */
[----:B------:R-:W-:Y:S01]  /*03c0*/  @!P0 CS2R R46, SRZ ;  /* 0x00000000002e8805 */ /* 0x000fe2000001ff00 */
[----:B------:R-:W-:Y:S01]  /*03d0*/  @!P0 CS2R R44, SRZ ;  /* 0x00000000002c8805 */ /* 0x000fe2000001ff00 */
[----:B------:R-:W-:Y:S01]  /*03e0*/  SHF.R.U64 R40, R98, 0x10, R99 ;  /* 0x0000001062287819 */ /* 0x000fe20000001263 */
[----:B------:R-:W-:Y:S01]  /*03f0*/  HADD2.F32 R100, -RZ, R98.H0_H0 ;  /* 0x20000062ff647230 */ /* 0x000fe20000004100 */
[----:B------:R-:W-:Y:S01]  /*0400*/  SHF.R.U64 R38, R96, 0x10, R97 ;  /* 0x0000001060267819 */ /* 0x000fe20000001261 */
[----:B------:R-:W-:Y:S01]  /*0410*/  HADD2.F32 R98, -RZ, R96.H0_H0 ;  /* 0x20000060ff627230 */ /* 0x000fe20000004100 */
[----:B------:R-:W-:Y:S01]  /*0420*/  SHF.R.U64 R36, R94, 0x10, R95 ;  /* 0x000000105e247819 */ /* 0x000fe2000000125f */
[----:B------:R-:W-:Y:S01]  /*0430*/  HADD2.F32 R96, -RZ, R94.H0_H0 ;  /* 0x2000005eff607230 */ /* 0x000fe20000004100 */
[----:B------:R-:W-:Y:S01]  /*0440*/  SHF.R.U64 R34, R92, 0x10, R93 ;  /* 0x000000105c227819 */ /* 0x000fe2000000125d */
        /* <DEDUP_REMOVED lines=128> */
.L_x_34636:
[----:B------:R-:W-:-:S10]  /*0c50*/  HFMA2.MMA R41, -RZ, RZ, 0, 2.384185791015625e-07 ;  /* 0x00000004ff297435 */ /* 0x000fd400000001ff */
[----:B------:R-:W-:-:S05]  /*0c60*/  IMAD.WIDE R38, R154, R41, c[0x0][0x1d0] ;  /* 0x000074009a267625 */ /* 0x000fca00078e0229 */
[----:B------:R-:W2:Y:S01]  /*0c70*/  LDG.E R43, [R38.64] ;  /* 0x00000004262b7981 */ /* 0x000ea2000c1e1900 */
[----:B------:R-:W-:Y:S01]  /*0c80*/  ISETP.NE.U32.AND P0, PT, RZ, c[0x0][0x180], PT ;  /* 0x00006000ff007a0c */ /* 0x000fe20003f05070 */
[----:B------:R-:W-:Y:S02]  /*0c90*/  IMAD R36, R154, c[0x0][0x168], RZ ;  /* 0x00005a009a247a24 */ /* 0x000fe400078e02ff */
[----:B------:R-:W0:Y:S01]  /*0ca0*/  S2R R158, SR_TID.X ;  /* 0x00000000009e7919 */ /* 0x000e220000002100 */
[----:B------:R-:W-:Y:S02]  /*0cb0*/  ISETP.NE.AND.EX P0, PT, RZ, c[0x0][0x184], PT, P0 ;  /* 0x00006100ff007a0c */ /* 0x000fe40003f05300 */
[----:B------:R-:W-:Y:S01]  /*0cc0*/  SHF.R.S32.HI R37, RZ, 0x1f, R36 ;  /* 0x0000001fff257819 */ /* 0x000fe20000011424 */
[----:B------:R-:W-:-:S03]  /*0cd0*/  HFMA2.MMA R159, -RZ, RZ, 0, 0 ;  /* 0x00000000ff9f7435 */ /* 0x000fc600000001ff */
[----:B------:R-:W-:-:S07]  /*0ce0*/  LEA.HI R37, R37, R36, RZ, 0x2 ;  /* 0x0000002425257211 */ /* 0x000fce00078f10ff */
[----:B------:R-:W-:Y:S02]  /*0cf0*/  @P0 MOV R45, 0x10 ;  /* 0x00000010002d0802 */ /* 0x000fe40000000f00 */
[----:B0-----:R-:W-:-:S04]  /*0d00*/  LOP3.LUT R42, R158, 0x1f, RZ, 0xc0, !PT ;  /* 0x0000001f9e2a7812 */ /* 0x001fc800078ec0ff */
[----:B------:R-:W-:-:S05]  /*0d10*/  LEA.HI.SX32 R160, R37, R42, 0x1e ;  /* 0x0000002a25a07211 */ /* 0x000fca00078ff2ff */
[----:B------:R-:W-:-:S05]  /*0d20*/  @P0 IMAD.WIDE.U32 R36, R160, R45, c[0x0][0x180] ;  /* 0x00006000a0240625 */ /* 0x000fca00078e002d */
[----:B------:R0:W3:Y:S01]  /*0d30*/  @P0 LDG.E.128 R28, [R36.64] ;  /* 0x00000004241c0981 */ /* 0x0000e2000c1e1d00 */
[----:B------:R-:W-:Y:S01]  /*0d40*/  HFMA2.MMA R155, -RZ, RZ, 0, 9.5367431640625e-07 ;  /* 0x00000010ff9b7435 */ /* 0x000fe200000001ff */
[----:B------:R-:W-:Y:S01]  /*0d50*/  IMAD.WIDE R40, R154, R41, c[0x0][0x1d8] ;  /* 0x000076009a287625 */ /* 0x000fe200078e0229 */
[C---:B--2---:R-:W-:Y:S01]  /*0d60*/  ISETP.GE.AND P5, PT, R43.reuse, 0x1, PT ;  /* 0x000000012b00780c */ /* 0x044fe20003fa6270 */
[----:B------:R-:W-:Y:S01]  /*0d70*/  BSSY B0, `(.L_x_34535) ;  /* 0x000001d000007945 */ /* 0x000fe20003800000 */
[C---:B------:R-:W-:Y:S02]  /*0d80*/  ISETP.GT.AND P6, PT, R43.reuse, RZ, PT ;  /* 0x000000ff2b00720c */ /* 0x040fe40003fc4270 */
[----:B------:R1:W5:Y:S09]  /*0d90*/  LDG.E R116, [R40.64] ;  /* 0x0000000428747981 */ /* 0x000372000c1e1900 */
[----:B------:R-:W-:-:S05]  /*0da0*/  @P5 IADD3 R38, R43, -0x1, RZ ;  /* 0xffffffff2b265810 */ /* 0x000fca0007ffe0ff */
[----:B------:R-:W-:-:S05]  /*0db0*/  @P5 IMAD R38, R38, c[0x0][0x168], RZ ;  /* 0x00005a0026265a24 */ /* 0x000fca00078e02ff */
[----:B------:R-:W-:-:S04]  /*0dc0*/  @P5 SHF.R.S32.HI R39, RZ, 0x1f, R38 ;  /* 0x0000001fff275819 */ /* 0x000fc80000011426 */
[----:B------:R-:W-:Y:S02]  /*0dd0*/  @P5 LEA.HI R39, R39, R38, RZ, 0x2 ;  /* 0x0000002627275211 */ /* 0x000fe400078f10ff */
[----:B------:R-:W-:Y:S02]  /*0de0*/  @P5 MOV R38, 0x10 ;  /* 0x0000001000265802 */ /* 0x000fe40000000f00 */
[----:B------:R-:W-:-:S05]  /*0df0*/  @P5 LEA.HI.SX32 R159, R39, R42, 0x1e ;  /* 0x0000002a279f5211 */ /* 0x000fca00078ff2ff */
[----:B------:R-:W-:-:S05]  /*0e00*/  @P5 IMAD.WIDE.U32 R38, R159, R38, c[0x0][0x170] ;  /* 0x00005c009f265625 */ /* 0x000fca00078e0026 */
[----:B------:R2:W5:Y:S01]  /*0e10*/  @P5 LDG.E.128 R32, [R38.64] ;  /* 0x0000000426205981 */ /* 0x000562000c1e1d00 */
[----:B------:R-:W-:Y:S01]  /*0e20*/  @!P6 ISETP.NE.U32.AND P3, PT, RZ, c[0x0][0x180], PT ;  /* 0x00006000ff00ea0c */ /* 0x000fe20003f65070 */
[C---:B0-----:R-:W-:Y:S01]  /*0e30*/  IMAD.WIDE.U32 R36, R160.reuse, R155, c[0x0][0x188] ;  /* 0x00006200a0247625 */ /* 0x041fe200078e009b */
[----:B------:R-:W-:Y:S02]  /*0e40*/  @!P6 ISETP.NE.U32.AND P1, PT, RZ, c[0x0][0x180], PT ;  /* 0x00006000ff00ea0c */ /* 0x000fe40003f25070 */
[----:B------:R-:W-:Y:S02]  /*0e50*/  @!P6 ISETP.NE.U32.AND P2, PT, RZ, c[0x0][0x180], PT ;  /* 0x00006000ff00ea0c */ /* 0x000fe40003f45070 */
[----:B------:R-:W-:Y:S02]  /*0e60*/  @!P6 ISETP.NE.U32.AND P4, PT, RZ, c[0x0][0x180], PT ;  /* 0x00006000ff00ea0c */ /* 0x000fe40003f85070 */
[----:B------:R-:W-:Y:S02]  /*0e70*/  IADD3 R44, R160, 0x20, RZ ;  /* 0x00000020a02c7810 */ /* 0x000fe40007ffe0ff */
[----:B------:R-:W-:-:S02]  /*0e80*/  @!P6 ISETP.NE.AND.EX P1, PT, RZ, c[0x0][0x184], PT, P1 ;  /* 0x00006100ff00ea0c */ /* 0x000fc40003f25310 */
[----:B------:R-:W-:Y:S01]  /*0e90*/  @!P6 ISETP.NE.AND.EX P2, PT, RZ, c[0x0][0x184], PT, P2 ;  /* 0x00006100ff00ea0c */ /* 0x000fe20003f45320 */
[----:B-1----:R-:W-:Y:S01]  /*0ea0*/  @P0 IMAD.WIDE.U32 R40, R44, R155, c[0x0][0x180] ;  /* 0x000060002c280625 */ /* 0x002fe200078e009b */
[----:B------:R-:W-:Y:S02]  /*0eb0*/  @!P6 ISETP.NE.AND.EX P4, PT, RZ, c[0x0][0x184], PT, P4 ;  /* 0x00006100ff00ea0c */ /* 0x000fe40003f85340 */
[----:B------:R-:W-:Y:S02]  /*0ec0*/  @!P6 ISETP.NE.AND.EX P3, PT, RZ, c[0x0][0x184], PT, P3 ;  /* 0x00006100ff00ea0c */ /* 0x000fe40003f65330 */
[----:B---3--:R-:W-:Y:S02]  /*0ed0*/  @!P6 FSEL R81, R29, RZ, P1 ;  /* 0x000000ff1d51e208 */ /* 0x008fe40000800000 */
[----:B------:R-:W-:Y:S02]  /*0ee0*/  @!P6 FSEL R82, R30, RZ, P2 ;  /* 0x000000ff1e52e208 */ /* 0x000fe40001000000 */
[----:B------:R-:W-:-:S02]  /*0ef0*/  @!P6 FSEL R83, R31, RZ, P4 ;  /* 0x000000ff1f53e208 */ /* 0x000fc40002000000 */
[----:B------:R-:W-:Y:S01]  /*0f00*/  @!P6 FSEL R80, R28, RZ, P3 ;  /* 0x000000ff1c50e208 */ /* 0x000fe20001800000 */
[----:B------:R-:W-:Y:S05]  /*0f10*/  @!P6 BRA `(.L_x_34536) ;  /* 0x000000200000e947 */ /* 0x000fea0003800000 */
[----:B--2--5:R-:W-:-:S04]  /*0f20*/  FMUL.FTZ R80, R32, c[0x0][0x1ec] ;  /* 0x00007b0020507a20 */ /* 0x024fc80000410000 */
[----:B------:R-:W-:Y:S02]  /*0f30*/  @P0 FADD.FTZ R80, R28, R80 ;  /* 0x000000501c500221 */ /* 0x000fe40000010000 */
.L_x_34536:
[----:B--2---:R-:W-:Y:S05]  /*0f40*/  BSYNC B0 ;  /* 0x0000000000007941 */ /* 0x004fea0003800000 */
.L_x_34535:
[----:B------:R-:W-:Y:S01]  /*0f50*/  BSSY B0, `(.L_x_34537) ;  /* 0x0000004000007945 */ /* 0x000fe20003800000 */
[----:B------:R-:W-:Y:S05]  /*0f60*/  @!P6 BRA `(.L_x_34538) ;  /* 0x000000200000e947 */ /* 0x000fea0003800000 */
[----:B-----5:R-:W-:-:S04]  /*0f70*/  FMUL.FTZ R81, R33, c[0x0][0x1ec] ;  /* 0x00007b0021517a20 */ /* 0x020fc80000410000 */
[----:B------:R-:W-:Y:S02]  /*0f80*/  @P0 FADD.FTZ R81, R29, R81 ;  /* 0x000000511d510221 */ /* 0x000fe40000010000 */
.L_x_34538:
[----:B------:R-:W-:Y:S05]  /*0f90*/  BSYNC B0 ;  /* 0x0000000000007941 */ /* 0x000fea0003800000 */
.L_x_34537:
[----:B------:R-:W-:Y:S01]  /*0fa0*/  BSSY B0, `(.L_x_34539) ;  /* 0x0000004000007945 */ /* 0x000fe20003800000 */
[----:B------:R-:W-:Y:S05]  /*0fb0*/  @!P6 BRA `(.L_x_34540) ;  /* 0x000000200000e947 */ /* 0x000fea0003800000 */
[----:B-----5:R-:W-:-:S04]  /*0fc0*/  FMUL.FTZ R82, R34, c[0x0][0x1ec] ;  /* 0x00007b0022527a20 */ /* 0x020fc80000410000 */
[----:B------:R-:W-:Y:S02]  /*0fd0*/  @P0 FADD.FTZ R82, R30, R82 ;  /* 0x000000521e520221 */ /* 0x000fe40000010000 */
.L_x_34540:
[----:B------:R-:W-:Y:S05]  /*0fe0*/  BSYNC B0 ;  /* 0x0000000000007941 */ /* 0x000fea0003800000 */
.L_x_34539:
[----:B------:R-:W-:Y:S01]  /*0ff0*/  BSSY B0, `(.L_x_34541) ;  /* 0x0000004000007945 */ /* 0x000fe20003800000 */
[----:B------:R-:W-:Y:S05]  /*1000*/  @!P6 BRA `(.L_x_34542) ;  /* 0x000000200000e947 */ /* 0x000fea0003800000 */
[----:B-----5:R-:W-:-:S04]  /*1010*/  FMUL.FTZ R83, R35, c[0x0][0x1ec] ;  /* 0x00007b0023537a20 */ /* 0x020fc80000410000 */
[----:B------:R-:W-:Y:S02]  /*1020*/  @P0 FADD.FTZ R83, R31, R83 ;  /* 0x000000531f530221 */ /* 0x000fe40000010000 */
.L_x_34542:
[----:B------:R-:W-:Y:S05]  /*1030*/  BSYNC B0 ;  /* 0x0000000000007941 */ /* 0x000fea0003800000 */
.L_x_34541:
[----:B------:R-:W-:Y:S01]  /*1040*/  @P5 IADD3 R42, R159, 0x20, RZ ;  /* 0x000000209f2a5810 */ /* 0x000fe20007ffe0ff */
[----:B------:R0:W-:Y:S04]  /*1050*/  STG.E.128 [R36.64], R80 ;  /* 0x0000005024007986 */ /* 0x0001e8000c101d04 */
[----:B------:R-:W-:Y:S01]  /*1060*/  @P5 IMAD.WIDE.U32 R42, R42, R155, c[0x0][0x170] ;  /* 0x00005c002a2a5625 */ /* 0x000fe200078e009b */
[----:B------:R-:W2:Y:S01]  /*1070*/  @P0 LDG.E.128 R28, [R40.64] ;  /* 0x00000004281c0981 */ /* 0x000ea2000c1e1d00 */
[----:B------:R-:W-:-:S03]  /*1080*/  IADD3 R46, R160, 0x40, RZ ;  /* 0x00000040a02e7810 */ /* 0x000fc60007ffe0ff */
[----:B-----5:R1:W5:Y:S01]  /*1090*/  @P5 LDG.E.128 R32, [R42.64] ;  /* 0x000000042a205981 */ /* 0x020362000c1e1d00 */
[----:B------:R-:W-:Y:S01]  /*10a0*/  @!P6 ISETP.NE.U32.AND P3, PT, RZ, c[0x0][0x180], PT ;  /* 0x00006000ff00ea0c */ /* 0x000fe20003f65070 */
[----:B------:R-:W-:Y:S01]  /*10b0*/  BSSY B0, `(.L_x_34543) ;  /* 0x0000011000007945 */ /* 0x000fe20003800000 */
[----:B------:R-:W-:Y:S01]  /*10c0*/  @!P6 ISETP.NE.U32.AND P1, PT, RZ, c[0x0][0x180], PT ;  /* 0x00006000ff00ea0c */ /* 0x000fe20003f25070 */
[-C--:B------:R-:W-:Y:S01]  /*10d0*/  IMAD.WIDE.U32 R38, R44, R155.reuse, c[0x0][0x188] ;  /* 0x000062002c267625 */ /* 0x080fe200078e009b */
[----:B------:R-:W-:Y:S02]  /*10e0*/  @!P6 ISETP.NE.U32.AND P2, PT, RZ, c[0x0][0x180], PT ;  /* 0x00006000ff00ea0c */ /* 0x000fe40003f45070 */
[----:B------:R-:W-:Y:S02]  /*10f0*/  @!P6 ISETP.NE.U32.AND P4, PT, RZ, c[0x0][0x180], PT ;  /* 0x00006000ff00ea0c */ /* 0x000fe40003f85070 */
[----:B------:R-:W-:Y:S01]  /*1100*/  @!P6 ISETP.NE.AND.EX P1, PT, RZ, c[0x0][0x184], PT, P1 ;  /* 0x00006100ff00ea0c */ /* 0x000fe20003f25310 */
[----:B0-----:R-:W-:Y:S01]  /*1110*/  @P0 IMAD.WIDE.U32 R36, R46, R155, c[0x0][0x180] ;  /* 0x000060002e240625 */ /* 0x001fe200078e009b */
[----:B------:R-:W-:-:S02]  /*1120*/  @!P6 ISETP.NE.AND.EX P2, PT, RZ, c[0x0][0x184], PT, P2 ;  /* 0x00006100ff00ea0c */ /* 0x000fc40003f45320 */
[----:B------:R-:W-:Y:S02]  /*1130*/  @!P6 ISETP.NE.AND.EX P4, PT, RZ, c[0x0][0x184], PT, P4 ;  /* 0x00006100ff00ea0c */ /* 0x000fe40003f85340 */
[----:B------:R-:W-:Y:S02]  /*1140*/  @!P6 ISETP.NE.AND.EX P3, PT, RZ, c[0x0][0x184], PT, P3 ;  /* 0x00006100ff00ea0c */ /* 0x000fe40003f65330 */
[----:B--2---:R-:W-:Y:S02]  /*1150*/  @!P6 FSEL R77, R29, RZ, P1 ;  /* 0x000000ff1d4de208 */ /* 0x004fe40000800000 */
[----:B------:R-:W-:Y:S02]  /*1160*/  @!P6 FSEL R78, R30, RZ, P2 ;  /* 0x000000ff1e4ee208 */ /* 0x000fe40001000000 */
[----:B------:R-:W-:Y:S02]  /*1170*/  @!P6 FSEL R79, R31, RZ, P4 ;  /* 0x000000ff1f4fe208 */ /* 0x000fe40002000000 */
[----:B------:R-:W-:Y:S01]  /*1180*/  @!P6 FSEL R76, R28, RZ, P3 ;  /* 0x000000ff1c4ce208 */ /* 0x000fe20001800000 */
[----:B------:R-:W-:Y:S05]  /*1190*/  @!P6 BRA `(.L_x_34544) ;  /* 0x000000200000e947 */ /* 0x000fea0003800000 */
[----:B-1---5:R-:W-:-:S04]  /*11a0*/  FMUL.FTZ R76, R32, c[0x0][0x1ec] ;  /* 0x00007b00204c7a20 */ /* 0x022fc80000410000 */
[----:B------:R-:W-:Y:S02]  /*11b0*/  @P0 FADD.FTZ R76, R28, R76 ;  /* 0x0000004c1c4c0221 */ /* 0x000fe40000010000 */
.L_x_34544:
[----:B-1----:R-:W-:Y:S05]  /*11c0*/  BSYNC B0 ;  /* 0x0000000000007941 */ /* 0x002fea0003800000 */
.L_x_34543:
[----:B------:R-:W-:Y:S01]  /*11d0*/  BSSY B0, `(.L_x_34545) ;  /* 0x0000004000007945 */ /* 0x000fe20003800000 */
[----:B------:R-:W-:Y:S05]  /*11e0*/  @!P6 BRA `(.L_x_34546) ;  /* 0x000000200000e947 */ /* 0x000fea0003800000 */
[----:B-----5:R-:W-:-:S04]  /*11f0*/  FMUL.FTZ R77, R33, c[0x0][0x1ec] ;  /* 0x00007b00214d7a20 */ /* 0x020fc80000410000 */
[----:B------:R-:W-:Y:S02]  /*1200*/  @P0 FADD.FTZ R77, R29, R77 ;  /* 0x0000004d1d4d0221 */ /* 0x000fe40000010000 */
.L_x_34546:
[----:B------:R-:W-:Y:S05]  /*1210*/  BSYNC B0 ;  /* 0x0000000000007941 */ /* 0x000fea0003800000 */
.L_x_34545:
[----:B------:R-:W-:Y:S01]  /*1220*/  BSSY B0, `(.L_x_34547) ;  /* 0x0000004000007945 */ /* 0x000fe20003800000 */
[----:B------:R-:W-:Y:S05]  /*1230*/  @!P6 BRA `(.L_x_34548) ;  /* 0x000000200000e947 */ /* 0x000fea0003800000 */
[----:B-----5:R-:W-:-:S04]  /*1240*/  FMUL.FTZ R78, R34, c[0x0][0x1ec] ;  /* 0x00007b00224e7a20 */ /* 0x020fc80000410000 */
[----:B------:R-:W-:Y:S02]  /*1250*/  @P0 FADD.FTZ R78, R30, R78 ;  /* 0x0000004e1e4e0221 */ /* 0x000fe40000010000 */
.L_x_34548:
[----:B------:R-:W-:Y:S05]  /*1260*/  BSYNC B0 ;  /* 0x0000000000007941 */ /* 0x000fea0003800000 */
.L_x_34547:
[----:B------:R-:W-:Y:S01]  /*1270*/  BSSY B0, `(.L_x_34549) ;  /* 0x0000004000007945 */ /* 0x000fe20003800000 */
[----:B------:R-:W-:Y:S05]  /*1280*/  @!P6 BRA `(.L_x_34550) ;  /* 0x000000200000e947 */ /* 0x000fea0003800000 */
[----:B-----5:R-:W-:-:S04]  /*1290*/  FMUL.FTZ R79, R35, c[0x0][0x1ec] ;  /* 0x00007b00234f7a20 */ /* 0x020fc80000410000 */
[----:B------:R-:W-:Y:S02]  /*12a0*/  @P0 FADD.FTZ R79, R31, R79 ;  /* 0x0000004f1f4f0221 */ /* 0x000fe40000010000 */
.L_x_34550:
[----:B------:R-:W-:Y:S05]  /*12b0*/  BSYNC B0 ;  /* 0x0000000000007941 */ /* 0x000fea0003800000 */
.L_x_34549:
        /* <DEDUP_REMOVED lines=24> */
.L_x_34552:
[----:B-1----:R-:W-:Y:S05]  /*1440*/  BSYNC B0 ;  /* 0x0000000000007941 */ /* 0x002fea0003800000 */
.L_x_34551:
[----:B------:R-:W-:Y:S01]  /*1450*/  BSSY B0, `(.L_x_34553) ;  /* 0x0000004000007945 */ /* 0x000fe20003800000 */
[----:B------:R-:W-:Y:S05]  /*1460*/  @!P6 BRA `(.L_x_34554) ;  /* 0x000000200000e947 */ /* 0x000fea0003800000 */
[----:B-----5:R-:W-:-:S04]  /*1470*/  FMUL.FTZ R73, R33, c[0x0][0x1ec] ;  /* 0x00007b0021497a20 */ /* 0x020fc80000410000 */
[----:B------:R-:W-:Y:S02]  /*1480*/  @P0 FADD.FTZ R73, R29, R73 ;  /* 0x000000491d490221 */ /* 0x000fe40000010000 */
.L_x_34554:
[----:B------:R-:W-:Y:S05]  /*1490*/  BSYNC B0 ;  /* 0x0000000000007941 */ /* 0x000fea0003800000 */
.L_x_34553:
[----:B------:R-:W-:Y:S01]  /*14a0*/  BSSY B0, `(.L_x_34555) ;  /* 0x0000004000007945 */ /* 0x000fe20003800000 */
[----:B------:R-:W-:Y:S05]  /*14b0*/  @!P6 BRA `(.L_x_34556) ;  /* 0x000000200000e947 */ /* 0x000fea0003800000 */
[----:B-----5:R-:W-:-:S04]  /*14c0*/  FMUL.FTZ R74, R34, c[0x0][0x1ec] ;  /* 0x00007b00224a7a20 */ /* 0x020fc80000410000 */
[----:B------:R-:W-:Y:S02]  /*14d0*/  @P0 FADD.FTZ R74, R30, R74 ;  /* 0x0000004a1e4a0221 */ /* 0x000fe40000010000 */
.L_x_34556:
[----:B------:R-:W-:Y:S05]  /*14e0*/  BSYNC B0 ;  /* 0x0000000000007941 */ /* 0x000fea0003800000 */
.L_x_34555:
[----:B------:R-:W-:Y:S01]  /*14f0*/  BSSY B0, `(.L_x_34557) ;  /* 0x0000004000007945 */ /* 0x000fe20003800000 */
[----:B------:R-:W-:Y:S05]  /*1500*/  @!P6 BRA `(.L_x_34558) ;  /* 0x000000200000e947 */ /* 0x000fea0003800000 */
[----:B-----5:R-:W-:-:S04]  /*1510*/  FMUL.FTZ R75, R35, c[0x0][0x1ec] ;  /* 0x00007b00234b7a20 */ /* 0x020fc80000410000 */
[----:B------:R-:W-:Y:S02]  /*1520*/  @P0 FADD.FTZ R75, R31, R75 ;  /* 0x0000004b1f4b0221 */ /* 0x000fe40000010000 */
.L_x_34558:
[----:B------:R-:W-:Y:S05]  /*1530*/  BSYNC B0 ;  /* 0x0000000000007941 */ /* 0x000fea0003800000 */
.L_x_34557:
        /* <DEDUP_REMOVED lines=24> */
.L_x_34560:
[----:B-1----:R-:W-:Y:S05]  /*16c0*/  BSYNC B0 ;  /* 0x0000000000007941 */ /* 0x002fea0003800000 */
.L_x_34559:
[----:B------:R-:W-:Y:S01]  /*16d0*/  BSSY B0, `(.L_x_34561) ;  /* 0x0000004000007945 */ /* 0x000fe20003800000 */
[----:B------:R-:W-:Y:S05]  /*16e0*/  @!P6 BRA `(.L_x_34562) ;  /* 0x000000200000e947 */ /* 0x000fea0003800000 */
[----:B-----5:R-:W-:-:S04]  /*16f0*/  FMUL.FTZ R69, R33, c[0x0][0x1ec] ;  /* 0x00007b0021457a20 */ /* 0x020fc80000410000 */
[----:B------:R-:W-:Y:S02]  /*1700*/  @P0 FADD.FTZ R69, R29, R69 ;  /* 0x000000451d450221 */ /* 0x000fe40000010000 */
.L_x_34562:
[----:B------:R-:W-:Y:S05]  /*1710*/  BSYNC B0 ;  /* 0x0000000000007941 */ /* 0x000fea0003800000 */
.L_x_34561:
[----:B------:R-:W-:Y:S01]  /*1720*/  BSSY B0, `(.L_x_34563) ;  /* 0x0000004000007945 */ /* 0x000fe20003800000 */
[----:B------:R-:W-:Y:S05]  /*1730*/  @!P6 BRA `(.L_x_34564) ;  /* 0x000000200000e947 */ /* 0x000fea0003800000 */
[----:B-----5:R-:W-:-:S04]  /*1740*/  FMUL.FTZ R70, R34, c[0x0][0x1ec] ;  /* 0x00007b0022467a20 */ /* 0x020fc80000410000 */
[----:B------:R-:W-:Y:S02]  /*1750*/  @P0 FADD.FTZ R70, R30, R70 ;  /* 0x000000461e460221 */ /* 0x000fe40000010000 */
.L_x_34564:
[----:B------:R-:W-:Y:S05]  /*1760*/  BSYNC B0 ;  /* 0x0000000000007941 */ /* 0x000fea0003800000 */
.L_x_34563:
[----:B------:R-:W-:Y:S01]  /*1770*/  BSSY B0, `(.L_x_34565) ;  /* 0x0000004000007945 */ /* 0x000fe20003800000 */
[----:B------:R-:W-:Y:S05]  /*1780*/  @!P6 BRA `(.L_x_34566) ;  /* 0x000000200000e947 */ /* 0x000fea0003800000 */
[----:B-----5:R-:W-:-:S04]  /*1790*/  FMUL.FTZ R71, R35, c[0x0][0x1ec] ;  /* 0x00007b0023477a20 */ /* 0x020fc80000410000 */
[----:B------:R-:W-:Y:S02]  /*17a0*/  @P0 FADD.FTZ R71, R31, R71 ;  /* 0x000000471f470221 */ /* 0x000fe40000010000 */
.L_x_34566:
[----:B------:R-:W-:Y:S05]  /*17b0*/  BSYNC B0 ;  /* 0x0000000000007941 */ /* 0x000fea0003800000 */
.L_x_34565:
        /* <DEDUP_REMOVED lines=24> */
.L_x_34568:
[----:B-1----:R-:W-:Y:S05]  /*1940*/  BSYNC B0 ;  /* 0x0000000000007941 */ /* 0x002fea0003800000 */
.L_x_34567:
[----:B------:R-:W-:Y:S01]  /*1950*/  BSSY B0, `(.L_x_34569) ;  /* 0x0000004000007945 */ /* 0x000fe20003800000 */
[----:B------:R-:W-:Y:S05]  /*1960*/  @!P6 BRA `(.L_x_34570) ;  /* 0x000000200000e947 */ /* 0x000fea0003800000 */
[----:B-----5:R-:W-:-:S04]  /*1970*/  FMUL.FTZ R65, R33, c[0x0][0x1ec] ;  /* 0x00007b0021417a20 */ /* 0x020fc80000410000 */
[----:B------:R-:W-:Y:S02]  /*1980*/  @P0 FADD.FTZ R65, R29, R65 ;  /* 0x000000411d410221 */ /* 0x000fe40000010000 */
.L_x_34570:
[----:B------:R-:W-:Y:S05]  /*1990*/  BSYNC B0 ;  /* 0x0000000000007941 */ /* 0x000fea0003800000 */
.L_x_34569:
[----:B------:R-:W-:Y:S01]  /*19a0*/  BSSY B0, `(.L_x_34571) ;  /* 0x0000004000007945 */ /* 0x000fe20003800000 */
[----:B------:R-:W-:Y:S05]  /*19b0*/  @!P6 BRA `(.L_x_34572) ;  /* 0x000000200000e947 */ /* 0x000fea0003800000 */
[----:B-----5:R-:W-:-:S04]  /*19c0*/  FMUL.FTZ R66, R34, c[0x0][0x1ec] ;  /* 0x00007b0022427a20 */ /* 0x020fc80000410000 */
[----:B------:R-:W-:Y:S02]  /*19d0*/  @P0 FADD.FTZ R66, R30, R66 ;  /* 0x000000421e420221 */ /* 0x000fe40000010000 */
.L_x_34572:
[----:B------:R-:W-:Y:S05]  /*19e0*/  BSYNC B0 ;  /* 0x0000000000007941 */ /* 0x000fea0003800000 */
.L_x_34571:
[----:B------:R-:W-:Y:S01]  /*19f0*/  BSSY B0, `(.L_x_34573) ;  /* 0x0000004000007945 */ /* 0x000fe20003800000 */
[----:B------:R-:W-:Y:S05]  /*1a00*/  @!P6 BRA `(.L_x_34574) ;  /* 0x000000200000e947 */ /* 0x000fea0003800000 */
[----:B-----5:R-:W-:-:S04]  /*1a10*/  FMUL.FTZ R67, R35, c[0x0][0x1ec] ;  /* 0x00007b0023437a20 */ /* 0x020fc80000410000 */
[----:B------:R-:W-:Y:S02]  /*1a20*/  @P0 FADD.FTZ R67, R31, R67 ;  /* 0x000000431f430221 */ /* 0x000fe40000010000 */
.L_x_34574:
[----:B------:R-:W-:Y:S05]  /*1a30*/  BSYNC B0 ;  /* 0x0000000000007941 */ /* 0x000fea0003800000 */
.L_x_34573:
        /* <DEDUP_REMOVED lines=24> */
.L_x_34576:
[----:B-1----:R-:W-:Y:S05]  /*1bc0*/  BSYNC B0 ;  /* 0x0000000000007941 */ /* 0x002fea0003800000 */
.L_x_34575:
[----:B------:R-:W-:Y:S01]  /*1bd0*/  BSSY B0, `(.L_x_34577) ;  /* 0x0000004000007945 */ /* 0x000fe20003800000 */
[----:B------:R-:W-:Y:S05]  /*1be0*/  @!P6 BRA `(.L_x_34578) ;  /* 0x000000200000e947 */ /* 0x000fea0003800000 */
[----:B-----5:R-:W-:-:S04]  /*1bf0*/  FMUL.FTZ R53, R33, c[0x0][0x1ec] ;  /* 0x00007b0021357a20 */ /* 0x020fc80000410000 */
[----:B------:R-:W-:Y:S02]  /*1c00*/  @P0 FADD.FTZ R53, R29, R53 ;  /* 0x000000351d350221 */ /* 0x000fe40000010000 */
.L_x_34578:
[----:B------:R-:W-:Y:S05]  /*1c10*/  BSYNC B0 ;  /* 0x0000000000007941 */ /* 0x000fea0003800000 */
.L_x_34577:
[----:B------:R-:W-:Y:S01]  /*1c20*/  BSSY B0, `(.L_x_34579) ;  /* 0x0000004000007945 */ /* 0x000fe20003800000 */
[----:B------:R-:W-:Y:S05]  /*1c30*/  @!P6 BRA `(.L_x_34580) ;  /* 0x000000200000e947 */ /* 0x000fea0003800000 */
[----:B-----5:R-:W-:-:S04]  /*1c40*/  FMUL.FTZ R54, R34, c[0x0][0x1ec] ;  /* 0x00007b0022367a20 */ /* 0x020fc80000410000 */
[----:B------:R-:W-:Y:S02]  /*1c50*/  @P0 FADD.FTZ R54, R30, R54 ;  /* 0x000000361e360221 */ /* 0x000fe40000010000 */
.L_x_34580:
[----:B------:R-:W-:Y:S05]  /*1c60*/  BSYNC B0 ;  /* 0x0000000000007941 */ /* 0x000fea0003800000 */
.L_x_34579:
[----:B------:R-:W-:Y:S01]  /*1c70*/  BSSY B0, `(.L_x_34581) ;  /* 0x0000004000007945 */ /* 0x000fe20003800000 */
[----:B------:R-:W-:Y:S05]  /*1c80*/  @!P6 BRA `(.L_x_34582) ;  /* 0x000000200000e947 */ /* 0x000fea0003800000 */
[----:B-----5:R-:W-:-:S04]  /*1c90*/  FMUL.FTZ R55, R35, c[0x0][0x1ec] ;  /* 0x00007b0023377a20 */ /* 0x020fc80000410000 */
[----:B------:R-:W-:Y:S02]  /*1ca0*/  @P0 FADD.FTZ R55, R31, R55 ;  /* 0x000000371f370221 */ /* 0x000fe40000010000 */
.L_x_34582:
[----:B------:R-:W-:Y:S05]  /*1cb0*/  BSYNC B0 ;  /* 0x0000000000007941 */ /* 0x000fea0003800000 */
.L_x_34581:
        /* <DEDUP_REMOVED lines=24> */
.L_x_34584:
[----:B-1----:R-:W-:Y:S05]  /*1e40*/  BSYNC B0 ;  /* 0x0000000000007941 */ /* 0x002fea0003800000 */
.L_x_34583:
[----:B------:R-:W-:Y:S01]  /*1e50*/  BSSY B0, `(.L_x_34585) ;  /* 0x0000004000007945 */ /* 0x000fe20003800000 */
[----:B------:R-:W-:Y:S05]  /*1e60*/  @!P6 BRA `(.L_x_34586) ;  /* 0x000000200000e947 */ /* 0x000fea0003800000 */
[----:B-----5:R-:W-:-:S04]  /*1e70*/  FMUL.FTZ R61, R33, c[0x0][0x1ec] ;  /* 0x00007b00213d7a20 */ /* 0x020fc80000410000 */
[----:B------:R-:W-:Y:S02]  /*1e80*/  @P0 FADD.FTZ R61, R29, R61 ;  /* 0x0000003d1d3d0221 */ /* 0x000fe40000010000 */
.L_x_34586:
[----:B------:R-:W-:Y:S05]  /*1e90*/  BSYNC B0 ;  /* 0x0000000000007941 */ /* 0x000fea0003800000 */
.L_x_34585:
[----:B------:R-:W-:Y:S01]  /*1ea0*/  BSSY B0, `(.L_x_34587) ;  /* 0x0000004000007945 */ /* 0x000fe20003800000 */
[----:B------:R-:W-:Y:S05]  /*1eb0*/  @!P6 BRA `(.L_x_34588) ;  /* 0x000000200000e947 */ /* 0x000fea0003800000 */
[----:B-----5:R-:W-:-:S04]  /*1ec0*/  FMUL.FTZ R62, R34, c[0x0][0x1ec] ;  /* 0x00007b00223e7a20 */ /* 0x020fc80000410000 */
[----:B------:R-:W-:Y:S02]  /*1ed0*/  @P0 FADD.FTZ R62, R30, R62 ;  /* 0x0000003e1e3e0221 */ /* 0x000fe40000010000 */
.L_x_34588:
[----:B------:R-:W-:Y:S05]  /*1ee0*/  BSYNC B0 ;  /* 0x0000000000007941 */ /* 0x000fea0003800000 */
.L_x_34587:
[----:B------:R-:W-:Y:S01]  /*1ef0*/  BSSY B0, `(.L_x_34589) ;  /* 0x0000004000007945 */ /* 0x000fe20003800000 */
[----:B------:R-:W-:Y:S05]  /*1f00*/  @!P6 BRA `(.L_x_34590) ;  /* 0x000000200000e947 */ /* 0x000fea0003800000 */
[----:B-----5:R-:W-:-:S04]  /*1f10*/  FMUL.FTZ R63, R35, c[0x0][0x1ec] ;  /* 0x00007b00233f7a20 */ /* 0x020fc80000410000 */
[----:B------:R-:W-:Y:S02]  /*1f20*/  @P0 FADD.FTZ R63, R31, R63 ;  /* 0x0000003f1f3f0221 */ /* 0x000fe40000010000 */
.L_x_34590:
[----:B------:R-:W-:Y:S05]  /*1f30*/  BSYNC B0 ;  /* 0x0000000000007941 */ /* 0x000fea0003800000 */
.L_x_34589:
        /* <DEDUP_REMOVED lines=24> */
.L_x_34592:
[----:B-1----:R-:W-:Y:S05]  /*20c0*/  BSYNC B0 ;  /* 0x0000000000007941 */ /* 0x002fea0003800000 */
.L_x_34591:
[----:B------:R-:W-:Y:S01]  /*20d0*/  BSSY B0, `(.L_x_34593) ;  /* 0x0000004000007945 */ /* 0x000fe20003800000 */
[----:B------:R-:W-:Y:S05]  /*20e0*/  @!P6 BRA `(.L_x_34594) ;  /* 0x000000200000e947 */ /* 0x000fea0003800000 */
[----:B-----5:R-:W-:-:S04]  /*20f0*/  FMUL.FTZ R57, R33, c[0x0][0x1ec] ;  /* 0x00007b0021397a20 */ /* 0x020fc80000410000 */
[----:B------:R-:W-:Y:S02]  /*2100*/  @P0 FADD.FTZ R57, R29, R57 ;  /* 0x000000391d390221 */ /* 0x000fe40000010000 */
.L_x_34594:
[----:B------:R-:W-:Y:S05]  /*2110*/  BSYNC B0 ;  /* 0x0000000000007941 */ /* 0x000fea0003800000 */
.L_x_34593:
[----:B------:R-:W-:Y:S01]  /*2120*/  BSSY B0, `(.L_x_34595) ;  /* 0x0000004000007945 */ /* 0x000fe20003800000 */
[----:B------:R-:W-:Y:S05]  /*2130*/  @!P6 BRA `(.L_x_34596) ;  /* 0x000000200000e947 */ /* 0x000fea0003800000 */
[----:B-----5:R-:W-:-:S04]  /*2140*/  FMUL.FTZ R58, R34, c[0x0][0x1ec] ;  /* 0x00007b00223a7a20 */ /* 0x020fc80000410000 */
[----:B------:R-:W-:Y:S02]  /*2150*/  @P0 FADD.FTZ R58, R30, R58 ;  /* 0x0000003a1e3a0221 */ /* 0x000fe40000010000 */
.L_x_34596:
[----:B------:R-:W-:Y:S05]  /*2160*/  BSYNC B0 ;  /* 0x0000000000007941 */ /* 0x000fea0003800000 */
.L_x_34595:
[----:B------:R-:W-:Y:S01]  /*2170*/  BSSY B0, `(.L_x_34597) ;  /* 0x0000004000007945 */ /* 0x000fe20003800000 */
[----:B------:R-:W-:Y:S05]  /*2180*/  @!P6 BRA `(.L_x_34598) ;  /* 0x000000200000e947 */ /* 0x000fea0003800000 */
[----:B-----5:R-:W-:-:S04]  /*2190*/  FMUL.FTZ R59, R35, c[0x0][0x1ec] ;  /* 0x00007b00233b7a20 */ /* 0x020fc80000410000 */
[----:B------:R-:W-:Y:S02]  /*21a0*/  @P0 FADD.FTZ R59, R31, R59 ;  /* 0x0000003b1f3b0221 */ /* 0x000fe40000010000 */
.L_x_34598:
[----:B------:R-:W-:Y:S05]  /*21b0*/  BSYNC B0 ;  /* 0x0000000000007941 */ /* 0x000fea0003800000 */
.L_x_34597:
[----:B------:R0:W-:Y:S04]  /*21c0*/  STG.E.128 [R38.64], R56 ;  /* 0x0000003826007986 */ /* 0x0001e8000c101d04 */
[----:B------:R-:W2:Y:S01]  /*21d0*/  @P0 LDG.E.128 R28, [R36.64] ;  /* 0x00000004241c0981 */ /* 0x000ea2000c1e1d00 */
[----:B------:R-:W-:Y:S02]  /*21e0*/  @P5 IADD3 R42, R159, 0x100, RZ ;  /* 0x000001009f2a5810 */ /* 0x000fe40007ffe0ff */
[----:B------:R-:W-:Y:S02]  /*21f0*/  @!P6 ISETP.NE.U32.AND P2, PT, RZ, c[0x0][0x180], PT ;  /* 0x00006000ff00ea0c */ /* 0x000fe40003f45070 */
[----:B------:R-:W-:Y:S01]  /*2200*/  @!P6 ISETP.NE.U32.AND P4, PT, RZ, c[0x0][0x180], PT ;  /* 0x00006000ff00ea0c */ /* 0x000fe20003f85070 */
[----:B------:R-:W-:Y:S01]  /*2210*/  @P5 IMAD.WIDE.U32 R42, R42, R155, c[0x0][0x170] ;  /* 0x00005c002a2a5625 */ /* 0x000fe200078e009b */
[----:B------:R-:W-:Y:S01]  /*2220*/  @!P6 ISETP.NE.U32.AND P3, PT, RZ, c[0x0][0x180], PT ;  /* 0x00006000ff00ea0c */ /* 0x000fe20003f65070 */
[----:B------:R-:W-:Y:S01]  /*2230*/  BSSY B0, `(.L_x_34599) ;  /* 0x000000f000007945 */ /* 0x000fe20003800000 */
[----:B------:R-:W-:-:S02]  /*2240*/  @!P6 ISETP.NE.U32.AND P1, PT, RZ, c[0x0][0x180], PT ;  /* 0x00006000ff00ea0c */ /* 0x000fc40003f25070 */
[----:B------:R-:W-:Y:S01]  /*2250*/  @!P6 ISETP.NE.AND.EX P2, PT, RZ, c[0x0][0x184], PT, P2 ;  /* 0x00006100ff00ea0c */ /* 0x000fe20003f45320 */
[----:B-----5:R1:W5:Y:S01]  /*2260*/  @P5 LDG.E.128 R32, [R42.64] ;  /* 0x000000042a205981 */ /* 0x020362000c1e1d00 */
[----:B------:R-:W-:Y:S02]  /*2270*/  @!P6 ISETP.NE.AND.EX P4, PT, RZ, c[0x0][0x184], PT, P4 ;  /* 0x00006100ff00ea0c */ /* 0x000fe40003f85340 */
[----:B------:R-:W-:Y:S01]  /*2280*/  @!P6 ISETP.NE.AND.EX P3, PT, RZ, c[0x0][0x184], PT, P3 ;  /* 0x00006100ff00ea0c */ /* 0x000fe20003f65330 */
[----:B0-----:R-:W-:Y:S01]  /*2290*/  IMAD.WIDE.U32 R38, R46, R155, c[0x0][0x188] ;  /* 0x000062002e267625 */ /* 0x001fe200078e009b */
[----:B------:R-:W-:Y:S02]  /*22a0*/  IADD3 R156, R160, 0x120, RZ ;  /* 0x00000120a09c7810 */ /* 0x000fe40007ffe0ff */
[----:B------:R-:W-:Y:S02]  /*22b0*/  @!P6 ISETP.NE.AND.EX P1, PT, RZ, c[0x0][0x184], PT, P1 ;  /* 0x00006100ff00ea0c */ /* 0x000fe40003f25310 */
[----:B--2---:R-:W-:-:S02]  /*22c0*/  @!P6 FSEL R41, R29, RZ, P2 ;  /* 0x000000ff1d29e208 */ /* 0x004fc40001000000 */
[----:B-1----:R-:W-:Y:S02]  /*22d0*/  @!P6 FSEL R42, R30, RZ, P4 ;  /* 0x000000ff1e2ae208 */ /* 0x002fe40002000000 */
[----:B------:R-:W-:Y:S01]  /*22e0*/  @!P6 FSEL R40, R28, RZ, P3 ;  /* 0x000000ff1c28e208 */ /* 0x000fe20001800000 */
[----:B------:R-:W-:Y:S05]  /*22f0*/  @!P6 BRA `(.L_x_34600) ;  /* 0x000000200000e947 */ /* 0x000fea0003800000 */
[----:B-----5:R-:W-:-:S04]  /*2300*/  FMUL.FTZ R40, R32, c[0x0][0x1ec] ;  /* 0x00007b0020287a20 */ /* 0x020fc80000410000 */
[----:B------:R-:W-:Y:S02]  /*2310*/  @P0 FADD.FTZ R40, R28, R40 ;  /* 0x000000281c280221 */ /* 0x000fe40000010000 */
.L_x_34600:
[----:B------:R-:W-:Y:S05]  /*2320*/  BSYNC B0 ;  /* 0x0000000000007941 */ /* 0x000fea0003800000 */
.L_x_34599:
[----:B------:R-:W-:Y:S01]  /*2330*/  BSSY B0, `(.L_x_34601) ;  /* 0x0000004000007945 */ /* 0x000fe20003800000 */
[----:B------:R-:W-:Y:S05]  /*2340*/  @!P6 BRA `(.L_x_34602) ;  /* 0x000000200000e947 */ /* 0x000fea0003800000 */
[----:B-----5:R-:W-:-:S04]  /*2350*/  FMUL.FTZ R41, R33, c[0x0][0x1ec] ;  /* 0x00007b0021297a20 */ /* 0x020fc80000410000 */
[----:B------:R-:W-:Y:S02]  /*2360*/  @P0 FADD.FTZ R41, R29, R41 ;  /* 0x000000291d290221 */ /* 0x000fe40000010000 */
.L_x_34602:
[----:B------:R-:W-:Y:S05]  /*2370*/  BSYNC B0 ;  /* 0x0000000000007941 */ /* 0x000fea0003800000 */
.L_x_34601:
[----:B------:R-:W-:Y:S01]  /*2380*/  BSSY B0, `(.L_x_34603) ;  /* 0x0000004000007945 */ /* 0x000fe20003800000 */
[----:B------:R-:W-:Y:S05]  /*2390*/  @!P6 BRA `(.L_x_34604) ;  /* 0x000000200000e947 */ /* 0x000fea0003800000 */
[----:B-----5:R-:W-:-:S04]  /*23a0*/  FMUL.FTZ R42, R34, c[0x0][0x1ec] ;  /* 0x00007b00222a7a20 */ /* 0x020fc80000410000 */
[----:B------:R-:W-:Y:S02]  /*23b0*/  @P0 FADD.FTZ R42, R30, R42 ;  /* 0x0000002a1e2a0221 */ /* 0x000fe40000010000 */
.L_x_34604:
[----:B------:R-:W-:Y:S05]  /*23c0*/  BSYNC B0 ;  /* 0x0000000000007941 */ /* 0x000fea0003800000 */
.L_x_34603:
[----:B------:R-:W-:Y:S01]  /*23d0*/  BSSY B0, `(.L_x_34605) ;  /* 0x0000006000007945 */ /* 0x000fe20003800000 */
[----:B------:R-:W-:Y:S01]  /*23e0*/  @P0 IMAD.WIDE.U32 R36, R156, R155, c[0x0][0x180] ;  /* 0x000060009c240625 */ /* 0x000fe200078e009b */
[----:B------:R-:W-:Y:S01]  /*23f0*/  @!P6 FSEL R43, R31, RZ, P1 ;  /* 0x000000ff1f2be208 */ /* 0x000fe20000800000 */
[----:B------:R-:W-:Y:S05]  /*2400*/  @!P6 BRA `(.L_x_34606) ;  /* 0x000000200000e947 */ /* 0x000fea0003800000 */
[----:B-----5:R-:W-:-:S04]  /*2410*/  FMUL.FTZ R43, R35, c[0x0][0x1ec] ;  /* 0x00007b00232b7a20 */ /* 0x020fc80000410000 */
[----:B------:R-:W-:Y:S02]  /*2420*/  @P0 FADD.FTZ R43, R31, R43 ;  /* 0x0000002b1f2b0221 */ /* 0x000fe40000010000 */
.L_x_34606:
[----:B------:R-:W-:Y:S05]  /*2430*/  BSYNC B0 ;  /* 0x0000000000007941 */ /* 0x000fea0003800000 */
.L_x_34605:
[----:B------:R-:W-:Y:S01]  /*2440*/  @P5 IADD3 R44, R159, 0x120, RZ ;  /* 0x000001209f2c5810 */ /* 0x000fe20007ffe0ff */
[----:B------:R0:W-:Y:S04]  /*2450*/  STG.E.128 [R38.64], R40 ;  /* 0x0000002826007986 */ /* 0x0001e8000c101d04 */
[----:B------:R-:W-:Y:S01]  /*2460*/  @P5 IMAD.WIDE.U32 R44, R44, R155, c[0x0][0x170] ;  /* 0x00005c002c2c5625 */ /* 0x000fe200078e009b */
[----:B------:R-:W2:Y:S01]  /*2470*/  @P0 LDG.E.128 R28, [R36.64] ;  /* 0x00000004241c0981 */ /* 0x000ea2000c1e1d00 */
[----:B------:R-:W-:Y:S02]  /*2480*/  @!P6 ISETP.NE.U32.AND P3, PT, RZ, c[0x0][0x180], PT ;  /* 0x00006000ff00ea0c */ /* 0x000fe40003f65070 */
[----:B------:R-:W-:Y:S01]  /*2490*/  @!P6 ISETP.NE.U32.AND P4, PT, RZ, c[0x0][0x180], PT ;  /* 0x00006000ff00ea0c */ /* 0x000fe20003f85070 */
[----:B-----5:R0:W5:Y:S01]  /*24a0*/  @P5 LDG.E.128 R32, [R44.64] ;  /* 0x000000042c205981 */ /* 0x020162000c1e1d00 */
[----:B------:R-:W-:Y:S01]  /*24b0*/  @!P6 ISETP.NE.U32.AND P1, PT, RZ, c[0x0][0x180], PT ;  /* 0x00006000ff00ea0c */ /* 0x000fe20003f25070 */
[----:B------:R-:W-:Y:S01]  /*24c0*/  BSSY B0, `(.L_x_34607) ;  /* 0x000000b000007945 */ /* 0x000fe20003800000 */
[----:B------:R-:W-:-:S02]  /*24d0*/  @!P6 ISETP.NE.U32.AND P2, PT, RZ, c[0x0][0x180], PT ;  /* 0x00006000ff00ea0c */ /* 0x000fc40003f45070 */
[----:B------:R-:W-:Y:S02]  /*24e0*/  @!P6 ISETP.NE.AND.EX P4, PT, RZ, c[0x0][0x184], PT, P4 ;  /* 0x00006100ff00ea0c */ /* 0x000fe40003f85340 */
[----:B------:R-:W-:Y:S02]  /*24f0*/  @!P6 ISETP.NE.AND.EX P3, PT, RZ, c[0x0][0x184], PT, P3 ;  /* 0x00006100ff00ea0c */ /* 0x000fe40003f65330 */
[----:B------:R-:W-:Y:S02]  /*2500*/  @!P6 ISETP.NE.AND.EX P1, PT, RZ, c[0x0][0x184], PT, P1 ;  /* 0x00006100ff00ea0c */ /* 0x000fe40003f25310 */
[----:B------:R-:W-:Y:S02]  /*2510*/  @!P6 ISETP.NE.AND.EX P2, PT, RZ, c[0x0][0x184], PT, P2 ;  /* 0x00006100ff00ea0c */ /* 0x000fe40003f45320 */
[----:B--2---:R-:W-:Y:S02]  /*2520*/  @!P6 FSEL R49, R29, RZ, P4 ;  /* 0x000000ff1d31e208 */ /* 0x004fe40002000000 */
[----:B------:R-:W-:Y:S01]  /*2530*/  @!P6 FSEL R48, R28, RZ, P3 ;  /* 0x000000ff1c30e208 */ /* 0x000fe20001800000 */
[----:B------:R-:W-:Y:S05]  /*2540*/  @!P6 BRA `(.L_x_34608) ;  /* 0x000000200000e947 */ /* 0x000fea0003800000 */
[----:B0----5:R-:W-:-:S04]  /*2550*/  FMUL.FTZ R48, R32, c[0x0][0x1ec] ;  /* 0x00007b0020307a20 */ /* 0x021fc80000410000 */
[----:B------:R-:W-:Y:S02]  /*2560*/  @P0 FADD.FTZ R48, R28, R48 ;  /* 0x000000301c300221 */ /* 0x000fe40000010000 */
.L_x_34608:
[----:B0-----:R-:W-:Y:S05]  /*2570*/  BSYNC B0 ;  /* 0x0000000000007941 */ /* 0x001fea0003800000 */
.L_x_34607:
[----:B------:R-:W-:Y:S01]  /*2580*/  BSSY B0, `(.L_x_34609) ;  /* 0x0000004000007945 */ /* 0x000fe20003800000 */
[----:B------:R-:W-:Y:S05]  /*2590*/  @!P6 BRA `(.L_x_34610) ;  /* 0x000000200000e947 */ /* 0x000fea0003800000 */
[----:B-----5:R-:W-:-:S04]  /*25a0*/  FMUL.FTZ R49, R33, c[0x0][0x1ec] ;  /* 0x00007b0021317a20 */ /* 0x020fc80000410000 */
[----:B------:R-:W-:Y:S02]  /*25b0*/  @P0 FADD.FTZ R49, R29, R49 ;  /* 0x000000311d310221 */ /* 0x000fe40000010000 */
.L_x_34610:
[----:B------:R-:W-:Y:S05]  /*25c0*/  BSYNC B0 ;  /* 0x0000000000007941 */ /* 0x000fea0003800000 */
.L_x_34609:
[----:B------:R-:W-:Y:S01]  /*25d0*/  BSSY B0, `(.L_x_34611) ;  /* 0x0000005000007945 */ /* 0x000fe20003800000 */
[----:B------:R-:W-:Y:S01]  /*25e0*/  @!P6 FSEL R50, R30, RZ, P1 ;  /* 0x000000ff1e32e208 */ /* 0x000fe20000800000 */
[----:B------:R-:W-:Y:S05]  /*25f0*/  @!P6 BRA `(.L_x_34612) ;  /* 0x000000200000e947 */ /* 0x000fea0003800000 */
[----:B-----5:R-:W-:-:S04]  /*2600*/  FMUL.FTZ R50, R34, c[0x0][0x1ec] ;  /* 0x00007b0022327a20 */ /* 0x020fc80000410000 */
[----:B------:R-:W-:Y:S02]  /*2610*/  @P0 FADD.FTZ R50, R30, R50 ;  /* 0x000000321e320221 */ /* 0x000fe40000010000 */
.L_x_34612:
[----:B------:R-:W-:Y:S05]  /*2620*/  BSYNC B0 ;  /* 0x0000000000007941 */ /* 0x000fea0003800000 */
.L_x_34611:
[----:B------:R-:W-:Y:S01]  /*2630*/  BSSY B0, `(.L_x_34613) ;  /* 0x0000006000007945 */ /* 0x000fe20003800000 */
[----:B------:R-:W-:Y:S01]  /*2640*/  IMAD.WIDE.U32 R44, R156, R155, c[0x0][0x188] ;  /* 0x000062009c2c7625 */ /* 0x000fe200078e009b */
[----:B------:R-:W-:Y:S01]  /*2650*/  @!P6 FSEL R51, R31, RZ, P2 ;  /* 0x000000ff1f33e208 */ /* 0x000fe20001000000 */
[----:B------:R-:W-:Y:S05]  /*2660*/  @!P6 BRA `(.L_x_34614) ;  /* 0x000000200000e947 */ /* 0x000fea0003800000 */
[----:B-----5:R-:W-:-:S04]  /*2670*/  FMUL.FTZ R51, R35, c[0x0][0x1ec] ;  /* 0x00007b0023337a20 */ /* 0x020fc80000410000 */
[----:B------:R-:W-:Y:S02]  /*2680*/  @P0 FADD.FTZ R51, R31, R51 ;  /* 0x000000331f330221 */ /* 0x000fe40000010000 */
.L_x_34614:
[----:B------:R-:W-:Y:S05]  /*2690*/  BSYNC B0 ;  /* 0x0000000000007941 */ /* 0x000fea0003800000 */
.L_x_34613:
[----:B------:R-:W-:Y:S01]  /*26a0*/  IADD3 R156, R160, 0x140, RZ ;  /* 0x00000140a09c7810 */ /* 0x000fe20007ffe0ff */
[----:B------:R0:W-:Y:S01]  /*26b0*/  STG.E.128 [R44.64], R48 ;  /* 0x000000302c007986 */ /* 0x0001e2000c101d04 */
[----:B------:R-:W-:-:S03]  /*26c0*/  @P5 IADD3 R38, R159, 0x140, RZ ;  /* 0x000001409f265810 */ /* 0x000fc60007ffe0ff */
[----:B------:R-:W-:-:S04]  /*26d0*/  @P0 IMAD.WIDE.U32 R36, R156, R155, c[0x0][0x180] ;  /* 0x000060009c240625 */ /* 0x000fc800078e009b */
[----:B------:R-:W-:Y:S01]  /*26e0*/  @P5 IMAD.WIDE.U32 R38, R38, R155, c[0x0][0x170] ;  /* 0x00005c0026265625 */ /* 0x000fe200078e009b */
[----:B------:R-:W0:Y:S04]  /*26f0*/  @P0 LDG.E.128 R28, [R36.64] ;  /* 0x00000004241c0981 */ /* 0x000e28000c1e1d00 */
[----:B-----5:R1:W5:Y:S01]  /*2700*/  @P5 LDG.E.128 R32, [R38.64] ;  /* 0x0000000426205981 */ /* 0x020362000c1e1d00 */
[----:B------:R-:W-:Y:S01]  /*2710*/  @!P6 ISETP.NE.U32.AND P3, PT, RZ, c[0x0][0x180], PT ;  /* 0x00006000ff00ea0c */ /* 0x000fe20003f65070 */
[----:B------:R-:W-:Y:S01]  /*2720*/  BSSY B0, `(.L_x_34615) ;  /* 0x000000c000007945 */ /* 0x000fe20003800000 */
[----:B------:R-:W-:Y:S02]  /*2730*/  @!P6 ISETP.NE.U32.AND P2, PT, RZ, c[0x0][0x180], PT ;  /* 0x00006000ff00ea0c */ /* 0x000fe40003f45070 */
[----:B------:R-:W-:-:S02]  /*2740*/  @!P6 ISETP.NE.U32.AND P1, PT, RZ, c[0x0][0x180], PT ;  /* 0x00006000ff00ea0c */ /* 0x000fc40003f25070 */
[----:B------:R-:W-:Y:S02]  /*2750*/  @!P6 ISETP.NE.U32.AND P4, PT, RZ, c[0x0][0x180], PT ;  /* 0x00006000ff00ea0c */ /* 0x000fe40003f85070 */
[----:B------:R-:W-:Y:S02]  /*2760*/  @!P6 ISETP.NE.AND.EX P3, PT, RZ, c[0x0][0x184], PT, P3 ;  /* 0x00006100ff00ea0c */ /* 0x000fe40003f65330 */
[----:B------:R-:W-:Y:S02]  /*2770*/  @!P6 ISETP.NE.AND.EX P2, PT, RZ, c[0x0][0x184], PT, P2 ;  /* 0x00006100ff00ea0c */ /* 0x000fe40003f45320 */
[----:B------:R-:W-:Y:S02]  /*2780*/  @!P6 ISETP.NE.AND.EX P1, PT, RZ, c[0x0][0x184], PT, P1 ;  /* 0x00006100ff00ea0c */ /* 0x000fe40003f25310 */
[----:B------:R-:W-:Y:S02]  /*2790*/  @!P6 ISETP.NE.AND.EX P4, PT, RZ, c[0x0][0x184], PT, P4 ;  /* 0x00006100ff00ea0c */ /* 0x000fe40003f85340 */
[----:B0-----:R-:W-:Y:S01]  /*27a0*/  @!P6 FSEL R44, R28, RZ, P3 ;  /* 0x000000ff1c2ce208 */ /* 0x001fe20001800000 */
[----:B------:R-:W-:Y:S05]  /*27b0*/  @!P6 BRA `(.L_x_34616) ;  /* 0x000000200000e947 */ /* 0x000fea0003800000 */
[----:B-1---5:R-:W-:-:S04]  /*27c0*/  FMUL.FTZ R44, R32, c[0x0][0x1ec] ;  /* 0x00007b00202c7a20 */ /* 0x022fc80000410000 */
[----:B------:R-:W-:Y:S02]  /*27d0*/  @P0 FADD.FTZ R44, R28, R44 ;  /* 0x0000002c1c2c0221 */ /* 0x000fe40000010000 */
.L_x_34616:
[----:B-1----:R-:W-:Y:S05]  /*27e0*/  BSYNC B0 ;  /* 0x0000000000007941 */ /* 0x002fea0003800000 */
.L_x_34615:
[----:B------:R-:W-:Y:S01]  /*27f0*/  BSSY B0, `(.L_x_34617) ;  /* 0x0000005000007945 */ /* 0x000fe20003800000 */
[----:B------:R-:W-:Y:S01]  /*2800*/  @!P6 FSEL R45, R29, RZ, P2 ;  /* 0x000000ff1d2de208 */ /* 0x000fe20001000000 */
[----:B------:R-:W-:Y:S05]  /*2810*/  @!P6 BRA `(.L_x_34618) ;  /* 0x000000200000e947 */ /* 0x000fea0003800000 */
[----:B-----5:R-:W-:-:S04]  /*2820*/  FMUL.FTZ R45, R33, c[0x0][0x1ec] ;  /* 0x00007b00212d7a20 */ /* 0x020fc80000410000 */
[----:B------:R-:W-:Y:S02]  /*2830*/  @P0 FADD.FTZ R45, R29, R45 ;  /* 0x0000002d1d2d0221 */ /* 0x000fe40000010000 */
.L_x_34618:
[----:B------:R-:W-:Y:S05]  /*2840*/  BSYNC B0 ;  /* 0x0000000000007941 */ /* 0x000fea0003800000 */
.L_x_34617:
[----:B------:R-:W-:Y:S01]  /*2850*/  BSSY B0, `(.L_x_34619) ;  /* 0x0000005000007945 */ /* 0x000fe20003800000 */
[----:B------:R-:W-:Y:S01]  /*2860*/  @!P6 FSEL R46, R30, RZ, P1 ;  /* 0x000000ff1e2ee208 */ /* 0x000fe20000800000 */
[----:B------:R-:W-:Y:S05]  /*2870*/  @!P6 BRA `(.L_x_34620) ;  /* 0x000000200000e947 */ /* 0x000fea0003800000 */
[----:B-----5:R-:W-:-:S04]  /*2880*/  FMUL.FTZ R46, R34, c[0x0][0x1ec] ;  /* 0x00007b00222e7a20 */ /* 0x020fc80000410000 */
[----:B------:R-:W-:Y:S02]  /*2890*/  @P0 FADD.FTZ R46, R30, R46 ;  /* 0x0000002e1e2e0221 */ /* 0x000fe40000010000 */
.L_x_34620:
[----:B------:R-:W-:Y:S05]  /*28a0*/  BSYNC B0 ;  /* 0x0000000000007941 */ /* 0x000fea0003800000 */
.L_x_34619:
[----:B------:R-:W-:Y:S01]  /*28b0*/  BSSY B0, `(.L_x_34621) ;  /* 0x0000006000007945 */ /* 0x000fe20003800000 */
[----:B------:R-:W-:Y:S01]  /*28c0*/  IMAD.WIDE.U32 R156, R156, R155, c[0x0][0x188] ;  /* 0x000062009c9c7625 */ /* 0x000fe200078e009b */
[----:B------:R-:W-:Y:S01]  /*28d0*/  @!P6 FSEL R47, R31, RZ, P4 ;  /* 0x000000ff1f2fe208 */ /* 0x000fe20002000000 */
[----:B------:R-:W-:Y:S05]  /*28e0*/  @!P6 BRA `(.L_x_34622) ;  /* 0x000000200000e947 */ /* 0x000fea0003800000 */
[----:B-----5:R-:W-:-:S04]  /*28f0*/  FMUL.FTZ R47, R35, c[0x0][0x1ec] ;  /* 0x00007b00232f7a20 */ /* 0x020fc80000410000 */
[----:B------:R-:W-:Y:S02]  /*2900*/  @P0 FADD.FTZ R47, R31, R47 ;  /* 0x0000002f1f2f0221 */ /* 0x000fe40000010000 */
.L_x_34622:
[----:B------:R-:W-:Y:S05]  /*2910*/  BSYNC B0 ;  /* 0x0000000000007941 */ /* 0x000fea0003800000 */
.L_x_34621:
[----:B------:R-:W-:Y:S01]  /*2920*/  IADD3 R160, R160, 0x160, RZ ;  /* 0x00000160a0a07810 */ /* 0x000fe20007ffe0ff */
[----:B------:R0:W-:Y:S01]  /*2930*/  STG.E.128 [R156.64], R44 ;  /* 0x0000002c9c007986 */ /* 0x0001e2000c101d04 */
[----:B------:R-:W-:-:S03]  /*2940*/  @P5 IADD3 R38, R159, 0x160, RZ ;  /* 0x000001609f265810 */ /* 0x000fc60007ffe0ff */
[----:B------:R-:W-:-:S04]  /*2950*/  @P0 IMAD.WIDE.U32 R36, R160, R155, c[0x0][0x180] ;  /* 0x00006000a0240625 */ /* 0x000fc800078e009b */
[-C--:B------:R-:W-:Y:S01]  /*2960*/  @P5 IMAD.WIDE.U32 R38, R38, R155.reuse, c[0x0][0x170] ;  /* 0x00005c0026265625 */ /* 0x080fe200078e009b */
[----:B------:R-:W2:Y:S04]  /*2970*/  @P0 LDG.E.128 R28, [R36.64] ;  /* 0x00000004241c0981 */ /* 0x000ea8000c1e1d00 */
[----:B-----5:R1:W5:Y:S01]  /*2980*/  @P5 LDG.E.128 R32, [R38.64] ;  /* 0x0000000426205981 */ /* 0x020362000c1e1d00 */
[----:B------:R-:W-:Y:S01]  /*2990*/  @!P6 ISETP.NE.U32.AND P3, PT, RZ, c[0x0][0x180], PT ;  /* 0x00006000ff00ea0c */ /* 0x000fe20003f65070 */
[----:B------:R-:W-:Y:S01]  /*29a0*/  BSSY B0, `(.L_x_34623) ;  /* 0x000000d000007945 */ /* 0x000fe20003800000 */
[----:B------:R-:W-:Y:S02]  /*29b0*/  @!P6 ISETP.NE.U32.AND P1, PT, RZ, c[0x0][0x180], PT ;  /* 0x00006000ff00ea0c */ /* 0x000fe40003f25070 */
[----:B------:R-:W-:Y:S01]  /*29c0*/  @!P6 ISETP.NE.U32.AND P4, PT, RZ, c[0x0][0x180], PT ;  /* 0x00006000ff00ea0c */ /* 0x000fe20003f85070 */
[----:B0-----:R-:W-:Y:S01]  /*29d0*/  IMAD.WIDE.U32 R156, R160, R155, c[0x0][0x188] ;  /* 0x00006200a09c7625 */ /* 0x001fe200078e009b */
[----:B------:R-:W-:-:S02]  /*29e0*/  @!P6 ISETP.NE.U32.AND P2, PT, RZ, c[0x0][0x180], PT ;  /* 0x00006000ff00ea0c */ /* 0x000fc40003f45070 */
[----:B------:R-:W-:Y:S02]  /*29f0*/  @!P6 ISETP.NE.AND.EX P3, PT, RZ, c[0x0][0x184], PT, P3 ;  /* 0x00006100ff00ea0c */ /* 0x000fe40003f65330 */
[----:B------:R-:W-:Y:S02]  /*2a00*/  @!P6 ISETP.NE.AND.EX P1, PT, RZ, c[0x0][0x184], PT, P1 ;  /* 0x00006100ff00ea0c */ /* 0x000fe40003f25310 */
[----:B------:R-:W-:Y:S02]  /*2a10*/  @!P6 ISETP.NE.AND.EX P4, PT, RZ, c[0x0][0x184], PT, P4 ;  /* 0x00006100ff00ea0c */ /* 0x000fe40003f85340 */
[----:B------:R-:W-:Y:S02]  /*2a20*/  @!P6 ISETP.NE.AND.EX P2, PT, RZ, c[0x0][0x184], PT, P2 ;  /* 0x00006100ff00ea0c */ /* 0x000fe40003f45320 */
[----:B--2---:R-:W-:Y:S01]  /*2a30*/  @!P6 FSEL R36, R28, RZ, P3 ;  /* 0x000000ff1c24e208 */ /* 0x004fe20001800000 */
[----:B------:R-:W-:Y:S05]  /*2a40*/  @!P6 BRA `(.L_x_34624) ;  /* 0x000000200000e947 */ /* 0x000fea0003800000 */
[----:B-1---5:R-:W-:-:S04]  /*2a50*/  FMUL.FTZ R36, R32, c[0x0][0x1ec] ;  /* 0x00007b0020247a20 */ /* 0x022fc80000410000 */
[----:B------:R-:W-:Y:S02]  /*2a60*/  @P0 FADD.FTZ R36, R28, R36 ;  /* 0x000000241c240221 */ /* 0x000fe40000010000 */
.L_x_34624:
[----:B-1----:R-:W-:Y:S05]  /*2a70*/  BSYNC B0 ;  /* 0x0000000000007941 */ /* 0x002fea0003800000 */
.L_x_34623:
[----:B------:R-:W-:Y:S01]  /*2a80*/  BSSY B0, `(.L_x_34625) ;  /* 0x0000005000007945 */ /* 0x000fe20003800000 */
[----:B------:R-:W-:Y:S01]  /*2a90*/  @!P6 FSEL R37, R29, RZ, P1 ;  /* 0x000000ff1d25e208 */ /* 0x000fe20000800000 */
[----:B------:R-:W-:Y:S05]  /*2aa0*/  @!P6 BRA `(.L_x_34626) ;  /* 0x000000200000e947 */ /* 0x000fea0003800000 */
[----:B-----5:R-:W-:-:S04]  /*2ab0*/  FMUL.FTZ R37, R33, c[0x0][0x1ec] ;  /* 0x00007b0021257a20 */ /* 0x020fc80000410000 */
[----:B------:R-:W-:Y:S02]  /*2ac0*/  @P0 FADD.FTZ R37, R29, R37 ;  /* 0x000000251d250221 */ /* 0x000fe40000010000 */
.L_x_34626:
[----:B------:R-:W-:Y:S05]  /*2ad0*/  BSYNC B0 ;  /* 0x0000000000007941 */ /* 0x000fea0003800000 */
.L_x_34625:
[----:B------:R-:W-:Y:S01]  /*2ae0*/  BSSY B0, `(.L_x_34627) ;  /* 0x0000005000007945 */ /* 0x000fe20003800000 */
[----:B------:R-:W-:Y:S01]  /*2af0*/  @!P6 FSEL R38, R30, RZ, P4 ;  /* 0x000000ff1e26e208 */ /* 0x000fe20002000000 */
[----:B------:R-:W-:Y:S05]  /*2b00*/  @!P6 BRA `(.L_x_34628) ;  /* 0x000000200000e947 */ /* 0x000fea0003800000 */
[----:B-----5:R-:W-:-:S04]  /*2b10*/  FMUL.FTZ R38, R34, c[0x0][0x1ec] ;  /* 0x00007b0022267a20 */ /* 0x020fc80000410000 */
[----:B------:R-:W-:Y:S02]  /*2b20*/  @P0 FADD.FTZ R38, R30, R38 ;  /* 0x000000261e260221 */ /* 0x000fe40000010000 */
.L_x_34628:
[----:B------:R-:W-:Y:S05]  /*2b30*/  BSYNC B0 ;  /* 0x0000000000007941 */ /* 0x000fea0003800000 */
.L_x_34627:
[----:B------:R-:W-:Y:S01]  /*2b40*/  BSSY B0, `(.L_x_34629) ;  /* 0x0000005000007945 */ /* 0x000fe20003800000 */
[----:B------:R-:W-:Y:S01]  /*2b50*/  @!P6 FSEL R39, R31, RZ, P2 ;  /* 0x000000ff1f27e208 */ /* 0x000fe20001000000 */
[----:B------:R-:W-:Y:S05]  /*2b60*/  @!P6 BRA `(.L_x_34630) ;  /* 0x000000200000e947 */ /* 0x000fea0003800000 */
[----:B-----5:R-:W-:-:S04]  /*2b70*/  FMUL.FTZ R39, R35, c[0x0][0x1ec] ;  /* 0x00007b0023277a20 */ /* 0x020fc80000410000 */
[----:B------:R-:W-:Y:S02]  /*2b80*/  @P0 FADD.FTZ R39, R31, R39 ;  /* 0x000000271f270221 */ /* 0x000fe40000010000 */
.L_x_34630:
[----:B------:R-:W-:Y:S05]  /*2b90*/  BSYNC B0 ;  /* 0x0000000000007941 */ /* 0x000fea0003800000 */
.L_x_34629:
[----:B------:R-:W-:Y:S01]  /*2ba0*/  FADD.FTZ R160, RZ, R80 ;  /* 0x00000050ffa07221 */ /* 0x000fe20000010000 */
[----:B------:R0:W-:Y:S01]  /*2bb0*/  STG.E.128 [R156.64], R36 ;  /* 0x000000249c007986 */ /* 0x0001e2000c101d04 */
        /* <DEDUP_REMOVED lines=50> */
[----:B------:R0:W1:Y:S02]  /*2ee0*/  SHFL.BFLY PT, R160, R159, 0x1, 0x1f ;  /* 0x0c201f009fa07f89 */ /* 0x00006400000e0000 */
.L_x_34637:
        /* <DEDUP_REMOVED lines=116> */
.L_x_34638:
[----:B------:R-:W-:Y:S01]  /*3630*/  @!P0 LEA R162, P1, R154, c[0x0][0x1a0], 0x2 ;  /* 0x000068009aa28a11 */ /* 0x000fe200078210ff */
[----:B------:R-:W-:Y:S01]  /*3640*/  FMUL.FTZ R157, R159, R159 ;  /* 0x0000009f9f9d7220 */ /* 0x000fe20000410000 */
[----:B------:R-:W-:Y:S01]  /*3650*/  MOV R156, c[0x0][0x1e0] ;  /* 0x00007800009c7a02 */ /* 0x000fe20000000f00 */
[----:B01----:R-:W-:Y:S01]  /*3660*/  FADD.FTZ R161, R160, R161 ;  /* 0x000000a1a0a17221 */ /* 0x003fe20000010000 */
[C---:B------:R-:W-:Y:S01]  /*3670*/  @!P0 LEA.HI.X R163, R154.reuse, c[0x0][0x1a4], R155, 0x2, P1 ;  /* 0x000069009aa38a11 */ /* 0x040fe200008f149b */
[----:B------:R-:W-:Y:S01]  /*3680*/  BSSY B0, `(.L_x_34633) ;  /* 0x00000c7000007945 */ /* 0x000fe20003800000 */
[----:B------:R-:W-:Y:S01]  /*3690*/  ISETP.NE.AND P1, PT, RZ, UR6, PT ;  /* 0x00000006ff007c0c */ /* 0x000fe2000bf25270 */
[----:B------:R-:W-:Y:S01]  /*36a0*/  FFMA.FTZ R156, R161, R156, c[0x0][0x228] ;  /* 0x00008a00a19c7623 */ /* 0x000fe2000001009c */
[----:B------:R-:W-:Y:S01]  /*36b0*/  @!P0 LEA R160, P2, R154, c[0x0][0x1a8], 0x2 ;  /* 0x00006a009aa08a11 */ /* 0x000fe200078410ff */
[----:B------:R0:W-:Y:S01]  /*36c0*/  @!P0 STG.E [R162.64], R159 ;  /* 0x0000009fa2008986 */ /* 0x0001e2000c101904 */
[----:B------:R-:W-:-:S02]  /*36d0*/  FSEL R157, R157, RZ, P1 ;  /* 0x000000ff9d9d7208 */ /* 0x000fc40000800000 */
[----:B------:R-:W-:-:S03]  /*36e0*/  @!P0 LEA.HI.X R161, R154, c[0x0][0x1ac], R155, 0x2, P2 ;  /* 0x00006b009aa18a11 */ /* 0x000fc600010f149b */
[----:B------:R-:W-:-:S06]  /*36f0*/  FADD.FTZ R156, R156, R157 ;  /* 0x0000009d9c9c7221 */ /* 0x000fcc0000010000 */
[----:B------:R-:W1:Y:S02]  /*3700*/  MUFU.RSQ R156, R156 ;  /* 0x0000009c009c7308 */ /* 0x000e640000001400 */
[----:B-1----:R0:W-:Y:S01]  /*3710*/  @!P0 STG.E [R160.64], R156 ;  /* 0x0000009ca0008986 */ /* 0x0021e2000c101904 */
[----:B------:R-:W-:-:S13]  /*3720*/  ISETP.GE.AND P0, PT, R116, 0x1, PT ;  /* 0x000000017400780c */ /* 0x000fda0003f06270 */
[----:B------:R-:W-:Y:S05]  /*3730*/  @!P0 BRA `(.L_x_34634) ;  /* 0x00000bb000008947 */ /* 0x000fea0003800000 */
[----:B0-----:R-:W-:Y:S02]  /*3740*/  IADD3 R116, R116, -0x1, RZ ;  /* 0xffffffff74747810 */ /* 0x001fe40007ffe0ff */
[----:B------:R-:W-:-:S03]  /*3750*/  FSEL R157, R159, RZ, !P1 ;  /* 0x000000ff9f9d7208 */ /* 0x000fc60004800000 */
[----:B------:R-:W-:Y:S02]  /*3760*/  IMAD R116, R116, c[0x0][0x168], RZ ;  /* 0x00005a0074747a24 */ /* 0x000fe400078e02ff */
[C---:B------:R-:W-:Y:S02]  /*3770*/  FADD.FTZ R159, -R157.reuse, R83 ;  /* 0x000000539d9f7221 */ /* 0x040fe40000010100 */
[C---:B------:R-:W-:Y:S01]  /*3780*/  FADD.FTZ R83, -R157.reuse, R80 ;  /* 0x000000509d537221 */ /* 0x040fe20000010100 */
[----:B------:R-:W-:Y:S01]  /*3790*/  SHF.R.S32.HI R155, RZ, 0x1f, R116 ;  /* 0x0000001fff9b7819 */ /* 0x000fe20000011474 */
[----:B------:R-:W-:Y:S02]  /*37a0*/  FADD.FTZ R81, -R157, R81 ;  /* 0x000000519d517221 */ /* 0x000fe40000010100 */
[C---:B------:R-:W-:Y:S01]  /*37b0*/  FMUL.FTZ R159, R156.reuse, R159 ;  /* 0x0000009f9c9f7220 */ /* 0x040fe20000410000 */
[----:B------:R-:W-:Y:S01]  /*37c0*/  LEA.HI R116, R155, R116, RZ, 0x2 ;  /* 0x000000749b747211 */ /* 0x000fe200078f10ff */
[----:B------:R-:W-:Y:S01]  /*37d0*/  FMUL.FTZ R80, R156, R83 ;  /* 0x000000539c507220 */ /* 0x000fe20000410000 */
[----:B------:R-:W-:Y:S01]  /*37e0*/  LOP3.LUT R155, R158, 0x1f, RZ, 0xc0, !PT ;  /* 0x0000001f9e9b7812 */ /* 0x000fe200078ec0ff */
[----:B------:R-:W-:-:S02]  /*37f0*/  FMUL.FTZ R81, R156, R81 ;  /* 0x000000519c517220 */ /* 0x000fc40000410000 */
[----:B------:R-:W-:Y:S01]  /*3800*/  FFMA.FTZ R83, R150, R159, R23 ;  /* 0x0000009f96537223 */ /* 0x000fe20000010017 */
[----:B------:R-:W-:Y:S01]  /*3810*/  LEA.HI.SX32 R116, R116, R155, 0x1e ;  /* 0x0000009b74747211 */ /* 0x000fe200078ff2ff */
[----:B------:R-:W-:Y:S02]  /*3820*/  FADD.FTZ R155, -R157, R82 ;  /* 0x000000529d9b7221 */ /* 0x000fe40000010100 */
[----:B------:R-:W-:Y:S01]  /*3830*/  FFMA.FTZ R81, R151, R81, R24 ;  /* 0x0000005197517223 */ /* 0x000fe20000010018 */
[----:B------:R-:W-:Y:S01]  /*3840*/  IADD3 R160, R116, 0x20, RZ ;  /* 0x0000002074a07810 */ /* 0x000fe20007ffe0ff */
[----:B------:R-:W-:Y:S01]  /*3850*/  FMUL.FTZ R82, R156, R155 ;  /* 0x0000009b9c527220 */ /* 0x000fe20000410000 */
[----:B------:R-:W-:Y:S01]  /*3860*/  HFMA2.MMA R155, -RZ, RZ, 0, 9.5367431640625e-07 ;  /* 0x00000010ff9b7435 */ /* 0x000fe200000001ff */
[----:B------:R-:W-:Y:S02]  /*3870*/  FFMA.FTZ R80, R153, R80, R110 ;  /* 0x0000005099507223 */ /* 0x000fe4000001006e */
[----:B------:R-:W-:-:S02]  /*3880*/  FFMA.FTZ R82, R152, R82, R109 ;  /* 0x0000005298527223 */ /* 0x000fc4000001006d */
[C---:B------:R-:W-:Y:S02]  /*3890*/  FADD.FTZ R163, -R157.reuse, R79 ;  /* 0x0000004f9da37221 */ /* 0x040fe40000010100 */
[C---:B------:R-:W-:Y:S02]  /*38a0*/  FADD.FTZ R79, -R157.reuse, R76 ;  /* 0x0000004c9d4f7221 */ /* 0x040fe40000010100 */
[----:B------:R-:W-:Y:S02]  /*38b0*/  FADD.FTZ R77, -R157, R77 ;  /* 0x0000004d9d4d7221 */ /* 0x000fe40000010100 */
[----:B------:R-:W-:-:S04]  /*38c0*/  IMAD.WIDE.U32 R158, R116, R155, c[0x0][0x208] ;  /* 0x00008200749e7625 */ /* 0x000fc800078e009b */
[C---:B------:R-:W-:Y:S01]  /*38d0*/  FADD.FTZ R161, -R157.reuse, R78 ;  /* 0x0000004e9da17221 */ /* 0x040fe20000010100 */
[----:B------:R0:W-:Y:S01]  /*38e0*/  STG.E.128 [R158.64], R80 ;  /* 0x000000509e007986 */ /* 0x0001e2000c101d04 */
[----:B------:R-:W-:Y:S02]  /*38f0*/  FADD.FTZ R73, -R157, R73 ;  /* 0x000000499d497221 */ /* 0x000fe40000010100 */
        /* <DEDUP_REMOVED lines=8> */
[C---:B0-----:R-:W-:Y:S02]  /*3980*/  FADD.FTZ R159, -R157.reuse, R75 ;  /* 0x0000004b9d9f7221 */ /* 0x041fe40000010100 */
[----:B------:R-:W-:-:S02]  /*3990*/  FADD.FTZ R83, -R157, R72 ;  /* 0x000000489d537221 */ /* 0x000fc40000010100 */
[----:B------:R-:W-:Y:S02]  /*39a0*/  FADD.FTZ R75, -R157, R74 ;  /* 0x0000004a9d4b7221 */ /* 0x000fe40000010100 */
[----:B------:R-:W-:Y:S01]  /*39b0*/  IMAD.WIDE.U32 R80, R160, R155, c[0x0][0x208] ;  /* 0x00008200a0507625 */ /* 0x000fe200078e009b */
[----:B------:R-:W-:-:S03]  /*39c0*/  IADD3 R160, R116, 0x40, RZ ;  /* 0x0000004074a07810 */ /* 0x000fc60007ffe0ff */
[C---:B------:R-:W-:Y:S02]  /*39d0*/  FMUL.FTZ R72, R156.reuse, R83 ;  /* 0x000000539c487220 */ /* 0x040fe40000410000 */
[C---:B------:R-:W-:Y:S02]  /*39e0*/  FMUL.FTZ R159, R156.reuse, R159 ;  /* 0x0000009f9c9f7220 */ /* 0x040fe40000410000 */
[----:B------:R-:W-:Y:S02]  /*39f0*/  FMUL.FTZ R74, R156, R75 ;  /* 0x0000004b9c4a7220 */ /* 0x000fe40000410000 */
[----:B------:R-:W-:Y:S02]  /*3a00*/  FFMA.FTZ R76, R149, R76, R108 ;  /* 0x0000004c954c7223 */ /* 0x000fe4000001006c */
[----:B------:R-:W-:Y:S02]  /*3a10*/  FFMA.FTZ R75, R142, R159, R19 ;  /* 0x0000009f8e4b7223 */ /* 0x000fe40000010013 */
[----:B------:R-:W-:Y:S01]  /*3a20*/  FFMA.FTZ R74, R144, R74, R105 ;  /* 0x0000004a904a7223 */ /* 0x000fe20000010069 */
[----:B------:R0:W-:Y:S01]  /*3a30*/  STG.E.128 [R80.64], R76 ;  /* 0x0000004c50007986 */ /* 0x0001e2000c101d04 */
[----:B------:R-:W-:-:S02]  /*3a40*/  FFMA.FTZ R73, R143, R73, R20 ;  /* 0x000000498f497223 */ /* 0x000fc40000010014 */
[----:B------:R-:W-:Y:S02]  /*3a50*/  FFMA.FTZ R72, R145, R72, R106 ;  /* 0x0000004891487223 */ /* 0x000fe4000001006a */
[----:B------:R-:W-:-:S04]  /*3a60*/  IMAD.WIDE.U32 R160, R160, R155, c[0x0][0x208] ;  /* 0x00008200a0a07625 */ /* 0x000fc800078e009b */
[C---:B------:R-:W-:Y:S01]  /*3a70*/  FADD.FTZ R83, -R157.reuse, R71 ;  /* 0x000000479d537221 */ /* 0x040fe20000010100 */
[----:B------:R1:W-:Y:S01]  /*3a80*/  STG.E.128 [R160.64], R72 ;  /* 0x00000048a0007986 */ /* 0x0003e2000c101d04 */
[C---:B------:R-:W-:Y:S02]  /*3a90*/  FADD.FTZ R159, -R157.reuse, R52 ;  /* 0x000000349d9f7221 */ /* 0x040fe40000010100 */
[C---:B------:R-:W-:Y:S02]  /*3aa0*/  FADD.FTZ R163, -R157.reuse, R56 ;  /* 0x000000389da37221 */ /* 0x040fe40000010100 */
[C---:B------:R-:W-:Y:S02]  /*3ab0*/  FADD.FTZ R165, -R157.reuse, R58 ;  /* 0x0000003a9da57221 */ /* 0x040fe40000010100 */
[C---:B------:R-:W-:Y:S01]  /*3ac0*/  FADD.FTZ R52, -R157.reuse, R40 ;  /* 0x000000289d347221 */ /* 0x040fe20000010100 */
[----:B0-----:R-:W-:Y:S01]  /*3ad0*/  IADD3 R80, R116, 0x60, RZ ;  /* 0x0000006074507810 */ /* 0x001fe20007ffe0ff */
[----:B------:R-:W-:-:S02]  /*3ae0*/  FADD.FTZ R77, -R157, R68 ;  /* 0x000000449d4d7221 */ /* 0x000fc40000010100 */
[C---:B------:R-:W-:Y:S02]  /*3af0*/  FADD.FTZ R79, -R157.reuse, R69 ;  /* 0x000000459d4f7221 */ /* 0x040fe40000010100 */
[C---:B------:R-:W-:Y:S02]  /*3b00*/  FADD.FTZ R81, -R157.reuse, R70 ;  /* 0x000000469d517221 */ /* 0x040fe40000010100 */
[C---:B------:R-:W-:Y:S02]  /*3b10*/  FADD.FTZ R56, -R157.reuse, R42 ;  /* 0x0000002a9d387221 */ /* 0x040fe40000010100 */
[C---:B------:R-:W-:Y:S01]  /*3b20*/  FADD.FTZ R58, -R157.reuse, R43 ;  /* 0x0000002b9d3a7221 */ /* 0x040fe20000010100 */
[C---:B-1----:R-:W-:Y:S01]  /*3b30*/  IADD3 R74, R116.reuse, 0x80, RZ ;  /* 0x00000080744a7810 */ /* 0x042fe20007ffe0ff */
[C---:B------:R-:W-:Y:S01]  /*3b40*/  FADD.FTZ R73, -R157.reuse, R54 ;  /* 0x000000369d497221 */ /* 0x040fe20000010100 */
[----:B------:R-:W-:Y:S01]  /*3b50*/  IADD3 R72, R116, 0xa0, RZ ;  /* 0x000000a074487810 */ /* 0x000fe20007ffe0ff */
[----:B------:R-:W-:-:S02]  /*3b60*/  FADD.FTZ R54, -R157, R41 ;  /* 0x000000299d367221 */ /* 0x000fc40000010100 */
[C---:B------:R-:W-:Y:S02]  /*3b70*/  FMUL.FTZ R40, R156.reuse, R77 ;  /* 0x0000004d9c287220 */ /* 0x040fe40000410000 */
[C---:B------:R-:W-:Y:S02]  /*3b80*/  FMUL.FTZ R43, R156.reuse, R83 ;  /* 0x000000539c2b7220 */ /* 0x040fe40000410000 */
[C---:B------:R-:W-:Y:S02]  /*3b90*/  FMUL.FTZ R42, R156.reuse, R81 ;  /* 0x000000519c2a7220 */ /* 0x040fe40000410000 */
[----:B------:R-:W-:Y:S02]  /*3ba0*/  FMUL.FTZ R41, R156, R79 ;  /* 0x0000004f9c297220 */ /* 0x000fe40000410000 */
[C---:B------:R-:W-:Y:S02]  /*3bb0*/  FADD.FTZ R75, -R157.reuse, R60 ;  /* 0x0000003c9d4b7221 */ /* 0x040fe40000010100 */
[----:B------:R-:W-:-:S02]  /*3bc0*/  FADD.FTZ R69, -R157, R64 ;  /* 0x000000409d457221 */ /* 0x000fc40000010100 */
[C---:B------:R-:W-:Y:S02]  /*3bd0*/  FADD.FTZ R65, -R157.reuse, R65 ;  /* 0x000000419d417221 */ /* 0x040fe40000010100 */
[C---:B------:R-:W-:Y:S02]  /*3be0*/  FADD.FTZ R71, -R157.reuse, R66 ;  /* 0x000000429d477221 */ /* 0x040fe40000010100 */
[----:B------:R-:W-:Y:S02]  /*3bf0*/  FADD.FTZ R67, -R157, R67 ;  /* 0x000000439d437221 */ /* 0x000fe40000010100 */
[----:B------:R-:W-:Y:S02]  /*3c00*/  FFMA.FTZ R43, R138, R43, R17 ;  /* 0x0000002b8a2b7223 */ /* 0x000fe40000010011 */
[----:B------:R-:W-:Y:S02]  /*3c10*/  FFMA.FTZ R42, R140, R42, R103 ;  /* 0x0000002a8c2a7223 */ /* 0x000fe40000010067 */
        /* <DEDUP_REMOVED lines=13> */
[----:B------:R-:W-:Y:S02]  /*3cf0*/  FMUL.FTZ R75, R156, R75 ;  /* 0x0000004b9c4b7220 */ /* 0x000fe40000410000 */
[C---:B------:R-:W-:Y:S02]  /*3d00*/  FADD.FTZ R48, -R157.reuse, R48 ;  /* 0x000000309d307221 */ /* 0x040fe40000010100 */
[----:B------:R-:W-:-:S02]  /*3d10*/  FADD.FTZ R49, -R157, R49 ;  /* 0x000000319d317221 */ /* 0x000fc40000010100 */
[----:B------:R-:W-:Y:S02]  /*3d20*/  FADD.FTZ R51, -R157, R51 ;  /* 0x000000339d337221 */ /* 0x000fe40000010100 */
        /* <DEDUP_REMOVED lines=8> */
[C---:B------:R-:W-:Y:S02]  /*3db0*/  FADD.FTZ R61, -R157.reuse, R61 ;  /* 0x0000003d9d3d7221 */ /* 0x040fe40000010100 */
[----:B------:R-:W-:Y:S02]  /*3dc0*/  FADD.FTZ R161, -R157, R62 ;  /* 0x0000003e9da17221 */ /* 0x000fe40000010100 */
[----:B0-----:R-:W-:-:S02]  /*3dd0*/  FMUL.FTZ R43, R156, R63 ;  /* 0x0000003f9c2b7220 */ /* 0x001fc40000410000 */
        /* <DEDUP_REMOVED lines=9> */
[----:B------:R-:W-:Y:S02]  /*3e70*/  FFMA.FTZ R52, R129, R75, R98 ;  /* 0x0000004b81347223 */ /* 0x000fe40000010062 */
[----:B------:R-:W-:Y:S02]  /*3e80*/  FADD.FTZ R59, -R157, R59 ;  /* 0x0000003b9d3b7221 */ /* 0x000fe40000010100 */
[----:B------:R-:W-:-:S02]  /*3e90*/  FMUL.FTZ R56, R156, R48 ;  /* 0x000000309c387220 */ /* 0x000fc40000410000 */
[C---:B------:R-:W-:Y:S02]  /*3ea0*/  FMUL.FTZ R58, R156.reuse, R49 ;  /* 0x000000319c3a7220 */ /* 0x040fe40000410000 */
[----:B------:R-:W-:Y:S02]  /*3eb0*/  FMUL.FTZ R67, R156, R51 ;  /* 0x000000339c437220 */ /* 0x000fe40000410000 */
[----:B------:R-:W-:Y:S01]  /*3ec0*/  FFMA.FTZ R47, R134, R70, R15 ;  /* 0x00000046862f7223 */ /* 0x000fe2000001000f */
[----:B------:R-:W-:Y:S01]  /*3ed0*/  IADD3 R70, R116, 0xc0, RZ ;  /* 0x000000c074467810 */ /* 0x000fe20007ffe0ff */
[----:B------:R-:W-:Y:S02]  /*3ee0*/  FFMA.FTZ R46, R136, R71, R101 ;  /* 0x00000047882e7223 */ /* 0x000fe40000010065 */
[----:B------:R-:W-:Y:S02]  /*3ef0*/  FFMA.FTZ R45, R135, R65, R16 ;  /* 0x00000041872d7223 */ /* 0x000fe40000010010 */
[----:B------:R-:W-:-:S02]  /*3f00*/  FFMA.FTZ R44, R137, R69, R102 ;  /* 0x00000045892c7223 */ /* 0x000fc40000010066 */
[----:B------:R-:W-:Y:S02]  /*3f10*/  FFMA.FTZ R50, R132, R73, R99 ;  /* 0x0000004984327223 */ /* 0x000fe40000010063 */
[----:B------:R-:W-:-:S04]  /*3f20*/  IMAD.WIDE.U32 R74, R74, R155, c[0x0][0x208] ;  /* 0x000082004a4a7625 */ /* 0x000fc800078e009b */
[----:B------:R-:W-:Y:S01]  /*3f30*/  FFMA.FTZ R51, R130, R55, R13 ;  /* 0x0000003782337223 */ /* 0x000fe2000001000d */
[----:B------:R0:W-:Y:S01]  /*3f40*/  STG.E.128 [R74.64], R44 ;  /* 0x0000002c4a007986 */ /* 0x0001e2000c101d04 */
[----:B------:R-:W-:Y:S02]  /*3f50*/  FFMA.FTZ R49, R131, R53, R14 ;  /* 0x0000003583317223 */ /* 0x000fe4000001000e */
[----:B------:R-:W-:Y:S02]  /*3f60*/  FFMA.FTZ R48, R133, R159, R100 ;  /* 0x0000009f85307223 */ /* 0x000fe40000010064 */
[----:B------:R-:W-:-:S04]  /*3f70*/  IMAD.WIDE.U32 R72, R72, R155, c[0x0][0x208] ;  /* 0x0000820048487625 */ /* 0x000fc800078e009b */
[C---:B------:R-:W-:Y:S01]  /*3f80*/  FMUL.FTZ R61, R156.reuse, R61 ;  /* 0x0000003d9c3d7220 */ /* 0x040fe20000410000 */
[----:B------:R1:W-:Y:S01]  /*3f90*/  STG.E.128 [R72.64], R48 ;  /* 0x0000003048007986 */ /* 0x0003e2000c101d04 */
[C---:B------:R-:W-:Y:S02]  /*3fa0*/  FMUL.FTZ R161, R156.reuse, R161 ;  /* 0x000000a19ca17220 */ /* 0x040fe40000410000 */
[C---:B------:R-:W-:Y:S02]  /*3fb0*/  FADD.FTZ R79, -R157.reuse, R37 ;  /* 0x000000259d4f7221 */ /* 0x040fe40000010100 */
[C---:B------:R-:W-:Y:S02]  /*3fc0*/  FADD.FTZ R77, -R157.reuse, R36 ;  /* 0x000000249d4d7221 */ /* 0x040fe40000010100 */
[----:B------:R-:W-:Y:S02]  /*3fd0*/  FADD.FTZ R37, -R157, R38 ;  /* 0x000000269d257221 */ /* 0x000fe40000010100 */
[----:B------:R-:W-:-:S02]  /*3fe0*/  FMUL.FTZ R64, R156, R59 ;  /* 0x0000003b9c407220 */ /* 0x000fc40000410000 */
[----:B------:R-:W-:Y:S02]  /*3ff0*/  FADD.FTZ R39, -R157, R39 ;  /* 0x000000279d277221 */ /* 0x000fe40000010100 */
[----:B------:R-:W-:Y:S02]  /*4000*/  FMUL.FTZ R59, R156, R54 ;  /* 0x000000369c3b7220 */ /* 0x000fe40000410000 */
[----:B------:R-:W-:Y:S02]  /*4010*/  FFMA.FTZ R55, R126, R43, R11 ;  /* 0x0000002b7e377223 */ /* 0x000fe4000001000b */
[----:B------:R-:W-:Y:S02]  /*4020*/  FFMA.FTZ R54, R128, R161, R97 ;  /* 0x000000a180367223 */ /* 0x000fe40000010061 */
[----:B------:R-:W-:Y:S02]  /*4030*/  FFMA.FTZ R53, R127, R61, R12 ;  /* 0x0000003d7f357223 */ /* 0x000fe4000001000c */
[----:B------:R-:W-:-:S04]  /*4040*/  IMAD.WIDE.U32 R70, R70, R155, c[0x0][0x208] ;  /* 0x0000820046467625 */ /* 0x000fc800078e009b */
[----:B0-----:R-:W-:Y:S01]  /*4050*/  FFMA.FTZ R46, R85, R62, R92 ;  /* 0x0000003e552e7223 */ /* 0x001fe2000001005c */
[C---:B------:R-:W-:Y:S01]  /*4060*/  IADD3 R62, R116.reuse, 0xe0, RZ ;  /* 0x000000e0743e7810 */ /* 0x040fe20007ffe0ff */
[----:B-1----:R-:W-:Y:S01]  /*4070*/  FFMA.FTZ R49, R113, R60, R4 ;  /* 0x0000003c71317223 */ /* 0x002fe20000010004 */
[----:B------:R-:W-:Y:S01]  /*4080*/  IADD3 R60, R116, 0x100, RZ ;  /* 0x00000100743c7810 */ /* 0x000fe20007ffe0ff */
[C---:B------:R-:W-:Y:S01]  /*4090*/  FMUL.FTZ R36, R156.reuse, R163 ;  /* 0x000000a39c247220 */ /* 0x040fe20000410000 */
[----:B------:R0:W-:Y:S01]  /*40a0*/  STG.E.128 [R70.64], R52 ;  /* 0x0000003446007986 */ /* 0x0001e2000c101d04 */
[C---:B------:R-:W-:Y:S02]  /*40b0*/  FMUL.FTZ R38, R156.reuse, R165 ;  /* 0x000000a59c267220 */ /* 0x040fe40000410000 */
[C---:B------:R-:W-:Y:S02]  /*40c0*/  FMUL.FTZ R77, R156.reuse, R77 ;  /* 0x0000004d9c4d7220 */ /* 0x040fe40000410000 */
[----:B------:R-:W-:-:S02]  /*40d0*/  FMUL.FTZ R79, R156, R79 ;  /* 0x0000004f9c4f7220 */ /* 0x000fc40000410000 */
[----:B------:R-:W-:Y:S02]  /*40e0*/  FMUL.FTZ R61, R156, R37 ;  /* 0x000000259c3d7220 */ /* 0x000fe40000410000 */
[----:B------:R-:W-:Y:S01]  /*40f0*/  FFMA.FTZ R45, R111, R58, R6 ;  /* 0x0000003a6f2d7223 */ /* 0x000fe20000010006 */
[----:B------:R-:W-:Y:S01]  /*4100*/  IADD3 R58, R116, 0x120, RZ ;  /* 0x00000120743a7810 */ /* 0x000fe20007ffe0ff */
[----:B------:R-:W-:Y:S02]  /*4110*/  FMUL.FTZ R156, R156, R39 ;  /* 0x000000279c9c7220 */ /* 0x000fe40000410000 */
[----:B------:R-:W-:Y:S01]  /*4120*/  FFMA.FTZ R44, R86, R56, R91 ;  /* 0x00000038562c7223 */ /* 0x000fe2000001005b */
[----:B------:R-:W-:Y:S01]  /*4130*/  IADD3 R56, R116, 0x140, RZ ;  /* 0x0000014074387810 */ /* 0x000fe20007ffe0ff */
[----:B------:R-:W-:Y:S01]  /*4140*/  FFMA.FTZ R39, R122, R64, R9 ;  /* 0x000000407a277223 */ /* 0x000fe20000010009 */
[----:B------:R-:W-:Y:S01]  /*4150*/  IADD3 R64, R116, 0x160, RZ ;  /* 0x0000016074407810 */ /* 0x000fe20007ffe0ff */
[----:B------:R-:W-:-:S02]  /*4160*/  FFMA.FTZ R50, R27, R63, R90 ;  /* 0x0000003f1b327223 */ /* 0x000fc4000001005a */
[----:B------:R-:W-:Y:S02]  /*4170*/  FFMA.FTZ R38, R124, R38, R95 ;  /* 0x000000267c267223 */ /* 0x000fe4000001005f */
[----:B------:R-:W-:Y:S02]  /*4180*/  FFMA.FTZ R37, R123, R41, R10 ;  /* 0x000000297b257223 */ /* 0x000fe4000001000a */
[----:B------:R-:W-:Y:S02]  /*4190*/  FFMA.FTZ R36, R125, R36, R96 ;  /* 0x000000247d247223 */ /* 0x000fe40000010060 */
[----:B0-----:R-:W-:Y:S02]  /*41a0*/  FFMA.FTZ R54, R25, R61, R88 ;  /* 0x0000003d19367223 */ /* 0x001fe40000010058 */
[----:B------:R-:W-:-:S04]  /*41b0*/  IMAD.WIDE.U32 R62, R62, R155, c[0x0][0x208] ;  /* 0x000082003e3e7625 */ /* 0x000fc800078e009b */
[----:B------:R-:W-:Y:S01]  /*41c0*/  FFMA.FTZ R43, R118, R66, R7 ;  /* 0x00000042762b7223 */ /* 0x000fe20000010007 */
[----:B------:R0:W-:Y:S01]  /*41d0*/  STG.E.128 [R62.64], R36 ;  /* 0x000000243e007986 */ /* 0x0001e2000c101d04 */
[----:B------:R-:W-:Y:S02]  /*41e0*/  FFMA.FTZ R42, R120, R42, R93 ;  /* 0x0000002a782a7223 */ /* 0x000fe4000001005d */
[----:B------:R-:W-:Y:S02]  /*41f0*/  FFMA.FTZ R41, R119, R59, R8 ;  /* 0x0000003b77297223 */ /* 0x000fe40000010008 */
[----:B------:R-:W-:Y:S02]  /*4200*/  FFMA.FTZ R40, R121, R40, R94 ;  /* 0x0000002879287223 */ /* 0x000fe4000001005e */
[----:B------:R-:W-:-:S04]  /*4210*/  IMAD.WIDE.U32 R60, R60, R155, c[0x0][0x208] ;  /* 0x000082003c3c7625 */ /* 0x000fc800078e009b */
[----:B------:R-:W-:Y:S01]  /*4220*/  FFMA.FTZ R47, R112, R67, R5 ;  /* 0x00000043702f7223 */ /* 0x000fe20000010005 */
[----:B------:R0:W-:Y:S01]  /*4230*/  STG.E.128 [R60.64], R40 ;  /* 0x000000283c007986 */ /* 0x0001e2000c101d04 */
[----:B------:R-:W-:Y:S02]  /*4240*/  FFMA.FTZ R48, R84, R57, R89 ;  /* 0x0000003954307223 */ /* 0x000fe40000010059 */
[----:B------:R-:W-:-:S04]  /*4250*/  IMAD.WIDE.U32 R58, R58, R155, c[0x0][0x208] ;  /* 0x000082003a3a7625 */ /* 0x000fc800078e009b */
[----:B------:R-:W-:Y:S01]  /*4260*/  FFMA.FTZ R51, R114, R68, R3 ;  /* 0x0000004472337223 */ /* 0x000fe20000010003 */
[----:B------:R0:W-:Y:S01]  /*4270*/  STG.E.128 [R58.64], R44 ;  /* 0x0000002c3a007986 */ /* 0x0001e2000c101d04 */
[----:B------:R-:W-:-:S04]  /*4280*/  IMAD.WIDE.U32 R56, R56, R155, c[0x0][0x208] ;  /* 0x0000820038387625 */ /* 0x000fc800078e009b */
[----:B------:R-:W-:Y:S01]  /*4290*/  FFMA.FTZ R55, R117, R156, R0 ;  /* 0x0000009c75377223 */ /* 0x000fe20000010000 */
[----:B------:R0:W-:Y:S01]  /*42a0*/  STG.E.128 [R56.64], R48 ;  /* 0x0000003038007986 */ /* 0x0001e2000c101d04 */
[----:B------:R-:W-:Y:S02]  /*42b0*/  FFMA.FTZ R53, R115, R79, R2 ;  /* 0x0000004f73357223 */ /* 0x000fe40000010002 */
[----:B------:R-:W-:Y:S02]  /*42c0*/  FFMA.FTZ R52, R26, R77, R87 ;  /* 0x0000004d1a347223 */ /* 0x000fe40000010057 */
[----:B------:R-:W-:-:S05]  /*42d0*/  IMAD.WIDE.U32 R64, R64, R155, c[0x0][0x208] ;  /* 0x0000820040407625 */ /* 0x000fca00078e009b */
[----:B------:R0:W-:Y:S02]  /*42e0*/  STG.E.128 [R64.64], R52 ;  /* 0x0000003440007986 */ /* 0x0001e4000c101d04 */
.L_x_34634:
[----:B0-----:R-:W-:Y:S05]  /*42f0*/  BSYNC B0 ;  /* 0x0000000000007941 */ /* 0x001fea0003800000 */
.L_x_34633:
[----:B------:R-:W-:-:S04]  /*4300*/  MOV R37, c[0x0][0x160] ;  /* 0x0000580000257a02 */ /* 0x000fc80000000f00 */
[----:B------:R-:W-:-:S04]  /*4310*/  LEA R154, R37, R154, 0x2 ;  /* 0x0000009a259a7211 */ /* 0x000fc800078e10ff */
[----:B------:R-:W-:-:S13]  /*4320*/  ISETP.GE.AND P0, PT, R154, c[0x0][0x164], PT ;  /* 0x000059009a007a0c */ /* 0x000fda0003f06270 */
[----:B-----5:R-:W-:Y:S01]  /*4330*/  @P0 CALL.REL.NOINC `(.L_x_34635) ;  /* 0x0000001000000944 */ /* 0x020fe20003c00000 */
[----:B------:R-:W-:Y:S05]  /*4340*/  BRA `(.L_x_34636) ;  /* 0xffffc90000007947 */ /* 0x000fea000383ffff */
.L_x_34635:
[----:B------:R-:W-:Y:S05]  /*4350*/  EXIT ;  /* 0x000000000000794d */ /* 0x000fea0003800000 */
.L_x_34631:
[----:B------:R-:W-:Y:S01]  /*4360*/  HFMA2.MMA R162, -RZ, RZ, 0, 5.9604644775390625e-08 ;  /* 0x00000001ffa27435 */ /* 0x000fe200000001ff */
[----:B------:R-:W-:Y:S02]  /*4370*/  MOV R161, R159 ;  /* 0x0000009f00a17202 */ /* 0x000fe40000000f00 */
[----:B------:R-:W-:Y:S02]  /*4380*/  MOV R163, 0x1f ;  /* 0x0000001f00a37802 */ /* 0x000fe40000000f00 */
[----:B------:R-:W-:Y:S02]  /*4390*/  MOV R160, 0xffffffff ;  /* 0xffffffff00a07802 */ /* 0x000fe40000000f00 */
[----:B------:R-:W-:Y:S02]  /*43a0*/  MOV R156, 0x43c0 ;  /* 0x000043c0009c7802 */ /* 0x000fe40000000f00 */
[----:B-----5:R-:W-:Y:S05]  /*43b0*/  CALL.REL.NOINC `($__internal_131_$__cuda_sm70_shflsync_bfly_p) ;  /* 0x0000098000007944 */ /* 0x020fea0003c00000 */
[----:B01----:R-:W-:Y:S05]  /*43c0*/  BRA `(.L_x_34637) ;  /* 0xffffeb2000007947 */ /* 0x003fea000383ffff */
.L_x_34632:
[----:B------:R-:W-:Y:S01]  /*43d0*/  HFMA2.MMA R162, -RZ, RZ, 0, 1.1920928955078125e-07 ;  /* 0x00000002ffa27435 */ /* 0x000fe200000001ff */
[----:B------:R-:W-:Y:S02]  /*43e0*/  MOV R163, 0x1f ;  /* 0x0000001f00a37802 */ /* 0x000fe40000000f00 */
[----:B------:R-:W-:-:S02]  /*43f0*/  MOV R160, 0xffffffff ;  /* 0xffffffff00a07802 */ /* 0x000fc40000000f00 */
[----:B------:R-:W-:Y:S02]  /*4400*/  MOV R156, 0x4420 ;  /* 0x00004420009c7802 */ /* 0x000fe40000000f00 */
[----:B0----5:R-:W-:Y:S05]  /*4410*/  CALL.REL.NOINC `($__internal_131_$__cuda_sm70_shflsync_bfly_p) ;  /* 0x0000092000007944 */ /* 0x021fea0003c00000 */
[----:B0-----:R-:W-:Y:S01]  /*4420*/  HFMA2.MMA R162, -RZ, RZ, 0, 2.384185791015625e-07 ;  /* 0x00000004ffa27435 */ /* 0x001fe200000001ff */
[----:B-1----:R-:W-:Y:S01]  /*4430*/  FADD.FTZ R161, R161, R160 ;  /* 0x000000a0a1a17221 */ /* 0x002fe20000010000 */
[----:B------:R-:W-:Y:S02]  /*4440*/  MOV R163, 0x1f ;  /* 0x0000001f00a37802 */ /* 0x000fe40000000f00 */
[----:B------:R-:W-:Y:S02]  /*4450*/  MOV R160, 0xffffffff ;  /* 0xffffffff00a07802 */ /* 0x000fe40000000f00 */
[----:B------:R-:W-:Y:S02]  /*4460*/  MOV R156, 0x4480 ;  /* 0x00004480009c7802 */ /* 0x000fe40000000f00 */
[----:B------:R-:W-:Y:S05]  /*4470*/  CALL.REL.NOINC `($__internal_131_$__cuda_sm70_shflsync_bfly_p) ;  /* 0x000008c000007944 */ /* 0x000fea0003c00000 */
[----:B0-----:R-:W-:Y:S01]  /*4480*/  HFMA2.MMA R162, -RZ, RZ, 0, 4.76837158203125e-07 ;  /* 0x00000008ffa27435 */ /* 0x001fe200000001ff */
[----:B-1----:R-:W-:Y:S01]  /*4490*/  FADD.FTZ R161, R161, R160 ;  /* 0x000000a0a1a17221 */ /* 0x002fe20000010000 */
[----:B------:R-:W-:Y:S02]  /*44a0*/  MOV R163, 0x1f ;  /* 0x0000001f00a37802 */ /* 0x000fe40000000f00 */
[----:B------:R-:W-:-:S02]  /*44b0*/  MOV R160, 0xffffffff ;  /* 0xffffffff00a07802 */ /* 0x000fc40000000f00 */
[----:B------:R-:W-:Y:S02]  /*44c0*/  MOV R156, 0x44e0 ;  /* 0x000044e0009c7802 */ /* 0x000fe40000000f00 */
[----:B------:R-:W-:Y:S05]  /*44d0*/  CALL.REL.NOINC `($__internal_131_$__cuda_sm70_shflsync_bfly_p) ;  /* 0x0000086000007944 */ /* 0x000fea0003c00000 */
[----:B0-----:R-:W-:Y:S01]  /*44e0*/  HFMA2.MMA R162, -RZ, RZ, 0, 9.5367431640625e-07 ;  /* 0x00000010ffa27435 */ /* 0x001fe200000001ff */
[----:B-1----:R-:W-:Y:S01]  /*44f0*/  FADD.FTZ R161, R161, R160 ;  /* 0x000000a0a1a17221 */ /* 0x002fe20000010000 */
[----:B------:R-:W-:Y:S02]  /*4500*/  MOV R163, 0x1f ;  /* 0x0000001f00a37802 */ /* 0x000fe40000000f00 */
[----:B------:R-:W-:Y:S02]  /*4510*/  MOV R160, 0xffffffff ;  /* 0xffffffff00a07802 */ /* 0x000fe40000000f00 */
[----:B------:R-:W-:Y:S02]  /*4520*/  MOV R156, 0x4540 ;  /* 0x00004540009c7802 */ /* 0x000fe40000000f00 */
[----:B------:R-:W-:Y:S05]  /*4530*/  CALL.REL.NOINC `($__internal_131_$__cuda_sm70_shflsync_bfly_p) ;  /* 0x0000080000007944 */ /* 0x000fea0003c00000 */
[----:B-1----:R-:W-:Y:S01]  /*4540*/  FADD.FTZ R159, R161, R160 ;  /* 0x000000a0a19f7221 */ /* 0x002fe20000010000 */
[----:B0-----:R-:W-:Y:S01]  /*4550*/  HFMA2.MMA R162, -RZ, RZ, 0, 5.9604644775390625e-08 ;  /* 0x00000001ffa27435 */ /* 0x001fe200000001ff */
[----:B------:R-:W-:Y:S02]  /*4560*/  MOV R163, 0x1f ;  /* 0x0000001f00a37802 */ /* 0x000fe40000000f00 */
[----:B------:R-:W-:Y:S01]  /*4570*/  FMUL.FTZ R159, R159, c[0x0][0x1e0] ;  /* 0x000078009f9f7a20 */ /* 0x000fe20000410000 */
[----:B------:R-:W-:-:S03]  /*4580*/  MOV R160, 0xffffffff ;  /* 0xffffffff00a07802 */ /* 0x000fc60000000f00 */
[C---:B------:R-:W-:Y:S02]  /*4590*/  FADD.FTZ R156, -R159.reuse, R80 ;  /* 0x000000509f9c7221 */ /* 0x040fe40000010100 */
[C---:B------:R-:W-:Y:S02]  /*45a0*/  FADD.FTZ R157, -R159.reuse, R81 ;  /* 0x000000519f9d7221 */ /* 0x040fe40000010100 */
[----:B------:R-:W-:Y:S02]  /*45b0*/  FFMA.FTZ R156, R156, R156, RZ ;  /* 0x0000009c9c9c7223 */ /* 0x000fe400000100ff */
[----:B------:R-:W-:Y:S02]  /*45c0*/  FADD.FTZ R161, -R159, R39 ;  /* 0x000000279fa17221 */ /* 0x000fe40000010100 */
        /* <DEDUP_REMOVED lines=90> */
[----:B------:R-:W-:-:S04]  /*4b70*/  FFMA.FTZ R156, R157, R157, R156 ;  /* 0x0000009d9d9c7223 */ /* 0x000fc8000001009c */
[----:B------:R-:W-:Y:S01]  /*4b80*/  FFMA.FTZ R161, R161, R161, R156 ;  /* 0x000000a1a1a17223 */ /* 0x000fe2000001009c */
[----:B------:R-:W-:Y:S02]  /*4b90*/  MOV R156, 0x4bb0 ;  /* 0x00004bb0009c7802 */ /* 0x000fe40000000f00 */
[----:B------:R-:W-:Y:S05]  /*4ba0*/  CALL.REL.NOINC `($__internal_131_$__cuda_sm70_shflsync_bfly_p) ;  /* 0x0000019000007944 */ /* 0x000fea0003c00000 */
[----:B0-----:R-:W-:Y:S01]  /*4bb0*/  HFMA2.MMA R162, -RZ, RZ, 0, 1.1920928955078125e-07 ;  /* 0x00000002ffa27435 */ /* 0x001fe200000001ff */
[----:B-1----:R-:W-:Y:S01]  /*4bc0*/  FADD.FTZ R161, R161, R160 ;  /* 0x000000a0a1a17221 */ /* 0x002fe20000010000 */
[----:B------:R-:W-:Y:S02]  /*4bd0*/  MOV R163, 0x1f ;  /* 0x0000001f00a37802 */ /* 0x000fe40000000f00 */
[----:B------:R-:W-:Y:S02]  /*4be0*/  MOV R160, 0xffffffff ;  /* 0xffffffff00a07802 */ /* 0x000fe40000000f00 */
[----:B------:R-:W-:Y:S02]  /*4bf0*/  MOV R156, 0x4c10 ;  /* 0x00004c10009c7802 */ /* 0x000fe40000000f00 */
[----:B------:R-:W-:Y:S05]  /*4c00*/  CALL.REL.NOINC `($__internal_131_$__cuda_sm70_shflsync_bfly_p) ;  /* 0x0000013000007944 */ /* 0x000fea0003c00000 */
[----:B0-----:R-:W-:Y:S01]  /*4c10*/  HFMA2.MMA R162, -RZ, RZ, 0, 2.384185791015625e-07 ;  /* 0x00000004ffa27435 */ /* 0x001fe200000001ff */
[----:B-1----:R-:W-:Y:S01]  /*4c20*/  FADD.FTZ R161, R161, R160 ;  /* 0x000000a0a1a17221 */ /* 0x002fe20000010000 */
[----:B------:R-:W-:Y:S02]  /*4c30*/  MOV R163, 0x1f ;  /* 0x0000001f00a37802 */ /* 0x000fe40000000f00 */
[----:B------:R-:W-:-:S02]  /*4c40*/  MOV R160, 0xffffffff ;  /* 0xffffffff00a07802 */ /* 0x000fc40000000f00 */
[----:B------:R-:W-:Y:S02]  /*4c50*/  MOV R156, 0x4c70 ;  /* 0x00004c70009c7802 */ /* 0x000fe40000000f00 */
[----:B------:R-:W-:Y:S05]  /*4c60*/  CALL.REL.NOINC `($__internal_131_$__cuda_sm70_shflsync_bfly_p) ;  /* 0x000000d000007944 */ /* 0x000fea0003c00000 */
[----:B0-----:R-:W-:Y:S01]  /*4c70*/  HFMA2.MMA R162, -RZ, RZ, 0, 4.76837158203125e-07 ;  /* 0x00000008ffa27435 */ /* 0x001fe200000001ff */
[----:B-1----:R-:W-:Y:S01]  /*4c80*/  FADD.FTZ R161, R161, R160 ;  /* 0x000000a0a1a17221 */ /* 0x002fe20000010000 */
[----:B------:R-:W-:Y:S02]  /*4c90*/  MOV R163, 0x1f ;  /* 0x0000001f00a37802 */ /* 0x000fe40000000f00 */
[----:B------:R-:W-:Y:S02]  /*4ca0*/  MOV R160, 0xffffffff ;  /* 0xffffffff00a07802 */ /* 0x000fe40000000f00 */
[----:B------:R-:W-:Y:S02]  /*4cb0*/  MOV R156, 0x4cd0 ;  /* 0x00004cd0009c7802 */ /* 0x000fe40000000f00 */
[----:B------:R-:W-:Y:S05]  /*4cc0*/  CALL.REL.NOINC `($__internal_131_$__cuda_sm70_shflsync_bfly_p) ;  /* 0x0000007000007944 */ /* 0x000fea0003c00000 */
[----:B0-----:R-:W-:Y:S01]  /*4cd0*/  HFMA2.MMA R162, -RZ, RZ, 0, 9.5367431640625e-07 ;  /* 0x00000010ffa27435 */ /* 0x001fe200000001ff */
[----:B-1----:R-:W-:Y:S01]  /*4ce0*/  FADD.FTZ R161, R161, R160 ;  /* 0x000000a0a1a17221 */ /* 0x002fe20000010000 */
[----:B------:R-:W-:Y:S02]  /*4cf0*/  MOV R163, 0x1f ;  /* 0x0000001f00a37802 */ /* 0x000fe40000000f00 */
[----:B------:R-:W-:-:S02]  /*4d00*/  MOV R160, 0xffffffff ;  /* 0xffffffff00a07802 */ /* 0x000fc40000000f00 */
[----:B------:R-:W-:Y:S02]  /*4d10*/  MOV R156, 0x4d30 ;  /* 0x00004d30009c7802 */ /* 0x000fe40000000f00 */
[----:B------:R-:W-:Y:S05]  /*4d20*/  CALL.REL.NOINC `($__internal_131_$__cuda_sm70_shflsync_bfly_p) ;  /* 0x0000001000007944 */ /* 0x000fea0003c00000 */
[----:B01----:R-:W-:Y:S05]  /*4d30*/  BRA `(.L_x_34638) ;  /* 0xffffe8f000007947 */ /* 0x003fea000383ffff */
        .weak           $__internal_131_$__cuda_sm70_shflsync_bfly_p
        .type           $__internal_131_$__cuda_sm70_shflsync_bfly_p,@function
        .size           $__internal_131_$__cuda_sm70_shflsync_bfly_p,(.L_x_43191 - $__internal_131_$__cuda_sm70_shflsync_bfly_p)
$__internal_131_$__cuda_sm70_shflsync_bfly_p:
[----:B------:R-:W-:Y:S01]  /*4d40*/  HFMA2.MMA R157, -RZ, RZ, 0, 0 ;  /* 0x00000000ff9d7435 */ /* 0x000fe200000001ff */
[----:B------:R-:W-:Y:S04]  /*4d50*/  WARPSYNC R160 ;  /* 0x000000a000007348 */ /* 0x000fe80003800000 */
[----:B------:R0:W1:Y:S01]  /*4d60*/  SHFL.BFLY PT, R160, R161, R162, R163 ;  /* 0x0c0000a2a1a07389 */ /* 0x00006200000e00a3 */
[----:B------:R-:W-:Y:S05]  /*4d70*/  RET.REL.NODEC R156 `(_ZN10layer_norm13ln_fwd_kernelINS_13Kernel_traitsI6__halfffffjLj1536ELj1ELj4ELj1ELj16ENS_18Kernel_traits_baseILj1536ES2_ffffjLj128EEEEELb0ELb0ELb1ELb1EEEvNS_9FwdParamsE) ;  /* 0xffffb2809c007950 */ /* 0x000fea0003c3ffff */
.L_x_34639:
        /* <DEDUP_REMOVED lines=16> */
.L_x_43191:


//--------------------- .text._ZN10layer_norm13ln_fwd_kernelINS_13Kernel_traitsI6__halfffffjLj1536ELj1ELj4ELj1ELj16ENS_18Kernel_traits_baseILj1536ES2_ffffjLj128EEEEELb0ELb1ELb0ELb0EEEvNS_9FwdParamsE --------------------------
	.section	.text._ZN10layer_norm13ln_fwd_kernelINS_13Kernel_traitsI6__halfffffjLj1536ELj1ELj4ELj1ELj16ENS_18Kernel_traits_baseILj1536ES2_ffffjLj128EEEEELb0ELb1ELb0ELb0EEEvNS_9FwdParamsE,"ax",@progbits
	.sectioninfo	@"SHI_REGISTERS=217"
	.align	128
        .global         _ZN10layer_norm13ln_fwd_kernelINS_13Kernel_traitsI6__halfffffjLj1536ELj1ELj4ELj1ELj16ENS_18Kernel_traits_baseILj1536ES2_ffffjLj128EEEEELb0ELb1ELb0ELb0EEEvNS_9FwdParamsE
        .type           _ZN10layer_norm13ln_fwd_kernelINS_13Kernel_traitsI6__halfffffjLj1536ELj1ELj4ELj1ELj16ENS_18Kernel_traits_baseILj1536ES2_ffffjLj128EEEEELb0ELb1ELb0ELb0EEEvNS_9FwdParamsE,@function
        .size           _ZN10layer_norm13ln_fwd_kernelINS_13Kernel_traitsI6__halfffffjLj1536ELj1ELj4ELj1ELj16ENS_18Kernel_traits_baseILj1536ES2_ffffjLj128EEEEELb0ELb1ELb0ELb0EEEvNS_9FwdParamsE,(.L_x_43192 - _ZN10layer_norm13ln_fwd_kernelINS_13Kernel_traitsI6__halfffffjLj1536ELj1ELj4ELj1ELj16ENS_18Kernel_traits_baseILj1536ES2_ffffjLj128EEEEELb0ELb1ELb0ELb0EEEvNS_9FwdParamsE)
        .other          _ZN10layer_norm13ln_fwd_kernelINS_13Kernel_traitsI6__halfffffjLj1536ELj1ELj4ELj1ELj16ENS_18Kernel_traits_baseILj1536ES2_ffffjLj128EEEEELb0ELb1ELb0ELb0EEEvNS_9FwdParamsE,@"STO_CUDA_ENTRY STV_DEFAULT"
_ZN10layer_norm13ln_fwd_kernelINS_13Kernel_traitsI6__halfffffjLj1536ELj1ELj4ELj1ELj16ENS_18Kernel_traits_baseILj1536ES2_ffffjLj128EEEEELb0ELb1ELb0ELb0EEEvNS_9FwdParamsE:
.text._ZN10layer_norm13ln_fwd_kernelINS_13Kernel_traitsI6__halfffffjLj1536ELj1ELj4ELj1ELj16ENS_18Kernel_traits_baseILj1536ES2_ffffjLj128EEEEELb0ELb1ELb0ELb0EEEvNS_9FwdParamsE:
        /* <DEDUP_REMOVED lines=29> */
[C---:B------:R-:W-:Y:S02]  /*01d0*/  @P1 LEA.HI.X R3, R0.reuse, c[0x0][0x21c], RZ, 0x3, P2 ;  /* 0x0000870000031a11 */ /* 0x040fe400010f1cff */
[C---:B------:R-:W-:Y:S01]  /*01e0*/  LEA R4, P2, R0.reuse, c[0x0][0x1c8], 0x3 ;  /* 0x0000720000047a11 */ /* 0x040fe200078418ff */
[C---:B------:R-:W-:Y:S02]  /*01f0*/  IMAD.WIDE.U32 R48, R0.reuse, R49, c[0x0][0x1b0] ;  /* 0x00006c0000307625 */ /* 0x040fe400078e0031 */
[----:B------:R0:W5:Y:S01]  /*0200*/  @P1 LDG.E.64 R22, [R2.64] ;  /* 0x0000000402161981 */ /* 0x000162000c1e1b00 */
[----:B------:R-:W-:-:S03]  /*0210*/  LEA.HI.X R5, R0, c[0x0][0x1cc], RZ, 0x3, P2 ;  /* 0x0000730000057a11 */ /* 0x000fc600010f1cff */
[----:B------:R-:W5:Y:S04]  /*0220*/  LDG.E.64 R48, [R48.64] ;  /* 0x0000000430307981 */ /* 0x000f68000c1e1b00 */
[----:B------:R0:W5:Y:S01]  /*0230*/  LDG.E.64 R54, [R4.64] ;  /* 0x0000000404367981 */ /* 0x000162000c1e1b00 */
[----:B------:R-:W-:Y:S01]  /*0240*/  LOP3.LUT R0, R0, 0x20, RZ, 0xfc, !PT ;  /* 0x0000002000007812 */ /* 0x000fe200078efcff */
[----:B------:R-:W-:Y:S02]  /*0250*/  @!P1 CS2R R22, SRZ ;  /* 0x0000000000169805 */ /* 0x000fe4000001ff00 */
.L_x_34641:
[----:B01----:R-:W-:Y:S05]  /*0260*/  BSYNC B0 ;  /* 0x0000000000007941 */ /* 0x003fea0003800000 */
.L_x_34640:
[----:B------:R-:W-:Y:S01]  /*0270*/  BSSY B0, `(.L_x_34642) ;  /* 0x000000f000007945 */ /* 0x000fe20003800000 */
[----:B------:R-:W-:Y:S05]  /*0280*/  @!P6 BRA `(.L_x_34643) ;  /* 0x000000d00000e947 */ /* 0x000fea0003800000 */
[----:B------:R-:W-:Y:S02]  /*0290*/  ISETP.NE.U32.AND P1, PT, RZ, c[0x0][0x218], PT ;  /* 0x00008600ff007a0c */ /* 0x000fe40003f25070 */
[----:B------:R-:W-:Y:S02]  /*02a0*/  MOV R47, 0x8 ;  /* 0x00000008002f7802 */ /* 0x000fe40000000f00 */
[----:B------:R-:W-:-:S03]  /*02b0*/  ISETP.NE.AND.EX P1, PT, RZ, c[0x0][0x21c], PT, P1 ;  /* 0x00008700ff007a0c */ /* 0x000fc60003f25310 */
[----:B------:R-:W-:-:S06]  /*02c0*/  IMAD.WIDE.U32 R46, R0, R47, c[0x0][0x1b0] ;  /* 0x00006c00002e7625 */ /* 0x000fcc00078e002f */
[----:B------:R-:W5:Y:S04]  /*02d0*/  LDG.E.64 R46, [R46.64] ;  /* 0x000000042e2e7981 */ /* 0x000f68000c1e1b00 */
[----:B------:R-:W-:-:S04]  /*02e0*/  @P1 LEA R2, P2, R0, c[0x0][0x218], 0x3 ;  /* 0x0000860000021a11 */ /* 0x000fc800078418ff */
[C---:B------:R-:W-:Y:S02]  /*02f0*/  @P1 LEA.HI.X R3, R0.reuse, c[0x0][0x21c], RZ, 0x3, P2 ;  /* 0x0000870000031a11 */ /* 0x040fe400010f1cff */
[----:B------:R-:W-:-:S03]  /*0300*/  LEA R4, P2, R0, c[0x0][0x1c8], 0x3 ;  /* 0x0000720000047a11 */ /* 0x000fc600078418ff */
[----:B------:R0:W5:Y:S01]  /*0310*/  @P1 LDG.E.64 R20, [R2.64] ;  /* 0x0000000402141981 */ /* 0x000162000c1e1b00 */
[----:B------:R-:W-:-:S05]  /*0320*/  LEA.HI.X R5, R0, c[0x0][0x1cc], RZ, 0x3, P2 ;  /* 0x0000730000057a11 */ /* 0x000fca00010f1cff */
[----:B------:R0:W5:Y:S01]  /*0330*/  LDG.E.64 R56, [R4.64] ;  /* 0x0000000404387981 */ /* 0x000162000c1e1b00 */
[----:B------:R-:W-:Y:S01]  /*0340*/  IADD3 R0, R0, 0x20, RZ ;  /* 0x0000002000007810 */ /* 0x000fe20007ffe0ff */
[----:B------:R-:W-:Y:S02]  /*0350*/  @!P1 CS2R R20, SRZ ;  /* 0x0000000000149805 */ /* 0x000fe4000001ff00 */
.L_x_34643:
[----:B0-----:R-:W-:Y:S05]  /*0360*/  BSYNC B0 ;  /* 0x0000000000007941 */ /* 0x001fea0003800000 */
.L_x_34642:
[----:B------:R-:W-:Y:S01]  /*0370*/  BSSY B0, `(.L_x_34644) ;  /* 0x000000f000007945 */ /* 0x000fe20003800000 */
[----:B------:R-:W-:Y:S05]  /*0380*/  @!P5 BRA `(.L_x_34645) ;  /* 0x000000d00000d947 */ /* 0x000fea0003800000 */
[----:B------:R-:W-:Y:S01]  /*0390*/  ISETP.NE.U32.AND P1, PT, RZ, c[0x0][0x218], PT ;  /* 0x00008600ff007a0c */ /* 0x000fe20003f25070 */
        /* <DEDUP_REMOVED lines=10> */
[----:B------:R-:W-:Y:S01]  /*0440*/  IADD3 R0, R0, 0x20, RZ ;  /* 0x0000002000007810 */ /* 0x000fe20007ffe0ff */
[----:B------:R-:W-:Y:S02]  /*0450*/  @!P1 CS2R R18, SRZ ;  /* 0x0000000000129805 */ /* 0x000fe4000001ff00 */
.L_x_34645:
[----:B0-----:R-:W-:Y:S05]  /*0460*/  BSYNC B0 ;  /* 0x0000000000007941 */ /* 0x001fea0003800000 */
.L_x_34644:
        /* <DEDUP_REMOVED lines=15> */
.L_x_34647:
[----:B0-----:R-:W-:Y:S05]  /*0560*/  BSYNC B0 ;  /* 0x0000000000007941 */ /* 0x001fea0003800000 */
.L_x_34646:
        /* <DEDUP_REMOVED lines=15> */
.L_x_34649:
[----:B0-----:R-:W-:Y:S05]  /*0660*/  BSYNC B0 ;  /* 0x0000000000007941 */ /* 0x001fea0003800000 */
.L_x_34648:
        /* <DEDUP_REMOVED lines=18> */
.L_x_34651:
[----:B0-----:R-:W-:Y:S05]  /*0790*/  BSYNC B0 ;  /* 0x0000000000007941 */ /* 0x001fea0003800000 */
.L_x_34650:
[----:B------:R-:W-:Y:S01]  /*07a0*/  ISETP.GE.U32.AND P1, PT, R202, 0xe0, PT ;  /* 0x000000e0ca00780c */ /* 0x000fe20003f26070 */
[----:B------:R-:W-:Y:S01]  /*07b0*/  BSSY B0, `(.L_x_34652) ;  /* 0x0000013000007945 */ /* 0x000fe20003800000 */
[----:B------:R-:W-:Y:S02]  /*07c0*/  SHF.R.U32.HI R201, RZ, 0x5, R201 ;  /* 0x00000005ffc97819 */ /* 0x000fe400000116c9 */
[----:B------:R-:W-:Y:S02]  /*07d0*/  LOP3.LUT R203, R203, 0xfffff7ff, RZ, 0xc0, !PT ;  /* 0xfffff7ffcbcb7812 */ /* 0x000fe400078ec0ff */
[----:B------:R-:W-:-:S07]  /*07e0*/  LEA R201, R6, R201, 0x2 ;  /* 0x000000c906c97211 */ /* 0x000fce00078e10ff */
[----:B------:R-:W-:Y:S01]  /*07f0*/  @P1 LOP3.LUT R203, R203, 0x800, RZ, 0xfc, !PT ;  /* 0x00000800cbcb1812 */ /* 0x000fe200078efcff */
[----:B------:R-:W-:Y:S05]  /*0800*/  @!P1 BRA `(.L_x_34653) ;  /* 0x000000d000009947 */ /* 0x000fea0003800000 */
[----:B------:R-:W-:-:S04]  /*0810*/  ISETP.NE.U32.AND P1, PT, RZ, c[0x0][0x218], PT ;  /* 0x00008600ff007a0c */ /* 0x000fc80003f25070 */
[----:B------:R-:W-:Y:S01]  /*0820*/  ISETP.NE.AND.EX P1, PT, RZ, c[0x0][0x21c], PT, P1 ;  /* 0x00008700ff007a0c */ /* 0x000fe20003f25310 */
[----:B------:R-:W-:-:S12]  /*0830*/  HFMA2.MMA R41, -RZ, RZ, 0, 4.76837158203125e-07 ;  /* 0x00000008ff297435 */ /* 0x000fd800000001ff */
        /* <DEDUP_REMOVED lines=10> */
.L_x_34653:
[----:B0-----:R-:W-:Y:S05]  /*08e0*/  BSYNC B0 ;  /* 0x0000000000007941 */ /* 0x001fea0003800000 */
.L_x_34652:
        /* <DEDUP_REMOVED lines=18> */
.L_x_34655:
[----:B0-----:R-:W-:Y:S05]  /*0a10*/  BSYNC B0 ;  /* 0x0000000000007941 */ /* 0x001fea0003800000 */
.L_x_34654:
        /* <DEDUP_REMOVED lines=18> */
.L_x_34657:
[----:B0-----:R-:W-:Y:S05]  /*0b40*/  BSYNC B0 ;  /* 0x0000000000007941 */ /* 0x001fea0003800000 */
.L_x_34656:
        /* <DEDUP_REMOVED lines=18> */
.L_x_34659:
[----:B0-----:R-:W-:Y:S05]  /*0c70*/  BSYNC B0 ;  /* 0x0000000000007941 */ /* 0x001fea0003800000 */
.L_x_34658:
        /* <DEDUP_REMOVED lines=18> */
.L_x_34661:
[----:B0-----:R-:W-:Y:S05]  /*0da0*/  BSYNC B0 ;  /* 0x0000000000007941 */ /* 0x001fea0003800000 */
.L_x_34660:
        /* <DEDUP_REMOVED lines=15> */
[----:B------:R-:W5:Y:S01]  /*0ea0*/  LDG.E.64 R52, [R52.64] ;  /* 0x0000000434347981 */ /* 0x000f62000c1e1b00 */
[----:B------:R-:W-:-:S03]  /*0eb0*/  @!P1 CS2R R26, SRZ ;  /* 0x00000000001a9805 */ /* 0x000fc6000001ff00 */
.L_x_34663:
[----:B0-----:R-:W-:Y:S05]  /*0ec0*/  BSYNC B0 ;  /* 0x0000000000007941 */ /* 0x001fea0003800000 */
.L_x_34662:
[----:B------:R-:W-:-:S13]  /*0ed0*/  ISETP.GE.AND P1, PT, R201, c[0x0][0x164], PT ;  /* 0x00005900c9007a0c */ /* 0x000fda0003f26270 */
[----:B------:R-:W-:Y:S05]  /*0ee0*/  @P1 EXIT ;  /* 0x000000000000194d */ /* 0x000fea0003800000 */
[----:B-----5:R-:W-:Y:S01]  /*0ef0*/  MOV R200, R54 ;  /* 0x0000003600c87202 */ /* 0x020fe20000000f00 */
[----:B------:R-:W-:Y:S01]  /*0f00*/  HADD2.F32 R0, -RZ, R27.H0_H0 ;  /* 0x2000001bff007230 */ /* 0x000fe20000004100 */
[----:B------:R-:W-:Y:S01]  /*0f10*/  SHF.R.U64 R199, R54, 0x10, R55 ;  /* 0x0000001036c77819 */ /* 0x000fe20000001237 */
[----:B------:R-:W-:Y:S01]  /*0f20*/  ULDC.U8 UR6, c[0x0][0x1f0] ;  /* 0x00007c0000067ab9 */ /* 0x000fe20000000000 */
[----:B------:R-:W-:Y:S01]  /*0f30*/  MOV R54, R24 ;  /* 0x0000001800367202 */ /* 0x000fe20000000f00 */
[----:B------:R-:W-:Y:S01]  /*0f40*/  HADD2.F32 R200, -RZ, R200.H0_H0 ;  /* 0x200000c8ffc87230 */ /* 0x000fe20000004100 */
[----:B------:R-:W-:Y:S01]  /*0f50*/  SHF.R.U64 R130, R24, 0x10, R25 ;  /* 0x0000001018827819 */ /* 0x000fe20000001219 */
[----:B------:R-:W-:Y:S01]  /*0f60*/  HADD2.F32 R24, -RZ, R22.H0_H0 ;  /* 0x20000016ff187230 */ /* 0x000fe20000004100 */
[----:B------:R-:W-:Y:S01]  /*0f70*/  SHF.R.U64 R137, R22, 0x10, R23 ;  /* 0x0000001016897819 */ /* 0x000fe20000001217 */
        /* <DEDUP_REMOVED lines=57> */
[----:B------:R-:W-:-:S02]  /*1310*/  MOV R186, R61 ;  /* 0x0000003d00ba7202 */ /* 0x000fc40000000f00 */
        /* <DEDUP_REMOVED lines=15> */
[----:B------:R-:W-:Y:S02]  /*1410*/  SHF.R.U32.HI R76, RZ, 0x10, R75 ;  /* 0x00000010ff4c7819 */ /* 0x000fe4000001164b */
[----:B------:R-:W-:Y:S02]  /*1420*/  MOV R49, R47 ;  /* 0x0000002f00317202 */ /* 0x000fe40000000f00 */
[----:B------:R-:W-:Y:S02]  /*1430*/  SHF.R.U32.HI R70, RZ, 0x10, R47 ;  /* 0x00000010ff467819 */ /* 0x000fe4000001162f */
[----:B------:R-:W-:Y:S02]  /*1440*/  SHF.R.U64 R44, R44, 0x10, R45 ;  /* 0x000000102c2c7819 */ /* 0x000fe4000000122d */
        /* <DEDUP_REMOVED lines=39> */
[----:B------:R-:W-:Y:S01]  /*16c0*/  SHF.R.U64 R149, R10, 0x10, R11 ;  /* 0x000000100a957819 */ /* 0x000fe2000000120b */
[----:B------:R-:W-:Y:S01]  /*16d0*/  HADD2.F32 R10, -RZ, R8.H0_H0 ;  /* 0x20000008ff0a7230 */ /* 0x000fe20000004100 */
[----:B------:R-:W-:Y:S02]  /*16e0*/  MOV R45, R42 ;  /* 0x0000002a002d7202 */ /* 0x000fe40000000f00 */
        /* <DEDUP_REMOVED lines=137> */
.L_x_34715:
        /* <DEDUP_REMOVED lines=15> */
[----:B0-----:R-:W-:-:S04]  /*2070*/  ISETP.NE.U32.AND P1, PT, RZ, c[0x0][0x180], PT ;  /* 0x00006000ff007a0c */ /* 0x001fc80003f25070 */
[----:B------:R-:W-:Y:S02]  /*2080*/  ISETP.NE.AND.EX P1, PT, RZ, c[0x0][0x184], PT, P1 ;  /* 0x00006100ff007a0c */ /* 0x000fe40003f25310 */
[----:B------:R-:W-:-:S05]  /*2090*/  MOV R209, 0x10 ;  /* 0x0000001000d17802 */ /* 0x000fca0000000f00 */
[----:B------:R-:W-:-:S05]  /*20a0*/  IMAD.WIDE.U32 R208, R204, R209, c[0x0][0x170] ;  /* 0x00005c00ccd07625 */ /* 0x000fca00078e00d1 */
[----:B------:R-:W2:Y:S01]  /*20b0*/  LDG.E.128 R56, [R208.64] ;  /* 0x00000004d0387981 */ /* 0x000ea2000c1e1d00 */
[----:B------:R-:W-:-:S04]  /*20c0*/  @P1 LEA R206, P2, R204, c[0x0][0x180], 0x4 ;  /* 0x00006000ccce1a11 */ /* 0x000fc800078420ff */
[C---:B------:R-:W-:Y:S02]  /*20d0*/  @P1 LEA.HI.X R207, R204.reuse, c[0x0][0x184], RZ, 0x4, P2 ;  /* 0x00006100cccf1a11 */ /* 0x040fe400010f24ff */
[----:B------:R-:W-:-:S03]  /*20e0*/  LEA R104, P2, R204, c[0x0][0x188], 0x4 ;  /* 0x00006200cc687a11 */ /* 0x000fc600078420ff */
[----:B------:R-:W3:Y:S01]  /*20f0*/  @P1 LDG.E.128 R52, [R206.64] ;  /* 0x00000004ce341981 */ /* 0x000ee2000c1e1d00 */
[----:B------:R-:W-:Y:S02]  /*2100*/  ISETP.NE.U32.AND P1, PT, RZ, c[0x0][0x180], PT ;  /* 0x00006000ff007a0c */ /* 0x000fe40003f25070 */
[----:B------:R-:W-:Y:S02]  /*2110*/  LEA.HI.X R105, R204, c[0x0][0x18c], RZ, 0x4, P2 ;  /* 0x00006300cc697a11 */ /* 0x000fe400010f24ff */
[----:B------:R-:W-:Y:S01]  /*2120*/  ISETP.NE.AND.EX P1, PT, RZ, c[0x0][0x184], PT, P1 ;  /* 0x00006100ff007a0c */ /* 0x000fe20003f25310 */
[-C--:B--2--5:R-:W-:Y:S02]  /*2130*/  FMUL.FTZ R205, R56, R106.reuse ;  /* 0x0000006a38cd7220 */ /* 0x0a4fe40000410000 */
[-C--:B------:R-:W-:Y:S02]  /*2140*/  FMUL.FTZ R210, R57, R106.reuse ;  /* 0x0000006a39d27220 */ /* 0x080fe40000410000 */
        /* <DEDUP_REMOVED lines=9> */
[----:B------:R-:W-:-:S05]  /*21e0*/  @P1 FADD.FTZ R59, R55, R59 ;  /* 0x0000003b373b1221 */ /* 0x000fca0000010000 */
[----:B------:R0:W-:Y:S01]  /*21f0*/  STG.E.128 [R104.64], R56 ;  /* 0x0000003868007986 */ /* 0x0001e2000c101d04 */
[----:B------:R-:W-:-:S03]  /*2200*/  IADD3 R205, R204, 0x20, RZ ;  /* 0x00000020cccd7810 */ /* 0x000fc60007ffe0ff */
.L_x_34665:
[----:B0-----:R-:W-:Y:S05]  /*2210*/  BSYNC B0 ;  /* 0x0000000000007941 */ /* 0x001fea0003800000 */
.L_x_34664:
[----:B------:R-:W-:Y:S01]  /*2220*/  ISETP.GE.U32.AND P1, PT, R202, 0x40, PT ;  /* 0x00000040ca00780c */ /* 0x000fe20003f26070 */
[----:B------:R-:W-:-:S12]  /*2230*/  BSSY B0, `(.L_x_34666) ;  /* 0x000001c000007945 */ /* 0x000fd80003800000 */
[----:B------:R-:W-:Y:S05]  /*2240*/  @!P1 BRA `(.L_x_34667) ;  /* 0x000001a000009947 */ /* 0x000fea0003800000 */
[----:B------:R-:W-:Y:S01]  /*2250*/  ISETP.NE.U32.AND P1, PT, RZ, c[0x0][0x180], PT ;  /* 0x00006000ff007a0c */ /* 0x000fe20003f25070 */
[----:B------:R-:W-:-:S03]  /*2260*/  HFMA2.MMA R208, -RZ, RZ, 0, 9.5367431640625e-07 ;  /* 0x00000010ffd07435 */ /* 0x000fc600000001ff */
[----:B------:R-:W-:-:S07]  /*2270*/  ISETP.NE.AND.EX P1, PT, RZ, c[0x0][0x184], PT, P1 ;  /* 0x00006100ff007a0c */ /* 0x000fce0003f25310 */
[----:B------:R-:W-:-:S05]  /*2280*/  IMAD.WIDE.U32 R208, R205, R208, c[0x0][0x170] ;  /* 0x00005c00cdd07625 */ /* 0x000fca00078e00d0 */
[----:B------:R-:W2:Y:S01]  /*2290*/  LDG.E.128 R60, [R208.64] ;  /* 0x00000004d03c7981 */ /* 0x000ea2000c1e1d00 */
[----:B------:R-:W-:-:S04]  /*22a0*/  @P1 LEA R206, P2, R205, c[0x0][0x180], 0x4 ;  /* 0x00006000cdce1a11 */ /* 0x000fc800078420ff */
[C---:B------:R-:W-:Y:S02]  /*22b0*/  @P1 LEA.HI.X R207, R205.reuse, c[0x0][0x184], RZ, 0x4, P2 ;  /* 0x00006100cdcf1a11 */ /* 0x040fe400010f24ff */
[----:B------:R-:W-:-:S03]  /*22c0*/  LEA R104, P2, R205, c[0x0][0x188], 0x4 ;  /* 0x00006200cd687a11 */ /* 0x000fc600078420ff */
[----:B------:R-:W3:Y:S01]  /*22d0*/  @P1 LDG.E.128 R52, [R206.64] ;  /* 0x00000004ce341981 */ /* 0x000ee2000c1e1d00 */
[----:B------:R-:W-:Y:S02]  /*22e0*/  ISETP.NE.U32.AND P1, PT, RZ, c[0x0][0x180], PT ;  /* 0x00006000ff007a0c */ /* 0x000fe40003f25070 */
[C---:B------:R-:W-:Y:S02]  /*22f0*/  LEA.HI.X R105, R205.reuse, c[0x0][0x18c], RZ, 0x4, P2 ;  /* 0x00006300cd697a11 */ /* 0x040fe400010f24ff */
[----:B------:R-:W-:Y:S02]  /*2300*/  ISETP.NE.AND.EX P1, PT, RZ, c[0x0][0x184], PT, P1 ;  /* 0x00006100ff007a0c */ /* 0x000fe40003f25310 */
[----:B------:R-:W-:Y:S01]  /*2310*/  IADD3 R205, R205, 0x20, RZ ;  /* 0x00000020cdcd7810 */ /* 0x000fe20007ffe0ff */
[-C--:B--2--5:R-:W-:Y:S02]  /*2320*/  FMUL.FTZ R211, R60, R106.reuse ;  /* 0x0000006a3cd37220 */ /* 0x0a4fe40000410000 */
[----:B------:R-:W-:-:S02]  /*2330*/  FMUL.FTZ R210, R61, R106 ;  /* 0x0000006a3dd27220 */ /* 0x000fc40000410000 */
[-C--:B------:R-:W-:Y:S02]  /*2340*/  FMUL.FTZ R213, R62, R106.reuse ;  /* 0x0000006a3ed57220 */ /* 0x080fe40000410000 */
        /* <DEDUP_REMOVED lines=8> */
[----:B------:R-:W-:-:S05]  /*23d0*/  @P1 FADD.FTZ R63, R55, R63 ;  /* 0x0000003f373f1221 */ /* 0x000fca0000010000 */
[----:B------:R0:W-:Y:S02]  /*23e0*/  STG.E.128 [R104.64], R60 ;  /* 0x0000003c68007986 */ /* 0x0001e4000c101d04 */
.L_x_34667:
[----:B------:R-:W-:Y:S05]  /*23f0*/  BSYNC B0 ;  /* 0x0000000000007941 */ /* 0x000fea0003800000 */
.L_x_34666:
[----:B------:R-:W-:Y:S01]  /*2400*/  ISETP.GE.U32.AND P1, PT, R202, 0x60, PT ;  /* 0x00000060ca00780c */ /* 0x000fe20003f26070 */
[----:B------:R-:W-:-:S12]  /*2410*/  BSSY B0, `(.L_x_34668) ;  /* 0x000001c000007945 */ /* 0x000fd80003800000 */
[----:B------:R-:W-:Y:S05]  /*2420*/  @!P1 BRA `(.L_x_34669) ;  /* 0x000001a000009947 */ /* 0x000fea0003800000 */
[----:B------:R-:W-:-:S04]  /*2430*/  ISETP.NE.U32.AND P1, PT, RZ, c[0x0][0x180], PT ;  /* 0x00006000ff007a0c */ /* 0x000fc80003f25070 */
[----:B------:R-:W-:Y:S02]  /*2440*/  ISETP.NE.AND.EX P1, PT, RZ, c[0x0][0x184], PT, P1 ;  /* 0x00006100ff007a0c */ /* 0x000fe40003f25310 */
[----:B------:R-:W-:-:S05]  /*2450*/  MOV R206, 0x10 ;  /* 0x0000001000ce7802 */ /* 0x000fca0000000f00 */
[----:B------:R-:W-:-:S05]  /*2460*/  IMAD.WIDE.U32 R206, R205, R206, c[0x0][0x170] ;  /* 0x00005c00cdce7625 */ /* 0x000fca00078e00ce */
[----:B------:R-:W2:Y:S01]  /*2470*/  LDG.E.128 R64, [R206.64] ;  /* 0x00000004ce407981 */ /* 0x000ea2000c1e1d00 */
[----:B------:R-:W-:-:S04]  /*2480*/  @P1 LEA R208, P2, R205, c[0x0][0x180], 0x4 ;  /* 0x00006000cdd01a11 */ /* 0x000fc800078420ff */
[C---:B------:R-:W-:Y:S02]  /*2490*/  @P1 LEA.HI.X R209, R205.reuse, c[0x0][0x184], RZ, 0x4, P2 ;  /* 0x00006100cdd11a11 */ /* 0x040fe400010f24ff */
[----:B0-----:R-:W-:-:S03]  /*24a0*/  LEA R104, P2, R205, c[0x0][0x188], 0x4 ;  /* 0x00006200cd687a11 */ /* 0x001fc600078420ff */
        /* <DEDUP_REMOVED lines=18> */
.L_x_34669:
[----:B------:R-:W-:Y:S05]  /*25d0*/  BSYNC B0 ;  /* 0x0000000000007941 */ /* 0x000fea0003800000 */
.L_x_34668:
        /* <DEDUP_REMOVED lines=29> */
.L_x_34671:
[----:B------:R-:W-:Y:S05]  /*27b0*/  BSYNC B0 ;  /* 0x0000000000007941 */ /* 0x000fea0003800000 */
.L_x_34670:
        /* <DEDUP_REMOVED lines=29> */
.L_x_34673:
[----:B------:R-:W-:Y:S05]  /*2990*/  BSYNC B0 ;  /* 0x0000000000007941 */ /* 0x000fea0003800000 */
.L_x_34672:
        /* <DEDUP_REMOVED lines=29> */
.L_x_34675:
[----:B------:R-:W-:Y:S05]  /*2b70*/  BSYNC B0 ;  /* 0x0000000000007941 */ /* 0x000fea0003800000 */
.L_x_34674:
        /* <DEDUP_REMOVED lines=29> */
.L_x_34677:
[----:B------:R-:W-:Y:S05]  /*2d50*/  BSYNC B0 ;  /* 0x0000000000007941 */ /* 0x000fea0003800000 */
.L_x_34676:
        /* <DEDUP_REMOVED lines=29> */
.L_x_34679:
[----:B------:R-:W-:Y:S05]  /*2f30*/  BSYNC B0 ;  /* 0x0000000000007941 */ /* 0x000fea0003800000 */
.L_x_34678:
        /* <DEDUP_REMOVED lines=29> */
.L_x_34681:
[----:B------:R-:W-:Y:S05]  /*3110*/  BSYNC B0 ;  /* 0x0000000000007941 */ /* 0x000fea0003800000 */
.L_x_34680:
        /* <DEDUP_REMOVED lines=29> */
.L_x_34683:
[----:B------:R-:W-:Y:S05]  /*32f0*/  BSYNC B0 ;  /* 0x0000000000007941 */ /* 0x000fea0003800000 */
.L_x_34682:
        /* <DEDUP_REMOVED lines=29> */
.L_x_34685:
[----:B------:R-:W-:Y:S05]  /*34d0*/  BSYNC B0 ;  /* 0x0000000000007941 */ /* 0x000fea0003800000 */
.L_x_34684:
        /* <DEDUP_REMOVED lines=27> */
[----:B------:R0:W-:Y:S02]  /*3690*/  STG.E.128 [R104.64], R100 ;  /* 0x0000006468007986 */ /* 0x0001e4000c101d04 */
.L_x_34687:
[----:B------:R-:W-:Y:S05]  /*36a0*/  BSYNC B0 ;  /* 0x0000000000007941 */ /* 0x000fea0003800000 */
.L_x_34686:
[----:B0-----:R-:W-:Y:S01]  /*36b0*/  FADD.FTZ R104, RZ, R56 ;  /* 0x00000038ff687221 */ /* 0x001fe20000010000 */
[C---:B------:R-:W-:Y:S02]  /*36c0*/  ISETP.GT.U32.AND P1, PT, R202.reuse, 0x3f, PT ;  /* 0x0000003fca00780c */ /* 0x040fe40003f24070 */
[----:B------:R-:W-:Y:S01]  /*36d0*/  LOP3.LUT R203, R203, 0xffffffdf, RZ, 0xc0, !PT ;  /* 0xffffffdfcbcb7812 */ /* 0x000fe200078ec0ff */
[----:B------:R-:W-:Y:S01]  /*36e0*/  FADD.FTZ R105, R57, R104 ;  /* 0x0000006839697221 */ /* 0x000fe20000010000 */
[C---:B------:R-:W-:Y:S02]  /*36f0*/  ISETP.GT.U32.AND P2, PT, R202.reuse, 0x11f, PT ;  /* 0x0000011fca00780c */ /* 0x040fe40003f44070 */
[----:B------:R-:W-:Y:S01]  /*3700*/  ISETP.GT.U32.AND P3, PT, R202, 0x13f, PT ;  /* 0x0000013fca00780c */ /* 0x000fe20003f64070 */
[----:B------:R-:W-:Y:S01]  /*3710*/  FADD.FTZ R104, R58, R105 ;  /* 0x000000693a687221 */ /* 0x000fe20000010000 */
[C---:B------:R-:W-:Y:S02]  /*3720*/  ISETP.GT.U32.AND P4, PT, R202.reuse, 0x15f, PT ;  /* 0x0000015fca00780c */ /* 0x040fe40003f84070 */
[----:B------:R-:W-:Y:S01]  /*3730*/  ISETP.GT.U32.AND P5, PT, R202, 0x17f, PT ;  /* 0x0000017fca00780c */ /* 0x000fe20003fa4070 */
[----:B------:R-:W-:Y:S01]  /*3740*/  FADD.FTZ R104, R59, R104 ;  /* 0x000000683b687221 */ /* 0x000fe20000010000 */
[----:B------:R-:W-:-:S02]  /*3750*/  ISETP.NE.AND P6, PT, R107, RZ, PT ;  /* 0x000000ff6b00720c */ /* 0x000fc40003fc5270 */
[----:B------:R-:W-:Y:S02]  /*3760*/  @P1 LOP3.LUT R203, R203, 0x20, RZ, 0xfc, !PT ;  /* 0x00000020cbcb1812 */ /* 0x000fe400078efcff */
[----:B------:R-:W-:Y:S02]  /*3770*/  FSEL R205, R104, RZ, P0 ;  /* 0x000000ff68cd7208 */ /* 0x000fe40000000000 */
        /* <DEDUP_REMOVED lines=62> */
.L_x_34716:
[----:B-1----:R-:W-:Y:S01]  /*3b60*/  FADD.FTZ R209, R205, R104 ;  /* 0x00000068cdd17221 */ /* 0x002fe20000010000 */
[----:B------:R-:W-:Y:S05]  /*3b70*/  BRA.DIV ~URZ, `(.L_x_34689) ;  /* 0x000019127f007947 */ /* 0x000fea000b800000 */
[----:B------:R-:W1:Y:S01]  /*3b80*/  SHFL.BFLY PT, R104, R209, 0x2, 0x1f ;  /* 0x0c401f00d1687f89 */ /* 0x000e6200000e0000 */
[----:B0-----:R-:W-:Y:S02]  /*3b90*/  P2R R205, PR, RZ, 0x40 ;  /* 0x00000040ffcd7803 */ /* 0x001fe40000000000 */
[----:B------:R-:W-:Y:S01]  /*3ba0*/  ISETP.GT.U32.AND P6, PT, R202, 0x3f, PT ;  /* 0x0000003fca00780c */ /* 0x000fe20003fc4070 */
[----:B-1----:R-:W-:-:S05]  /*3bb0*/  FADD.FTZ R104, R209, R104 ;  /* 0x00000068d1687221 */ /* 0x002fca0000010000 */
[----:B------:R-:W0:Y:S02]  /*3bc0*/  SHFL.BFLY PT, R105, R104, 0x4, 0x1f ;  /* 0x0c801f0068697f89 */ /* 0x000e2400000e0000 */
[----:B0-----:R-:W-:-:S05]  /*3bd0*/  FADD.FTZ R105, R104, R105 ;  /* 0x0000006968697221 */ /* 0x001fca0000010000 */
[----:B-----5:R-:W0:Y:S02]  /*3be0*/  SHFL.BFLY PT, R106, R105, 0x8, 0x1f ;  /* 0x0d001f00696a7f89 */ /* 0x020e2400000e0000 */
        /* <DEDUP_REMOVED lines=14> */
[----:B------:R-:W-:Y:S01]  /*3cd0*/  FADD.FTZ R206, R62, -R208 ;  /* 0x800000d03ece7221 */ /* 0x000fe20000010000 */
[----:B------:R-:W-:-:S05]  /*3ce0*/  FSEL R104, R104, RZ, P0 ;  /* 0x000000ff68687208 */ /* 0x000fca0000000000 */
[----:B------:R-:W-:-:S04]  /*3cf0*/  FFMA.FTZ R105, R105, R105, R104 ;  /* 0x0000006969697223 */ /* 0x000fc80000010068 */
[----:B------:R-:W-:Y:S02]  /*3d00*/  FFMA.FTZ R105, R106, R106, R105 ;  /* 0x0000006a6a697223 */ /* 0x000fe40000010069 */
[--C-:B------:R-:W-:Y:S02]  /*3d10*/  FADD.FTZ R106, R63, -R208.reuse ;  /* 0x800000d03f6a7221 */ /* 0x100fe40000010000 */
[----:B------:R-:W-:Y:S02]  /*3d20*/  FFMA.FTZ R105, R206, R206, R105 ;  /* 0x000000cece697223 */ /* 0x000fe40000010069 */
[--C-:B------:R-:W-:Y:S02]  /*3d30*/  FADD.FTZ R206, R66, -R208.reuse ;  /* 0x800000d042ce7221 */ /* 0x100fe40000010000 */
[----:B------:R-:W-:Y:S01]  /*3d40*/  @P6 FFMA.FTZ R104, R106, R106, R105 ;  /* 0x0000006a6a686223 */ /* 0x000fe20000010069 */
[----:B------:R-:W-:Y:S01]  /*3d50*/  ISETP.GT.U32.AND P6, PT, R202, 0x5f, PT ;  /* 0x0000005fca00780c */ /* 0x000fe20003fc4070 */
[----:B------:R-:W-:-:S02]  /*3d60*/  FADD.FTZ R105, R64, -R208 ;  /* 0x800000d040697221 */ /* 0x000fc40000010000 */
[----:B------:R-:W-:Y:S02]  /*3d70*/  FADD.FTZ R106, R65, -R208 ;  /* 0x800000d0416a7221 */ /* 0x000fe40000010000 */
        /* <DEDUP_REMOVED lines=42> */
[----:B------:R-:W-:Y:S01]  /*4020*/  ISETP.NE.AND P6, PT, R205, RZ, PT ;  /* 0x000000ffcd00720c */ /* 0x000fe20003fc5270 */
[----:B------:R-:W-:-:S02]  /*4030*/  FADD.FTZ R105, R84, -R208 ;  /* 0x800000d054697221 */ /* 0x000fc40000010000 */
[----:B------:R-:W-:Y:S02]  /*4040*/  FADD.FTZ R106, R85, -R208 ;  /* 0x800000d0556a7221 */ /* 0x000fe40000010000 */
[----:B------:R-:W-:-:S04]  /*4050*/  FFMA.FTZ R105, R105, R105, R104 ;  /* 0x0000006969697223 */ /* 0x000fc80000010068 */
[----:B------:R-:W-:Y:S02]  /*4060*/  FFMA.FTZ R105, R106, R106, R105 ;  /* 0x0000006a6a697223 */ /* 0x000fe40000010069 */
[--C-:B------:R-:W-:Y:S02]  /*4070*/  FADD.FTZ R106, R87, -R208.reuse ;  /* 0x800000d0576a7221 */ /* 0x100fe40000010000 */
[----:B------:R-:W-:Y:S02]  /*4080*/  FFMA.FTZ R105, R206, R206, R105 ;  /* 0x000000cece697223 */ /* 0x000fe40000010069 */
[--C-:B------:R-:W-:Y:S02]  /*4090*/  FADD.FTZ R206, R90, -R208.reuse ;  /* 0x800000d05ace7221 */ /* 0x100fe40000010000 */
[----:B------:R-:W-:Y:S02]  /*40a0*/  @P1 FFMA.FTZ R104, R106, R106, R105 ;  /* 0x0000006a6a681223 */ /* 0x000fe40000010069 */
        /* <DEDUP_REMOVED lines=40> */
.L_x_34717:
[----:B------:R-:W-:Y:S01]  /*4330*/  FMUL.FTZ R104, R208, R208 ;  /* 0x000000d0d0687220 */ /* 0x000fe20000410000 */
[----:B------:R-:W-:Y:S01]  /*4340*/  MOV R106, c[0x0][0x1e0] ;  /* 0x00007800006a7a02 */ /* 0x000fe20000000f00 */
[----:B-1----:R-:W-:Y:S01]  /*4350*/  FADD.FTZ R205, R205, R206 ;  /* 0x000000cecdcd7221 */ /* 0x002fe20000010000 */
[----:B------:R-:W-:Y:S01]  /*4360*/  ISETP.NE.AND P1, PT, RZ, UR6, PT ;  /* 0x00000006ff007c0c */ /* 0x000fe2000bf25270 */
[----:B------:R-:W-:Y:S03]  /*4370*/  BSSY B0, `(.L_x_34690) ;  /* 0x000001d000007945 */ /* 0x000fe60003800000 */
[----:B------:R-:W-:Y:S01]  /*4380*/  FSEL R105, R104, RZ, P1 ;  /* 0x000000ff68697208 */ /* 0x000fe20000800000 */
[----:B------:R-:W-:Y:S01]  /*4390*/  FFMA.FTZ R104, R205, R106, c[0x0][0x228] ;  /* 0x00008a00cd687623 */ /* 0x000fe2000001006a */
[----:B------:R-:W-:-:S03]  /*43a0*/  @!P6 MOV R106, 0x4 ;  /* 0x00000004006ae802 */ /* 0x000fc60000000f00 */
[----:B------:R-:W-:Y:S01]  /*43b0*/  FADD.FTZ R205, R104, R105 ;  /* 0x0000006968cd7221 */ /* 0x000fe20000010000 */
[----:B------:R-:W-:Y:S01]  /*43c0*/  @!P6 MOV R104, 0x4 ;  /* 0x000000040068e802 */ /* 0x000fe20000000f00 */
[----:B------:R-:W-:-:S04]  /*43d0*/  @!P6 IMAD.WIDE R106, R201, R106, c[0x0][0x1a0] ;  /* 0x00006800c96ae625 */ /* 0x000fc800078e026a */
[----:B------:R-:W1:Y:S01]  /*43e0*/  MUFU.RSQ R205, R205 ;  /* 0x000000cd00cd7308 */ /* 0x000e620000001400 */
[----:B------:R-:W-:Y:S01]  /*43f0*/  @!P6 IMAD.WIDE R104, R201, R104, c[0x0][0x1a8] ;  /* 0x00006a00c968e625 */ /* 0x000fe200078e0268 */
[----:B------:R2:W-:Y:S04]  /*4400*/  @!P6 STG.E [R106.64], R208 ;  /* 0x000000d06a00e986 */ /* 0x0005e8000c101904 */
[----:B-1----:R2:W-:Y:S01]  /*4410*/  @!P6 STG.E [R104.64], R205 ;  /* 0x000000cd6800e986 */ /* 0x0025e2000c101904 */
[----:B------:R-:W-:Y:S05]  /*4420*/  @!P0 BRA `(.L_x_34691) ;  /* 0x0000011000008947 */ /* 0x000fea0003800000 */
[----:B--2---:R-:W-:Y:S01]  /*4430*/  FSEL R104, R208, RZ, !P1 ;  /* 0x000000ffd0687208 */ /* 0x004fe20004800000 */
        /* <DEDUP_REMOVED lines=9> */
[C---:B0-----:R-:W-:Y:S01]  /*44d0*/  IMAD.WIDE.U32 R206, R204.reuse, R207, c[0x0][0x208] ;  /* 0x00008200ccce7625 */ /* 0x041fe200078e00cf */
[----:B------:R-:W-:-:S03]  /*44e0*/  IADD3 R204, R204, 0x20, RZ ;  /* 0x00000020cccc7810 */ /* 0x000fc60007ffe0ff */
[----:B------:R-:W-:Y:S02]  /*44f0*/  FFMA.FTZ R104, R33, R104, R24 ;  /* 0x0000006821687223 */ /* 0x000fe40000010018 */
[----:B------:R-:W-:Y:S02]  /*4500*/  FFMA.FTZ R105, R34, R105, R137 ;  /* 0x0000006922697223 */ /* 0x000fe40000010089 */
[----:B------:R-:W-:Y:S02]  /*4510*/  FFMA.FTZ R107, R35, R107, R138 ;  /* 0x0000006b236b7223 */ /* 0x000fe4000001008a */
[----:B------:R-:W-:-:S05]  /*4520*/  FFMA.FTZ R106, R36, R106, R23 ;  /* 0x0000006a246a7223 */ /* 0x000fca0000010017 */
[----:B------:R0:W-:Y:S02]  /*4530*/  STG.E.128 [R206.64], R104 ;  /* 0x00000068ce007986 */ /* 0x0001e4000c101d04 */
.L_x_34691:
[----:B------:R-:W-:Y:S05]  /*4540*/  BSYNC B0 ;  /* 0x0000000000007941 */ /* 0x000fea0003800000 */
.L_x_34690:
[----:B------:R-:W-:Y:S01]  /*4550*/  ISETP.GE.U32.AND P2, PT, R202, 0x40, PT ;  /* 0x00000040ca00780c */ /* 0x000fe20003f46070 */
[----:B------:R-:W-:-:S12]  /*4560*/  BSSY B0, `(.L_x_34692) ;  /* 0x0000013000007945 */ /* 0x000fd80003800000 */
[----:B------:R-:W-:Y:S05]  /*4570*/  @!P2 BRA `(.L_x_34693) ;  /* 0x000001100000a947 */ /* 0x000fea0003800000 */
[----:B------:R-:W-:Y:S02]  /*4580*/  FSEL R212, R208, RZ, !P1 ;  /* 0x000000ffd0d47208 */ /* 0x000fe40004800000 */
[----:B0-----:R-:W-:-:S03]  /*4590*/  MOV R207, 0x10 ;  /* 0x0000001000cf7802 */ /* 0x001fc60000000f00 */
[--C-:B--2---:R-:W-:Y:S02]  /*45a0*/  FADD.FTZ R104, R60, -R212.reuse ;  /* 0x800000d43c687221 */ /* 0x104fe40000010000 */
[--C-:B------:R-:W-:Y:S02]  /*45b0*/  FADD.FTZ R106, R61, -R212.reuse ;  /* 0x800000d43d6a7221 */ /* 0x100fe40000010000 */
[--C-:B------:R-:W-:Y:S02]  /*45c0*/  FADD.FTZ R210, R62, -R212.reuse ;  /* 0x800000d43ed27221 */ /* 0x100fe40000010000 */
[----:B------:R-:W-:Y:S02]  /*45d0*/  FADD.FTZ R212, R63, -R212 ;  /* 0x800000d43fd47221 */ /* 0x000fe40000010000 */
[C---:B------:R-:W-:Y:S02]  /*45e0*/  FMUL.FTZ R105, R205.reuse, R106 ;  /* 0x0000006acd697220 */ /* 0x040fe40000410000 */
[----:B------:R-:W-:-:S02]  /*45f0*/  FMUL.FTZ R104, R205, R104 ;  /* 0x00000068cd687220 */ /* 0x000fc40000410000 */
[C---:B------:R-:W-:Y:S02]  /*4600*/  FMUL.FTZ R107, R205.reuse, R212 ;  /* 0x000000d4cd6b7220 */ /* 0x040fe40000410000 */
[----:B------:R-:W-:Y:S02]  /*4610*/  FMUL.FTZ R106, R205, R210 ;  /* 0x000000d2cd6a7220 */ /* 0x000fe40000410000 */
[C---:B------:R-:W-:Y:S01]  /*4620*/  IMAD.WIDE.U32 R206, R204.reuse, R207, c[0x0][0x208] ;  /* 0x00008200ccce7625 */ /* 0x040fe200078e00cf */
[----:B------:R-:W-:-:S03]  /*4630*/  IADD3 R204, R204, 0x20, RZ ;  /* 0x00000020cccc7810 */ /* 0x000fc60007ffe0ff */
[----:B------:R-:W-:Y:S02]  /*4640*/  FFMA.FTZ R104, R37, R104, R22 ;  /* 0x0000006825687223 */ /* 0x000fe40000010016 */
[----:B------:R-:W-:Y:S02]  /*4650*/  FFMA.FTZ R105, R38, R105, R139 ;  /* 0x0000006926697223 */ /* 0x000fe4000001008b */
[----:B------:R-:W-:Y:S02]  /*4660*/  FFMA.FTZ R107, R39, R107, R140 ;  /* 0x0000006b276b7223 */ /* 0x000fe4000001008c */
[----:B------:R-:W-:-:S05]  /*4670*/  FFMA.FTZ R106, R40, R106, R21 ;  /* 0x0000006a286a7223 */ /* 0x000fca0000010015 */
[----:B------:R0:W-:Y:S02]  /*4680*/  STG.E.128 [R206.64], R104 ;  /* 0x00000068ce007986 */ /* 0x0001e4000c101d04 */
.L_x_34693:
[----:B------:R-:W-:Y:S05]  /*4690*/  BSYNC B0 ;  /* 0x0000000000007941 */ /* 0x000fea0003800000 */
.L_x_34692:
[----:B------:R-:W-:Y:S01]  /*46a0*/  ISETP.GE.U32.AND P2, PT, R202, 0x60, PT ;  /* 0x00000060ca00780c */ /* 0x000fe20003f46070 */
[----:B------:R-:W-:-:S12]  /*46b0*/  BSSY B0, `(.L_x_34694) ;  /* 0x0000013000007945 */ /* 0x000fd80003800000 */
[----:B------:R-:W-:Y:S05]  /*46c0*/  @!P2 BRA `(.L_x_34695) ;  /* 0x000001100000a947 */ /* 0x000fea0003800000 */
[----:B------:R-:W-:Y:S01]  /*46d0*/  FSEL R212, R208, RZ, !P1 ;  /* 0x000000ffd0d47208 */ /* 0x000fe20004800000 */
[----:B0-----:R-:W-:-:S04]  /*46e0*/  HFMA2.MMA R207, -RZ, RZ, 0, 9.5367431640625e-07 ;  /* 0x00000010ffcf7435 */ /* 0x001fc800000001ff */
        /* <DEDUP_REMOVED lines=15> */
.L_x_34695:
[----:B------:R-:W-:Y:S05]  /*47e0*/  BSYNC B0 ;  /* 0x0000000000007941 */ /* 0x000fea0003800000 */
.L_x_34694:
        /* <DEDUP_REMOVED lines=20> */
.L_x_34697:
[----:B------:R-:W-:Y:S05]  /*4930*/  BSYNC B0 ;  /* 0x0000000000007941 */ /* 0x000fea0003800000 */
.L_x_34696:
        /* <DEDUP_REMOVED lines=20> */
.L_x_34699:
[----:B------:R-:W-:Y:S05]  /*4a80*/  BSYNC B0 ;  /* 0x0000000000007941 */ /* 0x000fea0003800000 */
.L_x_34698:
        /* <DEDUP_REMOVED lines=20> */
.L_x_34701:
[----:B------:R-:W-:Y:S05]  /*4bd0*/  BSYNC B0 ;  /* 0x0000000000007941 */ /* 0x000fea0003800000 */
.L_x_34700:
        /* <DEDUP_REMOVED lines=20> */
.L_x_34703:
[----:B------:R-:W-:Y:S05]  /*4d20*/  BSYNC B0 ;  /* 0x0000000000007941 */ /* 0x000fea0003800000 */
.L_x_34702:
        /* <DEDUP_REMOVED lines=20> */
.L_x_34705:
[----:B------:R-:W-:Y:S05]  /*4e70*/  BSYNC B0 ;  /* 0x0000000000007941 */ /* 0x000fea0003800000 */
.L_x_34704:
        /* <DEDUP_REMOVED lines=20> */
.L_x_34707:
[----:B------:R-:W-:Y:S05]  /*4fc0*/  BSYNC B0 ;  /* 0x0000000000007941 */ /* 0x000fea0003800000 */
.L_x_34706:
        /* <DEDUP_REMOVED lines=20> */
.L_x_34709:
[----:B------:R-:W-:Y:S05]  /*5110*/  BSYNC B0 ;  /* 0x0000000000007941 */ /* 0x000fea0003800000 */
.L_x_34708:
        /* <DEDUP_REMOVED lines=20> */
.L_x_34711:
[----:B------:R-:W-:Y:S05]  /*5260*/  BSYNC B0 ;  /* 0x0000000000007941 */ /* 0x000fea0003800000 */
.L_x_34710:
[----:B------:R-:W-:Y:S01]  /*5270*/  ISETP.GE.U32.AND P2, PT, R202, 0x180, PT ;  /* 0x00000180ca00780c */ /* 0x000fe20003f46070 */
[----:B------:R-:W-:-:S12]  /*5280*/  BSSY B0, `(.L_x_34712) ;  /* 0x0000012000007945 */ /* 0x000fd80003800000 */
[----:B------:R-:W-:Y:S05]  /*5290*/  @!P2 BRA `(.L_x_34713) ;  /* 0x000001000000a947 */ /* 0x000fea0003800000 */
[----:B--2---:R-:W-:Y:S02]  /*52a0*/  FSEL R208, R208, RZ, !P1 ;  /* 0x000000ffd0d07208 */ /* 0x004fe40004800000 */
        /* <DEDUP_REMOVED lines=9> */
[----:B------:R-:W-:-:S04]  /*5340*/  IMAD.WIDE.U32 R204, R204, R207, c[0x0][0x208] ;  /* 0x00008200cccc7625 */ /* 0x000fc800078e00cf */
[----:B------:R-:W-:Y:S02]  /*5350*/  FFMA.FTZ R104, R133, R104, R2 ;  /* 0x0000006885687223 */ /* 0x000fe40000010002 */
[----:B------:R-:W-:Y:S02]  /*5360*/  FFMA.FTZ R105, R134, R105, R159 ;  /* 0x0000006986697223 */ /* 0x000fe4000001009f */
[----:B------:R-:W-:Y:S02]  /*5370*/  FFMA.FTZ R107, R136, R107, R161 ;  /* 0x0000006b886b7223 */ /* 0x000fe400000100a1 */
[----:B------:R-:W-:-:S05]  /*5380*/  FFMA.FTZ R106, R135, R106, R0 ;  /* 0x0000006a876a7223 */ /* 0x000fca0000010000 */
[----:B------:R0:W-:Y:S02]  /*5390*/  STG.E.128 [R204.64], R104 ;  /* 0x00000068cc007986 */ /* 0x0001e4000c101d04 */
.L_x_34713:
[----:B------:R-:W-:Y:S05]  /*53a0*/  BSYNC B0 ;  /* 0x0000000000007941 */ /* 0x000fea0003800000 */
.L_x_34712:
[----:B0-2---:R-:W-:-:S10]  /*53b0*/  HFMA2.MMA R104, -RZ, RZ, 0, 2.384185791015625e-07 ;  /* 0x00000004ff687435 */ /* 0x005fd400000001ff */
[----:B------:R-:W-:-:S05]  /*53c0*/  IMAD R201, R104, c[0x0][0x160], R201 ;  /* 0x0000580068c97a24 */ /* 0x000fca00078e02c9 */
[----:B------:R-:W-:-:S13]  /*53d0*/  ISETP.GE.AND P1, PT, R201, c[0x0][0x164], PT ;  /* 0x00005900c9007a0c */ /* 0x000fda0003f26270 */
[----:B------:R-:W-:Y:S01]  /*53e0*/  @P1 CALL.REL.NOINC `(.L_x_34714) ;  /* 0x0000001000001944 */ /* 0x000fe20003c00000 */
[----:B------:R-:W-:Y:S05]  /*53f0*/  BRA `(.L_x_34715) ;  /* 0xffffcb8000007947 */ /* 0x000fea000383ffff */
.L_x_34714:
[----:B------:R-:W-:Y:S05]  /*5400*/  EXIT ;  /* 0x000000000000794d */ /* 0x000fea0003800000 */
.L_x_34688:
[----:B------:R-:W-:Y:S01]  /*5410*/  HFMA2.MMA R107, -RZ, RZ, 0, 5.9604644775390625e-08 ;  /* 0x00000001ff6b7435 */ /* 0x000fe200000001ff */
[----:B-----5:R-:W-:Y:S02]  /*5420*/  MOV R106, R205 ;  /* 0x000000cd006a7202 */ /* 0x020fe40000000f00 */
[----:B------:R-:W-:Y:S02]  /*5430*/  MOV R207, 0x1f ;  /* 0x0000001f00cf7802 */ /* 0x000fe40000000f00 */
[----:B------:R-:W-:Y:S02]  /*5440*/  MOV R210, 0xffffffff ;  /* 0xffffffff00d27802 */ /* 0x000fe40000000f00 */
[----:B------:R-:W-:Y:S02]  /*5450*/  MOV R104, 0x5470 ;  /* 0x0000547000687802 */ /* 0x000fe40000000f00 */
[----:B------:R-:W-:Y:S05]  /*5460*/  CALL.REL.NOINC `($__internal_132_$__cuda_sm70_shflsync_bfly_p) ;  /* 0x00000a5000007944 */ /* 0x000fea0003c00000 */
[----:B-1----:R-:W-:Y:S01]  /*5470*/  MOV R104, R107 ;  /* 0x0000006b00687202 */ /* 0x002fe20000000f00 */
[----:B0-----:R-:W-:Y:S05]  /*5480*/  BRA `(.L_x_34716) ;  /* 0xffffe6d000007947 */ /* 0x001fea000383ffff */
.L_x_34689:
[----:B------:R-:W-:Y:S01]  /*5490*/  HFMA2.MMA R107, -RZ, RZ, 0, 1.1920928955078125e-07 ;  /* 0x00000002ff6b7435 */ /* 0x000fe200000001ff */
[----:B-----5:R-:W-:Y:S02]  /*54a0*/  MOV R106, R209 ;  /* 0x000000d1006a7202 */ /* 0x020fe40000000f00 */
[----:B------:R-:W-:-:S02]  /*54b0*/  MOV R207, 0x1f ;  /* 0x0000001f00cf7802 */ /* 0x000fc40000000f00 */
[----:B------:R-:W-:Y:S02]  /*54c0*/  MOV R210, 0xffffffff ;  /* 0xffffffff00d27802 */ /* 0x000fe40000000f00 */
[----:B------:R-:W-:Y:S02]  /*54d0*/  MOV R104, 0x54f0 ;  /* 0x000054f000687802 */ /* 0x000fe40000000f00 */
[----:B0-----:R-:W-:Y:S05]  /*54e0*/  CALL.REL.NOINC `($__internal_132_$__cuda_sm70_shflsync_bfly_p) ;  /* 0x000009d000007944 */ /* 0x001fea0003c00000 */
[----:B01----:R-:W-:Y:S01]  /*54f0*/  FADD.FTZ R106, R209, R107 ;  /* 0x0000006bd16a7221 */ /* 0x003fe20000010000 */
[----:B------:R-:W-:Y:S01]  /*5500*/  HFMA2.MMA R107, -RZ, RZ, 0, 2.384185791015625e-07 ;  /* 0x00000004ff6b7435 */ /* 0x000fe200000001ff */
[----:B------:R-:W-:Y:S02]  /*5510*/  MOV R207, 0x1f ;  /* 0x0000001f00cf7802 */ /* 0x000fe40000000f00 */
[----:B------:R-:W-:Y:S02]  /*5520*/  MOV R210, 0xffffffff ;  /* 0xffffffff00d27802 */ /* 0x000fe40000000f00 */
[----:B------:R-:W-:Y:S02]  /*5530*/  MOV R104, 0x5550 ;  /* 0x0000555000687802 */ /* 0x000fe40000000f00 */
[----:B------:R-:W-:Y:S05]  /*5540*/  CALL.REL.NOINC `($__internal_132_$__cuda_sm70_shflsync_bfly_p) ;  /* 0x0000097000007944 */ /* 0x000fea0003c00000 */
[----:B01----:R-:W-:Y:S01]  /*5550*/  FADD.FTZ R106, R106, R107 ;  /* 0x0000006b6a6a7221 */ /* 0x003fe20000010000 */
[----:B------:R-:W-:Y:S01]  /*5560*/  HFMA2.MMA R107, -RZ, RZ, 0, 4.76837158203125e-07 ;  /* 0x00000008ff6b7435 */ /* 0x000fe200000001ff */
[----:B------:R-:W-:-:S02]  /*5570*/  MOV R207, 0x1f ;  /* 0x0000001f00cf7802 */ /* 0x000fc40000000f00 */
[----:B------:R-:W-:Y:S02]  /*5580*/  MOV R210, 0xffffffff ;  /* 0xffffffff00d27802 */ /* 0x000fe40000000f00 */
[----:B------:R-:W-:Y:S02]  /*5590*/  MOV R104, 0x55b0 ;  /* 0x000055b000687802 */ /* 0x000fe40000000f00 */
[----:B------:R-:W-:Y:S05]  /*55a0*/  CALL.REL.NOINC `($__internal_132_$__cuda_sm70_shflsync_bfly_p) ;  /* 0x0000091000007944 */ /* 0x000fea0003c00000 */
[----:B01----:R-:W-:Y:S01]  /*55b0*/  FADD.FTZ R106, R106, R107 ;  /* 0x0000006b6a6a7221 */ /* 0x003fe20000010000 */
[----:B------:R-:W-:Y:S01]  /*55c0*/  HFMA2.MMA R107, -RZ, RZ, 0, 9.5367431640625e-07 ;  /* 0x00000010ff6b7435 */ /* 0x000fe200000001ff */
[----:B------:R-:W-:Y:S02]  /*55d0*/  MOV R207, 0x1f ;  /* 0x0000001f00cf7802 */ /* 0x000fe40000000f00 */
[----:B------:R-:W-:Y:S02]  /*55e0*/  MOV R210, 0xffffffff ;  /* 0xffffffff00d27802 */ /* 0x000fe40000000f00 */
[----:B------:R-:W-:Y:S02]  /*55f0*/  MOV R104, 0x5610 ;  /* 0x0000561000687802 */ /* 0x000fe40000000f00 */
[----:B------:R-:W-:Y:S05]  /*5600*/  CALL.REL.NOINC `($__internal_132_$__cuda_sm70_shflsync_bfly_p) ;  /* 0x000008b000007944 */ /* 0x000fea0003c00000 */
[----:B-1----:R-:W-:Y:S01]  /*5610*/  FADD.FTZ R107, R106, R107 ;  /* 0x0000006b6a6b7221 */ /* 0x002fe20000010000 */
[----:B------:R-:W-:Y:S02]  /*5620*/  P2R R205, PR, RZ, 0x40 ;  /* 0x00000040ffcd7803 */ /* 0x000fe40000000000 */
[----:B------:R-:W-:Y:S01]  /*5630*/  ISETP.GT.U32.AND P6, PT, R202, 0x3f, PT ;  /* 0x0000003fca00780c */ /* 0x000fe20003fc4070 */
[----:B------:R-:W-:Y:S01]  /*5640*/  FMUL.FTZ R208, R107, c[0x0][0x1e0] ;  /* 0x000078006bd07a20 */ /* 0x000fe20000410000 */
[----:B0-----:R-:W-:-:S02]  /*5650*/  MOV R207, 0x1f ;  /* 0x0000001f00cf7802 */ /* 0x001fc40000000f00 */
[----:B------:R-:W-:Y:S01]  /*5660*/  MOV R210, 0xffffffff ;  /* 0xffffffff00d27802 */ /* 0x000fe20000000f00 */
[--C-:B------:R-:W-:Y:S02]  /*5670*/  FADD.FTZ R104, R56, -R208.reuse ;  /* 0x800000d038687221 */ /* 0x100fe40000010000 */
[--C-:B------:R-:W-:Y:S02]  /*5680*/  FADD.FTZ R105, R57, -R208.reuse ;  /* 0x800000d039697221 */ /* 0x100fe40000010000 */
[----:B------:R-:W-:Y:S02]  /*5690*/  FFMA.FTZ R104, R104, R104, RZ ;  /* 0x0000006868687223 */ /* 0x000fe400000100ff */
[----:B------:R-:W-:Y:S02]  /*56a0*/  FADD.FTZ R107, R58, -R208 ;  /* 0x800000d03a6b7221 */ /* 0x000fe40000010000 */
[----:B------:R-:W-:Y:S02]  /*56b0*/  FFMA.FTZ R104, R105, R105, R104 ;  /* 0x0000006969687223 */ /* 0x000fe40000010068 */
[----:B------:R-:W-:-:S02]  /*56c0*/  FADD.FTZ R105, R59, -R208 ;  /* 0x800000d03b697221 */ /* 0x000fc40000010000 */
[----:B------:R-:W-:Y:S01]  /*56d0*/  FFMA.FTZ R104, R107, R107, R104 ;  /* 0x0000006b6b687223 */ /* 0x000fe20000010068 */
[----:B------:R-:W-:Y:S01]  /*56e0*/  HFMA2.MMA R107, -RZ, RZ, 0, 5.9604644775390625e-08 ;  /* 0x00000001ff6b7435 */ /* 0x000fe200000001ff */
[----:B------:R-:W-:Y:S02]  /*56f0*/  FADD.FTZ R206, R62, -R208 ;  /* 0x800000d03ece7221 */ /* 0x000fe40000010000 */
        /* <DEDUP_REMOVED lines=94> */
[----:B------:R-:W-:Y:S01]  /*5ce0*/  @P5 FFMA.FTZ R106, R104, R104, R105 ;  /* 0x00000068686a5223 */ /* 0x000fe20000010069 */
[----:B------:R-:W-:Y:S02]  /*5cf0*/  MOV R104, 0x5d10 ;  /* 0x00005d1000687802 */ /* 0x000fe40000000f00 */
[----:B------:R-:W-:Y:S05]  /*5d00*/  CALL.REL.NOINC `($__internal_132_$__cuda_sm70_shflsync_bfly_p) ;  /* 0x000001b000007944 */ /* 0x000fea0003c00000 */
[----:B01----:R-:W-:Y:S01]  /*5d10*/  FADD.FTZ R106, R106, R107 ;  /* 0x0000006b6a6a7221 */ /* 0x003fe20000010000 */
[----:B------:R-:W-:Y:S01]  /*5d20*/  HFMA2.MMA R107, -RZ, RZ, 0, 1.1920928955078125e-07 ;  /* 0x00000002ff6b7435 */ /* 0x000fe200000001ff */
[----:B------:R-:W-:Y:S02]  /*5d30*/  MOV R207, 0x1f ;  /* 0x0000001f00cf7802 */ /* 0x000fe40000000f00 */
[----:B------:R-:W-:Y:S02]  /*5d40*/  MOV R210, 0xffffffff ;  /* 0xffffffff00d27802 */ /* 0x000fe40000000f00 */
[----:B------:R-:W-:Y:S02]  /*5d50*/  MOV R104, 0x5d70 ;  /* 0x00005d7000687802 */ /* 0x000fe40000000f00 */
[----:B------:R-:W-:Y:S05]  /*5d60*/  CALL.REL.NOINC `($__internal_132_$__cuda_sm70_shflsync_bfly_p) ;  /* 0x0000015000007944 */ /* 0x000fea0003c00000 */
[----:B01----:R-:W-:Y:S01]  /*5d70*/  FADD.FTZ R106, R106, R107 ;  /* 0x0000006b6a6a7221 */ /* 0x003fe20000010000 */
[----:B------:R-:W-:Y:S01]  /*5d80*/  HFMA2.MMA R107, -RZ, RZ, 0, 2.384185791015625e-07 ;  /* 0x00000004ff6b7435 */ /* 0x000fe200000001ff */
[----:B------:R-:W-:Y:S02]  /*5d90*/  MOV R207, 0x1f ;  /* 0x0000001f00cf7802 */ /* 0x000fe40000000f00 */
[----:B------:R-:W-:-:S02]  /*5da0*/  MOV R210, 0xffffffff ;  /* 0xffffffff00d27802 */ /* 0x000fc40000000f00 */
[----:B------:R-:W-:Y:S02]  /*5db0*/  MOV R104, 0x5dd0 ;  /* 0x00005dd000687802 */ /* 0x000fe40000000f00 */
[----:B------:R-:W-:Y:S05]  /*5dc0*/  CALL.REL.NOINC `($__internal_132_$__cuda_sm70_shflsync_bfly_p) ;  /* 0x000000f000007944 */ /* 0x000fea0003c00000 */
[----:B01----:R-:W-:Y:S01]  /*5dd0*/  FADD.FTZ R106, R106, R107 ;  /* 0x0000006b6a6a7221 */ /* 0x003fe20000010000 */
[----:B------:R-:W-:Y:S01]  /*5de0*/  HFMA2.MMA R107, -RZ, RZ, 0, 4.76837158203125e-07 ;  /* 0x00000008ff6b7435 */ /* 0x000fe200000001ff */
[----:B------:R-:W-:Y:S02]  /*5df0*/  MOV R207, 0x1f ;  /* 0x0000001f00cf7802 */ /* 0x000fe40000000f00 */
[----:B------:R-:W-:Y:S02]  /*5e00*/  MOV R210, 0xffffffff ;  /* 0xffffffff00d27802 */ /* 0x000fe40000000f00 */
[----:B------:R-:W-:Y:S02]  /*5e10*/  MOV R104, 0x5e30 ;  /* 0x00005e3000687802 */ /* 0x000fe40000000f00 */
[----:B------:R-:W-:Y:S05]  /*5e20*/  CALL.REL.NOINC `($__internal_132_$__cuda_sm70_shflsync_bfly_p) ;  /* 0x0000009000007944 */ /* 0x000fea0003c00000 */
[----:B-1----:R-:W-:Y:S01]  /*5e30*/  FADD.FTZ R206, R106, R107 ;  /* 0x0000006b6ace7221 */ /* 0x002fe20000010000 */
[----:B------:R-:W-:Y:S01]  /*5e40*/  HFMA2.MMA R107, -RZ, RZ, 0, 9.5367431640625e-07 ;  /* 0x00000010ff6b7435 */ /* 0x000fe200000001ff */
[----:B0-----:R-:W-:Y:S02]  /*5e50*/  MOV R207, 0x1f ;  /* 0x0000001f00cf7802 */ /* 0x001fe40000000f00 */
[----:B------:R-:W-:-:S02]  /*5e60*/  MOV R210, 0xffffffff ;  /* 0xffffffff00d27802 */ /* 0x000fc40000000f00 */
[----:B------:R-:W-:Y:S02]  /*5e70*/  MOV R106, R206 ;  /* 0x000000ce006a7202 */ /* 0x000fe40000000f00 */
[----:B------:R-:W-:Y:S02]  /*5e80*/  MOV R104, 0x5ea0 ;  /* 0x00005ea000687802 */ /* 0x000fe40000000f00 */
[----:B------:R-:W-:Y:S05]  /*5e90*/  CALL.REL.NOINC `($__internal_132_$__cuda_sm70_shflsync_bfly_p) ;  /* 0x0000002000007944 */ /* 0x000fea0003c00000 */
[----:B-1----:R-:W-:Y:S01]  /*5ea0*/  MOV R205, R107 ;  /* 0x0000006b00cd7202 */ /* 0x002fe20000000f00 */
[----:B0-----:R-:W-:Y:S05]  /*5eb0*/  BRA `(.L_x_34717) ;  /* 0xffffe47000007947 */ /* 0x001fea000383ffff */
        .weak           $__internal_132_$__cuda_sm70_shflsync_bfly_p
        .type           $__internal_132_$__cuda_sm70_shflsync_bfly_p,@function
        .size           $__internal_132_$__cuda_sm70_shflsync_bfly_p,(.L_x_43192 - $__internal_132_$__cuda_sm70_shflsync_bfly_p)
$__internal_132_$__cuda_sm70_shflsync_bfly_p:
[----:B------:R-:W-:Y:S01]  /*5ec0*/  HFMA2.MMA R105, -RZ, RZ, 0, 0 ;  /* 0x00000000ff697435 */ /* 0x000fe200000001ff */
[----:B------:R-:W-:Y:S04]  /*5ed0*/  WARPSYNC R210 ;  /* 0x000000d200007348 */ /* 0x000fe80003800000 */
[----:B------:R0:W1:Y:S01]  /*5ee0*/  SHFL.BFLY PT, R107, R106, R107, R207 ;  /* 0x0c00006b6a6b7389 */ /* 0x00006200000e00cf */
[----:B------:R-:W-:Y:S05]  /*5ef0*/  RET.REL.NODEC R104 `(_ZN10layer_norm13ln_fwd_kernelINS_13Kernel_traitsI6__halfffffjLj1536ELj1ELj4ELj1ELj16ENS_18Kernel_traits_baseILj1536ES2_ffffjLj128EEEEELb0ELb1ELb0ELb0EEEvNS_9FwdParamsE) ;  /* 0xffffa10068007950 */ /* 0x000fea0003c3ffff */
.L_x_34718:
        /* <DEDUP_REMOVED lines=16> */
.L_x_43192:


//--------------------- .text._ZN10layer_norm13ln_fwd_kernelINS_13Kernel_traitsI6__halfffffjLj1536ELj1ELj4ELj1ELj16ENS_18Kernel_traits_baseILj1536ES2_ffffjLj128EEEEELb0ELb1ELb0ELb1EEEvNS_9FwdParamsE --------------------------
	.section	.text._ZN10layer_norm13ln_fwd_kernelINS_13Kernel_traitsI6__halfffffjLj1536ELj1ELj4ELj1ELj16ENS_18Kernel_traits_baseILj1536ES2_ffffjLj128EEEEELb0ELb1ELb0ELb1EEEvNS_9FwdParamsE,"ax",@progbits
	.sectioninfo	@"SHI_REGISTERS=252"
	.align	128
        .global         _ZN10layer_norm13ln_fwd_kernelINS_13Kernel_traitsI6__halfffffjLj1536ELj1ELj4ELj1ELj16ENS_18Kernel_traits_baseILj1536ES2_ffffjLj128EEEEELb0ELb1ELb0ELb1EEEvNS_9FwdParamsE
        .type           _ZN10layer_norm13ln_fwd_kernelINS_13Kernel_traitsI6__halfffffjLj1536ELj1ELj4ELj1ELj16ENS_18Kernel_traits_baseILj1536ES2_ffffjLj128EEEEELb0ELb1ELb0ELb1EEEvNS_9FwdParamsE,@function
        .size           _ZN10layer_norm13ln_fwd_kernelINS_13Kernel_traitsI6__halfffffjLj1536ELj1ELj4ELj1ELj16ENS_18Kernel_traits_baseILj1536ES2_ffffjLj128EEEEELb0ELb1ELb0ELb1EEEvNS_9FwdParamsE,(.L_x_43193 - _ZN10layer_norm13ln_fwd_kernelINS_13Kernel_traitsI6__halfffffjLj1536ELj1ELj4ELj1ELj16ENS_18Kernel_traits_baseILj1536ES2_ffffjLj128EEEEELb0ELb1ELb0ELb1EEEvNS_9FwdParamsE)
        .other          _ZN10layer_norm13ln_fwd_kernelINS_13Kernel_traitsI6__halfffffjLj1536ELj1ELj4ELj1ELj16ENS_18Kernel_traits_baseILj1536ES2_ffffjLj128EEEEELb0ELb1ELb0ELb1EEEvNS_9FwdParamsE,@"STO_CUDA_ENTRY STV_DEFAULT"
_ZN10layer_norm13ln_fwd_kernelINS_13Kernel_traitsI6__halfffffjLj1536ELj1ELj4ELj1ELj16ENS_18Kernel_traits_baseILj1536ES2_ffffjLj128EEEEELb0ELb1ELb0ELb1EEEvNS_9FwdParamsE:
.text._ZN10layer_norm13ln_fwd_kernelINS_13Kernel_traitsI6__halfffffjLj1536ELj1ELj4ELj1ELj16ENS_18Kernel_traits_baseILj1536ES2_ffffjLj128EEEEELb0ELb1ELb0ELb1EEEvNS_9FwdParamsE:
[----:B------:R-:W-:Y:S02]  /*0000*/  MOV R1, c[0x0][0x28] ;  /* 0x00000a0000017a02 */ /* 0x000fe40000000f00 */
[----:B------:R-:W0:Y:S01]  /*0010*/  S2R R201, SR_TID.X ;  /* 0x0000000000c97919 */ /* 0x000e220000002100 */
[----:B------:R-:W-:Y:S01]  /*0020*/  ISETP.NE.U32.AND P0, PT, RZ, c[0x0][0x218], PT ;  /* 0x00008600ff007a0c */ /* 0x000fe20003f05070 */
[----:B------:R-:W-:-:S03]  /*0030*/  ULDC.64 UR4, c[0x0][0x118] ;  /* 0x0000460000047ab9 */ /* 0x000fc60000000a00 */
[----:B------:R-:W-:Y:S02]  /*0040*/  ISETP.NE.AND.EX P0, PT, RZ, c[0x0][0x21c], PT, P0 ;  /* 0x00008700ff007a0c */ /* 0x000fe40003f05300 */
[----:B0-----:R-:W-:-:S04]  /*0050*/  LOP3.LUT R202, R201, 0x1f, RZ, 0xc0, !PT ;  /* 0x0000001fc9ca7812 */ /* 0x001fc800078ec0ff */
[----:B------:R-:W-:-:S07]  /*0060*/  LOP3.LUT R14, R202, 0x20, RZ, 0xfc, !PT ;  /* 0x00000020ca0e7812 */ /* 0x000fce00078efcff */
[----:B------:R-:W-:Y:S02]  /*0070*/  @P0 LEA R2, P1, R202, c[0x0][0x218], 0x3 ;  /* 0x00008600ca020a11 */ /* 0x000fe400078218ff */
[----:B------:R-:W-:Y:S02]  /*0080*/  @P0 LEA R4, P2, R14, c[0x0][0x218], 0x3 ;  /* 0x000086000e040a11 */ /* 0x000fe400078418ff */
[C---:B------:R-:W-:Y:S02]  /*0090*/  LOP3.LUT R15, R202.reuse, 0x40, RZ, 0xfc, !PT ;  /* 0x00000040ca0f7812 */ /* 0x040fe400078efcff */
[----:B------:R-:W-:Y:S02]  /*00a0*/  LOP3.LUT R16, R202, 0x60, RZ, 0xfc, !PT ;  /* 0x00000060ca107812 */ /* 0x000fe400078efcff */
[----:B------:R-:W-:Y:S02]  /*00b0*/  @P0 IADD3.X R3, RZ, c[0x0][0x21c], RZ, P1, !PT ;  /* 0x00008700ff030a10 */ /* 0x000fe40000ffe4ff */
[----:B------:R-:W-:-:S02]  /*00c0*/  @P0 LEA.HI.X R5, R14, c[0x0][0x21c], RZ, 0x3, P2 ;  /* 0x000087000e050a11 */ /* 0x000fc400010f1cff */
[C---:B------:R-:W-:Y:S01]  /*00d0*/  @P0 LEA R6, P1, R15.reuse, c[0x0][0x218], 0x3 ;  /* 0x000086000f060a11 */ /* 0x040fe200078218ff */
[----:B------:R0:W5:Y:S01]  /*00e0*/  @P0 LDG.E.64 R42, [R2.64] ;  /* 0x00000004022a0981 */ /* 0x000162000c1e1b00 */
[----:B------:R-:W-:Y:S02]  /*00f0*/  @P0 LEA R8, P2, R16, c[0x0][0x218], 0x3 ;  /* 0x0000860010080a11 */ /* 0x000fe400078418ff */
[C---:B------:R-:W-:Y:S01]  /*0100*/  LOP3.LUT R17, R202.reuse, 0x80, RZ, 0xfc, !PT ;  /* 0x00000080ca117812 */ /* 0x040fe200078efcff */
[----:B------:R1:W5:Y:S01]  /*0110*/  @P0 LDG.E.64 R40, [R4.64] ;  /* 0x0000000404280981 */ /* 0x000362000c1e1b00 */
[----:B------:R-:W-:Y:S02]  /*0120*/  LOP3.LUT R18, R202, 0xa0, RZ, 0xfc, !PT ;  /* 0x000000a0ca127812 */ /* 0x000fe400078efcff */
[----:B------:R-:W-:Y:S02]  /*0130*/  @P0 LEA.HI.X R7, R15, c[0x0][0x21c], RZ, 0x3, P1 ;  /* 0x000087000f070a11 */ /* 0x000fe400008f1cff */
        /* <DEDUP_REMOVED lines=9> */
[C---:B0-----:R-:W-:Y:S01]  /*01d0*/  @P0 LEA R2, P1, R19.reuse, c[0x0][0x218], 0x3 ;  /* 0x0000860013020a11 */ /* 0x041fe200078218ff */
[----:B------:R0:W5:Y:S01]  /*01e0*/  @P0 LDG.E.64 R34, [R10.64] ;  /* 0x000000040a220981 */ /* 0x000162000c1e1b00 */
[----:B-1----:R-:W-:Y:S02]  /*01f0*/  @P0 LEA R4, P2, R20, c[0x0][0x218], 0x3 ;  /* 0x0000860014040a11 */ /* 0x002fe400078418ff */
[C---:B------:R-:W-:Y:S01]  /*0200*/  LOP3.LUT R21, R202.reuse, 0x100, RZ, 0xfc, !PT ;  /* 0x00000100ca157812 */ /* 0x040fe200078efcff */
[----:B------:R1:W5:Y:S01]  /*0210*/  @P0 LDG.E.64 R32, [R12.64] ;  /* 0x000000040c200981 */ /* 0x000362000c1e1b00 */
[----:B------:R-:W-:Y:S02]  /*0220*/  LOP3.LUT R22, R202, 0x120, RZ, 0xfc, !PT ;  /* 0x00000120ca167812 */ /* 0x000fe400078efcff */
[----:B------:R-:W-:Y:S02]  /*0230*/  @P0 LEA.HI.X R3, R19, c[0x0][0x21c], RZ, 0x3, P1 ;  /* 0x0000870013030a11 */ /* 0x000fe400008f1cff */
[----:B------:R-:W-:-:S02]  /*0240*/  @P0 LEA.HI.X R5, R20, c[0x0][0x21c], RZ, 0x3, P2 ;  /* 0x0000870014050a11 */ /* 0x000fc400010f1cff */
[C---:B--2---:R-:W-:Y:S01]  /*0250*/  @P0 LEA R6, P1, R21.reuse, c[0x0][0x218], 0x3 ;  /* 0x0000860015060a11 */ /* 0x044fe200078218ff */
[----:B------:R-:W2:Y:S01]  /*0260*/  S2R R26, SR_CTAID.X ;  /* 0x00000000001a7919 */ /* 0x000ea20000002500 */
[----:B---3--:R-:W-:Y:S02]  /*0270*/  @P0 LEA R8, P2, R22, c[0x0][0x218], 0x3 ;  /* 0x0000860016080a11 */ /* 0x008fe400078418ff */
[C---:B------:R-:W-:Y:S01]  /*0280*/  LOP3.LUT R23, R202.reuse, 0x140, RZ, 0xfc, !PT ;  /* 0x00000140ca177812 */ /* 0x040fe200078efcff */
[----:B------:R3:W5:Y:S01]  /*0290*/  @P0 LDG.E.64 R30, [R2.64] ;  /* 0x00000004021e0981 */ /* 0x000762000c1e1b00 */
[----:B------:R-:W-:Y:S02]  /*02a0*/  LOP3.LUT R24, R202, 0x160, RZ, 0xfc, !PT ;  /* 0x00000160ca187812 */ /* 0x000fe400078efcff */
[----:B------:R-:W-:Y:S01]  /*02b0*/  @P0 LEA.HI.X R7, R21, c[0x0][0x21c], RZ, 0x3, P1 ;  /* 0x0000870015070a11 */ /* 0x000fe200008f1cff */
[----:B------:R4:W5:Y:S01]  /*02c0*/  @P0 LDG.E.64 R28, [R4.64] ;  /* 0x00000004041c0981 */ /* 0x000962000c1e1b00 */
[----:B------:R-:W-:-:S02]  /*02d0*/  @P0 LEA.HI.X R9, R22, c[0x0][0x21c], RZ, 0x3, P2 ;  /* 0x0000870016090a11 */ /* 0x000fc400010f1cff */
[C---:B0-----:R-:W-:Y:S02]  /*02e0*/  @P0 LEA R10, P1, R23.reuse, c[0x0][0x218], 0x3 ;  /* 0x00008600170a0a11 */ /* 0x041fe400078218ff */
[C---:B-1----:R-:W-:Y:S01]  /*02f0*/  @P0 LEA R12, P2, R24.reuse, c[0x0][0x218], 0x3 ;  /* 0x00008600180c0a11 */ /* 0x042fe200078418ff */
[----:B------:R-:W5:Y:S01]  /*0300*/  @P0 LDG.E.64 R6, [R6.64] ;  /* 0x0000000406060981 */ /* 0x000f62000c1e1b00 */
[----:B------:R-:W-:Y:S02]  /*0310*/  @P0 LEA.HI.X R11, R23, c[0x0][0x21c], RZ, 0x3, P1 ;  /* 0x00008700170b0a11 */ /* 0x000fe400008f1cff */
[----:B------:R-:W-:Y:S01]  /*0320*/  @P0 LEA.HI.X R13, R24, c[0x0][0x21c], RZ, 0x3, P2 ;  /* 0x00008700180d0a11 */ /* 0x000fe200010f1cff */
[----:B------:R-:W5:Y:S04]  /*0330*/  @P0 LDG.E.64 R8, [R8.64] ;  /* 0x0000000408080981 */ /* 0x000f68000c1e1b00 */
[----:B------:R-:W5:Y:S04]  /*0340*/  @P0 LDG.E.64 R10, [R10.64] ;  /* 0x000000040a0a0981 */ /* 0x000f68000c1e1b00 */
[----:B------:R-:W5:Y:S01]  /*0350*/  @P0 LDG.E.64 R12, [R12.64] ;  /* 0x000000040c0c0981 */ /* 0x000f62000c1e1b00 */
[----:B------:R-:W-:-:S02]  /*0360*/  SHF.L.U32 R0, R201, 0x3, RZ ;  /* 0x00000003c9007819 */ /* 0x000fc400000006ff */
[----:B------:R-:W-:-:S04]  /*0370*/  SHF.R.U32.HI R201, RZ, 0x5, R201 ;  /* 0x00000005ffc97819 */ /* 0x000fc800000116c9 */
[----:B--2---:R-:W-:-:S04]  /*0380*/  LEA R201, R26, R201, 0x2 ;  /* 0x000000c91ac97211 */ /* 0x004fc800078e10ff */
[----:B------:R-:W-:Y:S02]  /*0390*/  ISETP.GE.AND P2, PT, R201, c[0x0][0x164], PT ;  /* 0x00005900c9007a0c */ /* 0x000fe40003f46270 */
[----:B------:R-:W-:Y:S02]  /*03a0*/  LOP3.LUT R0, R0, 0xf8, RZ, 0xc0, !PT ;  /* 0x000000f800007812 */ /* 0x000fe400078ec0ff */
[----:B----4-:R-:W-:Y:S02]  /*03b0*/  LEA R4, P3, R202, c[0x0][0x1c8], 0x3 ;  /* 0x00007200ca047a11 */ /* 0x010fe400078618ff */
[----:B---3--:R-:W-:Y:S01]  /*03c0*/  IADD3 R2, P1, R0, c[0x0][0x1b0], RZ ;  /* 0x00006c0000027a10 */ /* 0x008fe20007f3e0ff */
[----:B------:R-:W-:Y:S01]  /*03d0*/  HFMA2.MMA R49, -RZ, RZ, 0, 4.76837158203125e-07 ;  /* 0x00000008ff317435 */ /* 0x000fe200000001ff */
[----:B------:R-:W-:Y:S02]  /*03e0*/  IADD3.X R5, RZ, c[0x0][0x1cc], RZ, P3, !PT ;  /* 0x00007300ff057a10 */ /* 0x000fe40001ffe4ff */
[----:B------:R-:W-:-:S03]  /*03f0*/  IADD3.X R3, RZ, c[0x0][0x1b4], RZ, P1, !PT ;  /* 0x00006d00ff037a10 */ /* 0x000fc60000ffe4ff */
[----:B------:R-:W-:Y:S06]  /*0400*/  @P2 EXIT ;  /* 0x000000000000294d */ /* 0x000fec0003800000 */
[C---:B------:R-:W-:Y:S01]  /*0410*/  LEA R196, P1, R14.reuse, c[0x0][0x1c8], 0x3 ;  /* 0x000072000ec47a11 */ /* 0x040fe200078218ff */
[CC--:B------:R-:W-:Y:S01]  /*0420*/  IMAD.WIDE.U32 R124, R14.reuse, R49.reuse, c[0x0][0x1b0] ;  /* 0x00006c000e7c7625 */ /* 0x0c0fe200078e0031 */
[----:B------:R0:W2:Y:S02]  /*0430*/  LDG.E.64 R126, [R2.64] ;  /* 0x00000004027e7981 */ /* 0x0000a4000c1e1b00 */
[----:B------:R-:W-:Y:S02]  /*0440*/  LEA.HI.X R197, R14, c[0x0][0x1cc], RZ, 0x3, P1 ;  /* 0x000073000ec57a11 */ /* 0x000fe400008f1cff */
[C---:B------:R-:W-:Y:S01]  /*0450*/  LEA R192, P1, R15.reuse, c[0x0][0x1c8], 0x3 ;  /* 0x000072000fc07a11 */ /* 0x040fe200078218ff */
[C---:B------:R-:W-:Y:S01]  /*0460*/  IMAD.WIDE.U32 R122, R15.reuse, R49, c[0x0][0x1b0] ;  /* 0x00006c000f7a7625 */ /* 0x040fe200078e0031 */
[----:B------:R-:W3:Y:S02]  /*0470*/  LDG.E.64 R124, [R124.64] ;  /* 0x000000047c7c7981 */ /* 0x000ee4000c1e1b00 */
[----:B------:R-:W-:-:S02]  /*0480*/  LEA.HI.X R193, R15, c[0x0][0x1cc], RZ, 0x3, P1 ;  /* 0x000073000fc17a11 */ /* 0x000fc400008f1cff */
[C---:B------:R-:W-:Y:S01]  /*0490*/  LEA R188, P1, R16.reuse, c[0x0][0x1c8], 0x3 ;  /* 0x0000720010bc7a11 */ /* 0x040fe200078218ff */
[CC--:B------:R-:W-:Y:S01]  /*04a0*/  IMAD.WIDE.U32 R120, R16.reuse, R49.reuse, c[0x0][0x1b0] ;  /* 0x00006c0010787625 */ /* 0x0c0fe200078e0031 */
[----:B------:R-:W4:Y:S02]  /*04b0*/  LDG.E.64 R122, [R122.64] ;  /* 0x000000047a7a7981 */ /* 0x000f24000c1e1b00 */
[----:B------:R-:W-:Y:S02]  /*04c0*/  LEA.HI.X R189, R16, c[0x0][0x1cc], RZ, 0x3, P1 ;  /* 0x0000730010bd7a11 */ /* 0x000fe400008f1cff */
[C---:B------:R-:W-:Y:S01]  /*04d0*/  LEA R184, P1, R17.reuse, c[0x0][0x1c8], 0x3 ;  /* 0x0000720011b87a11 */ /* 0x040fe200078218ff */
[C---:B------:R-:W-:Y:S01]  /*04e0*/  IMAD.WIDE.U32 R118, R17.reuse, R49, c[0x0][0x1b0] ;  /* 0x00006c0011767625 */ /* 0x040fe200078e0031 */
[----:B------:R-:W4:Y:S02]  /*04f0*/  LDG.E.64 R120, [R120.64] ;  /* 0x0000000478787981 */ /* 0x000f24000c1e1b00 */
        /* <DEDUP_REMOVED lines=25> */
[C---:B0-----:R-:W-:Y:S01]  /*0690*/  LEA R2, P1, R24.reuse, c[0x0][0x1c8], 0x3 ;  /* 0x0000720018027a11 */ /* 0x041fe200078218ff */
[C---:B------:R-:W-:Y:S01]  /*06a0*/  IMAD.WIDE.U32 R48, R24.reuse, R49, c[0x0][0x1b0] ;  /* 0x00006c0018307625 */ /* 0x040fe200078e0031 */
[----:B------:R-:W4:Y:S02]  /*06b0*/  LDG.E.64 R192, [R192.64] ;  /* 0x00000004c0c07981 */ /* 0x000f24000c1e1b00 */
[----:B------:R-:W-:Y:S02]  /*06c0*/  LEA.HI.X R3, R24, c[0x0][0x1cc], RZ, 0x3, P1 ;  /* 0x0000730018037a11 */ /* 0x000fe400008f1cff */
[----:B------:R-:W4:Y:S04]  /*06d0*/  LDG.E.64 R188, [R188.64] ;  /* 0x00000004bcbc7981 */ /* 0x000f28000c1e1b00 */
        /* <DEDUP_REMOVED lines=11> */
[----:B------:R-:W4:Y:S01]  /*0790*/  LDG.E.64 R2, [R2.64] ;  /* 0x0000000402027981 */ /* 0x000f22000c1e1b00 */
        /* <DEDUP_REMOVED lines=10> */
[--C-:B------:R-:W-:Y:S01]  /*0840*/  SHF.R.U64 R47, R42, 0x10, R43.reuse ;  /* 0x000000102a2f7819 */ /* 0x100fe2000000122b */
[----:B------:R-:W-:Y:S01]  /*0850*/  HADD2.F32 R151, -RZ, R42.H0_H0 ;  /* 0x2000002aff977230 */ /* 0x000fe20000004100 */
[----:B------:R-:W-:Y:S01]  /*0860*/  @!P0 CS2R R8, SRZ ;  /* 0x0000000000088805 */ /* 0x000fe2000001ff00 */
[----:B------:R-:W-:Y:S01]  /*0870*/  SHF.R.U32.HI R44, RZ, 0x10, R43 ;  /* 0x00000010ff2c7819 */ /* 0x000fe2000001162b */
[----:B------:R-:W-:Y:S01]  /*0880*/  HADD2.F32 R152, -RZ, R43.H0_H0 ;  /* 0x2000002bff987230 */ /* 0x000fe20000004100 */
[--C-:B------:R-:W-:Y:S01]  /*0890*/  SHF.R.U64 R45, R40, 0x10, R41.reuse ;  /* 0x00000010282d7819 */ /* 0x100fe20000001229 */
[----:B------:R-:W-:Y:S01]  /*08a0*/  HADD2.F32 R149, -RZ, R40.H0_H0 ;  /* 0x20000028ff957230 */ /* 0x000fe20000004100 */
[----:B------:R-:W-:Y:S01]  /*08b0*/  SHF.R.U32.HI R42, RZ, 0x10, R41 ;  /* 0x00000010ff2a7819 */ /* 0x000fe20000011629 */
[----:B------:R-:W-:Y:S01]  /*08c0*/  HADD2.F32 R150, -RZ, R41.H0_H0 ;  /* 0x20000029ff967230 */ /* 0x000fe20000004100 */
[----:B------:R-:W-:Y:S01]  /*08d0*/  @!P0 CS2R R6, SRZ ;  /* 0x0000000000068805 */ /* 0x000fe2000001ff00 */
        /* <DEDUP_REMOVED lines=24> */
[----:B------:R-:W-:Y:S01]  /*0a60*/  SHF.R.U64 R27, R10, 0x10, R11 ;  /* 0x000000100a1b7819 */ /* 0x000fe2000000120b */
[----:B------:R-:W-:Y:S01]  /*0a70*/  HADD2.F32 R140, -RZ, R31.H0_H0 ;  /* 0x2000001fff8c7230 */ /* 0x000fe20000004100 */
[----:B------:R-:W-:Y:S01]  /*0a80*/  SHF.R.U32.HI R32, RZ, 0x10, R31 ;  /* 0x00000010ff207819 */ /* 0x000fe2000001161f */
        /* <DEDUP_REMOVED lines=36> */
[----:B------:R-:W-:Y:S01]  /*0cd0*/  HADD2.F32 R23, -RZ, R23.H0_H0 ;  /* 0x20000017ff177230 */ /* 0x000fe20000004100 */
[----:B------:R-:W-:Y:S01]  /*0ce0*/  ULDC.U8 UR6, c[0x0][0x1f0] ;  /* 0x00007c0000067ab9 */ /* 0x000fe20000000000 */
[----:B--2---:R-:W-:Y:S01]  /*0cf0*/  SHF.R.U64 R22, R126, 0x10, R127 ;  /* 0x000000107e167819 */ /* 0x004fe2000000127f */
[----:B------:R-:W-:Y:S01]  /*0d00*/  HADD2.F32 R128, -RZ, R126.H0_H0 ;  /* 0x2000007eff807230 */ /* 0x000fe20000004100 */
[----:B---3--:R-:W-:Y:S01]  /*0d10*/  SHF.R.U64 R20, R124, 0x10, R125 ;  /* 0x000000107c147819 */ /* 0x008fe2000000127d */
[----:B------:R-:W-:Y:S01]  /*0d20*/  HADD2.F32 R126, -RZ, R124.H0_H0 ;  /* 0x2000007cff7e7230 */ /* 0x000fe20000004100 */
[----:B----4-:R-:W-:Y:S01]  /*0d30*/  SHF.R.U64 R18, R122, 0x10, R123 ;  /* 0x000000107a127819 */ /* 0x010fe2000000127b */
[----:B------:R-:W-:Y:S01]  /*0d40*/  HADD2.F32 R124, -RZ, R122.H0_H0 ;  /* 0x2000007aff7c7230 */ /* 0x000fe20000004100 */
[----:B------:R-:W-:Y:S01]  /*0d50*/  SHF.R.U64 R16, R120, 0x10, R121 ;  /* 0x0000001078107819 */ /* 0x000fe20000001279 */
[----:B------:R-:W-:Y:S01]  /*0d60*/  HADD2.F32 R122, -RZ, R120.H0_H0 ;  /* 0x20000078ff7a7230 */ /* 0x000fe20000004100 */
[----:B------:R-:W-:-:S02]  /*0d70*/  SHF.R.U32.HI R21, RZ, 0x10, R127 ;  /* 0x00000010ff157819 */ /* 0x000fc4000001167f */
[----:B------:R-:W-:Y:S01]  /*0d80*/  SHF.R.U64 R14, R118, 0x10, R119 ;  /* 0x00000010760e7819 */ /* 0x000fe20000001277 */
[----:B------:R-:W-:Y:S01]  /*0d90*/  HADD2.F32 R120, -RZ, R118.H0_H0 ;  /* 0x20000076ff787230 */ /* 0x000fe20000004100 */
[----:B------:R-:W-:Y:S02]  /*0da0*/  SHF.R.U32.HI R19, RZ, 0x10, R125 ;  /* 0x00000010ff137819 */ /* 0x000fe4000001167d */
[----:B------:R-:W-:Y:S01]  /*0db0*/  SHF.R.U64 R12, R116, 0x10, R117 ;  /* 0x00000010740c7819 */ /* 0x000fe20000001275 */
[----:B------:R-:W-:Y:S01]  /*0dc0*/  HADD2.F32 R118, -RZ, R116.H0_H0 ;  /* 0x20000074ff767230 */ /* 0x000fe20000004100 */
[----:B------:R-:W-:Y:S02]  /*0dd0*/  SHF.R.U32.HI R17, RZ, 0x10, R123 ;  /* 0x00000010ff117819 */ /* 0x000fe4000001167b */
[----:B------:R-:W-:Y:S02]  /*0de0*/  SHF.R.U32.HI R15, RZ, 0x10, R121 ;  /* 0x00000010ff0f7819 */ /* 0x000fe40000011679 */
[----:B------:R-:W-:Y:S01]  /*0df0*/  SHF.R.U64 R10, R114, 0x10, R115 ;  /* 0x00000010720a7819 */ /* 0x000fe20000001273 */
[----:B------:R-:W-:Y:S01]  /*0e00*/  HADD2.F32 R116, -RZ, R114.H0_H0 ;  /* 0x20000072ff747230 */ /* 0x000fe20000004100 */
[----:B------:R-:W-:-:S02]  /*0e10*/  SHF.R.U32.HI R13, RZ, 0x10, R119 ;  /* 0x00000010ff0d7819 */ /* 0x000fc40000011677 */
[----:B------:R-:W-:Y:S02]  /*0e20*/  SHF.R.U32.HI R11, RZ, 0x10, R117 ;  /* 0x00000010ff0b7819 */ /* 0x000fe40000011675 */
[--C-:B------:R-:W-:Y:S01]  /*0e30*/  SHF.R.U64 R199, R4, 0x10, R5.reuse ;  /* 0x0000001004c77819 */ /* 0x100fe20000001205 */
[----:B------:R-:W-:Y:S01]  /*0e40*/  HADD2.F32 R200, -RZ, R4.H0_H0 ;  /* 0x20000004ffc87230 */ /* 0x000fe20000004100 */
[----:B------:R-:W-:Y:S01]  /*0e50*/  SHF.R.U32.HI R63, RZ, 0x10, R5 ;  /* 0x00000010ff3f7819 */ /* 0x000fe20000011605 */
[----:B------:R-:W-:Y:S01]  /*0e60*/  HADD2.F32 R198, -RZ, R5.H0_H0 ;  /* 0x20000005ffc67230 */ /* 0x000fe20000004100 */
[----:B------:R-:W-:Y:S02]  /*0e70*/  SHF.R.U32.HI R9, RZ, 0x10, R115 ;  /* 0x00000010ff097819 */ /* 0x000fe40000011673 */
[--C-:B------:R-:W-:Y:S01]  /*0e80*/  SHF.R.U64 R8, R112, 0x10, R113.reuse ;  /* 0x0000001070087819 */ /* 0x100fe20000001271 */
[----:B------:R-:W-:Y:S01]  /*0e90*/  HADD2.F32 R114, -RZ, R112.H0_H0 ;  /* 0x20000070ff727230 */ /* 0x000fe20000004100 */
[----:B------:R-:W-:-:S02]  /*0ea0*/  SHF.R.U32.HI R7, RZ, 0x10, R113 ;  /* 0x00000010ff077819 */ /* 0x000fc40000011671 */
[--C-:B------:R-:W-:Y:S02]  /*0eb0*/  SHF.R.U64 R195, R196, 0x10, R197.reuse ;  /* 0x00000010c4c37819 */ /* 0x100fe400000012c5 */
[----:B------:R-:W-:Y:S02]  /*0ec0*/  SHF.R.U32.HI R62, RZ, 0x10, R197 ;  /* 0x00000010ff3e7819 */ /* 0x000fe400000116c5 */
[--C-:B------:R-:W-:Y:S02]  /*0ed0*/  SHF.R.U64 R191, R192, 0x10, R193.reuse ;  /* 0x00000010c0bf7819 */ /* 0x100fe400000012c1 */
[----:B------:R-:W-:Y:S02]  /*0ee0*/  SHF.R.U32.HI R61, RZ, 0x10, R193 ;  /* 0x00000010ff3d7819 */ /* 0x000fe400000116c1 */
[--C-:B------:R-:W-:Y:S02]  /*0ef0*/  SHF.R.U64 R187, R188, 0x10, R189.reuse ;  /* 0x00000010bcbb7819 */ /* 0x100fe400000012bd */
        /* <DEDUP_REMOVED lines=9> */
[--C-:B------:R-:W-:Y:S01]  /*0f90*/  SHF.R.U64 R6, R110, 0x10, R111.reuse ;  /* 0x000000106e067819 */ /* 0x100fe2000000126f */
[----:B------:R-:W-:Y:S01]  /*0fa0*/  HADD2.F32 R112, -RZ, R110.H0_H0 ;  /* 0x2000006eff707230 */ /* 0x000fe20000004100 */
[----:B------:R-:W-:Y:S02]  /*0fb0*/  SHF.R.U32.HI R5, RZ, 0x10, R111 ;  /* 0x00000010ff057819 */ /* 0x000fe4000001166f */
[--C-:B------:R-:W-:Y:S02]  /*0fc0*/  SHF.R.U64 R167, R168, 0x10, R169.reuse ;  /* 0x00000010a8a77819 */ /* 0x100fe400000012a9 */
[----:B------:R-:W-:-:S02]  /*0fd0*/  SHF.R.U32.HI R55, RZ, 0x10, R169 ;  /* 0x00000010ff377819 */ /* 0x000fc400000116a9 */
[--C-:B------:R-:W-:Y:S01]  /*0fe0*/  SHF.R.U64 R4, R108, 0x10, R109.reuse ;  /* 0x000000106c047819 */ /* 0x100fe2000000126d */
[----:B------:R-:W-:Y:S01]  /*0ff0*/  HADD2.F32 R110, -RZ, R108.H0_H0 ;  /* 0x2000006cff6e7230 */ /* 0x000fe20000004100 */
        /* <DEDUP_REMOVED lines=95> */
.L_x_34722:
[----:B------:R-:W-:Y:S01]  /*15f0*/  ISETP.NE.U32.AND P1, PT, RZ, c[0x0][0x1c0], PT ;  /* 0x00007000ff007a0c */ /* 0x000fe20003f25070 */
[----:B------:R-:W-:Y:S01]  /*1600*/  IMAD R56, R201, c[0x0][0x168], RZ ;  /* 0x00005a00c9387a24 */ /* 0x000fe200078e02ff */
[----:B------:R-:W-:Y:S01]  /*1610*/  ISETP.NE.U32.AND P0, PT, RZ, c[0x0][0x180], PT ;  /* 0x00006000ff007a0c */ /* 0x000fe20003f05070 */
[----:B------:R-:W-:Y:S01]  /*1620*/  HFMA2.MMA R207, -RZ, RZ, 0, 9.5367431640625e-07 ;  /* 0x00000010ffcf7435 */ /* 0x000fe200000001ff */
[----:B------:R-:W-:-:S02]  /*1630*/  ISETP.NE.AND.EX P1, PT, RZ, c[0x0][0x1c4], PT, P1 ;  /* 0x00007100ff007a0c */ /* 0x000fc40003f25310 */
[----:B------:R-:W-:Y:S02]  /*1640*/  SHF.R.S32.HI R57, RZ, 0x1f, R56 ;  /* 0x0000001fff397819 */ /* 0x000fe40000011438 */
[----:B------:R-:W-:Y:S02]  /*1650*/  ISETP.NE.AND.EX P0, PT, RZ, c[0x0][0x184], PT, P0 ;  /* 0x00006100ff007a0c */ /* 0x000fe40003f05300 */
[----:B------:R-:W-:Y:S02]  /*1660*/  LEA.HI R57, R57, R56, RZ, 0x2 ;  /* 0x0000003839397211 */ /* 0x000fe400078f10ff */
[----:B------:R-:W-:Y:S02]  /*1670*/  MOV R208, 0x3f800000 ;  /* 0x3f80000000d07802 */ /* 0x000fe40000000f00 */
[----:B------:R-:W-:-:S03]  /*1680*/  LEA.HI.SX32 R222, R57, R202, 0x1e ;  /* 0x000000ca39de7211 */ /* 0x000fc600078ff2ff */
[----:B------:R-:W-:Y:S02]  /*1690*/  @P1 MOV R62, 0x4 ;  /* 0x00000004003e1802 */ /* 0x000fe40000000f00 */
[----:B------:R-:W-:-:S04]  /*16a0*/  IMAD.WIDE.U32 R56, R222, R207, c[0x0][0x170] ;  /* 0x00005c00de387625 */ /* 0x000fc800078e00cf */
[----:B------:R-:W-:Y:S02]  /*16b0*/  @P1 IMAD.WIDE R62, R201, R62, c[0x0][0x1c0] ;  /* 0x00007000c93e1625 */ /* 0x000fe400078e023e */
[----:B------:R-:W2:Y:S04]  /*16c0*/  LDG.E.128 R56, [R56.64] ;  /* 0x0000000438387981 */ /* 0x000ea8000c1e1d00 */
[----:B------:R-:W2:Y:S01]  /*16d0*/  @P1 LDG.E R208, [R62.64] ;  /* 0x000000043ed01981 */ /* 0x000ea2000c1e1900 */
[----:B------:R-:W-:-:S04]  /*16e0*/  @P0 LEA R60, P1, R222, c[0x0][0x180], 0x4 ;  /* 0x00006000de3c0a11 */ /* 0x000fc800078220ff */
[----:B------:R-:W-:-:S05]  /*16f0*/  @P0 LEA.HI.X R61, R222, c[0x0][0x184], RZ, 0x4, P1 ;  /* 0x00006100de3d0a11 */ /* 0x000fca00008f24ff */
[----:B------:R0:W3:Y:S01]  /*1700*/  @P0 LDG.E.128 R52, [R60.64] ;  /* 0x000000043c340981 */ /* 0x0000e2000c1e1d00 */
[----:B------:R-:W-:-:S04]  /*1710*/  ISETP.NE.U32.AND P1, PT, RZ, c[0x0][0x180], PT ;  /* 0x00006000ff007a0c */ /* 0x000fc80003f25070 */
[----:B------:R-:W-:Y:S02]  /*1720*/  ISETP.NE.AND.EX P1, PT, RZ, c[0x0][0x184], PT, P1 ;  /* 0x00006100ff007a0c */ /* 0x000fe40003f25310 */
[C---:B------:R-:W-:Y:S02]  /*1730*/  SHF.L.U32 R206, R222.reuse, 0x4, RZ ;  /* 0x00000004dece7819 */ /* 0x040fe400000006ff */
[----:B------:R-:W-:Y:S02]  /*1740*/  IADD3 R214, R222, 0x20, RZ ;  /* 0x00000020ded67810 */ /* 0x000fe40007ffe0ff */
[----:B------:R-:W-:Y:S02]  /*1750*/  SHF.R.U32.HI R205, RZ, 0x1c, R222 ;  /* 0x0000001cffcd7819 */ /* 0x000fe400000116de */
[----:B------:R-:W-:Y:S01]  /*1760*/  IADD3 R66, P2, R206, c[0x0][0x188], RZ ;  /* 0x00006200ce427a10 */ /* 0x000fe20007f5e0ff */
[----:B0-----:R-:W-:-:S03]  /*1770*/  IMAD.WIDE.U32 R60, R214, R207, c[0x0][0x170] ;  /* 0x00005c00d63c7625 */ /* 0x001fc600078e00cf */
[----:B------:R-:W-:Y:S01]  /*1780*/  IADD3.X R67, R205, c[0x0][0x18c], RZ, P2, !PT ;  /* 0x00006300cd437a10 */ /* 0x000fe200017fe4ff */
[-C--:B--2---:R-:W-:Y:S02]  /*1790*/  FMUL.FTZ R65, R56, R208.reuse ;  /* 0x000000d038417220 */ /* 0x084fe40000410000 */
[-C--:B------:R-:W-:Y:S02]  /*17a0*/  FMUL.FTZ R62, R57, R208.reuse ;  /* 0x000000d0393e7220 */ /* 0x080fe40000410000 */
[-C--:B------:R-:W-:Y:S02]  /*17b0*/  FMUL.FTZ R63, R58, R208.reuse ;  /* 0x000000d03a3f7220 */ /* 0x080fe40000410000 */
[----:B------:R-:W-:Y:S02]  /*17c0*/  FMUL.FTZ R64, R59, R208 ;  /* 0x000000d03b407220 */ /* 0x000fe40000410000 */
[----:B------:R-:W-:Y:S02]  /*17d0*/  FMUL.FTZ R56, R200, R65 ;  /* 0x00000041c8387220 */ /* 0x000fe40000410000 */
[----:B------:R-:W-:-:S02]  /*17e0*/  FMUL.FTZ R57, R199, R62 ;  /* 0x0000003ec7397220 */ /* 0x000fc40000410000 */
[----:B------:R-:W-:Y:S02]  /*17f0*/  FMUL.FTZ R58, R198, R63 ;  /* 0x0000003fc63a7220 */ /* 0x000fe40000410000 */
[----:B------:R-:W-:Y:S02]  /*1800*/  FMUL.FTZ R59, R197, R64 ;  /* 0x00000040c53b7220 */ /* 0x000fe40000410000 */
[----:B---3--:R-:W-:Y:S02]  /*1810*/  @P1 FADD.FTZ R56, R52, R56 ;  /* 0x0000003834381221 */ /* 0x008fe40000010000 */
[----:B------:R-:W-:Y:S02]  /*1820*/  @P1 FADD.FTZ R57, R53, R57 ;  /* 0x0000003935391221 */ /* 0x000fe40000010000 */
[----:B------:R-:W-:Y:S02]  /*1830*/  @P1 FADD.FTZ R58, R54, R58 ;  /* 0x0000003a363a1221 */ /* 0x000fe40000010000 */
[----:B------:R-:W-:Y:S01]  /*1840*/  @P1 FADD.FTZ R59, R55, R59 ;  /* 0x0000003b373b1221 */ /* 0x000fe20000010000 */
[----:B------:R-:W-:-:S04]  /*1850*/  MOV R100, R52 ;  /* 0x0000003400647202 */ /* 0x000fc80000000f00 */
[----:B------:R0:W-:Y:S01]  /*1860*/  STG.E.128 [R66.64], R56 ;  /* 0x0000003842007986 */ /* 0x0001e2000c101d04 */
[----:B------:R-:W-:-:S03]  /*1870*/  MOV R101, R53 ;  /* 0x0000003500657202 */ /* 0x000fc60000000f00 */
[----:B------:R-:W2:Y:S01]  /*1880*/  LDG.E.128 R60, [R60.64] ;  /* 0x000000043c3c7981 */ /* 0x000ea2000c1e1d00 */
[----:B------:R-:W-:Y:S01]  /*1890*/  MOV R102, R54 ;  /* 0x0000003600667202 */ /* 0x000fe20000000f00 */
[----:B------:R-:W-:Y:S01]  /*18a0*/  @P0 IMAD.WIDE.U32 R64, R214, R207, c[0x0][0x180] ;  /* 0x00006000d6400625 */ /* 0x000fe200078e00cf */
[----:B------:R-:W-:-:S06]  /*18b0*/  MOV R103, R55 ;  /* 0x0000003700677202 */ /* 0x000fcc0000000f00 */
[----:B------:R1:W3:Y:S01]  /*18c0*/  @P0 LDG.E.128 R100, [R64.64] ;  /* 0x0000000440640981 */ /* 0x0002e2000c1e1d00 */
[----:B------:R-:W-:Y:S01]  /*18d0*/  IADD3 R203, R222, 0x40, RZ ;  /* 0x00000040decb7810 */ /* 0x000fe20007ffe0ff */
[----:B------:R-:W-:-:S04]  /*18e0*/  IMAD.WIDE.U32 R70, R214, R207, c[0x0][0x188] ;  /* 0x00006200d6467625 */ /* 0x000fc800078e00cf */
[----:B-1----:R-:W-:-:S04]  /*18f0*/  IMAD.WIDE.U32 R64, R203, R207, c[0x0][0x170] ;  /* 0x00005c00cb407625 */ /* 0x002fc800078e00cf */
[-C--:B--2---:R-:W-:Y:S02]  /*1900*/  FMUL.FTZ R69, R60, R208.reuse ;  /* 0x000000d03c457220 */ /* 0x084fe40000410000 */
[-C--:B------:R-:W-:Y:S02]  /*1910*/  FMUL.FTZ R68, R61, R208.reuse ;  /* 0x000000d03d447220 */ /* 0x080fe40000410000 */
[-C--:B------:R-:W-:Y:S02]  /*1920*/  FMUL.FTZ R73, R62, R208.reuse ;  /* 0x000000d03e497220 */ /* 0x080fe40000410000 */
[----:B0-----:R-:W-:Y:S02]  /*1930*/  FMUL.FTZ R66, R63, R208 ;  /* 0x000000d03f427220 */ /* 0x001fe40000410000 */
[----:B------:R-:W-:Y:S02]  /*1940*/  FMUL.FTZ R60, R196, R69 ;  /* 0x00000045c43c7220 */ /* 0x000fe40000410000 */
[----:B------:R-:W-:-:S02]  /*1950*/  FMUL.FTZ R61, R195, R68 ;  /* 0x00000044c33d7220 */ /* 0x000fc40000410000 */
[----:B------:R-:W-:Y:S02]  /*1960*/  FMUL.FTZ R62, R194, R73 ;  /* 0x00000049c23e7220 */ /* 0x000fe40000410000 */
[----:B------:R-:W-:Y:S02]  /*1970*/  FMUL.FTZ R63, R193, R66 ;  /* 0x00000042c13f7220 */ /* 0x000fe40000410000 */
[----:B---3--:R-:W-:Y:S02]  /*1980*/  @P1 FADD.FTZ R60, R100, R60 ;  /* 0x0000003c643c1221 */ /* 0x008fe40000010000 */
[----:B------:R-:W-:Y:S02]  /*1990*/  @P1 FADD.FTZ R61, R101, R61 ;  /* 0x0000003d653d1221 */ /* 0x000fe40000010000 */
[----:B------:R-:W-:Y:S02]  /*19a0*/  @P1 FADD.FTZ R62, R102, R62 ;  /* 0x0000003e663e1221 */ /* 0x000fe40000010000 */
[----:B------:R-:W-:-:S05]  /*19b0*/  @P1 FADD.FTZ R63, R103, R63 ;  /* 0x0000003f673f1221 */ /* 0x000fca0000010000 */
[----:B------:R0:W-:Y:S01]  /*19c0*/  STG.E.128 [R70.64], R60 ;  /* 0x0000003c46007986 */ /* 0x0001e2000c101d04 */
[----:B------:R-:W-:-:S03]  /*19d0*/  @P0 IMAD.WIDE.U32 R68, R203, R207, c[0x0][0x180] ;  /* 0x00006000cb440625 */ /* 0x000fc600078e00cf */
[----:B------:R-:W2:Y:S01]  /*19e0*/  LDG.E.128 R64, [R64.64] ;  /* 0x0000000440407981 */ /* 0x000ea2000c1e1d00 */
[----:B------:R-:W-:Y:S02]  /*19f0*/  @P0 MOV R52, R100 ;  /* 0x0000006400340202 */ /* 0x000fe40000000f00 */
[----:B------:R-:W-:Y:S02]  /*1a00*/  @P0 MOV R53, R101 ;  /* 0x0000006500350202 */ /* 0x000fe40000000f00 */
[----:B------:R-:W-:Y:S02]  /*1a10*/  @P0 MOV R54, R102 ;  /* 0x0000006600360202 */ /* 0x000fe40000000f00 */
[----:B------:R-:W-:Y:S02]  /*1a20*/  @P0 MOV R55, R103 ;  /* 0x0000006700370202 */ /* 0x000fe40000000f00 */
        /* <DEDUP_REMOVED lines=184> */
[----:B------:R-:W3:Y:S01]  /*25b0*/  @P0 LDG.E.128 R100, [R106.64] ;  /* 0x000000046a640981 */ /* 0x000ee2000c1e1d00 */
[----:B------:R-:W-:Y:S01]  /*25c0*/  IADD3 R222, R222, 0x160, RZ ;  /* 0x00000160dede7810 */ /* 0x000fe20007ffe0ff */
[----:B------:R-:W-:-:S04]  /*25d0*/  IMAD.WIDE.U32 R230, R220, R207, c[0x0][0x188] ;  /* 0x00006200dce67625 */ /* 0x000fc800078e00cf */
[----:B0-----:R-:W-:-:S04]  /*25e0*/  IMAD.WIDE.U32 R104, R222, R207, c[0x0][0x170] ;  /* 0x00005c00de687625 */ /* 0x001fc800078e00cf */
[----:B------:R-:W-:-:S04]  /*25f0*/  @P0 IMAD.WIDE.U32 R228, R222, R207, c[0x0][0x180] ;  /* 0x00006000dee40625 */ /* 0x000fc800078e00cf */
        /* <DEDUP_REMOVED lines=12> */
[----:B------:R-:W-:-:S02]  /*26c0*/  @P0 MOV R52, R100 ;  /* 0x0000006400340202 */ /* 0x000fc40000000f00 */
[----:B------:R-:W-:Y:S02]  /*26d0*/  @P0 MOV R53, R101 ;  /* 0x0000006500350202 */ /* 0x000fe40000000f00 */
[----:B------:R-:W-:Y:S02]  /*26e0*/  @P0 MOV R54, R102 ;  /* 0x0000006600360202 */ /* 0x000fe40000000f00 */
[----:B------:R-:W-:Y:S01]  /*26f0*/  @P0 MOV R55, R103 ;  /* 0x0000006700370202 */ /* 0x000fe20000000f00 */
[----:B------:R0:W-:Y:S04]  /*2700*/  STG.E.128 [R230.64], R96 ;  /* 0x00000060e6007986 */ /* 0x0001e8000c101d04 */
[----:B------:R-:W2:Y:S04]  /*2710*/  LDG.E.128 R104, [R104.64] ;  /* 0x0000000468687981 */ /* 0x000ea8000c1e1d00 */
[----:B------:R1:W3:Y:S01]  /*2720*/  @P0 LDG.E.128 R52, [R228.64] ;  /* 0x00000004e4340981 */ /* 0x0002e2000c1e1d00 */
[----:B------:R-:W-:-:S04]  /*2730*/  FADD.FTZ R232, RZ, R56 ;  /* 0x00000038ffe87221 */ /* 0x000fc80000010000 */
        /* <DEDUP_REMOVED lines=39> */
[-C--:B--2---:R-:W-:Y:S02]  /*29b0*/  FMUL.FTZ R209, R104, R208.reuse ;  /* 0x000000d068d17220 */ /* 0x084fe40000410000 */
[----:B------:R-:W-:Y:S01]  /*29c0*/  FMUL.FTZ R228, R105, R208 ;  /* 0x000000d069e47220 */ /* 0x000fe20000410000 */
[----:B---3--:R-:W-:Y:S01]  /*29d0*/  @P0 MOV R100, R52 ;  /* 0x0000003400640202 */ /* 0x008fe20000000f00 */
[----:B------:R-:W-:Y:S02]  /*29e0*/  FMUL.FTZ R104, R48, R209 ;  /* 0x000000d130687220 */ /* 0x000fe40000410000 */
[-C--:B------:R-:W-:Y:S02]  /*29f0*/  FMUL.FTZ R209, R106, R208.reuse ;  /* 0x000000d06ad17220 */ /* 0x080fe40000410000 */
[----:B------:R-:W-:Y:S01]  /*2a00*/  FMUL.FTZ R107, R107, R208 ;  /* 0x000000d06b6b7220 */ /* 0x000fe20000410000 */
[----:B------:R-:W-:Y:S01]  /*2a10*/  @P0 MOV R101, R53 ;  /* 0x0000003500650202 */ /* 0x000fe20000000f00 */
[----:B------:R-:W-:Y:S01]  /*2a20*/  @P1 FADD.FTZ R104, R104, R100 ;  /* 0x0000006468681221 */ /* 0x000fe20000010000 */
[----:B------:R-:W-:Y:S01]  /*2a30*/  @P0 MOV R102, R54 ;  /* 0x0000003600660202 */ /* 0x000fe20000000f00 */
[----:B------:R-:W-:Y:S01]  /*2a40*/  FADD.FTZ R100, R96, R211 ;  /* 0x000000d360647221 */ /* 0x000fe20000010000 */
[----:B------:R-:W-:Y:S01]  /*2a50*/  @P0 MOV R103, R55 ;  /* 0x0000003700670202 */ /* 0x000fe20000000f00 */
[----:B------:R-:W-:-:S02]  /*2a60*/  FMUL.FTZ R105, R155, R228 ;  /* 0x000000e49b697220 */ /* 0x000fc40000410000 */
[----:B------:R-:W-:Y:S02]  /*2a70*/  FMUL.FTZ R106, R46, R209 ;  /* 0x000000d12e6a7220 */ /* 0x000fe40000410000 */
[----:B------:R-:W-:Y:S02]  /*2a80*/  FMUL.FTZ R107, R156, R107 ;  /* 0x0000006b9c6b7220 */ /* 0x000fe40000410000 */
[----:B------:R-:W-:Y:S02]  /*2a90*/  @P1 FADD.FTZ R105, R105, R101 ;  /* 0x0000006569691221 */ /* 0x000fe40000010000 */
[----:B------:R-:W-:Y:S02]  /*2aa0*/  FADD.FTZ R209, R97, R100 ;  /* 0x0000006461d17221 */ /* 0x000fe40000010000 */
[----:B------:R-:W-:Y:S02]  /*2ab0*/  @P1 FADD.FTZ R106, R106, R102 ;  /* 0x000000666a6a1221 */ /* 0x000fe40000010000 */
[----:B------:R-:W-:-:S02]  /*2ac0*/  @P1 FADD.FTZ R107, R107, R103 ;  /* 0x000000676b6b1221 */ /* 0x000fc40000010000 */
[----:B------:R-:W-:-:S04]  /*2ad0*/  IMAD.WIDE.U32 R100, R222, R207, c[0x0][0x188] ;  /* 0x00006200de647625 */ /* 0x000fc800078e00cf */
[----:B------:R-:W-:Y:S01]  /*2ae0*/  FADD.FTZ R102, R98, R209 ;  /* 0x000000d162667221 */ /* 0x000fe20000010000 */
[----:B------:R0:W-:Y:S03]  /*2af0*/  STG.E.128 [R100.64], R104 ;  /* 0x0000006864007986 */ /* 0x0001e6000c101d04 */
        /* <DEDUP_REMOVED lines=8> */
.L_x_34723:
        /* <DEDUP_REMOVED lines=116> */
.L_x_34724:
[----:B01----:R-:W-:Y:S01]  /*32c0*/  FADD.FTZ R209, R208, R209 ;  /* 0x000000d1d0d17221 */ /* 0x003fe20000010000 */
[----:B------:R-:W-:Y:S01]  /*32d0*/  MOV R208, c[0x0][0x1e0] ;  /* 0x0000780000d07a02 */ /* 0x000fe20000000f00 */
[----:B------:R-:W-:Y:S01]  /*32e0*/  FMUL.FTZ R101, R207, R207 ;  /* 0x000000cfcf657220 */ /* 0x000fe20000410000 */
[----:B------:R-:W-:Y:S01]  /*32f0*/  ISETP.NE.AND P0, PT, RZ, UR6, PT ;  /* 0x00000006ff007c0c */ /* 0x000fe2000bf05270 */
[----:B------:R-:W-:Y:S02]  /*3300*/  HFMA2.MMA R100, -RZ, RZ, 0, 2.384185791015625e-07 ;  /* 0x00000004ff647435 */ /* 0x000fe400000001ff */
[----:B------:R-:W-:Y:S01]  /*3310*/  FFMA.FTZ R208, R209, R208, c[0x0][0x228] ;  /* 0x00008a00d1d07623 */ /* 0x000fe200000100d0 */
[----:B------:R-:W-:Y:S02]  /*3320*/  FSEL R209, R101, RZ, P0 ;  /* 0x000000ff65d17208 */ /* 0x000fe40000000000 */
[----:B------:R-:W-:Y:S02]  /*3330*/  FSEL R101, R207, RZ, !P0 ;  /* 0x000000ffcf657208 */ /* 0x000fe40004000000 */
[----:B------:R-:W-:Y:S01]  /*3340*/  IADD3 R206, P0, R206, c[0x0][0x208], RZ ;  /* 0x00008200cece7a10 */ /* 0x000fe20007f1e0ff */
[----:B------:R-:W-:-:S02]  /*3350*/  FADD.FTZ R209, R208, R209 ;  /* 0x000000d1d0d17221 */ /* 0x000fc40000010000 */
        /* <DEDUP_REMOVED lines=11> */
[----:B-1----:R-:W-:Y:S01]  /*3410*/  IADD3.X R207, R205, c[0x0][0x20c], RZ, P0, !PT ;  /* 0x00008300cdcf7a10 */ /* 0x002fe200007fe4ff */
[--C-:B------:R-:W-:Y:S02]  /*3420*/  FADD.FTZ R63, R63, -R101.reuse ;  /* 0x800000653f3f7221 */ /* 0x100fe40000010000 */
        /* <DEDUP_REMOVED lines=11> */
[C---:B0-----:R-:W-:Y:S02]  /*34e0*/  FMUL.FTZ R87, R83.reuse, R56 ;  /* 0x0000003853577220 */ /* 0x041fe40000410000 */
[C---:B------:R-:W-:Y:S02]  /*34f0*/  FMUL.FTZ R93, R83.reuse, R57 ;  /* 0x00000039535d7220 */ /* 0x040fe40000410000 */
[C---:B------:R-:W-:Y:S02]  /*3500*/  FMUL.FTZ R99, R83.reuse, R58 ;  /* 0x0000003a53637220 */ /* 0x040fe40000410000 */
[C---:B------:R-:W-:Y:S02]  /*3510*/  FMUL.FTZ R205, R83.reuse, R59 ;  /* 0x0000003b53cd7220 */ /* 0x040fe40000410000 */
[C---:B------:R-:W-:Y:S02]  /*3520*/  FMUL.FTZ R57, R83.reuse, R60 ;  /* 0x0000003c53397220 */ /* 0x040fe40000410000 */
        /* <DEDUP_REMOVED lines=37> */
[----:B------:R-:W-:Y:S02]  /*3780*/  FMUL.FTZ R105, R83, R67 ;  /* 0x0000004353697220 */ /* 0x000fe40000410000 */
[----:B------:R-:W-:Y:S02]  /*3790*/  FFMA.FTZ R63, R21, R205, R44 ;  /* 0x000000cd153f7223 */ /* 0x000fe4000001002c */
[----:B------:R-:W-:Y:S02]  /*37a0*/  FFMA.FTZ R62, R127, R99, R152 ;  /* 0x000000637f3e7223 */ /* 0x000fe40000010098 */
[----:B------:R-:W-:-:S02]  /*37b0*/  FFMA.FTZ R61, R22, R93, R47 ;  /* 0x0000005d163d7223 */ /* 0x000fc4000001002f */
[----:B------:R-:W-:Y:S02]  /*37c0*/  FFMA.FTZ R60, R128, R87, R151 ;  /* 0x00000057803c7223 */ /* 0x000fe40000010097 */
[----:B------:R-:W-:-:S03]  /*37d0*/  IMAD.WIDE.U32 R214, R214, R77, c[0x0][0x208] ;  /* 0x00008200d6d67625 */ /* 0x000fc600078e004d */
[----:B------:R1:W-:Y:S01]  /*37e0*/  STG.E.128 [R206.64], R60 ;  /* 0x0000003cce007986 */ /* 0x0003e2000c101d04 */
        /* <DEDUP_REMOVED lines=41> */
[----:B0-----:R-:W-:-:S04]  /*3a80*/  IMAD.WIDE.U32 R82, R203, R77, c[0x0][0x208] ;  /* 0x00008200cb527625 */ /* 0x001fc800078e004d */
[----:B------:R-:W-:Y:S02]  /*3a90*/  FFMA.FTZ R59, R17, R105, R40 ;  /* 0x00000069113b7223 */ /* 0x000fe40000010028 */
        /* <DEDUP_REMOVED lines=11> */
[----:B--2---:R-:W-:Y:S02]  /*3b50*/  FFMA.FTZ R67, R13, R101, R36 ;  /* 0x000000650d437223 */ /* 0x004fe40000010024 */
[----:B------:R-:W-:Y:S02]  /*3b60*/  FFMA.FTZ R66, R119, R71, R144 ;  /* 0x0000004777427223 */ /* 0x000fe40000010090 */
[----:B------:R-:W-:Y:S02]  /*3b70*/  FFMA.FTZ R65, R14, R70, R39 ;  /* 0x000000460e417223 */ /* 0x000fe40000010027 */
        /* <DEDUP_REMOVED lines=15> */
[----:B------:R-:W-:-:S04]  /*3c70*/  IMAD.WIDE.U32 R210, R210, R77, c[0x0][0x208] ;  /* 0x00008200d2d27625 */ /* 0x000fc800078e004d */
[----:B------:R-:W-:-:S04]  /*3c80*/  IMAD.WIDE.U32 R216, R216, R77, c[0x0][0x208] ;  /* 0x00008200d8d87625 */ /* 0x000fc800078e004d */
[----:B------:R-:W-:-:S04]  /*3c90*/  IMAD.WIDE.U32 R220, R220, R77, c[0x0][0x208] ;  /* 0x00008200dcdc7625 */ /* 0x000fc800078e004d */
[----:B------:R-:W-:-:S04]  /*3ca0*/  IMAD.WIDE.U32 R222, R222, R77, c[0x0][0x208] ;  /* 0x00008200dede7625 */ /* 0x000fc800078e004d */
[----:B------:R-:W-:Y:S02]  /*3cb0*/  FFMA.FTZ R79, R7, R230, R30 ;  /* 0x000000e6074f7223 */ /* 0x000fe4000001001e */
[----:B------:R-:W-:Y:S02]  /*3cc0*/  FFMA.FTZ R78, R113, R78, R138 ;  /* 0x0000004e714e7223 */ /* 0x000fe4000001008a */
[----:B------:R-:W-:Y:S02]  /*3cd0*/  FFMA.FTZ R77, R8, R228, R33 ;  /* 0x000000e4084d7223 */ /* 0x000fe40000010021 */
[----:B------:R-:W-:Y:S02]  /*3ce0*/  FFMA.FTZ R76, R114, R76, R137 ;  /* 0x0000004c724c7223 */ /* 0x000fe40000010089 */
[----:B0-----:R-:W-:Y:S02]  /*3cf0*/  FFMA.FTZ R59, R5, R234, R28 ;  /* 0x000000ea053b7223 */ /* 0x001fe4000001001c */
[----:B------:R-:W-:Y:S01]  /*3d00*/  FFMA.FTZ R58, R111, R90, R136 ;  /* 0x0000005a6f3a7223 */ /* 0x000fe20000010088 */
[----:B------:R4:W-:Y:S01]  /*3d10*/  STG.E.128 [R204.64], R76 ;  /* 0x0000004ccc007986 */ /* 0x0009e2000c101d04 */
[----:B------:R-:W-:-:S02]  /*3d20*/  FFMA.FTZ R57, R6, R232, R31 ;  /* 0x000000e806397223 */ /* 0x000fc4000001001f */
[----:B------:R-:W-:Y:S02]  /*3d30*/  FFMA.FTZ R56, R112, R88, R135 ;  /* 0x0000005870387223 */ /* 0x000fe40000010087 */
[----:B-1----:R-:W-:Y:S02]  /*3d40*/  FFMA.FTZ R63, R3, R238, R26 ;  /* 0x000000ee033f7223 */ /* 0x002fe4000001001a */
[----:B------:R-:W-:Y:S01]  /*3d50*/  FFMA.FTZ R62, R109, R94, R134 ;  /* 0x0000005e6d3e7223 */ /* 0x000fe20000010086 */
[----:B------:R4:W-:Y:S01]  /*3d60*/  STG.E.128 [R210.64], R56 ;  /* 0x00000038d2007986 */ /* 0x0009e2000c101d04 */
[----:B------:R-:W-:Y:S02]  /*3d70*/  FFMA.FTZ R61, R4, R236, R29 ;  /* 0x000000ec043d7223 */ /* 0x000fe4000001001d */
[----:B------:R-:W-:Y:S02]  /*3d80*/  FFMA.FTZ R60, R110, R92, R133 ;  /* 0x0000005c6e3c7223 */ /* 0x000fe40000010085 */
[----:B--2---:R-:W-:-:S02]  /*3d90*/  FFMA.FTZ R67, R0, R244, R25 ;  /* 0x000000f400437223 */ /* 0x004fc40000010019 */
[----:B------:R-:W-:Y:S01]  /*3da0*/  FFMA.FTZ R66, R51, R242, R132 ;  /* 0x000000f233427223 */ /* 0x000fe20000010084 */
[----:B------:R4:W-:Y:S01]  /*3db0*/  STG.E.128 [R216.64], R60 ;  /* 0x0000003cd8007986 */ /* 0x0009e2000c101d04 */
[----:B------:R-:W-:Y:S02]  /*3dc0*/  FFMA.FTZ R65, R2, R240, R27 ;  /* 0x000000f002417223 */ /* 0x000fe4000001001b */
[----:B------:R-:W-:Y:S02]  /*3dd0*/  FFMA.FTZ R64, R108, R96, R131 ;  /* 0x000000606c407223 */ /* 0x000fe40000010083 */
[----:B---3--:R-:W-:Y:S02]  /*3de0*/  FFMA.FTZ R71, R154, R98, R23 ;  /* 0x000000629a477223 */ /* 0x008fe40000010017 */
[----:B------:R-:W-:Y:S01]  /*3df0*/  FFMA.FTZ R70, R49, R106, R130 ;  /* 0x0000006a31467223 */ /* 0x000fe20000010082 */
[----:B------:R4:W-:Y:S01]  /*3e00*/  STG.E.128 [R220.64], R64 ;  /* 0x00000040dc007986 */ /* 0x0009e2000c101d04 */
[----:B------:R-:W-:-:S02]  /*3e10*/  FFMA.FTZ R69, R153, R246, R24 ;  /* 0x000000f699457223 */ /* 0x000fc40000010018 */
[----:B------:R-:W-:Y:S02]  /*3e20*/  FFMA.FTZ R68, R50, R104, R129 ;  /* 0x0000006832447223 */ /* 0x000fe40000010081 */
[----:B------:R-:W-:-:S03]  /*3e30*/  IMAD R201, R100, c[0x0][0x160], R201 ;  /* 0x0000580064c97a24 */ /* 0x000fc600078e02c9 */
[----:B------:R4:W-:Y:S02]  /*3e40*/  STG.E.128 [R222.64], R68 ;  /* 0x00000044de007986 */ /* 0x0009e4000c101d04 */
[----:B------:R-:W-:-:S13]  /*3e50*/  ISETP.GE.AND P0, PT, R201, c[0x0][0x164], PT ;  /* 0x00005900c9007a0c */ /* 0x000fda0003f06270 */
[----:B----4-:R-:W-:Y:S01]  /*3e60*/  @P0 CALL.REL.NOINC `(.L_x_34721) ;  /* 0x0000001000000944 */ /* 0x010fe20003c00000 */
[----:B------:R-:W-:Y:S05]  /*3e70*/  BRA `(.L_x_34722) ;  /* 0xffffd77000007947 */ /* 0x000fea000383ffff */
.L_x_34721:
[----:B------:R-:W-:Y:S05]  /*3e80*/  EXIT ;  /* 0x000000000000794d */ /* 0x000fea0003800000 */
.L_x_34719:
[----:B0-----:R-:W-:Y:S02]  /*3e90*/  MOV R208, 0x1 ;  /* 0x0000000100d07802 */ /* 0x001fe40000000f00 */
[----:B------:R-:W-:Y:S02]  /*3ea0*/  MOV R102, 0x1f ;  /* 0x0000001f00667802 */ /* 0x000fe40000000f00 */
[----:B------:R-:W-:Y:S02]  /*3eb0*/  MOV R103, 0xffffffff ;  /* 0xffffffff00677802 */ /* 0x000fe40000000f00 */
[----:B------:R-:W-:Y:S02]  /*3ec0*/  MOV R100, 0x3ee0 ;  /* 0x00003ee000647802 */ /* 0x000fe40000000f00 */
[----:B------:R-:W-:Y:S05]  /*3ed0*/  CALL.REL.NOINC `($__internal_133_$__cuda_sm70_shflsync_bfly_p) ;  /* 0x0000099000007944 */ /* 0x000fea0003c00000 */
[----:B-1----:R-:W-:Y:S01]  /*3ee0*/  MOV R100, R208 ;  /* 0x000000d000647202 */ /* 0x002fe20000000f00 */
[----:B0-----:R-:W-:Y:S05]  /*3ef0*/  BRA `(.L_x_34723) ;  /* 0xffffec8000007947 */ /* 0x001fea000383ffff */
.L_x_34720:
[----:B------:R-:W-:Y:S01]  /*3f00*/  HFMA2.MMA R208, -RZ, RZ, 0, 1.1920928955078125e-07 ;  /* 0x00000002ffd07435 */ /* 0x000fe200000001ff */
[----:B------:R-:W-:Y:S02]  /*3f10*/  MOV R102, 0x1f ;  /* 0x0000001f00667802 */ /* 0x000fe40000000f00 */
[----:B------:R-:W-:-:S02]  /*3f20*/  MOV R103, 0xffffffff ;  /* 0xffffffff00677802 */ /* 0x000fc40000000f00 */
[----:B------:R-:W-:Y:S02]  /*3f30*/  MOV R100, 0x3f50 ;  /* 0x00003f5000647802 */ /* 0x000fe40000000f00 */
[----:B------:R-:W-:Y:S05]  /*3f40*/  CALL.REL.NOINC `($__internal_133_$__cuda_sm70_shflsync_bfly_p) ;  /* 0x0000092000007944 */ /* 0x000fea0003c00000 */
[----:B01----:R-:W-:Y:S01]  /*3f50*/  FADD.FTZ R209, R209, R208 ;  /* 0x000000d0d1d17221 */ /* 0x003fe20000010000 */
[----:B------:R-:W-:Y:S01]  /*3f60*/  HFMA2.MMA R208, -RZ, RZ, 0, 2.384185791015625e-07 ;  /* 0x00000004ffd07435 */ /* 0x000fe200000001ff */
[----:B------:R-:W-:Y:S02]  /*3f70*/  MOV R102, 0x1f ;  /* 0x0000001f00667802 */ /* 0x000fe40000000f00 */
[----:B------:R-:W-:Y:S02]  /*3f80*/  MOV R103, 0xffffffff ;  /* 0xffffffff00677802 */ /* 0x000fe40000000f00 */
[----:B------:R-:W-:Y:S02]  /*3f90*/  MOV R100, 0x3fb0 ;  /* 0x00003fb000647802 */ /* 0x000fe40000000f00 */
[----:B------:R-:W-:Y:S05]  /*3fa0*/  CALL.REL.NOINC `($__internal_133_$__cuda_sm70_shflsync_bfly_p) ;  /* 0x000008c000007944 */ /* 0x000fea0003c00000 */
[----:B01----:R-:W-:Y:S01]  /*3fb0*/  FADD.FTZ R209, R209, R208 ;  /* 0x000000d0d1d17221 */ /* 0x003fe20000010000 */
[----:B------:R-:W-:Y:S01]  /*3fc0*/  HFMA2.MMA R208, -RZ, RZ, 0, 4.76837158203125e-07 ;  /* 0x00000008ffd07435 */ /* 0x000fe200000001ff */
[----:B------:R-:W-:Y:S02]  /*3fd0*/  MOV R102, 0x1f ;  /* 0x0000001f00667802 */ /* 0x000fe40000000f00 */
[----:B------:R-:W-:-:S02]  /*3fe0*/  MOV R103, 0xffffffff ;  /* 0xffffffff00677802 */ /* 0x000fc40000000f00 */
[----:B------:R-:W-:Y:S02]  /*3ff0*/  MOV R100, 0x4010 ;  /* 0x0000401000647802 */ /* 0x000fe40000000f00 */
[----:B------:R-:W-:Y:S05]  /*4000*/  CALL.REL.NOINC `($__internal_133_$__cuda_sm70_shflsync_bfly_p) ;  /* 0x0000086000007944 */ /* 0x000fea0003c00000 */
[----:B01----:R-:W-:Y:S01]  /*4010*/  FADD.FTZ R209, R209, R208 ;  /* 0x000000d0d1d17221 */ /* 0x003fe20000010000 */
[----:B------:R-:W-:Y:S01]  /*4020*/  HFMA2.MMA R208, -RZ, RZ, 0, 9.5367431640625e-07 ;  /* 0x00000010ffd07435 */ /* 0x000fe200000001ff */
[----:B------:R-:W-:Y:S02]  /*4030*/  MOV R102, 0x1f ;  /* 0x0000001f00667802 */ /* 0x000fe40000000f00 */
[----:B------:R-:W-:Y:S02]  /*4040*/  MOV R103, 0xffffffff ;  /* 0xffffffff00677802 */ /* 0x000fe40000000f00 */
[----:B------:R-:W-:Y:S02]  /*4050*/  MOV R100, 0x4070 ;  /* 0x0000407000647802 */ /* 0x000fe40000000f00 */
[----:B------:R-:W-:Y:S05]  /*4060*/  CALL.REL.NOINC `($__internal_133_$__cuda_sm70_shflsync_bfly_p) ;  /* 0x0000080000007944 */ /* 0x000fea0003c00000 */
        /* <DEDUP_REMOVED lines=102> */
[----:B------:R-:W-:Y:S05]  /*46d0*/  CALL.REL.NOINC `($__internal_133_$__cuda_sm70_shflsync_bfly_p) ;  /* 0x0000019000007944 */ /* 0x000fea0003c00000 */
[----:B01----:R-:W-:Y:S01]  /*46e0*/  FADD.FTZ R209, R209, R208 ;  /* 0x000000d0d1d17221 */ /* 0x003fe20000010000 */
[----:B------:R-:W-:Y:S01]  /*46f0*/  HFMA2.MMA R208, -RZ, RZ, 0, 1.1920928955078125e-07 ;  /* 0x00000002ffd07435 */ /* 0x000fe200000001ff */
[----:B------:R-:W-:Y:S02]  /*4700*/  MOV R102, 0x1f ;  /* 0x0000001f00667802 */ /* 0x000fe40000000f00 */
[----:B------:R-:W-:Y:S02]  /*4710*/  MOV R103, 0xffffffff ;  /* 0xffffffff00677802 */ /* 0x000fe40000000f00 */
[----:B------:R-:W-:Y:S02]  /*4720*/  MOV R100, 0x4740 ;  /* 0x0000474000647802 */ /* 0x000fe40000000f00 */
[----:B------:R-:W-:Y:S05]  /*4730*/  CALL.REL.NOINC `($__internal_133_$__cuda_sm70_shflsync_bfly_p) ;  /* 0x0000013000007944 */ /* 0x000fea0003c00000 */
[----:B01----:R-:W-:Y:S01]  /*4740*/  FADD.FTZ R209, R209, R208 ;  /* 0x000000d0d1d17221 */ /* 0x003fe20000010000 */
[----:B------:R-:W-:Y:S01]  /*4750*/  HFMA2.MMA R208, -RZ, RZ, 0, 2.384185791015625e-07 ;  /* 0x00000004ffd07435 */ /* 0x000fe200000001ff */
[----:B------:R-:W-:Y:S02]  /*4760*/  MOV R102, 0x1f ;  /* 0x0000001f00667802 */ /* 0x000fe40000000f00 */
[----:B------:R-:W-:-:S02]  /*4770*/  MOV R103, 0xffffffff ;  /* 0xffffffff00677802 */ /* 0x000fc40000000f00 */
[----:B------:R-:W-:Y:S02]  /*4780*/  MOV R100, 0x47a0 ;  /* 0x000047a000647802 */ /* 0x000fe40000000f00 */
[----:B------:R-:W-:Y:S05]  /*4790*/  CALL.REL.NOINC `($__internal_133_$__cuda_sm70_shflsync_bfly_p) ;  /* 0x000000d000007944 */ /* 0x000fea0003c00000 */
[----:B01----:R-:W-:Y:S01]  /*47a0*/  FADD.FTZ R209, R209, R208 ;  /* 0x000000d0d1d17221 */ /* 0x003fe20000010000 */
[----:B------:R-:W-:Y:S01]  /*47b0*/  HFMA2.MMA R208, -RZ, RZ, 0, 4.76837158203125e-07 ;  /* 0x00000008ffd07435 */ /* 0x000fe200000001ff */
[----:B------:R-:W-:Y:S02]  /*47c0*/  MOV R102, 0x1f ;  /* 0x0000001f00667802 */ /* 0x000fe40000000f00 */
[----:B------:R-:W-:Y:S02]  /*47d0*/  MOV R103, 0xffffffff ;  /* 0xffffffff00677802 */ /* 0x000fe40000000f00 */
[----:B------:R-:W-:Y:S02]  /*47e0*/  MOV R100, 0x4800 ;  /* 0x0000480000647802 */ /* 0x000fe40000000f00 */
[----:B------:R-:W-:Y:S05]  /*47f0*/  CALL.REL.NOINC `($__internal_133_$__cuda_sm70_shflsync_bfly_p) ;  /* 0x0000007000007944 */ /* 0x000fea0003c00000 */
[----:B01----:R-:W-:Y:S01]  /*4800*/  FADD.FTZ R209, R209, R208 ;  /* 0x000000d0d1d17221 */ /* 0x003fe20000010000 */
[----:B------:R-:W-:Y:S01]  /*4810*/  HFMA2.MMA R208, -RZ, RZ, 0, 9.5367431640625e-07 ;  /* 0x00000010ffd07435 */ /* 0x000fe200000001ff */
[----:B------:R-:W-:Y:S02]  /*4820*/  MOV R102, 0x1f ;  /* 0x0000001f00667802 */ /* 0x000fe40000000f00 */
[----:B------:R-:W-:-:S02]  /*4830*/  MOV R103, 0xffffffff ;  /* 0xffffffff00677802 */ /* 0x000fc40000000f00 */
[----:B------:R-:W-:Y:S02]  /*4840*/  MOV R100, 0x4860 ;  /* 0x0000486000647802 */ /* 0x000fe40000000f00 */
[----:B------:R-:W-:Y:S05]  /*4850*/  CALL.REL.NOINC `($__internal_133_$__cuda_sm70_shflsync_bfly_p) ;  /* 0x0000001000007944 */ /* 0x000fea0003c00000 */
[----:B01----:R-:W-:Y:S05]  /*4860*/  BRA `(.L_x_34724) ;  /* 0xffffea5000007947 */ /* 0x003fea000383ffff */
        .weak           $__internal_133_$__cuda_sm70_shflsync_bfly_p
        .type           $__internal_133_$__cuda_sm70_shflsync_bfly_p,@function
        .size           $__internal_133_$__cuda_sm70_shflsync_bfly_p,(.L_x_43193 - $__internal_133_$__cuda_sm70_shflsync_bfly_p)
$__internal_133_$__cuda_sm70_shflsync_bfly_p:
[----:B------:R-:W-:Y:S01]  /*4870*/  HFMA2.MMA R101, -RZ, RZ, 0, 0 ;  /* 0x00000000ff657435 */ /* 0x000fe200000001ff */
[----:B------:R-:W-:Y:S04]  /*4880*/  WARPSYNC R103 ;  /* 0x0000006700007348 */ /* 0x000fe80003800000 */
[----:B------:R0:W1:Y:S01]  /*4890*/  SHFL.BFLY PT, R208, R209, R208, R102 ;  /* 0x0c0000d0d1d07389 */ /* 0x00006200000e0066 */
[----:B------:R-:W-:Y:S05]  /*48a0*/  RET.REL.NODEC R100 `(_ZN10layer_norm13ln_fwd_kernelINS_13Kernel_traitsI6__halfffffjLj1536ELj1ELj4ELj1ELj16ENS_18Kernel_traits_baseILj1536ES2_ffffjLj128EEEEELb0ELb1ELb0ELb1EEEvNS_9FwdParamsE) ;  /* 0xffffb75064007950 */ /* 0x000fea0003c3ffff */
.L_x_34725:
        /* <DEDUP_REMOVED lines=13> */
.L_x_43193:


//--------------------- .text._ZN10layer_norm13ln_fwd_kernelINS_13Kernel_traitsI6__halfffffjLj1536ELj1ELj4ELj1ELj16ENS_18Kernel_traits_baseILj1536ES2_ffffjLj128EEEEELb0ELb1ELb1ELb0EEEvNS_9FwdParamsE --------------------------
	.section	.text._ZN10layer_norm13ln_fwd_kernelINS_13Kernel_traitsI6__halfffffjLj1536ELj1ELj4ELj1ELj16ENS_18Kernel_traits_baseILj1536ES2_ffffjLj128EEEEELb0ELb1ELb1ELb0EEEvNS_9FwdParamsE,"ax",@progbits
	.sectioninfo	@"SHI_REGISTERS=221"
	.align	128
        .global         _ZN10layer_norm13ln_fwd_kernelINS_13Kernel_traitsI6__halfffffjLj1536ELj1ELj4ELj1ELj16ENS_18Kernel_traits_baseILj1536ES2_ffffjLj128EEEEELb0ELb1ELb1ELb0EEEvNS_9FwdParamsE
        .type           _ZN10layer_norm13ln_fwd_kernelINS_13Kernel_traitsI6__halfffffjLj1536ELj1ELj4ELj1ELj16ENS_18Kernel_traits_baseILj1536ES2_ffffjLj128EEEEELb0ELb1ELb1ELb0EEEvNS_9FwdParamsE,@function
        .size           _ZN10layer_norm13ln_fwd_kernelINS_13Kernel_traitsI6__halfffffjLj1536ELj1ELj4ELj1ELj16ENS_18Kernel_traits_baseILj1536ES2_ffffjLj128EEEEELb0ELb1ELb1ELb0EEEvNS_9FwdParamsE,(.L_x_43194 - _ZN10layer_norm13ln_fwd_kernelINS_13Kernel_traitsI6__halfffffjLj1536ELj1ELj4ELj1ELj16ENS_18Kernel_traits_baseILj1536ES2_ffffjLj128EEEEELb0ELb1ELb1ELb0EEEvNS_9FwdParamsE)
        .other          _ZN10layer_norm13ln_fwd_kernelINS_13Kernel_traitsI6__halfffffjLj1536ELj1ELj4ELj1ELj16ENS_18Kernel_traits_baseILj1536ES2_ffffjLj128EEEEELb0ELb1ELb1ELb0EEEvNS_9FwdParamsE,@"STO_CUDA_ENTRY STV_DEFAULT"
_ZN10layer_norm13ln_fwd_kernelINS_13Kernel_traitsI6__halfffffjLj1536ELj1ELj4ELj1ELj16ENS_18Kernel_traits_baseILj1536ES2_ffffjLj128EEEEELb0ELb1ELb1ELb0EEEvNS_9FwdParamsE:
.text._ZN10layer_norm13ln_fwd_kernelINS_13Kernel_traitsI6__halfffffjLj1536ELj1ELj4ELj1ELj16ENS_18Kernel_traits_baseILj1536ES2_ffffjLj128EEEEELb0ELb1ELb1ELb0EEEvNS_9FwdParamsE:
        /* <DEDUP_REMOVED lines=38> */
.L_x_34727:
[----:B01----:R-:W-:Y:S05]  /*0260*/  BSYNC B0 ;  /* 0x0000000000007941 */ /* 0x003fea0003800000 */
.L_x_34726:
        /* <DEDUP_REMOVED lines=15> */
.L_x_34729:
[----:B0-----:R-:W-:Y:S05]  /*0360*/  BSYNC B0 ;  /* 0x0000000000007941 */ /* 0x001fea0003800000 */
.L_x_34728:
[----:B------:R-:W-:Y:S01]  /*0370*/  BSSY B0, `(.L_x_34730) ;  /* 0x000000f000007945 */ /* 0x000fe20003800000 */
[----:B------:R-:W-:Y:S05]  /*0380*/  @!P5 BRA `(.L_x_34731) ;  /* 0x000000d00000d947 */ /* 0x000fea0003800000 */
[----:B------:R-:W-:Y:S01]  /*0390*/  ISETP.NE.U32.AND P1, PT, RZ, c[0x0][0x218], PT ;  /* 0x00008600ff007a0c */ /* 0x000fe20003f25070 */
[----:B------:R-:W-:-:S03]  /*03a0*/  IMAD.MOV.U32 R46, RZ, RZ, 0x8 ;  /* 0x00000008ff2e7424 */ /* 0x000fc600078e00ff */
[----:B------:R-:W-:Y:S01]  /*03b0*/  ISETP.NE.AND.EX P1, PT, RZ, c[0x0][0x21c], PT, P1 ;  /* 0x00008700ff007a0c */ /* 0x000fe20003f25310 */
[----:B------:R-:W-:-:S06]  /*03c0*/  IMAD.WIDE.U32 R46, R3, R46, c[0x0][0x1b0] ;  /* 0x00006c00032e7625 */ /* 0x000fcc00078e002e */
[----:B------:R-:W5:Y:S06]  /*03d0*/  LDG.E.64 R46, [R46.64] ;  /* 0x000000042e2e7981 */ /* 0x000f6c000c1e1b00 */
        /* <DEDUP_REMOVED lines=8> */
.L_x_34731:
[----:B0-----:R-:W-:Y:S05]  /*0460*/  BSYNC B0 ;  /* 0x0000000000007941 */ /* 0x001fea0003800000 */
.L_x_34730:
        /* <DEDUP_REMOVED lines=15> */
.L_x_34733:
[----:B0-----:R-:W-:Y:S05]  /*0560*/  BSYNC B0 ;  /* 0x0000000000007941 */ /* 0x001fea0003800000 */
.L_x_34732:
        /* <DEDUP_REMOVED lines=15> */
.L_x_34735:
[----:B0-----:R-:W-:Y:S05]  /*0660*/  BSYNC B0 ;  /* 0x0000000000007941 */ /* 0x001fea0003800000 */
.L_x_34734:
[----:B------:R-:W-:Y:S01]  /*0670*/  ISETP.GE.U32.AND P1, PT, R0, 0xc0, PT ;  /* 0x000000c00000780c */ /* 0x000fe20003f26070 */
[----:B------:R-:W-:Y:S01]  /*0680*/  BSSY B0, `(.L_x_34736) ;  /* 0x0000011000007945 */ /* 0x000fe20003800000 */
[----:B------:R-:W-:-:S11]  /*0690*/  LOP3.LUT R2, R2, 0xffffefff, RZ, 0xc0, !PT ;  /* 0xffffefff02027812 */ /* 0x000fd600078ec0ff */
[----:B------:R-:W-:Y:S01]  /*06a0*/  @P1 LOP3.LUT R2, R2, 0x1000, RZ, 0xfc, !PT ;  /* 0x0000100002021812 */ /* 0x000fe200078efcff */
        /* <DEDUP_REMOVED lines=14> */
.L_x_34737:
[----:B0-----:R-:W-:Y:S05]  /*0790*/  BSYNC B0 ;  /* 0x0000000000007941 */ /* 0x001fea0003800000 */
.L_x_34736:
[----:B------:R-:W-:Y:S01]  /*07a0*/  ISETP.GE.U32.AND P1, PT, R0, 0xe0, PT ;  /* 0x000000e00000780c */ /* 0x000fe20003f26070 */
[----:B------:R-:W-:Y:S01]  /*07b0*/  BSSY B0, `(.L_x_34738) ;  /* 0x0000013000007945 */ /* 0x000fe20003800000 */
[----:B------:R-:W-:Y:S02]  /*07c0*/  SHF.R.U32.HI R48, RZ, 0x5, R48 ;  /* 0x00000005ff307819 */ /* 0x000fe40000011630 */
[----:B------:R-:W-:-:S02]  /*07d0*/  LOP3.LUT R2, R2, 0xfffff7ff, RZ, 0xc0, !PT ;  /* 0xfffff7ff02027812 */ /* 0x000fc400078ec0ff */
[----:B------:R-:W-:-:S07]  /*07e0*/  LEA R48, R21, R48, 0x2 ;  /* 0x0000003015307211 */ /* 0x000fce00078e10ff */
[----:B------:R-:W-:Y:S01]  /*07f0*/  @P1 LOP3.LUT R2, R2, 0x800, RZ, 0xfc, !PT ;  /* 0x0000080002021812 */ /* 0x000fe200078efcff */
[----:B------:R-:W-:Y:S05]  /*0800*/  @!P1 BRA `(.L_x_34739) ;  /* 0x000000d000009947 */ /* 0x000fea0003800000 */
[----:B------:R-:W-:-:S04]  /*0810*/  ISETP.NE.U32.AND P1, PT, RZ, c[0x0][0x218], PT ;  /* 0x00008600ff007a0c */ /* 0x000fc80003f25070 */
[----:B------:R-:W-:Y:S01]  /*0820*/  ISETP.NE.AND.EX P1, PT, RZ, c[0x0][0x21c], PT, P1 ;  /* 0x00008700ff007a0c */ /* 0x000fe20003f25310 */
[----:B------:R-:W-:-:S04]  /*0830*/  IMAD.MOV.U32 R42, RZ, RZ, 0x8 ;  /* 0x00000008ff2a7424 */ /* 0x000fc800078e00ff */
[----:B------:R-:W-:-:S06]  /*0840*/  IMAD.WIDE.U32 R42, R3, R42, c[0x0][0x1b0] ;  /* 0x00006c00032a7625 */ /* 0x000fcc00078e002a */
[----:B------:R-:W5:Y:S02]  /*0850*/  LDG.E.64 R42, [R42.64] ;  /* 0x000000042a2a7981 */ /* 0x000f64000c1e1b00 */
        /* <DEDUP_REMOVED lines=8> */
.L_x_34739:
[----:B0-----:R-:W-:Y:S05]  /*08e0*/  BSYNC B0 ;  /* 0x0000000000007941 */ /* 0x001fea0003800000 */
.L_x_34738:
        /* <DEDUP_REMOVED lines=18> */
.L_x_34741:
[----:B0-----:R-:W-:Y:S05]  /*0a10*/  BSYNC B0 ;  /* 0x0000000000007941 */ /* 0x001fea0003800000 */
.L_x_34740:
        /* <DEDUP_REMOVED lines=18> */
.L_x_34743:
[----:B0-----:R-:W-:Y:S05]  /*0b40*/  BSYNC B0 ;  /* 0x0000000000007941 */ /* 0x001fea0003800000 */
.L_x_34742:
        /* <DEDUP_REMOVED lines=18> */
.L_x_34745:
[----:B0-----:R-:W-:Y:S05]  /*0c70*/  BSYNC B0 ;  /* 0x0000000000007941 */ /* 0x001fea0003800000 */
.L_x_34744:
        /* <DEDUP_REMOVED lines=18> */
.L_x_34747:
[----:B0-----:R-:W-:Y:S05]  /*0da0*/  BSYNC B0 ;  /* 0x0000000000007941 */ /* 0x001fea0003800000 */
.L_x_34746:
[----:B------:R-:W-:Y:S01]  /*0db0*/  ISETP.GE.U32.AND P1, PT, R0, 0x180, PT ;  /* 0x000001800000780c */ /* 0x000fe20003f26070 */
[----:B------:R-:W-:Y:S01]  /*0dc0*/  BSSY B0, `(.L_x_34748) ;  /* 0x0000010000007945 */ /* 0x000fe20003800000 */
[----:B------:R-:W-:-:S11]  /*0dd0*/  LOP3.LUT R2, R2, 0xffffffdf, RZ, 0xc0, !PT ;  /* 0xffffffdf02027812 */ /* 0x000fd600078ec0ff */
[----:B------:R-:W-:Y:S01]  /*0de0*/  @P1 LOP3.LUT R2, R2, 0x20, RZ, 0xfc, !PT ;  /* 0x0000002002021812 */ /* 0x000fe200078efcff */
[----:B------:R-:W-:Y:S05]  /*0df0*/  @!P1 BRA `(.L_x_34749) ;  /* 0x000000c000009947 */ /* 0x000fea0003800000 */
[----:B------:R-:W-:-:S04]  /*0e00*/  ISETP.NE.U32.AND P1, PT, RZ, c[0x0][0x218], PT ;  /* 0x00008600ff007a0c */ /* 0x000fc80003f25070 */
[----:B------:R-:W-:Y:S01]  /*0e10*/  ISETP.NE.AND.EX P1, PT, RZ, c[0x0][0x21c], PT, P1 ;  /* 0x00008700ff007a0c */ /* 0x000fe20003f25310 */
[----:B------:R-:W-:-:S12]  /*0e20*/  IMAD.MOV.U32 R30, RZ, RZ, 0x8 ;  /* 0x00000008ff1e7424 */ /* 0x000fd800078e00ff */
        /* <DEDUP_REMOVED lines=9> */
.L_x_34749:
[----:B0-----:R-:W-:Y:S05]  /*0ec0*/  BSYNC B0 ;  /* 0x0000000000007941 */ /* 0x001fea0003800000 */
.L_x_34748:
[----:B------:R-:W-:-:S13]  /*0ed0*/  ISETP.GE.AND P1, PT, R48, c[0x0][0x164], PT ;  /* 0x0000590030007a0c */ /* 0x000fda0003f26270 */
[----:B------:R-:W-:Y:S05]  /*0ee0*/  @P1 EXIT ;  /* 0x000000000000194d */ /* 0x000fea0003800000 */
[--C-:B-----5:R-:W-:Y:S01]  /*0ef0*/  SHF.R.U64 R184, R4, 0x10, R5.reuse ;  /* 0x0000001004b87819 */ /* 0x120fe20000001205 */
        /* <DEDUP_REMOVED lines=34> */
[----:B------:R-:W-:Y:S01]  /*1120*/  IMAD.MOV.U32 R55, RZ, RZ, R62 ;  /* 0x000000ffff377224 */ /* 0x000fe200078e003e */
[----:B------:R-:W-:Y:S01]  /*1130*/  SHF.R.U64 R200, R20, 0x10, R21 ;  /* 0x0000001014c87819 */ /* 0x000fe20000001215 */
[----:B------:R-:W-:Y:S01]  /*1140*/  HADD2.F32 R20, -RZ, R21.H0_H0 ;  /* 0x20000015ff147230 */ /* 0x000fe20000004100 */
[----:B------:R-:W-:Y:S01]  /*1150*/  MOV R80, R59 ;  /* 0x0000003b00507202 */ /* 0x000fe20000000f00 */
[----:B------:R-:W-:Y:S01]  /*1160*/  IMAD.MOV.U32 R116, RZ, RZ, R72 ;  /* 0x000000ffff747224 */ /* 0x000fe200078e0048 */
[----:B------:R-:W-:Y:S01]  /*1170*/  SHF.R.U32.HI R84, RZ, 0x10, R59 ;  /* 0x00000010ff547819 */ /* 0x000fe2000001163b */
[----:B------:R-:W-:Y:S01]  /*1180*/  IMAD.MOV.U32 R126, RZ, RZ, R77 ;  /* 0x000000ffff7e7224 */ /* 0x000fe200078e004d */
[----:B------:R-:W-:Y:S01]  /*1190*/  MOV R54, R60 ;  /* 0x0000003c00367202 */ /* 0x000fe20000000f00 */
[----:B------:R-:W-:Y:S01]  /*11a0*/  IMAD.MOV.U32 R136, RZ, RZ, R56 ;  /* 0x000000ffff887224 */ /* 0x000fe200078e0038 */
[----:B------:R-:W-:Y:S01]  /*11b0*/  SHF.R.U64 R86, R60, 0x10, R61 ;  /* 0x000000103c567819 */ /* 0x000fe2000000123d */
[----:B------:R-:W-:Y:S01]  /*11c0*/  IMAD.MOV.U32 R147, RZ, RZ, R47 ;  /* 0x000000ffff937224 */ /* 0x000fe200078e002f */
[----:B------:R-:W-:Y:S01]  /*11d0*/  MOV R58, R61 ;  /* 0x0000003d003a7202 */ /* 0x000fe20000000f00 */
[----:B------:R-:W-:Y:S01]  /*11e0*/  IMAD.MOV.U32 R156, RZ, RZ, R36 ;  /* 0x000000ffff9c7224 */ /* 0x000fe200078e0024 */
[----:B------:R-:W-:Y:S01]  /*11f0*/  SHF.R.U32.HI R83, RZ, 0x10, R61 ;  /* 0x00000010ff537819 */ /* 0x000fe2000001163d */
[----:B------:R-:W-:Y:S01]  /*1200*/  IMAD.MOV.U32 R167, RZ, RZ, R41 ;  /* 0x000000ffffa77224 */ /* 0x000fe200078e0029 */
[----:B------:R-:W-:Y:S01]  /*1210*/  SHF.R.U64 R85, R62, 0x10, R63 ;  /* 0x000000103e557819 */ /* 0x000fe2000000123f */
[----:B------:R-:W-:Y:S01]  /*1220*/  IMAD.MOV.U32 R176, RZ, RZ, R28 ;  /* 0x000000ffffb07224 */ /* 0x000fe200078e001c */
[----:B------:R-:W-:Y:S01]  /*1230*/  SHF.R.U32.HI R201, RZ, 0x10, R21 ;  /* 0x00000010ffc97819 */ /* 0x000fe20000011615 */
[----:B------:R-:W-:Y:S01]  /*1240*/  HADD2.F32 R21, -RZ, R22.H0_H0 ;  /* 0x20000016ff157230 */ /* 0x000fe20000004100 */
[----:B------:R-:W-:Y:S01]  /*1250*/  MOV R60, R63 ;  /* 0x0000003f003c7202 */ /* 0x000fe20000000f00 */
[----:B------:R-:W-:Y:S01]  /*1260*/  HADD2.F32 R116, -RZ, R116.H0_H0 ;  /* 0x20000074ff747230 */ /* 0x000fe20000004100 */
[----:B------:R-:W-:Y:S01]  /*1270*/  SHF.R.U32.HI R81, RZ, 0x10, R63 ;  /* 0x00000010ff517819 */ /* 0x000fe2000001163f */
[----:B------:R-:W-:Y:S01]  /*1280*/  IMAD.MOV.U32 R63, RZ, RZ, R67 ;  /* 0x000000ffff3f7224 */ /* 0x000fe200078e0043 */
        /* <DEDUP_REMOVED lines=208> */
.L_x_34897:
[----:B------:R-:W-:-:S04]  /*1f90*/  IMAD.MOV.U32 R104, RZ, RZ, 0x4 ;  /* 0x00000004ff687424 */ /* 0x000fc800078e00ff */
[----:B------:R-:W-:-:S06]  /*1fa0*/  IMAD.WIDE R106, R27, R104, c[0x0][0x1d0] ;  /* 0x000074001b6a7625 */ /* 0x000fcc00078e0268 */
[----:B------:R0:W2:Y:S01]  /*1fb0*/  LDG.E R106, [R106.64] ;  /* 0x000000046a6a7981 */ /* 0x0000a2000c1e1900 */
[----:B------:R-:W-:-:S05]  /*1fc0*/  IMAD.WIDE R104, R27, R104, c[0x0][0x1d8] ;  /* 0x000076001b687625 */ /* 0x000fca00078e0268 */
[----:B------:R1:W5:Y:S01]  /*1fd0*/  LDG.E R210, [R104.64] ;  /* 0x0000000468d27981 */ /* 0x000362000c1e1900 */
[----:B------:R-:W-:Y:S01]  /*1fe0*/  IMAD R208, R27, c[0x0][0x168], RZ ;  /* 0x00005a001bd07a24 */ /* 0x000fe200078e02ff */
[----:B------:R-:W-:Y:S02]  /*1ff0*/  BSSY B0, `(.L_x_34750) ;  /* 0x0000041000007945 */ /* 0x000fe40003800000 */
[----:B------:R-:W3:Y:S01]  /*2000*/  S2R R211, SR_TID.X ;  /* 0x0000000000d37919 */ /* 0x000ee20000002100 */
[----:B0-----:R-:W-:Y:S01]  /*2010*/  HFMA2.MMA R107, -RZ, RZ, 0, 0 ;  /* 0x00000000ff6b7435 */ /* 0x001fe200000001ff */
[----:B--2---:R-:W-:-:S13]  /*2020*/  ISETP.GE.AND P1, PT, R106, 0x1, PT ;  /* 0x000000016a00780c */ /* 0x004fda0003f26270 */
[----:B------:R-:W-:-:S05]  /*2030*/  @P1 IADD3 R209, R106, -0x1, RZ ;  /* 0xffffffff6ad11810 */ /* 0x000fca0007ffe0ff */
[----:B------:R-:W-:Y:S01]  /*2040*/  @P1 IMAD R212, R209, c[0x0][0x168], RZ ;  /* 0x00005a00d1d41a24 */ /* 0x000fe200078e02ff */
[----:B------:R-:W-:-:S04]  /*2050*/  SHF.R.S32.HI R209, RZ, 0x1f, R208 ;  /* 0x0000001fffd17819 */ /* 0x000fc800000114d0 */
[----:B------:R-:W-:Y:S02]  /*2060*/  @P1 SHF.R.S32.HI R213, RZ, 0x1f, R212 ;  /* 0x0000001fffd51819 */ /* 0x000fe400000114d4 */
[----:B------:R-:W-:Y:S02]  /*2070*/  LEA.HI R208, R209, R208, RZ, 0x2 ;  /* 0x000000d0d1d07211 */ /* 0x000fe400078f10ff */
[----:B------:R-:W-:Y:S02]  /*2080*/  @P1 LEA.HI R213, R213, R212, RZ, 0x2 ;  /* 0x000000d4d5d51211 */ /* 0x000fe400078f10ff */
[----:B---3--:R-:W-:Y:S02]  /*2090*/  LOP3.LUT R209, R211, 0x1f, RZ, 0xc0, !PT ;  /* 0x0000001fd3d17812 */ /* 0x008fe400078ec0ff */
[----:B------:R-:W-:Y:S02]  /*20a0*/  SHF.R.S32.HI R212, RZ, 0x1f, R27 ;  /* 0x0000001fffd47819 */ /* 0x000fe4000001141b */
[----:B------:R-:W-:-:S02]  /*20b0*/  LEA.HI.SX32 R208, R208, R209, 0x1e ;  /* 0x000000d1d0d07211 */ /* 0x000fc400078ff2ff */
[----:B------:R-:W-:Y:S01]  /*20c0*/  @P1 LEA.HI.SX32 R107, R213, R209, 0x1e ;  /* 0x000000d1d56b1211 */ /* 0x000fe200078ff2ff */
[----:B------:R-:W-:Y:S05]  /*20d0*/  @!P0 BRA `(.L_x_34751) ;  /* 0x0000032000008947 */ /* 0x000fea0003800000 */
[----:B-1----:R-:W-:-:S04]  /*20e0*/  ISETP.NE.U32.AND P2, PT, RZ, c[0x0][0x180], PT ;  /* 0x00006000ff007a0c */ /* 0x002fc80003f45070 */
[----:B------:R-:W-:-:S13]  /*20f0*/  ISETP.NE.AND.EX P2, PT, RZ, c[0x0][0x184], PT, P2 ;  /* 0x00006100ff007a0c */ /* 0x000fda0003f45320 */
[----:B------:R-:W-:-:S05]  /*2100*/  @P2 MOV R105, 0x10 ;  /* 0x0000001000692802 */ /* 0x000fca0000000f00 */
[----:B------:R-:W-:-:S05]  /*2110*/  @P2 IMAD.WIDE.U32 R104, R208, R105, c[0x0][0x180] ;  /* 0x00006000d0682625 */ /* 0x000fca00078e0069 */
[----:B------:R0:W2:Y:S01]  /*2120*/  @P2 LDG.E.128 R48, [R104.64] ;  /* 0x0000000468302981 */ /* 0x0000a2000c1e1d00 */
[----:B------:R-:W-:Y:S02]  /*2130*/  ISETP.GT.AND P3, PT, R106, RZ, PT ;  /* 0x000000ff6a00720c */ /* 0x000fe40003f64270 */
[----:B0-----:R-:W-:-:S11]  /*2140*/  @P1 MOV R104, 0x10 ;  /* 0x0000001000681802 */ /* 0x001fd60000000f00 */
        /* <DEDUP_REMOVED lines=17> */
[----:B------:R-:W-:-:S04]  /*2260*/  FMUL.FTZ R52, R28, R105 ;  /* 0x000000691c347220 */ /* 0x000fc80000410000 */
[----:B------:R-:W-:Y:S02]  /*2270*/  @P2 FADD.FTZ R52, R48, R52 ;  /* 0x0000003430342221 */ /* 0x000fe40000010000 */
.L_x_34753:
[----:B0-----:R-:W-:Y:S05]  /*2280*/  BSYNC B1 ;  /* 0x0000000000017941 */ /* 0x001fea0003800000 */
.L_x_34752:
[----:B------:R-:W-:Y:S01]  /*2290*/  BSSY B1, `(.L_x_34754) ;  /* 0x0000005000017945 */ /* 0x000fe20003800000 */
[----:B------:R-:W-:Y:S05]  /*22a0*/  @!P3 BRA `(.L_x_34755) ;  /* 0x000000300000b947 */ /* 0x000fea0003800000 */
[----:B-----5:R-:W-:-:S04]  /*22b0*/  FMUL.FTZ R104, R57, c[0x0][0x1ec] ;  /* 0x00007b0039687a20 */ /* 0x020fc80000410000 */
[----:B------:R-:W-:-:S04]  /*22c0*/  FMUL.FTZ R53, R29, R104 ;  /* 0x000000681d357220 */ /* 0x000fc80000410000 */
[----:B------:R-:W-:Y:S02]  /*22d0*/  @P2 FADD.FTZ R53, R49, R53 ;  /* 0x0000003531352221 */ /* 0x000fe40000010000 */
.L_x_34755:
[----:B------:R-:W-:Y:S05]  /*22e0*/  BSYNC B1 ;  /* 0x0000000000017941 */ /* 0x000fea0003800000 */
.L_x_34754:
[----:B------:R-:W-:Y:S01]  /*22f0*/  BSSY B1, `(.L_x_34756) ;  /* 0x0000005000017945 */ /* 0x000fe20003800000 */
[----:B------:R-:W-:Y:S05]  /*2300*/  @!P3 BRA `(.L_x_34757) ;  /* 0x000000300000b947 */ /* 0x000fea0003800000 */
[----:B-----5:R-:W-:-:S04]  /*2310*/  FMUL.FTZ R105, R58, c[0x0][0x1ec] ;  /* 0x00007b003a697a20 */ /* 0x020fc80000410000 */
[----:B------:R-:W-:-:S04]  /*2320*/  FMUL.FTZ R54, R30, R105 ;  /* 0x000000691e367220 */ /* 0x000fc80000410000 */
[----:B------:R-:W-:Y:S02]  /*2330*/  @P2 FADD.FTZ R54, R50, R54 ;  /* 0x0000003632362221 */ /* 0x000fe40000010000 */
.L_x_34757:
[----:B------:R-:W-:Y:S05]  /*2340*/  BSYNC B1 ;  /* 0x0000000000017941 */ /* 0x000fea0003800000 */
.L_x_34756:
[----:B------:R-:W-:Y:S01]  /*2350*/  BSSY B1, `(.L_x_34758) ;  /* 0x0000005000017945 */ /* 0x000fe20003800000 */
[----:B------:R-:W-:Y:S05]  /*2360*/  @!P3 BRA `(.L_x_34759) ;  /* 0x000000300000b947 */ /* 0x000fea0003800000 */
[----:B-----5:R-:W-:-:S04]  /*2370*/  FMUL.FTZ R104, R59, c[0x0][0x1ec] ;  /* 0x00007b003b687a20 */ /* 0x020fc80000410000 */
[----:B------:R-:W-:-:S04]  /*2380*/  FMUL.FTZ R55, R31, R104 ;  /* 0x000000681f377220 */ /* 0x000fc80000410000 */
[----:B------:R-:W-:Y:S02]  /*2390*/  @P2 FADD.FTZ R55, R51, R55 ;  /* 0x0000003733372221 */ /* 0x000fe40000010000 */
.L_x_34759:
[----:B------:R-:W-:Y:S05]  /*23a0*/  BSYNC B1 ;  /* 0x0000000000017941 */ /* 0x000fea0003800000 */
.L_x_34758:
[----:B------:R-:W-:Y:S02]  /*23b0*/  MOV R105, 0x10 ;  /* 0x0000001000697802 */ /* 0x000fe40000000f00 */
[----:B------:R-:W-:-:S03]  /*23c0*/  IADD3 R107, R107, 0x20, RZ ;  /* 0x000000206b6b7810 */ /* 0x000fc60007ffe0ff */
[C---:B------:R-:W-:Y:S01]  /*23d0*/  IMAD.WIDE.U32 R104, R208.reuse, R105, c[0x0][0x188] ;  /* 0x00006200d0687625 */ /* 0x040fe200078e0069 */
[----:B------:R-:W-:-:S04]  /*23e0*/  IADD3 R208, R208, 0x20, RZ ;  /* 0x00000020d0d07810 */ /* 0x000fc80007ffe0ff */
[----:B------:R0:W-:Y:S03]  /*23f0*/  STG.E.128 [R104.64], R52 ;  /* 0x0000003468007986 */ /* 0x0001e6000c101d04 */
.L_x_34751:
[----:B-1----:R-:W-:Y:S05]  /*2400*/  BSYNC B0 ;  /* 0x0000000000007941 */ /* 0x002fea0003800000 */
.L_x_34750:
[----:B------:R-:W-:Y:S01]  /*2410*/  ISETP.GE.U32.AND P2, PT, R0, 0x40, PT ;  /* 0x000000400000780c */ /* 0x000fe20003f46070 */
[----:B------:R-:W-:-:S12]  /*2420*/  BSSY B0, `(.L_x_34760) ;  /* 0x0000034000007945 */ /* 0x000fd80003800000 */
[----:B------:R-:W-:Y:S05]  /*2430*/  @!P2 BRA `(.L_x_34761) ;  /* 0x000003200000a947 */ /* 0x000fea0003800000 */
[----:B------:R-:W-:-:S04]  /*2440*/  ISETP.NE.U32.AND P2, PT, RZ, c[0x0][0x180], PT ;  /* 0x00006000ff007a0c */ /* 0x000fc80003f45070 */
[----:B------:R-:W-:-:S13]  /*2450*/  ISETP.NE.AND.EX P2, PT, RZ, c[0x0][0x184], PT, P2 ;  /* 0x00006100ff007a0c */ /* 0x000fda0003f45320 */
[----:B0-----:R-:W-:-:S04]  /*2460*/  @P2 IMAD.MOV.U32 R105, RZ, RZ, 0x10 ;  /* 0x00000010ff692424 */ /* 0x001fc800078e00ff */
[----:B------:R-:W-:-:S05]  /*2470*/  @P2 IMAD.WIDE.U32 R104, R208, R105, c[0x0][0x180] ;  /* 0x00006000d0682625 */ /* 0x000fca00078e0069 */
[----:B------:R0:W2:Y:S01]  /*2480*/  @P2 LDG.E.128 R48, [R104.64] ;  /* 0x0000000468302981 */ /* 0x0000a2000c1e1d00 */
[----:B------:R-:W-:Y:S02]  /*2490*/  ISETP.GT.AND P3, PT, R106, RZ, PT ;  /* 0x000000ff6a00720c */ /* 0x000fe40003f64270 */
[----:B0-----:R-:W-:-:S11]  /*24a0*/  @P1 MOV R104, 0x10 ;  /* 0x0000001000681802 */ /* 0x001fd60000000f00 */
        /* <DEDUP_REMOVED lines=19> */
.L_x_34763:
[----:B0-----:R-:W-:Y:S05]  /*25e0*/  BSYNC B1 ;  /* 0x0000000000017941 */ /* 0x001fea0003800000 */
.L_x_34762:
[----:B------:R-:W-:Y:S01]  /*25f0*/  BSSY B1, `(.L_x_34764) ;  /* 0x0000005000017945 */ /* 0x000fe20003800000 */
[----:B------:R-:W-:Y:S05]  /*2600*/  @!P3 BRA `(.L_x_34765) ;  /* 0x000000300000b947 */ /* 0x000fea0003800000 */
[----:B-----5:R-:W-:-:S04]  /*2610*/  FMUL.FTZ R104, R57, c[0x0][0x1ec] ;  /* 0x00007b0039687a20 */ /* 0x020fc80000410000 */
[----:B------:R-:W-:-:S04]  /*2620*/  FMUL.FTZ R61, R33, R104 ;  /* 0x00000068213d7220 */ /* 0x000fc80000410000 */
[----:B------:R-:W-:Y:S02]  /*2630*/  @P2 FADD.FTZ R61, R49, R61 ;  /* 0x0000003d313d2221 */ /* 0x000fe40000010000 */
.L_x_34765:
[----:B------:R-:W-:Y:S05]  /*2640*/  BSYNC B1 ;  /* 0x0000000000017941 */ /* 0x000fea0003800000 */
.L_x_34764:
[----:B------:R-:W-:Y:S01]  /*2650*/  BSSY B1, `(.L_x_34766) ;  /* 0x0000005000017945 */ /* 0x000fe20003800000 */
[----:B------:R-:W-:Y:S05]  /*2660*/  @!P3 BRA `(.L_x_34767) ;  /* 0x000000300000b947 */ /* 0x000fea0003800000 */
[----:B-----5:R-:W-:-:S04]  /*2670*/  FMUL.FTZ R105, R58, c[0x0][0x1ec] ;  /* 0x00007b003a697a20 */ /* 0x020fc80000410000 */
[----:B------:R-:W-:-:S04]  /*2680*/  FMUL.FTZ R62, R34, R105 ;  /* 0x00000069223e7220 */ /* 0x000fc80000410000 */
[----:B------:R-:W-:Y:S02]  /*2690*/  @P2 FADD.FTZ R62, R50, R62 ;  /* 0x0000003e323e2221 */ /* 0x000fe40000010000 */
.L_x_34767:
[----:B------:R-:W-:Y:S05]  /*26a0*/  BSYNC B1 ;  /* 0x0000000000017941 */ /* 0x000fea0003800000 */
.L_x_34766:
[----:B------:R-:W-:Y:S01]  /*26b0*/  BSSY B1, `(.L_x_34768) ;  /* 0x0000005000017945 */ /* 0x000fe20003800000 */
[----:B------:R-:W-:Y:S05]  /*26c0*/  @!P3 BRA `(.L_x_34769) ;  /* 0x000000300000b947 */ /* 0x000fea0003800000 */
[----:B-----5:R-:W-:-:S04]  /*26d0*/  FMUL.FTZ R104, R59, c[0x0][0x1ec] ;  /* 0x00007b003b687a20 */ /* 0x020fc80000410000 */
[----:B------:R-:W-:-:S04]  /*26e0*/  FMUL.FTZ R63, R35, R104 ;  /* 0x00000068233f7220 */ /* 0x000fc80000410000 */
[----:B------:R-:W-:Y:S02]  /*26f0*/  @P2 FADD.FTZ R63, R51, R63 ;  /* 0x0000003f333f2221 */ /* 0x000fe40000010000 */
.L_x_34769:
[----:B------:R-:W-:Y:S05]  /*2700*/  BSYNC B1 ;  /* 0x0000000000017941 */ /* 0x000fea0003800000 */
.L_x_34768:
[----:B------:R-:W-:Y:S01]  /*2710*/  HFMA2.MMA R105, -RZ, RZ, 0, 9.5367431640625e-07 ;  /* 0x00000010ff697435 */ /* 0x000fe200000001ff */
[----:B------:R-:W-:-:S09]  /*2720*/  IADD3 R107, R107, 0x20, RZ ;  /* 0x000000206b6b7810 */ /* 0x000fd20007ffe0ff */
[C---:B------:R-:W-:Y:S01]  /*2730*/  IMAD.WIDE.U32 R104, R208.reuse, R105, c[0x0][0x188] ;  /* 0x00006200d0687625 */ /* 0x040fe200078e0069 */
[----:B------:R-:W-:-:S04]  /*2740*/  IADD3 R208, R208, 0x20, RZ ;  /* 0x00000020d0d07810 */ /* 0x000fc80007ffe0ff */
[----:B------:R0:W-:Y:S03]  /*2750*/  STG.E.128 [R104.64], R60 ;  /* 0x0000003c68007986 */ /* 0x0001e6000c101d04 */
.L_x_34761:
[----:B------:R-:W-:Y:S05]  /*2760*/  BSYNC B0 ;  /* 0x0000000000007941 */ /* 0x000fea0003800000 */
.L_x_34760:
        /* <DEDUP_REMOVED lines=29> */
.L_x_34773:
[----:B0-----:R-:W-:Y:S05]  /*2940*/  BSYNC B1 ;  /* 0x0000000000017941 */ /* 0x001fea0003800000 */
.L_x_34772:
[----:B------:R-:W-:Y:S01]  /*2950*/  BSSY B1, `(.L_x_34774) ;  /* 0x0000005000017945 */ /* 0x000fe20003800000 */
[----:B------:R-:W-:Y:S05]  /*2960*/  @!P3 BRA `(.L_x_34775) ;  /* 0x000000300000b947 */ /* 0x000fea0003800000 */
[----:B-----5:R-:W-:-:S04]  /*2970*/  FMUL.FTZ R104, R57, c[0x0][0x1ec] ;  /* 0x00007b0039687a20 */ /* 0x020fc80000410000 */
[----:B------:R-:W-:-:S04]  /*2980*/  FMUL.FTZ R65, R37, R104 ;  /* 0x0000006825417220 */ /* 0x000fc80000410000 */
[----:B------:R-:W-:Y:S02]  /*2990*/  @P2 FADD.FTZ R65, R49, R65 ;  /* 0x0000004131412221 */ /* 0x000fe40000010000 */
.L_x_34775:
[----:B------:R-:W-:Y:S05]  /*29a0*/  BSYNC B1 ;  /* 0x0000000000017941 */ /* 0x000fea0003800000 */
.L_x_34774:
[----:B------:R-:W-:Y:S01]  /*29b0*/  BSSY B1, `(.L_x_34776) ;  /* 0x0000005000017945 */ /* 0x000fe20003800000 */
[----:B------:R-:W-:Y:S05]  /*29c0*/  @!P3 BRA `(.L_x_34777) ;  /* 0x000000300000b947 */ /* 0x000fea0003800000 */
[----:B-----5:R-:W-:-:S04]  /*29d0*/  FMUL.FTZ R105, R58, c[0x0][0x1ec] ;  /* 0x00007b003a697a20 */ /* 0x020fc80000410000 */
[----:B------:R-:W-:-:S04]  /*29e0*/  FMUL.FTZ R66, R38, R105 ;  /* 0x0000006926427220 */ /* 0x000fc80000410000 */
[----:B------:R-:W-:Y:S02]  /*29f0*/  @P2 FADD.FTZ R66, R50, R66 ;  /* 0x0000004232422221 */ /* 0x000fe40000010000 */
.L_x_34777:
[----:B------:R-:W-:Y:S05]  /*2a00*/  BSYNC B1 ;  /* 0x0000000000017941 */ /* 0x000fea0003800000 */
.L_x_34776:
[----:B------:R-:W-:Y:S01]  /*2a10*/  BSSY B1, `(.L_x_34778) ;  /* 0x0000005000017945 */ /* 0x000fe20003800000 */
[----:B------:R-:W-:Y:S05]  /*2a20*/  @!P3 BRA `(.L_x_34779) ;  /* 0x000000300000b947 */ /* 0x000fea0003800000 */
[----:B-----5:R-:W-:-:S04]  /*2a30*/  FMUL.FTZ R104, R59, c[0x0][0x1ec] ;  /* 0x00007b003b687a20 */ /* 0x020fc80000410000 */
[----:B------:R-:W-:-:S04]  /*2a40*/  FMUL.FTZ R67, R39, R104 ;  /* 0x0000006827437220 */ /* 0x000fc80000410000 */
[----:B------:R-:W-:Y:S02]  /*2a50*/  @P2 FADD.FTZ R67, R51, R67 ;  /* 0x0000004333432221 */ /* 0x000fe40000010000 */
.L_x_34779:
[----:B------:R-:W-:Y:S05]  /*2a60*/  BSYNC B1 ;  /* 0x0000000000017941 */ /* 0x000fea0003800000 */
.L_x_34778:
[----:B------:R-:W-:Y:S01]  /*2a70*/  IMAD.MOV.U32 R105, RZ, RZ, 0x10 ;  /* 0x00000010ff697424 */ /* 0x000fe200078e00ff */
[----:B------:R-:W-:-:S03]  /*2a80*/  IADD3 R107, R107, 0x20, RZ ;  /* 0x000000206b6b7810 */ /* 0x000fc60007ffe0ff */
[C---:B------:R-:W-:Y:S01]  /*2a90*/  IMAD.WIDE.U32 R104, R208.reuse, R105, c[0x0][0x188] ;  /* 0x00006200d0687625 */ /* 0x040fe200078e0069 */
[----:B------:R-:W-:-:S04]  /*2aa0*/  IADD3 R208, R208, 0x20, RZ ;  /* 0x00000020d0d07810 */ /* 0x000fc80007ffe0ff */
[----:B------:R0:W-:Y:S03]  /*2ab0*/  STG.E.128 [R104.64], R64 ;  /* 0x0000004068007986 */ /* 0x0001e6000c101d04 */
.L_x_34771:
[----:B------:R-:W-:Y:S05]  /*2ac0*/  BSYNC B0 ;  /* 0x0000000000007941 */ /* 0x000fea0003800000 */
.L_x_34770:
        /* <DEDUP_REMOVED lines=29> */
.L_x_34783:
[----:B0-----:R-:W-:Y:S05]  /*2ca0*/  BSYNC B1 ;  /* 0x0000000000017941 */ /* 0x001fea0003800000 */
.L_x_34782:
[----:B------:R-:W-:Y:S01]  /*2cb0*/  BSSY B1, `(.L_x_34784) ;  /* 0x0000005000017945 */ /* 0x000fe20003800000 */
[----:B------:R-:W-:Y:S05]  /*2cc0*/  @!P3 BRA `(.L_x_34785) ;  /* 0x000000300000b947 */ /* 0x000fea0003800000 */
[----:B-----5:R-:W-:-:S04]  /*2cd0*/  FMUL.FTZ R104, R57, c[0x0][0x1ec] ;  /* 0x00007b0039687a20 */ /* 0x020fc80000410000 */
[----:B------:R-:W-:-:S04]  /*2ce0*/  FMUL.FTZ R69, R41, R104 ;  /* 0x0000006829457220 */ /* 0x000fc80000410000 */
[----:B------:R-:W-:Y:S02]  /*2cf0*/  @P2 FADD.FTZ R69, R49, R69 ;  /* 0x0000004531452221 */ /* 0x000fe40000010000 */
.L_x_34785:
[----:B------:R-:W-:Y:S05]  /*2d00*/  BSYNC B1 ;  /* 0x0000000000017941 */ /* 0x000fea0003800000 */
.L_x_34784:
[----:B------:R-:W-:Y:S01]  /*2d10*/  BSSY B1, `(.L_x_34786) ;  /* 0x0000005000017945 */ /* 0x000fe20003800000 */
[----:B------:R-:W-:Y:S05]  /*2d20*/  @!P3 BRA `(.L_x_34787) ;  /* 0x000000300000b947 */ /* 0x000fea0003800000 */
[----:B-----5:R-:W-:-:S04]  /*2d30*/  FMUL.FTZ R105, R58, c[0x0][0x1ec] ;  /* 0x00007b003a697a20 */ /* 0x020fc80000410000 */
[----:B------:R-:W-:-:S04]  /*2d40*/  FMUL.FTZ R70, R42, R105 ;  /* 0x000000692a467220 */ /* 0x000fc80000410000 */
[----:B------:R-:W-:Y:S02]  /*2d50*/  @P2 FADD.FTZ R70, R50, R70 ;  /* 0x0000004632462221 */ /* 0x000fe40000010000 */
.L_x_34787:
[----:B------:R-:W-:Y:S05]  /*2d60*/  BSYNC B1 ;  /* 0x0000000000017941 */ /* 0x000fea0003800000 */
.L_x_34786:
[----:B------:R-:W-:Y:S01]  /*2d70*/  BSSY B1, `(.L_x_34788) ;  /* 0x0000005000017945 */ /* 0x000fe20003800000 */
[----:B------:R-:W-:Y:S05]  /*2d80*/  @!P3 BRA `(.L_x_34789) ;  /* 0x000000300000b947 */ /* 0x000fea0003800000 */
[----:B-----5:R-:W-:-:S04]  /*2d90*/  FMUL.FTZ R104, R59, c[0x0][0x1ec] ;  /* 0x00007b003b687a20 */ /* 0x020fc80000410000 */
[----:B------:R-:W-:-:S04]  /*2da0*/  FMUL.FTZ R71, R43, R104 ;  /* 0x000000682b477220 */ /* 0x000fc80000410000 */
[----:B------:R-:W-:Y:S02]  /*2db0*/  @P2 FADD.FTZ R71, R51, R71 ;  /* 0x0000004733472221 */ /* 0x000fe40000010000 */
.L_x_34789:
[----:B------:R-:W-:Y:S05]  /*2dc0*/  BSYNC B1 ;  /* 0x0000000000017941 */ /* 0x000fea0003800000 */
.L_x_34788:
[----:B------:R-:W-:Y:S01]  /*2dd0*/  HFMA2.MMA R105, -RZ, RZ, 0, 9.5367431640625e-07 ;  /* 0x00000010ff697435 */ /* 0x000fe200000001ff */
[----:B------:R-:W-:-:S09]  /*2de0*/  IADD3 R107, R107, 0x20, RZ ;  /* 0x000000206b6b7810 */ /* 0x000fd20007ffe0ff */
[C---:B------:R-:W-:Y:S01]  /*2df0*/  IMAD.WIDE.U32 R104, R208.reuse, R105, c[0x0][0x188] ;  /* 0x00006200d0687625 */ /* 0x040fe200078e0069 */
[----:B------:R-:W-:-:S04]  /*2e00*/  IADD3 R208, R208, 0x20, RZ ;  /* 0x00000020d0d07810 */ /* 0x000fc80007ffe0ff */
[----:B------:R0:W-:Y:S03]  /*2e10*/  STG.E.128 [R104.64], R68 ;  /* 0x0000004468007986 */ /* 0x0001e6000c101d04 */
.L_x_34781:
[----:B------:R-:W-:Y:S05]  /*2e20*/  BSYNC B0 ;  /* 0x0000000000007941 */ /* 0x000fea0003800000 */
.L_x_34780:
        /* <DEDUP_REMOVED lines=8> */
[----:B------:R-:W-:Y:S01]  /*2eb0*/  ISETP.GT.AND P3, PT, R106, RZ, PT ;  /* 0x000000ff6a00720c */ /* 0x000fe20003f64270 */
[----:B0-----:R-:W-:-:S04]  /*2ec0*/  @P1 IMAD.MOV.U32 R104, RZ, RZ, 0x10 ;  /* 0x00000010ff681424 */ /* 0x001fc800078e00ff */
[----:B------:R-:W-:-:S08]  /*2ed0*/  @P1 IMAD.WIDE.U32 R104, R107, R104, c[0x0][0x170] ;  /* 0x00005c006b681625 */ /* 0x000fd000078e0068 */
[----:B------:R-:W-:Y:S01]  /*2ee0*/  @!P3 ISETP.NE.U32.AND P4, PT, RZ, c[0x0][0x180], PT ;  /* 0x00006000ff00ba0c */ /* 0x000fe20003f85070 */
[----:B-----5:R0:W5:Y:S03]  /*2ef0*/  @P1 LDG.E.128 R56, [R104.64] ;  /* 0x0000000468381981 */ /* 0x020166000c1e1d00 */
        /* <DEDUP_REMOVED lines=16> */
.L_x_34793:
[----:B0-----:R-:W-:Y:S05]  /*3000*/  BSYNC B1 ;  /* 0x0000000000017941 */ /* 0x001fea0003800000 */
.L_x_34792:
[----:B------:R-:W-:Y:S01]  /*3010*/  BSSY B1, `(.L_x_34794) ;  /* 0x0000005000017945 */ /* 0x000fe20003800000 */
[----:B------:R-:W-:Y:S05]  /*3020*/  @!P3 BRA `(.L_x_34795) ;  /* 0x000000300000b947 */ /* 0x000fea0003800000 */
[----:B-----5:R-:W-:-:S04]  /*3030*/  FMUL.FTZ R104, R57, c[0x0][0x1ec] ;  /* 0x00007b0039687a20 */ /* 0x020fc80000410000 */
[----:B------:R-:W-:-:S04]  /*3040*/  FMUL.FTZ R73, R45, R104 ;  /* 0x000000682d497220 */ /* 0x000fc80000410000 */
[----:B------:R-:W-:Y:S02]  /*3050*/  @P2 FADD.FTZ R73, R49, R73 ;  /* 0x0000004931492221 */ /* 0x000fe40000010000 */
.L_x_34795:
[----:B------:R-:W-:Y:S05]  /*3060*/  BSYNC B1 ;  /* 0x0000000000017941 */ /* 0x000fea0003800000 */
.L_x_34794:
[----:B------:R-:W-:Y:S01]  /*3070*/  BSSY B1, `(.L_x_34796) ;  /* 0x0000005000017945 */ /* 0x000fe20003800000 */
[----:B------:R-:W-:Y:S05]  /*3080*/  @!P3 BRA `(.L_x_34797) ;  /* 0x000000300000b947 */ /* 0x000fea0003800000 */
[----:B-----5:R-:W-:-:S04]  /*3090*/  FMUL.FTZ R105, R58, c[0x0][0x1ec] ;  /* 0x00007b003a697a20 */ /* 0x020fc80000410000 */
[----:B------:R-:W-:-:S04]  /*30a0*/  FMUL.FTZ R74, R46, R105 ;  /* 0x000000692e4a7220 */ /* 0x000fc80000410000 */
[----:B------:R-:W-:Y:S02]  /*30b0*/  @P2 FADD.FTZ R74, R50, R74 ;  /* 0x0000004a324a2221 */ /* 0x000fe40000010000 */
.L_x_34797:
[----:B------:R-:W-:Y:S05]  /*30c0*/  BSYNC B1 ;  /* 0x0000000000017941 */ /* 0x000fea0003800000 */
.L_x_34796:
[----:B------:R-:W-:Y:S01]  /*30d0*/  BSSY B1, `(.L_x_34798) ;  /* 0x0000005000017945 */ /* 0x000fe20003800000 */
[----:B------:R-:W-:Y:S05]  /*30e0*/  @!P3 BRA `(.L_x_34799) ;  /* 0x000000300000b947 */ /* 0x000fea0003800000 */
[----:B-----5:R-:W-:-:S04]  /*30f0*/  FMUL.FTZ R104, R59, c[0x0][0x1ec] ;  /* 0x00007b003b687a20 */ /* 0x020fc80000410000 */
[----:B------:R-:W-:-:S04]  /*3100*/  FMUL.FTZ R75, R47, R104 ;  /* 0x000000682f4b7220 */ /* 0x000fc80000410000 */
[----:B------:R-:W-:Y:S02]  /*3110*/  @P2 FADD.FTZ R75, R51, R75 ;  /* 0x0000004b334b2221 */ /* 0x000fe40000010000 */
.L_x_34799:
[----:B------:R-:W-:Y:S05]  /*3120*/  BSYNC B1 ;  /* 0x0000000000017941 */ /* 0x000fea0003800000 */
.L_x_34798:
[----:B------:R-:W-:Y:S01]  /*3130*/  HFMA2.MMA R105, -RZ, RZ, 0, 9.5367431640625e-07 ;  /* 0x00000010ff697435 */ /* 0x000fe200000001ff */
[----:B------:R-:W-:-:S09]  /*3140*/  IADD3 R107, R107, 0x20, RZ ;  /* 0x000000206b6b7810 */ /* 0x000fd20007ffe0ff */
[C---:B------:R-:W-:Y:S01]  /*3150*/  IMAD.WIDE.U32 R104, R208.reuse, R105, c[0x0][0x188] ;  /* 0x00006200d0687625 */ /* 0x040fe200078e0069 */
[----:B------:R-:W-:-:S04]  /*3160*/  IADD3 R208, R208, 0x20, RZ ;  /* 0x00000020d0d07810 */ /* 0x000fc80007ffe0ff */
[----:B------:R0:W-:Y:S03]  /*3170*/  STG.E.128 [R104.64], R72 ;  /* 0x0000004868007986 */ /* 0x0001e6000c101d04 */
.L_x_34791:
[----:B------:R-:W-:Y:S05]  /*3180*/  BSYNC B0 ;  /* 0x0000000000007941 */ /* 0x000fea0003800000 */
.L_x_34790:
        /* <DEDUP_REMOVED lines=29> */
.L_x_34803:
[----:B0-----:R-:W-:Y:S05]  /*3360*/  BSYNC B1 ;  /* 0x0000000000017941 */ /* 0x001fea0003800000 */
.L_x_34802:
[----:B------:R-:W-:Y:S01]  /*3370*/  BSSY B1, `(.L_x_34804) ;  /* 0x0000005000017945 */ /* 0x000fe20003800000 */
[----:B------:R-:W-:Y:S05]  /*3380*/  @!P3 BRA `(.L_x_34805) ;  /* 0x000000300000b947 */ /* 0x000fea0003800000 */
[----:B-----5:R-:W-:-:S04]  /*3390*/  FMUL.FTZ R104, R57, c[0x0][0x1ec] ;  /* 0x00007b0039687a20 */ /* 0x020fc80000410000 */
[----:B------:R-:W-:-:S04]  /*33a0*/  FMUL.FTZ R77, R109, R104 ;  /* 0x000000686d4d7220 */ /* 0x000fc80000410000 */
[----:B------:R-:W-:Y:S02]  /*33b0*/  @P2 FADD.FTZ R77, R49, R77 ;  /* 0x0000004d314d2221 */ /* 0x000fe40000010000 */
.L_x_34805:
[----:B------:R-:W-:Y:S05]  /*33c0*/  BSYNC B1 ;  /* 0x0000000000017941 */ /* 0x000fea0003800000 */
.L_x_34804:
[----:B------:R-:W-:Y:S01]  /*33d0*/  BSSY B1, `(.L_x_34806) ;  /* 0x0000005000017945 */ /* 0x000fe20003800000 */
[----:B------:R-:W-:Y:S05]  /*33e0*/  @!P3 BRA `(.L_x_34807) ;  /* 0x000000300000b947 */ /* 0x000fea0003800000 */
[----:B-----5:R-:W-:-:S04]  /*33f0*/  FMUL.FTZ R105, R58, c[0x0][0x1ec] ;  /* 0x00007b003a697a20 */ /* 0x020fc80000410000 */
[----:B------:R-:W-:-:S04]  /*3400*/  FMUL.FTZ R78, R110, R105 ;  /* 0x000000696e4e7220 */ /* 0x000fc80000410000 */
[----:B------:R-:W-:Y:S02]  /*3410*/  @P2 FADD.FTZ R78, R50, R78 ;  /* 0x0000004e324e2221 */ /* 0x000fe40000010000 */
.L_x_34807:
[----:B------:R-:W-:Y:S05]  /*3420*/  BSYNC B1 ;  /* 0x0000000000017941 */ /* 0x000fea0003800000 */
.L_x_34806:
[----:B------:R-:W-:Y:S01]  /*3430*/  BSSY B1, `(.L_x_34808) ;  /* 0x0000005000017945 */ /* 0x000fe20003800000 */
[----:B------:R-:W-:Y:S05]  /*3440*/  @!P3 BRA `(.L_x_34809) ;  /* 0x000000300000b947 */ /* 0x000fea0003800000 */
[----:B-----5:R-:W-:-:S04]  /*3450*/  FMUL.FTZ R104, R59, c[0x0][0x1ec] ;  /* 0x00007b003b687a20 */ /* 0x020fc80000410000 */
[----:B------:R-:W-:-:S04]  /*3460*/  FMUL.FTZ R79, R111, R104 ;  /* 0x000000686f4f7220 */ /* 0x000fc80000410000 */
[----:B------:R-:W-:Y:S02]  /*3470*/  @P2 FADD.FTZ R79, R51, R79 ;  /* 0x0000004f334f2221 */ /* 0x000fe40000010000 */
.L_x_34809:
[----:B------:R-:W-:Y:S05]  /*3480*/  BSYNC B1 ;  /* 0x0000000000017941 */ /* 0x000fea0003800000 */
.L_x_34808:
[----:B------:R-:W-:Y:S01]  /*3490*/  HFMA2.MMA R105, -RZ, RZ, 0, 9.5367431640625e-07 ;  /* 0x00000010ff697435 */ /* 0x000fe200000001ff */
[----:B------:R-:W-:-:S09]  /*34a0*/  IADD3 R107, R107, 0x20, RZ ;  /* 0x000000206b6b7810 */ /* 0x000fd20007ffe0ff */
[C---:B------:R-:W-:Y:S01]  /*34b0*/  IMAD.WIDE.U32 R104, R208.reuse, R105, c[0x0][0x188] ;  /* 0x00006200d0687625 */ /* 0x040fe200078e0069 */
[----:B------:R-:W-:-:S04]  /*34c0*/  IADD3 R208, R208, 0x20, RZ ;  /* 0x00000020d0d07810 */ /* 0x000fc80007ffe0ff */
[----:B------:R0:W-:Y:S03]  /*34d0*/  STG.E.128 [R104.64], R76 ;  /* 0x0000004c68007986 */ /* 0x0001e6000c101d04 */
.L_x_34801:
[----:B------:R-:W-:Y:S05]  /*34e0*/  BSYNC B0 ;  /* 0x0000000000007941 */ /* 0x000fea0003800000 */
.L_x_34800:
        /* <DEDUP_REMOVED lines=29> */
.L_x_34813:
[----:B0-----:R-:W-:Y:S05]  /*36c0*/  BSYNC B1 ;  /* 0x0000000000017941 */ /* 0x001fea0003800000 */
.L_x_34812:
[----:B------:R-:W-:Y:S01]  /*36d0*/  BSSY B1, `(.L_x_34814) ;  /* 0x0000005000017945 */ /* 0x000fe20003800000 */
[----:B------:R-:W-:Y:S05]  /*36e0*/  @!P3 BRA `(.L_x_34815) ;  /* 0x000000300000b947 */ /* 0x000fea0003800000 */
[----:B-----5:R-:W-:-:S04]  /*36f0*/  FMUL.FTZ R104, R57, c[0x0][0x1ec] ;  /* 0x00007b0039687a20 */ /* 0x020fc80000410000 */
[----:B------:R-:W-:-:S04]  /*3700*/  FMUL.FTZ R81, R113, R104 ;  /* 0x0000006871517220 */ /* 0x000fc80000410000 */
[----:B------:R-:W-:Y:S02]  /*3710*/  @P2 FADD.FTZ R81, R49, R81 ;  /* 0x0000005131512221 */ /* 0x000fe40000010000 */
.L_x_34815:
[----:B------:R-:W-:Y:S05]  /*3720*/  BSYNC B1 ;  /* 0x0000000000017941 */ /* 0x000fea0003800000 */
.L_x_34814:
[----:B------:R-:W-:Y:S01]  /*3730*/  BSSY B1, `(.L_x_34816) ;  /* 0x0000005000017945 */ /* 0x000fe20003800000 */
[----:B------:R-:W-:Y:S05]  /*3740*/  @!P3 BRA `(.L_x_34817) ;  /* 0x000000300000b947 */ /* 0x000fea0003800000 */
[----:B-----5:R-:W-:-:S04]  /*3750*/  FMUL.FTZ R105, R58, c[0x0][0x1ec] ;  /* 0x00007b003a697a20 */ /* 0x020fc80000410000 */
[----:B------:R-:W-:-:S04]  /*3760*/  FMUL.FTZ R82, R114, R105 ;  /* 0x0000006972527220 */ /* 0x000fc80000410000 */
[----:B------:R-:W-:Y:S02]  /*3770*/  @P2 FADD.FTZ R82, R50, R82 ;  /* 0x0000005232522221 */ /* 0x000fe40000010000 */
.L_x_34817:
[----:B------:R-:W-:Y:S05]  /*3780*/  BSYNC B1 ;  /* 0x0000000000017941 */ /* 0x000fea0003800000 */
.L_x_34816:
[----:B------:R-:W-:Y:S01]  /*3790*/  BSSY B1, `(.L_x_34818) ;  /* 0x0000005000017945 */ /* 0x000fe20003800000 */
[----:B------:R-:W-:Y:S05]  /*37a0*/  @!P3 BRA `(.L_x_34819) ;  /* 0x000000300000b947 */ /* 0x000fea0003800000 */
[----:B-----5:R-:W-:-:S04]  /*37b0*/  FMUL.FTZ R104, R59, c[0x0][0x1ec] ;  /* 0x00007b003b687a20 */ /* 0x020fc80000410000 */
[----:B------:R-:W-:-:S04]  /*37c0*/  FMUL.FTZ R83, R115, R104 ;  /* 0x0000006873537220 */ /* 0x000fc80000410000 */
[----:B------:R-:W-:Y:S02]  /*37d0*/  @P2 FADD.FTZ R83, R51, R83 ;  /* 0x0000005333532221 */ /* 0x000fe40000010000 */
.L_x_34819:
[----:B------:R-:W-:Y:S05]  /*37e0*/  BSYNC B1 ;  /* 0x0000000000017941 */ /* 0x000fea0003800000 */
.L_x_34818:
[----:B------:R-:W-:Y:S01]  /*37f0*/  HFMA2.MMA R105, -RZ, RZ, 0, 9.5367431640625e-07 ;  /* 0x00000010ff697435 */ /* 0x000fe200000001ff */
[----:B------:R-:W-:-:S09]  /*3800*/  IADD3 R107, R107, 0x20, RZ ;  /* 0x000000206b6b7810 */ /* 0x000fd20007ffe0ff */
[C---:B------:R-:W-:Y:S01]  /*3810*/  IMAD.WIDE.U32 R104, R208.reuse, R105, c[0x0][0x188] ;  /* 0x00006200d0687625 */ /* 0x040fe200078e0069 */
[----:B------:R-:W-:-:S04]  /*3820*/  IADD3 R208, R208, 0x20, RZ ;  /* 0x00000020d0d07810 */ /* 0x000fc80007ffe0ff */
[----:B------:R0:W-:Y:S03]  /*3830*/  STG.E.128 [R104.64], R80 ;  /* 0x0000005068007986 */ /* 0x0001e6000c101d04 */
.L_x_34811:
[----:B------:R-:W-:Y:S05]  /*3840*/  BSYNC B0 ;  /* 0x0000000000007941 */ /* 0x000fea0003800000 */
.L_x_34810:
        /* <DEDUP_REMOVED lines=29> */
.L_x_34823:
[----:B0-----:R-:W-:Y:S05]  /*3a20*/  BSYNC B1 ;  /* 0x0000000000017941 */ /* 0x001fea0003800000 */
.L_x_34822:
[----:B------:R-:W-:Y:S01]  /*3a30*/  BSSY B1, `(.L_x_34824) ;  /* 0x0000005000017945 */ /* 0x000fe20003800000 */
[----:B------:R-:W-:Y:S05]  /*3a40*/  @!P3 BRA `(.L_x_34825) ;  /* 0x000000300000b947 */ /* 0x000fea0003800000 */
[----:B-----5:R-:W-:-:S04]  /*3a50*/  FMUL.FTZ R104, R57, c[0x0][0x1ec] ;  /* 0x00007b0039687a20 */ /* 0x020fc80000410000 */
[----:B------:R-:W-:-:S04]  /*3a60*/  FMUL.FTZ R85, R117, R104 ;  /* 0x0000006875557220 */ /* 0x000fc80000410000 */
[----:B------:R-:W-:Y:S02]  /*3a70*/  @P2 FADD.FTZ R85, R49, R85 ;  /* 0x0000005531552221 */ /* 0x000fe40000010000 */
.L_x_34825:
[----:B------:R-:W-:Y:S05]  /*3a80*/  BSYNC B1 ;  /* 0x0000000000017941 */ /* 0x000fea0003800000 */
.L_x_34824:
[----:B------:R-:W-:Y:S01]  /*3a90*/  BSSY B1, `(.L_x_34826) ;  /* 0x0000005000017945 */ /* 0x000fe20003800000 */
[----:B------:R-:W-:Y:S05]  /*3aa0*/  @!P3 BRA `(.L_x_34827) ;  /* 0x000000300000b947 */ /* 0x000fea0003800000 */
[----:B-----5:R-:W-:-:S04]  /*3ab0*/  FMUL.FTZ R105, R58, c[0x0][0x1ec] ;  /* 0x00007b003a697a20 */ /* 0x020fc80000410000 */
[----:B------:R-:W-:-:S04]  /*3ac0*/  FMUL.FTZ R86, R118, R105 ;  /* 0x0000006976567220 */ /* 0x000fc80000410000 */
[----:B------:R-:W-:Y:S02]  /*3ad0*/  @P2 FADD.FTZ R86, R50, R86 ;  /* 0x0000005632562221 */ /* 0x000fe40000010000 */
.L_x_34827:
[----:B------:R-:W-:Y:S05]  /*3ae0*/  BSYNC B1 ;  /* 0x0000000000017941 */ /* 0x000fea0003800000 */
.L_x_34826:
[----:B------:R-:W-:Y:S01]  /*3af0*/  BSSY B1, `(.L_x_34828) ;  /* 0x0000005000017945 */ /* 0x000fe20003800000 */
[----:B------:R-:W-:Y:S05]  /*3b00*/  @!P3 BRA `(.L_x_34829) ;  /* 0x000000300000b947 */ /* 0x000fea0003800000 */
[----:B-----5:R-:W-:-:S04]  /*3b10*/  FMUL.FTZ R104, R59, c[0x0][0x1ec] ;  /* 0x00007b003b687a20 */ /* 0x020fc80000410000 */
[----:B------:R-:W-:-:S04]  /*3b20*/  FMUL.FTZ R87, R119, R104 ;  /* 0x0000006877577220 */ /* 0x000fc80000410000 */
[----:B------:R-:W-:Y:S02]  /*3b30*/  @P2 FADD.FTZ R87, R51, R87 ;  /* 0x0000005733572221 */ /* 0x000fe40000010000 */
.L_x_34829:
[----:B------:R-:W-:Y:S05]  /*3b40*/  BSYNC B1 ;  /* 0x0000000000017941 */ /* 0x000fea0003800000 */
.L_x_34828:
[----:B------:R-:W-:Y:S01]  /*3b50*/  IMAD.MOV.U32 R105, RZ, RZ, 0x10 ;  /* 0x00000010ff697424 */ /* 0x000fe200078e00ff */
[----:B------:R-:W-:-:S03]  /*3b60*/  IADD3 R107, R107, 0x20, RZ ;  /* 0x000000206b6b7810 */ /* 0x000fc60007ffe0ff */
[C---:B------:R-:W-:Y:S01]  /*3b70*/  IMAD.WIDE.U32 R104, R208.reuse, R105, c[0x0][0x188] ;  /* 0x00006200d0687625 */ /* 0x040fe200078e0069 */
[----:B------:R-:W-:-:S04]  /*3b80*/  IADD3 R208, R208, 0x20, RZ ;  /* 0x00000020d0d07810 */ /* 0x000fc80007ffe0ff */
[----:B------:R0:W-:Y:S03]  /*3b90*/  STG.E.128 [R104.64], R84 ;  /* 0x0000005468007986 */ /* 0x0001e6000c101d04 */
.L_x_34821:
[----:B------:R-:W-:Y:S05]  /*3ba0*/  BSYNC B0 ;  /* 0x0000000000007941 */ /* 0x000fea0003800000 */
.L_x_34820:
        /* <DEDUP_REMOVED lines=29> */
.L_x_34833:
[----:B0-----:R-:W-:Y:S05]  /*3d80*/  BSYNC B1 ;  /* 0x0000000000017941 */ /* 0x001fea0003800000 */
.L_x_34832:
[----:B------:R-:W-:Y:S01]  /*3d90*/  BSSY B1, `(.L_x_34834) ;  /* 0x0000005000017945 */ /* 0x000fe20003800000 */
[----:B------:R-:W-:Y:S05]  /*3da0*/  @!P3 BRA `(.L_x_34835) ;  /* 0x000000300000b947 */ /* 0x000fea0003800000 */
[----:B-----5:R-:W-:-:S04]  /*3db0*/  FMUL.FTZ R104, R57, c[0x0][0x1ec] ;  /* 0x00007b0039687a20 */ /* 0x020fc80000410000 */
[----:B------:R-:W-:-:S04]  /*3dc0*/  FMUL.FTZ R89, R121, R104 ;  /* 0x0000006879597220 */ /* 0x000fc80000410000 */
[----:B------:R-:W-:Y:S02]  /*3dd0*/  @P2 FADD.FTZ R89, R49, R89 ;  /* 0x0000005931592221 */ /* 0x000fe40000010000 */
.L_x_34835:
[----:B------:R-:W-:Y:S05]  /*3de0*/  BSYNC B1 ;  /* 0x0000000000017941 */ /* 0x000fea0003800000 */
.L_x_34834:
[----:B------:R-:W-:Y:S01]  /*3df0*/  BSSY B1, `(.L_x_34836) ;  /* 0x0000005000017945 */ /* 0x000fe20003800000 */
[----:B------:R-:W-:Y:S05]  /*3e00*/  @!P3 BRA `(.L_x_34837) ;  /* 0x000000300000b947 */ /* 0x000fea0003800000 */
[----:B-----5:R-:W-:-:S04]  /*3e10*/  FMUL.FTZ R105, R58, c[0x0][0x1ec] ;  /* 0x00007b003a697a20 */ /* 0x020fc80000410000 */
[----:B------:R-:W-:-:S04]  /*3e20*/  FMUL.FTZ R90, R122, R105 ;  /* 0x000000697a5a7220 */ /* 0x000fc80000410000 */
[----:B------:R-:W-:Y:S02]  /*3e30*/  @P2 FADD.FTZ R90, R50, R90 ;  /* 0x0000005a325a2221 */ /* 0x000fe40000010000 */
.L_x_34837:
[----:B------:R-:W-:Y:S05]  /*3e40*/  BSYNC B1 ;  /* 0x0000000000017941 */ /* 0x000fea0003800000 */
.L_x_34836:
[----:B------:R-:W-:Y:S01]  /*3e50*/  BSSY B1, `(.L_x_34838) ;  /* 0x0000005000017945 */ /* 0x000fe20003800000 */
[----:B------:R-:W-:Y:S05]  /*3e60*/  @!P3 BRA `(.L_x_34839) ;  /* 0x000000300000b947 */ /* 0x000fea0003800000 */
[----:B-----5:R-:W-:-:S04]  /*3e70*/  FMUL.FTZ R104, R59, c[0x0][0x1ec] ;  /* 0x00007b003b687a20 */ /* 0x020fc80000410000 */
[----:B------:R-:W-:-:S04]  /*3e80*/  FMUL.FTZ R91, R123, R104 ;  /* 0x000000687b5b7220 */ /* 0x000fc80000410000 */
[----:B------:R-:W-:Y:S02]  /*3e90*/  @P2 FADD.FTZ R91, R51, R91 ;  /* 0x0000005b335b2221 */ /* 0x000fe40000010000 */
.L_x_34839:
[----:B------:R-:W-:Y:S05]  /*3ea0*/  BSYNC B1 ;  /* 0x0000000000017941 */ /* 0x000fea0003800000 */
.L_x_34838:
[----:B------:R-:W-:Y:S01]  /*3eb0*/  HFMA2.MMA R105, -RZ, RZ, 0, 9.5367431640625e-07 ;  /* 0x00000010ff697435 */ /* 0x000fe200000001ff */
[----:B------:R-:W-:-:S09]  /*3ec0*/  IADD3 R107, R107, 0x20, RZ ;  /* 0x000000206b6b7810 */ /* 0x000fd20007ffe0ff */
[C---:B------:R-:W-:Y:S01]  /*3ed0*/  IMAD.WIDE.U32 R104, R208.reuse, R105, c[0x0][0x188] ;  /* 0x00006200d0687625 */ /* 0x040fe200078e0069 */
[----:B------:R-:W-:-:S04]  /*3ee0*/  IADD3 R208, R208, 0x20, RZ ;  /* 0x00000020d0d07810 */ /* 0x000fc80007ffe0ff */
[----:B------:R0:W-:Y:S03]  /*3ef0*/  STG.E.128 [R104.64], R88 ;  /* 0x0000005868007986 */ /* 0x0001e6000c101d04 */
.L_x_34831:
[----:B------:R-:W-:Y:S05]  /*3f00*/  BSYNC B0 ;  /* 0x0000000000007941 */ /* 0x000fea0003800000 */
.L_x_34830:
        /* <DEDUP_REMOVED lines=29> */
.L_x_34843:
[----:B0-----:R-:W-:Y:S05]  /*40e0*/  BSYNC B1 ;  /* 0x0000000000017941 */ /* 0x001fea0003800000 */
.L_x_34842:
[----:B------:R-:W-:Y:S01]  /*40f0*/  BSSY B1, `(.L_x_34844) ;  /* 0x0000005000017945 */ /* 0x000fe20003800000 */
[----:B------:R-:W-:Y:S05]  /*4100*/  @!P3 BRA `(.L_x_34845) ;  /* 0x000000300000b947 */ /* 0x000fea0003800000 */
[----:B-----5:R-:W-:-:S04]  /*4110*/  FMUL.FTZ R104, R57, c[0x0][0x1ec] ;  /* 0x00007b0039687a20 */ /* 0x020fc80000410000 */
[----:B------:R-:W-:-:S04]  /*4120*/  FMUL.FTZ R93, R125, R104 ;  /* 0x000000687d5d7220 */ /* 0x000fc80000410000 */
[----:B------:R-:W-:Y:S02]  /*4130*/  @P2 FADD.FTZ R93, R49, R93 ;  /* 0x0000005d315d2221 */ /* 0x000fe40000010000 */
.L_x_34845:
[----:B------:R-:W-:Y:S05]  /*4140*/  BSYNC B1 ;  /* 0x0000000000017941 */ /* 0x000fea0003800000 */
.L_x_34844:
[----:B------:R-:W-:Y:S01]  /*4150*/  BSSY B1, `(.L_x_34846) ;  /* 0x0000005000017945 */ /* 0x000fe20003800000 */
[----:B------:R-:W-:Y:S05]  /*4160*/  @!P3 BRA `(.L_x_34847) ;  /* 0x000000300000b947 */ /* 0x000fea0003800000 */
[----:B-----5:R-:W-:-:S04]  /*4170*/  FMUL.FTZ R105, R58, c[0x0][0x1ec] ;  /* 0x00007b003a697a20 */ /* 0x020fc80000410000 */
[----:B------:R-:W-:-:S04]  /*4180*/  FMUL.FTZ R94, R126, R105 ;  /* 0x000000697e5e7220 */ /* 0x000fc80000410000 */
[----:B------:R-:W-:Y:S02]  /*4190*/  @P2 FADD.FTZ R94, R50, R94 ;  /* 0x0000005e325e2221 */ /* 0x000fe40000010000 */
.L_x_34847:
[----:B------:R-:W-:Y:S05]  /*41a0*/  BSYNC B1 ;  /* 0x0000000000017941 */ /* 0x000fea0003800000 */
.L_x_34846:
[----:B------:R-:W-:Y:S01]  /*41b0*/  BSSY B1, `(.L_x_34848) ;  /* 0x0000005000017945 */ /* 0x000fe20003800000 */
[----:B------:R-:W-:Y:S05]  /*41c0*/  @!P3 BRA `(.L_x_34849) ;  /* 0x000000300000b947 */ /* 0x000fea0003800000 */
[----:B-----5:R-:W-:-:S04]  /*41d0*/  FMUL.FTZ R104, R59, c[0x0][0x1ec] ;  /* 0x00007b003b687a20 */ /* 0x020fc80000410000 */
[----:B------:R-:W-:-:S04]  /*41e0*/  FMUL.FTZ R95, R127, R104 ;  /* 0x000000687f5f7220 */ /* 0x000fc80000410000 */
[----:B------:R-:W-:Y:S02]  /*41f0*/  @P2 FADD.FTZ R95, R51, R95 ;  /* 0x0000005f335f2221 */ /* 0x000fe40000010000 */
.L_x_34849:
[----:B------:R-:W-:Y:S05]  /*4200*/  BSYNC B1 ;  /* 0x0000000000017941 */ /* 0x000fea0003800000 */
.L_x_34848:
[----:B------:R-:W-:Y:S01]  /*4210*/  HFMA2.MMA R105, -RZ, RZ, 0, 9.5367431640625e-07 ;  /* 0x00000010ff697435 */ /* 0x000fe200000001ff */
[----:B------:R-:W-:-:S09]  /*4220*/  IADD3 R107, R107, 0x20, RZ ;  /* 0x000000206b6b7810 */ /* 0x000fd20007ffe0ff */
[C---:B------:R-:W-:Y:S01]  /*4230*/  IMAD.WIDE.U32 R104, R208.reuse, R105, c[0x0][0x188] ;  /* 0x00006200d0687625 */ /* 0x040fe200078e0069 */
[----:B------:R-:W-:-:S04]  /*4240*/  IADD3 R208, R208, 0x20, RZ ;  /* 0x00000020d0d07810 */ /* 0x000fc80007ffe0ff */
[----:B------:R0:W-:Y:S03]  /*4250*/  STG.E.128 [R104.64], R92 ;  /* 0x0000005c68007986 */ /* 0x0001e6000c101d04 */
.L_x_34841:
[----:B------:R-:W-:Y:S05]  /*4260*/  BSYNC B0 ;  /* 0x0000000000007941 */ /* 0x000fea0003800000 */
.L_x_34840:
        /* <DEDUP_REMOVED lines=29> */
.L_x_34853:
[----:B0-----:R-:W-:Y:S05]  /*4440*/  BSYNC B1 ;  /* 0x0000000000017941 */ /* 0x001fea0003800000 */
.L_x_34852:
[----:B------:R-:W-:Y:S01]  /*4450*/  BSSY B1, `(.L_x_34854) ;  /* 0x0000005000017945 */ /* 0x000fe20003800000 */
[----:B------:R-:W-:Y:S05]  /*4460*/  @!P3 BRA `(.L_x_34855) ;  /* 0x000000300000b947 */ /* 0x000fea0003800000 */
[----:B-----5:R-:W-:-:S04]  /*4470*/  FMUL.FTZ R104, R57, c[0x0][0x1ec] ;  /* 0x00007b0039687a20 */ /* 0x020fc80000410000 */
[----:B------:R-:W-:-:S04]  /*4480*/  FMUL.FTZ R97, R129, R104 ;  /* 0x0000006881617220 */ /* 0x000fc80000410000 */
[----:B------:R-:W-:Y:S02]  /*4490*/  @P2 FADD.FTZ R97, R49, R97 ;  /* 0x0000006131612221 */ /* 0x000fe40000010000 */
.L_x_34855:
[----:B------:R-:W-:Y:S05]  /*44a0*/  BSYNC B1 ;  /* 0x0000000000017941 */ /* 0x000fea0003800000 */
.L_x_34854:
[----:B------:R-:W-:Y:S01]  /*44b0*/  BSSY B1, `(.L_x_34856) ;  /* 0x0000005000017945 */ /* 0x000fe20003800000 */
[----:B------:R-:W-:Y:S05]  /*44c0*/  @!P3 BRA `(.L_x_34857) ;  /* 0x000000300000b947 */ /* 0x000fea0003800000 */
[----:B-----5:R-:W-:-:S04]  /*44d0*/  FMUL.FTZ R105, R58, c[0x0][0x1ec] ;  /* 0x00007b003a697a20 */ /* 0x020fc80000410000 */
[----:B------:R-:W-:-:S04]  /*44e0*/  FMUL.FTZ R98, R130, R105 ;  /* 0x0000006982627220 */ /* 0x000fc80000410000 */
[----:B------:R-:W-:Y:S02]  /*44f0*/  @P2 FADD.FTZ R98, R50, R98 ;  /* 0x0000006232622221 */ /* 0x000fe40000010000 */
.L_x_34857:
[----:B------:R-:W-:Y:S05]  /*4500*/  BSYNC B1 ;  /* 0x0000000000017941 */ /* 0x000fea0003800000 */
.L_x_34856:
[----:B------:R-:W-:Y:S01]  /*4510*/  BSSY B1, `(.L_x_34858) ;  /* 0x0000005000017945 */ /* 0x000fe20003800000 */
[----:B------:R-:W-:Y:S05]  /*4520*/  @!P3 BRA `(.L_x_34859) ;  /* 0x000000300000b947 */ /* 0x000fea0003800000 */
[----:B-----5:R-:W-:-:S04]  /*4530*/  FMUL.FTZ R104, R59, c[0x0][0x1ec] ;  /* 0x00007b003b687a20 */ /* 0x020fc80000410000 */
[----:B------:R-:W-:-:S04]  /*4540*/  FMUL.FTZ R99, R131, R104 ;  /* 0x0000006883637220 */ /* 0x000fc80000410000 */
[----:B------:R-:W-:Y:S02]  /*4550*/  @P2 FADD.FTZ R99, R51, R99 ;  /* 0x0000006333632221 */ /* 0x000fe40000010000 */
.L_x_34859:
[----:B------:R-:W-:Y:S05]  /*4560*/  BSYNC B1 ;  /* 0x0000000000017941 */ /* 0x000fea0003800000 */
.L_x_34858:
[----:B------:R-:W-:Y:S01]  /*4570*/  HFMA2.MMA R105, -RZ, RZ, 0, 9.5367431640625e-07 ;  /* 0x00000010ff697435 */ /* 0x000fe200000001ff */
[----:B------:R-:W-:-:S09]  /*4580*/  IADD3 R107, R107, 0x20, RZ ;  /* 0x000000206b6b7810 */ /* 0x000fd20007ffe0ff */
[C---:B------:R-:W-:Y:S01]  /*4590*/  IMAD.WIDE.U32 R104, R208.reuse, R105, c[0x0][0x188] ;  /* 0x00006200d0687625 */ /* 0x040fe200078e0069 */
[----:B------:R-:W-:-:S04]  /*45a0*/  IADD3 R208, R208, 0x20, RZ ;  /* 0x00000020d0d07810 */ /* 0x000fc80007ffe0ff */
[----:B------:R0:W-:Y:S03]  /*45b0*/  STG.E.128 [R104.64], R96 ;  /* 0x0000006068007986 */ /* 0x0001e6000c101d04 */
.L_x_34851:
[----:B------:R-:W-:Y:S05]  /*45c0*/  BSYNC B0 ;  /* 0x0000000000007941 */ /* 0x000fea0003800000 */
.L_x_34850:
[----:B------:R-:W-:Y:S01]  /*45d0*/  ISETP.GE.U32.AND P2, PT, R0, 0x180, PT ;  /* 0x000001800000780c */ /* 0x000fe20003f46070 */
[----:B------:R-:W-:-:S12]  /*45e0*/  BSSY B0, `(.L_x_34860) ;  /* 0x0000032000007945 */ /* 0x000fd80003800000 */
        /* <DEDUP_REMOVED lines=22> */
[----:B------:R-:W-:Y:S01]  /*4750*/  @!P2 FSEL R100, R48, RZ, P3 ;  /* 0x000000ff3064a208 */ /* 0x000fe20001800000 */
[----:B------:R-:W-:Y:S05]  /*4760*/  @!P2 BRA `(.L_x_34863) ;  /* 0x000000300000a947 */ /* 0x000fea0003800000 */
[----:B-----5:R-:W-:-:S04]  /*4770*/  FMUL.FTZ R105, R56, c[0x0][0x1ec] ;  /* 0x00007b0038697a20 */ /* 0x020fc80000410000 */
[----:B------:R-:W-:-:S04]  /*4780*/  FMUL.FTZ R100, R136, R105 ;  /* 0x0000006988647220 */ /* 0x000fc80000410000 */
[----:B------:R-:W-:Y:S02]  /*4790*/  @P1 FADD.FTZ R100, R48, R100 ;  /* 0x0000006430641221 */ /* 0x000fe40000010000 */
.L_x_34863:
[----:B------:R-:W-:Y:S05]  /*47a0*/  BSYNC B1 ;  /* 0x0000000000017941 */ /* 0x000fea0003800000 */
.L_x_34862:
[----:B------:R-:W-:Y:S01]  /*47b0*/  BSSY B1, `(.L_x_34864) ;  /* 0x0000005000017945 */ /* 0x000fe20003800000 */
[----:B------:R-:W-:Y:S05]  /*47c0*/  @!P2 BRA `(.L_x_34865) ;  /* 0x000000300000a947 */ /* 0x000fea0003800000 */
[----:B-----5:R-:W-:-:S04]  /*47d0*/  FMUL.FTZ R104, R57, c[0x0][0x1ec] ;  /* 0x00007b0039687a20 */ /* 0x020fc80000410000 */
[----:B------:R-:W-:-:S04]  /*47e0*/  FMUL.FTZ R101, R137, R104 ;  /* 0x0000006889657220 */ /* 0x000fc80000410000 */
[----:B------:R-:W-:Y:S02]  /*47f0*/  @P1 FADD.FTZ R101, R49, R101 ;  /* 0x0000006531651221 */ /* 0x000fe40000010000 */
.L_x_34865:
[----:B------:R-:W-:Y:S05]  /*4800*/  BSYNC B1 ;  /* 0x0000000000017941 */ /* 0x000fea0003800000 */
.L_x_34864:
[----:B------:R-:W-:Y:S01]  /*4810*/  BSSY B1, `(.L_x_34866) ;  /* 0x0000005000017945 */ /* 0x000fe20003800000 */
[----:B------:R-:W-:Y:S05]  /*4820*/  @!P2 BRA `(.L_x_34867) ;  /* 0x000000300000a947 */ /* 0x000fea0003800000 */
[----:B-----5:R-:W-:-:S04]  /*4830*/  FMUL.FTZ R105, R58, c[0x0][0x1ec] ;  /* 0x00007b003a697a20 */ /* 0x020fc80000410000 */
[----:B------:R-:W-:-:S04]  /*4840*/  FMUL.FTZ R102, R138, R105 ;  /* 0x000000698a667220 */ /* 0x000fc80000410000 */
[----:B------:R-:W-:Y:S02]  /*4850*/  @P1 FADD.FTZ R102, R50, R102 ;  /* 0x0000006632661221 */ /* 0x000fe40000010000 */
.L_x_34867:
[----:B------:R-:W-:Y:S05]  /*4860*/  BSYNC B1 ;  /* 0x0000000000017941 */ /* 0x000fea0003800000 */
.L_x_34866:
[----:B------:R-:W-:Y:S01]  /*4870*/  BSSY B1, `(.L_x_34868) ;  /* 0x0000005000017945 */ /* 0x000fe20003800000 */
[----:B------:R-:W-:Y:S05]  /*4880*/  @!P2 BRA `(.L_x_34869) ;  /* 0x000000300000a947 */ /* 0x000fea0003800000 */
[----:B-----5:R-:W-:-:S04]  /*4890*/  FMUL.FTZ R104, R59, c[0x0][0x1ec] ;  /* 0x00007b003b687a20 */ /* 0x020fc80000410000 */
[----:B------:R-:W-:-:S04]  /*48a0*/  FMUL.FTZ R103, R139, R104 ;  /* 0x000000688b677220 */ /* 0x000fc80000410000 */
[----:B------:R-:W-:Y:S02]  /*48b0*/  @P1 FADD.FTZ R103, R51, R103 ;  /* 0x0000006733671221 */ /* 0x000fe40000010000 */
.L_x_34869:
[----:B------:R-:W-:Y:S05]  /*48c0*/  BSYNC B1 ;  /* 0x0000000000017941 */ /* 0x000fea0003800000 */
.L_x_34868:
[----:B------:R-:W-:-:S10]  /*48d0*/  HFMA2.MMA R209, -RZ, RZ, 0, 9.5367431640625e-07 ;  /* 0x00000010ffd17435 */ /* 0x000fd400000001ff */
[----:B------:R-:W-:-:S05]  /*48e0*/  IMAD.WIDE.U32 R208, R208, R209, c[0x0][0x188] ;  /* 0x00006200d0d07625 */ /* 0x000fca00078e00d1 */
[----:B------:R0:W-:Y:S02]  /*48f0*/  STG.E.128 [R208.64], R100 ;  /* 0x00000064d0007986 */ /* 0x0001e4000c101d04 */
.L_x_34861:
[----:B------:R-:W-:Y:S05]  /*4900*/  BSYNC B0 ;  /* 0x0000000000007941 */ /* 0x000fea0003800000 */
.L_x_34860:
[----:B0-----:R-:W-:Y:S01]  /*4910*/  FADD.FTZ R104, RZ, R52 ;  /* 0x00000034ff687221 */ /* 0x001fe20000010000 */
[----:B------:R-:W-:Y:S02]  /*4920*/  ISETP.GT.U32.AND P1, PT, R0, 0x3f, PT ;  /* 0x0000003f0000780c */ /* 0x000fe40003f24070 */
[----:B------:R-:W-:Y:S01]  /*4930*/  P2R R106, PR, RZ, 0x1 ;  /* 0x00000001ff6a7803 */ /* 0x000fe20000000000 */
[----:B------:R-:W-:Y:S01]  /*4940*/  FADD.FTZ R105, R53, R104 ;  /* 0x0000006835697221 */ /* 0x000fe20000010000 */
[----:B------:R-:W-:Y:S02]  /*4950*/  LOP3.LUT R2, R2, 0xffffffef, RZ, 0xc0, !PT ;  /* 0xffffffef02027812 */ /* 0x000fe400078ec0ff */
[----:B------:R-:W-:Y:S01]  /*4960*/  ISETP.GT.U32.AND P2, PT, R0, 0xff, PT ;  /* 0x000000ff0000780c */ /* 0x000fe20003f44070 */
[----:B------:R-:W-:Y:S01]  /*4970*/  FADD.FTZ R104, R54, R105 ;  /* 0x0000006936687221 */ /* 0x000fe20000010000 */
[C---:B------:R-:W-:Y:S02]  /*4980*/  ISETP.GT.U32.AND P3, PT, R0.reuse, 0x11f, PT ;  /* 0x0000011f0000780c */ /* 0x040fe40003f64070 */
[C---:B------:R-:W-:Y:S01]  /*4990*/  ISETP.GT.U32.AND P4, PT, R0.reuse, 0x13f, PT ;  /* 0x0000013f0000780c */ /* 0x040fe20003f84070 */
[----:B------:R-:W-:Y:S01]  /*49a0*/  FADD.FTZ R104, R55, R104 ;  /* 0x0000006837687221 */ /* 0x000fe20000010000 */
[----:B------:R-:W-:-:S02]  /*49b0*/  ISETP.GT.U32.AND P5, PT, R0, 0x15f, PT ;  /* 0x0000015f0000780c */ /* 0x000fc40003fa4070 */
[----:B------:R-:W-:Y:S02]  /*49c0*/  @P1 LOP3.LUT R2, R2, 0x10, RZ, 0xfc, !PT ;  /* 0x0000001002021812 */ /* 0x000fe400078efcff */
[----:B------:R-:W-:Y:S02]  /*49d0*/  FSEL R107, R104, RZ, P0 ;  /* 0x000000ff686b7208 */ /* 0x000fe40000000000 */
[----:B------:R-:W-:Y:S02]  /*49e0*/  ISETP.GT.U32.AND P0, PT, R0, 0x5f, PT ;  /* 0x0000005f0000780c */ /* 0x000fe40003f04070 */
[----:B------:R-:W-:Y:S01]  /*49f0*/  LOP3.LUT R2, R2, 0xfffffff7, RZ, 0xc0, !PT ;  /* 0xfffffff702027812 */ /* 0x000fe200078ec0ff */
[----:B------:R-:W-:Y:S01]  /*4a00*/  FADD.FTZ R104, R60, R107 ;  /* 0x0000006b3c687221 */ /* 0x000fe20000010000 */
[----:B------:R-:W-:-:S03]  /*4a10*/  ISETP.GT.U32.AND P6, PT, R0, 0x17f, PT ;  /* 0x0000017f0000780c */ /* 0x000fc60003fc4070 */
        /* <DEDUP_REMOVED lines=30> */
[----:B------:R-:W-:Y:S02]  /*4c00*/  LOP3.LUT P0, RZ, R211, 0x1f, RZ, 0xc0, !PT ;  /* 0x0000001fd3ff7812 */ /* 0x000fe4000780c0ff */
[----:B------:R-:W-:Y:S01]  /*4c10*/  LOP3.LUT R2, R2, 0xffffff7f, RZ, 0xc0, !PT ;  /* 0xffffff7f02027812 */ /* 0x000fe200078ec0ff */
[----:B------:R-:W-:-:S04]  /*4c20*/  FADD.FTZ R104, R80, R107 ;  /* 0x0000006b50687221 */ /* 0x000fc80000010000 */
[----:B------:R-:W-:-:S04]  /*4c30*/  FADD.FTZ R105, R81, R104 ;  /* 0x0000006851697221 */ /* 0x000fc80000010000 */
[----:B------:R-:W-:Y:S02]  /*4c40*/  FADD.FTZ R104, R82, R105 ;  /* 0x0000006952687221 */ /* 0x000fe40000010000 */
[----:B------:R-:W-:Y:S02]  /*4c50*/  @P0 LOP3.LUT R2, R2, 0x80, RZ, 0xfc, !PT ;  /* 0x0000008002020812 */ /* 0x000fe400078efcff */
[----:B------:R-:W-:Y:S01]  /*4c60*/  @P1 FADD.FTZ R107, R83, R104 ;  /* 0x00000068536b1221 */ /* 0x000fe20000010000 */
[----:B------:R-:W-:-:S03]  /*4c70*/  ISETP.NE.AND P0, PT, R106, RZ, PT ;  /* 0x000000ff6a00720c */ /* 0x000fc60003f05270 */
        /* <DEDUP_REMOVED lines=22> */
.L_x_34898:
        /* <DEDUP_REMOVED lines=124> */
.L_x_34899:
[----:B------:R-:W-:Y:S01]  /*55a0*/  LOP3.LUT P2, RZ, R211, 0x1f, RZ, 0xc0, !PT ;  /* 0x0000001fd3ff7812 */ /* 0x000fe2000784c0ff */
[----:B01----:R-:W-:Y:S01]  /*55b0*/  FADD.FTZ R214, R209, R214 ;  /* 0x000000d6d1d67221 */ /* 0x003fe20000010000 */
[----:B------:R-:W-:Y:S01]  /*55c0*/  MOV R213, c[0x0][0x1e0] ;  /* 0x0000780000d57a02 */ /* 0x000fe20000000f00 */
        /* <DEDUP_REMOVED lines=40> */
.L_x_34875:
[----:B------:R-:W-:Y:S05]  /*5850*/  BSYNC B1 ;  /* 0x0000000000017941 */ /* 0x000fea0003800000 */
.L_x_34874:
[----:B------:R-:W-:Y:S01]  /*5860*/  ISETP.GE.U32.AND P2, PT, R0, 0x40, PT ;  /* 0x000000400000780c */ /* 0x000fe20003f46070 */
[----:B------:R-:W-:-:S12]  /*5870*/  BSSY B1, `(.L_x_34876) ;  /* 0x0000013000017945 */ /* 0x000fd80003800000 */
[----:B------:R-:W-:Y:S05]  /*5880*/  @!P2 BRA `(.L_x_34877) ;  /* 0x000001100000a947 */ /* 0x000fea0003800000 */
[----:B------:R-:W-:Y:S01]  /*5890*/  FSEL R216, R208, RZ, !P1 ;  /* 0x000000ffd0d87208 */ /* 0x000fe20004800000 */
[----:B0-----:R-:W-:-:S04]  /*58a0*/  IMAD.MOV.U32 R211, RZ, RZ, 0x10 ;  /* 0x00000010ffd37424 */ /* 0x001fc800078e00ff */
        /* <DEDUP_REMOVED lines=15> */
.L_x_34877:
[----:B------:R-:W-:Y:S05]  /*59a0*/  BSYNC B1 ;  /* 0x0000000000017941 */ /* 0x000fea0003800000 */
.L_x_34876:
        /* <DEDUP_REMOVED lines=20> */
.L_x_34879:
[----:B------:R-:W-:Y:S05]  /*5af0*/  BSYNC B1 ;  /* 0x0000000000017941 */ /* 0x000fea0003800000 */
.L_x_34878:
        /* <DEDUP_REMOVED lines=20> */
.L_x_34881:
[----:B------:R-:W-:Y:S05]  /*5c40*/  BSYNC B1 ;  /* 0x0000000000017941 */ /* 0x000fea0003800000 */
.L_x_34880:
        /* <DEDUP_REMOVED lines=20> */
.L_x_34883:
[----:B------:R-:W-:Y:S05]  /*5d90*/  BSYNC B1 ;  /* 0x0000000000017941 */ /* 0x000fea0003800000 */
.L_x_34882:
        /* <DEDUP_REMOVED lines=20> */
.L_x_34885:
[----:B------:R-:W-:Y:S05]  /*5ee0*/  BSYNC B1 ;  /* 0x0000000000017941 */ /* 0x000fea0003800000 */
.L_x_34884:
        /* <DEDUP_REMOVED lines=20> */
.L_x_34887:
[----:B------:R-:W-:Y:S05]  /*6030*/  BSYNC B1 ;  /* 0x0000000000017941 */ /* 0x000fea0003800000 */
.L_x_34886:
        /* <DEDUP_REMOVED lines=20> */
.L_x_34889:
[----:B------:R-:W-:Y:S05]  /*6180*/  BSYNC B1 ;  /* 0x0000000000017941 */ /* 0x000fea0003800000 */
.L_x_34888:
        /* <DEDUP_REMOVED lines=20> */
.L_x_34891:
[----:B------:R-:W-:Y:S05]  /*62d0*/  BSYNC B1 ;  /* 0x0000000000017941 */ /* 0x000fea0003800000 */
.L_x_34890:
        /* <DEDUP_REMOVED lines=20> */
.L_x_34893:
[----:B------:R-:W-:Y:S05]  /*6420*/  BSYNC B1 ;  /* 0x0000000000017941 */ /* 0x000fea0003800000 */
.L_x_34892:
        /* <DEDUP_REMOVED lines=20> */
.L_x_34895:
[----:B------:R-:W-:Y:S05]  /*6570*/  BSYNC B1 ;  /* 0x0000000000017941 */ /* 0x000fea0003800000 */
.L_x_34894:
[----:B------:R-:W-:-:S13]  /*6580*/  ISETP.GE.U32.AND P2, PT, R0, 0x180, PT ;  /* 0x000001800000780c */ /* 0x000fda0003f46070 */
[----:B------:R-:W-:Y:S05]  /*6590*/  @!P2 BRA `(.L_x_34873) ;  /* 0x000001000000a947 */ /* 0x000fea0003800000 */
[----:B0-----:R-:W-:Y:S02]  /*65a0*/  FSEL R210, R208, RZ, !P1 ;  /* 0x000000ffd0d27208 */ /* 0x001fe40004800000 */
        /* <DEDUP_REMOVED lines=15> */
.L_x_34873:
[----:B0-----:R-:W-:Y:S05]  /*66a0*/  BSYNC B0 ;  /* 0x0000000000007941 */ /* 0x001fea0003800000 */
.L_x_34872:
[----:B------:R-:W-:-:S05]  /*66b0*/  MOV R104, c[0x0][0x160] ;  /* 0x0000580000687a02 */ /* 0x000fca0000000f00 */
[----:B------:R-:W-:-:S05]  /*66c0*/  IMAD R27, R104, 0x4, R27 ;  /* 0x00000004681b7824 */ /* 0x000fca00078e021b */
[----:B------:R-:W-:-:S13]  /*66d0*/  ISETP.GE.AND P1, PT, R27, c[0x0][0x164], PT ;  /* 0x000059001b007a0c */ /* 0x000fda0003f26270 */
[----:B------:R-:W-:Y:S01]  /*66e0*/  @P1 CALL.REL.NOINC `(.L_x_34896) ;  /* 0x0000001000001944 */ /* 0x000fe20003c00000 */
[----:B------:R-:W-:Y:S05]  /*66f0*/  BRA `(.L_x_34897) ;  /* 0xffffb89000007947 */ /* 0x000fea000383ffff */
.L_x_34896:
[----:B------:R-:W-:Y:S05]  /*6700*/  EXIT ;  /* 0x000000000000794d */ /* 0x000fea0003800000 */
.L_x_34870:
[----:B------:R-:W-:Y:S01]  /*6710*/  HFMA2.MMA R209, -RZ, RZ, 0, 5.9604644775390625e-08 ;  /* 0x00000001ffd17435 */ /* 0x000fe200000001ff */
[----:B------:R-:W-:Y:S02]  /*6720*/  MOV R106, R107 ;  /* 0x0000006b006a7202 */ /* 0x000fe40000000f00 */
[----:B------:R-:W-:Y:S02]  /*6730*/  MOV R213, 0x1f ;  /* 0x0000001f00d57802 */ /* 0x000fe40000000f00 */
[----:B------:R-:W-:Y:S02]  /*6740*/  MOV R216, 0xffffffff ;  /* 0xffffffff00d87802 */ /* 0x000fe40000000f00 */
[----:B------:R-:W-:Y:S02]  /*6750*/  MOV R104, 0x6770 ;  /* 0x0000677000687802 */ /* 0x000fe40000000f00 */
[----:B-----5:R-:W-:Y:S05]  /*6760*/  CALL.REL.NOINC `($__internal_134_$__cuda_sm70_shflsync_bfly_p) ;  /* 0x00000a3000007944 */ /* 0x020fea0003c00000 */
[----:B-1----:R-:W-:Y:S01]  /*6770*/  MOV R104, R209 ;  /* 0x000000d100687202 */ /* 0x002fe20000000f00 */
[----:B0-----:R-:W-:Y:S05]  /*6780*/  BRA `(.L_x_34898) ;  /* 0xffffe65000007947 */ /* 0x001fea000383ffff */
.L_x_34871:
[----:B------:R-:W-:Y:S01]  /*6790*/  HFMA2.MMA R209, -RZ, RZ, 0, 1.1920928955078125e-07 ;  /* 0x00000002ffd17435 */ /* 0x000fe200000001ff */
[----:B------:R-:W-:Y:S01]  /*67a0*/  IMAD.MOV.U32 R106, RZ, RZ, R215 ;  /* 0x000000ffff6a7224 */ /* 0x000fe200078e00d7 */
[----:B------:R-:W-:-:S02]  /*67b0*/  MOV R213, 0x1f ;  /* 0x0000001f00d57802 */ /* 0x000fc40000000f00 */
[----:B------:R-:W-:Y:S02]  /*67c0*/  MOV R216, 0xffffffff ;  /* 0xffffffff00d87802 */ /* 0x000fe40000000f00 */
[----:B------:R-:W-:Y:S02]  /*67d0*/  MOV R104, 0x67f0 ;  /* 0x000067f000687802 */ /* 0x000fe40000000f00 */
[----:B0----5:R-:W-:Y:S05]  /*67e0*/  CALL.REL.NOINC `($__internal_134_$__cuda_sm70_shflsync_bfly_p) ;  /* 0x000009b000007944 */ /* 0x021fea0003c00000 */
[----:B01----:R-:W-:Y:S01]  /*67f0*/  FADD.FTZ R106, R215, R209 ;  /* 0x000000d1d76a7221 */ /* 0x003fe20000010000 */
[----:B------:R-:W-:Y:S01]  /*6800*/  HFMA2.MMA R209, -RZ, RZ, 0, 2.384185791015625e-07 ;  /* 0x00000004ffd17435 */ /* 0x000fe200000001ff */
[----:B------:R-:W-:Y:S01]  /*6810*/  MOV R213, 0x1f ;  /* 0x0000001f00d57802 */ /* 0x000fe20000000f00 */
[----:B------:R-:W-:Y:S01]  /*6820*/  IMAD.MOV.U32 R216, RZ, RZ, -0x1 ;  /* 0xffffffffffd87424 */ /* 0x000fe200078e00ff */
[----:B------:R-:W-:-:S03]  /*6830*/  MOV R104, 0x6850 ;  /* 0x0000685000687802 */ /* 0x000fc60000000f00 */
[----:B------:R-:W-:Y:S05]  /*6840*/  CALL.REL.NOINC `($__internal_134_$__cuda_sm70_shflsync_bfly_p) ;  /* 0x0000095000007944 */ /* 0x000fea0003c00000 */
[----:B01----:R-:W-:Y:S01]  /*6850*/  FADD.FTZ R106, R106, R209 ;  /* 0x000000d16a6a7221 */ /* 0x003fe20000010000 */
[----:B------:R-:W-:Y:S01]  /*6860*/  HFMA2.MMA R209, -RZ, RZ, 0, 4.76837158203125e-07 ;  /* 0x00000008ffd17435 */ /* 0x000fe200000001ff */
[----:B------:R-:W-:Y:S02]  /*6870*/  MOV R213, 0x1f ;  /* 0x0000001f00d57802 */ /* 0x000fe40000000f00 */
[----:B------:R-:W-:-:S02]  /*6880*/  MOV R216, 0xffffffff ;  /* 0xffffffff00d87802 */ /* 0x000fc40000000f00 */
[----:B------:R-:W-:Y:S02]  /*6890*/  MOV R104, 0x68b0 ;  /* 0x000068b000687802 */ /* 0x000fe40000000f00 */
[----:B------:R-:W-:Y:S05]  /*68a0*/  CALL.REL.NOINC `($__internal_134_$__cuda_sm70_shflsync_bfly_p) ;  /* 0x000008f000007944 */ /* 0x000fea0003c00000 */
[----:B01----:R-:W-:Y:S01]  /*68b0*/  FADD.FTZ R106, R106, R209 ;  /* 0x000000d16a6a7221 */ /* 0x003fe20000010000 */
[----:B------:R-:W-:Y:S01]  /*68c0*/  HFMA2.MMA R209, -RZ, RZ, 0, 9.5367431640625e-07 ;  /* 0x00000010ffd17435 */ /* 0x000fe200000001ff */
[----:B------:R-:W-:Y:S01]  /*68d0*/  MOV R213, 0x1f ;  /* 0x0000001f00d57802 */ /* 0x000fe20000000f00 */
[----:B------:R-:W-:Y:S01]  /*68e0*/  IMAD.MOV.U32 R216, RZ, RZ, -0x1 ;  /* 0xffffffffffd87424 */ /* 0x000fe200078e00ff */
[----:B------:R-:W-:-:S03]  /*68f0*/  MOV R104, 0x6910 ;  /* 0x0000691000687802 */ /* 0x000fc60000000f00 */
[----:B------:R-:W-:Y:S05]  /*6900*/  CALL.REL.NOINC `($__internal_134_$__cuda_sm70_shflsync_bfly_p) ;  /* 0x0000089000007944 */ /* 0x000fea0003c00000 */
        /* <DEDUP_REMOVED lines=61> */
[--C-:B------:R-:W-:Y:S01]  /*6ce0*/  FADD.FTZ R105, R80, -R208.reuse ;  /* 0x800000d050697221 */ /* 0x100fe20000010000 */
[----:B------:R-:W-:Y:S01]  /*6cf0*/  MOV R213, 0x1f ;  /* 0x0000001f00d57802 */ /* 0x000fe20000000f00 */
[----:B------:R-:W-:-:S02]  /*6d00*/  FADD.FTZ R104, R81, -R208 ;  /* 0x800000d051687221 */ /* 0x000fc40000010000 */
        /* <DEDUP_REMOVED lines=46> */
[----:B------:R-:W-:Y:S05]  /*6ff0*/  CALL.REL.NOINC `($__internal_134_$__cuda_sm70_shflsync_bfly_p) ;  /* 0x000001a000007944 */ /* 0x000fea0003c00000 */
[----:B01----:R-:W-:Y:S01]  /*7000*/  FADD.FTZ R106, R106, R209 ;  /* 0x000000d16a6a7221 */ /* 0x003fe20000010000 */
[----:B------:R-:W-:Y:S01]  /*7010*/  HFMA2.MMA R209, -RZ, RZ, 0, 1.1920928955078125e-07 ;  /* 0x00000002ffd17435 */ /* 0x000fe200000001ff */
[----:B------:R-:W-:Y:S01]  /*7020*/  MOV R213, 0x1f ;  /* 0x0000001f00d57802 */ /* 0x000fe20000000f00 */
[----:B------:R-:W-:Y:S01]  /*7030*/  IMAD.MOV.U32 R216, RZ, RZ, -0x1 ;  /* 0xffffffffffd87424 */ /* 0x000fe200078e00ff */
[----:B------:R-:W-:-:S03]  /*7040*/  MOV R104, 0x7060 ;  /* 0x0000706000687802 */ /* 0x000fc60000000f00 */
[----:B------:R-:W-:Y:S05]  /*7050*/  CALL.REL.NOINC `($__internal_134_$__cuda_sm70_shflsync_bfly_p) ;  /* 0x0000014000007944 */ /* 0x000fea0003c00000 */
[----:B01----:R-:W-:Y:S01]  /*7060*/  FADD.FTZ R106, R106, R209 ;  /* 0x000000d16a6a7221 */ /* 0x003fe20000010000 */
[----:B------:R-:W-:Y:S01]  /*7070*/  HFMA2.MMA R209, -RZ, RZ, 0, 2.384185791015625e-07 ;  /* 0x00000004ffd17435 */ /* 0x000fe200000001ff */
[----:B------:R-:W-:Y:S02]  /*7080*/  MOV R213, 0x1f ;  /* 0x0000001f00d57802 */ /* 0x000fe40000000f00 */
[----:B------:R-:W-:Y:S02]  /*7090*/  MOV R216, 0xffffffff ;  /* 0xffffffff00d87802 */ /* 0x000fe40000000f00 */
[----:B------:R-:W-:-:S02]  /*70a0*/  MOV R104, 0x70c0 ;  /* 0x000070c000687802 */ /* 0x000fc40000000f00 */
[----:B------:R-:W-:Y:S05]  /*70b0*/  CALL.REL.NOINC `($__internal_134_$__cuda_sm70_shflsync_bfly_p) ;  /* 0x000000e000007944 */ /* 0x000fea0003c00000 */
[----:B01----:R-:W-:Y:S01]  /*70c0*/  FADD.FTZ R106, R106, R209 ;  /* 0x000000d16a6a7221 */ /* 0x003fe20000010000 */
[----:B------:R-:W-:Y:S01]  /*70d0*/  HFMA2.MMA R209, -RZ, RZ, 0, 4.76837158203125e-07 ;  /* 0x00000008ffd17435 */ /* 0x000fe200000001ff */
[----:B------:R-:W-:Y:S01]  /*70e0*/  MOV R213, 0x1f ;  /* 0x0000001f00d57802 */ /* 0x000fe20000000f00 */
[----:B------:R-:W-:Y:S01]  /*70f0*/  IMAD.MOV.U32 R216, RZ, RZ, -0x1 ;  /* 0xffffffffffd87424 */ /* 0x000fe200078e00ff */
[----:B------:R-:W-:-:S03]  /*7100*/  MOV R104, 0x7120 ;  /* 0x0000712000687802 */ /* 0x000fc60000000f00 */
[----:B------:R-:W-:Y:S05]  /*7110*/  CALL.REL.NOINC `($__internal_134_$__cuda_sm70_shflsync_bfly_p) ;  /* 0x0000008000007944 */ /* 0x000fea0003c00000 */
[----:B-1----:R-:W-:Y:S01]  /*7120*/  FADD.FTZ R214, R106, R209 ;  /* 0x000000d16ad67221 */ /* 0x002fe20000010000 */
[----:B------:R-:W-:Y:S01]  /*7130*/  HFMA2.MMA R209, -RZ, RZ, 0, 9.5367431640625e-07 ;  /* 0x00000010ffd17435 */ /* 0x000fe200000001ff */
[----:B0-----:R-:W-:-:S02]  /*7140*/  MOV R213, 0x1f ;  /* 0x0000001f00d57802 */ /* 0x001fc40000000f00 */
[----:B------:R-:W-:Y:S02]  /*7150*/  MOV R216, 0xffffffff ;  /* 0xffffffff00d87802 */ /* 0x000fe40000000f00 */
[----:B------:R-:W-:Y:S02]  /*7160*/  MOV R106, R214 ;  /* 0x000000d6006a7202 */ /* 0x000fe40000000f00 */
[----:B------:R-:W-:Y:S02]  /*7170*/  MOV R104, 0x7190 ;  /* 0x0000719000687802 */ /* 0x000fe40000000f00 */
[----:B------:R-:W-:Y:S05]  /*7180*/  CALL.REL.NOINC `($__internal_134_$__cuda_sm70_shflsync_bfly_p) ;  /* 0x0000001000007944 */ /* 0x000fea0003c00000 */
[----:B01----:R-:W-:Y:S05]  /*7190*/  BRA `(.L_x_34899) ;  /* 0xffffe40000007947 */ /* 0x003fea000383ffff */
        .weak           $__internal_134_$__cuda_sm70_shflsync_bfly_p
        .type           $__internal_134_$__cuda_sm70_shflsync_bfly_p,@function
        .size           $__internal_134_$__cuda_sm70_shflsync_bfly_p,(.L_x_43194 - $__internal_134_$__cuda_sm70_shflsync_bfly_p)
$__internal_134_$__cuda_sm70_shflsync_bfly_p:
[----:B------:R-:W-:Y:S01]  /*71a0*/  HFMA2.MMA R105, -RZ, RZ, 0, 0 ;  /* 0x00000000ff697435 */ /* 0x000fe200000001ff */
[----:B------:R-:W-:Y:S04]  /*71b0*/  WARPSYNC R216 ;  /* 0x000000d800007348 */ /* 0x000fe80003800000 */
[----:B------:R0:W1:Y:S01]  /*71c0*/  SHFL.BFLY PT, R209, R106, R209, R213 ;  /* 0x0c0000d16ad17389 */ /* 0x00006200000e00d5 */
[----:B------:R-:W-:Y:S05]  /*71d0*/  RET.REL.NODEC R104 `(_ZN10layer_norm13ln_fwd_kernelINS_13Kernel_traitsI6__halfffffjLj1536ELj1ELj4ELj1ELj16ENS_18Kernel_traits_baseILj1536ES2_ffffjLj128EEEEELb0ELb1ELb1ELb0EEEvNS_9FwdParamsE) ;  /* 0xffff8e2068007950 */ /* 0x000fea0003c3ffff */
.L_x_34900:
        /* <DEDUP_REMOVED lines=10> */
.L_x_43194:


//--------------------- .text._ZN10layer_norm13ln_fwd_kernelINS_13Kernel_traitsI6__halfffffjLj1536ELj1ELj4ELj1ELj16ENS_18Kernel_traits_baseILj1536ES2_ffffjLj128EEEEELb0ELb1ELb1ELb1EEEvNS_9FwdParamsE --------------------------
	.section	.text._ZN10layer_norm13ln_fwd_kernelINS_13Kernel_traitsI6__halfffffjLj1536ELj1ELj4ELj1ELj16ENS_18Kernel_traits_baseILj1536ES2_ffffjLj128EEEEELb0ELb1ELb1ELb1EEEvNS_9FwdParamsE,"ax",@progbits
	.sectioninfo	@"SHI_REGISTERS=255"
	.align	128
        .global         _ZN10layer_norm13ln_fwd_kernelINS_13Kernel_traitsI6__halfffffjLj1536ELj1ELj4ELj1ELj16ENS_18Kernel_traits_baseILj1536ES2_ffffjLj128EEEEELb0ELb1ELb1ELb1EEEvNS_9FwdParamsE
        .type           _ZN10layer_norm13ln_fwd_kernelINS_13Kernel_traitsI6__halfffffjLj1536ELj1ELj4ELj1ELj16ENS_18Kernel_traits_baseILj1536ES2_ffffjLj128EEEEELb0ELb1ELb1ELb1EEEvNS_9FwdParamsE,@function
        .size           _ZN10layer_norm13ln_fwd_kernelINS_13Kernel_traitsI6__halfffffjLj1536ELj1ELj4ELj1ELj16ENS_18Kernel_traits_baseILj1536ES2_ffffjLj128EEEEELb0ELb1ELb1ELb1EEEvNS_9FwdParamsE,(.L_x_43195 - _ZN10layer_norm13ln_fwd_kernelINS_13Kernel_traitsI6__halfffffjLj1536ELj1ELj4ELj1ELj16ENS_18Kernel_traits_baseILj1536ES2_ffffjLj128EEEEELb0ELb1ELb1ELb1EEEvNS_9FwdParamsE)
        .other          _ZN10layer_norm13ln_fwd_kernelINS_13Kernel_traitsI6__halfffffjLj1536ELj1ELj4ELj1ELj16ENS_18Kernel_traits_baseILj1536ES2_ffffjLj128EEEEELb0ELb1ELb1ELb1EEEvNS_9FwdParamsE,@"STO_CUDA_ENTRY STV_DEFAULT"
_ZN10layer_norm13ln_fwd_kernelINS_13Kernel_traitsI6__halfffffjLj1536ELj1ELj4ELj1ELj16ENS_18Kernel_traits_baseILj1536ES2_ffffjLj128EEEEELb0ELb1ELb1ELb1EEEvNS_9FwdParamsE:
.text._ZN10layer_norm13ln_fwd_kernelINS_13Kernel_traitsI6__halfffffjLj1536ELj1ELj4ELj1ELj16ENS_18Kernel_traits_baseILj1536ES2_ffffjLj128EEEEELb0ELb1ELb1ELb1EEEvNS_9FwdParamsE:
[----:B------:R-:W-:Y:S02]  /*0000*/  MOV R1, c[0x0][0x28] ;  /* 0x00000a0000017a02 */ /* 0x000fe40000000f00 */
[----:B------:R-:W0:Y:S01]  /*0010*/  S2R R130, SR_TID.X ;  /* 0x0000000000827919 */ /* 0x000e220000002100 */
[----:B------:R-:W-:Y:S01]  /*0020*/  ISETP.NE.U32.AND P0, PT, RZ, c[0x0][0x218], PT ;  /* 0x00008600ff007a0c */ /* 0x000fe20003f05070 */
[----:B------:R-:W-:-:S03]  /*0030*/  ULDC.64 UR4, c[0x0][0x118] ;  /* 0x0000460000047ab9 */ /* 0x000fc60000000a00 */
[----:B------:R-:W-:Y:S02]  /*0040*/  ISETP.NE.AND.EX P0, PT, RZ, c[0x0][0x21c], PT, P0 ;  /* 0x00008700ff007a0c */ /* 0x000fe40003f05300 */
[----:B0-----:R-:W-:-:S11]  /*0050*/  LOP3.LUT R0, R130, 0x1f, RZ, 0xc0, !PT ;  /* 0x0000001f82007812 */ /* 0x001fd600078ec0ff */
[C---:B------:R-:W-:Y:S02]  /*0060*/  @P0 LEA R2, P1, R0.reuse, c[0x0][0x218], 0x3 ;  /* 0x0000860000020a11 */ /* 0x040fe400078218ff */
[C---:B------:R-:W-:Y:S02]  /*0070*/  LOP3.LUT R14, R0.reuse, 0x20, RZ, 0xfc, !PT ;  /* 0x00000020000e7812 */ /* 0x040fe400078efcff */
[----:B------:R-:W-:Y:S02]  /*0080*/  LOP3.LUT R15, R0, 0x40, RZ, 0xfc, !PT ;  /* 0x00000040000f7812 */ /* 0x000fe400078efcff */
[----:B------:R-:W-:Y:S02]  /*0090*/  @P0 IADD3.X R3, RZ, c[0x0][0x21c], RZ, P1, !PT ;  /* 0x00008700ff030a10 */ /* 0x000fe40000ffe4ff */
[----:B------:R-:W-:Y:S02]  /*00a0*/  @P0 LEA R4, P2, R14, c[0x0][0x218], 0x3 ;  /* 0x000086000e040a11 */ /* 0x000fe400078418ff */
[----:B------:R-:W-:Y:S01]  /*00b0*/  @P0 LEA R6, P1, R15, c[0x0][0x218], 0x3 ;  /* 0x000086000f060a11 */ /* 0x000fe200078218ff */
[----:B------:R0:W5:Y:S01]  /*00c0*/  @P0 LDG.E.64 R82, [R2.64] ;  /* 0x0000000402520981 */ /* 0x000162000c1e1b00 */
[----:B------:R-:W-:-:S02]  /*00d0*/  LOP3.LUT R16, R0, 0x60, RZ, 0xfc, !PT ;  /* 0x0000006000107812 */ /* 0x000fc400078efcff */
[----:B------:R-:W-:Y:S02]  /*00e0*/  LOP3.LUT R17, R0, 0x80, RZ, 0xfc, !PT ;  /* 0x0000008000117812 */ /* 0x000fe400078efcff */
[----:B------:R-:W-:Y:S02]  /*00f0*/  @P0 LEA.HI.X R5, R14, c[0x0][0x21c], RZ, 0x3, P2 ;  /* 0x000087000e050a11 */ /* 0x000fe400010f1cff */
[----:B------:R-:W-:Y:S02]  /*0100*/  @P0 LEA.HI.X R7, R15, c[0x0][0x21c], RZ, 0x3, P1 ;  /* 0x000087000f070a11 */ /* 0x000fe400008f1cff */
[----:B------:R-:W-:Y:S01]  /*0110*/  @P0 LEA R8, P2, R16, c[0x0][0x218], 0x3 ;  /* 0x0000860010080a11 */ /* 0x000fe200078418ff */
[----:B------:R1:W5:Y:S01]  /*0120*/  @P0 LDG.E.64 R80, [R4.64] ;  /* 0x0000000404500981 */ /* 0x000362000c1e1b00 */
[----:B------:R-:W-:Y:S02]  /*0130*/  @P0 LEA R10, P1, R17, c[0x0][0x218], 0x3 ;  /* 0x00008600110a0a11 */ /* 0x000fe400078218ff */
[C---:B------:R-:W-:Y:S01]  /*0140*/  LOP3.LUT R18, R0.reuse, 0xa0, RZ, 0xfc, !PT ;  /* 0x000000a000127812 */ /* 0x040fe200078efcff */
[----:B------:R2:W5:Y:S01]  /*0150*/  @P0 LDG.E.64 R78, [R6.64] ;  /* 0x00000004064e0981 */ /* 0x000562000c1e1b00 */
[----:B------:R-:W-:-:S02]  /*0160*/  LOP3.LUT R19, R0, 0xc0, RZ, 0xfc, !PT ;  /* 0x000000c000137812 */ /* 0x000fc400078efcff */
[----:B------:R-:W-:Y:S02]  /*0170*/  @P0 LEA.HI.X R9, R16, c[0x0][0x21c], RZ, 0x3, P2 ;  /* 0x0000870010090a11 */ /* 0x000fe400010f1cff */
[----:B------:R-:W-:Y:S02]  /*0180*/  @P0 LEA.HI.X R11, R17, c[0x0][0x21c], RZ, 0x3, P1 ;  /* 0x00008700110b0a11 */ /* 0x000fe400008f1cff */
[----:B------:R-:W-:Y:S01]  /*0190*/  @P0 LEA R12, P2, R18, c[0x0][0x218], 0x3 ;  /* 0x00008600120c0a11 */ /* 0x000fe200078418ff */
[----:B------:R3:W5:Y:S01]  /*01a0*/  @P0 LDG.E.64 R76, [R8.64] ;  /* 0x00000004084c0981 */ /* 0x000762000c1e1b00 */
[----:B0-----:R-:W-:Y:S02]  /*01b0*/  @P0 LEA R2, P1, R19, c[0x0][0x218], 0x3 ;  /* 0x0000860013020a11 */ /* 0x001fe400078218ff */
[C---:B------:R-:W-:Y:S01]  /*01c0*/  LOP3.LUT R20, R0.reuse, 0xe0, RZ, 0xfc, !PT ;  /* 0x000000e000147812 */ /* 0x040fe200078efcff */
[----:B------:R0:W5:Y:S01]  /*01d0*/  @P0 LDG.E.64 R74, [R10.64] ;  /* 0x000000040a4a0981 */ /* 0x000162000c1e1b00 */
[----:B------:R-:W-:-:S02]  /*01e0*/  LOP3.LUT R21, R0, 0x100, RZ, 0xfc, !PT ;  /* 0x0000010000157812 */ /* 0x000fc400078efcff */
[----:B------:R-:W-:Y:S02]  /*01f0*/  @P0 LEA.HI.X R13, R18, c[0x0][0x21c], RZ, 0x3, P2 ;  /* 0x00008700120d0a11 */ /* 0x000fe400010f1cff */
[----:B------:R-:W-:Y:S02]  /*0200*/  @P0 LEA.HI.X R3, R19, c[0x0][0x21c], RZ, 0x3, P1 ;  /* 0x0000870013030a11 */ /* 0x000fe400008f1cff */
[----:B-1----:R-:W-:Y:S01]  /*0210*/  @P0 LEA R4, P2, R20, c[0x0][0x218], 0x3 ;  /* 0x0000860014040a11 */ /* 0x002fe200078418ff */
[----:B------:R1:W5:Y:S01]  /*0220*/  @P0 LDG.E.64 R72, [R12.64] ;  /* 0x000000040c480981 */ /* 0x000362000c1e1b00 */
[----:B--2---:R-:W-:Y:S02]  /*0230*/  @P0 LEA R6, P1, R21, c[0x0][0x218], 0x3 ;  /* 0x0000860015060a11 */ /* 0x004fe400078218ff */
[C---:B------:R-:W-:Y:S01]  /*0240*/  LOP3.LUT R22, R0.reuse, 0x120, RZ, 0xfc, !PT ;  /* 0x0000012000167812 */ /* 0x040fe200078efcff */
[----:B------:R2:W5:Y:S01]  /*0250*/  @P0 LDG.E.64 R70, [R2.64] ;  /* 0x0000000402460981 */ /* 0x000562000c1e1b00 */
[----:B------:R-:W-:-:S02]  /*0260*/  LOP3.LUT R23, R0, 0x140, RZ, 0xfc, !PT ;  /* 0x0000014000177812 */ /* 0x000fc400078efcff */
[----:B------:R-:W-:Y:S02]  /*0270*/  LOP3.LUT R24, R0, 0x160, RZ, 0xfc, !PT ;  /* 0x0000016000187812 */ /* 0x000fe400078efcff */
[----:B------:R-:W-:Y:S02]  /*0280*/  @P0 LEA.HI.X R5, R20, c[0x0][0x21c], RZ, 0x3, P2 ;  /* 0x0000870014050a11 */ /* 0x000fe400010f1cff */
[----:B------:R-:W-:Y:S02]  /*0290*/  @P0 LEA.HI.X R7, R21, c[0x0][0x21c], RZ, 0x3, P1 ;  /* 0x0000870015070a11 */ /* 0x000fe400008f1cff */
[----:B0-----:R-:W-:Y:S01]  /*02a0*/  SHF.L.U32 R11, R130, 0x3, RZ ;  /* 0x00000003820b7819 */ /* 0x001fe200000006ff */
[----:B------:R0:W5:Y:S01]  /*02b0*/  @P0 LDG.E.64 R68, [R4.64] ;  /* 0x0000000404440981 */ /* 0x000162000c1e1b00 */
[----:B---3--:R-:W-:Y:S02]  /*02c0*/  @P0 LEA R8, P2, R22, c[0x0][0x218], 0x3 ;  /* 0x0000860016080a11 */ /* 0x008fe400078418ff */
[----:B------:R-:W-:Y:S01]  /*02d0*/  @P0 LEA R10, P1, R23, c[0x0][0x218], 0x3 ;  /* 0x00008600170a0a11 */ /* 0x000fe200078218ff */
[----:B------:R0:W5:Y:S01]  /*02e0*/  @P0 LDG.E.64 R66, [R6.64] ;  /* 0x0000000406420981 */ /* 0x000162000c1e1b00 */
[----:B-1----:R-:W-:-:S02]  /*02f0*/  @P0 LEA R12, P3, R24, c[0x0][0x218], 0x3 ;  /* 0x00008600180c0a11 */ /* 0x002fc400078618ff */
[----:B--2---:R-:W-:Y:S02]  /*0300*/  LOP3.LUT R2, R11, 0xf8, RZ, 0xc0, !PT ;  /* 0x000000f80b027812 */ /* 0x004fe400078ec0ff */
[----:B------:R-:W-:Y:S02]  /*0310*/  @P0 LEA.HI.X R9, R22, c[0x0][0x21c], RZ, 0x3, P2 ;  /* 0x0000870016090a11 */ /* 0x000fe400010f1cff */
[----:B------:R-:W-:Y:S02]  /*0320*/  @P0 LEA.HI.X R11, R23, c[0x0][0x21c], RZ, 0x3, P1 ;  /* 0x00008700170b0a11 */ /* 0x000fe400008f1cff */
[----:B------:R-:W-:Y:S01]  /*0330*/  @P0 LEA.HI.X R13, R24, c[0x0][0x21c], RZ, 0x3, P3 ;  /* 0x00008700180d0a11 */ /* 0x000fe200018f1cff */
[----:B------:R0:W5:Y:S04]  /*0340*/  @P0 LDG.E.64 R64, [R8.64] ;  /* 0x0000000408400981 */ /* 0x000168000c1e1b00 */
[----:B------:R0:W5:Y:S04]  /*0350*/  @P0 LDG.E.64 R30, [R10.64] ;  /* 0x000000040a1e0981 */ /* 0x000168000c1e1b00 */
[----:B------:R0:W5:Y:S04]  /*0360*/  @P0 LDG.E.64 R26, [R12.64] ;  /* 0x000000040c1a0981 */ /* 0x000168000c1e1b00 */
[----:B------:R-:W1:Y:S01]  /*0370*/  S2R R25, SR_CTAID.X ;  /* 0x0000000000197919 */ /* 0x000e620000002500 */
[----:B------:R-:W-:-:S02]  /*0380*/  SHF.R.U32.HI R130, RZ, 0x5, R130 ;  /* 0x00000005ff827819 */ /* 0x000fc40000011682 */
[----:B------:R-:W-:Y:S02]  /*0390*/  IADD3 R2, P2, R2, c[0x0][0x1b0], RZ ;  /* 0x00006c0002027a10 */ /* 0x000fe40007f5e0ff */
[----:B------:R-:W-:Y:S01]  /*03a0*/  LEA R28, P3, R0, c[0x0][0x1c8], 0x3 ;  /* 0x00007200001c7a11 */ /* 0x000fe200078618ff */
[----:B------:R-:W-:Y:S01]  /*03b0*/  HFMA2.MMA R53, -RZ, RZ, 0, 4.76837158203125e-07 ;  /* 0x00000008ff357435 */ /* 0x000fe200000001ff */
[----:B-1----:R-:W-:-:S04]  /*03c0*/  LEA R130, R25, R130, 0x2 ;  /* 0x0000008219827211 */ /* 0x002fc800078e10ff */
[----:B------:R-:W-:Y:S02]  /*03d0*/  ISETP.GE.AND P1, PT, R130, c[0x0][0x164], PT ;  /* 0x0000590082007a0c */ /* 0x000fe40003f26270 */
[----:B------:R-:W-:Y:S02]  /*03e0*/  IADD3.X R3, RZ, c[0x0][0x1b4], RZ, P2, !PT ;  /* 0x00006d00ff037a10 */ /* 0x000fe400017fe4ff */
[----:B------:R-:W-:-:S09]  /*03f0*/  IADD3.X R29, RZ, c[0x0][0x1cc], RZ, P3, !PT ;  /* 0x00007300ff1d7a10 */ /* 0x000fd20001ffe4ff */
[----:B------:R-:W-:Y:S05]  /*0400*/  @P1 EXIT ;  /* 0x000000000000194d */ /* 0x000fea0003800000 */
[C---:B0-----:R-:W-:Y:S01]  /*0410*/  LEA R32, P1, R14.reuse, c[0x0][0x1c8], 0x3 ;  /* 0x000072000e207a11 */ /* 0x041fe200078218ff */
        /* <DEDUP_REMOVED lines=77> */
[----:B0-----:R-:W-:Y:S01]  /*08f0*/  HADD2.F32 R2, -RZ, R82.H0_H0 ;  /* 0x20000052ff027230 */ /* 0x001fe20000004100 */
        /* <DEDUP_REMOVED lines=62> */
[----:B------:R-:W-:Y:S01]  /*0ce0*/  HADD2.F32 R156, -RZ, R156.H0_H0 ;  /* 0x2000009cff9c7230 */ /* 0x000fe20000004100 */
[--C-:B--2---:R-:W-:Y:S01]  /*0cf0*/  SHF.R.U64 R158, R84, 0x10, R85.reuse ;  /* 0x00000010549e7819 */ /* 0x104fe20000001255 */
[----:B------:R-:W-:Y:S01]  /*0d00*/  HADD2.F32 R27, -RZ, R84.H0_H0 ;  /* 0x20000054ff1b7230 */ /* 0x000fe20000004100 */
[----:B------:R-:W-:Y:S01]  /*0d10*/  SHF.R.U32.HI R157, RZ, 0x10, R85 ;  /* 0x00000010ff9d7819 */ /* 0x000fe20000011655 */
[----:B------:R-:W-:-:S02]  /*0d20*/  HADD2.F32 R26, -RZ, R85.H0_H0 ;  /* 0x20000055ff1a7230 */ /* 0x000fc40000004100 */
[----:B------:R-:W-:Y:S01]  /*0d30*/  HADD2.F32 R158, -RZ, R158.H0_H0 ;  /* 0x2000009eff9e7230 */ /* 0x000fe20000004100 */
[--C-:B---3--:R-:W-:Y:S01]  /*0d40*/  SHF.R.U64 R159, R28, 0x10, R29.reuse ;  /* 0x000000101c9f7819 */ /* 0x108fe2000000121d */
[----:B------:R-:W-:Y:S01]  /*0d50*/  HADD2.F32 R28, -RZ, R28.H0_H0 ;  /* 0x2000001cff1c7230 */ /* 0x000fe20000004100 */
[----:B------:R-:W-:Y:S01]  /*0d60*/  SHF.R.U32.HI R160, RZ, 0x10, R29 ;  /* 0x00000010ffa07819 */ /* 0x000fe2000001161d */
[----:B------:R-:W-:Y:S02]  /*0d70*/  HADD2.F32 R29, -RZ, R29.H0_H0 ;  /* 0x2000001dff1d7230 */ /* 0x000fe40000004100 */
[----:B------:R-:W-:Y:S01]  /*0d80*/  HADD2.F32 R157, -RZ, R157.H0_H0 ;  /* 0x2000009dff9d7230 */ /* 0x000fe20000004100 */
[--C-:B----4-:R-:W-:Y:S01]  /*0d90*/  SHF.R.U64 R162, R34, 0x10, R35.reuse ;  /* 0x0000001022a27819 */ /* 0x110fe20000001223 */
[----:B------:R-:W-:Y:S01]  /*0da0*/  HADD2.F32 R31, -RZ, R34.H0_H0 ;  /* 0x20000022ff1f7230 */ /* 0x000fe20000004100 */
[----:B------:R-:W-:Y:S01]  /*0db0*/  SHF.R.U32.HI R161, RZ, 0x10, R35 ;  /* 0x00000010ffa17819 */ /* 0x000fe20000011623 */
[----:B------:R-:W-:-:S02]  /*0dc0*/  HADD2.F32 R30, -RZ, R35.H0_H0 ;  /* 0x20000023ff1e7230 */ /* 0x000fc40000004100 */
[----:B------:R-:W-:Y:S01]  /*0dd0*/  HADD2.F32 R159, -RZ, R159.H0_H0 ;  /* 0x2000009fff9f7230 */ /* 0x000fe20000004100 */
[--C-:B------:R-:W-:Y:S01]  /*0de0*/  SHF.R.U64 R163, R32, 0x10, R33.reuse ;  /* 0x0000001020a37819 */ /* 0x100fe20000001221 */
[----:B------:R-:W-:Y:S01]  /*0df0*/  HADD2.F32 R32, -RZ, R32.H0_H0 ;  /* 0x20000020ff207230 */ /* 0x000fe20000004100 */
[----:B------:R-:W-:Y:S01]  /*0e00*/  SHF.R.U32.HI R164, RZ, 0x10, R33 ;  /* 0x00000010ffa47819 */ /* 0x000fe20000011621 */
[----:B------:R-:W-:Y:S02]  /*0e10*/  HADD2.F32 R33, -RZ, R33.H0_H0 ;  /* 0x20000021ff217230 */ /* 0x000fe40000004100 */
[----:B------:R-:W-:Y:S01]  /*0e20*/  HADD2.F32 R160, -RZ, R160.H0_H0 ;  /* 0x200000a0ffa07230 */ /* 0x000fe20000004100 */
[--C-:B------:R-:W-:Y:S01]  /*0e30*/  SHF.R.U64 R166, R38, 0x10, R39.reuse ;  /* 0x0000001026a67819 */ /* 0x100fe20000001227 */
        /* <DEDUP_REMOVED lines=123> */
.L_x_35002:
[----:B------:R-:W-:-:S05]  /*15f0*/  MOV R63, 0x4 ;  /* 0x00000004003f7802 */ /* 0x000fca0000000f00 */
        /* <DEDUP_REMOVED lines=10> */
[----:B------:R0:W3:Y:S01]  /*16a0*/  @P0 LDG.E.128 R52, [R60.64] ;  /* 0x000000043c340981 */ /* 0x0000e2000c1e1d00 */
[----:B------:R-:W-:Y:S01]  /*16b0*/  HFMA2.MMA R207, -RZ, RZ, 0, 0 ;  /* 0x00000000ffcf7435 */ /* 0x000fe200000001ff */
[----:B------:R-:W-:Y:S01]  /*16c0*/  IMAD.WIDE R62, R130, R63, c[0x0][0x1d8] ;  /* 0x00007600823e7625 */ /* 0x000fe200078e023f */
[----:B------:R-:W-:Y:S01]  /*16d0*/  HFMA2.MMA R206, -RZ, RZ, 0, 9.5367431640625e-07 ;  /* 0x00000010ffce7435 */ /* 0x000fe200000001ff */
[----:B------:R-:W-:Y:S01]  /*16e0*/  IADD3 R71, R107, 0x20, RZ ;  /* 0x000000206b477810 */ /* 0x000fe20007ffe0ff */
[----:B------:R-:W-:Y:S02]  /*16f0*/  BSSY B0, `(.L_x_34901) ;  /* 0x000001e000007945 */ /* 0x000fe40003800000 */
[----:B------:R3:W5:Y:S01]  /*1700*/  LDG.E R205, [R62.64] ;  /* 0x000000043ecd7981 */ /* 0x000762000c1e1900 */
[C---:B--2---:R-:W-:Y:S02]  /*1710*/  ISETP.GE.AND P5, PT, R66.reuse, 0x1, PT ;  /* 0x000000014200780c */ /* 0x044fe40003fa6270 */
[----:B------:R-:W-:-:S11]  /*1720*/  ISETP.GT.AND P6, PT, R66, RZ, PT ;  /* 0x000000ff4200720c */ /* 0x000fd60003fc4270 */
[----:B------:R-:W-:Y:S02]  /*1730*/  @P5 IADD3 R64, R66, -0x1, RZ ;  /* 0xffffffff42405810 */ /* 0x000fe40007ffe0ff */
[----:B0-----:R-:W-:-:S03]  /*1740*/  @P5 MOV R60, 0x10 ;  /* 0x00000010003c5802 */ /* 0x001fc60000000f00 */
[----:B------:R-:W-:-:S05]  /*1750*/  @P5 IMAD R64, R64, c[0x0][0x168], RZ ;  /* 0x00005a0040405a24 */ /* 0x000fca00078e02ff */
[----:B------:R-:W-:-:S04]  /*1760*/  @P5 SHF.R.S32.HI R65, RZ, 0x1f, R64 ;  /* 0x0000001fff415819 */ /* 0x000fc80000011440 */
[----:B------:R-:W-:-:S04]  /*1770*/  @P5 LEA.HI R65, R65, R64, RZ, 0x2 ;  /* 0x0000004041415211 */ /* 0x000fc800078f10ff */
[----:B------:R-:W-:Y:S02]  /*1780*/  @P5 LEA.HI.SX32 R207, R65, R0, 0x1e ;  /* 0x0000000041cf5211 */ /* 0x000fe400078ff2ff */
[----:B------:R-:W-:Y:S02]  /*1790*/  @!P6 ISETP.NE.U32.AND P3, PT, RZ, c[0x0][0x180], PT ;  /* 0x00006000ff00ea0c */ /* 0x000fe40003f65070 */
[----:B------:R-:W-:Y:S01]  /*17a0*/  @!P6 ISETP.NE.U32.AND P1, PT, RZ, c[0x0][0x180], PT ;  /* 0x00006000ff00ea0c */ /* 0x000fe20003f25070 */
[----:B------:R-:W-:Y:S01]  /*17b0*/  @P5 IMAD.WIDE.U32 R60, R207, R60, c[0x0][0x170] ;  /* 0x00005c00cf3c5625 */ /* 0x000fe200078e003c */
[----:B------:R-:W-:Y:S02]  /*17c0*/  @!P6 ISETP.NE.U32.AND P2, PT, RZ, c[0x0][0x180], PT ;  /* 0x00006000ff00ea0c */ /* 0x000fe40003f45070 */
[----:B------:R-:W-:Y:S02]  /*17d0*/  @!P6 ISETP.NE.U32.AND P4, PT, RZ, c[0x0][0x180], PT ;  /* 0x00006000ff00ea0c */ /* 0x000fe40003f85070 */
[----:B------:R-:W-:Y:S01]  /*17e0*/  @!P6 ISETP.NE.AND.EX P1, PT, RZ, c[0x0][0x184], PT, P1 ;  /* 0x00006100ff00ea0c */ /* 0x000fe20003f25310 */
[----:B------:R0:W5:Y:S01]  /*17f0*/  @P5 LDG.E.128 R56, [R60.64] ;  /* 0x000000043c385981 */ /* 0x000162000c1e1d00 */
[----:B------:R-:W-:Y:S01]  /*1800*/  @!P6 ISETP.NE.AND.EX P2, PT, RZ, c[0x0][0x184], PT, P2 ;  /* 0x00006100ff00ea0c */ /* 0x000fe20003f45320 */
[----:B------:R-:W-:Y:S01]  /*1810*/  IMAD.WIDE.U32 R66, R107, R206, c[0x0][0x188] ;  /* 0x000062006b427625 */ /* 0x000fe200078e00ce */
[----:B------:R-:W-:-:S02]  /*1820*/  @!P6 ISETP.NE.AND.EX P4, PT, RZ, c[0x0][0x184], PT, P4 ;  /* 0x00006100ff00ea0c */ /* 0x000fc40003f85340 */
[----:B------:R-:W-:Y:S01]  /*1830*/  @!P6 ISETP.NE.AND.EX P3, PT, RZ, c[0x0][0x184], PT, P3 ;  /* 0x00006100ff00ea0c */ /* 0x000fe20003f65330 */
[----:B------:R-:W-:Y:S01]  /*1840*/  @P0 IMAD.WIDE.U32 R64, R71, R206, c[0x0][0x180] ;  /* 0x0000600047400625 */ /* 0x000fe200078e00ce */
[----:B---3--:R-:W-:Y:S02]  /*1850*/  @!P6 FSEL R62, R54, RZ, P2 ;  /* 0x000000ff363ee208 */ /* 0x008fe40001000000 */
[----:B------:R-:W-:Y:S02]  /*1860*/  @!P6 FSEL R63, R55, RZ, P4 ;  /* 0x000000ff373fe208 */ /* 0x000fe40002000000 */
[----:B0-----:R-:W-:Y:S02]  /*1870*/  @!P6 FSEL R61, R53, RZ, P1 ;  /* 0x000000ff353de208 */ /* 0x001fe40000800000 */
[----:B------:R-:W-:Y:S01]  /*1880*/  @!P6 FSEL R60, R52, RZ, P3 ;  /* 0x000000ff343ce208 */ /* 0x000fe20001800000 */
[----:B------:R-:W-:Y:S05]  /*1890*/  @!P6 BRA `(.L_x_34902) ;  /* 0x000000300000e947 */ /* 0x000fea0003800000 */
[----:B-----5:R-:W-:-:S04]  /*18a0*/  FMUL.FTZ R69, R56, c[0x0][0x1ec] ;  /* 0x00007b0038457a20 */ /* 0x020fc80000410000 */
[----:B------:R-:W-:-:S04]  /*18b0*/  FMUL.FTZ R60, R28, R69 ;  /* 0x000000451c3c7220 */ /* 0x000fc80000410000 */
[----:B------:R-:W-:Y:S02]  /*18c0*/  @P0 FADD.FTZ R60, R52, R60 ;  /* 0x0000003c343c0221 */ /* 0x000fe40000010000 */
.L_x_34902:
[----:B------:R-:W-:Y:S05]  /*18d0*/  BSYNC B0 ;  /* 0x0000000000007941 */ /* 0x000fea0003800000 */
.L_x_34901:
[----:B------:R-:W-:Y:S01]  /*18e0*/  BSSY B0, `(.L_x_34903) ;  /* 0x0000005000007945 */ /* 0x000fe20003800000 */
[----:B------:R-:W-:Y:S05]  /*18f0*/  @!P6 BRA `(.L_x_34904) ;  /* 0x000000300000e947 */ /* 0x000fea0003800000 */
[----:B-----5:R-:W-:-:S04]  /*1900*/  FMUL.FTZ R68, R57, c[0x0][0x1ec] ;  /* 0x00007b0039447a20 */ /* 0x020fc80000410000 */
[----:B------:R-:W-:-:S04]  /*1910*/  FMUL.FTZ R61, R159, R68 ;  /* 0x000000449f3d7220 */ /* 0x000fc80000410000 */
[----:B------:R-:W-:Y:S02]  /*1920*/  @P0 FADD.FTZ R61, R53, R61 ;  /* 0x0000003d353d0221 */ /* 0x000fe40000010000 */
.L_x_34904:
[----:B------:R-:W-:Y:S05]  /*1930*/  BSYNC B0 ;  /* 0x0000000000007941 */ /* 0x000fea0003800000 */
.L_x_34903:
[----:B------:R-:W-:Y:S01]  /*1940*/  BSSY B0, `(.L_x_34905) ;  /* 0x0000005000007945 */ /* 0x000fe20003800000 */
[----:B------:R-:W-:Y:S05]  /*1950*/  @!P6 BRA `(.L_x_34906) ;  /* 0x000000300000e947 */ /* 0x000fea0003800000 */
[----:B-----5:R-:W-:-:S04]  /*1960*/  FMUL.FTZ R62, R58, c[0x0][0x1ec] ;  /* 0x00007b003a3e7a20 */ /* 0x020fc80000410000 */
[----:B------:R-:W-:-:S04]  /*1970*/  FMUL.FTZ R62, R29, R62 ;  /* 0x0000003e1d3e7220 */ /* 0x000fc80000410000 */
[----:B------:R-:W-:Y:S02]  /*1980*/  @P0 FADD.FTZ R62, R54, R62 ;  /* 0x0000003e363e0221 */ /* 0x000fe40000010000 */
.L_x_34906:
[----:B------:R-:W-:Y:S05]  /*1990*/  BSYNC B0 ;  /* 0x0000000000007941 */ /* 0x000fea0003800000 */
.L_x_34905:
[----:B------:R-:W-:Y:S01]  /*19a0*/  BSSY B0, `(.L_x_34907) ;  /* 0x0000005000007945 */ /* 0x000fe20003800000 */
[----:B------:R-:W-:Y:S05]  /*19b0*/  @!P6 BRA `(.L_x_34908) ;  /* 0x000000300000e947 */ /* 0x000fea0003800000 */
[----:B-----5:R-:W-:-:S04]  /*19c0*/  FMUL.FTZ R63, R59, c[0x0][0x1ec] ;  /* 0x00007b003b3f7a20 */ /* 0x020fc80000410000 */
[----:B------:R-:W-:-:S04]  /*19d0*/  FMUL.FTZ R63, R160, R63 ;  /* 0x0000003fa03f7220 */ /* 0x000fc80000410000 */
[----:B------:R-:W-:Y:S02]  /*19e0*/  @P0 FADD.FTZ R63, R55, R63 ;  /* 0x0000003f373f0221 */ /* 0x000fe40000010000 */
.L_x_34908:
[----:B------:R-:W-:Y:S05]  /*19f0*/  BSYNC B0 ;  /* 0x0000000000007941 */ /* 0x000fea0003800000 */
.L_x_34907:
        /* <DEDUP_REMOVED lines=11> */
[----:B------:R-:W-:Y:S01]  /*1ab0*/  @!P6 ISETP.NE.U32.AND P4, PT, RZ, c[0x0][0x180], PT ;  /* 0x00006000ff00ea0c */ /* 0x000fe20003f85070 */
[----:B------:R-:W-:Y:S01]  /*1ac0*/  @P0 IMAD.WIDE.U32 R68, R75, R206, c[0x0][0x180] ;  /* 0x000060004b440625 */ /* 0x000fe200078e00ce */
[----:B------:R-:W-:Y:S02]  /*1ad0*/  @!P6 ISETP.NE.AND.EX P1, PT, RZ, c[0x0][0x184], PT, P1 ;  /* 0x00006100ff00ea0c */ /* 0x000fe40003f25310 */
[----:B------:R-:W-:-:S02]  /*1ae0*/  @!P6 ISETP.NE.AND.EX P2, PT, RZ, c[0x0][0x184], PT, P2 ;  /* 0x00006100ff00ea0c */ /* 0x000fc40003f45320 */
[----:B------:R-:W-:Y:S02]  /*1af0*/  @!P6 ISETP.NE.AND.EX P4, PT, RZ, c[0x0][0x184], PT, P4 ;  /* 0x00006100ff00ea0c */ /* 0x000fe40003f85340 */
[----:B------:R-:W-:Y:S02]  /*1b00*/  @!P6 ISETP.NE.AND.EX P3, PT, RZ, c[0x0][0x184], PT, P3 ;  /* 0x00006100ff00ea0c */ /* 0x000fe40003f65330 */
[----:B--2---:R-:W-:Y:S02]  /*1b10*/  @!P6 FSEL R65, R53, RZ, P1 ;  /* 0x000000ff3541e208 */ /* 0x004fe40000800000 */
[----:B0-----:R-:W-:Y:S02]  /*1b20*/  @!P6 FSEL R66, R54, RZ, P2 ;  /* 0x000000ff3642e208 */ /* 0x001fe40001000000 */
[----:B------:R-:W-:Y:S02]  /*1b30*/  @!P6 FSEL R67, R55, RZ, P4 ;  /* 0x000000ff3743e208 */ /* 0x000fe40002000000 */
[----:B------:R-:W-:Y:S01]  /*1b40*/  @!P6 FSEL R64, R52, RZ, P3 ;  /* 0x000000ff3440e208 */ /* 0x000fe20001800000 */
[----:B------:R-:W-:Y:S05]  /*1b50*/  @!P6 BRA `(.L_x_34910) ;  /* 0x000000300000e947 */ /* 0x000fea0003800000 */
[----:B-1---5:R-:W-:-:S04]  /*1b60*/  FMUL.FTZ R73, R56, c[0x0][0x1ec] ;  /* 0x00007b0038497a20 */ /* 0x022fc80000410000 */
[----:B------:R-:W-:-:S04]  /*1b70*/  FMUL.FTZ R64, R32, R73 ;  /* 0x0000004920407220 */ /* 0x000fc80000410000 */
[----:B------:R-:W-:Y:S02]  /*1b80*/  @P0 FADD.FTZ R64, R52, R64 ;  /* 0x0000004034400221 */ /* 0x000fe40000010000 */
.L_x_34910:
[----:B-1----:R-:W-:Y:S05]  /*1b90*/  BSYNC B0 ;  /* 0x0000000000007941 */ /* 0x002fea0003800000 */
.L_x_34909:
[----:B------:R-:W-:Y:S01]  /*1ba0*/  BSSY B0, `(.L_x_34911) ;  /* 0x0000005000007945 */ /* 0x000fe20003800000 */
[----:B------:R-:W-:Y:S05]  /*1bb0*/  @!P6 BRA `(.L_x_34912) ;  /* 0x000000300000e947 */ /* 0x000fea0003800000 */
[----:B-----5:R-:W-:-:S04]  /*1bc0*/  FMUL.FTZ R72, R57, c[0x0][0x1ec] ;  /* 0x00007b0039487a20 */ /* 0x020fc80000410000 */
[----:B------:R-:W-:-:S04]  /*1bd0*/  FMUL.FTZ R65, R163, R72 ;  /* 0x00000048a3417220 */ /* 0x000fc80000410000 */
[----:B------:R-:W-:Y:S02]  /*1be0*/  @P0 FADD.FTZ R65, R53, R65 ;  /* 0x0000004135410221 */ /* 0x000fe40000010000 */
.L_x_34912:
[----:B------:R-:W-:Y:S05]  /*1bf0*/  BSYNC B0 ;  /* 0x0000000000007941 */ /* 0x000fea0003800000 */
.L_x_34911:
[----:B------:R-:W-:Y:S01]  /*1c00*/  BSSY B0, `(.L_x_34913) ;  /* 0x0000005000007945 */ /* 0x000fe20003800000 */
[----:B------:R-:W-:Y:S05]  /*1c10*/  @!P6 BRA `(.L_x_34914) ;  /* 0x000000300000e947 */ /* 0x000fea0003800000 */
[----:B-----5:R-:W-:-:S04]  /*1c20*/  FMUL.FTZ R66, R58, c[0x0][0x1ec] ;  /* 0x00007b003a427a20 */ /* 0x020fc80000410000 */
[----:B------:R-:W-:-:S04]  /*1c30*/  FMUL.FTZ R66, R33, R66 ;  /* 0x0000004221427220 */ /* 0x000fc80000410000 */
[----:B------:R-:W-:Y:S02]  /*1c40*/  @P0 FADD.FTZ R66, R54, R66 ;  /* 0x0000004236420221 */ /* 0x000fe40000010000 */
.L_x_34914:
[----:B------:R-:W-:Y:S05]  /*1c50*/  BSYNC B0 ;  /* 0x0000000000007941 */ /* 0x000fea0003800000 */
.L_x_34913:
[----:B------:R-:W-:Y:S01]  /*1c60*/  BSSY B0, `(.L_x_34915) ;  /* 0x0000005000007945 */ /* 0x000fe20003800000 */
[----:B------:R-:W-:Y:S05]  /*1c70*/  @!P6 BRA `(.L_x_34916) ;  /* 0x000000300000e947 */ /* 0x000fea0003800000 */
[----:B-----5:R-:W-:-:S04]  /*1c80*/  FMUL.FTZ R67, R59, c[0x0][0x1ec] ;  /* 0x00007b003b437a20 */ /* 0x020fc80000410000 */
[----:B------:R-:W-:-:S04]  /*1c90*/  FMUL.FTZ R67, R164, R67 ;  /* 0x00000043a4437220 */ /* 0x000fc80000410000 */
[----:B------:R-:W-:Y:S02]  /*1ca0*/  @P0 FADD.FTZ R67, R55, R67 ;  /* 0x0000004337430221 */ /* 0x000fe40000010000 */
.L_x_34916:
[----:B------:R-:W-:Y:S05]  /*1cb0*/  BSYNC B0 ;  /* 0x0000000000007941 */ /* 0x000fea0003800000 */
.L_x_34915:
        /* <DEDUP_REMOVED lines=25> */
.L_x_34918:
[----:B-1----:R-:W-:Y:S05]  /*1e50*/  BSYNC B0 ;  /* 0x0000000000007941 */ /* 0x002fea0003800000 */
.L_x_34917:
[----:B------:R-:W-:Y:S01]  /*1e60*/  BSSY B0, `(.L_x_34919) ;  /* 0x0000005000007945 */ /* 0x000fe20003800000 */
[----:B------:R-:W-:Y:S05]  /*1e70*/  @!P6 BRA `(.L_x_34920) ;  /* 0x000000300000e947 */ /* 0x000fea0003800000 */
[----:B-----5:R-:W-:-:S04]  /*1e80*/  FMUL.FTZ R76, R57, c[0x0][0x1ec] ;  /* 0x00007b00394c7a20 */ /* 0x020fc80000410000 */
[----:B------:R-:W-:-:S04]  /*1e90*/  FMUL.FTZ R69, R167, R76 ;  /* 0x0000004ca7457220 */ /* 0x000fc80000410000 */
[----:B------:R-:W-:Y:S02]  /*1ea0*/  @P0 FADD.FTZ R69, R53, R69 ;  /* 0x0000004535450221 */ /* 0x000fe40000010000 */
.L_x_34920:
[----:B------:R-:W-:Y:S05]  /*1eb0*/  BSYNC B0 ;  /* 0x0000000000007941 */ /* 0x000fea0003800000 */
.L_x_34919:
[----:B------:R-:W-:Y:S01]  /*1ec0*/  BSSY B0, `(.L_x_34921) ;  /* 0x0000005000007945 */ /* 0x000fe20003800000 */
[----:B------:R-:W-:Y:S05]  /*1ed0*/  @!P6 BRA `(.L_x_34922) ;  /* 0x000000300000e947 */ /* 0x000fea0003800000 */
[----:B-----5:R-:W-:-:S04]  /*1ee0*/  FMUL.FTZ R70, R58, c[0x0][0x1ec] ;  /* 0x00007b003a467a20 */ /* 0x020fc80000410000 */
[----:B------:R-:W-:-:S04]  /*1ef0*/  FMUL.FTZ R70, R37, R70 ;  /* 0x0000004625467220 */ /* 0x000fc80000410000 */
[----:B------:R-:W-:Y:S02]  /*1f00*/  @P0 FADD.FTZ R70, R54, R70 ;  /* 0x0000004636460221 */ /* 0x000fe40000010000 */
.L_x_34922:
[----:B------:R-:W-:Y:S05]  /*1f10*/  BSYNC B0 ;  /* 0x0000000000007941 */ /* 0x000fea0003800000 */
.L_x_34921:
[----:B------:R-:W-:Y:S01]  /*1f20*/  BSSY B0, `(.L_x_34923) ;  /* 0x0000005000007945 */ /* 0x000fe20003800000 */
[----:B------:R-:W-:Y:S05]  /*1f30*/  @!P6 BRA `(.L_x_34924) ;  /* 0x000000300000e947 */ /* 0x000fea0003800000 */
[----:B-----5:R-:W-:-:S04]  /*1f40*/  FMUL.FTZ R71, R59, c[0x0][0x1ec] ;  /* 0x00007b003b477a20 */ /* 0x020fc80000410000 */
[----:B------:R-:W-:-:S04]  /*1f50*/  FMUL.FTZ R71, R168, R71 ;  /* 0x00000047a8477220 */ /* 0x000fc80000410000 */
[----:B------:R-:W-:Y:S02]  /*1f60*/  @P0 FADD.FTZ R71, R55, R71 ;  /* 0x0000004737470221 */ /* 0x000fe40000010000 */
.L_x_34924:
[----:B------:R-:W-:Y:S05]  /*1f70*/  BSYNC B0 ;  /* 0x0000000000007941 */ /* 0x000fea0003800000 */
.L_x_34923:
        /* <DEDUP_REMOVED lines=25> */
.L_x_34926:
[----:B-1----:R-:W-:Y:S05]  /*2110*/  BSYNC B0 ;  /* 0x0000000000007941 */ /* 0x002fea0003800000 */
.L_x_34925:
[----:B------:R-:W-:Y:S01]  /*2120*/  BSSY B0, `(.L_x_34927) ;  /* 0x0000005000007945 */ /* 0x000fe20003800000 */
[----:B------:R-:W-:Y:S05]  /*2130*/  @!P6 BRA `(.L_x_34928) ;  /* 0x000000300000e947 */ /* 0x000fea0003800000 */
[----:B-----5:R-:W-:-:S04]  /*2140*/  FMUL.FTZ R80, R57, c[0x0][0x1ec] ;  /* 0x00007b0039507a20 */ /* 0x020fc80000410000 */
[----:B------:R-:W-:-:S04]  /*2150*/  FMUL.FTZ R73, R171, R80 ;  /* 0x00000050ab497220 */ /* 0x000fc80000410000 */
[----:B------:R-:W-:Y:S02]  /*2160*/  @P0 FADD.FTZ R73, R53, R73 ;  /* 0x0000004935490221 */ /* 0x000fe40000010000 */
.L_x_34928:
[----:B------:R-:W-:Y:S05]  /*2170*/  BSYNC B0 ;  /* 0x0000000000007941 */ /* 0x000fea0003800000 */
.L_x_34927:
[----:B------:R-:W-:Y:S01]  /*2180*/  BSSY B0, `(.L_x_34929) ;  /* 0x0000005000007945 */ /* 0x000fe20003800000 */
[----:B------:R-:W-:Y:S05]  /*2190*/  @!P6 BRA `(.L_x_34930) ;  /* 0x000000300000e947 */ /* 0x000fea0003800000 */
[----:B-----5:R-:W-:-:S04]  /*21a0*/  FMUL.FTZ R74, R58, c[0x0][0x1ec] ;  /* 0x00007b003a4a7a20 */ /* 0x020fc80000410000 */
[----:B------:R-:W-:-:S04]  /*21b0*/  FMUL.FTZ R74, R41, R74 ;  /* 0x0000004a294a7220 */ /* 0x000fc80000410000 */
[----:B------:R-:W-:Y:S02]  /*21c0*/  @P0 FADD.FTZ R74, R54, R74 ;  /* 0x0000004a364a0221 */ /* 0x000fe40000010000 */
.L_x_34930:
[----:B------:R-:W-:Y:S05]  /*21d0*/  BSYNC B0 ;  /* 0x0000000000007941 */ /* 0x000fea0003800000 */
.L_x_34929:
[----:B------:R-:W-:Y:S01]  /*21e0*/  BSSY B0, `(.L_x_34931) ;  /* 0x0000005000007945 */ /* 0x000fe20003800000 */
[----:B------:R-:W-:Y:S05]  /*21f0*/  @!P6 BRA `(.L_x_34932) ;  /* 0x000000300000e947 */ /* 0x000fea0003800000 */
[----:B-----5:R-:W-:-:S04]  /*2200*/  FMUL.FTZ R75, R59, c[0x0][0x1ec] ;  /* 0x00007b003b4b7a20 */ /* 0x020fc80000410000 */
[----:B------:R-:W-:-:S04]  /*2210*/  FMUL.FTZ R75, R172, R75 ;  /* 0x0000004bac4b7220 */ /* 0x000fc80000410000 */
[----:B------:R-:W-:Y:S02]  /*2220*/  @P0 FADD.FTZ R75, R55, R75 ;  /* 0x0000004b374b0221 */ /* 0x000fe40000010000 */
.L_x_34932:
[----:B------:R-:W-:Y:S05]  /*2230*/  BSYNC B0 ;  /* 0x0000000000007941 */ /* 0x000fea0003800000 */
.L_x_34931:
        /* <DEDUP_REMOVED lines=25> */
.L_x_34934:
[----:B-1----:R-:W-:Y:S05]  /*23d0*/  BSYNC B0 ;  /* 0x0000000000007941 */ /* 0x002fea0003800000 */
.L_x_34933:
[----:B------:R-:W-:Y:S01]  /*23e0*/  BSSY B0, `(.L_x_34935) ;  /* 0x0000005000007945 */ /* 0x000fe20003800000 */
[----:B------:R-:W-:Y:S05]  /*23f0*/  @!P6 BRA `(.L_x_34936) ;  /* 0x000000300000e947 */ /* 0x000fea0003800000 */
[----:B-----5:R-:W-:-:S04]  /*2400*/  FMUL.FTZ R84, R57, c[0x0][0x1ec] ;  /* 0x00007b0039547a20 */ /* 0x020fc80000410000 */
[----:B------:R-:W-:-:S04]  /*2410*/  FMUL.FTZ R77, R175, R84 ;  /* 0x00000054af4d7220 */ /* 0x000fc80000410000 */
[----:B------:R-:W-:Y:S02]  /*2420*/  @P0 FADD.FTZ R77, R53, R77 ;  /* 0x0000004d354d0221 */ /* 0x000fe40000010000 */
.L_x_34936:
[----:B------:R-:W-:Y:S05]  /*2430*/  BSYNC B0 ;  /* 0x0000000000007941 */ /* 0x000fea0003800000 */
.L_x_34935:
[----:B------:R-:W-:Y:S01]  /*2440*/  BSSY B0, `(.L_x_34937) ;  /* 0x0000005000007945 */ /* 0x000fe20003800000 */
[----:B------:R-:W-:Y:S05]  /*2450*/  @!P6 BRA `(.L_x_34938) ;  /* 0x000000300000e947 */ /* 0x000fea0003800000 */
[----:B-----5:R-:W-:-:S04]  /*2460*/  FMUL.FTZ R78, R58, c[0x0][0x1ec] ;  /* 0x00007b003a4e7a20 */ /* 0x020fc80000410000 */
[----:B------:R-:W-:-:S04]  /*2470*/  FMUL.FTZ R78, R45, R78 ;  /* 0x0000004e2d4e7220 */ /* 0x000fc80000410000 */
[----:B------:R-:W-:Y:S02]  /*2480*/  @P0 FADD.FTZ R78, R54, R78 ;  /* 0x0000004e364e0221 */ /* 0x000fe40000010000 */
.L_x_34938:
[----:B------:R-:W-:Y:S05]  /*2490*/  BSYNC B0 ;  /* 0x0000000000007941 */ /* 0x000fea0003800000 */
.L_x_34937:
[----:B------:R-:W-:Y:S01]  /*24a0*/  BSSY B0, `(.L_x_34939) ;  /* 0x0000005000007945 */ /* 0x000fe20003800000 */
[----:B------:R-:W-:Y:S05]  /*24b0*/  @!P6 BRA `(.L_x_34940) ;  /* 0x000000300000e947 */ /* 0x000fea0003800000 */
[----:B-----5:R-:W-:-:S04]  /*24c0*/  FMUL.FTZ R79, R59, c[0x0][0x1ec] ;  /* 0x00007b003b4f7a20 */ /* 0x020fc80000410000 */
[----:B------:R-:W-:-:S04]  /*24d0*/  FMUL.FTZ R79, R176, R79 ;  /* 0x0000004fb04f7220 */ /* 0x000fc80000410000 */
[----:B------:R-:W-:Y:S02]  /*24e0*/  @P0 FADD.FTZ R79, R55, R79 ;  /* 0x0000004f374f0221 */ /* 0x000fe40000010000 */
.L_x_34940:
[----:B------:R-:W-:Y:S05]  /*24f0*/  BSYNC B0 ;  /* 0x0000000000007941 */ /* 0x000fea0003800000 */
.L_x_34939:
        /* <DEDUP_REMOVED lines=25> */
.L_x_34942:
[----:B-1----:R-:W-:Y:S05]  /*2690*/  BSYNC B0 ;  /* 0x0000000000007941 */ /* 0x002fea0003800000 */
.L_x_34941:
[----:B------:R-:W-:Y:S01]  /*26a0*/  BSSY B0, `(.L_x_34943) ;  /* 0x0000005000007945 */ /* 0x000fe20003800000 */
[----:B------:R-:W-:Y:S05]  /*26b0*/  @!P6 BRA `(.L_x_34944) ;  /* 0x000000300000e947 */ /* 0x000fea0003800000 */
[----:B-----5:R-:W-:-:S04]  /*26c0*/  FMUL.FTZ R88, R57, c[0x0][0x1ec] ;  /* 0x00007b0039587a20 */ /* 0x020fc80000410000 */
[----:B------:R-:W-:-:S04]  /*26d0*/  FMUL.FTZ R81, R179, R88 ;  /* 0x00000058b3517220 */ /* 0x000fc80000410000 */
[----:B------:R-:W-:Y:S02]  /*26e0*/  @P0 FADD.FTZ R81, R53, R81 ;  /* 0x0000005135510221 */ /* 0x000fe40000010000 */
.L_x_34944:
[----:B------:R-:W-:Y:S05]  /*26f0*/  BSYNC B0 ;  /* 0x0000000000007941 */ /* 0x000fea0003800000 */
.L_x_34943:
[----:B------:R-:W-:Y:S01]  /*2700*/  BSSY B0, `(.L_x_34945) ;  /* 0x0000005000007945 */ /* 0x000fe20003800000 */
[----:B------:R-:W-:Y:S05]  /*2710*/  @!P6 BRA `(.L_x_34946) ;  /* 0x000000300000e947 */ /* 0x000fea0003800000 */
[----:B-----5:R-:W-:-:S04]  /*2720*/  FMUL.FTZ R82, R58, c[0x0][0x1ec] ;  /* 0x00007b003a527a20 */ /* 0x020fc80000410000 */
[----:B------:R-:W-:-:S04]  /*2730*/  FMUL.FTZ R82, R49, R82 ;  /* 0x0000005231527220 */ /* 0x000fc80000410000 */
[----:B------:R-:W-:Y:S02]  /*2740*/  @P0 FADD.FTZ R82, R54, R82 ;  /* 0x0000005236520221 */ /* 0x000fe40000010000 */
.L_x_34946:
[----:B------:R-:W-:Y:S05]  /*2750*/  BSYNC B0 ;  /* 0x0000000000007941 */ /* 0x000fea0003800000 */
.L_x_34945:
[----:B------:R-:W-:Y:S01]  /*2760*/  BSSY B0, `(.L_x_34947) ;  /* 0x0000005000007945 */ /* 0x000fe20003800000 */
[----:B------:R-:W-:Y:S05]  /*2770*/  @!P6 BRA `(.L_x_34948) ;  /* 0x000000300000e947 */ /* 0x000fea0003800000 */
[----:B-----5:R-:W-:-:S04]  /*2780*/  FMUL.FTZ R83, R59, c[0x0][0x1ec] ;  /* 0x00007b003b537a20 */ /* 0x020fc80000410000 */
[----:B------:R-:W-:-:S04]  /*2790*/  FMUL.FTZ R83, R180, R83 ;  /* 0x00000053b4537220 */ /* 0x000fc80000410000 */
[----:B------:R-:W-:Y:S02]  /*27a0*/  @P0 FADD.FTZ R83, R55, R83 ;  /* 0x0000005337530221 */ /* 0x000fe40000010000 */
.L_x_34948:
[----:B------:R-:W-:Y:S05]  /*27b0*/  BSYNC B0 ;  /* 0x0000000000007941 */ /* 0x000fea0003800000 */
.L_x_34947:
        /* <DEDUP_REMOVED lines=25> */
.L_x_34950:
[----:B-1----:R-:W-:Y:S05]  /*2950*/  BSYNC B0 ;  /* 0x0000000000007941 */ /* 0x002fea0003800000 */
.L_x_34949:
[----:B------:R-:W-:Y:S01]  /*2960*/  BSSY B0, `(.L_x_34951) ;  /* 0x0000005000007945 */ /* 0x000fe20003800000 */
[----:B------:R-:W-:Y:S05]  /*2970*/  @!P6 BRA `(.L_x_34952) ;  /* 0x000000300000e947 */ /* 0x000fea0003800000 */
[----:B-----5:R-:W-:-:S04]  /*2980*/  FMUL.FTZ R92, R57, c[0x0][0x1ec] ;  /* 0x00007b00395c7a20 */ /* 0x020fc80000410000 */
[----:B------:R-:W-:-:S04]  /*2990*/  FMUL.FTZ R85, R183, R92 ;  /* 0x0000005cb7557220 */ /* 0x000fc80000410000 */
[----:B------:R-:W-:Y:S02]  /*29a0*/  @P0 FADD.FTZ R85, R53, R85 ;  /* 0x0000005535550221 */ /* 0x000fe40000010000 */
.L_x_34952:
[----:B------:R-:W-:Y:S05]  /*29b0*/  BSYNC B0 ;  /* 0x0000000000007941 */ /* 0x000fea0003800000 */
.L_x_34951:
[----:B------:R-:W-:Y:S01]  /*29c0*/  BSSY B0, `(.L_x_34953) ;  /* 0x0000005000007945 */ /* 0x000fe20003800000 */
[----:B------:R-:W-:Y:S05]  /*29d0*/  @!P6 BRA `(.L_x_34954) ;  /* 0x000000300000e947 */ /* 0x000fea0003800000 */
[----:B-----5:R-:W-:-:S04]  /*29e0*/  FMUL.FTZ R86, R58, c[0x0][0x1ec] ;  /* 0x00007b003a567a20 */ /* 0x020fc80000410000 */
[----:B------:R-:W-:-:S04]  /*29f0*/  FMUL.FTZ R86, R109, R86 ;  /* 0x000000566d567220 */ /* 0x000fc80000410000 */
[----:B------:R-:W-:Y:S02]  /*2a00*/  @P0 FADD.FTZ R86, R54, R86 ;  /* 0x0000005636560221 */ /* 0x000fe40000010000 */
.L_x_34954:
[----:B------:R-:W-:Y:S05]  /*2a10*/  BSYNC B0 ;  /* 0x0000000000007941 */ /* 0x000fea0003800000 */
.L_x_34953:
[----:B------:R-:W-:Y:S01]  /*2a20*/  BSSY B0, `(.L_x_34955) ;  /* 0x0000005000007945 */ /* 0x000fe20003800000 */
[----:B------:R-:W-:Y:S05]  /*2a30*/  @!P6 BRA `(.L_x_34956) ;  /* 0x000000300000e947 */ /* 0x000fea0003800000 */
[----:B-----5:R-:W-:-:S04]  /*2a40*/  FMUL.FTZ R87, R59, c[0x0][0x1ec] ;  /* 0x00007b003b577a20 */ /* 0x020fc80000410000 */
[----:B------:R-:W-:-:S04]  /*2a50*/  FMUL.FTZ R87, R184, R87 ;  /* 0x00000057b8577220 */ /* 0x000fc80000410000 */
[----:B------:R-:W-:Y:S02]  /*2a60*/  @P0 FADD.FTZ R87, R55, R87 ;  /* 0x0000005737570221 */ /* 0x000fe40000010000 */
.L_x_34956:
[----:B------:R-:W-:Y:S05]  /*2a70*/  BSYNC B0 ;  /* 0x0000000000007941 */ /* 0x000fea0003800000 */
.L_x_34955:
        /* <DEDUP_REMOVED lines=25> */
.L_x_34958:
[----:B-1----:R-:W-:Y:S05]  /*2c10*/  BSYNC B0 ;  /* 0x0000000000007941 */ /* 0x002fea0003800000 */
.L_x_34957:
[----:B------:R-:W-:Y:S01]  /*2c20*/  BSSY B0, `(.L_x_34959) ;  /* 0x0000005000007945 */ /* 0x000fe20003800000 */
[----:B------:R-:W-:Y:S05]  /*2c30*/  @!P6 BRA `(.L_x_34960) ;  /* 0x000000300000e947 */ /* 0x000fea0003800000 */
[----:B-----5:R-:W-:-:S04]  /*2c40*/  FMUL.FTZ R96, R57, c[0x0][0x1ec] ;  /* 0x00007b0039607a20 */ /* 0x020fc80000410000 */
[----:B------:R-:W-:-:S04]  /*2c50*/  FMUL.FTZ R89, R187, R96 ;  /* 0x00000060bb597220 */ /* 0x000fc80000410000 */
[----:B------:R-:W-:Y:S02]  /*2c60*/  @P0 FADD.FTZ R89, R53, R89 ;  /* 0x0000005935590221 */ /* 0x000fe40000010000 */
.L_x_34960:
[----:B------:R-:W-:Y:S05]  /*2c70*/  BSYNC B0 ;  /* 0x0000000000007941 */ /* 0x000fea0003800000 */
.L_x_34959:
[----:B------:R-:W-:Y:S01]  /*2c80*/  BSSY B0, `(.L_x_34961) ;  /* 0x0000005000007945 */ /* 0x000fe20003800000 */
[----:B------:R-:W-:Y:S05]  /*2c90*/  @!P6 BRA `(.L_x_34962) ;  /* 0x000000300000e947 */ /* 0x000fea0003800000 */
[----:B-----5:R-:W-:-:S04]  /*2ca0*/  FMUL.FTZ R90, R58, c[0x0][0x1ec] ;  /* 0x00007b003a5a7a20 */ /* 0x020fc80000410000 */
[----:B------:R-:W-:-:S04]  /*2cb0*/  FMUL.FTZ R90, R113, R90 ;  /* 0x0000005a715a7220 */ /* 0x000fc80000410000 */
[----:B------:R-:W-:Y:S02]  /*2cc0*/  @P0 FADD.FTZ R90, R54, R90 ;  /* 0x0000005a365a0221 */ /* 0x000fe40000010000 */
.L_x_34962:
[----:B------:R-:W-:Y:S05]  /*2cd0*/  BSYNC B0 ;  /* 0x0000000000007941 */ /* 0x000fea0003800000 */
.L_x_34961:
[----:B------:R-:W-:Y:S01]  /*2ce0*/  BSSY B0, `(.L_x_34963) ;  /* 0x0000005000007945 */ /* 0x000fe20003800000 */
[----:B------:R-:W-:Y:S05]  /*2cf0*/  @!P6 BRA `(.L_x_34964) ;  /* 0x000000300000e947 */ /* 0x000fea0003800000 */
[----:B-----5:R-:W-:-:S04]  /*2d00*/  FMUL.FTZ R91, R59, c[0x0][0x1ec] ;  /* 0x00007b003b5b7a20 */ /* 0x020fc80000410000 */
[----:B------:R-:W-:-:S04]  /*2d10*/  FMUL.FTZ R91, R188, R91 ;  /* 0x0000005bbc5b7220 */ /* 0x000fc80000410000 */
[----:B------:R-:W-:Y:S02]  /*2d20*/  @P0 FADD.FTZ R91, R55, R91 ;  /* 0x0000005b375b0221 */ /* 0x000fe40000010000 */
.L_x_34964:
[----:B------:R-:W-:Y:S05]  /*2d30*/  BSYNC B0 ;  /* 0x0000000000007941 */ /* 0x000fea0003800000 */
.L_x_34963:
        /* <DEDUP_REMOVED lines=25> */
.L_x_34966:
[----:B-1----:R-:W-:Y:S05]  /*2ed0*/  BSYNC B0 ;  /* 0x0000000000007941 */ /* 0x002fea0003800000 */
.L_x_34965:
[----:B------:R-:W-:Y:S01]  /*2ee0*/  BSSY B0, `(.L_x_34967) ;  /* 0x0000005000007945 */ /* 0x000fe20003800000 */
[----:B------:R-:W-:Y:S05]  /*2ef0*/  @!P6 BRA `(.L_x_34968) ;  /* 0x000000300000e947 */ /* 0x000fea0003800000 */
[----:B-----5:R-:W-:-:S04]  /*2f00*/  FMUL.FTZ R100, R57, c[0x0][0x1ec] ;  /* 0x00007b0039647a20 */ /* 0x020fc80000410000 */
[----:B------:R-:W-:-:S04]  /*2f10*/  FMUL.FTZ R93, R191, R100 ;  /* 0x00000064bf5d7220 */ /* 0x000fc80000410000 */
[----:B------:R-:W-:Y:S02]  /*2f20*/  @P0 FADD.FTZ R93, R53, R93 ;  /* 0x0000005d355d0221 */ /* 0x000fe40000010000 */
.L_x_34968:
[----:B------:R-:W-:Y:S05]  /*2f30*/  BSYNC B0 ;  /* 0x0000000000007941 */ /* 0x000fea0003800000 */
.L_x_34967:
[----:B------:R-:W-:Y:S01]  /*2f40*/  BSSY B0, `(.L_x_34969) ;  /* 0x0000005000007945 */ /* 0x000fe20003800000 */
[----:B------:R-:W-:Y:S05]  /*2f50*/  @!P6 BRA `(.L_x_34970) ;  /* 0x000000300000e947 */ /* 0x000fea0003800000 */
[----:B-----5:R-:W-:-:S04]  /*2f60*/  FMUL.FTZ R94, R58, c[0x0][0x1ec] ;  /* 0x00007b003a5e7a20 */ /* 0x020fc80000410000 */
[----:B------:R-:W-:-:S04]  /*2f70*/  FMUL.FTZ R94, R117, R94 ;  /* 0x0000005e755e7220 */ /* 0x000fc80000410000 */
[----:B------:R-:W-:Y:S02]  /*2f80*/  @P0 FADD.FTZ R94, R54, R94 ;  /* 0x0000005e365e0221 */ /* 0x000fe40000010000 */
.L_x_34970:
[----:B------:R-:W-:Y:S05]  /*2f90*/  BSYNC B0 ;  /* 0x0000000000007941 */ /* 0x000fea0003800000 */
.L_x_34969:
[----:B------:R-:W-:Y:S01]  /*2fa0*/  BSSY B0, `(.L_x_34971) ;  /* 0x0000005000007945 */ /* 0x000fe20003800000 */
[----:B------:R-:W-:Y:S05]  /*2fb0*/  @!P6 BRA `(.L_x_34972) ;  /* 0x000000300000e947 */ /* 0x000fea0003800000 */
[----:B-----5:R-:W-:-:S04]  /*2fc0*/  FMUL.FTZ R95, R59, c[0x0][0x1ec] ;  /* 0x00007b003b5f7a20 */ /* 0x020fc80000410000 */
[----:B------:R-:W-:-:S04]  /*2fd0*/  FMUL.FTZ R95, R192, R95 ;  /* 0x0000005fc05f7220 */ /* 0x000fc80000410000 */
[----:B------:R-:W-:Y:S02]  /*2fe0*/  @P0 FADD.FTZ R95, R55, R95 ;  /* 0x0000005f375f0221 */ /* 0x000fe40000010000 */
.L_x_34972:
[----:B------:R-:W-:Y:S05]  /*2ff0*/  BSYNC B0 ;  /* 0x0000000000007941 */ /* 0x000fea0003800000 */
.L_x_34971:
[----:B------:R-:W-:Y:S01]  /*3000*/  @P5 IADD3 R105, R207, 0x120, RZ ;  /* 0x00000120cf695810 */ /* 0x000fe20007ffe0ff */
[----:B------:R0:W-:Y:S04]  /*3010*/  STG.E.128 [R98.64], R92 ;  /* 0x0000005c62007986 */ /* 0x0001e8000c101d04 */
[-C--:B------:R-:W-:Y:S01]  /*3020*/  @P5 IMAD.WIDE.U32 R104, R105, R206.reuse, c[0x0][0x170] ;  /* 0x00005c0069685625 */ /* 0x080fe200078e00ce */
[----:B------:R-:W2:Y:S04]  /*3030*/  @P0 LDG.E.128 R52, [R96.64] ;  /* 0x0000000460340981 */ /* 0x000ea8000c1e1d00 */
[----:B-----5:R1:W5:Y:S01]  /*3040*/  @P5 LDG.E.128 R56, [R104.64] ;  /* 0x0000000468385981 */ /* 0x020362000c1e1d00 */
[----:B------:R-:W-:Y:S01]  /*3050*/  @!P6 ISETP.NE.U32.AND P3, PT, RZ, c[0x0][0x180], PT ;  /* 0x00006000ff00ea0c */ /* 0x000fe20003f65070 */
[----:B------:R-:W-:Y:S01]  /*3060*/  BSSY B0, `(.L_x_34973) ;  /* 0x0000013000007945 */ /* 0x000fe20003800000 */
[----:B------:R-:W-:Y:S01]  /*3070*/  @!P6 ISETP.NE.U32.AND P1, PT, RZ, c[0x0][0x180], PT ;  /* 0x00006000ff00ea0c */ /* 0x000fe20003f25070 */
[----:B------:R-:W-:Y:S01]  /*3080*/  IMAD.WIDE.U32 R102, R103, R206, c[0x0][0x188] ;  /* 0x0000620067667625 */ /* 0x000fe200078e00ce */
[----:B------:R-:W-:-:S02]  /*3090*/  @!P6 ISETP.NE.U32.AND P2, PT, RZ, c[0x0][0x180], PT ;  /* 0x00006000ff00ea0c */ /* 0x000fc40003f45070 */
[----:B------:R-:W-:Y:S02]  /*30a0*/  @!P6 ISETP.NE.U32.AND P4, PT, RZ, c[0x0][0x180], PT ;  /* 0x00006000ff00ea0c */ /* 0x000fe40003f85070 */
[----:B------:R-:W-:Y:S02]  /*30b0*/  IADD3 R211, R107, 0x140, RZ ;  /* 0x000001406bd37810 */ /* 0x000fe40007ffe0ff */
[----:B------:R-:W-:Y:S02]  /*30c0*/  @!P6 ISETP.NE.AND.EX P1, PT, RZ, c[0x0][0x184], PT, P1 ;  /* 0x00006100ff00ea0c */ /* 0x000fe40003f25310 */
[----:B------:R-:W-:Y:S01]  /*30d0*/  @!P6 ISETP.NE.AND.EX P2, PT, RZ, c[0x0][0x184], PT, P2 ;  /* 0x00006100ff00ea0c */ /* 0x000fe20003f45320 */
[----:B------:R-:W-:Y:S01]  /*30e0*/  @P0 IMAD.WIDE.U32 R100, R211, R206, c[0x0][0x180] ;  /* 0x00006000d3640625 */ /* 0x000fe200078e00ce */
[----:B------:R-:W-:Y:S02]  /*30f0*/  @!P6 ISETP.NE.AND.EX P4, PT, RZ, c[0x0][0x184], PT, P4 ;  /* 0x00006100ff00ea0c */ /* 0x000fe40003f85340 */
[----:B------:R-:W-:-:S02]  /*3100*/  @!P6 ISETP.NE.AND.EX P3, PT, RZ, c[0x0][0x184], PT, P3 ;  /* 0x00006100ff00ea0c */ /* 0x000fc40003f65330 */
        /* <DEDUP_REMOVED lines=8> */
.L_x_34974:
[----:B-1----:R-:W-:Y:S05]  /*3190*/  BSYNC B0 ;  /* 0x0000000000007941 */ /* 0x002fea0003800000 */
.L_x_34973:
[----:B------:R-:W-:Y:S01]  /*31a0*/  BSSY B0, `(.L_x_34975) ;  /* 0x0000005000007945 */ /* 0x000fe20003800000 */
[----:B------:R-:W-:Y:S05]  /*31b0*/  @!P6 BRA `(.L_x_34976) ;  /* 0x000000300000e947 */ /* 0x000fea0003800000 */
[----:B-----5:R-:W-:-:S04]  /*31c0*/  FMUL.FTZ R104, R57, c[0x0][0x1ec] ;  /* 0x00007b0039687a20 */ /* 0x020fc80000410000 */
[----:B------:R-:W-:-:S04]  /*31d0*/  FMUL.FTZ R97, R195, R104 ;  /* 0x00000068c3617220 */ /* 0x000fc80000410000 */
[----:B------:R-:W-:Y:S02]  /*31e0*/  @P0 FADD.FTZ R97, R53, R97 ;  /* 0x0000006135610221 */ /* 0x000fe40000010000 */
.L_x_34976:
[----:B------:R-:W-:Y:S05]  /*31f0*/  BSYNC B0 ;  /* 0x0000000000007941 */ /* 0x000fea0003800000 */
.L_x_34975:
[----:B------:R-:W-:Y:S01]  /*3200*/  BSSY B0, `(.L_x_34977) ;  /* 0x0000005000007945 */ /* 0x000fe20003800000 */
[----:B------:R-:W-:Y:S05]  /*3210*/  @!P6 BRA `(.L_x_34978) ;  /* 0x000000300000e947 */ /* 0x000fea0003800000 */
[----:B-----5:R-:W-:-:S04]  /*3220*/  FMUL.FTZ R98, R58, c[0x0][0x1ec] ;  /* 0x00007b003a627a20 */ /* 0x020fc80000410000 */
[----:B------:R-:W-:-:S04]  /*3230*/  FMUL.FTZ R98, R121, R98 ;  /* 0x0000006279627220 */ /* 0x000fc80000410000 */
[----:B------:R-:W-:Y:S02]  /*3240*/  @P0 FADD.FTZ R98, R54, R98 ;  /* 0x0000006236620221 */ /* 0x000fe40000010000 */
.L_x_34978:
[----:B------:R-:W-:Y:S05]  /*3250*/  BSYNC B0 ;  /* 0x0000000000007941 */ /* 0x000fea0003800000 */
.L_x_34977:
[----:B------:R-:W-:Y:S01]  /*3260*/  BSSY B0, `(.L_x_34979) ;  /* 0x0000005000007945 */ /* 0x000fe20003800000 */
[----:B------:R-:W-:Y:S05]  /*3270*/  @!P6 BRA `(.L_x_34980) ;  /* 0x000000300000e947 */ /* 0x000fea0003800000 */
[----:B-----5:R-:W-:-:S04]  /*3280*/  FMUL.FTZ R99, R59, c[0x0][0x1ec] ;  /* 0x00007b003b637a20 */ /* 0x020fc80000410000 */
[----:B------:R-:W-:-:S04]  /*3290*/  FMUL.FTZ R99, R196, R99 ;  /* 0x00000063c4637220 */ /* 0x000fc80000410000 */
[----:B------:R-:W-:Y:S02]  /*32a0*/  @P0 FADD.FTZ R99, R55, R99 ;  /* 0x0000006337630221 */ /* 0x000fe40000010000 */
.L_x_34980:
[----:B------:R-:W-:Y:S05]  /*32b0*/  BSYNC B0 ;  /* 0x0000000000007941 */ /* 0x000fea0003800000 */
.L_x_34979:
[----:B------:R-:W-:Y:S01]  /*32c0*/  @P5 IADD3 R155, R207, 0x140, RZ ;  /* 0x00000140cf9b5810 */ /* 0x000fe20007ffe0ff */
[----:B------:R0:W-:Y:S04]  /*32d0*/  STG.E.128 [R102.64], R96 ;  /* 0x0000006066007986 */ /* 0x0001e8000c101d04 */
[----:B------:R-:W-:Y:S01]  /*32e0*/  @P5 IMAD.WIDE.U32 R154, R155, R206, c[0x0][0x170] ;  /* 0x00005c009b9a5625 */ /* 0x000fe200078e00ce */
[----:B------:R-:W2:Y:S04]  /*32f0*/  @P0 LDG.E.128 R52, [R100.64] ;  /* 0x0000000464340981 */ /* 0x000ea8000c1e1d00 */
[----:B-----5:R1:W5:Y:S01]  /*3300*/  @P5 LDG.E.128 R56, [R154.64] ;  /* 0x000000049a385981 */ /* 0x020362000c1e1d00 */
[----:B------:R-:W-:Y:S01]  /*3310*/  @!P6 ISETP.NE.U32.AND P3, PT, RZ, c[0x0][0x180], PT ;  /* 0x00006000ff00ea0c */ /* 0x000fe20003f65070 */
[----:B------:R-:W-:Y:S01]  /*3320*/  BSSY B0, `(.L_x_34981) ;  /* 0x0000013000007945 */ /* 0x000fe20003800000 */
[----:B------:R-:W-:-:S02]  /*3330*/  @!P6 ISETP.NE.U32.AND P1, PT, RZ, c[0x0][0x180], PT ;  /* 0x00006000ff00ea0c */ /* 0x000fc40003f25070 */
[----:B------:R-:W-:Y:S02]  /*3340*/  @!P6 ISETP.NE.U32.AND P2, PT, RZ, c[0x0][0x180], PT ;  /* 0x00006000ff00ea0c */ /* 0x000fe40003f45070 */
[----:B------:R-:W-:Y:S02]  /*3350*/  @!P6 ISETP.NE.U32.AND P4, PT, RZ, c[0x0][0x180], PT ;  /* 0x00006000ff00ea0c */ /* 0x000fe40003f85070 */
[----:B------:R-:W-:Y:S01]  /*3360*/  IADD3 R209, R107, 0x160, RZ ;  /* 0x000001606bd17810 */ /* 0x000fe20007ffe0ff */
[-C--:B------:R-:W-:Y:S01]  /*3370*/  IMAD.WIDE.U32 R106, R211, R206.reuse, c[0x0][0x188] ;  /* 0x00006200d36a7625 */ /* 0x080fe200078e00ce */
[----:B------:R-:W-:Y:S02]  /*3380*/  @!P6 ISETP.NE.AND.EX P1, PT, RZ, c[0x0][0x184], PT, P1 ;  /* 0x00006100ff00ea0c */ /* 0x000fe40003f25310 */
[----:B------:R-:W-:Y:S01]  /*3390*/  @!P6 ISETP.NE.AND.EX P2, PT, RZ, c[0x0][0x184], PT, P2 ;  /* 0x00006100ff00ea0c */ /* 0x000fe20003f45320 */
[----:B------:R-:W-:Y:S01]  /*33a0*/  @P0 IMAD.WIDE.U32 R104, R209, R206, c[0x0][0x180] ;  /* 0x00006000d1680625 */ /* 0x000fe200078e00ce */
[----:B------:R-:W-:-:S02]  /*33b0*/  @!P6 ISETP.NE.AND.EX P4, PT, RZ, c[0x0][0x184], PT, P4 ;  /* 0x00006100ff00ea0c */ /* 0x000fc40003f85340 */
        /* <DEDUP_REMOVED lines=9> */
.L_x_34982:
[----:B-1----:R-:W-:Y:S05]  /*3450*/  BSYNC B0 ;  /* 0x0000000000007941 */ /* 0x002fea0003800000 */
.L_x_34981:
[----:B------:R-:W-:Y:S01]  /*3460*/  BSSY B0, `(.L_x_34983) ;  /* 0x0000005000007945 */ /* 0x000fe20003800000 */
[----:B------:R-:W-:Y:S05]  /*3470*/  @!P6 BRA `(.L_x_34984) ;  /* 0x000000300000e947 */ /* 0x000fea0003800000 */
[----:B-----5:R-:W-:-:S04]  /*3480*/  FMUL.FTZ R154, R57, c[0x0][0x1ec] ;  /* 0x00007b00399a7a20 */ /* 0x020fc80000410000 */
[----:B------:R-:W-:-:S04]  /*3490*/  FMUL.FTZ R101, R199, R154 ;  /* 0x0000009ac7657220 */ /* 0x000fc80000410000 */
[----:B------:R-:W-:Y:S02]  /*34a0*/  @P0 FADD.FTZ R101, R53, R101 ;  /* 0x0000006535650221 */ /* 0x000fe40000010000 */
.L_x_34984:
[----:B------:R-:W-:Y:S05]  /*34b0*/  BSYNC B0 ;  /* 0x0000000000007941 */ /* 0x000fea0003800000 */
.L_x_34983:
[----:B------:R-:W-:Y:S01]  /*34c0*/  BSSY B0, `(.L_x_34985) ;  /* 0x0000005000007945 */ /* 0x000fe20003800000 */
[----:B------:R-:W-:Y:S05]  /*34d0*/  @!P6 BRA `(.L_x_34986) ;  /* 0x000000300000e947 */ /* 0x000fea0003800000 */
[----:B-----5:R-:W-:-:S04]  /*34e0*/  FMUL.FTZ R102, R58, c[0x0][0x1ec] ;  /* 0x00007b003a667a20 */ /* 0x020fc80000410000 */
[----:B------:R-:W-:-:S04]  /*34f0*/  FMUL.FTZ R102, R125, R102 ;  /* 0x000000667d667220 */ /* 0x000fc80000410000 */
[----:B------:R-:W-:Y:S02]  /*3500*/  @P0 FADD.FTZ R102, R54, R102 ;  /* 0x0000006636660221 */ /* 0x000fe40000010000 */
.L_x_34986:
[----:B------:R-:W-:Y:S05]  /*3510*/  BSYNC B0 ;  /* 0x0000000000007941 */ /* 0x000fea0003800000 */
.L_x_34985:
[----:B------:R-:W-:Y:S01]  /*3520*/  BSSY B0, `(.L_x_34987) ;  /* 0x0000005000007945 */ /* 0x000fe20003800000 */
[----:B------:R-:W-:Y:S05]  /*3530*/  @!P6 BRA `(.L_x_34988) ;  /* 0x000000300000e947 */ /* 0x000fea0003800000 */
[----:B-----5:R-:W-:-:S04]  /*3540*/  FMUL.FTZ R103, R59, c[0x0][0x1ec] ;  /* 0x00007b003b677a20 */ /* 0x020fc80000410000 */
[----:B------:R-:W-:-:S04]  /*3550*/  FMUL.FTZ R103, R200, R103 ;  /* 0x00000067c8677220 */ /* 0x000fc80000410000 */
[----:B------:R-:W-:Y:S02]  /*3560*/  @P0 FADD.FTZ R103, R55, R103 ;  /* 0x0000006737670221 */ /* 0x000fe40000010000 */
.L_x_34988:
[----:B------:R-:W-:Y:S05]  /*3570*/  BSYNC B0 ;  /* 0x0000000000007941 */ /* 0x000fea0003800000 */
.L_x_34987:
        /* <DEDUP_REMOVED lines=10> */
[----:B------:R-:W-:Y:S02]  /*3620*/  @!P6 ISETP.NE.AND.EX P3, PT, RZ, c[0x0][0x184], PT, P3 ;  /* 0x00006100ff00ea0c */ /* 0x000fe40003f65330 */
[----:B------:R-:W-:Y:S02]  /*3630*/  @!P6 ISETP.NE.AND.EX P4, PT, RZ, c[0x0][0x184], PT, P4 ;  /* 0x00006100ff00ea0c */ /* 0x000fe40003f85340 */
        /* <DEDUP_REMOVED lines=10> */
.L_x_34990:
[----:B-1----:R-:W-:Y:S05]  /*36e0*/  BSYNC B0 ;  /* 0x0000000000007941 */ /* 0x002fea0003800000 */
.L_x_34989:
[----:B------:R-:W-:Y:S01]  /*36f0*/  BSSY B0, `(.L_x_34991) ;  /* 0x0000005000007945 */ /* 0x000fe20003800000 */
[----:B------:R-:W-:Y:S05]  /*3700*/  @!P6 BRA `(.L_x_34992) ;  /* 0x000000300000e947 */ /* 0x000fea0003800000 */
[----:B-----5:R-:W-:-:S04]  /*3710*/  FMUL.FTZ R154, R57, c[0x0][0x1ec] ;  /* 0x00007b00399a7a20 */ /* 0x020fc80000410000 */
[----:B------:R-:W-:-:S04]  /*3720*/  FMUL.FTZ R105, R203, R154 ;  /* 0x0000009acb697220 */ /* 0x000fc80000410000 */
[----:B------:R-:W-:Y:S02]  /*3730*/  @P0 FADD.FTZ R105, R53, R105 ;  /* 0x0000006935690221 */ /* 0x000fe40000010000 */
.L_x_34992:
[----:B------:R-:W-:Y:S05]  /*3740*/  BSYNC B0 ;  /* 0x0000000000007941 */ /* 0x000fea0003800000 */
.L_x_34991:
[----:B------:R-:W-:Y:S01]  /*3750*/  BSSY B0, `(.L_x_34993) ;  /* 0x0000005000007945 */ /* 0x000fe20003800000 */
[----:B------:R-:W-:Y:S05]  /*3760*/  @!P6 BRA `(.L_x_34994) ;  /* 0x000000300000e947 */ /* 0x000fea0003800000 */
[----:B-----5:R-:W-:-:S04]  /*3770*/  FMUL.FTZ R106, R58, c[0x0][0x1ec] ;  /* 0x00007b003a6a7a20 */ /* 0x020fc80000410000 */
[----:B------:R-:W-:-:S04]  /*3780*/  FMUL.FTZ R106, R129, R106 ;  /* 0x0000006a816a7220 */ /* 0x000fc80000410000 */
[----:B------:R-:W-:Y:S02]  /*3790*/  @P0 FADD.FTZ R106, R54, R106 ;  /* 0x0000006a366a0221 */ /* 0x000fe40000010000 */
.L_x_34994:
[----:B------:R-:W-:Y:S05]  /*37a0*/  BSYNC B0 ;  /* 0x0000000000007941 */ /* 0x000fea0003800000 */
.L_x_34993:
[----:B------:R-:W-:Y:S01]  /*37b0*/  BSSY B0, `(.L_x_34995) ;  /* 0x0000005000007945 */ /* 0x000fe20003800000 */
[----:B------:R-:W-:Y:S05]  /*37c0*/  @!P6 BRA `(.L_x_34996) ;  /* 0x000000300000e947 */ /* 0x000fea0003800000 */
[----:B-----5:R-:W-:-:S04]  /*37d0*/  FMUL.FTZ R107, R59, c[0x0][0x1ec] ;  /* 0x00007b003b6b7a20 */ /* 0x020fc80000410000 */
[----:B------:R-:W-:-:S04]  /*37e0*/  FMUL.FTZ R107, R204, R107 ;  /* 0x0000006bcc6b7220 */ /* 0x000fc80000410000 */
[----:B------:R-:W-:Y:S02]  /*37f0*/  @P0 FADD.FTZ R107, R55, R107 ;  /* 0x0000006b376b0221 */ /* 0x000fe40000010000 */
.L_x_34996:
[----:B------:R-:W-:Y:S05]  /*3800*/  BSYNC B0 ;  /* 0x0000000000007941 */ /* 0x000fea0003800000 */
.L_x_34995:
[----:B------:R-:W-:Y:S01]  /*3810*/  FADD.FTZ R154, RZ, R60 ;  /* 0x0000003cff9a7221 */ /* 0x000fe20000010000 */
[----:B------:R-:W-:Y:S02]  /*3820*/  ISETP.NE.AND P1, PT, R0, RZ, PT ;  /* 0x000000ff0000720c */ /* 0x000fe40003f25270 */
[----:B------:R-:W-:Y:S01]  /*3830*/  SHF.R.S32.HI R211, RZ, 0x1f, R130 ;  /* 0x0000001fffd37819 */ /* 0x000fe20000011482 */
        /* <DEDUP_REMOVED lines=48> */
[----:B------:R-:W-:Y:S01]  /*3b40*/  FADD.FTZ R209, R206, R107 ;  /* 0x0000006bced17221 */ /* 0x000fe20000010000 */
[----:B------:R-:W-:Y:S05]  /*3b50*/  BRA.DIV ~URZ, `(.L_x_34997) ;  /* 0x000014727f007947 */ /* 0x000fea000b800000 */
[----:B0-----:R0:W1:Y:S02]  /*3b60*/  SHFL.BFLY PT, R154, R209, 0x1, 0x1f ;  /* 0x0c201f00d19a7f89 */ /* 0x00106400000e0000 */
.L_x_35003:
        /* <DEDUP_REMOVED lines=116> */
.L_x_35004:
        /* <DEDUP_REMOVED lines=26> */
[C---:B------:R-:W-:Y:S01]  /*4450*/  FADD.FTZ R216, -R213.reuse, R69 ;  /* 0x00000045d5d87221 */ /* 0x040fe20000010100 */
[----:B------:R-:W-:Y:S01]  /*4460*/  HFMA2.MMA R96, -RZ, RZ, 0, 9.5367431640625e-07 ;  /* 0x00000010ff607435 */ /* 0x000fe200000001ff */
[----:B------:R-:W-:Y:S01]  /*4470*/  FADD.FTZ R66, -R213, R66 ;  /* 0x00000042d5427221 */ /* 0x000fe20000010100 */
[----:B------:R-:W-:Y:S01]  /*4480*/  LEA.HI.SX32 R97, R97, R0, 0x1e ;  /* 0x0000000061617211 */ /* 0x000fe200078ff2ff */
        /* <DEDUP_REMOVED lines=25> */
[----:B------:R-:W-:Y:S01]  /*4620*/  IADD3 R69, R97, 0x20, RZ ;  /* 0x0000002061457810 */ /* 0x000fe20007ffe0ff */
        /* <DEDUP_REMOVED lines=11> */
[C---:B------:R-:W-:Y:S02]  /*46e0*/  FMUL.FTZ R91, R209.reuse, R78 ;  /* 0x0000004ed15b7220 */ /* 0x040fe40000410000 */
[----:B------:R-:W-:-:S02]  /*46f0*/  FMUL.FTZ R95, R209, R80 ;  /* 0x00000050d15f7220 */ /* 0x000fc40000410000 */
[C---:B------:R-:W-:Y:S02]  /*4700*/  FMUL.FTZ R83, R209.reuse, R72 ;  /* 0x00000048d1537220 */ /* 0x040fe40000410000 */
[----:B------:R-:W-:Y:S02]  /*4710*/  FMUL.FTZ R103, R209, R74 ;  /* 0x0000004ad1677220 */ /* 0x000fe40000410000 */
[----:B------:R-:W-:Y:S02]  /*4720*/  FFMA.FTZ R78, R30, R81, R5 ;  /* 0x000000511e4e7223 */ /* 0x000fe40000010005 */
[----:B------:R-:W-:Y:S02]  /*4730*/  FADD.FTZ R86, -R213, R86 ;  /* 0x00000056d5567221 */ /* 0x000fe40000010100 */
[C---:B------:R-:W-:Y:S02]  /*4740*/  FMUL.FTZ R87, R209.reuse, R68 ;  /* 0x00000044d1577220 */ /* 0x040fe40000410000 */
[----:B------:R-:W-:-:S02]  /*4750*/  FMUL.FTZ R205, R209, R76 ;  /* 0x0000004cd1cd7220 */ /* 0x000fc40000410000 */
[----:B------:R-:W-:Y:S02]  /*4760*/  FFMA.FTZ R75, R157, R75, R132 ;  /* 0x0000004b9d4b7223 */ /* 0x000fe40000010084 */
[----:B------:R-:W-:Y:S02]  /*4770*/  FFMA.FTZ R74, R26, R79, R3 ;  /* 0x0000004f1a4a7223 */ /* 0x000fe40000010003 */
[----:B------:R-:W-:Y:S02]  /*4780*/  FFMA.FTZ R73, R158, R73, R131 ;  /* 0x000000499e497223 */ /* 0x000fe40000010083 */
[----:B------:R-:W-:Y:S02]  /*4790*/  FFMA.FTZ R72, R27, R77, R2 ;  /* 0x0000004d1b487223 */ /* 0x000fe40000010002 */
[----:B------:R-:W-:-:S04]  /*47a0*/  IMAD.WIDE.U32 R80, R97, R96, c[0x0][0x208] ;  /* 0x0000820061507625 */ /* 0x000fc800078e0060 */
[----:B------:R-:W-:Y:S01]  /*47b0*/  FFMA.FTZ R79, R161, R214, R134 ;  /* 0x000000d6a14f7223 */ /* 0x000fe20000010086 */
[----:B------:R0:W-:Y:S01]  /*47c0*/  STG.E.128 [R80.64], R72 ;  /* 0x0000004850007986 */ /* 0x0001e2000c101d04 */
[----:B------:R-:W-:Y:S02]  /*47d0*/  FFMA.FTZ R77, R162, R212, R133 ;  /* 0x000000d4a24d7223 */ /* 0x000fe40000010085 */
[----:B------:R-:W-:Y:S02]  /*47e0*/  FFMA.FTZ R76, R31, R210, R4 ;  /* 0x000000d21f4c7223 */ /* 0x000fe40000010004 */
[----:B------:R-:W-:-:S04]  /*47f0*/  IMAD.WIDE.U32 R68, R69, R96, c[0x0][0x208] ;  /* 0x0000820045447625 */ /* 0x000fc800078e0060 */
[----:B------:R-:W-:Y:S01]  /*4800*/  FMUL.FTZ R85, R209, R238 ;  /* 0x000000eed1557220 */ /* 0x000fe20000410000 */
[----:B------:R1:W-:Y:S01]  /*4810*/  STG.E.128 [R68.64], R76 ;  /* 0x0000004c44007986 */ /* 0x0003e2000c101d04 */
[C---:B------:R-:W-:Y:S02]  /*4820*/  FADD.FTZ R70, -R213.reuse, R70 ;  /* 0x00000046d5467221 */ /* 0x040fe40000010100 */
[----:B------:R-:W-:Y:S02]  /*4830*/  FADD.FTZ R236, -R213, R71 ;  /* 0x00000047d5ec7221 */ /* 0x000fe40000010100 */
[----:B------:R-:W-:Y:S02]  /*4840*/  FMUL.FTZ R93, R209, R86 ;  /* 0x00000056d15d7220 */ /* 0x000fe40000410000 */
[C---:B------:R-:W-:Y:S02]  /*4850*/  FADD.FTZ R222, -R213.reuse, R82 ;  /* 0x00000052d5de7221 */ /* 0x040fe40000010100 */
[----:B------:R-:W-:-:S02]  /*4860*/  FADD.FTZ R98, -R213, R98 ;  /* 0x00000062d5627221 */ /* 0x000fc40000010100 */
[----:B------:R-:W-:Y:S02]  /*4870*/  FMUL.FTZ R89, R209, R230 ;  /* 0x000000e6d1597220 */ /* 0x000fe40000410000 */
[----:B0-----:R-:W-:Y:S01]  /*4880*/  FFMA.FTZ R72, R47, R85, R12 ;  /* 0x000000552f487223 */ /* 0x001fe2000001000c */
[----:B------:R-:W-:Y:S01]  /*4890*/  IADD3 R85, R97, 0x40, RZ ;  /* 0x0000004061557810 */ /* 0x000fe20007ffe0ff */
        /* <DEDUP_REMOVED lines=10> */
[----:B-1----:R-:W-:Y:S01]  /*4940*/  FFMA.FTZ R79, R181, R95, R144 ;  /* 0x0000005fb54f7223 */ /* 0x002fe20000010090 */
[----:B------:R-:W-:Y:S01]  /*4950*/  IADD3 R95, R97, 0x60, RZ ;  /* 0x00000060615f7810 */ /* 0x000fe20007ffe0ff */
[----:B------:R-:W-:Y:S02]  /*4960*/  FADD.FTZ R64, -R213, R107 ;  /* 0x0000006bd5407221 */ /* 0x000fe40000010100 */
[C---:B------:R-:W-:Y:S02]  /*4970*/  FMUL.FTZ R60, R209.reuse, R248 ;  /* 0x000000f8d13c7220 */ /* 0x040fe40000410000 */
[C---:B------:R-:W-:Y:S02]  /*4980*/  FMUL.FTZ R61, R209.reuse, R216 ;  /* 0x000000d8d13d7220 */ /* 0x040fe40000410000 */
[C---:B------:R-:W-:Y:S02]  /*4990*/  FMUL.FTZ R66, R209.reuse, R70 ;  /* 0x00000046d1427220 */ /* 0x040fe40000410000 */
[----:B------:R-:W-:-:S02]  /*49a0*/  FMUL.FTZ R236, R209, R236 ;  /* 0x000000ecd1ec7220 */ /* 0x000fc40000410000 */
[----:B------:R-:W-:Y:S01]  /*49b0*/  FFMA.FTZ R78, R50, R93, R15 ;  /* 0x0000005d324e7223 */ /* 0x000fe2000001000f */
[----:B------:R-:W-:Y:S01]  /*49c0*/  IADD3 R93, R97, 0x80, RZ ;  /* 0x00000080615d7810 */ /* 0x000fe20007ffe0ff */
[C---:B------:R-:W-:Y:S02]  /*49d0*/  FMUL.FTZ R70, R209.reuse, R246 ;  /* 0x000000f6d1467220 */ /* 0x040fe40000410000 */
[C---:B------:R-:W-:Y:S02]  /*49e0*/  FMUL.FTZ R65, R209.reuse, R240 ;  /* 0x000000f0d1417220 */ /* 0x040fe40000410000 */
[C---:B------:R-:W-:Y:S02]  /*49f0*/  FMUL.FTZ R242, R209.reuse, R242 ;  /* 0x000000f2d1f27220 */ /* 0x040fe40000410000 */
[----:B------:R-:W-:Y:S02]  /*4a00*/  FMUL.FTZ R244, R209, R244 ;  /* 0x000000f4d1f47220 */ /* 0x000fe40000410000 */
[----:B------:R-:W-:Y:S01]  /*4a10*/  FFMA.FTZ R77, R182, R91, R143 ;  /* 0x0000005bb64d7223 */ /* 0x000fe2000001008f */
[----:B------:R-:W-:Y:S01]  /*4a20*/  IADD3 R91, R97, 0xa0, RZ ;  /* 0x000000a0615b7810 */ /* 0x000fe20007ffe0ff */
[----:B------:R-:W-:-:S02]  /*4a30*/  FMUL.FTZ R232, R209, R232 ;  /* 0x000000e8d1e87220 */ /* 0x000fc40000410000 */
[C---:B------:R-:W-:Y:S02]  /*4a40*/  FMUL.FTZ R234, R209.reuse, R234 ;  /* 0x000000ead1ea7220 */ /* 0x040fe40000410000 */
[C---:B------:R-:W-:Y:S02]  /*4a50*/  FMUL.FTZ R90, R209.reuse, R220 ;  /* 0x000000dcd15a7220 */ /* 0x040fe40000410000 */
[----:B------:R-:W-:Y:S02]  /*4a60*/  FMUL.FTZ R154, R209, R98 ;  /* 0x00000062d19a7220 */ /* 0x000fe40000410000 */
[----:B------:R-:W-:Y:S01]  /*4a70*/  FFMA.FTZ R69, R174, R89, R139 ;  /* 0x00000059ae457223 */ /* 0x000fe2000001008b */
        /* <DEDUP_REMOVED lines=22> */
[----:B------:R-:W-:Y:S02]  /*4be0*/  FFMA.FTZ R60, R35, R60, R6 ;  /* 0x0000003c233c7223 */ /* 0x000fe40000010006 */
        /* <DEDUP_REMOVED lines=8> */
[----:B------:R-:W-:Y:S01]  /*4c70*/  STG.E.128 [R94.64], R64 ;  /* 0x000000405e007986 */ /* 0x000fe2000c101d04 */
        /* <DEDUP_REMOVED lines=8> */
[----:B------:R-:W-:Y:S01]  /*4d00*/  IMAD.WIDE.U32 R88, R89, R96, c[0x0][0x208] ;  /* 0x0000820059587625 */ /* 0x000fe200078e0060 */
[----:B------:R1:W-:Y:S03]  /*4d10*/  STG.E.128 [R90.64], R72 ;  /* 0x000000485a007986 */ /* 0x0003e6000c101d04 */
[----:B------:R-:W-:Y:S01]  /*4d20*/  FFMA.FTZ R83, R185, R83, R146 ;  /* 0x00000053b9537223 */ /* 0x000fe20000010092 */
[----:B------:R2:W-:Y:S01]  /*4d30*/  STG.E.128 [R88.64], R76 ;  /* 0x0000004c58007986 */ /* 0x0005e2000c101d04 */
[----:B------:R-:W-:Y:S02]  /*4d40*/  FFMA.FTZ R82, R110, R82, R17 ;  /* 0x000000526e527223 */ /* 0x000fe40000010011 */
[----:B------:R-:W-:Y:S02]  /*4d50*/  FFMA.FTZ R81, R186, R87, R145 ;  /* 0x00000057ba517223 */ /* 0x000fe40000010091 */
[----:B------:R-:W-:-:S02]  /*4d60*/  FFMA.FTZ R80, R111, R86, R16 ;  /* 0x000000566f507223 */ /* 0x000fc40000010010 */
[----:B------:R-:W-:Y:S02]  /*4d70*/  FFMA.FTZ R87, R189, R205, R148 ;  /* 0x000000cdbd577223 */ /* 0x000fe40000010094 */
[----:B------:R-:W-:Y:S02]  /*4d80*/  FFMA.FTZ R86, R114, R107, R19 ;  /* 0x0000006b72567223 */ /* 0x000fe40000010013 */
[----:B0-----:R-:W-:Y:S02]  /*4d90*/  FFMA.FTZ R85, R190, R103, R147 ;  /* 0x00000067be557223 */ /* 0x001fe40000010093 */
[----:B------:R-:W-:Y:S01]  /*4da0*/  FFMA.FTZ R84, R115, R100, R18 ;  /* 0x0000006473547223 */ /* 0x000fe20000010012 */
[----:B-1----:R-:W-:Y:S01]  /*4db0*/  IADD3 R75, R97, 0x140, RZ ;  /* 0x00000140614b7810 */ /* 0x002fe20007ffe0ff */
[----:B------:R-:W-:Y:S01]  /*4dc0*/  FFMA.FTZ R63, R193, R206, R150 ;  /* 0x000000cec13f7223 */ /* 0x000fe20000010096 */
[C---:B------:R-:W-:Y:S01]  /*4dd0*/  IADD3 R73, R97.reuse, 0x160, RZ ;  /* 0x0000016061497810 */ /* 0x040fe20007ffe0ff */
[----:B------:R-:W-:Y:S01]  /*4de0*/  FFMA.FTZ R62, R118, R154, R21 ;  /* 0x0000009a763e7223 */ /* 0x000fe20000010015 */
[C---:B--2---:R-:W-:Y:S01]  /*4df0*/  IADD3 R89, R97.reuse, 0xe0, RZ ;  /* 0x000000e061597810 */ /* 0x044fe20007ffe0ff */
[----:B------:R-:W-:Y:S01]  /*4e00*/  FFMA.FTZ R61, R194, R104, R149 ;  /* 0x00000068c23d7223 */ /* 0x000fe20000010095 */
[----:B------:R-:W-:Y:S01]  /*4e10*/  IADD3 R79, R97, 0x100, RZ ;  /* 0x00000100614f7810 */ /* 0x000fe20007ffe0ff */
[----:B------:R-:W-:Y:S01]  /*4e20*/  FFMA.FTZ R60, R119, R101, R20 ;  /* 0x00000065773c7223 */ /* 0x000fe20000010014 */
[----:B------:R-:W-:Y:S01]  /*4e30*/  IADD3 R77, R97, 0x120, RZ ;  /* 0x00000120614d7810 */ /* 0x000fe20007ffe0ff */
[----:B------:R-:W-:-:S04]  /*4e40*/  IMAD.WIDE.U32 R88, R89, R96, c[0x0][0x208] ;  /* 0x0000820059587625 */ /* 0x000fc800078e0060 */
[-C--:B------:R-:W-:Y:S01]  /*4e50*/  IMAD.WIDE.U32 R78, R79, R96.reuse, c[0x0][0x208] ;  /* 0x000082004f4e7625 */ /* 0x080fe200078e0060 */
[----:B------:R0:W-:Y:S03]  /*4e60*/  STG.E.128 [R88.64], R80 ;  /* 0x0000005058007986 */ /* 0x0001e6000c101d04 */
[----:B------:R-:W-:Y:S01]  /*4e70*/  IMAD.WIDE.U32 R76, R77, R96, c[0x0][0x208] ;  /* 0x000082004d4c7625 */ /* 0x000fe200078e0060 */
[----:B------:R0:W-:Y:S03]  /*4e80*/  STG.E.128 [R78.64], R84 ;  /* 0x000000544e007986 */ /* 0x0001e6000c101d04 */
[----:B------:R-:W-:Y:S01]  /*4e90*/  FFMA.FTZ R67, R197, R207, R152 ;  /* 0x000000cfc5437223 */ /* 0x000fe20000010098 */
[----:B------:R0:W-:Y:S01]  /*4ea0*/  STG.E.128 [R76.64], R60 ;  /* 0x0000003c4c007986 */ /* 0x0001e2000c101d04 */
        /* <DEDUP_REMOVED lines=9> */
[----:B------:R-:W-:-:S05]  /*4f40*/  IMAD.WIDE.U32 R72, R73, R96, c[0x0][0x208] ;  /* 0x0000820049487625 */ /* 0x000fca00078e0060 */
[----:B------:R0:W-:Y:S02]  /*4f50*/  STG.E.128 [R72.64], R68 ;  /* 0x0000004448007986 */ /* 0x0001e4000c101d04 */
.L_x_35000:
[----:B-1----:R-:W-:Y:S05]  /*4f60*/  BSYNC B0 ;  /* 0x0000000000007941 */ /* 0x002fea0003800000 */
.L_x_34999:
[----:B0-----:R-:W-:-:S04]  /*4f70*/  MOV R61, c[0x0][0x160] ;  /* 0x00005800003d7a02 */ /* 0x001fc80000000f00 */
[----:B------:R-:W-:-:S04]  /*4f80*/  LEA R130, R61, R130, 0x2 ;  /* 0x000000823d827211 */ /* 0x000fc800078e10ff */
[----:B------:R-:W-:-:S13]  /*4f90*/  ISETP.GE.AND P0, PT, R130, c[0x0][0x164], PT ;  /* 0x0000590082007a0c */ /* 0x000fda0003f06270 */
[----:B-----5:R-:W-:Y:S01]  /*4fa0*/  @P0 CALL.REL.NOINC `(.L_x_35001) ;  /* 0x0000001000000944 */ /* 0x020fe20003c00000 */
[----:B------:R-:W-:Y:S05]  /*4fb0*/  BRA `(.L_x_35002) ;  /* 0xffffc63000007947 */ /* 0x000fea000383ffff */
.L_x_35001:
[----:B------:R-:W-:Y:S05]  /*4fc0*/  EXIT ;  /* 0x000000000000794d */ /* 0x000fea0003800000 */
.L_x_34997:
[----:B0-----:R-:W-:Y:S01]  /*4fd0*/  HFMA2.MMA R208, -RZ, RZ, 0, 5.9604644775390625e-08 ;  /* 0x00000001ffd07435 */ /* 0x001fe200000001ff */
[----:B------:R-:W-:Y:S02]  /*4fe0*/  MOV R206, 0x1f ;  /* 0x0000001f00ce7802 */ /* 0x000fe40000000f00 */
[----:B------:R-:W-:Y:S02]  /*4ff0*/  MOV R207, 0xffffffff ;  /* 0xffffffff00cf7802 */ /* 0x000fe40000000f00 */
[----:B------:R-:W-:Y:S02]  /*5000*/  MOV R154, 0x5020 ;  /* 0x00005020009a7802 */ /* 0x000fe40000000f00 */
[----:B-----5:R-:W-:Y:S05]  /*5010*/  CALL.REL.NOINC `($__internal_135_$__cuda_sm70_shflsync_bfly_p) ;  /* 0x0000099000007944 */ /* 0x020fea0003c00000 */
[----:B-1----:R-:W-:Y:S01]  /*5020*/  MOV R154, R208 ;  /* 0x000000d0009a7202 */ /* 0x002fe20000000f00 */
[----:B0-----:R-:W-:Y:S05]  /*5030*/  BRA `(.L_x_35003) ;  /* 0xffffeb3000007947 */ /* 0x001fea000383ffff */
.L_x_34998:
[----:B------:R-:W-:Y:S01]  /*5040*/  HFMA2.MMA R208, -RZ, RZ, 0, 1.1920928955078125e-07 ;  /* 0x00000002ffd07435 */ /* 0x000fe200000001ff */
[----:B------:R-:W-:Y:S02]  /*5050*/  MOV R206, 0x1f ;  /* 0x0000001f00ce7802 */ /* 0x000fe40000000f00 */
[----:B------:R-:W-:Y:S02]  /*5060*/  MOV R207, 0xffffffff ;  /* 0xffffffff00cf7802 */ /* 0x000fe40000000f00 */
[----:B------:R-:W-:-:S02]  /*5070*/  MOV R154, 0x5090 ;  /* 0x00005090009a7802 */ /* 0x000fc40000000f00 */
[----:B-----5:R-:W-:Y:S05]  /*5080*/  CALL.REL.NOINC `($__internal_135_$__cuda_sm70_shflsync_bfly_p) ;  /* 0x0000092000007944 */ /* 0x020fea0003c00000 */
[----:B01----:R-:W-:Y:S01]  /*5090*/  FADD.FTZ R209, R209, R208 ;  /* 0x000000d0d1d17221 */ /* 0x003fe20000010000 */
[----:B------:R-:W-:Y:S01]  /*50a0*/  HFMA2.MMA R208, -RZ, RZ, 0, 2.384185791015625e-07 ;  /* 0x00000004ffd07435 */ /* 0x000fe200000001ff */
[----:B------:R-:W-:-:S02]  /*50b0*/  MOV R206, 0x1f ;  /* 0x0000001f00ce7802 */ /* 0x000fc40000000f00 */
[----:B------:R-:W-:Y:S02]  /*50c0*/  MOV R207, 0xffffffff ;  /* 0xffffffff00cf7802 */ /* 0x000fe40000000f00 */
[----:B------:R-:W-:Y:S02]  /*50d0*/  MOV R154, 0x50f0 ;  /* 0x000050f0009a7802 */ /* 0x000fe40000000f00 */
[----:B------:R-:W-:Y:S05]  /*50e0*/  CALL.REL.NOINC `($__internal_135_$__cuda_sm70_shflsync_bfly_p) ;  /* 0x000008c000007944 */ /* 0x000fea0003c00000 */
[----:B01----:R-:W-:Y:S01]  /*50f0*/  FADD.FTZ R209, R209, R208 ;  /* 0x000000d0d1d17221 */ /* 0x003fe20000010000 */
[----:B------:R-:W-:Y:S01]  /*5100*/  HFMA2.MMA R208, -RZ, RZ, 0, 4.76837158203125e-07 ;  /* 0x00000008ffd07435 */ /* 0x000fe200000001ff */
[----:B------:R-:W-:Y:S02]  /*5110*/  MOV R206, 0x1f ;  /* 0x0000001f00ce7802 */ /* 0x000fe40000000f00 */
[----:B------:R-:W-:Y:S02]  /*5120*/  MOV R207, 0xffffffff ;  /* 0xffffffff00cf7802 */ /* 0x000fe40000000f00 */
[----:B------:R-:W-:Y:S02]  /*5130*/  MOV R154, 0x5150 ;  /* 0x00005150009a7802 */ /* 0x000fe40000000f00 */
[----:B------:R-:W-:Y:S05]  /*5140*/  CALL.REL.NOINC `($__internal_135_$__cuda_sm70_shflsync_bfly_p) ;  /* 0x0000086000007944 */ /* 0x000fea0003c00000 */
[----:B01----:R-:W-:Y:S01]  /*5150*/  FADD.FTZ R209, R209, R208 ;  /* 0x000000d0d1d17221 */ /* 0x003fe20000010000 */
[----:B------:R-:W-:Y:S01]  /*5160*/  HFMA2.MMA R208, -RZ, RZ, 0, 9.5367431640625e-07 ;  /* 0x00000010ffd07435 */ /* 0x000fe200000001ff */
[----:B------:R-:W-:-:S02]  /*5170*/  MOV R206, 0x1f ;  /* 0x0000001f00ce7802 */ /* 0x000fc40000000f00 */
[----:B------:R-:W-:Y:S02]  /*5180*/  MOV R207, 0xffffffff ;  /* 0xffffffff00cf7802 */ /* 0x000fe40000000f00 */
[----:B------:R-:W-:Y:S02]  /*5190*/  MOV R154, 0x51b0 ;  /* 0x000051b0009a7802 */ /* 0x000fe40000000f00 */
[----:B------:R-:W-:Y:S05]  /*51a0*/  CALL.REL.NOINC `($__internal_135_$__cuda_sm70_shflsync_bfly_p) ;  /* 0x0000080000007944 */ /* 0x000fea0003c00000 */
        /* <DEDUP_REMOVED lines=102> */
[----:B------:R-:W-:Y:S05]  /*5810*/  CALL.REL.NOINC `($__internal_135_$__cuda_sm70_shflsync_bfly_p) ;  /* 0x0000019000007944 */ /* 0x000fea0003c00000 */
[----:B01----:R-:W-:Y:S01]  /*5820*/  FADD.FTZ R209, R209, R208 ;  /* 0x000000d0d1d17221 */ /* 0x003fe20000010000 */
[----:B------:R-:W-:Y:S01]  /*5830*/  HFMA2.MMA R208, -RZ, RZ, 0, 1.1920928955078125e-07 ;  /* 0x00000002ffd07435 */ /* 0x000fe200000001ff */
[----:B------:R-:W-:Y:S02]  /*5840*/  MOV R206, 0x1f ;  /* 0x0000001f00ce7802 */ /* 0x000fe40000000f00 */
[----:B------:R-:W-:Y:S02]  /*5850*/  MOV R207, 0xffffffff ;  /* 0xffffffff00cf7802 */ /* 0x000fe40000000f00 */
[----:B------:R-:W-:Y:S02]  /*5860*/  MOV R154, 0x5880 ;  /* 0x00005880009a7802 */ /* 0x000fe40000000f00 */
[----:B------:R-:W-:Y:S05]  /*5870*/  CALL.REL.NOINC `($__internal_135_$__cuda_sm70_shflsync_bfly_p) ;  /* 0x0000013000007944 */ /* 0x000fea0003c00000 */
[----:B01----:R-:W-:Y:S01]  /*5880*/  FADD.FTZ R209, R209, R208 ;  /* 0x000000d0d1d17221 */ /* 0x003fe20000010000 */
[----:B------:R-:W-:Y:S01]  /*5890*/  HFMA2.MMA R208, -RZ, RZ, 0, 2.384185791015625e-07 ;  /* 0x00000004ffd07435 */ /* 0x000fe200000001ff */
[----:B------:R-:W-:Y:S02]  /*58a0*/  MOV R206, 0x1f ;  /* 0x0000001f00ce7802 */ /* 0x000fe40000000f00 */
[----:B------:R-:W-:-:S02]  /*58b0*/  MOV R207, 0xffffffff ;  /* 0xffffffff00cf7802 */ /* 0x000fc40000000f00 */
        /* <DEDUP_REMOVED lines=10> */
[----:B------:R-:W-:Y:S02]  /*5960*/  MOV R206, 0x1f ;  /* 0x0000001f00ce7802 */ /* 0x000fe40000000f00 */
[----:B------:R-:W-:-:S02]  /*5970*/  MOV R207, 0xffffffff ;  /* 0xffffffff00cf7802 */ /* 0x000fc40000000f00 */
[----:B------:R-:W-:Y:S02]  /*5980*/  MOV R154, 0x59a0 ;  /* 0x000059a0009a7802 */ /* 0x000fe40000000f00 */
[----:B------:R-:W-:Y:S05]  /*5990*/  CALL.REL.NOINC `($__internal_135_$__cuda_sm70_shflsync_bfly_p) ;  /* 0x0000001000007944 */ /* 0x000fea0003c00000 */
[----:B01----:R-:W-:Y:S05]  /*59a0*/  BRA `(.L_x_35004) ;  /* 0xffffe90000007947 */ /* 0x003fea000383ffff */
        .weak           $__internal_135_$__cuda_sm70_shflsync_bfly_p
        .type           $__internal_135_$__cuda_sm70_shflsync_bfly_p,@function
        .size           $__internal_135_$__cuda_sm70_shflsync_bfly_p,(.L_x_43195 - $__internal_135_$__cuda_sm70_shflsync_bfly_p)
$__internal_135_$__cuda_sm70_shflsync_bfly_p:
[----:B------:R-:W-:Y:S01]  /*59b0*/  HFMA2.MMA R155, -RZ, RZ, 0, 0 ;  /* 0x00000000ff9b7435 */ /* 0x000fe200000001ff */
[----:B------:R-:W-:Y:S04]  /*59c0*/  WARPSYNC R207 ;  /* 0x000000cf00007348 */ /* 0x000fe80003800000 */
[----:B------:R0:W1:Y:S01]  /*59d0*/  SHFL.BFLY PT, R208, R209, R208, R206 ;  /* 0x0c0000d0d1d07389 */ /* 0x00006200000e00ce */
[----:B------:R-:W-:Y:S05]  /*59e0*/  RET.REL.NODEC R154 `(_ZN10layer_norm13ln_fwd_kernelINS_13Kernel_traitsI6__halfffffjLj1536ELj1ELj4ELj1ELj16ENS_18Kernel_traits_baseILj1536ES2_ffffjLj128EEEEELb0ELb1ELb1ELb1EEEvNS_9FwdParamsE) ;  /* 0xffffa6109a007950 */ /* 0x000fea0003c3ffff */
.L_x_35005:
        /* <DEDUP_REMOVED lines=9> */
.L_x_43195:


//--------------------- .text._ZN10layer_norm13ln_fwd_kernelINS_13Kernel_traitsI6__halfffffjLj1536ELj1ELj4ELj1ELj16ENS_18Kernel_traits_baseILj1536ES2_ffffjLj128EEEEELb1ELb0ELb0ELb0EEEvNS_9FwdParamsE --------------------------
	.section	.text._ZN10layer_norm13ln_fwd_kernelINS_13Kernel_traitsI6__halfffffjLj1536ELj1ELj4ELj1ELj16ENS_18Kernel_traits_baseILj1536ES2_ffffjLj128EEEEELb1ELb0ELb0ELb0EEEvNS_9FwdParamsE,"ax",@progbits
	.sectioninfo	@"SHI_REGISTERS=177"
	.align	128
        .global         _ZN10layer_norm13ln_fwd_kernelINS_13Kernel_traitsI6__halfffffjLj1536ELj1ELj4ELj1ELj16ENS_18Kernel_traits_baseILj1536ES2_ffffjLj128EEEEELb1ELb0ELb0ELb0EEEvNS_9FwdParamsE
        .type           _ZN10layer_norm13ln_fwd_kernelINS_13Kernel_traitsI6__halfffffjLj1536ELj1ELj4ELj1ELj16ENS_18Kernel_traits_baseILj1536ES2_ffffjLj128EEEEELb1ELb0ELb0ELb0EEEvNS_9FwdParamsE,@function
        .size           _ZN10layer_norm13ln_fwd_kernelINS_13Kernel_traitsI6__halfffffjLj1536ELj1ELj4ELj1ELj16ENS_18Kernel_traits_baseILj1536ES2_ffffjLj128EEEEELb1ELb0ELb0ELb0EEEvNS_9FwdParamsE,(.L_x_43196 - _ZN10layer_norm13ln_fwd_kernelINS_13Kernel_traitsI6__halfffffjLj1536ELj1ELj4ELj1ELj16ENS_18Kernel_traits_baseILj1536ES2_ffffjLj128EEEEELb1ELb0ELb0ELb0EEEvNS_9FwdParamsE)
        .other          _ZN10layer_norm13ln_fwd_kernelINS_13Kernel_traitsI6__halfffffjLj1536ELj1ELj4ELj1ELj16ENS_18Kernel_traits_baseILj1536ES2_ffffjLj128EEEEELb1ELb0ELb0ELb0EEEvNS_9FwdParamsE,@"STO_CUDA_ENTRY STV_DEFAULT"
_ZN10layer_norm13ln_fwd_kernelINS_13Kernel_traitsI6__halfffffjLj1536ELj1ELj4ELj1ELj16ENS_18Kernel_traits_baseILj1536ES2_ffffjLj128EEEEELb1ELb0ELb0ELb0EEEvNS_9FwdParamsE:
.text._ZN10layer_norm13ln_fwd_kernelINS_13Kernel_traitsI6__halfffffjLj1536ELj1ELj4ELj1ELj16ENS_18Kernel_traits_baseILj1536ES2_ffffjLj128EEEEELb1ELb0ELb0ELb0EEEvNS_9FwdParamsE:
[----:B------:R-:W-:Y:S02]  /*0000*/  IMAD.MOV.U32 R1, RZ, RZ, c[0x0][0x28] ;  /* 0x00000a00ff017624 */ /* 0x000fe400078e00ff */
[----:B------:R-:W-:Y:S01]  /*0010*/  ULDC.U8 UR4, c[0x0][0x244] ;  /* 0x0000910000047ab9 */ /* 0x000fe20000000000 */
[----:B------:R-:W-:Y:S01]  /*0020*/  IMAD.MOV.U32 R30, RZ, RZ, c[0x0][0x238] ;  /* 0x00008e00ff1e7624 */ /* 0x000fe200078e00ff */
[----:B------:R-:W-:Y:S01]  /*0030*/  ISETP.NE.AND P0, PT, RZ, UR4, PT ;  /* 0x00000004ff007c0c */ /* 0x000fe2000bf05270 */
[----:B------:R-:W-:Y:S02]  /*0040*/  ULDC.64 UR4, c[0x0][0x230] ;  /* 0x00008c0000047ab9 */ /* 0x000fe40000000a00 */
[----:B------:R-:W-:Y:S01]  /*0050*/  IMAD.U32 R2, RZ, RZ, UR4 ;  /* 0x00000004ff027e24 */ /* 0x000fe2000f8e00ff */
[----:B------:R-:W-:Y:S01]  /*0060*/  ULDC.64 UR6, c[0x0][0x118] ;  /* 0x0000460000067ab9 */ /* 0x000fe20000000a00 */
[----:B------:R-:W-:Y:S02]  /*0070*/  IMAD.U32 R3, RZ, RZ, UR5 ;  /* 0x00000005ff037e24 */ /* 0x000fe4000f8e00ff */
[----:B------:R-:W-:-:S06]  /*0080*/  IMAD.MOV.U32 R31, RZ, RZ, c[0x0][0x23c] ;  /* 0x00008f00ff1f7624 */ /* 0x000fcc00078e00ff */
[----:B------:R-:W2:Y:S01]  /*0090*/  @P0 LDG.E.64 R2, [R2.64] ;  /* 0x0000000602020981 */ /* 0x000ea2000c1e1b00 */
[----:B------:R-:W-:Y:S01]  /*00a0*/  @P0 MOV R8, R30 ;  /* 0x0000001e00080202 */ /* 0x000fe20000000f00 */
[----:B------:R-:W-:-:S05]  /*00b0*/  @P0 IMAD.MOV.U32 R9, RZ, RZ, R31 ;  /* 0x000000ffff090224 */ /* 0x000fca00078e001f */
        /* <DEDUP_REMOVED lines=30> */
[----:B------:R-:W-:Y:S02]  /*02a0*/  UIADD3 UR17, UR4, 0x1715609d, URZ ;  /* 0x1715609d04117890 */ /* 0x000fe4000fffe03f */
[----:B------:R-:W-:Y:S01]  /*02b0*/  UIADD3 UR18, UR5, -0x56f99767, URZ ;  /* 0xa906689905127890 */ /* 0x000fe2000fffe03f */
[----:B------:R-:W-:Y:S01]  /*02c0*/  IMAD.WIDE.U32 R4, R4, -0x2daee0ad, RZ ;  /* 0xd2511f5304047825 */ /* 0x000fe200078e00ff */
[----:B------:R-:W-:Y:S01]  /*02d0*/  LOP3.LUT R8, R7, UR11, R8, 0x96, !PT ;  /* 0x0000000b07087c12 */ /* 0x000fe2000f8e9608 */
[----:B------:R-:W-:-:S02]  /*02e0*/  UIADD3 UR19, UR4, -0x4ab325aa, URZ ;  /* 0xb54cda5604137890 */ /* 0x000fc4000fffe03f */
[----:B------:R-:W-:Y:S01]  /*02f0*/  UIADD3 UR20, UR5, 0x646e171e, URZ ;  /* 0x646e171e05147890 */ /* 0x000fe2000fffe03f */
[----:B------:R-:W-:Y:S01]  /*0300*/  LOP3.LUT R10, R5, UR12, R2, 0x96, !PT ;  /* 0x0000000c050a7c12 */ /* 0x000fe2000f8e9602 */
[----:B------:R-:W-:Y:S01]  /*0310*/  IMAD.MOV.U32 R2, RZ, RZ, c[0x0][0x168] ;  /* 0x00005a00ff027624 */ /* 0x000fe200078e00ff */
[----:B------:R-:W-:Y:S01]  /*0320*/  UIADD3 UR21, UR4, 0x5384540f, URZ ;  /* 0x5384540f04157890 */ /* 0x000fe2000fffe03f */
[----:B------:R-:W-:Y:S01]  /*0330*/  IMAD.WIDE.U32 R8, R8, -0x2daee0ad, RZ ;  /* 0xd2511f5308087825 */ /* 0x000fe200078e00ff */
[----:B------:R-:W-:Y:S02]  /*0340*/  UIADD3 UR22, UR5, 0x1fd5c5a3, URZ ;  /* 0x1fd5c5a305167890 */ /* 0x000fe4000fffe03f */
[----:B------:R-:W-:Y:S01]  /*0350*/  SHF.R.S32.HI R2, RZ, 0x1f, R2 ;  /* 0x0000001fff027819 */ /* 0x000fe20000011402 */
[----:B------:R-:W-:Y:S01]  /*0360*/  IMAD.WIDE.U32 R10, R10, -0x326172a9, RZ ;  /* 0xcd9e8d570a0a7825 */ /* 0x000fe200078e00ff */
[----:B------:R-:W-:Y:S01]  /*0370*/  LOP3.LUT R7, R9, UR14, R4, 0x96, !PT ;  /* 0x0000000e09077c12 */ /* 0x000fe2000f8e9604 */
[----:B------:R-:W-:Y:S01]  /*0380*/  UIADD3 UR23, UR4, -0xe443238, URZ ;  /* 0xf1bbcdc804177890 */ /* 0x000fe2000fffe03f */
[----:B------:R-:W-:-:S02]  /*0390*/  LEA.HI R2, R2, c[0x0][0x168], RZ, 0x2 ;  /* 0x00005a0002027a11 */ /* 0x000fc400078f10ff */
[----:B------:R-:W-:Y:S02]  /*03a0*/  LOP3.LUT R9, R3, 0x1f, RZ, 0x3c, !PT ;  /* 0x0000001f03097812 */ /* 0x000fe400078e3cff */
[----:B------:R-:W-:Y:S01]  /*03b0*/  LOP3.LUT R4, R11, UR13, R6, 0x96, !PT ;  /* 0x0000000d0b047c12 */ /* 0x000fe2000f8e9606 */
[----:B------:R-:W-:Y:S01]  /*03c0*/  IMAD.WIDE.U32 R6, R7, -0x326172a9, RZ ;  /* 0xcd9e8d5707067825 */ /* 0x000fe200078e00ff */
[----:B------:R-:W-:-:S03]  /*03d0*/  LEA.HI.SX32 R2, R2, R9, 0x1e ;  /* 0x0000000902027211 */ /* 0x000fc600078ff2ff */
[----:B------:R-:W-:Y:S01]  /*03e0*/  IMAD.WIDE.U32 R4, R4, -0x2daee0ad, RZ ;  /* 0xd2511f5304047825 */ /* 0x000fe200078e00ff */
[C---:B------:R-:W-:Y:S02]  /*03f0*/  ISETP.GE.U32.AND P6, PT, R2.reuse, 0x40, PT ;  /* 0x000000400200780c */ /* 0x040fe40003fc6070 */
[C---:B------:R-:W-:Y:S02]  /*0400*/  ISETP.GE.U32.AND P5, PT, R2.reuse, 0x60, PT ;  /* 0x000000600200780c */ /* 0x040fe40003fa6070 */
[C---:B------:R-:W-:Y:S02]  /*0410*/  ISETP.GE.U32.AND P4, PT, R2.reuse, 0x80, PT ;  /* 0x000000800200780c */ /* 0x040fe40003f86070 */
[C---:B------:R-:W-:Y:S02]  /*0420*/  LOP3.LUT P0, RZ, R2.reuse, 0xffffffe0, RZ, 0xc0, !PT ;  /* 0xffffffe002ff7812 */ /* 0x040fe4000780c0ff */
[----:B------:R-:W-:Y:S02]  /*0430*/  ISETP.GE.U32.AND P3, PT, R2, 0xa0, PT ;  /* 0x000000a00200780c */ /* 0x000fe40003f66070 */
[----:B------:R-:W-:-:S02]  /*0440*/  LOP3.LUT R16, R7, UR15, R10, 0x96, !PT ;  /* 0x0000000f07107c12 */ /* 0x000fc4000f8e960a */
[----:B------:R-:W-:Y:S02]  /*0450*/  LOP3.LUT R18, R5, UR16, R8, 0x96, !PT ;  /* 0x0000001005127c12 */ /* 0x000fe4000f8e9608 */
[----:B------:R-:W-:Y:S01]  /*0460*/  @P6 LOP3.LUT R164, R164, 0x10000, RZ, 0xfc, !PT ;  /* 0x00010000a4a46812 */ /* 0x000fe200078efcff */
[----:B------:R-:W-:-:S03]  /*0470*/  IMAD.WIDE.U32 R16, R16, -0x2daee0ad, RZ ;  /* 0xd2511f5310107825 */ /* 0x000fc600078e00ff */
[----:B------:R-:W-:Y:S01]  /*0480*/  LOP3.LUT R164, R164, 0xffffbfff, RZ, 0xc0, !PT ;  /* 0xffffbfffa4a47812 */ /* 0x000fe200078ec0ff */
[----:B------:R-:W-:Y:S01]  /*0490*/  IMAD.WIDE.U32 R18, R18, -0x326172a9, RZ ;  /* 0xcd9e8d5712127825 */ /* 0x000fe200078e00ff */
[----:B------:R-:W-:Y:S02]  /*04a0*/  LOP3.LUT R23, R17, UR18, R4, 0x96, !PT ;  /* 0x0000001211177c12 */ /* 0x000fe4000f8e9604 */
[----:B------:R-:W-:Y:S02]  /*04b0*/  LOP3.LUT R164, R164, 0xffff7fff, RZ, 0xc0, !PT ;  /* 0xffff7fffa4a47812 */ /* 0x000fe400078ec0ff */
[----:B------:R-:W-:Y:S02]  /*04c0*/  LOP3.LUT R22, R19, UR17, R6, 0x96, !PT ;  /* 0x0000001113167c12 */ /* 0x000fe4000f8e9606 */
[----:B------:R-:W-:-:S04]  /*04d0*/  @P5 LOP3.LUT R164, R164, 0x8000, RZ, 0xfc, !PT ;  /* 0x00008000a4a45812 */ /* 0x000fc800078efcff */
[----:B------:R-:W-:-:S04]  /*04e0*/  @P4 LOP3.LUT R164, R164, 0x4000, RZ, 0xfc, !PT ;  /* 0x00004000a4a44812 */ /* 0x000fc800078efcff */
[----:B------:R-:W-:-:S04]  /*04f0*/  LOP3.LUT R164, R164, 0xffffdfff, RZ, 0xc0, !PT ;  /* 0xffffdfffa4a47812 */ /* 0x000fc800078ec0ff */
[----:B------:R-:W-:Y:S01]  /*0500*/  @P3 LOP3.LUT R164, R164, 0x2000, RZ, 0xfc, !PT ;  /* 0x00002000a4a43812 */ /* 0x000fe200078efcff */
[----:B------:R-:W-:Y:S05]  /*0510*/  @!P0 BRA `(.L_x_35007) ;  /* 0x000000a000008947 */ /* 0x000fea0003800000 */
[----:B------:R-:W-:Y:S01]  /*0520*/  ISETP.NE.U32.AND P1, PT, RZ, c[0x0][0x218], PT ;  /* 0x00008600ff007a0c */ /* 0x000fe20003f25070 */
[----:B------:R-:W-:-:S03]  /*0530*/  IMAD.MOV.U32 R4, RZ, RZ, 0x8 ;  /* 0x00000008ff047424 */ /* 0x000fc600078e00ff */
[----:B------:R-:W-:Y:S01]  /*0540*/  ISETP.NE.AND.EX P1, PT, RZ, c[0x0][0x21c], PT, P1 ;  /* 0x00008700ff007a0c */ /* 0x000fe20003f25310 */
[----:B------:R-:W-:-:S05]  /*0550*/  IMAD.WIDE.U32 R4, R3, R4, c[0x0][0x1b0] ;  /* 0x00006c0003047625 */ /* 0x000fca00078e0004 */
[----:B------:R0:W5:Y:S07]  /*0560*/  LDG.E.64 R38, [R4.64] ;  /* 0x0000000604267981 */ /* 0x00016e000c1e1b00 */
[----:B------:R-:W-:-:S04]  /*0570*/  @P1 LEA R8, P2, R3, c[0x0][0x218], 0x3 ;  /* 0x0000860003081a11 */ /* 0x000fc800078418ff */
[----:B------:R-:W-:-:S05]  /*0580*/  @P1 LEA.HI.X R9, R3, c[0x0][0x21c], RZ, 0x3, P2 ;  /* 0x0000870003091a11 */ /* 0x000fca00010f1cff */
[----:B------:R0:W5:Y:S01]  /*0590*/  @P1 LDG.E.64 R6, [R8.64] ;  /* 0x0000000608061981 */ /* 0x000162000c1e1b00 */
[----:B------:R-:W-:Y:S01]  /*05a0*/  LOP3.LUT R3, R3, 0x20, RZ, 0xfc, !PT ;  /* 0x0000002003037812 */ /* 0x000fe200078efcff */
[----:B------:R-:W-:Y:S02]  /*05b0*/  @!P1 CS2R R6, SRZ ;  /* 0x0000000000069805 */ /* 0x000fe4000001ff00 */
.L_x_35007:
[----:B0-----:R-:W-:Y:S05]  /*05c0*/  BSYNC B0 ;  /* 0x0000000000007941 */ /* 0x001fea0003800000 */
.L_x_35006:
[----:B------:R-:W-:Y:S01]  /*05d0*/  BSSY B0, `(.L_x_35008) ;  /* 0x000000c000007945 */ /* 0x000fe20003800000 */
        /* <DEDUP_REMOVED lines=9> */
[----:B------:R-:W-:Y:S01]  /*0670*/  IADD3 R3, R3, 0x20, RZ ;  /* 0x0000002003037810 */ /* 0x000fe20007ffe0ff */
[----:B------:R-:W-:Y:S02]  /*0680*/  @!P1 CS2R R8, SRZ ;  /* 0x0000000000089805 */ /* 0x000fe4000001ff00 */
.L_x_35009:
[----:B0-----:R-:W-:Y:S05]  /*0690*/  BSYNC B0 ;  /* 0x0000000000007941 */ /* 0x001fea0003800000 */
.L_x_35008:
        /* <DEDUP_REMOVED lines=12> */
.L_x_35011:
[----:B0-----:R-:W-:Y:S05]  /*0760*/  BSYNC B0 ;  /* 0x0000000000007941 */ /* 0x001fea0003800000 */
.L_x_35010:
        /* <DEDUP_REMOVED lines=12> */
.L_x_35013:
[----:B0-----:R-:W-:Y:S05]  /*0830*/  BSYNC B0 ;  /* 0x0000000000007941 */ /* 0x001fea0003800000 */
.L_x_35012:
        /* <DEDUP_REMOVED lines=12> */
.L_x_35015:
[----:B0-----:R-:W-:Y:S05]  /*0900*/  BSYNC B0 ;  /* 0x0000000000007941 */ /* 0x001fea0003800000 */
.L_x_35014:
[----:B------:R-:W-:Y:S01]  /*0910*/  ISETP.GE.U32.AND P1, PT, R2, 0xc0, PT ;  /* 0x000000c00200780c */ /* 0x000fe20003f26070 */
[----:B------:R-:W-:Y:S01]  /*0920*/  IMAD.WIDE.U32 R20, R23, -0x326172a9, RZ ;  /* 0xcd9e8d5717147825 */ /* 0x000fe200078e00ff */
[----:B------:R-:W-:Y:S01]  /*0930*/  LOP3.LUT R164, R164, 0xffffefff, RZ, 0xc0, !PT ;  /* 0xffffefffa4a47812 */ /* 0x000fe200078ec0ff */
[----:B------:R-:W-:Y:S01]  /*0940*/  UIADD3 UR24, UR5, -0x24c28bd8, URZ ;  /* 0xdb3d742805187890 */ /* 0x000fe2000fffe03f */
[----:B------:R-:W-:Y:S01]  /*0950*/  BSSY B0, `(.L_x_35016) ;  /* 0x0000012000007945 */ /* 0x000fe20003800000 */
[----:B------:R-:W-:Y:S01]  /*0960*/  IMAD.WIDE.U32 R4, R22, -0x2daee0ad, RZ ;  /* 0xd2511f5316047825 */ /* 0x000fe200078e00ff */
[----:B------:R-:W-:Y:S01]  /*0970*/  UIADD3 UR25, UR4, -0x700cb87f, URZ ;  /* 0x8ff3478104197890 */ /* 0x000fe2000fffe03f */
[----:B------:R-:W-:Y:S02]  /*0980*/  LOP3.LUT R32, R21, UR19, R18, 0x96, !PT ;  /* 0x0000001315207c12 */ /* 0x000fe4000f8e9612 */
[----:B------:R-:W-:-:S02]  /*0990*/  SHF.R.U32.HI R163, RZ, 0x5, R163 ;  /* 0x00000005ffa37819 */ /* 0x000fc400000116a3 */
[----:B------:R-:W-:Y:S02]  /*09a0*/  LOP3.LUT R34, R5, UR20, R16, 0x96, !PT ;  /* 0x0000001405227c12 */ /* 0x000fe4000f8e9610 */
        /* <DEDUP_REMOVED lines=12> */
.L_x_35017:
[----:B0-----:R-:W-:Y:S05]  /*0a70*/  BSYNC B0 ;  /* 0x0000000000007941 */ /* 0x001fea0003800000 */
.L_x_35016:
[----:B------:R-:W-:Y:S01]  /*0a80*/  ISETP.GE.U32.AND P1, PT, R2, 0xe0, PT ;  /* 0x000000e00200780c */ /* 0x000fe20003f26070 */
[----:B------:R-:W-:Y:S01]  /*0a90*/  IMAD.WIDE.U32 R32, R32, -0x2daee0ad, RZ ;  /* 0xd2511f5320207825 */ /* 0x000fe200078e00ff */
[----:B------:R-:W-:Y:S01]  /*0aa0*/  LOP3.LUT R164, R164, 0xfffff7ff, RZ, 0xc0, !PT ;  /* 0xfffff7ffa4a47812 */ /* 0x000fe200078ec0ff */
[----:B------:R-:W-:Y:S01]  /*0ab0*/  UIADD3 UR26, UR5, -0x695add53, URZ ;  /* 0x96a522ad051a7890 */ /* 0x000fe2000fffe03f */
[----:B------:R-:W-:Y:S01]  /*0ac0*/  BSSY B0, `(.L_x_35018) ;  /* 0x0000011000007945 */ /* 0x000fe20003800000 */
[----:B------:R-:W-:Y:S01]  /*0ad0*/  IMAD.WIDE.U32 R34, R34, -0x326172a9, RZ ;  /* 0xcd9e8d5722227825 */ /* 0x000fe200078e00ff */
[----:B------:R-:W-:-:S03]  /*0ae0*/  LOP3.LUT R72, R33, UR22, R4, 0x96, !PT ;  /* 0x0000001621487c12 */ /* 0x000fc6000f8e9604 */
[----:B------:R-:W-:Y:S01]  /*0af0*/  IMAD R163, R24, 0x4, R163 ;  /* 0x0000000418a37824 */ /* 0x000fe200078e02a3 */
[----:B------:R-:W-:-:S03]  /*0b00*/  LOP3.LUT R71, R35, UR21, R20, 0x96, !PT ;  /* 0x0000001523477c12 */ /* 0x000fc6000f8e9614 */
[----:B------:R-:W-:Y:S01]  /*0b10*/  @P1 LOP3.LUT R164, R164, 0x800, RZ, 0xfc, !PT ;  /* 0x00000800a4a41812 */ /* 0x000fe200078efcff */
[----:B------:R-:W-:Y:S05]  /*0b20*/  @!P1 BRA `(.L_x_35019) ;  /* 0x000000a000009947 */ /* 0x000fea0003800000 */
[----:B------:R-:W-:-:S04]  /*0b30*/  ISETP.NE.U32.AND P1, PT, RZ, c[0x0][0x218], PT ;  /* 0x00008600ff007a0c */ /* 0x000fc80003f25070 */
[----:B------:R-:W-:Y:S01]  /*0b40*/  ISETP.NE.AND.EX P1, PT, RZ, c[0x0][0x21c], PT, P1 ;  /* 0x00008700ff007a0c */ /* 0x000fe20003f25310 */
[----:B------:R-:W-:-:S04]  /*0b50*/  IMAD.MOV.U32 R20, RZ, RZ, 0x8 ;  /* 0x00000008ff147424 */ /* 0x000fc800078e00ff */
[----:B------:R-:W-:-:S05]  /*0b60*/  IMAD.WIDE.U32 R20, R3, R20, c[0x0][0x1b0] ;  /* 0x00006c0003147625 */ /* 0x000fca00078e0014 */
[----:B------:R0:W5:Y:S03]  /*0b70*/  LDG.E.64 R50, [R20.64] ;  /* 0x0000000614327981 */ /* 0x000166000c1e1b00 */
[----:B------:R-:W-:-:S04]  /*0b80*/  @P1 LEA R4, P2, R3, c[0x0][0x218], 0x3 ;  /* 0x0000860003041a11 */ /* 0x000fc800078418ff */
[----:B------:R-:W-:-:S05]  /*0b90*/  @P1 LEA.HI.X R5, R3, c[0x0][0x21c], RZ, 0x3, P2 ;  /* 0x0000870003051a11 */ /* 0x000fca00010f1cff */
[----:B------:R0:W5:Y:S01]  /*0ba0*/  @P1 LDG.E.64 R18, [R4.64] ;  /* 0x0000000604121981 */ /* 0x000162000c1e1b00 */
[----:B------:R-:W-:Y:S01]  /*0bb0*/  IADD3 R3, R3, 0x20, RZ ;  /* 0x0000002003037810 */ /* 0x000fe20007ffe0ff */
[----:B------:R-:W-:Y:S02]  /*0bc0*/  @!P1 CS2R R18, SRZ ;  /* 0x0000000000129805 */ /* 0x000fe4000001ff00 */
.L_x_35019:
[----:B0-----:R-:W-:Y:S05]  /*0bd0*/  BSYNC B0 ;  /* 0x0000000000007941 */ /* 0x001fea0003800000 */
.L_x_35018:
        /* <DEDUP_REMOVED lines=15> */
.L_x_35021:
[----:B0-----:R-:W-:Y:S05]  /*0cd0*/  BSYNC B0 ;  /* 0x0000000000007941 */ /* 0x001fea0003800000 */
.L_x_35020:
[----:B------:R-:W-:Y:S01]  /*0ce0*/  ISETP.GE.U32.AND P1, PT, R2, 0x120, PT ;  /* 0x000001200200780c */ /* 0x000fe20003f26070 */
[----:B------:R-:W-:Y:S01]  /*0cf0*/  BSSY B0, `(.L_x_35022) ;  /* 0x000000f000007945 */ /* 0x000fe20003800000 */
[----:B------:R-:W-:Y:S01]  /*0d00*/  LOP3.LUT R164, R164, 0xfffffdff, RZ, 0xc0, !PT ;  /* 0xfffffdffa4a47812 */ /* 0x000fe200078ec0ff */
[----:B------:R-:W-:-:S10]  /*0d10*/  IMAD.HI.U32 R61, R72, -0x326172a9, RZ ;  /* 0xcd9e8d57483d7827 */ /* 0x000fd400078e00ff */
        /* <DEDUP_REMOVED lines=12> */
.L_x_35023:
[----:B0-----:R-:W-:Y:S05]  /*0de0*/  BSYNC B0 ;  /* 0x0000000000007941 */ /* 0x001fea0003800000 */
.L_x_35022:
        /* <DEDUP_REMOVED lines=16> */
.L_x_35025:
[----:B0-----:R-:W-:Y:S05]  /*0ef0*/  BSYNC B0 ;  /* 0x0000000000007941 */ /* 0x001fea0003800000 */
.L_x_35024:
[----:B------:R-:W-:Y:S01]  /*0f00*/  ISETP.GE.U32.AND P1, PT, R2, 0x160, PT ;  /* 0x000001600200780c */ /* 0x000fe20003f26070 */
[----:B------:R-:W-:Y:S01]  /*0f10*/  BSSY B0, `(.L_x_35026) ;  /* 0x000000e000007945 */ /* 0x000fe20003800000 */
[----:B------:R-:W-:-:S11]  /*0f20*/  LOP3.LUT R164, R164, 0xffffff7f, RZ, 0xc0, !PT ;  /* 0xffffff7fa4a47812 */ /* 0x000fd600078ec0ff */
        /* <DEDUP_REMOVED lines=12> */
.L_x_35027:
[----:B0-----:R-:W-:Y:S05]  /*0ff0*/  BSYNC B0 ;  /* 0x0000000000007941 */ /* 0x001fea0003800000 */
.L_x_35026:
        /* <DEDUP_REMOVED lines=11> */
[----:B------:R-:W-:-:S05]  /*10b0*/  @P1 LEA.HI.X R37, R3, c[0x0][0x21c], RZ, 0x3, P2 ;  /* 0x0000870003251a11 */ /* 0x000fca00010f1cff */
[----:B------:R0:W5:Y:S01]  /*10c0*/  @P1 LDG.E.64 R28, [R36.64] ;  /* 0x00000006241c1981 */ /* 0x000162000c1e1b00 */
[----:B------:R-:W-:-:S03]  /*10d0*/  @!P1 CS2R R28, SRZ ;  /* 0x00000000001c9805 */ /* 0x000fc6000001ff00 */
.L_x_35029:
[----:B0-----:R-:W-:Y:S05]  /*10e0*/  BSYNC B0 ;  /* 0x0000000000007941 */ /* 0x001fea0003800000 */
.L_x_35028:
[----:B------:R-:W-:Y:S02]  /*10f0*/  ISETP.GE.AND P1, PT, R163, c[0x0][0x164], PT ;  /* 0x00005900a3007a0c */ /* 0x000fe40003f26270 */
[----:B------:R-:W-:Y:S02]  /*1100*/  LOP3.LUT R73, R61, UR23, R34, 0x96, !PT ;  /* 0x000000173d497c12 */ /* 0x000fe4000f8e9622 */
[----:B------:R-:W-:-:S09]  /*1110*/  LOP3.LUT R74, R31, UR24, R32, 0x96, !PT ;  /* 0x000000181f4a7c12 */ /* 0x000fd2000f8e9620 */
[----:B------:R-:W-:Y:S05]  /*1120*/  @P1 EXIT ;  /* 0x000000000000194d */ /* 0x000fea0003800000 */
[--C-:B-----5:R-:W-:Y:S01]  /*1130*/  SHF.R.U64 R133, R4, 0x10, R5.reuse ;  /* 0x0000001004857819 */ /* 0x120fe20000001205 */
[--C-:B------:R-:W-:Y:S01]  /*1140*/  IMAD.MOV.U32 R135, RZ, RZ, R5.reuse ;  /* 0x000000ffff877224 */ /* 0x100fe200078e0005 */
        /* <DEDUP_REMOVED lines=33> */
[----:B------:R-:W-:Y:S01]  /*1360*/  IMAD.MOV.U32 R34, RZ, RZ, R38 ;  /* 0x000000ffff227224 */ /* 0x000fe200078e0026 */
[----:B------:R-:W-:Y:S01]  /*1370*/  SHF.R.U64 R33, R38, 0x10, R39 ;  /* 0x0000001026217819 */ /* 0x000fe20000001227 */
[----:B------:R-:W-:Y:S01]  /*1380*/  HADD2.F32 R21, -RZ, R22.H0_H0 ;  /* 0x20000016ff157230 */ /* 0x000fe20000004100 */
[----:B------:R-:W-:Y:S01]  /*1390*/  SHF.R.U64 R154, R22, 0x10, R23 ;  /* 0x00000010169a7819 */ /* 0x000fe20000001217 */
[----:B------:R-:W-:Y:S01]  /*13a0*/  IMAD.MOV.U32 R38, RZ, RZ, R40 ;  /* 0x000000ffff267224 */ /* 0x000fe200078e0028 */
[----:B------:R-:W-:Y:S01]  /*13b0*/  MOV R35, R39 ;  /* 0x0000002700237202 */ /* 0x000fe20000000f00 */
[----:B------:R-:W-:Y:S01]  /*13c0*/  HADD2.F32 R22, -RZ, R23.H0_H0 ;  /* 0x20000017ff167230 */ /* 0x000fe20000004100 */
[----:B------:R-:W-:Y:S01]  /*13d0*/  SHF.R.U32.HI R70, RZ, 0x10, R39 ;  /* 0x00000010ff467819 */ /* 0x000fe20000011627 */
[--C-:B------:R-:W-:Y:S01]  /*13e0*/  IMAD.MOV.U32 R39, RZ, RZ, R41.reuse ;  /* 0x000000ffff277224 */ /* 0x100fe200078e0029 */
[----:B------:R-:W-:Y:S01]  /*13f0*/  SHF.R.U64 R37, R40, 0x10, R41 ;  /* 0x0000001028257819 */ /* 0x000fe20000001229 */
[----:B------:R-:W-:Y:S01]  /*1400*/  IMAD R31, R71, -0x2daee0ad, RZ ;  /* 0xd2511f53471f7824 */ /* 0x000fe200078e02ff */
[----:B------:R-:W-:Y:S01]  /*1410*/  SHF.R.U32.HI R153, RZ, 0x10, R23 ;  /* 0x00000010ff997819 */ /* 0x000fe20000011617 */
[----:B------:R-:W-:Y:S01]  /*1420*/  HADD2.F32 R23, -RZ, R24.H0_H0 ;  /* 0x20000018ff177230 */ /* 0x000fe20000004100 */
[----:B------:R-:W-:Y:S01]  /*1430*/  SHF.R.U32.HI R40, RZ, 0x10, R41 ;  /* 0x00000010ff287819 */ /* 0x000fe20000011629 */
[----:B------:R-:W-:Y:S01]  /*1440*/  IMAD.MOV.U32 R41, RZ, RZ, R42 ;  /* 0x000000ffff297224 */ /* 0x000fe200078e002a */
[--C-:B------:R-:W-:Y:S01]  /*1450*/  SHF.R.U64 R156, R24, 0x10, R25.reuse ;  /* 0x00000010189c7819 */ /* 0x100fe20000001219 */
[----:B------:R-:W-:Y:S01]  /*1460*/  IMAD R3, R72, -0x326172a9, RZ ;  /* 0xcd9e8d5748037824 */ /* 0x000fe200078e02ff */
[----:B------:R-:W-:Y:S01]  /*1470*/  SHF.R.U32.HI R155, RZ, 0x10, R25 ;  /* 0x00000010ff9b7819 */ /* 0x000fe20000011619 */
[----:B------:R-:W-:Y:S01]  /*1480*/  IMAD.HI.U32 R36, R74, -0x326172a9, RZ ;  /* 0xcd9e8d574a247827 */ /* 0x000fe200078e00ff */
[----:B------:R-:W-:Y:S01]  /*1490*/  HADD2.F32 R24, -RZ, R25.H0_H0 ;  /* 0x20000019ff187230 */ /* 0x000fe20000004100 */
[--C-:B------:R-:W-:Y:S01]  /*14a0*/  SHF.R.U64 R69, R42, 0x10, R43.reuse ;  /* 0x000000102a457819 */ /* 0x100fe2000000122b */
[----:B------:R-:W-:Y:S01]  /*14b0*/  HADD2.F32 R25, -RZ, R26.H0_H0 ;  /* 0x2000001aff197230 */ /* 0x000fe20000004100 */
[C---:B------:R-:W-:Y:S01]  /*14c0*/  IMAD.HI.U32 R32, R73.reuse, -0x2daee0ad, RZ ;  /* 0xd2511f5349207827 */ /* 0x040fe200078e00ff */
[----:B------:R-:W-:Y:S01]  /*14d0*/  SHF.R.U32.HI R68, RZ, 0x10, R43 ;  /* 0x00000010ff447819 */ /* 0x000fe2000001162b */
[----:B------:R-:W-:Y:S01]  /*14e0*/  BSSY B0, `(.L_x_35030) ;  /* 0x000133d000007945 */ /* 0x000fe20003800000 */
[----:B------:R-:W-:Y:S01]  /*14f0*/  SHF.R.U64 R67, R44, 0x10, R45 ;  /* 0x000000102c437819 */ /* 0x000fe2000000122d */
[----:B------:R-:W-:Y:S01]  /*1500*/  IMAD.MOV.U32 R60, RZ, RZ, R43 ;  /* 0x000000ffff3c7224 */ /* 0x000fe200078e002b */
[----:B------:R-:W-:Y:S01]  /*1510*/  MOV R62, R45 ;  /* 0x0000002d003e7202 */ /* 0x000fe20000000f00 */
[----:B------:R-:W-:Y:S01]  /*1520*/  IMAD.MOV.U32 R61, RZ, RZ, R44 ;  /* 0x000000ffff3d7224 */ /* 0x000fe200078e002c */
[----:B------:R-:W-:Y:S01]  /*1530*/  SHF.R.U32.HI R66, RZ, 0x10, R45 ;  /* 0x00000010ff427819 */ /* 0x000fe2000001162d */
[----:B------:R-:W-:Y:S01]  /*1540*/  IMAD.MOV.U32 R63, RZ, RZ, R46 ;  /* 0x000000ffff3f7224 */ /* 0x000fe200078e002e */
[--C-:B------:R-:W-:Y:S01]  /*1550*/  SHF.R.U64 R65, R46, 0x10, R47.reuse ;  /* 0x000000102e417819 */ /* 0x100fe2000000122f */
[--C-:B------:R-:W-:Y:S01]  /*1560*/  IMAD.MOV.U32 R64, RZ, RZ, R47.reuse ;  /* 0x000000ffff407224 */ /* 0x100fe200078e002f */
[----:B------:R-:W-:Y:S01]  /*1570*/  SHF.R.U32.HI R108, RZ, 0x10, R47 ;  /* 0x00000010ff6c7819 */ /* 0x000fe2000001162f */
[----:B------:R-:W-:Y:S01]  /*1580*/  IMAD.MOV.U32 R110, RZ, RZ, R48 ;  /* 0x000000ffff6e7224 */ /* 0x000fe200078e0030 */
[--C-:B------:R-:W-:Y:S01]  /*1590*/  SHF.R.U64 R109, R48, 0x10, R49.reuse ;  /* 0x00000010306d7819 */ /* 0x100fe20000001231 */
[--C-:B------:R-:W-:Y:S01]  /*15a0*/  IMAD.MOV.U32 R111, RZ, RZ, R49.reuse ;  /* 0x000000ffff6f7224 */ /* 0x100fe200078e0031 */
[----:B------:R-:W-:Y:S01]  /*15b0*/  SHF.R.U32.HI R112, RZ, 0x10, R49 ;  /* 0x00000010ff707819 */ /* 0x000fe20000011631 */
        /* <DEDUP_REMOVED lines=10> */
[----:B------:R-:W-:Y:S01]  /*1660*/  IMAD.MOV.U32 R126, RZ, RZ, R56 ;  /* 0x000000ffff7e7224 */ /* 0x000fe200078e0038 */
[--C-:B------:R-:W-:Y:S01]  /*1670*/  SHF.R.U64 R121, R54, 0x10, R55.reuse ;  /* 0x0000001036797819 */ /* 0x100fe20000001237 */
[----:B------:R-:W-:Y:S01]  /*1680*/  IMAD.MOV.U32 R130, RZ, RZ, R58 ;  /* 0x000000ffff827224 */ /* 0x000fe200078e003a */
[----:B------:R-:W-:Y:S01]  /*1690*/  SHF.R.U32.HI R124, RZ, 0x10, R55 ;  /* 0x00000010ff7c7819 */ /* 0x000fe20000011637 */
[----:B------:R-:W-:Y:S01]  /*16a0*/  IMAD.MOV.U32 R131, RZ, RZ, R59 ;  /* 0x000000ffff837224 */ /* 0x000fe200078e003b */
[--C-:B------:R-:W-:Y:S01]  /*16b0*/  SHF.R.U64 R125, R56, 0x10, R57.reuse ;  /* 0x00000010387d7819 */ /* 0x100fe20000001239 */
[----:B------:R-:W-:Y:S01]  /*16c0*/  IMAD.MOV.U32 R134, RZ, RZ, R4 ;  /* 0x000000ffff867224 */ /* 0x000fe200078e0004 */
        /* <DEDUP_REMOVED lines=16> */
[----:B------:R-:W-:Y:S01]  /*17d0*/  LOP3.LUT R3, R36, UR25, R3, 0x96, !PT ;  /* 0x0000001924037c12 */ /* 0x000fe2000f8e9603 */
[----:B------:R-:W-:Y:S01]  /*17e0*/  HADD2.F32 R36, -RZ, R70.H0_H0 ;  /* 0x20000046ff247230 */ /* 0x000fe20000004100 */
[----:B------:R-:W-:Y:S01]  /*17f0*/  LOP3.LUT R4, R32, UR26, R31, 0x96, !PT ;  /* 0x0000001a20047c12 */ /* 0x000fe2000f8e961f */
[----:B------:R-:W-:Y:S01]  /*1800*/  IMAD R32, R73, -0x2daee0ad, RZ ;  /* 0xd2511f5349207824 */ /* 0x000fe200078e02ff */
[----:B------:R-:W-:Y:S01]  /*1810*/  LOP3.LUT R29, R30, 0x3, RZ, 0xc0, !PT ;  /* 0x000000031e1d7812 */ /* 0x000fe200078ec0ff */
[----:B------:R-:W-:Y:S01]  /*1820*/  IMAD R30, R74, -0x326172a9, RZ ;  /* 0xcd9e8d574a1e7824 */ /* 0x000fe200078e02ff */
[----:B------:R-:W-:Y:S01]  /*1830*/  HADD2.F32 R37, -RZ, R37.H0_H0 ;  /* 0x20000025ff257230 */ /* 0x000fe20000004100 */
[----:B------:R-:W-:Y:S01]  /*1840*/  IMAD.MOV.U32 R31, RZ, RZ, RZ ;  /* 0x000000ffff1f7224 */ /* 0x000fe200078e00ff */
        /* <DEDUP_REMOVED lines=66> */
.L_x_35418:
[----:B------:R-:W-:Y:S01]  /*1c70*/  ISETP.NE.U32.AND P1, PT, RZ, c[0x0][0x1c0], PT ;  /* 0x00007000ff007a0c */ /* 0x000fe20003f25070 */
[----:B------:R-:W-:-:S03]  /*1c80*/  IMAD.MOV.U32 R166, RZ, RZ, 0x3f800000 ;  /* 0x3f800000ffa67424 */ /* 0x000fc600078e00ff */
        /* <DEDUP_REMOVED lines=10> */
[----:B------:R-:W-:-:S05]  /*1d30*/  LEA.HI.SX32 R165, R106, R167, 0x1e ;  /* 0x000000a76aa57211 */ /* 0x000fca00078ff2ff */
[----:B------:R-:W-:Y:S01]  /*1d40*/  IMAD.MOV.U32 R168, RZ, RZ, R165 ;  /* 0x000000ffffa87224 */ /* 0x000fe200078e00a5 */
[----:B------:R-:W-:Y:S05]  /*1d50*/  @!P0 BRA `(.L_x_35032) ;  /* 0x0000164000008947 */ /* 0x000fea0003800000 */
[----:B0-----:R-:W-:Y:S01]  /*1d60*/  IMAD.MOV.U32 R56, RZ, RZ, 0x10 ;  /* 0x00000010ff387424 */ /* 0x001fe200078e00ff */
[----:B------:R-:W-:-:S03]  /*1d70*/  ISETP.NE.U32.AND P1, PT, RZ, c[0x0][0x180], PT ;  /* 0x00006000ff007a0c */ /* 0x000fc60003f25070 */
[----:B------:R-:W-:Y:S01]  /*1d80*/  IMAD.WIDE.U32 R56, R165, R56, c[0x0][0x170] ;  /* 0x00005c00a5387625 */ /* 0x000fe200078e0038 */
[----:B------:R-:W-:-:S05]  /*1d90*/  ISETP.NE.AND.EX P1, PT, RZ, c[0x0][0x184], PT, P1 ;  /* 0x00006100ff007a0c */ /* 0x000fca0003f25310 */
[----:B------:R-:W5:Y:S08]  /*1da0*/  LDG.E.128 R56, [R56.64] ;  /* 0x0000000638387981 */ /* 0x000f70000c1e1d00 */
        /* <DEDUP_REMOVED lines=15> */
.L_x_35034:
[----:B0-----:R-:W-:Y:S02]  /*1ea0*/  IMAD.MOV.U32 R173, RZ, RZ, R30 ;  /* 0x000000ffffad7224 */ /* 0x001fe400078e001e */
.L_x_35035:
[----:B------:R-:W-:Y:S05]  /*1eb0*/  BSYNC B2 ;  /* 0x0000000000027941 */ /* 0x000fea0003800000 */
.L_x_35033:
        /* <DEDUP_REMOVED lines=16> */
.L_x_35039:
[----:B------:R-:W-:Y:S05]  /*1fc0*/  BSYNC B3 ;  /* 0x0000000000037941 */ /* 0x000fea0003800000 */
.L_x_35038:
        /* <DEDUP_REMOVED lines=44> */
.L_x_35037:
[----:B------:R-:W-:Y:S05]  /*2290*/  BSYNC B2 ;  /* 0x0000000000027941 */ /* 0x000fea0003800000 */
.L_x_35036:
[----:B------:R-:W0:Y:S01]  /*22a0*/  I2F.U32 R29, R173 ;  /* 0x000000ad001d7306 */ /* 0x000e220000201000 */
[----:B------:R-:W-:Y:S01]  /*22b0*/  IMAD.MOV.U32 R172, RZ, RZ, 0x2f800000 ;  /* 0x2f800000ffac7424 */ /* 0x000fe200078e00ff */
[----:B------:R-:W-:Y:S01]  /*22c0*/  ISETP.NE.U32.AND P1, PT, RZ, c[0x0][0x180], PT ;  /* 0x00006000ff007a0c */ /* 0x000fe20003f25070 */
[----:B-----5:R-:W-:Y:S01]  /*22d0*/  FMUL.FTZ R56, R56, R166 ;  /* 0x000000a638387220 */ /* 0x020fe20000410000 */
[----:B------:R-:W-:Y:S01]  /*22e0*/  ISETP.NE.AND P3, PT, R106, 0x1, PT ;  /* 0x000000016a00780c */ /* 0x000fe20003f65270 */
[----:B------:R-:W-:Y:S01]  /*22f0*/  BSSY B2, `(.L_x_35040) ;  /* 0x0000012000027945 */ /* 0x000fe20003800000 */
[----:B------:R-:W-:Y:S01]  /*2300*/  ISETP.NE.AND.EX P1, PT, RZ, c[0x0][0x184], PT, P1 ;  /* 0x00006100ff007a0c */ /* 0x000fe20003f25310 */
[----:B------:R-:W-:-:S02]  /*2310*/  FMUL.FTZ R56, R56, c[0x0][0x1e8] ;  /* 0x00007a0038387a20 */ /* 0x000fc40000410000 */
        /* <DEDUP_REMOVED lines=14> */
.L_x_35041:
[----:B------:R-:W-:Y:S02]  /*2400*/  MOV R173, R30 ;  /* 0x0000001e00ad7202 */ /* 0x000fe40000000f00 */
.L_x_35042:
[----:B------:R-:W-:Y:S05]  /*2410*/  BSYNC B2 ;  /* 0x0000000000027941 */ /* 0x000fea0003800000 */
.L_x_35040:
        /* <DEDUP_REMOVED lines=16> */
.L_x_35046:
[----:B------:R-:W-:Y:S05]  /*2520*/  BSYNC B3 ;  /* 0x0000000000037941 */ /* 0x000fea0003800000 */
.L_x_35045:
        /* <DEDUP_REMOVED lines=44> */
.L_x_35044:
[----:B------:R-:W-:Y:S05]  /*27f0*/  BSYNC B2 ;  /* 0x0000000000027941 */ /* 0x000fea0003800000 */
.L_x_35043:
[----:B------:R-:W0:Y:S01]  /*2800*/  I2F.U32 R105, R173 ;  /* 0x000000ad00697306 */ /* 0x000e220000201000 */
[----:B------:R-:W-:Y:S01]  /*2810*/  ISETP.NE.AND P4, PT, R29, 0x1, PT ;  /* 0x000000011d00780c */ /* 0x000fe20003f85270 */
[----:B------:R-:W-:Y:S01]  /*2820*/  FMUL.FTZ R57, R57, R166 ;  /* 0x000000a639397220 */ /* 0x000fe20000410000 */
[----:B------:R-:W-:Y:S01]  /*2830*/  BSSY B2, `(.L_x_35047) ;  /* 0x0000011000027945 */ /* 0x000fe20003800000 */
[----:B------:R-:W-:Y:S02]  /*2840*/  IADD3 R104, R29, 0x1, RZ ;  /* 0x000000011d687810 */ /* 0x000fe40007ffe0ff */
        /* <DEDUP_REMOVED lines=14> */
.L_x_35048:
[----:B------:R-:W-:Y:S02]  /*2930*/  IMAD.MOV.U32 R173, RZ, RZ, R30 ;  /* 0x000000ffffad7224 */ /* 0x000fe400078e001e */
.L_x_35049:
[----:B------:R-:W-:Y:S05]  /*2940*/  BSYNC B2 ;  /* 0x0000000000027941 */ /* 0x000fea0003800000 */
.L_x_35047:
        /* <DEDUP_REMOVED lines=16> */
.L_x_35053:
[----:B------:R-:W-:Y:S05]  /*2a50*/  BSYNC B3 ;  /* 0x0000000000037941 */ /* 0x000fea0003800000 */
.L_x_35052:
        /* <DEDUP_REMOVED lines=44> */
.L_x_35051:
[----:B------:R-:W-:Y:S05]  /*2d20*/  BSYNC B2 ;  /* 0x0000000000027941 */ /* 0x000fea0003800000 */
.L_x_35050:
[----:B------:R-:W0:Y:S01]  /*2d30*/  I2F.U32 R29, R173 ;  /* 0x000000ad001d7306 */ /* 0x000e220000201000 */
[----:B------:R-:W-:Y:S01]  /*2d40*/  ISETP.NE.AND P5, PT, R104, 0x1, PT ;  /* 0x000000016800780c */ /* 0x000fe20003fa5270 */
[----:B------:R-:W-:Y:S01]  /*2d50*/  FMUL.FTZ R58, R58, R166 ;  /* 0x000000a63a3a7220 */ /* 0x000fe20000410000 */
[----:B------:R-:W-:Y:S03]  /*2d60*/  BSSY B2, `(.L_x_35054) ;  /* 0x0000011000027945 */ /* 0x000fe60003800000 */
        /* <DEDUP_REMOVED lines=15> */
.L_x_35055:
[----:B------:R-:W-:Y:S02]  /*2e60*/  IMAD.MOV.U32 R173, RZ, RZ, R30 ;  /* 0x000000ffffad7224 */ /* 0x000fe400078e001e */
.L_x_35056:
[----:B------:R-:W-:Y:S05]  /*2e70*/  BSYNC B2 ;  /* 0x0000000000027941 */ /* 0x000fea0003800000 */
.L_x_35054:
        /* <DEDUP_REMOVED lines=16> */
.L_x_35060:
[----:B------:R-:W-:Y:S05]  /*2f80*/  BSYNC B3 ;  /* 0x0000000000037941 */ /* 0x000fea0003800000 */
.L_x_35059:
        /* <DEDUP_REMOVED lines=44> */
.L_x_35058:
[----:B------:R-:W-:Y:S05]  /*3250*/  BSYNC B2 ;  /* 0x0000000000027941 */ /* 0x000fea0003800000 */
.L_x_35057:
[----:B------:R-:W0:Y:S01]  /*3260*/  I2F.U32 R107, R173 ;  /* 0x000000ad006b7306 */ /* 0x000e220000201000 */
[----:B------:R-:W-:Y:S01]  /*3270*/  SEL R171, RZ, 0x1, P2 ;  /* 0x00000001ffab7807 */ /* 0x000fe20001000000 */
[----:B------:R-:W-:Y:S01]  /*3280*/  FMUL.FTZ R59, R59, R166 ;  /* 0x000000a63b3b7220 */ /* 0x000fe20000410000 */
[----:B------:R-:W-:Y:S02]  /*3290*/  LEA R104, P2, R165, c[0x0][0x188], 0x4 ;  /* 0x00006200a5687a11 */ /* 0x000fe400078420ff */
[----:B------:R-:W-:Y:S01]  /*32a0*/  SEL R169, RZ, 0x10000, P4 ;  /* 0x00010000ffa97807 */ /* 0x000fe20002000000 */
[----:B------:R-:W-:Y:S01]  /*32b0*/  FMUL.FTZ R59, R59, c[0x0][0x1e8] ;  /* 0x00007a003b3b7a20 */ /* 0x000fe20000410000 */
[----:B------:R-:W-:-:S02]  /*32c0*/  LEA.HI.X R105, R165, c[0x0][0x18c], RZ, 0x4, P2 ;  /* 0x00006300a5697a11 */ /* 0x000fc400010f24ff */
[----:B------:R-:W-:Y:S01]  /*32d0*/  SEL R170, RZ, 0x100, P3 ;  /* 0x00000100ffaa7807 */ /* 0x000fe20001800000 */
[----:B0-----:R-:W-:-:S05]  /*32e0*/  FFMA.FTZ R107, R107, R172, 1.1641532182693481445e-10 ;  /* 0x2f0000006b6b7423 */ /* 0x001fca00000100ac */
[----:B------:R-:W-:-:S04]  /*32f0*/  FSETP.GTU.FTZ.AND P2, PT, R107, c[0x0][0x1e4], PT ;  /* 0x000079006b007a0b */ /* 0x000fc80003f5c000 */
[----:B------:R-:W-:Y:S02]  /*3300*/  SEL R168, RZ, 0x1000000, P2 ;  /* 0x01000000ffa87807 */ /* 0x000fe40001000000 */
[----:B------:R-:W-:Y:S02]  /*3310*/  FSEL R59, R59, RZ, !P2 ;  /* 0x000000ff3b3b7208 */ /* 0x000fe40005000000 */
[----:B------:R-:W-:Y:S02]  /*3320*/  IADD3 R168, R170, R168, R169 ;  /* 0x000000a8aaa87210 */ /* 0x000fe40007ffe0a9 */
[----:B------:R-:W-:Y:S01]  /*3330*/  LEA R106, P2, R165, c[0x0][0x190], 0x2 ;  /* 0x00006400a56a7a11 */ /* 0x000fe200078410ff */
[----:B------:R-:W-:Y:S02]  /*3340*/  @P1 FADD.FTZ R59, R55, R59 ;  /* 0x0000003b373b1221 */ /* 0x000fe40000010000 */
[----:B------:R-:W-:Y:S01]  /*3350*/  IMAD.IADD R171, R168, 0x1, R171 ;  /* 0x00000001a8ab7824 */ /* 0x000fe200078e02ab */
[----:B------:R-:W-:-:S02]  /*3360*/  LEA.HI.X R107, R165, c[0x0][0x194], RZ, 0x2, P2 ;  /* 0x00006500a56b7a11 */ /* 0x000fc400010f14ff */
[----:B------:R0:W-:Y:S01]  /*3370*/  STG.E.128 [R104.64], R56 ;  /* 0x0000003868007986 */ /* 0x0001e2000c101d06 */
[----:B------:R-:W-:-:S03]  /*3380*/  IADD3 R168, R165, 0x20, RZ ;  /* 0x00000020a5a87810 */ /* 0x000fc60007ffe0ff */
[----:B------:R0:W-:Y:S04]  /*3390*/  STG.E [R106.64], R171 ;  /* 0x000000ab6a007986 */ /* 0x0001e8000c101906 */
.L_x_35032:
[----:B0-----:R-:W-:Y:S05]  /*33a0*/  BSYNC B1 ;  /* 0x0000000000017941 */ /* 0x001fea0003800000 */
.L_x_35031:
        /* <DEDUP_REMOVED lines=23> */
.L_x_35064:
[----:B0-----:R-:W-:Y:S02]  /*3520*/  IMAD.MOV.U32 R174, RZ, RZ, R30 ;  /* 0x000000ffffae7224 */ /* 0x001fe400078e001e */
.L_x_35065:
[----:B------:R-:W-:Y:S05]  /*3530*/  BSYNC B2 ;  /* 0x0000000000027941 */ /* 0x000fea0003800000 */
.L_x_35063:
        /* <DEDUP_REMOVED lines=16> */
.L_x_35069:
[----:B------:R-:W-:Y:S05]  /*3640*/  BSYNC B3 ;  /* 0x0000000000037941 */ /* 0x000fea0003800000 */
.L_x_35068:
        /* <DEDUP_REMOVED lines=44> */
.L_x_35067:
[----:B------:R-:W-:Y:S05]  /*3910*/  BSYNC B2 ;  /* 0x0000000000027941 */ /* 0x000fea0003800000 */
.L_x_35066:
[----:B------:R-:W0:Y:S01]  /*3920*/  I2F.U32 R104, R174 ;  /* 0x000000ae00687306 */ /* 0x000e220000201000 */
[----:B------:R-:W-:Y:S01]  /*3930*/  IMAD.MOV.U32 R169, RZ, RZ, 0x2f800000 ;  /* 0x2f800000ffa97424 */ /* 0x000fe200078e00ff */
[----:B------:R-:W-:Y:S01]  /*3940*/  ISETP.NE.U32.AND P1, PT, RZ, c[0x0][0x180], PT ;  /* 0x00006000ff007a0c */ /* 0x000fe20003f25070 */
[----:B-----5:R-:W-:Y:S01]  /*3950*/  FMUL.FTZ R60, R60, R166 ;  /* 0x000000a63c3c7220 */ /* 0x020fe20000410000 */
[----:B------:R-:W-:Y:S01]  /*3960*/  ISETP.NE.AND P3, PT, R106, 0x1, PT ;  /* 0x000000016a00780c */ /* 0x000fe20003f65270 */
[----:B------:R-:W-:Y:S01]  /*3970*/  BSSY B2, `(.L_x_35070) ;  /* 0x0000012000027945 */ /* 0x000fe20003800000 */
[----:B------:R-:W-:Y:S01]  /*3980*/  ISETP.NE.AND.EX P1, PT, RZ, c[0x0][0x184], PT, P1 ;  /* 0x00006100ff007a0c */ /* 0x000fe20003f25310 */
[----:B------:R-:W-:Y:S01]  /*3990*/  FMUL.FTZ R60, R60, c[0x0][0x1e8] ;  /* 0x00007a003c3c7a20 */ /* 0x000fe20000410000 */
[----:B------:R-:W-:Y:S01]  /*39a0*/  IADD3 R29, R106, 0x1, RZ ;  /* 0x000000016a1d7810 */ /* 0x000fe20007ffe0ff */
        /* <DEDUP_REMOVED lines=13> */
.L_x_35071:
[----:B------:R-:W-:Y:S02]  /*3a80*/  IMAD.MOV.U32 R174, RZ, RZ, R30 ;  /* 0x000000ffffae7224 */ /* 0x000fe400078e001e */
.L_x_35072:
[----:B------:R-:W-:Y:S05]  /*3a90*/  BSYNC B2 ;  /* 0x0000000000027941 */ /* 0x000fea0003800000 */
.L_x_35070:
        /* <DEDUP_REMOVED lines=16> */
.L_x_35076:
[----:B------:R-:W-:Y:S05]  /*3ba0*/  BSYNC B3 ;  /* 0x0000000000037941 */ /* 0x000fea0003800000 */
.L_x_35075:
        /* <DEDUP_REMOVED lines=44> */
.L_x_35074:
[----:B------:R-:W-:Y:S05]  /*3e70*/  BSYNC B2 ;  /* 0x0000000000027941 */ /* 0x000fea0003800000 */
.L_x_35073:
[----:B------:R-:W0:Y:S01]  /*3e80*/  I2F.U32 R104, R174 ;  /* 0x000000ae00687306 */ /* 0x000e220000201000 */
[----:B------:R-:W-:Y:S01]  /*3e90*/  ISETP.NE.AND P4, PT, R29, 0x1, PT ;  /* 0x000000011d00780c */ /* 0x000fe20003f85270 */
[----:B------:R-:W-:Y:S01]  /*3ea0*/  FMUL.FTZ R61, R61, R166 ;  /* 0x000000a63d3d7220 */ /* 0x000fe20000410000 */
[----:B------:R-:W-:Y:S03]  /*3eb0*/  BSSY B2, `(.L_x_35077) ;  /* 0x0000011000027945 */ /* 0x000fe60003800000 */
        /* <DEDUP_REMOVED lines=15> */
.L_x_35078:
[----:B------:R-:W-:Y:S02]  /*3fb0*/  IMAD.MOV.U32 R174, RZ, RZ, R30 ;  /* 0x000000ffffae7224 */ /* 0x000fe400078e001e */
.L_x_35079:
[----:B------:R-:W-:Y:S05]  /*3fc0*/  BSYNC B2 ;  /* 0x0000000000027941 */ /* 0x000fea0003800000 */
.L_x_35077:
        /* <DEDUP_REMOVED lines=16> */
.L_x_35083:
[----:B------:R-:W-:Y:S05]  /*40d0*/  BSYNC B3 ;  /* 0x0000000000037941 */ /* 0x000fea0003800000 */
.L_x_35082:
        /* <DEDUP_REMOVED lines=44> */
.L_x_35081:
[----:B------:R-:W-:Y:S05]  /*43a0*/  BSYNC B2 ;  /* 0x0000000000027941 */ /* 0x000fea0003800000 */
.L_x_35080:
[----:B------:R-:W0:Y:S01]  /*43b0*/  I2F.U32 R106, R174 ;  /* 0x000000ae006a7306 */ /* 0x000e220000201000 */
[----:B------:R-:W-:Y:S01]  /*43c0*/  ISETP.NE.AND P5, PT, R104, 0x1, PT ;  /* 0x000000016800780c */ /* 0x000fe20003fa5270 */
[----:B------:R-:W-:Y:S01]  /*43d0*/  FMUL.FTZ R62, R62, R166 ;  /* 0x000000a63e3e7220 */ /* 0x000fe20000410000 */
[----:B------:R-:W-:Y:S01]  /*43e0*/  BSSY B2, `(.L_x_35084) ;  /* 0x0000011000027945 */ /* 0x000fe20003800000 */
[----:B------:R-:W-:Y:S02]  /*43f0*/  IADD3 R29, R104, 0x1, RZ ;  /* 0x00000001681d7810 */ /* 0x000fe40007ffe0ff */
[----:B------:R-:W-:-:S02]  /*4400*/  FMUL.FTZ R62, R62, c[0x0][0x1e8] ;  /* 0x00007a003e3e7a20 */ /* 0x000fc40000410000 */
        /* <DEDUP_REMOVED lines=13> */
.L_x_35085:
[----:B------:R-:W-:Y:S02]  /*44e0*/  IMAD.MOV.U32 R174, RZ, RZ, R30 ;  /* 0x000000ffffae7224 */ /* 0x000fe400078e001e */
.L_x_35086:
[----:B------:R-:W-:Y:S05]  /*44f0*/  BSYNC B2 ;  /* 0x0000000000027941 */ /* 0x000fea0003800000 */
.L_x_35084:
        /* <DEDUP_REMOVED lines=16> */
.L_x_35090:
[----:B------:R-:W-:Y:S05]  /*4600*/  BSYNC B3 ;  /* 0x0000000000037941 */ /* 0x000fea0003800000 */
.L_x_35089:
        /* <DEDUP_REMOVED lines=44> */
.L_x_35088:
[----:B------:R-:W-:Y:S05]  /*48d0*/  BSYNC B2 ;  /* 0x0000000000027941 */ /* 0x000fea0003800000 */
.L_x_35087:
[----:B------:R-:W0:Y:S01]  /*48e0*/  I2F.U32 R106, R174 ;  /* 0x000000ae006a7306 */ /* 0x000e220000201000 */
[----:B------:R-:W-:Y:S01]  /*48f0*/  SEL R172, RZ, 0x1, P2 ;  /* 0x00000001ffac7807 */ /* 0x000fe20001000000 */
[----:B------:R-:W-:Y:S01]  /*4900*/  FMUL.FTZ R63, R63, R166 ;  /* 0x000000a63f3f7220 */ /* 0x000fe20000410000 */
[C---:B------:R-:W-:Y:S02]  /*4910*/  LEA R104, P2, R168.reuse, c[0x0][0x188], 0x4 ;  /* 0x00006200a8687a11 */ /* 0x040fe400078420ff */
[----:B------:R-:W-:Y:S01]  /*4920*/  SEL R170, RZ, 0x10000, P4 ;  /* 0x00010000ffaa7807 */ /* 0x000fe20002000000 */
[----:B------:R-:W-:Y:S01]  /*4930*/  FMUL.FTZ R63, R63, c[0x0][0x1e8] ;  /* 0x00007a003f3f7a20 */ /* 0x000fe20000410000 */
[----:B------:R-:W-:Y:S02]  /*4940*/  LEA.HI.X R105, R168, c[0x0][0x18c], RZ, 0x4, P2 ;  /* 0x00006300a8697a11 */ /* 0x000fe400010f24ff */
[----:B------:R-:W-:Y:S01]  /*4950*/  SEL R171, RZ, 0x100, P3 ;  /* 0x00000100ffab7807 */ /* 0x000fe20001800000 */
[----:B0-----:R-:W-:-:S05]  /*4960*/  FFMA.FTZ R106, R106, R169, 1.1641532182693481445e-10 ;  /* 0x2f0000006a6a7423 */ /* 0x001fca00000100a9 */
[----:B------:R-:W-:-:S04]  /*4970*/  FSETP.GTU.FTZ.AND P2, PT, R106, c[0x0][0x1e4], PT ;  /* 0x000079006a007a0b */ /* 0x000fc80003f5c000 */
[----:B------:R-:W-:Y:S02]  /*4980*/  SEL R169, RZ, 0x1000000, P2 ;  /* 0x01000000ffa97807 */ /* 0x000fe40001000000 */
[----:B------:R-:W-:Y:S02]  /*4990*/  FSEL R63, R63, RZ, !P2 ;  /* 0x000000ff3f3f7208 */ /* 0x000fe40005000000 */
[----:B------:R-:W-:Y:S02]  /*49a0*/  IADD3 R169, R171, R169, R170 ;  /* 0x000000a9aba97210 */ /* 0x000fe40007ffe0aa */
[C---:B------:R-:W-:Y:S01]  /*49b0*/  LEA R106, P2, R168.reuse, c[0x0][0x190], 0x2 ;  /* 0x00006400a86a7a11 */ /* 0x040fe200078410ff */
[----:B------:R-:W-:Y:S02]  /*49c0*/  @P1 FADD.FTZ R63, R55, R63 ;  /* 0x0000003f373f1221 */ /* 0x000fe40000010000 */
[----:B------:R-:W-:Y:S01]  /*49d0*/  IMAD.IADD R169, R169, 0x1, R172 ;  /* 0x00000001a9a97824 */ /* 0x000fe200078e02ac */
[----:B------:R-:W-:-:S02]  /*49e0*/  LEA.HI.X R107, R168, c[0x0][0x194], RZ, 0x2, P2 ;  /* 0x00006500a86b7a11 */ /* 0x000fc400010f14ff */
[----:B------:R0:W-:Y:S01]  /*49f0*/  STG.E.128 [R104.64], R60 ;  /* 0x0000003c68007986 */ /* 0x0001e2000c101d06 */
[----:B------:R-:W-:-:S03]  /*4a00*/  IADD3 R168, R168, 0x20, RZ ;  /* 0x00000020a8a87810 */ /* 0x000fc60007ffe0ff */
[----:B------:R0:W-:Y:S04]  /*4a10*/  STG.E [R106.64], R169 ;  /* 0x000000a96a007986 */ /* 0x0001e8000c101906 */
.L_x_35062:
[----:B------:R-:W-:Y:S05]  /*4a20*/  BSYNC B1 ;  /* 0x0000000000017941 */ /* 0x000fea0003800000 */
.L_x_35061:
        /* <DEDUP_REMOVED lines=8> */
[----:B0-----:R-:W-:-:S04]  /*4ab0*/  @P1 LEA R104, P2, R168, c[0x0][0x180], 0x4 ;  /* 0x00006000a8681a11 */ /* 0x001fc800078420ff */
        /* <DEDUP_REMOVED lines=14> */
.L_x_35094:
[----:B0-----:R-:W-:Y:S02]  /*4ba0*/  IMAD.MOV.U32 R174, RZ, RZ, R30 ;  /* 0x000000ffffae7224 */ /* 0x001fe400078e001e */
.L_x_35095:
[----:B------:R-:W-:Y:S05]  /*4bb0*/  BSYNC B2 ;  /* 0x0000000000027941 */ /* 0x000fea0003800000 */
.L_x_35093:
        /* <DEDUP_REMOVED lines=16> */
.L_x_35099:
[----:B------:R-:W-:Y:S05]  /*4cc0*/  BSYNC B3 ;  /* 0x0000000000037941 */ /* 0x000fea0003800000 */
.L_x_35098:
        /* <DEDUP_REMOVED lines=44> */
.L_x_35097:
[----:B------:R-:W-:Y:S05]  /*4f90*/  BSYNC B2 ;  /* 0x0000000000027941 */ /* 0x000fea0003800000 */
.L_x_35096:
        /* <DEDUP_REMOVED lines=22> */
.L_x_35101:
[----:B------:R-:W-:Y:S02]  /*5100*/  IMAD.MOV.U32 R174, RZ, RZ, R30 ;  /* 0x000000ffffae7224 */ /* 0x000fe400078e001e */
.L_x_35102:
[----:B------:R-:W-:Y:S05]  /*5110*/  BSYNC B2 ;  /* 0x0000000000027941 */ /* 0x000fea0003800000 */
.L_x_35100:
        /* <DEDUP_REMOVED lines=16> */
.L_x_35106:
[----:B------:R-:W-:Y:S05]  /*5220*/  BSYNC B3 ;  /* 0x0000000000037941 */ /* 0x000fea0003800000 */
.L_x_35105:
        /* <DEDUP_REMOVED lines=44> */
.L_x_35104:
[----:B------:R-:W-:Y:S05]  /*54f0*/  BSYNC B2 ;  /* 0x0000000000027941 */ /* 0x000fea0003800000 */
.L_x_35103:
        /* <DEDUP_REMOVED lines=19> */
.L_x_35108:
[----:B------:R-:W-:Y:S02]  /*5630*/  MOV R174, R30 ;  /* 0x0000001e00ae7202 */ /* 0x000fe40000000f00 */
.L_x_35109:
[----:B------:R-:W-:Y:S05]  /*5640*/  BSYNC B2 ;  /* 0x0000000000027941 */ /* 0x000fea0003800000 */
.L_x_35107:
        /* <DEDUP_REMOVED lines=16> */
.L_x_35113:
[----:B------:R-:W-:Y:S05]  /*5750*/  BSYNC B3 ;  /* 0x0000000000037941 */ /* 0x000fea0003800000 */
.L_x_35112:
        /* <DEDUP_REMOVED lines=44> */
.L_x_35111:
[----:B------:R-:W-:Y:S05]  /*5a20*/  BSYNC B2 ;  /* 0x0000000000027941 */ /* 0x000fea0003800000 */
.L_x_35110:
        /* <DEDUP_REMOVED lines=19> */
.L_x_35115:
[----:B------:R-:W-:Y:S02]  /*5b60*/  IMAD.MOV.U32 R174, RZ, RZ, R30 ;  /* 0x000000ffffae7224 */ /* 0x000fe400078e001e */
.L_x_35116:
[----:B------:R-:W-:Y:S05]  /*5b70*/  BSYNC B2 ;  /* 0x0000000000027941 */ /* 0x000fea0003800000 */
.L_x_35114:
        /* <DEDUP_REMOVED lines=16> */
.L_x_35120:
[----:B------:R-:W-:Y:S05]  /*5c80*/  BSYNC B3 ;  /* 0x0000000000037941 */ /* 0x000fea0003800000 */
.L_x_35119:
        /* <DEDUP_REMOVED lines=44> */
.L_x_35118:
[----:B------:R-:W-:Y:S05]  /*5f50*/  BSYNC B2 ;  /* 0x0000000000027941 */ /* 0x000fea0003800000 */
.L_x_35117:
        /* <DEDUP_REMOVED lines=20> */
.L_x_35092:
[----:B------:R-:W-:Y:S05]  /*60a0*/  BSYNC B1 ;  /* 0x0000000000017941 */ /* 0x000fea0003800000 */
.L_x_35091:
        /* <DEDUP_REMOVED lines=8> */
[----:B0-----:R-:W-:-:S04]  /*6130*/  @P1 LEA R104, P2, R168, c[0x0][0x180], 0x4 ;  /* 0x00006000a8681a11 */ /* 0x001fc800078420ff */
        /* <DEDUP_REMOVED lines=14> */
.L_x_35124:
[----:B0-----:R-:W-:Y:S02]  /*6220*/  IMAD.MOV.U32 R174, RZ, RZ, R30 ;  /* 0x000000ffffae7224 */ /* 0x001fe400078e001e */
.L_x_35125:
[----:B------:R-:W-:Y:S05]  /*6230*/  BSYNC B2 ;  /* 0x0000000000027941 */ /* 0x000fea0003800000 */
.L_x_35123:
        /* <DEDUP_REMOVED lines=16> */
.L_x_35129:
[----:B------:R-:W-:Y:S05]  /*6340*/  BSYNC B3 ;  /* 0x0000000000037941 */ /* 0x000fea0003800000 */
.L_x_35128:
        /* <DEDUP_REMOVED lines=44> */
.L_x_35127:
[----:B------:R-:W-:Y:S05]  /*6610*/  BSYNC B2 ;  /* 0x0000000000027941 */ /* 0x000fea0003800000 */
.L_x_35126:
        /* <DEDUP_REMOVED lines=22> */
.L_x_35131:
[----:B------:R-:W-:Y:S02]  /*6780*/  IMAD.MOV.U32 R174, RZ, RZ, R30 ;  /* 0x000000ffffae7224 */ /* 0x000fe400078e001e */
.L_x_35132:
[----:B------:R-:W-:Y:S05]  /*6790*/  BSYNC B2 ;  /* 0x0000000000027941 */ /* 0x000fea0003800000 */
.L_x_35130:
        /* <DEDUP_REMOVED lines=16> */
.L_x_35136:
[----:B------:R-:W-:Y:S05]  /*68a0*/  BSYNC B3 ;  /* 0x0000000000037941 */ /* 0x000fea0003800000 */
.L_x_35135:
        /* <DEDUP_REMOVED lines=44> */
.L_x_35134:
[----:B------:R-:W-:Y:S05]  /*6b70*/  BSYNC B2 ;  /* 0x0000000000027941 */ /* 0x000fea0003800000 */
.L_x_35133:
        /* <DEDUP_REMOVED lines=19> */
.L_x_35138:
[----:B------:R-:W-:Y:S02]  /*6cb0*/  IMAD.MOV.U32 R174, RZ, RZ, R30 ;  /* 0x000000ffffae7224 */ /* 0x000fe400078e001e */
.L_x_35139:
[----:B------:R-:W-:Y:S05]  /*6cc0*/  BSYNC B2 ;  /* 0x0000000000027941 */ /* 0x000fea0003800000 */
.L_x_35137:
        /* <DEDUP_REMOVED lines=16> */
.L_x_35143:
[----:B------:R-:W-:Y:S05]  /*6dd0*/  BSYNC B3 ;  /* 0x0000000000037941 */ /* 0x000fea0003800000 */
.L_x_35142:
        /* <DEDUP_REMOVED lines=44> */
.L_x_35141:
[----:B------:R-:W-:Y:S05]  /*70a0*/  BSYNC B2 ;  /* 0x0000000000027941 */ /* 0x000fea0003800000 */
.L_x_35140:
        /* <DEDUP_REMOVED lines=19> */
.L_x_35145:
[----:B------:R-:W-:Y:S02]  /*71e0*/  IMAD.MOV.U32 R174, RZ, RZ, R30 ;  /* 0x000000ffffae7224 */ /* 0x000fe400078e001e */
.L_x_35146:
[----:B------:R-:W-:Y:S05]  /*71f0*/  BSYNC B2 ;  /* 0x0000000000027941 */ /* 0x000fea0003800000 */
.L_x_35144:
        /* <DEDUP_REMOVED lines=16> */
.L_x_35150:
[----:B------:R-:W-:Y:S05]  /*7300*/  BSYNC B3 ;  /* 0x0000000000037941 */ /* 0x000fea0003800000 */
.L_x_35149:
        /* <DEDUP_REMOVED lines=44> */
.L_x_35148:
[----:B------:R-:W-:Y:S05]  /*75d0*/  BSYNC B2 ;  /* 0x0000000000027941 */ /* 0x000fea0003800000 */
.L_x_35147:
        /* <DEDUP_REMOVED lines=12> */
[C---:B------:R-:W-:Y:S02]  /*76a0*/  LEA R106, P2, R168.reuse, c[0x0][0x190], 0x2 ;  /* 0x00006400a86a7a11 */ /* 0x040fe400078410ff */
[----:B------:R-:W-:Y:S01]  /*76b0*/  IADD3 R169, R171, R169, R170 ;  /* 0x000000a9aba97210 */ /* 0x000fe20007ffe0aa */
[----:B------:R-:W-:Y:S01]  /*76c0*/  @P1 FADD.FTZ R71, R55, R71 ;  /* 0x0000004737471221 */ /* 0x000fe20000010000 */
[----:B------:R-:W-:Y:S02]  /*76d0*/  LEA.HI.X R107, R168, c[0x0][0x194], RZ, 0x2, P2 ;  /* 0x00006500a86b7a11 */ /* 0x000fe400010f14ff */
[----:B------:R-:W-:-:S02]  /*76e0*/  IADD3 R169, R169, R172, RZ ;  /* 0x000000aca9a97210 */ /* 0x000fc40007ffe0ff */
[----:B------:R0:W-:Y:S01]  /*76f0*/  STG.E.128 [R104.64], R68 ;  /* 0x0000004468007986 */ /* 0x0001e2000c101d06 */
[----:B------:R-:W-:-:S03]  /*7700*/  IADD3 R168, R168, 0x20, RZ ;  /* 0x00000020a8a87810 */ /* 0x000fc60007ffe0ff */
[----:B------:R0:W-:Y:S04]  /*7710*/  STG.E [R106.64], R169 ;  /* 0x000000a96a007986 */ /* 0x0001e8000c101906 */
.L_x_35122:
[----:B------:R-:W-:Y:S05]  /*7720*/  BSYNC B1 ;  /* 0x0000000000017941 */ /* 0x000fea0003800000 */
.L_x_35121:
        /* <DEDUP_REMOVED lines=23> */
.L_x_35154:
[----:B0-----:R-:W-:Y:S02]  /*78a0*/  IMAD.MOV.U32 R174, RZ, RZ, R30 ;  /* 0x000000ffffae7224 */ /* 0x001fe400078e001e */
.L_x_35155:
[----:B------:R-:W-:Y:S05]  /*78b0*/  BSYNC B2 ;  /* 0x0000000000027941 */ /* 0x000fea0003800000 */
.L_x_35153:
        /* <DEDUP_REMOVED lines=16> */
.L_x_35159:
[----:B------:R-:W-:Y:S05]  /*79c0*/  BSYNC B3 ;  /* 0x0000000000037941 */ /* 0x000fea0003800000 */
.L_x_35158:
        /* <DEDUP_REMOVED lines=44> */
.L_x_35157:
[----:B------:R-:W-:Y:S05]  /*7c90*/  BSYNC B2 ;  /* 0x0000000000027941 */ /* 0x000fea0003800000 */
.L_x_35156:
[----:B------:R-:W0:Y:S01]  /*7ca0*/  I2F.U32 R104, R174 ;  /* 0x000000ae00687306 */ /* 0x000e220000201000 */
[----:B------:R-:W-:Y:S01]  /*7cb0*/  HFMA2.MMA R169, -RZ, RZ, 0.1171875, 0 ;  /* 0x2f800000ffa97435 */ /* 0x000fe200000001ff */
[----:B------:R-:W-:Y:S01]  /*7cc0*/  ISETP.NE.U32.AND P1, PT, RZ, c[0x0][0x180], PT ;  /* 0x00006000ff007a0c */ /* 0x000fe20003f25070 */
[----:B-----5:R-:W-:Y:S01]  /*7cd0*/  FMUL.FTZ R72, R72, R166 ;  /* 0x000000a648487220 */ /* 0x020fe20000410000 */
[----:B------:R-:W-:Y:S01]  /*7ce0*/  ISETP.NE.AND P3, PT, R106, 0x1, PT ;  /* 0x000000016a00780c */ /* 0x000fe20003f65270 */
[----:B------:R-:W-:Y:S01]  /*7cf0*/  BSSY B2, `(.L_x_35160) ;  /* 0x0000012000027945 */ /* 0x000fe20003800000 */
[----:B------:R-:W-:Y:S01]  /*7d00*/  ISETP.NE.AND.EX P1, PT, RZ, c[0x0][0x184], PT, P1 ;  /* 0x00006100ff007a0c */ /* 0x000fe20003f25310 */
[----:B------:R-:W-:Y:S01]  /*7d10*/  FMUL.FTZ R72, R72, c[0x0][0x1e8] ;  /* 0x00007a0048487a20 */ /* 0x000fe20000410000 */
[----:B------:R-:W-:-:S03]  /*7d20*/  IADD3 R29, R106, 0x1, RZ ;  /* 0x000000016a1d7810 */ /* 0x000fc60007ffe0ff */
        /* <DEDUP_REMOVED lines=13> */
.L_x_35161:
[----:B------:R-:W-:Y:S02]  /*7e00*/  IMAD.MOV.U32 R174, RZ, RZ, R30 ;  /* 0x000000ffffae7224 */ /* 0x000fe400078e001e */
.L_x_35162:
[----:B------:R-:W-:Y:S05]  /*7e10*/  BSYNC B2 ;  /* 0x0000000000027941 */ /* 0x000fea0003800000 */
.L_x_35160:
        /* <DEDUP_REMOVED lines=16> */
.L_x_35166:
[----:B------:R-:W-:Y:S05]  /*7f20*/  BSYNC B3 ;  /* 0x0000000000037941 */ /* 0x000fea0003800000 */
.L_x_35165:
        /* <DEDUP_REMOVED lines=44> */
.L_x_35164:
[----:B------:R-:W-:Y:S05]  /*81f0*/  BSYNC B2 ;  /* 0x0000000000027941 */ /* 0x000fea0003800000 */
.L_x_35163:
        /* <DEDUP_REMOVED lines=19> */
.L_x_35168:
[----:B------:R-:W-:Y:S02]  /*8330*/  IMAD.MOV.U32 R174, RZ, RZ, R30 ;  /* 0x000000ffffae7224 */ /* 0x000fe400078e001e */
.L_x_35169:
[----:B------:R-:W-:Y:S05]  /*8340*/  BSYNC B2 ;  /* 0x0000000000027941 */ /* 0x000fea0003800000 */
.L_x_35167:
        /* <DEDUP_REMOVED lines=16> */
.L_x_35173:
[----:B------:R-:W-:Y:S05]  /*8450*/  BSYNC B3 ;  /* 0x0000000000037941 */ /* 0x000fea0003800000 */
.L_x_35172:
        /* <DEDUP_REMOVED lines=44> */
.L_x_35171:
[----:B------:R-:W-:Y:S05]  /*8720*/  BSYNC B2 ;  /* 0x0000000000027941 */ /* 0x000fea0003800000 */
.L_x_35170:
[----:B------:R-:W0:Y:S01]  /*8730*/  I2F.U32 R106, R174 ;  /* 0x000000ae006a7306 */ /* 0x000e220000201000 */
[----:B------:R-:W-:Y:S01]  /*8740*/  ISETP.NE.AND P5, PT, R104, 0x1, PT ;  /* 0x000000016800780c */ /* 0x000fe20003fa5270 */
[----:B------:R-:W-:Y:S01]  /*8750*/  FMUL.FTZ R74, R74, R166 ;  /* 0x000000a64a4a7220 */ /* 0x000fe20000410000 */
[----:B------:R-:W-:Y:S01]  /*8760*/  BSSY B2, `(.L_x_35174) ;  /* 0x0000011000027945 */ /* 0x000fe20003800000 */
[----:B------:R-:W-:-:S02]  /*8770*/  IADD3 R29, R104, 0x1, RZ ;  /* 0x00000001681d7810 */ /* 0x000fc40007ffe0ff */
        /* <DEDUP_REMOVED lines=14> */
.L_x_35175:
[----:B------:R-:W-:Y:S02]  /*8860*/  MOV R174, R30 ;  /* 0x0000001e00ae7202 */ /* 0x000fe40000000f00 */
.L_x_35176:
[----:B------:R-:W-:Y:S05]  /*8870*/  BSYNC B2 ;  /* 0x0000000000027941 */ /* 0x000fea0003800000 */
.L_x_35174:
        /* <DEDUP_REMOVED lines=16> */
.L_x_35180:
[----:B------:R-:W-:Y:S05]  /*8980*/  BSYNC B3 ;  /* 0x0000000000037941 */ /* 0x000fea0003800000 */
.L_x_35179:
        /* <DEDUP_REMOVED lines=44> */
.L_x_35178:
[----:B------:R-:W-:Y:S05]  /*8c50*/  BSYNC B2 ;  /* 0x0000000000027941 */ /* 0x000fea0003800000 */
.L_x_35177:
[----:B------:R-:W0:Y:S01]  /*8c60*/  I2F.U32 R106, R174 ;  /* 0x000000ae006a7306 */ /* 0x000e220000201000 */
[----:B------:R-:W-:Y:S01]  /*8c70*/  SEL R172, RZ, 0x1, P2 ;  /* 0x00000001ffac7807 */ /* 0x000fe20001000000 */
[----:B------:R-:W-:Y:S01]  /*8c80*/  FMUL.FTZ R75, R75, R166 ;  /* 0x000000a64b4b7220 */ /* 0x000fe20000410000 */
[C---:B------:R-:W-:Y:S02]  /*8c90*/  LEA R104, P2, R168.reuse, c[0x0][0x188], 0x4 ;  /* 0x00006200a8687a11 */ /* 0x040fe400078420ff */
        /* <DEDUP_REMOVED lines=16> */
.L_x_35152:
[----:B------:R-:W-:Y:S05]  /*8da0*/  BSYNC B1 ;  /* 0x0000000000017941 */ /* 0x000fea0003800000 */
.L_x_35151:
        /* <DEDUP_REMOVED lines=23> */
.L_x_35184:
[----:B0-----:R-:W-:Y:S02]  /*8f20*/  IMAD.MOV.U32 R174, RZ, RZ, R30 ;  /* 0x000000ffffae7224 */ /* 0x001fe400078e001e */
.L_x_35185:
[----:B------:R-:W-:Y:S05]  /*8f30*/  BSYNC B2 ;  /* 0x0000000000027941 */ /* 0x000fea0003800000 */
.L_x_35183:
        /* <DEDUP_REMOVED lines=16> */
.L_x_35189:
[----:B------:R-:W-:Y:S05]  /*9040*/  BSYNC B3 ;  /* 0x0000000000037941 */ /* 0x000fea0003800000 */
.L_x_35188:
        /* <DEDUP_REMOVED lines=44> */
.L_x_35187:
[----:B------:R-:W-:Y:S05]  /*9310*/  BSYNC B2 ;  /* 0x0000000000027941 */ /* 0x000fea0003800000 */
.L_x_35186:
        /* <DEDUP_REMOVED lines=22> */
.L_x_35191:
[----:B------:R-:W-:Y:S02]  /*9480*/  IMAD.MOV.U32 R174, RZ, RZ, R30 ;  /* 0x000000ffffae7224 */ /* 0x000fe400078e001e */
.L_x_35192:
[----:B------:R-:W-:Y:S05]  /*9490*/  BSYNC B2 ;  /* 0x0000000000027941 */ /* 0x000fea0003800000 */
.L_x_35190:
        /* <DEDUP_REMOVED lines=16> */
.L_x_35196:
[----:B------:R-:W-:Y:S05]  /*95a0*/  BSYNC B3 ;  /* 0x0000000000037941 */ /* 0x000fea0003800000 */
.L_x_35195:
        /* <DEDUP_REMOVED lines=44> */
.L_x_35194:
[----:B------:R-:W-:Y:S05]  /*9870*/  BSYNC B2 ;  /* 0x0000000000027941 */ /* 0x000fea0003800000 */
.L_x_35193:
        /* <DEDUP_REMOVED lines=19> */
.L_x_35198:
[----:B------:R-:W-:Y:S02]  /*99b0*/  IMAD.MOV.U32 R174, RZ, RZ, R30 ;  /* 0x000000ffffae7224 */ /* 0x000fe400078e001e */
.L_x_35199:
[----:B------:R-:W-:Y:S05]  /*99c0*/  BSYNC B2 ;  /* 0x0000000000027941 */ /* 0x000fea0003800000 */
.L_x_35197:
        /* <DEDUP_REMOVED lines=16> */
.L_x_35203:
[----:B------:R-:W-:Y:S05]  /*9ad0*/  BSYNC B3 ;  /* 0x0000000000037941 */ /* 0x000fea0003800000 */
.L_x_35202:
        /* <DEDUP_REMOVED lines=44> */
.L_x_35201:
[----:B------:R-:W-:Y:S05]  /*9da0*/  BSYNC B2 ;  /* 0x0000000000027941 */ /* 0x000fea0003800000 */
.L_x_35200:
        /* <DEDUP_REMOVED lines=19> */
.L_x_35205:
[----:B------:R-:W-:Y:S02]  /*9ee0*/  IMAD.MOV.U32 R174, RZ, RZ, R30 ;  /* 0x000000ffffae7224 */ /* 0x000fe400078e001e */
.L_x_35206:
[----:B------:R-:W-:Y:S05]  /*9ef0*/  BSYNC B2 ;  /* 0x0000000000027941 */ /* 0x000fea0003800000 */
.L_x_35204:
        /* <DEDUP_REMOVED lines=16> */
.L_x_35210:
[----:B------:R-:W-:Y:S05]  /*a000*/  BSYNC B3 ;  /* 0x0000000000037941 */ /* 0x000fea0003800000 */
.L_x_35209:
        /* <DEDUP_REMOVED lines=44> */
.L_x_35208:
[----:B------:R-:W-:Y:S05]  /*a2d0*/  BSYNC B2 ;  /* 0x0000000000027941 */ /* 0x000fea0003800000 */
.L_x_35207:
        /* <DEDUP_REMOVED lines=20> */
.L_x_35182:
[----:B------:R-:W-:Y:S05]  /*a420*/  BSYNC B1 ;  /* 0x0000000000017941 */ /* 0x000fea0003800000 */
.L_x_35181:
        /* <DEDUP_REMOVED lines=23> */
.L_x_35214:
[----:B0-----:R-:W-:Y:S02]  /*a5a0*/  MOV R174, R30 ;  /* 0x0000001e00ae7202 */ /* 0x001fe40000000f00 */
.L_x_35215:
[----:B------:R-:W-:Y:S05]  /*a5b0*/  BSYNC B2 ;  /* 0x0000000000027941 */ /* 0x000fea0003800000 */
.L_x_35213:
        /* <DEDUP_REMOVED lines=16> */
.L_x_35219:
[----:B------:R-:W-:Y:S05]  /*a6c0*/  BSYNC B3 ;  /* 0x0000000000037941 */ /* 0x000fea0003800000 */
.L_x_35218:
        /* <DEDUP_REMOVED lines=44> */
.L_x_35217:
[----:B------:R-:W-:Y:S05]  /*a990*/  BSYNC B2 ;  /* 0x0000000000027941 */ /* 0x000fea0003800000 */
.L_x_35216:
        /* <DEDUP_REMOVED lines=22> */
.L_x_35221:
[----:B------:R-:W-:Y:S02]  /*ab00*/  IMAD.MOV.U32 R174, RZ, RZ, R30 ;  /* 0x000000ffffae7224 */ /* 0x000fe400078e001e */
.L_x_35222:
[----:B------:R-:W-:Y:S05]  /*ab10*/  BSYNC B2 ;  /* 0x0000000000027941 */ /* 0x000fea0003800000 */
.L_x_35220:
        /* <DEDUP_REMOVED lines=16> */
.L_x_35226:
[----:B------:R-:W-:Y:S05]  /*ac20*/  BSYNC B3 ;  /* 0x0000000000037941 */ /* 0x000fea0003800000 */
.L_x_35225:
        /* <DEDUP_REMOVED lines=44> */
.L_x_35224:
[----:B------:R-:W-:Y:S05]  /*aef0*/  BSYNC B2 ;  /* 0x0000000000027941 */ /* 0x000fea0003800000 */
.L_x_35223:
        /* <DEDUP_REMOVED lines=19> */
.L_x_35228:
[----:B------:R-:W-:Y:S02]  /*b030*/  IMAD.MOV.U32 R174, RZ, RZ, R30 ;  /* 0x000000ffffae7224 */ /* 0x000fe400078e001e */
.L_x_35229:
[----:B------:R-:W-:Y:S05]  /*b040*/  BSYNC B2 ;  /* 0x0000000000027941 */ /* 0x000fea0003800000 */
.L_x_35227:
        /* <DEDUP_REMOVED lines=16> */
.L_x_35233:
[----:B------:R-:W-:Y:S05]  /*b150*/  BSYNC B3 ;  /* 0x0000000000037941 */ /* 0x000fea0003800000 */
.L_x_35232:
        /* <DEDUP_REMOVED lines=44> */
.L_x_35231:
[----:B------:R-:W-:Y:S05]  /*b420*/  BSYNC B2 ;  /* 0x0000000000027941 */ /* 0x000fea0003800000 */
.L_x_35230:
        /* <DEDUP_REMOVED lines=19> */
.L_x_35235:
[----:B------:R-:W-:Y:S02]  /*b560*/  IMAD.MOV.U32 R174, RZ, RZ, R30 ;  /* 0x000000ffffae7224 */ /* 0x000fe400078e001e */
.L_x_35236:
[----:B------:R-:W-:Y:S05]  /*b570*/  BSYNC B2 ;  /* 0x0000000000027941 */ /* 0x000fea0003800000 */
.L_x_35234:
        /* <DEDUP_REMOVED lines=16> */
.L_x_35240:
[----:B------:R-:W-:Y:S05]  /*b680*/  BSYNC B3 ;  /* 0x0000000000037941 */ /* 0x000fea0003800000 */
.L_x_35239:
        /* <DEDUP_REMOVED lines=44> */
.L_x_35238:
[----:B------:R-:W-:Y:S05]  /*b950*/  BSYNC B2 ;  /* 0x0000000000027941 */ /* 0x000fea0003800000 */
.L_x_35237:
        /* <DEDUP_REMOVED lines=20> */
.L_x_35212:
[----:B------:R-:W-:Y:S05]  /*baa0*/  BSYNC B1 ;  /* 0x0000000000017941 */ /* 0x000fea0003800000 */
.L_x_35211:
        /* <DEDUP_REMOVED lines=23> */
.L_x_35244:
[----:B0-----:R-:W-:Y:S02]  /*bc20*/  IMAD.MOV.U32 R174, RZ, RZ, R30 ;  /* 0x000000ffffae7224 */ /* 0x001fe400078e001e */
.L_x_35245:
[----:B------:R-:W-:Y:S05]  /*bc30*/  BSYNC B2 ;  /* 0x0000000000027941 */ /* 0x000fea0003800000 */
.L_x_35243:
        /* <DEDUP_REMOVED lines=16> */
.L_x_35249:
[----:B------:R-:W-:Y:S05]  /*bd40*/  BSYNC B3 ;  /* 0x0000000000037941 */ /* 0x000fea0003800000 */
.L_x_35248:
        /* <DEDUP_REMOVED lines=44> */
.L_x_35247:
[----:B------:R-:W-:Y:S05]  /*c010*/  BSYNC B2 ;  /* 0x0000000000027941 */ /* 0x000fea0003800000 */
.L_x_35246:
        /* <DEDUP_REMOVED lines=22> */
.L_x_35251:
[----:B------:R-:W-:Y:S02]  /*c180*/  IMAD.MOV.U32 R174, RZ, RZ, R30 ;  /* 0x000000ffffae7224 */ /* 0x000fe400078e001e */
.L_x_35252:
[----:B------:R-:W-:Y:S05]  /*c190*/  BSYNC B2 ;  /* 0x0000000000027941 */ /* 0x000fea0003800000 */
.L_x_35250:
        /* <DEDUP_REMOVED lines=16> */
.L_x_35256:
[----:B------:R-:W-:Y:S05]  /*c2a0*/  BSYNC B3 ;  /* 0x0000000000037941 */ /* 0x000fea0003800000 */
.L_x_35255:
        /* <DEDUP_REMOVED lines=44> */
.L_x_35254:
[----:B------:R-:W-:Y:S05]  /*c570*/  BSYNC B2 ;  /* 0x0000000000027941 */ /* 0x000fea0003800000 */
.L_x_35253:
        /* <DEDUP_REMOVED lines=19> */
.L_x_35258:
[----:B------:R-:W-:Y:S02]  /*c6b0*/  IMAD.MOV.U32 R174, RZ, RZ, R30 ;  /* 0x000000ffffae7224 */ /* 0x000fe400078e001e */
.L_x_35259:
[----:B------:R-:W-:Y:S05]  /*c6c0*/  BSYNC B2 ;  /* 0x0000000000027941 */ /* 0x000fea0003800000 */
.L_x_35257:
        /* <DEDUP_REMOVED lines=16> */
.L_x_35263:
[----:B------:R-:W-:Y:S05]  /*c7d0*/  BSYNC B3 ;  /* 0x0000000000037941 */ /* 0x000fea0003800000 */
.L_x_35262:
        /* <DEDUP_REMOVED lines=44> */
.L_x_35261:
[----:B------:R-:W-:Y:S05]  /*caa0*/  BSYNC B2 ;  /* 0x0000000000027941 */ /* 0x000fea0003800000 */
.L_x_35260:
        /* <DEDUP_REMOVED lines=19> */
.L_x_35265:
[----:B------:R-:W-:Y:S02]  /*cbe0*/  IMAD.MOV.U32 R174, RZ, RZ, R30 ;  /* 0x000000ffffae7224 */ /* 0x000fe400078e001e */
.L_x_35266:
[----:B------:R-:W-:Y:S05]  /*cbf0*/  BSYNC B2 ;  /* 0x0000000000027941 */ /* 0x000fea0003800000 */
.L_x_35264:
        /* <DEDUP_REMOVED lines=16> */
.L_x_35270:
[----:B------:R-:W-:Y:S05]  /*cd00*/  BSYNC B3 ;  /* 0x0000000000037941 */ /* 0x000fea0003800000 */
.L_x_35269:
        /* <DEDUP_REMOVED lines=44> */
.L_x_35268:
[----:B------:R-:W-:Y:S05]  /*cfd0*/  BSYNC B2 ;  /* 0x0000000000027941 */ /* 0x000fea0003800000 */
.L_x_35267:
        /* <DEDUP_REMOVED lines=20> */
.L_x_35242:
[----:B------:R-:W-:Y:S05]  /*d120*/  BSYNC B1 ;  /* 0x0000000000017941 */ /* 0x000fea0003800000 */
.L_x_35241:
        /* <DEDUP_REMOVED lines=23> */
.L_x_35274:
[----:B0-----:R-:W-:Y:S02]  /*d2a0*/  IMAD.MOV.U32 R174, RZ, RZ, R30 ;  /* 0x000000ffffae7224 */ /* 0x001fe400078e001e */
.L_x_35275:
[----:B------:R-:W-:Y:S05]  /*d2b0*/  BSYNC B2 ;  /* 0x0000000000027941 */ /* 0x000fea0003800000 */
.L_x_35273:
        /* <DEDUP_REMOVED lines=16> */
.L_x_35279:
[----:B------:R-:W-:Y:S05]  /*d3c0*/  BSYNC B3 ;  /* 0x0000000000037941 */ /* 0x000fea0003800000 */
.L_x_35278:
        /* <DEDUP_REMOVED lines=44> */
.L_x_35277:
[----:B------:R-:W-:Y:S05]  /*d690*/  BSYNC B2 ;  /* 0x0000000000027941 */ /* 0x000fea0003800000 */
.L_x_35276:
        /* <DEDUP_REMOVED lines=22> */
.L_x_35281:
[----:B------:R-:W-:Y:S02]  /*d800*/  IMAD.MOV.U32 R174, RZ, RZ, R30 ;  /* 0x000000ffffae7224 */ /* 0x000fe400078e001e */
.L_x_35282:
[----:B------:R-:W-:Y:S05]  /*d810*/  BSYNC B2 ;  /* 0x0000000000027941 */ /* 0x000fea0003800000 */
.L_x_35280:
        /* <DEDUP_REMOVED lines=16> */
.L_x_35286:
[----:B------:R-:W-:Y:S05]  /*d920*/  BSYNC B3 ;  /* 0x0000000000037941 */ /* 0x000fea0003800000 */
.L_x_35285:
        /* <DEDUP_REMOVED lines=44> */
.L_x_35284:
[----:B------:R-:W-:Y:S05]  /*dbf0*/  BSYNC B2 ;  /* 0x0000000000027941 */ /* 0x000fea0003800000 */
.L_x_35283:
        /* <DEDUP_REMOVED lines=19> */
.L_x_35288:
[----:B------:R-:W-:Y:S02]  /*dd30*/  IMAD.MOV.U32 R174, RZ, RZ, R30 ;  /* 0x000000ffffae7224 */ /* 0x000fe400078e001e */
.L_x_35289:
[----:B------:R-:W-:Y:S05]  /*dd40*/  BSYNC B2 ;  /* 0x0000000000027941 */ /* 0x000fea0003800000 */
.L_x_35287:
        /* <DEDUP_REMOVED lines=16> */
.L_x_35293:
[----:B------:R-:W-:Y:S05]  /*de50*/  BSYNC B3 ;  /* 0x0000000000037941 */ /* 0x000fea0003800000 */
.L_x_35292:
        /* <DEDUP_REMOVED lines=44> */
.L_x_35291:
[----:B------:R-:W-:Y:S05]  /*e120*/  BSYNC B2 ;  /* 0x0000000000027941 */ /* 0x000fea0003800000 */
.L_x_35290:
        /* <DEDUP_REMOVED lines=19> */
.L_x_35295:
[----:B------:R-:W-:Y:S02]  /*e260*/  IMAD.MOV.U32 R174, RZ, RZ, R30 ;  /* 0x000000ffffae7224 */ /* 0x000fe400078e001e */
.L_x_35296:
[----:B------:R-:W-:Y:S05]  /*e270*/  BSYNC B2 ;  /* 0x0000000000027941 */ /* 0x000fea0003800000 */
.L_x_35294:
        /* <DEDUP_REMOVED lines=16> */
.L_x_35300:
[----:B------:R-:W-:Y:S05]  /*e380*/  BSYNC B3 ;  /* 0x0000000000037941 */ /* 0x000fea0003800000 */
.L_x_35299:
        /* <DEDUP_REMOVED lines=44> */
.L_x_35298:
[----:B------:R-:W-:Y:S05]  /*e650*/  BSYNC B2 ;  /* 0x0000000000027941 */ /* 0x000fea0003800000 */
.L_x_35297:
        /* <DEDUP_REMOVED lines=20> */
.L_x_35272:
[----:B------:R-:W-:Y:S05]  /*e7a0*/  BSYNC B1 ;  /* 0x0000000000017941 */ /* 0x000fea0003800000 */
.L_x_35271:
        /* <DEDUP_REMOVED lines=23> */
.L_x_35304:
[----:B0-----:R-:W-:Y:S02]  /*e920*/  IMAD.MOV.U32 R174, RZ, RZ, R30 ;  /* 0x000000ffffae7224 */ /* 0x001fe400078e001e */
.L_x_35305:
[----:B------:R-:W-:Y:S05]  /*e930*/  BSYNC B2 ;  /* 0x0000000000027941 */ /* 0x000fea0003800000 */
.L_x_35303:
        /* <DEDUP_REMOVED lines=16> */
.L_x_35309:
[----:B------:R-:W-:Y:S05]  /*ea40*/  BSYNC B3 ;  /* 0x0000000000037941 */ /* 0x000fea0003800000 */
.L_x_35308:
        /* <DEDUP_REMOVED lines=44> */
.L_x_35307:
[----:B------:R-:W-:Y:S05]  /*ed10*/  BSYNC B2 ;  /* 0x0000000000027941 */ /* 0x000fea0003800000 */
.L_x_35306:
        /* <DEDUP_REMOVED lines=22> */
.L_x_35311:
[----:B------:R-:W-:Y:S02]  /*ee80*/  MOV R174, R30 ;  /* 0x0000001e00ae7202 */ /* 0x000fe40000000f00 */
.L_x_35312:
[----:B------:R-:W-:Y:S05]  /*ee90*/  BSYNC B2 ;  /* 0x0000000000027941 */ /* 0x000fea0003800000 */
.L_x_35310:
        /* <DEDUP_REMOVED lines=16> */
.L_x_35316:
[----:B------:R-:W-:Y:S05]  /*efa0*/  BSYNC B3 ;  /* 0x0000000000037941 */ /* 0x000fea0003800000 */
.L_x_35315:
        /* <DEDUP_REMOVED lines=44> */
.L_x_35314:
[----:B------:R-:W-:Y:S05]  /*f270*/  BSYNC B2 ;  /* 0x0000000000027941 */ /* 0x000fea0003800000 */
.L_x_35313:
        /* <DEDUP_REMOVED lines=19> */
.L_x_35318:
[----:B------:R-:W-:Y:S02]  /*f3b0*/  MOV R174, R30 ;  /* 0x0000001e00ae7202 */ /* 0x000fe40000000f00 */
.L_x_35319:
[----:B------:R-:W-:Y:S05]  /*f3c0*/  BSYNC B2 ;  /* 0x0000000000027941 */ /* 0x000fea0003800000 */
.L_x_35317:
        /* <DEDUP_REMOVED lines=16> */
.L_x_35323:
[----:B------:R-:W-:Y:S05]  /*f4d0*/  BSYNC B3 ;  /* 0x0000000000037941 */ /* 0x000fea0003800000 */
.L_x_35322:
        /* <DEDUP_REMOVED lines=44> */
.L_x_35321:
[----:B------:R-:W-:Y:S05]  /*f7a0*/  BSYNC B2 ;  /* 0x0000000000027941 */ /* 0x000fea0003800000 */
.L_x_35320:
        /* <DEDUP_REMOVED lines=19> */
.L_x_35325:
[----:B------:R-:W-:Y:S02]  /*f8e0*/  MOV R174, R30 ;  /* 0x0000001e00ae7202 */ /* 0x000fe40000000f00 */
.L_x_35326:
[----:B------:R-:W-:Y:S05]  /*f8f0*/  BSYNC B2 ;  /* 0x0000000000027941 */ /* 0x000fea0003800000 */
.L_x_35324:
        /* <DEDUP_REMOVED lines=16> */
.L_x_35330:
[----:B------:R-:W-:Y:S05]  /*fa00*/  BSYNC B3 ;  /* 0x0000000000037941 */ /* 0x000fea0003800000 */
.L_x_35329:
        /* <DEDUP_REMOVED lines=44> */
.L_x_35328:
[----:B------:R-:W-:Y:S05]  /*fcd0*/  BSYNC B2 ;  /* 0x0000000000027941 */ /* 0x000fea0003800000 */
.L_x_35327:
        /* <DEDUP_REMOVED lines=20> */
.L_x_35302:
[----:B------:R-:W-:Y:S05]  /*fe20*/  BSYNC B1 ;  /* 0x0000000000017941 */ /* 0x000fea0003800000 */
.L_x_35301:
        /* <DEDUP_REMOVED lines=23> */
.L_x_35334:
[----:B0-----:R-:W-:Y:S02]  /*ffa0*/  IMAD.MOV.U32 R174, RZ, RZ, R30 ;  /* 0x000000ffffae7224 */ /* 0x001fe400078e001e */
.L_x_35335:
[----:B------:R-:W-:Y:S05]  /*ffb0*/  BSYNC B2 ;  /* 0x0000000000027941 */ /* 0x000fea0003800000 */
.L_x_35333:
        /* <DEDUP_REMOVED lines=16> */
.L_x_35339:
[----:B------:R-:W-:Y:S05]  /*100c0*/  BSYNC B3 ;  /* 0x0000000000037941 */ /* 0x000fea0003800000 */
.L_x_35338:
        /* <DEDUP_REMOVED lines=44> */
.L_x_35337:
[----:B------:R-:W-:Y:S05]  /*10390*/  BSYNC B2 ;  /* 0x0000000000027941 */ /* 0x000fea0003800000 */
.L_x_35336:
        /* <DEDUP_REMOVED lines=22> */
.L_x_35341:
[----:B------:R-:W-:Y:S02]  /*10500*/  IMAD.MOV.U32 R174, RZ, RZ, R30 ;  /* 0x000000ffffae7224 */ /* 0x000fe400078e001e */
.L_x_35342:
[----:B------:R-:W-:Y:S05]  /*10510*/  BSYNC B2 ;  /* 0x0000000000027941 */ /* 0x000fea0003800000 */
.L_x_35340:
        /* <DEDUP_REMOVED lines=16> */
.L_x_35346:
[----:B------:R-:W-:Y:S05]  /*10620*/  BSYNC B3 ;  /* 0x0000000000037941 */ /* 0x000fea0003800000 */
.L_x_35345:
        /* <DEDUP_REMOVED lines=44> */
.L_x_35344:
[----:B------:R-:W-:Y:S05]  /*108f0*/  BSYNC B2 ;  /* 0x0000000000027941 */ /* 0x000fea0003800000 */
.L_x_35343:
        /* <DEDUP_REMOVED lines=19> */
.L_x_35348:
[----:B------:R-:W-:Y:S02]  /*10a30*/  IMAD.MOV.U32 R174, RZ, RZ, R30 ;  /* 0x000000ffffae7224 */ /* 0x000fe400078e001e */
.L_x_35349:
[----:B------:R-:W-:Y:S05]  /*10a40*/  BSYNC B2 ;  /* 0x0000000000027941 */ /* 0x000fea0003800000 */
.L_x_35347:
        /* <DEDUP_REMOVED lines=16> */
.L_x_35353:
[----:B------:R-:W-:Y:S05]  /*10b50*/  BSYNC B3 ;  /* 0x0000000000037941 */ /* 0x000fea0003800000 */
.L_x_35352:
        /* <DEDUP_REMOVED lines=44> */
.L_x_35351:
[----:B------:R-:W-:Y:S05]  /*10e20*/  BSYNC B2 ;  /* 0x0000000000027941 */ /* 0x000fea0003800000 */
.L_x_35350:
        /* <DEDUP_REMOVED lines=19> */
.L_x_35355:
[----:B------:R-:W-:Y:S02]  /*10f60*/  IMAD.MOV.U32 R174, RZ, RZ, R30 ;  /* 0x000000ffffae7224 */ /* 0x000fe400078e001e */
.L_x_35356:
[----:B------:R-:W-:Y:S05]  /*10f70*/  BSYNC B2 ;  /* 0x0000000000027941 */ /* 0x000fea0003800000 */
.L_x_35354:
        /* <DEDUP_REMOVED lines=16> */
.L_x_35360:
[----:B------:R-:W-:Y:S05]  /*11080*/  BSYNC B3 ;  /* 0x0000000000037941 */ /* 0x000fea0003800000 */
.L_x_35359:
        /* <DEDUP_REMOVED lines=44> */
.L_x_35358:
[----:B------:R-:W-:Y:S05]  /*11350*/  BSYNC B2 ;  /* 0x0000000000027941 */ /* 0x000fea0003800000 */
.L_x_35357:
        /* <DEDUP_REMOVED lines=20> */
.L_x_35332:
[----:B------:R-:W-:Y:S05]  /*114a0*/  BSYNC B1 ;  /* 0x0000000000017941 */ /* 0x000fea0003800000 */
.L_x_35331:
        /* <DEDUP_REMOVED lines=23> */
.L_x_35364:
[----:B0-----:R-:W-:Y:S02]  /*11620*/  MOV R174, R30 ;  /* 0x0000001e00ae7202 */ /* 0x001fe40000000f00 */
.L_x_35365:
[----:B------:R-:W-:Y:S05]  /*11630*/  BSYNC B2 ;  /* 0x0000000000027941 */ /* 0x000fea0003800000 */
.L_x_35363:
        /* <DEDUP_REMOVED lines=16> */
.L_x_35369:
[----:B------:R-:W-:Y:S05]  /*11740*/  BSYNC B3 ;  /* 0x0000000000037941 */ /* 0x000fea0003800000 */
.L_x_35368:
        /* <DEDUP_REMOVED lines=44> */
.L_x_35367:
[----:B------:R-:W-:Y:S05]  /*11a10*/  BSYNC B2 ;  /* 0x0000000000027941 */ /* 0x000fea0003800000 */
.L_x_35366:
        /* <DEDUP_REMOVED lines=22> */
.L_x_35371:
[----:B------:R-:W-:Y:S02]  /*11b80*/  IMAD.MOV.U32 R174, RZ, RZ, R30 ;  /* 0x000000ffffae7224 */ /* 0x000fe400078e001e */
.L_x_35372:
[----:B------:R-:W-:Y:S05]  /*11b90*/  BSYNC B2 ;  /* 0x0000000000027941 */ /* 0x000fea0003800000 */
.L_x_35370:
        /* <DEDUP_REMOVED lines=16> */
.L_x_35376:
[----:B------:R-:W-:Y:S05]  /*11ca0*/  BSYNC B3 ;  /* 0x0000000000037941 */ /* 0x000fea0003800000 */
.L_x_35375:
        /* <DEDUP_REMOVED lines=44> */
.L_x_35374:
[----:B------:R-:W-:Y:S05]  /*11f70*/  BSYNC B2 ;  /* 0x0000000000027941 */ /* 0x000fea0003800000 */
.L_x_35373:
        /* <DEDUP_REMOVED lines=19> */
.L_x_35378:
[----:B------:R-:W-:Y:S02]  /*120b0*/  IMAD.MOV.U32 R174, RZ, RZ, R30 ;  /* 0x000000ffffae7224 */ /* 0x000fe400078e001e */
.L_x_35379:
[----:B------:R-:W-:Y:S05]  /*120c0*/  BSYNC B2 ;  /* 0x0000000000027941 */ /* 0x000fea0003800000 */
.L_x_35377:
        /* <DEDUP_REMOVED lines=16> */
.L_x_35383:
[----:B------:R-:W-:Y:S05]  /*121d0*/  BSYNC B3 ;  /* 0x0000000000037941 */ /* 0x000fea0003800000 */
.L_x_35382:
        /* <DEDUP_REMOVED lines=44> */
.L_x_35381:
[----:B------:R-:W-:Y:S05]  /*124a0*/  BSYNC B2 ;  /* 0x0000000000027941 */ /* 0x000fea0003800000 */
.L_x_35380:
        /* <DEDUP_REMOVED lines=19> */
.L_x_35385:
[----:B------:R-:W-:Y:S02]  /*125e0*/  IMAD.MOV.U32 R174, RZ, RZ, R30 ;  /* 0x000000ffffae7224 */ /* 0x000fe400078e001e */
.L_x_35386:
[----:B------:R-:W-:Y:S05]  /*125f0*/  BSYNC B2 ;  /* 0x0000000000027941 */ /* 0x000fea0003800000 */
.L_x_35384:
        /* <DEDUP_REMOVED lines=16> */
.L_x_35390:
[----:B------:R-:W-:Y:S05]  /*12700*/  BSYNC B3 ;  /* 0x0000000000037941 */ /* 0x000fea0003800000 */
.L_x_35389:
        /* <DEDUP_REMOVED lines=44> */
.L_x_35388:
[----:B------:R-:W-:Y:S05]  /*129d0*/  BSYNC B2 ;  /* 0x0000000000027941 */ /* 0x000fea0003800000 */
.L_x_35387:
        /* <DEDUP_REMOVED lines=17> */
[----:B------:R0:W-:Y:S04]  /*12af0*/  STG.E.128 [R104.64], R100 ;  /* 0x0000006468007986 */ /* 0x0001e8000c101d06 */
[----:B------:R0:W-:Y:S03]  /*12b00*/  STG.E [R106.64], R173 ;  /* 0x000000ad6a007986 */ /* 0x0001e6000c101906 */
.L_x_35362:
[----:B------:R-:W-:Y:S05]  /*12b10*/  BSYNC B1 ;  /* 0x0000000000017941 */ /* 0x000fea0003800000 */
.L_x_35361:
[----:B0-----:R-:W-:Y:S01]  /*12b20*/  FADD.FTZ R104, RZ, R56 ;  /* 0x00000038ff687221 */ /* 0x001fe20000010000 */
[----:B------:R-:W-:Y:S02]  /*12b30*/  ISETP.GT.U32.AND P1, PT, R2, 0x3f, PT ;  /* 0x0000003f0200780c */ /* 0x000fe40003f24070 */
[----:B------:R-:W-:Y:S01]  /*12b40*/  LOP3.LUT R164, R164, 0xffffffdf, RZ, 0xc0, !PT ;  /* 0xffffffdfa4a47812 */ /* 0x000fe200078ec0ff */
[----:B------:R-:W-:Y:S01]  /*12b50*/  FADD.FTZ R105, R57, R104 ;  /* 0x0000006839697221 */ /* 0x000fe20000010000 */
[C---:B------:R-:W-:Y:S02]  /*12b60*/  ISETP.GT.U32.AND P2, PT, R2.reuse, 0x11f, PT ;  /* 0x0000011f0200780c */ /* 0x040fe40003f44070 */
[----:B------:R-:W-:Y:S01]  /*12b70*/  ISETP.GT.U32.AND P3, PT, R2, 0x13f, PT ;  /* 0x0000013f0200780c */ /* 0x000fe20003f64070 */
[----:B------:R-:W-:Y:S01]  /*12b80*/  FADD.FTZ R104, R58, R105 ;  /* 0x000000693a687221 */ /* 0x000fe20000010000 */
[----:B------:R-:W-:-:S02]  /*12b90*/  ISETP.GT.U32.AND P4, PT, R2, 0x15f, PT ;  /* 0x0000015f0200780c */ /* 0x000fc40003f84070 */
[----:B------:R-:W-:Y:S01]  /*12ba0*/  ISETP.GT.U32.AND P5, PT, R2, 0x17f, PT ;  /* 0x0000017f0200780c */ /* 0x000fe20003fa4070 */
[----:B------:R-:W-:Y:S01]  /*12bb0*/  FADD.FTZ R104, R59, R104 ;  /* 0x000000683b687221 */ /* 0x000fe20000010000 */
[----:B------:R-:W-:Y:S02]  /*12bc0*/  ISETP.NE.AND P6, PT, R167, RZ, PT ;  /* 0x000000ffa700720c */ /* 0x000fe40003fc5270 */
        /* <DEDUP_REMOVED lines=64> */
.L_x_35419:
[----:B-1----:R-:W-:Y:S01]  /*12fd0*/  FADD.FTZ R167, R107, R104 ;  /* 0x000000686ba77221 */ /* 0x002fe20000010000 */
[----:B------:R-:W-:Y:S05]  /*12fe0*/  BRA.DIV ~URZ, `(.L_x_35392) ;  /* 0x000019527f007947 */ /* 0x000fea000b800000 */
[----:B------:R-:W1:Y:S01]  /*12ff0*/  SHFL.BFLY PT, R104, R167, 0x2, 0x1f ;  /* 0x0c401f00a7687f89 */ /* 0x000e6200000e0000 */
[----:B------:R-:W-:Y:S02]  /*13000*/  P2R R171, PR, RZ, 0x20 ;  /* 0x00000020ffab7803 */ /* 0x000fe40000000000 */
[C---:B------:R-:W-:Y:S02]  /*13010*/  LOP3.LUT P5, RZ, R164.reuse, 0x20, RZ, 0xc0, !PT ;  /* 0x00000020a4ff7812 */ /* 0x040fe400078ac0ff */
[----:B------:R-:W-:Y:S02]  /*13020*/  P2R R170, PR, RZ, 0x10 ;  /* 0x00000010ffaa7803 */ /* 0x000fe40000000000 */
[----:B------:R-:W-:Y:S02]  /*13030*/  LOP3.LUT P4, RZ, R164, 0x10, RZ, 0xc0, !PT ;  /* 0x00000010a4ff7812 */ /* 0x000fe4000788c0ff */
[----:B------:R-:W-:-:S02]  /*13040*/  P2R R172, PR, RZ, 0x40 ;  /* 0x00000040ffac7803 */ /* 0x000fc40000000000 */
        /* <DEDUP_REMOVED lines=10> */
[--C-:B-----5:R-:W-:Y:S02]  /*130f0*/  FADD.FTZ R166, R57, -R169.reuse ;  /* 0x800000a939a67221 */ /* 0x120fe40000010000 */
[----:B------:R-:W-:Y:S02]  /*13100*/  FFMA.FTZ R107, R107, R107, RZ ;  /* 0x0000006b6b6b7223 */ /* 0x000fe400000100ff */
[----:B------:R-:W-:Y:S02]  /*13110*/  FADD.FTZ R168, R58, -R169 ;  /* 0x800000a93aa87221 */ /* 0x000fe40000010000 */
[----:B------:R-:W-:Y:S02]  /*13120*/  FFMA.FTZ R107, R166, R166, R107 ;  /* 0x000000a6a66b7223 */ /* 0x000fe4000001006b */
[----:B------:R-:W-:-:S02]  /*13130*/  FADD.FTZ R104, R59, -R169 ;  /* 0x800000a93b687221 */ /* 0x000fc40000010000 */
[----:B------:R-:W-:Y:S02]  /*13140*/  FFMA.FTZ R107, R168, R168, R107 ;  /* 0x000000a8a86b7223 */ /* 0x000fe4000001006b */
[----:B------:R-:W-:Y:S02]  /*13150*/  FADD.FTZ R105, R61, -R169 ;  /* 0x800000a93d697221 */ /* 0x000fe40000010000 */
        /* <DEDUP_REMOVED lines=10> */
[----:B------:R-:W-:Y:S01]  /*13200*/  LOP3.LUT P5, RZ, R164, 0x8, RZ, 0xc0, !PT ;  /* 0x00000008a4ff7812 */ /* 0x000fe200078ac0ff */
        /* <DEDUP_REMOVED lines=93> */
.L_x_35420:
[----:B------:R-:W-:Y:S01]  /*137e0*/  FMUL.FTZ R104, R169, R169 ;  /* 0x000000a9a9687220 */ /* 0x000fe20000410000 */
[----:B------:R-:W-:Y:S01]  /*137f0*/  ISETP.NE.AND P1, PT, RZ, UR8, PT ;  /* 0x00000008ff007c0c */ /* 0x000fe2000bf25270 */
[----:B01----:R-:W-:Y:S01]  /*13800*/  FADD.FTZ R167, R166, R167 ;  /* 0x000000a7a6a77221 */ /* 0x003fe20000010000 */
[----:B------:R-:W-:Y:S01]  /*13810*/  BSSY B1, `(.L_x_35393) ;  /* 0x000001e000017945 */ /* 0x000fe20003800000 */
[----:B------:R-:W-:Y:S01]  /*13820*/  IMAD.MOV.U32 R106, RZ, RZ, c[0x0][0x1e0] ;  /* 0x00007800ff6a7624 */ /* 0x000fe200078e00ff */
[----:B------:R-:W-:-:S03]  /*13830*/  FSEL R105, R104, RZ, P1 ;  /* 0x000000ff68697208 */ /* 0x000fc60000800000 */
[----:B------:R-:W-:Y:S01]  /*13840*/  FFMA.FTZ R104, R167, R106, c[0x0][0x228] ;  /* 0x00008a00a7687623 */ /* 0x000fe2000001006a */
[----:B------:R-:W-:-:S03]  /*13850*/  @!P6 MOV R106, 0x4 ;  /* 0x00000004006ae802 */ /* 0x000fc60000000f00 */
[----:B------:R-:W-:Y:S02]  /*13860*/  FADD.FTZ R171, R104, R105 ;  /* 0x0000006968ab7221 */ /* 0x000fe40000010000 */
[----:B------:R-:W-:Y:S02]  /*13870*/  @!P6 IMAD.MOV.U32 R104, RZ, RZ, 0x4 ;  /* 0x00000004ff68e424 */ /* 0x000fe400078e00ff */
[C---:B------:R-:W-:Y:S02]  /*13880*/  @!P6 IMAD.WIDE R106, R163.reuse, R106, c[0x0][0x1a0] ;  /* 0x00006800a36ae625 */ /* 0x040fe400078e026a */
[----:B------:R-:W0:Y:S02]  /*13890*/  MUFU.RSQ R171, R171 ;  /* 0x000000ab00ab7308 */ /* 0x000e240000001400 */
[----:B------:R-:W-:Y:S01]  /*138a0*/  @!P6 IMAD.WIDE R104, R163, R104, c[0x0][0x1a8] ;  /* 0x00006a00a368e625 */ /* 0x000fe200078e0268 */
[----:B------:R1:W-:Y:S04]  /*138b0*/  @!P6 STG.E [R106.64], R169 ;  /* 0x000000a96a00e986 */ /* 0x0003e8000c101906 */
[----:B0-----:R1:W-:Y:S01]  /*138c0*/  @!P6 STG.E [R104.64], R171 ;  /* 0x000000ab6800e986 */ /* 0x0013e2000c101906 */
[----:B------:R-:W-:Y:S05]  /*138d0*/  @!P0 BRA `(.L_x_35394) ;  /* 0x0000011000008947 */ /* 0x000fea0003800000 */
[----:B-1----:R-:W-:Y:S01]  /*138e0*/  FSEL R104, R169, RZ, !P1 ;  /* 0x000000ffa9687208 */ /* 0x002fe20004800000 */
[----:B------:R-:W-:-:S04]  /*138f0*/  IMAD.MOV.U32 R166, RZ, RZ, 0x10 ;  /* 0x00000010ffa67424 */ /* 0x000fc800078e00ff */
        /* <DEDUP_REMOVED lines=15> */
.L_x_35394:
[----:B------:R-:W-:Y:S05]  /*139f0*/  BSYNC B1 ;  /* 0x0000000000017941 */ /* 0x000fea0003800000 */
.L_x_35393:
[----:B------:R-:W-:Y:S01]  /*13a00*/  LOP3.LUT P2, RZ, R164, 0x10000, RZ, 0xc0, !PT ;  /* 0x00010000a4ff7812 */ /* 0x000fe2000784c0ff */
[----:B------:R-:W-:-:S12]  /*13a10*/  BSSY B1, `(.L_x_35395) ;  /* 0x0000013000017945 */ /* 0x000fd80003800000 */
[----:B------:R-:W-:Y:S05]  /*13a20*/  @!P2 BRA `(.L_x_35396) ;  /* 0x000001100000a947 */ /* 0x000fea0003800000 */
[----:B------:R-:W-:Y:S01]  /*13a30*/  FSEL R170, R169, RZ, !P1 ;  /* 0x000000ffa9aa7208 */ /* 0x000fe20004800000 */
[----:B0-----:R-:W-:-:S04]  /*13a40*/  IMAD.MOV.U32 R166, RZ, RZ, 0x10 ;  /* 0x00000010ffa67424 */ /* 0x001fc800078e00ff */
[--C-:B-1----:R-:W-:Y:S02]  /*13a50*/  FADD.FTZ R104, R60, -R170.reuse ;  /* 0x800000aa3c687221 */ /* 0x102fe40000010000 */
        /* <DEDUP_REMOVED lines=14> */
.L_x_35396:
[----:B------:R-:W-:Y:S05]  /*13b40*/  BSYNC B1 ;  /* 0x0000000000017941 */ /* 0x000fea0003800000 */
.L_x_35395:
        /* <DEDUP_REMOVED lines=20> */
.L_x_35398:
[----:B------:R-:W-:Y:S05]  /*13c90*/  BSYNC B1 ;  /* 0x0000000000017941 */ /* 0x000fea0003800000 */
.L_x_35397:
[----:B------:R-:W-:Y:S01]  /*13ca0*/  LOP3.LUT P2, RZ, R164, 0x4000, RZ, 0xc0, !PT ;  /* 0x00004000a4ff7812 */ /* 0x000fe2000784c0ff */
[----:B------:R-:W-:-:S12]  /*13cb0*/  BSSY B1, `(.L_x_35399) ;  /* 0x0000013000017945 */ /* 0x000fd80003800000 */
[----:B------:R-:W-:Y:S05]  /*13cc0*/  @!P2 BRA `(.L_x_35400) ;  /* 0x000001100000a947 */ /* 0x000fea0003800000 */
[----:B------:R-:W-:Y:S01]  /*13cd0*/  FSEL R170, R169, RZ, !P1 ;  /* 0x000000ffa9aa7208 */ /* 0x000fe20004800000 */
[----:B0-----:R-:W-:-:S04]  /*13ce0*/  HFMA2.MMA R166, -RZ, RZ, 0, 9.5367431640625e-07 ;  /* 0x00000010ffa67435 */ /* 0x001fc800000001ff */
        /* <DEDUP_REMOVED lines=15> */
.L_x_35400:
[----:B------:R-:W-:Y:S05]  /*13de0*/  BSYNC B1 ;  /* 0x0000000000017941 */ /* 0x000fea0003800000 */
.L_x_35399:
        /* <DEDUP_REMOVED lines=20> */
.L_x_35402:
[----:B------:R-:W-:Y:S05]  /*13f30*/  BSYNC B1 ;  /* 0x0000000000017941 */ /* 0x000fea0003800000 */
.L_x_35401:
        /* <DEDUP_REMOVED lines=20> */
.L_x_35404:
[----:B------:R-:W-:Y:S05]  /*14080*/  BSYNC B1 ;  /* 0x0000000000017941 */ /* 0x000fea0003800000 */
.L_x_35403:
        /* <DEDUP_REMOVED lines=20> */
.L_x_35406:
[----:B------:R-:W-:Y:S05]  /*141d0*/  BSYNC B1 ;  /* 0x0000000000017941 */ /* 0x000fea0003800000 */
.L_x_35405:
        /* <DEDUP_REMOVED lines=20> */
.L_x_35408:
[----:B------:R-:W-:Y:S05]  /*14320*/  BSYNC B1 ;  /* 0x0000000000017941 */ /* 0x000fea0003800000 */
.L_x_35407:
[----:B------:R-:W-:Y:S01]  /*14330*/  LOP3.LUT P2, RZ, R164, 0x200, RZ, 0xc0, !PT ;  /* 0x00000200a4ff7812 */ /* 0x000fe2000784c0ff */
[----:B------:R-:W-:-:S12]  /*14340*/  BSSY B1, `(.L_x_35409) ;  /* 0x0000013000017945 */ /* 0x000fd80003800000 */
[----:B------:R-:W-:Y:S05]  /*14350*/  @!P2 BRA `(.L_x_35410) ;  /* 0x000001100000a947 */ /* 0x000fea0003800000 */
[----:B------:R-:W-:Y:S02]  /*14360*/  FSEL R170, R169, RZ, !P1 ;  /* 0x000000ffa9aa7208 */ /* 0x000fe40004800000 */
[----:B0-----:R-:W-:-:S03]  /*14370*/  MOV R166, 0x10 ;  /* 0x0000001000a67802 */ /* 0x001fc60000000f00 */
        /* <DEDUP_REMOVED lines=15> */
.L_x_35410:
[----:B------:R-:W-:Y:S05]  /*14470*/  BSYNC B1 ;  /* 0x0000000000017941 */ /* 0x000fea0003800000 */
.L_x_35409:
        /* <DEDUP_REMOVED lines=20> */
.L_x_35412:
[----:B------:R-:W-:Y:S05]  /*145c0*/  BSYNC B1 ;  /* 0x0000000000017941 */ /* 0x000fea0003800000 */
.L_x_35411:
        /* <DEDUP_REMOVED lines=20> */
.L_x_35414:
[----:B------:R-:W-:Y:S05]  /*14710*/  BSYNC B1 ;  /* 0x0000000000017941 */ /* 0x000fea0003800000 */
.L_x_35413:
[----:B------:R-:W-:Y:S01]  /*14720*/  LOP3.LUT P2, RZ, R164, 0x40, RZ, 0xc0, !PT ;  /* 0x00000040a4ff7812 */ /* 0x000fe2000784c0ff */
[----:B------:R-:W-:-:S12]  /*14730*/  BSSY B1, `(.L_x_35415) ;  /* 0x0000012000017945 */ /* 0x000fd80003800000 */
[----:B------:R-:W-:Y:S05]  /*14740*/  @!P2 BRA `(.L_x_35416) ;  /* 0x000001000000a947 */ /* 0x000fea0003800000 */
[----:B------:R-:W-:Y:S01]  /*14750*/  FSEL R168, R169, RZ, !P1 ;  /* 0x000000ffa9a87208 */ /* 0x000fe20004800000 */
[----:B------:R-:W-:-:S04]  /*14760*/  IMAD.MOV.U32 R170, RZ, RZ, 0x10 ;  /* 0x00000010ffaa7424 */ /* 0x000fc800078e00ff */
[--C-:B01----:R-:W-:Y:S02]  /*14770*/  FADD.FTZ R104, R100, -R168.reuse ;  /* 0x800000a864687221 */ /* 0x103fe40000010000 */
        /* <DEDUP_REMOVED lines=13> */
.L_x_35416:
[----:B------:R-:W-:Y:S05]  /*14850*/  BSYNC B1 ;  /* 0x0000000000017941 */ /* 0x000fea0003800000 */
.L_x_35415:
[----:B01----:R-:W-:-:S04]  /*14860*/  IMAD.MOV.U32 R104, RZ, RZ, 0x4 ;  /* 0x00000004ff687424 */ /* 0x003fc800078e00ff */
[----:B------:R-:W-:-:S05]  /*14870*/  IMAD R163, R104, c[0x0][0x160], R163 ;  /* 0x0000580068a37a24 */ /* 0x000fca00078e02a3 */
[----:B------:R-:W-:-:S13]  /*14880*/  ISETP.GE.AND P1, PT, R163, c[0x0][0x164], PT ;  /* 0x00005900a3007a0c */ /* 0x000fda0003f26270 */
[----:B------:R-:W-:Y:S01]  /*14890*/  @P1 CALL.REL.NOINC `(.L_x_35417) ;  /* 0x0000001000001944 */ /* 0x000fe20003c00000 */
[----:B------:R-:W-:Y:S05]  /*148a0*/  BRA `(.L_x_35418) ;  /* 0xfffed3c000007947 */ /* 0x000fea000383ffff */
.L_x_35417:
[----:B------:R-:W-:Y:S05]  /*148b0*/  BSYNC B0 ;  /* 0x0000000000007941 */ /* 0x000fea0003800000 */
.L_x_35030:
[----:B------:R-:W-:Y:S05]  /*148c0*/  EXIT ;  /* 0x000000000000794d */ /* 0x000fea0003800000 */
.L_x_35391:
[----:B-----5:R-:W-:Y:S01]  /*148d0*/  HFMA2.MMA R166, -RZ, RZ, 0, 5.9604644775390625e-08 ;  /* 0x00000001ffa67435 */ /* 0x020fe200000001ff */
[----:B------:R-:W-:Y:S01]  /*148e0*/  IMAD.MOV.U32 R106, RZ, RZ, 0x1f ;  /* 0x0000001fff6a7424 */ /* 0x000fe200078e00ff */
[----:B------:R-:W-:Y:S01]  /*148f0*/  MOV R104, 0x14920 ;  /* 0x0001492000687802 */ /* 0x000fe20000000f00 */
[----:B------:R-:W-:-:S03]  /*14900*/  IMAD.MOV.U32 R171, RZ, RZ, -0x1 ;  /* 0xffffffffffab7424 */ /* 0x000fc600078e00ff */
[----:B------:R-:W-:Y:S05]  /*14910*/  CALL.REL.NOINC `($__internal_136_$__cuda_sm70_shflsync_bfly_p) ;  /* 0x00000a8000007944 */ /* 0x000fea0003c00000 */
[----:B-1----:R-:W-:Y:S01]  /*14920*/  IMAD.MOV.U32 R104, RZ, RZ, R166 ;  /* 0x000000ffff687224 */ /* 0x002fe200078e00a6 */
[----:B0-----:R-:W-:Y:S05]  /*14930*/  BRA `(.L_x_35419) ;  /* 0xffffe69000007947 */ /* 0x001fea000383ffff */
.L_x_35392:
[----:B0-----:R-:W-:Y:S01]  /*14940*/  IMAD.MOV.U32 R107, RZ, RZ, R167 ;  /* 0x000000ffff6b7224 */ /* 0x001fe200078e00a7 */
[----:B-----5:R-:W-:Y:S01]  /*14950*/  MOV R166, 0x2 ;  /* 0x0000000200a67802 */ /* 0x020fe20000000f00 */
[----:B------:R-:W-:Y:S01]  /*14960*/  IMAD.MOV.U32 R106, RZ, RZ, 0x1f ;  /* 0x0000001fff6a7424 */ /* 0x000fe200078e00ff */
[----:B------:R-:W-:Y:S01]  /*14970*/  MOV R104, 0x149a0 ;  /* 0x000149a000687802 */ /* 0x000fe20000000f00 */
[----:B------:R-:W-:Y:S02]  /*14980*/  IMAD.MOV.U32 R171, RZ, RZ, -0x1 ;  /* 0xffffffffffab7424 */ /* 0x000fe400078e00ff */
[----:B------:R-:W-:Y:S05]  /*14990*/  CALL.REL.NOINC `($__internal_136_$__cuda_sm70_shflsync_bfly_p) ;  /* 0x00000a0000007944 */ /* 0x000fea0003c00000 */
[----:B01----:R-:W-:Y:S01]  /*149a0*/  FADD.FTZ R107, R167, R166 ;  /* 0x000000a6a76b7221 */ /* 0x003fe20000010000 */
[----:B------:R-:W-:Y:S01]  /*149b0*/  MOV R171, 0xffffffff ;  /* 0xffffffff00ab7802 */ /* 0x000fe20000000f00 */
[----:B------:R-:W-:Y:S01]  /*149c0*/  IMAD.MOV.U32 R166, RZ, RZ, 0x4 ;  /* 0x00000004ffa67424 */ /* 0x000fe200078e00ff */
[----:B------:R-:W-:Y:S01]  /*149d0*/  MOV R104, 0x14a00 ;  /* 0x00014a0000687802 */ /* 0x000fe20000000f00 */
[----:B------:R-:W-:-:S02]  /*149e0*/  IMAD.MOV.U32 R106, RZ, RZ, 0x1f ;  /* 0x0000001fff6a7424 */ /* 0x000fc400078e00ff */
[----:B------:R-:W-:Y:S05]  /*149f0*/  CALL.REL.NOINC `($__internal_136_$__cuda_sm70_shflsync_bfly_p) ;  /* 0x000009a000007944 */ /* 0x000fea0003c00000 */
[----:B01----:R-:W-:Y:S01]  /*14a00*/  FADD.FTZ R107, R107, R166 ;  /* 0x000000a66b6b7221 */ /* 0x003fe20000010000 */
[----:B------:R-:W-:Y:S01]  /*14a10*/  MOV R104, 0x14a60 ;  /* 0x00014a6000687802 */ /* 0x000fe20000000f00 */
[----:B------:R-:W-:-:S02]  /*14a20*/  IMAD.MOV.U32 R166, RZ, RZ, 0x8 ;  /* 0x00000008ffa67424 */ /* 0x000fc400078e00ff */
[----:B------:R-:W-:Y:S02]  /*14a30*/  IMAD.MOV.U32 R106, RZ, RZ, 0x1f ;  /* 0x0000001fff6a7424 */ /* 0x000fe400078e00ff */
[----:B------:R-:W-:Y:S02]  /*14a40*/  IMAD.MOV.U32 R171, RZ, RZ, -0x1 ;  /* 0xffffffffffab7424 */ /* 0x000fe400078e00ff */
[----:B------:R-:W-:Y:S05]  /*14a50*/  CALL.REL.NOINC `($__internal_136_$__cuda_sm70_shflsync_bfly_p) ;  /* 0x0000094000007944 */ /* 0x000fea0003c00000 */
[----:B0-----:R-:W-:Y:S01]  /*14a60*/  HFMA2.MMA R106, -RZ, RZ, 0, 1.847743988037109375e-06 ;  /* 0x0000001fff6a7435 */ /* 0x001fe200000001ff */
[----:B-1----:R-:W-:Y:S01]  /*14a70*/  FADD.FTZ R107, R107, R166 ;  /* 0x000000a66b6b7221 */ /* 0x002fe20000010000 */
[----:B------:R-:W-:Y:S01]  /*14a80*/  MOV R104, 0x14ac0 ;  /* 0x00014ac000687802 */ /* 0x000fe20000000f00 */
[----:B------:R-:W-:Y:S02]  /*14a90*/  IMAD.MOV.U32 R166, RZ, RZ, 0x10 ;  /* 0x00000010ffa67424 */ /* 0x000fe400078e00ff */
[----:B------:R-:W-:Y:S02]  /*14aa0*/  IMAD.MOV.U32 R171, RZ, RZ, -0x1 ;  /* 0xffffffffffab7424 */ /* 0x000fe400078e00ff */
[----:B------:R-:W-:Y:S05]  /*14ab0*/  CALL.REL.NOINC `($__internal_136_$__cuda_sm70_shflsync_bfly_p) ;  /* 0x000008e000007944 */ /* 0x000fea0003c00000 */
[----:B-1----:R-:W-:Y:S01]  /*14ac0*/  FADD.FTZ R166, R107, R166 ;  /* 0x000000a66ba67221 */ /* 0x002fe20000010000 */
[----:B------:R-:W-:Y:S01]  /*14ad0*/  P2R R168, PR, RZ, 0x20 ;  /* 0x00000020ffa87803 */ /* 0x000fe20000000000 */
[----:B0-----:R-:W-:Y:S01]  /*14ae0*/  IMAD.MOV.U32 R171, RZ, RZ, -0x1 ;  /* 0xffffffffffab7424 */ /* 0x001fe200078e00ff */
[----:B------:R-:W-:Y:S01]  /*14af0*/  LOP3.LUT P5, RZ, R164, 0x20, RZ, 0xc0, !PT ;  /* 0x00000020a4ff7812 */ /* 0x000fe200078ac0ff */
[----:B------:R-:W-:Y:S01]  /*14b00*/  FMUL.FTZ R169, R166, c[0x0][0x1e0] ;  /* 0x00007800a6a97a20 */ /* 0x000fe20000410000 */
[----:B------:R-:W-:Y:S01]  /*14b10*/  P2R R106, PR, RZ, 0x10 ;  /* 0x00000010ff6a7803 */ /* 0x000fe20000000000 */
[----:B------:R-:W-:Y:S01]  /*14b20*/  IMAD.MOV.U32 R166, RZ, RZ, 0x1 ;  /* 0x00000001ffa67424 */ /* 0x000fe200078e00ff */
[----:B------:R-:W-:Y:S01]  /*14b30*/  LOP3.LUT P4, RZ, R164, 0x10, RZ, 0xc0, !PT ;  /* 0x00000010a4ff7812 */ /* 0x000fe2000788c0ff */
[--C-:B------:R-:W-:Y:S01]  /*14b40*/  FADD.FTZ R104, R56, -R169.reuse ;  /* 0x800000a938687221 */ /* 0x100fe20000010000 */
[----:B------:R-:W-:Y:S01]  /*14b50*/  P2R R170, PR, RZ, 0x40 ;  /* 0x00000040ffaa7803 */ /* 0x000fe20000000000 */
[----:B------:R-:W-:Y:S01]  /*14b60*/  FADD.FTZ R105, R57, -R169 ;  /* 0x800000a939697221 */ /* 0x000fe20000010000 */
[----:B------:R-:W-:Y:S01]  /*14b70*/  LOP3.LUT P6, RZ, R164, 0x1, RZ, 0xc0, !PT ;  /* 0x00000001a4ff7812 */ /* 0x000fe200078cc0ff */
[----:B------:R-:W-:-:S02]  /*14b80*/  FFMA.FTZ R104, R104, R104, RZ ;  /* 0x0000006868687223 */ /* 0x000fc400000100ff */
[--C-:B------:R-:W-:Y:S02]  /*14b90*/  FADD.FTZ R107, R58, -R169.reuse ;  /* 0x800000a93a6b7221 */ /* 0x100fe40000010000 */
[----:B------:R-:W-:Y:S02]  /*14ba0*/  FFMA.FTZ R104, R105, R105, R104 ;  /* 0x0000006969687223 */ /* 0x000fe40000010068 */
[--C-:B------:R-:W-:Y:S02]  /*14bb0*/  FADD.FTZ R105, R59, -R169.reuse ;  /* 0x800000a93b697221 */ /* 0x100fe40000010000 */
[----:B------:R-:W-:Y:S02]  /*14bc0*/  FFMA.FTZ R104, R107, R107, R104 ;  /* 0x0000006b6b687223 */ /* 0x000fe40000010068 */
[----:B------:R-:W-:Y:S02]  /*14bd0*/  FADD.FTZ R167, R62, -R169 ;  /* 0x800000a93ea77221 */ /* 0x000fe40000010000 */
[----:B------:R-:W-:-:S02]  /*14be0*/  FFMA.FTZ R104, R105, R105, R104 ;  /* 0x0000006969687223 */ /* 0x000fc40000010068 */
        /* <DEDUP_REMOVED lines=39> */
[----:B------:R-:W-:Y:S02]  /*14e60*/  FFMA.FTZ R104, R104, R104, R107 ;  /* 0x0000006868687223 */ /* 0x000fe4000001006b */
[----:B------:R-:W-:Y:S02]  /*14e70*/  IMAD.MOV.U32 R106, RZ, RZ, 0x1f ;  /* 0x0000001fff6a7424 */ /* 0x000fe400078e00ff */
[----:B------:R-:W-:Y:S02]  /*14e80*/  FFMA.FTZ R104, R105, R105, R104 ;  /* 0x0000006969687223 */ /* 0x000fe40000010068 */
[----:B------:R-:W-:Y:S02]  /*14e90*/  FADD.FTZ R105, R79, -R169 ;  /* 0x800000a94f697221 */ /* 0x000fe40000010000 */
[----:B------:R-:W-:-:S02]  /*14ea0*/  FFMA.FTZ R104, R167, R167, R104 ;  /* 0x000000a7a7687223 */ /* 0x000fc40000010068 */
[--C-:B------:R-:W-:Y:S02]  /*14eb0*/  FADD.FTZ R167, R82, -R169.reuse ;  /* 0x800000a952a77221 */ /* 0x100fe40000010000 */
[----:B------:R-:W-:Y:S01]  /*14ec0*/  @P5 FFMA.FTZ R107, R105, R105, R104 ;  /* 0x00000069696b5223 */ /* 0x000fe20000010068 */
[----:B------:R-:W-:Y:S01]  /*14ed0*/  ISETP.NE.AND P5, PT, R168, RZ, PT ;  /* 0x000000ffa800720c */ /* 0x000fe20003fa5270 */
[--C-:B------:R-:W-:Y:S02]  /*14ee0*/  FADD.FTZ R104, R80, -R169.reuse ;  /* 0x800000a950687221 */ /* 0x100fe40000010000 */
        /* <DEDUP_REMOVED lines=48> */
[----:B------:R-:W-:Y:S05]  /*151f0*/  CALL.REL.NOINC `($__internal_136_$__cuda_sm70_shflsync_bfly_p) ;  /* 0x000001a000007944 */ /* 0x000fea0003c00000 */
[----:B01----:R-:W-:Y:S01]  /*15200*/  FADD.FTZ R107, R107, R166 ;  /* 0x000000a66b6b7221 */ /* 0x003fe20000010000 */
[----:B------:R-:W-:Y:S01]  /*15210*/  MOV R166, 0x2 ;  /* 0x0000000200a67802 */ /* 0x000fe20000000f00 */
        /* <DEDUP_REMOVED lines=8> */
[----:B------:R-:W-:Y:S02]  /*152a0*/  IMAD.MOV.U32 R106, RZ, RZ, 0x1f ;  /* 0x0000001fff6a7424 */ /* 0x000fe400078e00ff */
[----:B------:R-:W-:Y:S05]  /*152b0*/  CALL.REL.NOINC `($__internal_136_$__cuda_sm70_shflsync_bfly_p) ;  /* 0x000000e000007944 */ /* 0x000fea0003c00000 */
[----:B01----:R-:W-:Y:S01]  /*152c0*/  FADD.FTZ R107, R107, R166 ;  /* 0x000000a66b6b7221 */ /* 0x003fe20000010000 */
[----:B------:R-:W-:Y:S01]  /*152d0*/  MOV R104, 0x15320 ;  /* 0x0001532000687802 */ /* 0x000fe20000000f00 */
[----:B------:R-:W-:-:S02]  /*152e0*/  IMAD.MOV.U32 R166, RZ, RZ, 0x8 ;  /* 0x00000008ffa67424 */ /* 0x000fc400078e00ff */
[----:B------:R-:W-:Y:S02]  /*152f0*/  IMAD.MOV.U32 R106, RZ, RZ, 0x1f ;  /* 0x0000001fff6a7424 */ /* 0x000fe400078e00ff */
[----:B------:R-:W-:Y:S02]  /*15300*/  IMAD.MOV.U32 R171, RZ, RZ, -0x1 ;  /* 0xffffffffffab7424 */ /* 0x000fe400078e00ff */
[----:B------:R-:W-:Y:S05]  /*15310*/  CALL.REL.NOINC `($__internal_136_$__cuda_sm70_shflsync_bfly_p) ;  /* 0x0000008000007944 */ /* 0x000fea0003c00000 */
[----:B-1----:R-:W-:Y:S01]  /*15320*/  FADD.FTZ R167, R107, R166 ;  /* 0x000000a66ba77221 */ /* 0x002fe20000010000 */
[----:B0-----:R-:W-:Y:S01]  /*15330*/  HFMA2.MMA R106, -RZ, RZ, 0, 1.847743988037109375e-06 ;  /* 0x0000001fff6a7435 */ /* 0x001fe200000001ff */
[----:B------:R-:W-:Y:S01]  /*15340*/  IMAD.MOV.U32 R166, RZ, RZ, 0x10 ;  /* 0x00000010ffa67424 */ /* 0x000fe200078e00ff */
[----:B------:R-:W-:Y:S01]  /*15350*/  MOV R104, 0x15390 ;  /* 0x0001539000687802 */ /* 0x000fe20000000f00 */
[----:B------:R-:W-:Y:S02]  /*15360*/  IMAD.MOV.U32 R171, RZ, RZ, -0x1 ;  /* 0xffffffffffab7424 */ /* 0x000fe400078e00ff */
[----:B------:R-:W-:Y:S02]  /*15370*/  IMAD.MOV.U32 R107, RZ, RZ, R167 ;  /* 0x000000ffff6b7224 */ /* 0x000fe400078e00a7 */
[----:B------:R-:W-:Y:S05]  /*15380*/  CALL.REL.NOINC `($__internal_136_$__cuda_sm70_shflsync_bfly_p) ;  /* 0x0000001000007944 */ /* 0x000fea0003c00000 */
[----:B01----:R-:W-:Y:S05]  /*15390*/  BRA `(.L_x_35420) ;  /* 0xffffe44000007947 */ /* 0x003fea000383ffff */
        .weak           $__internal_136_$__cuda_sm70_shflsync_bfly_p
        .type           $__internal_136_$__cuda_sm70_shflsync_bfly_p,@function
        .size           $__internal_136_$__cuda_sm70_shflsync_bfly_p,(.L_x_43196 - $__internal_136_$__cuda_sm70_shflsync_bfly_p)
$__internal_136_$__cuda_sm70_shflsync_bfly_p:
[----:B------:R-:W-:Y:S01]  /*153a0*/  IMAD.MOV.U32 R105, RZ, RZ, 0x0 ;  /* 0x00000000ff697424 */ /* 0x000fe200078e00ff */
[----:B------:R-:W-:Y:S04]  /*153b0*/  WARPSYNC R171 ;  /* 0x000000ab00007348 */ /* 0x000fe80003800000 */
[----:B------:R0:W1:Y:S01]  /*153c0*/  SHFL.BFLY PT, R166, R107, R166, R106 ;  /* 0x0c0000a66ba67389 */ /* 0x00006200000e006a */
[----:B------:R-:W-:Y:S05]  /*153d0*/  RET.REL.NODEC R104 `(_ZN10layer_norm13ln_fwd_kernelINS_13Kernel_traitsI6__halfffffjLj1536ELj1ELj4ELj1ELj16ENS_18Kernel_traits_baseILj1536ES2_ffffjLj128EEEEELb1ELb0ELb0ELb0EEEvNS_9FwdParamsE) ;  /* 0xfffeac2068007950 */ /* 0x000fea0003c3ffff */
.L_x_35421:
        /* <DEDUP_REMOVED lines=10> */
.L_x_43196:


//--------------------- .text._ZN10layer_norm13ln_fwd_kernelINS_13Kernel_traitsI6__halfffffjLj1536ELj1ELj4ELj1ELj16ENS_18Kernel_traits_baseILj1536ES2_ffffjLj128EEEEELb1ELb0ELb0ELb1EEEvNS_9FwdParamsE --------------------------
	.section	.text._ZN10layer_norm13ln_fwd_kernelINS_13Kernel_traitsI6__halfffffjLj1536ELj1ELj4ELj1ELj16ENS_18Kernel_traits_baseILj1536ES2_ffffjLj128EEEEELb1ELb0ELb0ELb1EEEvNS_9FwdParamsE,"ax",@progbits
	.sectioninfo	@"SHI_REGISTERS=255"
	.align	128
        .global         _ZN10layer_norm13ln_fwd_kernelINS_13Kernel_traitsI6__halfffffjLj1536ELj1ELj4ELj1ELj16ENS_18Kernel_traits_baseILj1536ES2_ffffjLj128EEEEELb1ELb0ELb0ELb1EEEvNS_9FwdParamsE
        .type           _ZN10layer_norm13ln_fwd_kernelINS_13Kernel_traitsI6__halfffffjLj1536ELj1ELj4ELj1ELj16ENS_18Kernel_traits_baseILj1536ES2_ffffjLj128EEEEELb1ELb0ELb0ELb1EEEvNS_9FwdParamsE,@function
        .size           _ZN10layer_norm13ln_fwd_kernelINS_13Kernel_traitsI6__halfffffjLj1536ELj1ELj4ELj1ELj16ENS_18Kernel_traits_baseILj1536ES2_ffffjLj128EEEEELb1ELb0ELb0ELb1EEEvNS_9FwdParamsE,(.L_x_43197 - _ZN10layer_norm13ln_fwd_kernelINS_13Kernel_traitsI6__halfffffjLj1536ELj1ELj4ELj1ELj16ENS_18Kernel_traits_baseILj1536ES2_ffffjLj128EEEEELb1ELb0ELb0ELb1EEEvNS_9FwdParamsE)
        .other          _ZN10layer_norm13ln_fwd_kernelINS_13Kernel_traitsI6__halfffffjLj1536ELj1ELj4ELj1ELj16ENS_18Kernel_traits_baseILj1536ES2_ffffjLj128EEEEELb1ELb0ELb0ELb1EEEvNS_9FwdParamsE,@"STO_CUDA_ENTRY STV_DEFAULT"
_ZN10layer_norm13ln_fwd_kernelINS_13Kernel_traitsI6__halfffffjLj1536ELj1ELj4ELj1ELj16ENS_18Kernel_traits_baseILj1536ES2_ffffjLj128EEEEELb1ELb0ELb0ELb1EEEvNS_9FwdParamsE:
.text._ZN10layer_norm13ln_fwd_kernelINS_13Kernel_traitsI6__halfffffjLj1536ELj1ELj4ELj1ELj16ENS_18Kernel_traits_baseILj1536ES2_ffffjLj128EEEEELb1ELb0ELb0ELb1EEEvNS_9FwdParamsE:
[----:B------:R-:W-:Y:S02]  /*0000*/  IMAD.MOV.U32 R1, RZ, RZ, c[0x0][0x28] ;  /* 0x00000a00ff017624 */ /* 0x000fe400078e00ff */
[----:B------:R-:W0:Y:S01]  /*0010*/  S2R R174, SR_TID.X ;  /* 0x0000000000ae7919 */ /* 0x000e220000002100 */
[----:B------:R-:W-:Y:S01]  /*0020*/  ULDC.U8 UR4, c[0x0][0x244] ;  /* 0x0000910000047ab9 */ /* 0x000fe20000000000 */
[----:B------:R-:W-:Y:S01]  /*0030*/  MOV R183, c[0x0][0x23c] ;  /* 0x00008f0000b77a02 */ /* 0x000fe20000000f00 */
[----:B------:R-:W-:Y:S01]  /*0040*/  IMAD.MOV.U32 R182, RZ, RZ, c[0x0][0x238] ;  /* 0x00008e00ffb67624 */ /* 0x000fe200078e00ff */
[----:B------:R-:W-:Y:S01]  /*0050*/  ISETP.NE.AND P1, PT, RZ, UR4, PT ;  /* 0x00000004ff007c0c */ /* 0x000fe2000bf25270 */
[----:B------:R-:W-:Y:S01]  /*0060*/  IMAD.MOV.U32 R177, RZ, RZ, c[0x0][0x234] ;  /* 0x00008d00ffb17624 */ /* 0x000fe200078e00ff */
[----:B------:R-:W-:Y:S01]  /*0070*/  ISETP.NE.U32.AND P0, PT, RZ, c[0x0][0x218], PT ;  /* 0x00008600ff007a0c */ /* 0x000fe20003f05070 */
[----:B------:R-:W-:-:S03]  /*0080*/  ULDC.64 UR4, c[0x0][0x118] ;  /* 0x0000460000047ab9 */ /* 0x000fc60000000a00 */
[----:B------:R-:W-:Y:S02]  /*0090*/  ISETP.NE.AND.EX P0, PT, RZ, c[0x0][0x21c], PT, P0 ;  /* 0x00008700ff007a0c */ /* 0x000fe40003f05300 */
[----:B------:R-:W-:-:S05]  /*00a0*/  MOV R176, c[0x0][0x230] ;  /* 0x00008c0000b07a02 */ /* 0x000fca0000000f00 */
[----:B------:R-:W-:Y:S01]  /*00b0*/  @P1 IMAD.MOV.U32 R2, RZ, RZ, R182 ;  /* 0x000000ffff021224 */ /* 0x000fe200078e00b6 */
[----:B------:R-:W5:Y:S01]  /*00c0*/  @P1 LDG.E.64 R176, [R176.64] ;  /* 0x00000004b0b01981 */ /* 0x000f62000c1e1b00 */
[----:B------:R-:W-:Y:S02]  /*00d0*/  @P1 IMAD.MOV.U32 R3, RZ, RZ, R183 ;  /* 0x000000ffff031224 */ /* 0x000fe400078e00b7 */
[----:B0-----:R-:W-:-:S03]  /*00e0*/  IMAD.SHL.U32 R0, R174, 0x8, RZ ;  /* 0x00000008ae007824 */ /* 0x001fc600078e00ff */
[----:B------:R0:W5:Y:S02]  /*00f0*/  @P1 LDG.E.64 R14, [R2.64] ;  /* 0x00000004020e1981 */ /* 0x000164000c1e1b00 */
        /* <DEDUP_REMOVED lines=13> */
[----:B0-----:R1:W5:Y:S04]  /*01d0*/  @P0 LDG.E.64 R2, [R12.64+0xa00] ;  /* 0x000a00040c020981 */ /* 0x001368000c1e1b00 */
[----:B------:R1:W5:Y:S04]  /*01e0*/  @P0 LDG.E.64 R68, [R12.64+0xb00] ;  /* 0x000b00040c440981 */ /* 0x000368000c1e1b00 */
[----:B------:R-:W0:Y:S01]  /*01f0*/  S2R R0, SR_CTAID.X ;  /* 0x0000000000007919 */ /* 0x000e220000002500 */
[----:B------:R-:W-:-:S02]  /*0200*/  SHF.R.U32.HI R175, RZ, 0x5, R174 ;  /* 0x00000005ffaf7819 */ /* 0x000fc400000116ae */
[----:B------:R-:W-:-:S03]  /*0210*/  IADD3 R10, P3, R10, c[0x0][0x1b0], RZ ;  /* 0x00006c000a0a7a10 */ /* 0x000fc60007f7e0ff */
[----:B0-----:R-:W-:-:S05]  /*0220*/  IMAD R175, R0, 0x4, R175 ;  /* 0x0000000400af7824 */ /* 0x001fca00078e02af */
[----:B------:R-:W-:Y:S01]  /*0230*/  ISETP.GE.AND P2, PT, R175, c[0x0][0x164], PT ;  /* 0x00005900af007a0c */ /* 0x000fe20003f46270 */
[----:B------:R-:W-:-:S12]  /*0240*/  IMAD.X R11, RZ, RZ, c[0x0][0x1b4], P3 ;  /* 0x00006d00ff0b7624 */ /* 0x000fd800018e06ff */
[----:B------:R-:W-:Y:S05]  /*0250*/  @P2 EXIT ;  /* 0x000000000000294d */ /* 0x000fea0003800000 */
[----:B-1----:R0:W2:Y:S04]  /*0260*/  LDG.E.64 R46, [R10.64+0x400] ;  /* 0x000400040a2e7981 */ /* 0x0020a8000c1e1b00 */
[----:B------:R0:W3:Y:S04]  /*0270*/  LDG.E.64 R66, [R10.64] ;  /* 0x000000040a427981 */ /* 0x0000e8000c1e1b00 */
        /* <DEDUP_REMOVED lines=10> */
[----:B-----5:R-:W-:-:S04]  /*0320*/  @P1 IADD3 R182, P2, R14, c[0x0][0x240], RZ ;  /* 0x000090000eb61a10 */ /* 0x020fc80007f5e0ff */
[----:B------:R-:W-:Y:S01]  /*0330*/  @P1 IADD3.X R183, RZ, R15, RZ, P2, !PT ;  /* 0x0000000fffb71210 */ /* 0x000fe200017fe4ff */
[----:B------:R-:W-:-:S03]  /*0340*/  IMAD R174, R0, c[0x0][0x0], R174 ;  /* 0x0000000000ae7a24 */ /* 0x000fc600078e02ae */
[--C-:B------:R-:W-:Y:S01]  /*0350*/  SHF.R.U64 R173, R182, 0x2, R183.reuse ;  /* 0x00000002b6ad7819 */ /* 0x100fe200000012b7 */
[----:B------:R-:W-:Y:S01]  /*0360*/  IMAD.WIDE.U32 R14, R174, -0x326172a9, RZ ;  /* 0xcd9e8d57ae0e7825 */ /* 0x000fe200078e00ff */
[----:B------:R-:W-:-:S03]  /*0370*/  SHF.R.U32.HI R171, RZ, 0x2, R183 ;  /* 0x00000002ffab7819 */ /* 0x000fc600000116b7 */
[----:B------:R-:W-:Y:S01]  /*0380*/  IMAD.WIDE.U32 R12, R173, -0x2daee0ad, RZ ;  /* 0xd2511f53ad0c7825 */ /* 0x000fe200078e00ff */
[----:B------:R-:W-:-:S04]  /*0390*/  LOP3.LUT R16, R15, R171, R176, 0x96, !PT ;  /* 0x000000ab0f107212 */ /* 0x000fc800078e96b0 */
[----:B------:R-:W-:Y:S01]  /*03a0*/  LOP3.LUT R0, R13, R177, RZ, 0x3c, !PT ;  /* 0x000000b10d007212 */ /* 0x000fe200078e3cff */
[----:B------:R-:W-:Y:S01]  /*03b0*/  IMAD.WIDE.U32 R16, R16, -0x2daee0ad, RZ ;  /* 0xd2511f5310107825 */ /* 0x000fe200078e00ff */
[----:B------:R-:W-:Y:S02]  /*03c0*/  IADD3 R44, R177, -0x4498517b, RZ ;  /* 0xbb67ae85b12c7810 */ /* 0x000fe40007ffe0ff */
[----:B------:R-:W-:Y:S01]  /*03d0*/  IADD3 R43, R176, -0x61c88647, RZ ;  /* 0x9e3779b9b02b7810 */ /* 0x000fe20007ffe0ff */
[----:B0-----:R-:W-:Y:S01]  /*03e0*/  IMAD.WIDE.U32 R10, R0, -0x326172a9, RZ ;  /* 0xcd9e8d57000a7825 */ /* 0x001fe200078e00ff */
        /* <DEDUP_REMOVED lines=42> */
[----:B------:R-:W-:Y:S01]  /*0690*/  LOP3.LUT R156, R11, R16, R30, 0x96, !PT ;  /* 0x000000100b9c7212 */ /* 0x000fe200078e961e */
[----:B------:R-:W-:Y:S01]  /*06a0*/  @!P0 CS2R R22, SRZ ;  /* 0x0000000000168805 */ /* 0x000fe2000001ff00 */
        /* <DEDUP_REMOVED lines=12> */
[----:B------:R-:W-:Y:S01]  /*0770*/  IMAD R11, R14, -0x2daee0ad, RZ ;  /* 0xd2511f530e0b7824 */ /* 0x000fe200078e02ff */
[----:B------:R-:W-:Y:S01]  /*0780*/  IADD3 R28, R177, -0x695add53, RZ ;  /* 0x96a522adb11c7810 */ /* 0x000fe20007ffe0ff */
[----:B------:R-:W-:Y:S01]  /*0790*/  IMAD.HI.U32 R26, R156, -0x2daee0ad, RZ ;  /* 0xd2511f539c1a7827 */ /* 0x000fe200078e00ff */
[----:B------:R-:W-:Y:S01]  /*07a0*/  IADD3 R27, R176, -0x700cb87f, RZ ;  /* 0x8ff34781b01b7810 */ /* 0x000fe20007ffe0ff */
[----:B------:R-:W-:Y:S01]  /*07b0*/  HADD2.F32 R10, -RZ, R8.H0_H0 ;  /* 0x20000008ff0a7230 */ /* 0x000fe20000004100 */
[--C-:B------:R-:W-:Y:S01]  /*07c0*/  SHF.R.U64 R114, R22, 0x10, R23.reuse ;  /* 0x0000001016727819 */ /* 0x100fe20000001217 */
[----:B------:R-:W-:Y:S01]  /*07d0*/  IMAD R0, R12, -0x326172a9, RZ ;  /* 0xcd9e8d570c007824 */ /* 0x000fe200078e02ff */
[----:B------:R-:W-:Y:S01]  /*07e0*/  SHF.R.U32.HI R115, RZ, 0x10, R23 ;  /* 0x00000010ff737819 */ /* 0x000fe20000011617 */
[----:B------:R-:W-:Y:S01]  /*07f0*/  IMAD.HI.U32 R25, R158, -0x326172a9, RZ ;  /* 0xcd9e8d579e197827 */ /* 0x000fe200078e00ff */
[----:B------:R-:W-:-:S02]  /*0800*/  SHF.R.U64 R116, R20, 0x10, R21 ;  /* 0x0000001014747819 */ /* 0x000fc40000001215 */
[----:B------:R-:W-:Y:S02]  /*0810*/  SHF.R.U32.HI R117, RZ, 0x10, R21 ;  /* 0x00000010ff757819 */ /* 0x000fe40000011615 */
[--C-:B------:R-:W-:Y:S02]  /*0820*/  SHF.R.U64 R118, R18, 0x10, R19.reuse ;  /* 0x0000001012767819 */ /* 0x100fe40000001213 */
[----:B------:R-:W-:Y:S02]  /*0830*/  SHF.R.U32.HI R119, RZ, 0x10, R19 ;  /* 0x00000010ff777819 */ /* 0x000fe40000011613 */
[--C-:B------:R-:W-:Y:S02]  /*0840*/  SHF.R.U64 R120, R76, 0x10, R77.reuse ;  /* 0x000000104c787819 */ /* 0x100fe4000000124d */
[----:B------:R-:W-:Y:S02]  /*0850*/  SHF.R.U32.HI R121, RZ, 0x10, R77 ;  /* 0x00000010ff797819 */ /* 0x000fe4000001164d */
        /* <DEDUP_REMOVED lines=15> */
[----:B------:R-:W-:Y:S01]  /*0950*/  SHF.R.U32.HI R137, RZ, 0x10, R69 ;  /* 0x00000010ff897819 */ /* 0x000fe20000011645 */
[----:B------:R-:W-:Y:S02]  /*0960*/  HADD2.F32 R24, -RZ, R22.H0_H0 ;  /* 0x20000016ff187230 */ /* 0x000fe40000004100 */
[----:B------:R-:W-:Y:S01]  /*0970*/  HADD2.F32 R8, -RZ, R6.H0_H0 ;  /* 0x20000006ff087230 */ /* 0x000fe20000004100 */
[----:B------:R-:W-:Y:S01]  /*0980*/  LOP3.LUT R26, R26, R11, R28, 0x96, !PT ;  /* 0x0000000b1a1a7212 */ /* 0x000fe200078e961c */
[----:B------:R-:W-:Y:S01]  /*0990*/  HADD2.F32 R22, -RZ, R20.H0_H0 ;  /* 0x20000014ff167230 */ /* 0x000fe20000004100 */
[----:B------:R-:W-:Y:S01]  /*09a0*/  LOP3.LUT R25, R25, R0, R27, 0x96, !PT ;  /* 0x0000000019197212 */ /* 0x000fe200078e961b */
[----:B------:R-:W-:Y:S01]  /*09b0*/  HADD2.F32 R6, -RZ, R4.H0_H0 ;  /* 0x20000004ff067230 */ /* 0x000fe20000004100 */
[----:B------:R-:W-:Y:S01]  /*09c0*/  LOP3.LUT R182, R182, 0x3, RZ, 0xc0, !PT ;  /* 0x00000003b6b67812 */ /* 0x000fe200078ec0ff */
[----:B------:R-:W-:Y:S01]  /*09d0*/  HADD2.F32 R20, -RZ, R18.H0_H0 ;  /* 0x20000012ff147230 */ /* 0x000fe20000004100 */
[----:B------:R-:W-:Y:S01]  /*09e0*/  IMAD R156, R156, -0x2daee0ad, RZ ;  /* 0xd2511f539c9c7824 */ /* 0x000fe200078e02ff */
[----:B------:R-:W-:Y:S01]  /*09f0*/  HADD2.F32 R4, -RZ, R2.H0_H0 ;  /* 0x20000002ff047230 */ /* 0x000fe20000004100 */
[----:B------:R-:W-:Y:S01]  /*0a00*/  IMAD R158, R158, -0x326172a9, RZ ;  /* 0xcd9e8d579e9e7824 */ /* 0x000fe200078e02ff */
        /* <DEDUP_REMOVED lines=43> */
[--C-:B---3--:R-:W-:Y:S02]  /*0cc0*/  SHF.R.U64 R167, R66, 0x10, R67.reuse ;  /* 0x0000001042a77819 */ /* 0x108fe40000001243 */
[----:B------:R-:W-:Y:S02]  /*0cd0*/  SHF.R.U32.HI R170, RZ, 0x10, R67 ;  /* 0x00000010ffaa7819 */ /* 0x000fe40000011643 */
[----:B----4-:R-:W-:-:S02]  /*0ce0*/  SHF.R.U64 R163, R64, 0x10, R65 ;  /* 0x0000001040a37819 */ /* 0x010fc40000001241 */
[----:B------:R-:W-:Y:S02]  /*0cf0*/  SHF.R.U32.HI R166, RZ, 0x10, R65 ;  /* 0x00000010ffa67819 */ /* 0x000fe40000011641 */
[--C-:B------:R-:W-:Y:S02]  /*0d00*/  SHF.R.U64 R159, R62, 0x10, R63.reuse ;  /* 0x000000103e9f7819 */ /* 0x100fe4000000123f */
[----:B------:R-:W-:Y:S02]  /*0d10*/  SHF.R.U32.HI R162, RZ, 0x10, R63 ;  /* 0x00000010ffa27819 */ /* 0x000fe4000001163f */
[--C-:B------:R-:W-:Y:S02]  /*0d20*/  SHF.R.U64 R155, R60, 0x10, R61.reuse ;  /* 0x000000103c9b7819 */ /* 0x100fe4000000123d */
        /* <DEDUP_REMOVED lines=19> */
[----:B------:R-:W-:Y:S01]  /*0e60*/  HADD2.F32 R111, -RZ, R112.H0_H0 ;  /* 0x20000070ff6f7230 */ /* 0x000fe20000004100 */
[----:B------:R-:W-:Y:S01]  /*0e70*/  IMAD.MOV.U32 R112, RZ, RZ, RZ ;  /* 0x000000ffff707224 */ /* 0x000fe200078e00ff */
        /* <DEDUP_REMOVED lines=42> */
[----:B------:R-:W-:Y:S01]  /*1120*/  HADD2.F32 R154, -RZ, R154.H0_H0 ;  /* 0x2000009aff9a7230 */ /* 0x000fe20000004100 */
[----:B------:R-:W-:Y:S02]  /*1130*/  ULDC.U8 UR6, c[0x0][0x1f0] ;  /* 0x00007c0000067ab9 */ /* 0x000fe40000000000 */
.L_x_35761:
[----:B------:R-:W0:Y:S01]  /*1140*/  S2R R187, SR_TID.X ;  /* 0x0000000000bb7919 */ /* 0x000e220000002100 */
[----:B------:R-:W-:Y:S01]  /*1150*/  ISETP.NE.U32.AND P0, PT, RZ, c[0x0][0x180], PT ;  /* 0x00006000ff007a0c */ /* 0x000fe20003f05070 */
[----:B------:R-:W-:Y:S01]  /*1160*/  IMAD R52, R175, c[0x0][0x168], RZ ;  /* 0x00005a00af347a24 */ /* 0x000fe200078e02ff */
[----:B------:R-:W-:Y:S01]  /*1170*/  HFMA2.MMA R186, -RZ, RZ, 0, 9.5367431640625e-07 ;  /* 0x00000010ffba7435 */ /* 0x000fe200000001ff */
[----:B------:R-:W-:Y:S01]  /*1180*/  ISETP.NE.U32.AND P1, PT, RZ, c[0x0][0x1c0], PT ;  /* 0x00007000ff007a0c */ /* 0x000fe20003f25070 */
[----:B------:R-:W-:Y:S01]  /*1190*/  IMAD.MOV.U32 R190, RZ, RZ, 0x3f800000 ;  /* 0x3f800000ffbe7424 */ /* 0x000fe200078e00ff */
[----:B------:R-:W-:-:S02]  /*11a0*/  ISETP.NE.AND.EX P0, PT, RZ, c[0x0][0x184], PT, P0 ;  /* 0x00006100ff007a0c */ /* 0x000fc40003f05300 */
[----:B------:R-:W-:Y:S02]  /*11b0*/  SHF.R.S32.HI R53, RZ, 0x1f, R52 ;  /* 0x0000001fff357819 */ /* 0x000fe40000011434 */
[----:B------:R-:W-:Y:S02]  /*11c0*/  ISETP.NE.AND.EX P1, PT, RZ, c[0x0][0x1c4], PT, P1 ;  /* 0x00007100ff007a0c */ /* 0x000fe40003f25310 */
[----:B------:R-:W-:-:S11]  /*11d0*/  LEA.HI R52, R53, R52, RZ, 0x2 ;  /* 0x0000003435347211 */ /* 0x000fd600078f10ff */
[----:B------:R-:W-:Y:S01]  /*11e0*/  @P1 IMAD.MOV.U32 R58, RZ, RZ, 0x4 ;  /* 0x00000004ff3a1424 */ /* 0x000fe200078e00ff */
[----:B0-----:R-:W-:-:S03]  /*11f0*/  LOP3.LUT R187, R187, 0x1f, RZ, 0xc0, !PT ;  /* 0x0000001fbbbb7812 */ /* 0x001fc600078ec0ff */
[----:B------:R-:W-:Y:S01]  /*1200*/  @P1 IMAD.WIDE R58, R175, R58, c[0x0][0x1c0] ;  /* 0x00007000af3a1625 */ /* 0x000fe200078e023a */
[----:B------:R-:W-:-:S04]  /*1210*/  LEA.HI.SX32 R209, R52, R187, 0x1e ;  /* 0x000000bb34d17211 */ /* 0x000fc800078ff2ff */
[C---:B------:R-:W-:Y:S01]  /*1220*/  @P0 LEA R56, P2, R209.reuse, c[0x0][0x180], 0x4 ;  /* 0x00006000d1380a11 */ /* 0x040fe200078420ff */
[C---:B------:R-:W-:Y:S01]  /*1230*/  IMAD.WIDE.U32 R52, R209.reuse, R186, c[0x0][0x170] ;  /* 0x00005c00d1347625 */ /* 0x040fe200078e00ba */
[----:B------:R0:W5:Y:S02]  /*1240*/  @P1 LDG.E R190, [R58.64] ;  /* 0x000000043abe1981 */ /* 0x000164000c1e1900 */
[----:B------:R-:W-:-:S03]  /*1250*/  @P0 LEA.HI.X R57, R209, c[0x0][0x184], RZ, 0x4, P2 ;  /* 0x00006100d1390a11 */ /* 0x000fc600010f24ff */
[----:B------:R-:W5:Y:S04]  /*1260*/  LDG.E.128 R52, [R52.64] ;  /* 0x0000000434347981 */ /* 0x000f68000c1e1d00 */
        /* <DEDUP_REMOVED lines=13> */
.L_x_35423:
[----:B0-----:R-:W-:Y:S02]  /*1340*/  IMAD.MOV.U32 R64, RZ, RZ, R158 ;  /* 0x000000ffff407224 */ /* 0x001fe400078e009e */
.L_x_35424:
[----:B------:R-:W-:Y:S05]  /*1350*/  BSYNC B0 ;  /* 0x0000000000007941 */ /* 0x000fea0003800000 */
.L_x_35422:
        /* <DEDUP_REMOVED lines=16> */
.L_x_35428:
[----:B------:R-:W-:Y:S05]  /*1460*/  BSYNC B1 ;  /* 0x0000000000017941 */ /* 0x000fea0003800000 */
.L_x_35427:
        /* <DEDUP_REMOVED lines=44> */
.L_x_35426:
[----:B------:R-:W-:Y:S05]  /*1730*/  BSYNC B0 ;  /* 0x0000000000007941 */ /* 0x000fea0003800000 */
.L_x_35425:
[----:B------:R-:W0:Y:S01]  /*1740*/  I2F.U32 R57, R64 ;  /* 0x0000004000397306 */ /* 0x000e220000201000 */
[----:B------:R-:W-:Y:S01]  /*1750*/  HFMA2.MMA R188, -RZ, RZ, 0.1171875, 0 ;  /* 0x2f800000ffbc7435 */ /* 0x000fe200000001ff */
[----:B------:R-:W-:Y:S01]  /*1760*/  ISETP.NE.U32.AND P1, PT, RZ, c[0x0][0x180], PT ;  /* 0x00006000ff007a0c */ /* 0x000fe20003f25070 */
[----:B-----5:R-:W-:Y:S01]  /*1770*/  FMUL.FTZ R52, R52, R190 ;  /* 0x000000be34347220 */ /* 0x020fe20000410000 */
[----:B------:R-:W-:Y:S01]  /*1780*/  ISETP.NE.AND P3, PT, R60, 0x1, PT ;  /* 0x000000013c00780c */ /* 0x000fe20003f65270 */
[----:B------:R-:W-:Y:S01]  /*1790*/  BSSY B0, `(.L_x_35429) ;  /* 0x0000012000007945 */ /* 0x000fe20003800000 */
[----:B------:R-:W-:Y:S01]  /*17a0*/  ISETP.NE.AND.EX P1, PT, RZ, c[0x0][0x184], PT, P1 ;  /* 0x00006100ff007a0c */ /* 0x000fe20003f25310 */
[----:B------:R-:W-:-:S04]  /*17b0*/  FMUL.FTZ R52, R52, c[0x0][0x1e8] ;  /* 0x00007a0034347a20 */ /* 0x000fc80000410000 */
        /* <DEDUP_REMOVED lines=14> */
.L_x_35430:
[----:B------:R-:W-:Y:S02]  /*18a0*/  IMAD.MOV.U32 R64, RZ, RZ, R158 ;  /* 0x000000ffff407224 */ /* 0x000fe400078e009e */
.L_x_35431:
[----:B------:R-:W-:Y:S05]  /*18b0*/  BSYNC B0 ;  /* 0x0000000000007941 */ /* 0x000fea0003800000 */
.L_x_35429:
        /* <DEDUP_REMOVED lines=16> */
.L_x_35435:
[----:B------:R-:W-:Y:S05]  /*19c0*/  BSYNC B1 ;  /* 0x0000000000017941 */ /* 0x000fea0003800000 */
.L_x_35434:
        /* <DEDUP_REMOVED lines=44> */
.L_x_35433:
[----:B------:R-:W-:Y:S05]  /*1c90*/  BSYNC B0 ;  /* 0x0000000000007941 */ /* 0x000fea0003800000 */
.L_x_35432:
[----:B------:R-:W0:Y:S01]  /*1ca0*/  I2F.U32 R57, R64 ;  /* 0x0000004000397306 */ /* 0x000e220000201000 */
[----:B------:R-:W-:Y:S01]  /*1cb0*/  ISETP.NE.AND P4, PT, R52, 0x1, PT ;  /* 0x000000013400780c */ /* 0x000fe20003f85270 */
[----:B------:R-:W-:Y:S01]  /*1cc0*/  FMUL.FTZ R53, R53, R190 ;  /* 0x000000be35357220 */ /* 0x000fe20000410000 */
[----:B------:R-:W-:Y:S03]  /*1cd0*/  BSSY B0, `(.L_x_35436) ;  /* 0x0000011000007945 */ /* 0x000fe60003800000 */
        /* <DEDUP_REMOVED lines=15> */
.L_x_35437:
[----:B------:R-:W-:Y:S02]  /*1dd0*/  IMAD.MOV.U32 R62, RZ, RZ, R158 ;  /* 0x000000ffff3e7224 */ /* 0x000fe400078e009e */
.L_x_35438:
[----:B------:R-:W-:Y:S05]  /*1de0*/  BSYNC B0 ;  /* 0x0000000000007941 */ /* 0x000fea0003800000 */
.L_x_35436:
        /* <DEDUP_REMOVED lines=16> */
.L_x_35442:
[----:B------:R-:W-:Y:S05]  /*1ef0*/  BSYNC B1 ;  /* 0x0000000000017941 */ /* 0x000fea0003800000 */
.L_x_35441:
        /* <DEDUP_REMOVED lines=44> */
.L_x_35440:
[----:B------:R-:W-:Y:S05]  /*21c0*/  BSYNC B0 ;  /* 0x0000000000007941 */ /* 0x000fea0003800000 */
.L_x_35439:
[----:B------:R-:W0:Y:S01]  /*21d0*/  I2F.U32 R57, R62 ;  /* 0x0000003e00397306 */ /* 0x000e220000201000 */
[C---:B------:R-:W-:Y:S01]  /*21e0*/  ISETP.NE.AND P5, PT, R53.reuse, 0x1, PT ;  /* 0x000000013500780c */ /* 0x040fe20003fa5270 */
        /* <DEDUP_REMOVED lines=17> */
.L_x_35444:
[----:B------:R-:W-:Y:S02]  /*2300*/  MOV R54, R158 ;  /* 0x0000009e00367202 */ /* 0x000fe40000000f00 */
.L_x_35445:
[----:B------:R-:W-:Y:S05]  /*2310*/  BSYNC B0 ;  /* 0x0000000000007941 */ /* 0x000fea0003800000 */
.L_x_35443:
        /* <DEDUP_REMOVED lines=16> */
.L_x_35449:
[----:B------:R-:W-:Y:S05]  /*2420*/  BSYNC B1 ;  /* 0x0000000000017941 */ /* 0x000fea0003800000 */
.L_x_35448:
        /* <DEDUP_REMOVED lines=44> */
.L_x_35447:
[----:B------:R-:W-:Y:S05]  /*26f0*/  BSYNC B0 ;  /* 0x0000000000007941 */ /* 0x000fea0003800000 */
.L_x_35446:
[----:B------:R-:W0:Y:S01]  /*2700*/  I2F.U32 R53, R54 ;  /* 0x0000003600357306 */ /* 0x000e220000201000 */
[----:B------:R-:W-:Y:S01]  /*2710*/  FMUL.FTZ R55, R55, R190 ;  /* 0x000000be37377220 */ /* 0x000fe20000410000 */
[----:B------:R-:W-:Y:S02]  /*2720*/  SEL R56, RZ, 0x100, P3 ;  /* 0x00000100ff387807 */ /* 0x000fe40001800000 */
[----:B------:R-:W-:Y:S01]  /*2730*/  LEA R58, P3, R209, c[0x0][0x188], 0x4 ;  /* 0x00006200d13a7a11 */ /* 0x000fe200078620ff */
[----:B------:R-:W-:Y:S01]  /*2740*/  FMUL.FTZ R55, R55, c[0x0][0x1e8] ;  /* 0x00007a0037377a20 */ /* 0x000fe20000410000 */
[C---:B------:R-:W-:Y:S02]  /*2750*/  IADD3 R193, R209.reuse, 0x20, RZ ;  /* 0x00000020d1c17810 */ /* 0x040fe40007ffe0ff */
[----:B------:R-:W-:-:S03]  /*2760*/  LEA.HI.X R59, R209, c[0x0][0x18c], RZ, 0x4, P3 ;  /* 0x00006300d13b7a11 */ /* 0x000fc600018f24ff */
[----:B------:R-:W-:-:S04]  /*2770*/  @P0 IMAD.WIDE.U32 R60, R193, R186, c[0x0][0x180] ;  /* 0x00006000c13c0625 */ /* 0x000fc800078e00ba */
[----:B0-----:R-:W-:-:S05]  /*2780*/  FFMA.FTZ R53, R53, R188, 1.1641532182693481445e-10 ;  /* 0x2f00000035357423 */ /* 0x001fca00000100bc */
[----:B------:R-:W-:Y:S02]  /*2790*/  FSETP.GTU.FTZ.AND P5, PT, R53, c[0x0][0x1e4], PT ;  /* 0x0000790035007a0b */ /* 0x000fe40003fbc000 */
[----:B------:R-:W-:Y:S02]  /*27a0*/  SEL R53, RZ, 0x10000, P4 ;  /* 0x00010000ff357807 */ /* 0x000fe40002000000 */
[----:B------:R-:W-:Y:S02]  /*27b0*/  SEL R52, RZ, 0x1000000, P5 ;  /* 0x01000000ff347807 */ /* 0x000fe40002800000 */
[----:B------:R-:W-:Y:S02]  /*27c0*/  FSEL R95, R55, RZ, !P5 ;  /* 0x000000ff375f7208 */ /* 0x000fe40006800000 */
[----:B------:R-:W-:Y:S02]  /*27d0*/  IADD3 R52, R56, R52, R53 ;  /* 0x0000003438347210 */ /* 0x000fe40007ffe035 */
[----:B------:R-:W-:Y:S01]  /*27e0*/  SEL R53, RZ, 0x1, P2 ;  /* 0x00000001ff357807 */ /* 0x000fe20001000000 */
[----:B------:R-:W-:Y:S01]  /*27f0*/  @P1 FADD.FTZ R95, R99, R95 ;  /* 0x0000005f635f1221 */ /* 0x000fe20000010000 */
[----:B------:R-:W-:-:S03]  /*2800*/  LEA R56, P2, R209, c[0x0][0x190], 0x2 ;  /* 0x00006400d1387a11 */ /* 0x000fc600078410ff */
[----:B------:R-:W-:Y:S01]  /*2810*/  IMAD.IADD R65, R52, 0x1, R53 ;  /* 0x0000000134417824 */ /* 0x000fe200078e0235 */
[----:B------:R-:W-:Y:S01]  /*2820*/  LEA.HI.X R57, R209, c[0x0][0x194], RZ, 0x2, P2 ;  /* 0x00006500d1397a11 */ /* 0x000fe200010f14ff */
[----:B------:R-:W-:Y:S01]  /*2830*/  IMAD.WIDE.U32 R52, R193, R186, c[0x0][0x170] ;  /* 0x00005c00c1347625 */ /* 0x000fe200078e00ba */
[----:B------:R0:W-:Y:S04]  /*2840*/  STG.E.128 [R58.64], R92 ;  /* 0x0000005c3a007986 */ /* 0x0001e8000c101d04 */
[----:B------:R0:W-:Y:S04]  /*2850*/  STG.E [R56.64], R65 ;  /* 0x0000004138007986 */ /* 0x0001e8000c101904 */
        /* <DEDUP_REMOVED lines=14> */
.L_x_35451:
[----:B0-----:R-:W-:Y:S02]  /*2940*/  IMAD.MOV.U32 R64, RZ, RZ, R158 ;  /* 0x000000ffff407224 */ /* 0x001fe400078e009e */
.L_x_35452:
[----:B------:R-:W-:Y:S05]  /*2950*/  BSYNC B0 ;  /* 0x0000000000007941 */ /* 0x000fea0003800000 */
.L_x_35450:
        /* <DEDUP_REMOVED lines=16> */
.L_x_35456:
[----:B------:R-:W-:Y:S05]  /*2a60*/  BSYNC B1 ;  /* 0x0000000000017941 */ /* 0x000fea0003800000 */
.L_x_35455:
        /* <DEDUP_REMOVED lines=44> */
.L_x_35454:
[----:B------:R-:W-:Y:S05]  /*2d30*/  BSYNC B0 ;  /* 0x0000000000007941 */ /* 0x000fea0003800000 */
.L_x_35453:
[----:B------:R-:W0:Y:S01]  /*2d40*/  I2F.U32 R57, R64 ;  /* 0x0000004000397306 */ /* 0x000e220000201000 */
[----:B------:R-:W-:Y:S01]  /*2d50*/  ISETP.NE.AND P3, PT, R62, 0x1, PT ;  /* 0x000000013e00780c */ /* 0x000fe20003f65270 */
[----:B-----5:R-:W-:Y:S01]  /*2d60*/  FMUL.FTZ R52, R52, R190 ;  /* 0x000000be34347220 */ /* 0x020fe20000410000 */
[----:B------:R-:W-:Y:S03]  /*2d70*/  BSSY B0, `(.L_x_35457) ;  /* 0x0000011000007945 */ /* 0x000fe60003800000 */
[----:B------:R-:W-:-:S02]  /*2d80*/  FMUL.FTZ R52, R52, c[0x0][0x1e8] ;  /* 0x00007a0034347a20 */ /* 0x000fc40000410000 */
        /* <DEDUP_REMOVED lines=14> */
.L_x_35458:
[----:B------:R-:W-:Y:S02]  /*2e70*/  MOV R64, R158 ;  /* 0x0000009e00407202 */ /* 0x000fe40000000f00 */
.L_x_35459:
[----:B------:R-:W-:Y:S05]  /*2e80*/  BSYNC B0 ;  /* 0x0000000000007941 */ /* 0x000fea0003800000 */
.L_x_35457:
        /* <DEDUP_REMOVED lines=16> */
.L_x_35463:
[----:B------:R-:W-:Y:S05]  /*2f90*/  BSYNC B1 ;  /* 0x0000000000017941 */ /* 0x000fea0003800000 */
.L_x_35462:
        /* <DEDUP_REMOVED lines=44> */
.L_x_35461:
[----:B------:R-:W-:Y:S05]  /*3260*/  BSYNC B0 ;  /* 0x0000000000007941 */ /* 0x000fea0003800000 */
.L_x_35460:
        /* <DEDUP_REMOVED lines=19> */
.L_x_35465:
[----:B------:R-:W-:Y:S02]  /*33a0*/  IMAD.MOV.U32 R62, RZ, RZ, R158 ;  /* 0x000000ffff3e7224 */ /* 0x000fe400078e009e */
.L_x_35466:
[----:B------:R-:W-:Y:S05]  /*33b0*/  BSYNC B0 ;  /* 0x0000000000007941 */ /* 0x000fea0003800000 */
.L_x_35464:
        /* <DEDUP_REMOVED lines=16> */
.L_x_35470:
[----:B------:R-:W-:Y:S05]  /*34c0*/  BSYNC B1 ;  /* 0x0000000000017941 */ /* 0x000fea0003800000 */
.L_x_35469:
        /* <DEDUP_REMOVED lines=44> */
.L_x_35468:
[----:B------:R-:W-:Y:S05]  /*3790*/  BSYNC B0 ;  /* 0x0000000000007941 */ /* 0x000fea0003800000 */
.L_x_35467:
[----:B------:R-:W0:Y:S01]  /*37a0*/  I2F.U32 R57, R62 ;  /* 0x0000003e00397306 */ /* 0x000e220000201000 */
[C---:B------:R-:W-:Y:S01]  /*37b0*/  ISETP.NE.AND P5, PT, R53.reuse, 0x1, PT ;  /* 0x000000013500780c */ /* 0x040fe20003fa5270 */
        /* <DEDUP_REMOVED lines=17> */
.L_x_35472:
[----:B------:R-:W-:Y:S02]  /*38d0*/  IMAD.MOV.U32 R54, RZ, RZ, R158 ;  /* 0x000000ffff367224 */ /* 0x000fe400078e009e */
.L_x_35473:
[----:B------:R-:W-:Y:S05]  /*38e0*/  BSYNC B0 ;  /* 0x0000000000007941 */ /* 0x000fea0003800000 */
.L_x_35471:
        /* <DEDUP_REMOVED lines=16> */
.L_x_35477:
[----:B------:R-:W-:Y:S05]  /*39f0*/  BSYNC B1 ;  /* 0x0000000000017941 */ /* 0x000fea0003800000 */
.L_x_35476:
        /* <DEDUP_REMOVED lines=44> */
.L_x_35475:
[----:B------:R-:W-:Y:S05]  /*3cc0*/  BSYNC B0 ;  /* 0x0000000000007941 */ /* 0x000fea0003800000 */
.L_x_35474:
[----:B------:R-:W0:Y:S01]  /*3cd0*/  I2F.U32 R53, R54 ;  /* 0x0000003600357306 */ /* 0x000e220000201000 */
[----:B------:R-:W-:Y:S01]  /*3ce0*/  FMUL.FTZ R55, R55, R190 ;  /* 0x000000be37377220 */ /* 0x000fe20000410000 */
[----:B------:R-:W-:Y:S01]  /*3cf0*/  SEL R56, RZ, 0x100, P3 ;  /* 0x00000100ff387807 */ /* 0x000fe20001800000 */
[----:B------:R-:W-:Y:S01]  /*3d00*/  HFMA2.MMA R192, -RZ, RZ, 0, 2.384185791015625e-07 ;  /* 0x00000004ffc07435 */ /* 0x000fe200000001ff */
[----:B------:R-:W-:Y:S01]  /*3d10*/  SEL R57, RZ, 0x1, P2 ;  /* 0x00000001ff397807 */ /* 0x000fe20001000000 */
[----:B------:R-:W-:Y:S01]  /*3d20*/  FMUL.FTZ R55, R55, c[0x0][0x1e8] ;  /* 0x00007a0037377a20 */ /* 0x000fe20000410000 */
[----:B------:R-:W-:Y:S01]  /*3d30*/  IADD3 R189, R209, 0x40, RZ ;  /* 0x00000040d1bd7810 */ /* 0x000fe20007ffe0ff */
[----:B------:R-:W-:-:S06]  /*3d40*/  IMAD.WIDE.U32 R60, R193, R186, c[0x0][0x188] ;  /* 0x00006200c13c7625 */ /* 0x000fcc00078e00ba */
[----:B------:R-:W-:-:S04]  /*3d50*/  IMAD.WIDE.U32 R58, R193, R192, c[0x0][0x190] ;  /* 0x00006400c13a7625 */ /* 0x000fc800078e00c0 */
[----:B0-----:R-:W-:-:S05]  /*3d60*/  FFMA.FTZ R53, R53, R188, 1.1641532182693481445e-10 ;  /* 0x2f00000035357423 */ /* 0x001fca00000100bc */
[----:B------:R-:W-:Y:S02]  /*3d70*/  FSETP.GTU.FTZ.AND P5, PT, R53, c[0x0][0x1e4], PT ;  /* 0x0000790035007a0b */ /* 0x000fe40003fbc000 */
[----:B------:R-:W-:Y:S02]  /*3d80*/  SEL R53, RZ, 0x10000, P4 ;  /* 0x00010000ff357807 */ /* 0x000fe40002000000 */
[----:B------:R-:W-:Y:S02]  /*3d90*/  SEL R52, RZ, 0x1000000, P5 ;  /* 0x01000000ff347807 */ /* 0x000fe40002800000 */
[----:B------:R-:W-:Y:S02]  /*3da0*/  FSEL R91, R55, RZ, !P5 ;  /* 0x000000ff375b7208 */ /* 0x000fe40006800000 */
[----:B------:R-:W-:-:S03]  /*3db0*/  IADD3 R52, R56, R52, R53 ;  /* 0x0000003438347210 */ /* 0x000fc60007ffe035 */
[----:B------:R-:W-:Y:S02]  /*3dc0*/  @P1 FADD.FTZ R91, R99, R91 ;  /* 0x0000005b635b1221 */ /* 0x000fe40000010000 */
[----:B------:R-:W-:Y:S02]  /*3dd0*/  IMAD.IADD R65, R52, 0x1, R57 ;  /* 0x0000000134417824 */ /* 0x000fe400078e0239 */
[CC--:B------:R-:W-:Y:S01]  /*3de0*/  IMAD.WIDE.U32 R52, R189.reuse, R186.reuse, c[0x0][0x170] ;  /* 0x00005c00bd347625 */ /* 0x0c0fe200078e00ba */
[----:B------:R0:W-:Y:S03]  /*3df0*/  STG.E.128 [R60.64], R88 ;  /* 0x000000583c007986 */ /* 0x0001e6000c101d04 */
[----:B------:R-:W-:Y:S01]  /*3e00*/  @P0 IMAD.WIDE.U32 R56, R189, R186, c[0x0][0x180] ;  /* 0x00006000bd380625 */ /* 0x000fe200078e00ba */
        /* <DEDUP_REMOVED lines=15> */
.L_x_35479:
[----:B0-----:R-:W-:Y:S02]  /*3f00*/  IMAD.MOV.U32 R64, RZ, RZ, R158 ;  /* 0x000000ffff407224 */ /* 0x001fe400078e009e */
.L_x_35480:
[----:B------:R-:W-:Y:S05]  /*3f10*/  BSYNC B0 ;  /* 0x0000000000007941 */ /* 0x000fea0003800000 */
.L_x_35478:
        /* <DEDUP_REMOVED lines=16> */
.L_x_35484:
[----:B------:R-:W-:Y:S05]  /*4020*/  BSYNC B1 ;  /* 0x0000000000017941 */ /* 0x000fea0003800000 */
.L_x_35483:
        /* <DEDUP_REMOVED lines=44> */
.L_x_35482:
[----:B------:R-:W-:Y:S05]  /*42f0*/  BSYNC B0 ;  /* 0x0000000000007941 */ /* 0x000fea0003800000 */
.L_x_35481:
        /* <DEDUP_REMOVED lines=19> */
.L_x_35486:
[----:B------:R-:W-:Y:S02]  /*4430*/  MOV R64, R158 ;  /* 0x0000009e00407202 */ /* 0x000fe40000000f00 */
.L_x_35487:
[----:B------:R-:W-:Y:S05]  /*4440*/  BSYNC B0 ;  /* 0x0000000000007941 */ /* 0x000fea0003800000 */
.L_x_35485:
        /* <DEDUP_REMOVED lines=16> */
.L_x_35491:
[----:B------:R-:W-:Y:S05]  /*4550*/  BSYNC B1 ;  /* 0x0000000000017941 */ /* 0x000fea0003800000 */
.L_x_35490:
        /* <DEDUP_REMOVED lines=44> */
.L_x_35489:
[----:B------:R-:W-:Y:S05]  /*4820*/  BSYNC B0 ;  /* 0x0000000000007941 */ /* 0x000fea0003800000 */
.L_x_35488:
        /* <DEDUP_REMOVED lines=19> */
.L_x_35493:
[----:B------:R-:W-:Y:S02]  /*4960*/  IMAD.MOV.U32 R62, RZ, RZ, R158 ;  /* 0x000000ffff3e7224 */ /* 0x000fe400078e009e */
.L_x_35494:
[----:B------:R-:W-:Y:S05]  /*4970*/  BSYNC B0 ;  /* 0x0000000000007941 */ /* 0x000fea0003800000 */
.L_x_35492:
        /* <DEDUP_REMOVED lines=16> */
.L_x_35498:
[----:B------:R-:W-:Y:S05]  /*4a80*/  BSYNC B1 ;  /* 0x0000000000017941 */ /* 0x000fea0003800000 */
.L_x_35497:
        /* <DEDUP_REMOVED lines=44> */
.L_x_35496:
[----:B------:R-:W-:Y:S05]  /*4d50*/  BSYNC B0 ;  /* 0x0000000000007941 */ /* 0x000fea0003800000 */
.L_x_35495:
        /* <DEDUP_REMOVED lines=19> */
.L_x_35500:
[----:B------:R-:W-:Y:S02]  /*4e90*/  IMAD.MOV.U32 R54, RZ, RZ, R158 ;  /* 0x000000ffff367224 */ /* 0x000fe400078e009e */
.L_x_35501:
[----:B------:R-:W-:Y:S05]  /*4ea0*/  BSYNC B0 ;  /* 0x0000000000007941 */ /* 0x000fea0003800000 */
.L_x_35499:
        /* <DEDUP_REMOVED lines=16> */
.L_x_35505:
[----:B------:R-:W-:Y:S05]  /*4fb0*/  BSYNC B1 ;  /* 0x0000000000017941 */ /* 0x000fea0003800000 */
.L_x_35504:
        /* <DEDUP_REMOVED lines=44> */
.L_x_35503:
[----:B------:R-:W-:Y:S05]  /*5280*/  BSYNC B0 ;  /* 0x0000000000007941 */ /* 0x000fea0003800000 */
.L_x_35502:
[----:B------:R-:W0:Y:S01]  /*5290*/  I2F.U32 R53, R54 ;  /* 0x0000003600357306 */ /* 0x000e220000201000 */
[----:B------:R-:W-:Y:S01]  /*52a0*/  FMUL.FTZ R55, R55, R190 ;  /* 0x000000be37377220 */ /* 0x000fe20000410000 */
[----:B------:R-:W-:Y:S01]  /*52b0*/  SEL R56, RZ, 0x100, P3 ;  /* 0x00000100ff387807 */ /* 0x000fe20001800000 */
[----:B------:R-:W-:Y:S01]  /*52c0*/  IMAD.WIDE.U32 R60, R189, R186, c[0x0][0x188] ;  /* 0x00006200bd3c7625 */ /* 0x000fe200078e00ba */
[----:B------:R-:W-:Y:S02]  /*52d0*/  SEL R57, RZ, 0x1, P2 ;  /* 0x00000001ff397807 */ /* 0x000fe40001000000 */
[----:B------:R-:W-:Y:S01]  /*52e0*/  IADD3 R195, R209, 0x60, RZ ;  /* 0x00000060d1c37810 */ /* 0x000fe20007ffe0ff */
[----:B------:R-:W-:-:S02]  /*52f0*/  FMUL.FTZ R55, R55, c[0x0][0x1e8] ;  /* 0x00007a0037377a20 */ /* 0x000fc40000410000 */
[----:B------:R-:W-:-:S04]  /*5300*/  IMAD.WIDE.U32 R58, R189, R192, c[0x0][0x190] ;  /* 0x00006400bd3a7625 */ /* 0x000fc800078e00c0 */
[----:B0-----:R-:W-:-:S05]  /*5310*/  FFMA.FTZ R53, R53, R188, 1.1641532182693481445e-10 ;  /* 0x2f00000035357423 */ /* 0x001fca00000100bc */
[----:B------:R-:W-:Y:S02]  /*5320*/  FSETP.GTU.FTZ.AND P5, PT, R53, c[0x0][0x1e4], PT ;  /* 0x0000790035007a0b */ /* 0x000fe40003fbc000 */
[----:B------:R-:W-:Y:S02]  /*5330*/  SEL R53, RZ, 0x10000, P4 ;  /* 0x00010000ff357807 */ /* 0x000fe40002000000 */
[----:B------:R-:W-:Y:S02]  /*5340*/  SEL R52, RZ, 0x1000000, P5 ;  /* 0x01000000ff347807 */ /* 0x000fe40002800000 */
[----:B------:R-:W-:Y:S02]  /*5350*/  FSEL R87, R55, RZ, !P5 ;  /* 0x000000ff37577208 */ /* 0x000fe40006800000 */
[----:B------:R-:W-:-:S03]  /*5360*/  IADD3 R52, R56, R52, R53 ;  /* 0x0000003438347210 */ /* 0x000fc60007ffe035 */
[----:B------:R-:W-:Y:S01]  /*5370*/  @P1 FADD.FTZ R87, R99, R87 ;  /* 0x0000005763571221 */ /* 0x000fe20000010000 */
[----:B------:R-:W-:Y:S01]  /*5380*/  IADD3 R65, R52, R57, RZ ;  /* 0x0000003934417210 */ /* 0x000fe20007ffe0ff */
[----:B------:R-:W-:-:S03]  /*5390*/  IMAD.WIDE.U32 R52, R195, R186, c[0x0][0x170] ;  /* 0x00005c00c3347625 */ /* 0x000fc600078e00ba */
[----:B------:R0:W-:Y:S01]  /*53a0*/  STG.E.128 [R60.64], R84 ;  /* 0x000000543c007986 */ /* 0x0001e2000c101d04 */
[----:B------:R-:W-:-:S03]  /*53b0*/  @P0 IMAD.WIDE.U32 R56, R195, R186, c[0x0][0x180] ;  /* 0x00006000c3380625 */ /* 0x000fc600078e00ba */
        /* <DEDUP_REMOVED lines=15> */
.L_x_35507:
[----:B0-----:R-:W-:Y:S02]  /*54b0*/  IMAD.MOV.U32 R64, RZ, RZ, R158 ;  /* 0x000000ffff407224 */ /* 0x001fe400078e009e */
.L_x_35508:
[----:B------:R-:W-:Y:S05]  /*54c0*/  BSYNC B0 ;  /* 0x0000000000007941 */ /* 0x000fea0003800000 */
.L_x_35506:
        /* <DEDUP_REMOVED lines=16> */
.L_x_35512:
[----:B------:R-:W-:Y:S05]  /*55d0*/  BSYNC B1 ;  /* 0x0000000000017941 */ /* 0x000fea0003800000 */
.L_x_35511:
        /* <DEDUP_REMOVED lines=44> */
.L_x_35510:
[----:B------:R-:W-:Y:S05]  /*58a0*/  BSYNC B0 ;  /* 0x0000000000007941 */ /* 0x000fea0003800000 */
.L_x_35509:
[----:B------:R-:W0:Y:S01]  /*58b0*/  I2F.U32 R57, R64 ;  /* 0x0000004000397306 */ /* 0x000e220000201000 */
[----:B------:R-:W-:Y:S01]  /*58c0*/  ISETP.NE.AND P3, PT, R62, 0x1, PT ;  /* 0x000000013e00780c */ /* 0x000fe20003f65270 */
[----:B-----5:R-:W-:Y:S01]  /*58d0*/  FMUL.FTZ R52, R52, R190 ;  /* 0x000000be34347220 */ /* 0x020fe20000410000 */
        /* <DEDUP_REMOVED lines=16> */
.L_x_35514:
[----:B------:R-:W-:Y:S02]  /*59e0*/  IMAD.MOV.U32 R64, RZ, RZ, R158 ;  /* 0x000000ffff407224 */ /* 0x000fe400078e009e */
.L_x_35515:
[----:B------:R-:W-:Y:S05]  /*59f0*/  BSYNC B0 ;  /* 0x0000000000007941 */ /* 0x000fea0003800000 */
.L_x_35513:
        /* <DEDUP_REMOVED lines=16> */
.L_x_35519:
[----:B------:R-:W-:Y:S05]  /*5b00*/  BSYNC B1 ;  /* 0x0000000000017941 */ /* 0x000fea0003800000 */
.L_x_35518:
        /* <DEDUP_REMOVED lines=44> */
.L_x_35517:
[----:B------:R-:W-:Y:S05]  /*5dd0*/  BSYNC B0 ;  /* 0x0000000000007941 */ /* 0x000fea0003800000 */
.L_x_35516:
[----:B------:R-:W0:Y:S01]  /*5de0*/  I2F.U32 R57, R64 ;  /* 0x0000004000397306 */ /* 0x000e220000201000 */
[----:B------:R-:W-:Y:S01]  /*5df0*/  ISETP.NE.AND P4, PT, R52, 0x1, PT ;  /* 0x000000013400780c */ /* 0x000fe20003f85270 */
[----:B------:R-:W-:Y:S01]  /*5e00*/  FMUL.FTZ R53, R53, R190 ;  /* 0x000000be35357220 */ /* 0x000fe20000410000 */
        /* <DEDUP_REMOVED lines=16> */
.L_x_35521:
[----:B------:R-:W-:Y:S02]  /*5f10*/  MOV R62, R158 ;  /* 0x0000009e003e7202 */ /* 0x000fe40000000f00 */
.L_x_35522:
[----:B------:R-:W-:Y:S05]  /*5f20*/  BSYNC B0 ;  /* 0x0000000000007941 */ /* 0x000fea0003800000 */
.L_x_35520:
        /* <DEDUP_REMOVED lines=16> */
.L_x_35526:
[----:B------:R-:W-:Y:S05]  /*6030*/  BSYNC B1 ;  /* 0x0000000000017941 */ /* 0x000fea0003800000 */
.L_x_35525:
        /* <DEDUP_REMOVED lines=44> */
.L_x_35524:
[----:B------:R-:W-:Y:S05]  /*6300*/  BSYNC B0 ;  /* 0x0000000000007941 */ /* 0x000fea0003800000 */
.L_x_35523:
        /* <DEDUP_REMOVED lines=19> */
.L_x_35528:
[----:B------:R-:W-:Y:S02]  /*6440*/  IMAD.MOV.U32 R54, RZ, RZ, R158 ;  /* 0x000000ffff367224 */ /* 0x000fe400078e009e */
.L_x_35529:
[----:B------:R-:W-:Y:S05]  /*6450*/  BSYNC B0 ;  /* 0x0000000000007941 */ /* 0x000fea0003800000 */
.L_x_35527:
        /* <DEDUP_REMOVED lines=16> */
.L_x_35533:
[----:B------:R-:W-:Y:S05]  /*6560*/  BSYNC B1 ;  /* 0x0000000000017941 */ /* 0x000fea0003800000 */
.L_x_35532:
        /* <DEDUP_REMOVED lines=44> */
.L_x_35531:
[----:B------:R-:W-:Y:S05]  /*6830*/  BSYNC B0 ;  /* 0x0000000000007941 */ /* 0x000fea0003800000 */
.L_x_35530:
        /* <DEDUP_REMOVED lines=34> */
.L_x_35535:
[----:B0-----:R-:W-:Y:S02]  /*6a60*/  MOV R64, R158 ;  /* 0x0000009e00407202 */ /* 0x001fe40000000f00 */
.L_x_35536:
[----:B------:R-:W-:Y:S05]  /*6a70*/  BSYNC B0 ;  /* 0x0000000000007941 */ /* 0x000fea0003800000 */
.L_x_35534:
        /* <DEDUP_REMOVED lines=16> */
.L_x_35540:
[----:B------:R-:W-:Y:S05]  /*6b80*/  BSYNC B1 ;  /* 0x0000000000017941 */ /* 0x000fea0003800000 */
.L_x_35539:
        /* <DEDUP_REMOVED lines=44> */
.L_x_35538:
[----:B------:R-:W-:Y:S05]  /*6e50*/  BSYNC B0 ;  /* 0x0000000000007941 */ /* 0x000fea0003800000 */
.L_x_35537:
        /* <DEDUP_REMOVED lines=19> */
.L_x_35542:
[----:B------:R-:W-:Y:S02]  /*6f90*/  IMAD.MOV.U32 R64, RZ, RZ, R158 ;  /* 0x000000ffff407224 */ /* 0x000fe400078e009e */
.L_x_35543:
[----:B------:R-:W-:Y:S05]  /*6fa0*/  BSYNC B0 ;  /* 0x0000000000007941 */ /* 0x000fea0003800000 */
.L_x_35541:
        /* <DEDUP_REMOVED lines=16> */
.L_x_35547:
[----:B------:R-:W-:Y:S05]  /*70b0*/  BSYNC B1 ;  /* 0x0000000000017941 */ /* 0x000fea0003800000 */
.L_x_35546:
        /* <DEDUP_REMOVED lines=44> */
.L_x_35545:
[----:B------:R-:W-:Y:S05]  /*7380*/  BSYNC B0 ;  /* 0x0000000000007941 */ /* 0x000fea0003800000 */
.L_x_35544:
        /* <DEDUP_REMOVED lines=19> */
.L_x_35549:
[----:B------:R-:W-:Y:S02]  /*74c0*/  IMAD.MOV.U32 R62, RZ, RZ, R158 ;  /* 0x000000ffff3e7224 */ /* 0x000fe400078e009e */
.L_x_35550:
[----:B------:R-:W-:Y:S05]  /*74d0*/  BSYNC B0 ;  /* 0x0000000000007941 */ /* 0x000fea0003800000 */
.L_x_35548:
        /* <DEDUP_REMOVED lines=16> */
.L_x_35554:
[----:B------:R-:W-:Y:S05]  /*75e0*/  BSYNC B1 ;  /* 0x0000000000017941 */ /* 0x000fea0003800000 */
.L_x_35553:
        /* <DEDUP_REMOVED lines=44> */
.L_x_35552:
[----:B------:R-:W-:Y:S05]  /*78b0*/  BSYNC B0 ;  /* 0x0000000000007941 */ /* 0x000fea0003800000 */
.L_x_35551:
        /* <DEDUP_REMOVED lines=19> */
.L_x_35556:
[----:B------:R-:W-:Y:S02]  /*79f0*/  MOV R54, R158 ;  /* 0x0000009e00367202 */ /* 0x000fe40000000f00 */
.L_x_35557:
[----:B------:R-:W-:Y:S05]  /*7a00*/  BSYNC B0 ;  /* 0x0000000000007941 */ /* 0x000fea0003800000 */
.L_x_35555:
        /* <DEDUP_REMOVED lines=16> */
.L_x_35561:
[----:B------:R-:W-:Y:S05]  /*7b10*/  BSYNC B1 ;  /* 0x0000000000017941 */ /* 0x000fea0003800000 */
.L_x_35560:
        /* <DEDUP_REMOVED lines=44> */
.L_x_35559:
[----:B------:R-:W-:Y:S05]  /*7de0*/  BSYNC B0 ;  /* 0x0000000000007941 */ /* 0x000fea0003800000 */
.L_x_35558:
[----:B------:R-:W0:Y:S01]  /*7df0*/  I2F.U32 R53, R54 ;  /* 0x0000003600357306 */ /* 0x000e220000201000 */
[----:B------:R-:W-:Y:S01]  /*7e00*/  FMUL.FTZ R55, R55, R190 ;  /* 0x000000be37377220 */ /* 0x000fe20000410000 */
[----:B------:R-:W-:Y:S01]  /*7e10*/  SEL R56, RZ, 0x100, P3 ;  /* 0x00000100ff387807 */ /* 0x000fe20001800000 */
[----:B------:R-:W-:Y:S01]  /*7e20*/  IMAD.WIDE.U32 R60, R199, R186, c[0x0][0x188] ;  /* 0x00006200c73c7625 */ /* 0x000fe200078e00ba */
[----:B------:R-:W-:Y:S02]  /*7e30*/  SEL R57, RZ, 0x1, P2 ;  /* 0x00000001ff397807 */ /* 0x000fe40001000000 */
[----:B------:R-:W-:Y:S01]  /*7e40*/  IADD3 R203, R209, 0xa0, RZ ;  /* 0x000000a0d1cb7810 */ /* 0x000fe20007ffe0ff */
[----:B------:R-:W-:Y:S02]  /*7e50*/  FMUL.FTZ R55, R55, c[0x0][0x1e8] ;  /* 0x00007a0037377a20 */ /* 0x000fe40000410000 */
        /* <DEDUP_REMOVED lines=27> */
.L_x_35563:
[----:B0-----:R-:W-:Y:S02]  /*8010*/  IMAD.MOV.U32 R64, RZ, RZ, R158 ;  /* 0x000000ffff407224 */ /* 0x001fe400078e009e */
.L_x_35564:
[----:B------:R-:W-:Y:S05]  /*8020*/  BSYNC B0 ;  /* 0x0000000000007941 */ /* 0x000fea0003800000 */
.L_x_35562:
        /* <DEDUP_REMOVED lines=16> */
.L_x_35568:
[----:B------:R-:W-:Y:S05]  /*8130*/  BSYNC B1 ;  /* 0x0000000000017941 */ /* 0x000fea0003800000 */
.L_x_35567:
        /* <DEDUP_REMOVED lines=44> */
.L_x_35566:
[----:B------:R-:W-:Y:S05]  /*8400*/  BSYNC B0 ;  /* 0x0000000000007941 */ /* 0x000fea0003800000 */
.L_x_35565:
        /* <DEDUP_REMOVED lines=19> */
.L_x_35570:
[----:B------:R-:W-:Y:S02]  /*8540*/  MOV R64, R158 ;  /* 0x0000009e00407202 */ /* 0x000fe40000000f00 */
.L_x_35571:
[----:B------:R-:W-:Y:S05]  /*8550*/  BSYNC B0 ;  /* 0x0000000000007941 */ /* 0x000fea0003800000 */
.L_x_35569:
        /* <DEDUP_REMOVED lines=16> */
.L_x_35575:
[----:B------:R-:W-:Y:S05]  /*8660*/  BSYNC B1 ;  /* 0x0000000000017941 */ /* 0x000fea0003800000 */
.L_x_35574:
        /* <DEDUP_REMOVED lines=44> */
.L_x_35573:
[----:B------:R-:W-:Y:S05]  /*8930*/  BSYNC B0 ;  /* 0x0000000000007941 */ /* 0x000fea0003800000 */
.L_x_35572:
        /* <DEDUP_REMOVED lines=19> */
.L_x_35577:
[----:B------:R-:W-:Y:S02]  /*8a70*/  IMAD.MOV.U32 R62, RZ, RZ, R158 ;  /* 0x000000ffff3e7224 */ /* 0x000fe400078e009e */
.L_x_35578:
[----:B------:R-:W-:Y:S05]  /*8a80*/  BSYNC B0 ;  /* 0x0000000000007941 */ /* 0x000fea0003800000 */
.L_x_35576:
        /* <DEDUP_REMOVED lines=16> */
.L_x_35582:
[----:B------:R-:W-:Y:S05]  /*8b90*/  BSYNC B1 ;  /* 0x0000000000017941 */ /* 0x000fea0003800000 */
.L_x_35581:
        /* <DEDUP_REMOVED lines=44> */
.L_x_35580:
[----:B------:R-:W-:Y:S05]  /*8e60*/  BSYNC B0 ;  /* 0x0000000000007941 */ /* 0x000fea0003800000 */
.L_x_35579:
        /* <DEDUP_REMOVED lines=19> */
.L_x_35584:
[----:B------:R-:W-:Y:S02]  /*8fa0*/  IMAD.MOV.U32 R54, RZ, RZ, R158 ;  /* 0x000000ffff367224 */ /* 0x000fe400078e009e */
.L_x_35585:
[----:B------:R-:W-:Y:S05]  /*8fb0*/  BSYNC B0 ;  /* 0x0000000000007941 */ /* 0x000fea0003800000 */
.L_x_35583:
        /* <DEDUP_REMOVED lines=16> */
.L_x_35589:
[----:B------:R-:W-:Y:S05]  /*90c0*/  BSYNC B1 ;  /* 0x0000000000017941 */ /* 0x000fea0003800000 */
.L_x_35588:
        /* <DEDUP_REMOVED lines=44> */
.L_x_35587:
[----:B------:R-:W-:Y:S05]  /*9390*/  BSYNC B0 ;  /* 0x0000000000007941 */ /* 0x000fea0003800000 */
.L_x_35586:
        /* <DEDUP_REMOVED lines=34> */
.L_x_35591:
[----:B0-----:R-:W-:Y:S02]  /*95c0*/  IMAD.MOV.U32 R64, RZ, RZ, R158 ;  /* 0x000000ffff407224 */ /* 0x001fe400078e009e */
.L_x_35592:
[----:B------:R-:W-:Y:S05]  /*95d0*/  BSYNC B0 ;  /* 0x0000000000007941 */ /* 0x000fea0003800000 */
.L_x_35590:
        /* <DEDUP_REMOVED lines=16> */
.L_x_35596:
[----:B------:R-:W-:Y:S05]  /*96e0*/  BSYNC B1 ;  /* 0x0000000000017941 */ /* 0x000fea0003800000 */
.L_x_35595:
        /* <DEDUP_REMOVED lines=44> */
.L_x_35594:
[----:B------:R-:W-:Y:S05]  /*99b0*/  BSYNC B0 ;  /* 0x0000000000007941 */ /* 0x000fea0003800000 */
.L_x_35593:
        /* <DEDUP_REMOVED lines=19> */
.L_x_35598:
[----:B------:R-:W-:Y:S02]  /*9af0*/  IMAD.MOV.U32 R64, RZ, RZ, R158 ;  /* 0x000000ffff407224 */ /* 0x000fe400078e009e */
.L_x_35599:
[----:B------:R-:W-:Y:S05]  /*9b00*/  BSYNC B0 ;  /* 0x0000000000007941 */ /* 0x000fea0003800000 */
.L_x_35597:
        /* <DEDUP_REMOVED lines=16> */
.L_x_35603:
[----:B------:R-:W-:Y:S05]  /*9c10*/  BSYNC B1 ;  /* 0x0000000000017941 */ /* 0x000fea0003800000 */
.L_x_35602:
        /* <DEDUP_REMOVED lines=44> */
.L_x_35601:
[----:B------:R-:W-:Y:S05]  /*9ee0*/  BSYNC B0 ;  /* 0x0000000000007941 */ /* 0x000fea0003800000 */
.L_x_35600:
        /* <DEDUP_REMOVED lines=19> */
.L_x_35605:
[----:B------:R-:W-:Y:S02]  /*a020*/  IMAD.MOV.U32 R62, RZ, RZ, R158 ;  /* 0x000000ffff3e7224 */ /* 0x000fe400078e009e */
.L_x_35606:
[----:B------:R-:W-:Y:S05]  /*a030*/  BSYNC B0 ;  /* 0x0000000000007941 */ /* 0x000fea0003800000 */
.L_x_35604:
        /* <DEDUP_REMOVED lines=16> */
.L_x_35610:
[----:B------:R-:W-:Y:S05]  /*a140*/  BSYNC B1 ;  /* 0x0000000000017941 */ /* 0x000fea0003800000 */
.L_x_35609:
        /* <DEDUP_REMOVED lines=44> */
.L_x_35608:
[----:B------:R-:W-:Y:S05]  /*a410*/  BSYNC B0 ;  /* 0x0000000000007941 */ /* 0x000fea0003800000 */
.L_x_35607:
        /* <DEDUP_REMOVED lines=19> */
.L_x_35612:
[----:B------:R-:W-:Y:S02]  /*a550*/  IMAD.MOV.U32 R54, RZ, RZ, R158 ;  /* 0x000000ffff367224 */ /* 0x000fe400078e009e */
.L_x_35613:
[----:B------:R-:W-:Y:S05]  /*a560*/  BSYNC B0 ;  /* 0x0000000000007941 */ /* 0x000fea0003800000 */
.L_x_35611:
        /* <DEDUP_REMOVED lines=16> */
.L_x_35617:
[----:B------:R-:W-:Y:S05]  /*a670*/  BSYNC B1 ;  /* 0x0000000000017941 */ /* 0x000fea0003800000 */
.L_x_35616:
        /* <DEDUP_REMOVED lines=44> */
.L_x_35615:
[----:B------:R-:W-:Y:S05]  /*a940*/  BSYNC B0 ;  /* 0x0000000000007941 */ /* 0x000fea0003800000 */
.L_x_35614:
        /* <DEDUP_REMOVED lines=34> */
.L_x_35619:
[----:B0-----:R-:W-:Y:S02]  /*ab70*/  MOV R65, R158 ;  /* 0x0000009e00417202 */ /* 0x001fe40000000f00 */
.L_x_35620:
[----:B------:R-:W-:Y:S05]  /*ab80*/  BSYNC B0 ;  /* 0x0000000000007941 */ /* 0x000fea0003800000 */
.L_x_35618:
        /* <DEDUP_REMOVED lines=16> */
.L_x_35624:
[----:B------:R-:W-:Y:S05]  /*ac90*/  BSYNC B1 ;  /* 0x0000000000017941 */ /* 0x000fea0003800000 */
.L_x_35623:
        /* <DEDUP_REMOVED lines=44> */
.L_x_35622:
[----:B------:R-:W-:Y:S05]  /*af60*/  BSYNC B0 ;  /* 0x0000000000007941 */ /* 0x000fea0003800000 */
.L_x_35621:
        /* <DEDUP_REMOVED lines=19> */
.L_x_35626:
[----:B------:R-:W-:Y:S02]  /*b0a0*/  MOV R66, R158 ;  /* 0x0000009e00427202 */ /* 0x000fe40000000f00 */
.L_x_35627:
[----:B------:R-:W-:Y:S05]  /*b0b0*/  BSYNC B0 ;  /* 0x0000000000007941 */ /* 0x000fea0003800000 */
.L_x_35625:
        /* <DEDUP_REMOVED lines=16> */
.L_x_35631:
[----:B------:R-:W-:Y:S05]  /*b1c0*/  BSYNC B1 ;  /* 0x0000000000017941 */ /* 0x000fea0003800000 */
.L_x_35630:
        /* <DEDUP_REMOVED lines=44> */
.L_x_35629:
[----:B------:R-:W-:Y:S05]  /*b490*/  BSYNC B0 ;  /* 0x0000000000007941 */ /* 0x000fea0003800000 */
.L_x_35628:
        /* <DEDUP_REMOVED lines=19> */
.L_x_35633:
[----:B------:R-:W-:Y:S02]  /*b5d0*/  MOV R62, R158 ;  /* 0x0000009e003e7202 */ /* 0x000fe40000000f00 */
.L_x_35634:
[----:B------:R-:W-:Y:S05]  /*b5e0*/  BSYNC B0 ;  /* 0x0000000000007941 */ /* 0x000fea0003800000 */
.L_x_35632:
        /* <DEDUP_REMOVED lines=16> */
.L_x_35638:
[----:B------:R-:W-:Y:S05]  /*b6f0*/  BSYNC B1 ;  /* 0x0000000000017941 */ /* 0x000fea0003800000 */
.L_x_35637:
        /* <DEDUP_REMOVED lines=44> */
.L_x_35636:
[----:B------:R-:W-:Y:S05]  /*b9c0*/  BSYNC B0 ;  /* 0x0000000000007941 */ /* 0x000fea0003800000 */
.L_x_35635:
        /* <DEDUP_REMOVED lines=19> */
.L_x_35640:
[----:B------:R-:W-:Y:S02]  /*bb00*/  MOV R54, R158 ;  /* 0x0000009e00367202 */ /* 0x000fe40000000f00 */
.L_x_35641:
[----:B------:R-:W-:Y:S05]  /*bb10*/  BSYNC B0 ;  /* 0x0000000000007941 */ /* 0x000fea0003800000 */
.L_x_35639:
        /* <DEDUP_REMOVED lines=16> */
.L_x_35645:
[----:B------:R-:W-:Y:S05]  /*bc20*/  BSYNC B1 ;  /* 0x0000000000017941 */ /* 0x000fea0003800000 */
.L_x_35644:
        /* <DEDUP_REMOVED lines=44> */
.L_x_35643:
[----:B------:R-:W-:Y:S05]  /*bef0*/  BSYNC B0 ;  /* 0x0000000000007941 */ /* 0x000fea0003800000 */
.L_x_35642:
        /* <DEDUP_REMOVED lines=34> */
.L_x_35647:
[----:B0-----:R-:W-:Y:S02]  /*c120*/  IMAD.MOV.U32 R100, RZ, RZ, R158 ;  /* 0x000000ffff647224 */ /* 0x001fe400078e009e */
.L_x_35648:
[----:B------:R-:W-:Y:S05]  /*c130*/  BSYNC B0 ;  /* 0x0000000000007941 */ /* 0x000fea0003800000 */
.L_x_35646:
        /* <DEDUP_REMOVED lines=16> */
.L_x_35652:
[----:B------:R-:W-:Y:S05]  /*c240*/  BSYNC B1 ;  /* 0x0000000000017941 */ /* 0x000fea0003800000 */
.L_x_35651:
        /* <DEDUP_REMOVED lines=44> */
.L_x_35650:
[----:B------:R-:W-:Y:S05]  /*c510*/  BSYNC B0 ;  /* 0x0000000000007941 */ /* 0x000fea0003800000 */
.L_x_35649:
        /* <DEDUP_REMOVED lines=19> */
.L_x_35654:
[----:B------:R-:W-:Y:S02]  /*c650*/  IMAD.MOV.U32 R102, RZ, RZ, R158 ;  /* 0x000000ffff667224 */ /* 0x000fe400078e009e */
.L_x_35655:
[----:B------:R-:W-:Y:S05]  /*c660*/  BSYNC B0 ;  /* 0x0000000000007941 */ /* 0x000fea0003800000 */
.L_x_35653:
        /* <DEDUP_REMOVED lines=16> */
.L_x_35659:
[----:B------:R-:W-:Y:S05]  /*c770*/  BSYNC B1 ;  /* 0x0000000000017941 */ /* 0x000fea0003800000 */
.L_x_35658:
        /* <DEDUP_REMOVED lines=44> */
.L_x_35657:
[----:B------:R-:W-:Y:S05]  /*ca40*/  BSYNC B0 ;  /* 0x0000000000007941 */ /* 0x000fea0003800000 */
.L_x_35656:
        /* <DEDUP_REMOVED lines=19> */
.L_x_35661:
[----:B------:R-:W-:Y:S02]  /*cb80*/  IMAD.MOV.U32 R100, RZ, RZ, R158 ;  /* 0x000000ffff647224 */ /* 0x000fe400078e009e */
.L_x_35662:
[----:B------:R-:W-:Y:S05]  /*cb90*/  BSYNC B0 ;  /* 0x0000000000007941 */ /* 0x000fea0003800000 */
.L_x_35660:
        /* <DEDUP_REMOVED lines=16> */
.L_x_35666:
[----:B------:R-:W-:Y:S05]  /*cca0*/  BSYNC B1 ;  /* 0x0000000000017941 */ /* 0x000fea0003800000 */
.L_x_35665:
        /* <DEDUP_REMOVED lines=44> */
.L_x_35664:
[----:B------:R-:W-:Y:S05]  /*cf70*/  BSYNC B0 ;  /* 0x0000000000007941 */ /* 0x000fea0003800000 */
.L_x_35663:
        /* <DEDUP_REMOVED lines=19> */
.L_x_35668:
[----:B------:R-:W-:Y:S02]  /*d0b0*/  IMAD.MOV.U32 R54, RZ, RZ, R158 ;  /* 0x000000ffff367224 */ /* 0x000fe400078e009e */
.L_x_35669:
[----:B------:R-:W-:Y:S05]  /*d0c0*/  BSYNC B0 ;  /* 0x0000000000007941 */ /* 0x000fea0003800000 */
.L_x_35667:
        /* <DEDUP_REMOVED lines=16> */
.L_x_35673:
[----:B------:R-:W-:Y:S05]  /*d1d0*/  BSYNC B1 ;  /* 0x0000000000017941 */ /* 0x000fea0003800000 */
.L_x_35672:
        /* <DEDUP_REMOVED lines=44> */
.L_x_35671:
[----:B------:R-:W-:Y:S05]  /*d4a0*/  BSYNC B0 ;  /* 0x0000000000007941 */ /* 0x000fea0003800000 */
.L_x_35670:
        /* <DEDUP_REMOVED lines=34> */
.L_x_35675:
[----:B0-----:R-:W-:Y:S02]  /*d6d0*/  MOV R179, R158 ;  /* 0x0000009e00b37202 */ /* 0x001fe40000000f00 */
.L_x_35676:
[----:B------:R-:W-:Y:S05]  /*d6e0*/  BSYNC B0 ;  /* 0x0000000000007941 */ /* 0x000fea0003800000 */
.L_x_35674:
        /* <DEDUP_REMOVED lines=16> */
.L_x_35680:
[----:B------:R-:W-:Y:S05]  /*d7f0*/  BSYNC B1 ;  /* 0x0000000000017941 */ /* 0x000fea0003800000 */
.L_x_35679:
        /* <DEDUP_REMOVED lines=44> */
.L_x_35678:
[----:B------:R-:W-:Y:S05]  /*dac0*/  BSYNC B0 ;  /* 0x0000000000007941 */ /* 0x000fea0003800000 */
.L_x_35677:
        /* <DEDUP_REMOVED lines=19> */
.L_x_35682:
[----:B------:R-:W-:Y:S02]  /*dc00*/  MOV R180, R158 ;  /* 0x0000009e00b47202 */ /* 0x000fe40000000f00 */
.L_x_35683:
[----:B------:R-:W-:Y:S05]  /*dc10*/  BSYNC B0 ;  /* 0x0000000000007941 */ /* 0x000fea0003800000 */
.L_x_35681:
        /* <DEDUP_REMOVED lines=16> */
.L_x_35687:
[----:B------:R-:W-:Y:S05]  /*dd20*/  BSYNC B1 ;  /* 0x0000000000017941 */ /* 0x000fea0003800000 */
.L_x_35686:
        /* <DEDUP_REMOVED lines=44> */
.L_x_35685:
[----:B------:R-:W-:Y:S05]  /*dff0*/  BSYNC B0 ;  /* 0x0000000000007941 */ /* 0x000fea0003800000 */
.L_x_35684:
        /* <DEDUP_REMOVED lines=19> */
.L_x_35689:
[----:B------:R-:W-:Y:S02]  /*e130*/  MOV R178, R158 ;  /* 0x0000009e00b27202 */ /* 0x000fe40000000f00 */
.L_x_35690:
[----:B------:R-:W-:Y:S05]  /*e140*/  BSYNC B0 ;  /* 0x0000000000007941 */ /* 0x000fea0003800000 */
.L_x_35688:
        /* <DEDUP_REMOVED lines=16> */
.L_x_35694:
[----:B------:R-:W-:Y:S05]  /*e250*/  BSYNC B1 ;  /* 0x0000000000017941 */ /* 0x000fea0003800000 */
.L_x_35693:
        /* <DEDUP_REMOVED lines=44> */
.L_x_35692:
[----:B------:R-:W-:Y:S05]  /*e520*/  BSYNC B0 ;  /* 0x0000000000007941 */ /* 0x000fea0003800000 */
.L_x_35691:
        /* <DEDUP_REMOVED lines=19> */
.L_x_35696:
[----:B------:R-:W-:Y:S02]  /*e660*/  MOV R54, R158 ;  /* 0x0000009e00367202 */ /* 0x000fe40000000f00 */
.L_x_35697:
[----:B------:R-:W-:Y:S05]  /*e670*/  BSYNC B0 ;  /* 0x0000000000007941 */ /* 0x000fea0003800000 */
.L_x_35695:
        /* <DEDUP_REMOVED lines=16> */
.L_x_35701:
[----:B------:R-:W-:Y:S05]  /*e780*/  BSYNC B1 ;  /* 0x0000000000017941 */ /* 0x000fea0003800000 */
.L_x_35700:
        /* <DEDUP_REMOVED lines=44> */
.L_x_35699:
[----:B------:R-:W-:Y:S05]  /*ea50*/  BSYNC B0 ;  /* 0x0000000000007941 */ /* 0x000fea0003800000 */
.L_x_35698:
        /* <DEDUP_REMOVED lines=11> */
[----:B------:R-:W-:-:S04]  /*eb10*/  SEL R52, RZ, 0x1000000, P5 ;  /* 0x01000000ff347807 */ /* 0x000fc80002800000 */
[----:B------:R-:W-:Y:S02]  /*eb20*/  IADD3 R52, R59, R52, R53 ;  /* 0x000000343b347210 */ /* 0x000fe40007ffe035 */
[----:B------:R-:W-:-:S03]  /*eb30*/  FSEL R59, R55, RZ, !P5 ;  /* 0x000000ff373b7208 */ /* 0x000fc60006800000 */
[----:B------:R-:W-:Y:S02]  /*eb40*/  IMAD.IADD R181, R52, 0x1, R101 ;  /* 0x0000000134b57824 */ /* 0x000fe400078e0265 */
[----:B------:R-:W-:Y:S02]  /*eb50*/  @P1 FADD.FTZ R59, R99, R59 ;  /* 0x0000003b633b1221 */ /* 0x000fe40000010000 */
        /* <DEDUP_REMOVED lines=18> */
.L_x_35703:
[----:B0-----:R-:W-:Y:S02]  /*ec80*/  IMAD.MOV.U32 R183, RZ, RZ, R158 ;  /* 0x000000ffffb77224 */ /* 0x001fe400078e009e */
.L_x_35704:
[----:B------:R-:W-:Y:S05]  /*ec90*/  BSYNC B0 ;  /* 0x0000000000007941 */ /* 0x000fea0003800000 */
.L_x_35702:
        /* <DEDUP_REMOVED lines=16> */
.L_x_35708:
[----:B------:R-:W-:Y:S05]  /*eda0*/  BSYNC B1 ;  /* 0x0000000000017941 */ /* 0x000fea0003800000 */
.L_x_35707:
        /* <DEDUP_REMOVED lines=44> */
.L_x_35706:
[----:B------:R-:W-:Y:S05]  /*f070*/  BSYNC B0 ;  /* 0x0000000000007941 */ /* 0x000fea0003800000 */
.L_x_35705:
[----:B------:R-:W0:Y:S01]  /*f080*/  I2F.U32 R101, R183 ;  /* 0x000000b700657306 */ /* 0x000e220000201000 */
[----:B------:R-:W-:Y:S01]  /*f090*/  ISETP.NE.AND P3, PT, R182, 0x1, PT ;  /* 0x00000001b600780c */ /* 0x000fe20003f65270 */
[----:B-----5:R-:W-:Y:S01]  /*f0a0*/  FMUL.FTZ R52, R52, R190 ;  /* 0x000000be34347220 */ /* 0x020fe20000410000 */
        /* <DEDUP_REMOVED lines=16> */
.L_x_35710:
[----:B------:R-:W-:Y:S02]  /*f1b0*/  IMAD.MOV.U32 R183, RZ, RZ, R158 ;  /* 0x000000ffffb77224 */ /* 0x000fe400078e009e */
.L_x_35711:
[----:B------:R-:W-:Y:S05]  /*f1c0*/  BSYNC B0 ;  /* 0x0000000000007941 */ /* 0x000fea0003800000 */
.L_x_35709:
        /* <DEDUP_REMOVED lines=16> */
.L_x_35715:
[----:B------:R-:W-:Y:S05]  /*f2d0*/  BSYNC B1 ;  /* 0x0000000000017941 */ /* 0x000fea0003800000 */
.L_x_35714:
        /* <DEDUP_REMOVED lines=44> */
.L_x_35713:
[----:B------:R-:W-:Y:S05]  /*f5a0*/  BSYNC B0 ;  /* 0x0000000000007941 */ /* 0x000fea0003800000 */
.L_x_35712:
        /* <DEDUP_REMOVED lines=19> */
.L_x_35717:
[----:B------:R-:W-:Y:S02]  /*f6e0*/  IMAD.MOV.U32 R182, RZ, RZ, R158 ;  /* 0x000000ffffb67224 */ /* 0x000fe400078e009e */
.L_x_35718:
[----:B------:R-:W-:Y:S05]  /*f6f0*/  BSYNC B0 ;  /* 0x0000000000007941 */ /* 0x000fea0003800000 */
.L_x_35716:
        /* <DEDUP_REMOVED lines=16> */
.L_x_35722:
[----:B------:R-:W-:Y:S05]  /*f800*/  BSYNC B1 ;  /* 0x0000000000017941 */ /* 0x000fea0003800000 */
.L_x_35721:
        /* <DEDUP_REMOVED lines=44> */
.L_x_35720:
[----:B------:R-:W-:Y:S05]  /*fad0*/  BSYNC B0 ;  /* 0x0000000000007941 */ /* 0x000fea0003800000 */
.L_x_35719:
        /* <DEDUP_REMOVED lines=19> */
.L_x_35724:
[----:B------:R-:W-:Y:S02]  /*fc10*/  IMAD.MOV.U32 R182, RZ, RZ, R158 ;  /* 0x000000ffffb67224 */ /* 0x000fe400078e009e */
.L_x_35725:
[----:B------:R-:W-:Y:S05]  /*fc20*/  BSYNC B0 ;  /* 0x0000000000007941 */ /* 0x000fea0003800000 */
.L_x_35723:
        /* <DEDUP_REMOVED lines=16> */
.L_x_35729:
[----:B------:R-:W-:Y:S05]  /*fd30*/  BSYNC B1 ;  /* 0x0000000000017941 */ /* 0x000fea0003800000 */
.L_x_35728:
        /* <DEDUP_REMOVED lines=44> */
.L_x_35727:
[----:B------:R-:W-:Y:S05]  /*10000*/  BSYNC B0 ;  /* 0x0000000000007941 */ /* 0x000fea0003800000 */
.L_x_35726:
[----:B------:R0:W1:Y:S01]  /*10010*/  I2F.U32 R101, R182 ;  /* 0x000000b600657306 */ /* 0x0000620000201000 */
[----:B------:R-:W-:Y:S01]  /*10020*/  FMUL.FTZ R55, R55, R190 ;  /* 0x000000be37377220 */ /* 0x000fe20000410000 */
[----:B------:R-:W-:Y:S01]  /*10030*/  SEL R102, RZ, 0x100, P3 ;  /* 0x00000100ff667807 */ /* 0x000fe20001800000 */
[----:B------:R-:W-:Y:S01]  /*10040*/  IMAD.WIDE.U32 R180, R205, R192, c[0x0][0x190] ;  /* 0x00006400cdb47625 */ /* 0x000fe200078e00c0 */
[----:B------:R-:W-:Y:S02]  /*10050*/  SEL R103, RZ, 0x1, P2 ;  /* 0x00000001ff677807 */ /* 0x000fe40001000000 */
[----:B------:R-:W-:Y:S01]  /*10060*/  IADD3 R209, R209, 0x160, RZ ;  /* 0x00000160d1d17810 */ /* 0x000fe20007ffe0ff */
[----:B------:R-:W-:-:S02]  /*10070*/  FMUL.FTZ R55, R55, c[0x0][0x1e8] ;  /* 0x00007a0037377a20 */ /* 0x000fc40000410000 */
[----:B0-----:R-:W-:-:S04]  /*10080*/  IMAD.WIDE.U32 R182, R205, R186, c[0x0][0x188] ;  /* 0x00006200cdb67625 */ /* 0x001fc800078e00ba */
[----:B------:R-:W-:-:S04]  /*10090*/  @P0 IMAD.WIDE.U32 R178, R209, R186, c[0x0][0x180] ;  /* 0x00006000d1b20625 */ /* 0x000fc800078e00ba */
[----:B-1----:R-:W-:-:S05]  /*100a0*/  FFMA.FTZ R101, R101, R188, 1.1641532182693481445e-10 ;  /* 0x2f00000065657423 */ /* 0x002fca00000100bc */
        /* <DEDUP_REMOVED lines=8> */
[----:B------:R0:W-:Y:S04]  /*10130*/  STG.E.128 [R182.64], R52 ;  /* 0x00000034b6007986 */ /* 0x0001e8000c101d04 */
[----:B------:R0:W-:Y:S04]  /*10140*/  STG.E [R180.64], R185 ;  /* 0x000000b9b4007986 */ /* 0x0001e8000c101904 */
        /* <DEDUP_REMOVED lines=14> */
.L_x_35731:
[----:B0-----:R-:W-:Y:S02]  /*10230*/  MOV R194, R158 ;  /* 0x0000009e00c27202 */ /* 0x001fe40000000f00 */
.L_x_35732:
[----:B------:R-:W-:Y:S05]  /*10240*/  BSYNC B0 ;  /* 0x0000000000007941 */ /* 0x000fea0003800000 */
.L_x_35730:
        /* <DEDUP_REMOVED lines=16> */
.L_x_35736:
[----:B------:R-:W-:Y:S05]  /*10350*/  BSYNC B1 ;  /* 0x0000000000017941 */ /* 0x000fea0003800000 */
.L_x_35735:
        /* <DEDUP_REMOVED lines=44> */
.L_x_35734:
[----:B------:R-:W-:Y:S05]  /*10620*/  BSYNC B0 ;  /* 0x0000000000007941 */ /* 0x000fea0003800000 */
.L_x_35733:
[----:B------:R-:W0:Y:S01]  /*10630*/  I2F.U32 R179, R194 ;  /* 0x000000c200b37306 */ /* 0x000e220000201000 */
[----:B------:R-:W-:Y:S01]  /*10640*/  ISETP.NE.AND P2, PT, R196, 0x1, PT ;  /* 0x00000001c400780c */ /* 0x000fe20003f45270 */
[----:B-----5:R-:W-:Y:S01]  /*10650*/  FMUL.FTZ R100, R100, R190 ;  /* 0x000000be64647220 */ /* 0x020fe20000410000 */
        /* <DEDUP_REMOVED lines=16> */
.L_x_35738:
[----:B------:R-:W-:Y:S02]  /*10760*/  MOV R194, R158 ;  /* 0x0000009e00c27202 */ /* 0x000fe40000000f00 */
.L_x_35739:
[----:B------:R-:W-:Y:S05]  /*10770*/  BSYNC B0 ;  /* 0x0000000000007941 */ /* 0x000fea0003800000 */
.L_x_35737:
        /* <DEDUP_REMOVED lines=16> */
.L_x_35743:
[----:B------:R-:W-:Y:S05]  /*10880*/  BSYNC B1 ;  /* 0x0000000000017941 */ /* 0x000fea0003800000 */
.L_x_35742:
        /* <DEDUP_REMOVED lines=44> */
.L_x_35741:
[----:B------:R-:W-:Y:S05]  /*10b50*/  BSYNC B0 ;  /* 0x0000000000007941 */ /* 0x000fea0003800000 */
.L_x_35740:
        /* <DEDUP_REMOVED lines=19> */
.L_x_35745:
[----:B------:R-:W-:Y:S02]  /*10c90*/  MOV R194, R158 ;  /* 0x0000009e00c27202 */ /* 0x000fe40000000f00 */
.L_x_35746:
[----:B------:R-:W-:Y:S05]  /*10ca0*/  BSYNC B0 ;  /* 0x0000000000007941 */ /* 0x000fea0003800000 */
.L_x_35744:
        /* <DEDUP_REMOVED lines=16> */
.L_x_35750:
[----:B------:R-:W-:Y:S05]  /*10db0*/  BSYNC B1 ;  /* 0x0000000000017941 */ /* 0x000fea0003800000 */
.L_x_35749:
        /* <DEDUP_REMOVED lines=44> */
.L_x_35748:
[----:B------:R-:W-:Y:S05]  /*11080*/  BSYNC B0 ;  /* 0x0000000000007941 */ /* 0x000fea0003800000 */
.L_x_35747:
        /* <DEDUP_REMOVED lines=19> */
.L_x_35752:
[----:B------:R-:W-:Y:S02]  /*111c0*/  MOV R194, R158 ;  /* 0x0000009e00c27202 */ /* 0x000fe40000000f00 */
.L_x_35753:
[----:B------:R-:W-:Y:S05]  /*111d0*/  BSYNC B0 ;  /* 0x0000000000007941 */ /* 0x000fea0003800000 */
.L_x_35751:
        /* <DEDUP_REMOVED lines=16> */
.L_x_35757:
[----:B------:R-:W-:Y:S05]  /*112e0*/  BSYNC B1 ;  /* 0x0000000000017941 */ /* 0x000fea0003800000 */
.L_x_35756:
        /* <DEDUP_REMOVED lines=39> */
[----:B------:R-:W-:Y:S01]  /*11560*/  MOV R158, R182 ;  /* 0x000000b6009e7202 */ /* 0x000fe20000000f00 */
[----:B------:R-:W-:Y:S01]  /*11570*/  HFMA2.MMA R182, -RZ, RZ, 0, 0 ;  /* 0x00000000ffb67435 */ /* 0x000fe200000001ff */
[----:B------:R-:W-:Y:S01]  /*11580*/  LOP3.LUT R25, R183, R184, R27, 0x96, !PT ;  /* 0x000000b8b7197212 */ /* 0x000fe200078e961b */
[----:B------:R-:W-:Y:S01]  /*11590*/  IMAD.MOV.U32 R156, RZ, RZ, R178 ;  /* 0x000000ffff9c7224 */ /* 0x000fe200078e00b2 */
[----:B------:R-:W-:-:S03]  /*115a0*/  LOP3.LUT R26, R179, R180, R28, 0x96, !PT ;  /* 0x000000b4b31a7212 */ /* 0x000fc600078e961c */
.L_x_35755:
[----:B------:R-:W-:Y:S05]  /*115b0*/  BSYNC B0 ;  /* 0x0000000000007941 */ /* 0x000fea0003800000 */
.L_x_35754:
[----:B------:R-:W-:Y:S01]  /*115c0*/  FADD.FTZ R178, RZ, R92 ;  /* 0x0000005cffb27221 */ /* 0x000fe20000010000 */
[----:B------:R-:W-:Y:S01]  /*115d0*/  SEL R180, RZ, 0x100, P2 ;  /* 0x00000100ffb47807 */ /* 0x000fe20001000000 */
[----:B------:R-:W-:Y:S02]  /*115e0*/  FMUL.FTZ R103, R103, R190 ;  /* 0x000000be67677220 */ /* 0x000fe40000410000 */
[----:B------:R-:W-:Y:S02]  /*115f0*/  FADD.FTZ R179, R93, R178 ;  /* 0x000000b25db37221 */ /* 0x000fe40000010000 */
[----:B------:R-:W-:-:S02]  /*11600*/  FMUL.FTZ R103, R103, c[0x0][0x1e8] ;  /* 0x00007a0067677a20 */ /* 0x000fc40000410000 */
        /* <DEDUP_REMOVED lines=35> */
[----:B------:R-:W-:-:S03]  /*11840*/  FADD.FTZ R181, R63, R178 ;  /* 0x000000b23fb57221 */ /* 0x000fc60000010000 */
[----:B------:R-:W-:Y:S01]  /*11850*/  FSETP.GTU.FTZ.AND P4, PT, R179, c[0x0][0x1e4], PT ;  /* 0x00007900b3007a0b */ /* 0x000fe20003f9c000 */
[----:B------:R-:W-:Y:S01]  /*11860*/  FADD.FTZ R178, R56, R181 ;  /* 0x000000b538b27221 */ /* 0x000fe20000010000 */
[----:B------:R-:W-:Y:S02]  /*11870*/  SEL R179, RZ, 0x10000, P3 ;  /* 0x00010000ffb37807 */ /* 0x000fe40001800000 */
[----:B------:R-:W-:Y:S01]  /*11880*/  FSEL R103, R103, RZ, !P4 ;  /* 0x000000ff67677208 */ /* 0x000fe20006000000 */
[----:B------:R-:W-:Y:S01]  /*11890*/  FADD.FTZ R181, R57, R178 ;  /* 0x000000b239b57221 */ /* 0x000fe20000010000 */
[----:B------:R-:W-:-:S03]  /*118a0*/  SEL R178, RZ, 0x1000000, P4 ;  /* 0x01000000ffb27807 */ /* 0x000fc60002000000 */
[----:B------:R-:W-:Y:S01]  /*118b0*/  FADD.FTZ R184, R58, R181 ;  /* 0x000000b53ab87221 */ /* 0x000fe20000010000 */
[----:B------:R-:W-:Y:S01]  /*118c0*/  IADD3 R178, R180, R178, R179 ;  /* 0x000000b2b4b27210 */ /* 0x000fe20007ffe0b3 */
[----:B------:R-:W-:Y:S01]  /*118d0*/  @P1 FADD.FTZ R103, R99, R103 ;  /* 0x0000006763671221 */ /* 0x000fe20000010000 */
[----:B------:R-:W-:Y:S01]  /*118e0*/  SEL R179, RZ, 0x1, P0 ;  /* 0x00000001ffb37807 */ /* 0x000fe20000000000 */
[----:B------:R-:W-:Y:S01]  /*118f0*/  FADD.FTZ R181, R59, R184 ;  /* 0x000000b83bb57221 */ /* 0x000fe20000010000 */
[----:B------:R-:W-:-:S03]  /*11900*/  ISETP.NE.AND P1, PT, R187, RZ, PT ;  /* 0x000000ffbb00720c */ /* 0x000fc60003f25270 */
[----:B------:R-:W-:Y:S02]  /*11910*/  FADD.FTZ R180, R52, R181 ;  /* 0x000000b534b47221 */ /* 0x000fe40000010000 */
[----:B------:R-:W-:Y:S02]  /*11920*/  IMAD.IADD R183, R178, 0x1, R179 ;  /* 0x00000001b2b77824 */ /* 0x000fe400078e02b3 */
[----:B------:R-:W-:-:S04]  /*11930*/  IMAD.WIDE.U32 R178, R209, R186, c[0x0][0x188] ;  /* 0x00006200d1b27625 */ /* 0x000fc800078e00ba */
[----:B------:R-:W-:Y:S01]  /*11940*/  FADD.FTZ R185, R53, R180 ;  /* 0x000000b435b97221 */ /* 0x000fe20000010000 */
[----:B------:R0:W-:Y:S01]  /*11950*/  STG.E.128 [R178.64], R100 ;  /* 0x00000064b2007986 */ /* 0x0001e2000c101d04 */
[----:B------:R-:W-:-:S04]  /*11960*/  IMAD.WIDE.U32 R180, R209, R192, c[0x0][0x190] ;  /* 0x00006400d1b47625 */ /* 0x000fc800078e00c0 */
[----:B------:R-:W-:Y:S01]  /*11970*/  FADD.FTZ R184, R54, R185 ;  /* 0x000000b936b87221 */ /* 0x000fe20000010000 */
[----:B------:R0:W-:Y:S03]  /*11980*/  STG.E [R180.64], R183 ;  /* 0x000000b7b4007986 */ /* 0x0001e6000c101904 */
[----:B------:R-:W-:-:S04]  /*11990*/  FADD.FTZ R185, R55, R184 ;  /* 0x000000b837b97221 */ /* 0x000fc80000010000 */
[----:B------:R-:W-:-:S04]  /*119a0*/  FADD.FTZ R184, R100, R185 ;  /* 0x000000b964b87221 */ /* 0x000fc80000010000 */
[----:B------:R-:W-:-:S04]  /*119b0*/  FADD.FTZ R185, R101, R184 ;  /* 0x000000b865b97221 */ /* 0x000fc80000010000 */
[----:B------:R-:W-:-:S04]  /*119c0*/  FADD.FTZ R184, R102, R185 ;  /* 0x000000b966b87221 */ /* 0x000fc80000010000 */
[----:B------:R-:W-:Y:S01]  /*119d0*/  FADD.FTZ R185, R103, R184 ;  /* 0x000000b867b97221 */ /* 0x000fe20000010000 */
[----:B------:R-:W-:Y:S05]  /*119e0*/  BRA.DIV ~URZ, `(.L_x_35758) ;  /* 0x000013827f007947 */ /* 0x000fea000b800000 */
[----:B0-----:R0:W1:Y:S02]  /*119f0*/  SHFL.BFLY PT, R178, R185, 0x1, 0x1f ;  /* 0x0c201f00b9b27f89 */ /* 0x00106400000e0000 */
.L_x_35762:
        /* <DEDUP_REMOVED lines=116> */
.L_x_35763:
[----:B01----:R-:W-:Y:S01]  /*12140*/  FADD.FTZ R185, R184, R185 ;  /* 0x000000b9b8b97221 */ /* 0x003fe20000010000 */
[----:B------:R-:W-:Y:S01]  /*12150*/  MOV R184, c[0x0][0x1e0] ;  /* 0x0000780000b87a02 */ /* 0x000fe20000000f00 */
[----:B------:R-:W-:Y:S01]  /*12160*/  FMUL.FTZ R183, R181, R181 ;  /* 0x000000b5b5b77220 */ /* 0x000fe20000410000 */
[----:B------:R-:W-:Y:S01]  /*12170*/  ISETP.NE.AND P0, PT, RZ, UR6, PT ;  /* 0x00000006ff007c0c */ /* 0x000fe2000bf05270 */
[----:B------:R-:W-:Y:S02]  /*12180*/  IMAD R186, R175, c[0x0][0x168], RZ ;  /* 0x00005a00afba7a24 */ /* 0x000fe400078e02ff */
[----:B------:R-:W-:Y:S01]  /*12190*/  FFMA.FTZ R184, R185, R184, c[0x0][0x228] ;  /* 0x00008a00b9b87623 */ /* 0x000fe200000100b8 */
[----:B------:R-:W-:Y:S01]  /*121a0*/  FSEL R185, R183, RZ, P0 ;  /* 0x000000ffb7b97208 */ /* 0x000fe20000000000 */
[----:B------:R-:W-:Y:S01]  /*121b0*/  IMAD.MOV.U32 R180, RZ, RZ, 0x4 ;  /* 0x00000004ffb47424 */ /* 0x000fe200078e00ff */
[----:B------:R-:W-:Y:S02]  /*121c0*/  FSEL R183, R181, RZ, !P0 ;  /* 0x000000ffb5b77208 */ /* 0x000fe40004000000 */
[----:B------:R-:W-:Y:S01]  /*121d0*/  SHF.R.S32.HI R187, RZ, 0x1f, R186 ;  /* 0x0000001fffbb7819 */ /* 0x000fe200000114ba */
[----:B------:R-:W-:-:S02]  /*121e0*/  FADD.FTZ R184, R184, R185 ;  /* 0x000000b9b8b87221 */ /* 0x000fc40000010000 */
[--C-:B------:R-:W-:Y:S01]  /*121f0*/  FADD.FTZ R202, R77, -R183.reuse ;  /* 0x800000b74dca7221 */ /* 0x100fe20000010000 */
[----:B------:R-:W-:Y:S01]  /*12200*/  LEA.HI R187, R187, R186, RZ, 0x2 ;  /* 0x000000babbbb7211 */ /* 0x000fe200078f10ff */
[----:B------:R-:W0:Y:S01]  /*12210*/  S2R R77, SR_TID.X ;  /* 0x00000000004d7919 */ /* 0x000e220000002100 */
[--C-:B------:R-:W-:Y:S02]  /*12220*/  FADD.FTZ R214, R69, -R183.reuse ;  /* 0x800000b745d67221 */ /* 0x100fe40000010000 */
[----:B------:R-:W1:Y:S01]  /*12230*/  MUFU.RSQ R69, R184 ;  /* 0x000000b800457308 */ /* 0x000e620000001400 */
[----:B------:R-:W-:Y:S02]  /*12240*/  FADD.FTZ R234, R56, -R183 ;  /* 0x800000b738ea7221 */ /* 0x000fe40000010000 */
[----:B------:R-:W-:-:S04]  /*12250*/  @!P1 IMAD.WIDE R178, R175, R180, c[0x0][0x1a0] ;  /* 0x00006800afb29625 */ /* 0x000fc800078e02b4 */
[--C-:B------:R-:W-:Y:S01]  /*12260*/  FADD.FTZ R186, R92, -R183.reuse ;  /* 0x800000b75cba7221 */ /* 0x100fe20000010000 */
[----:B------:R-:W-:Y:S01]  /*12270*/  HFMA2.MMA R92, -RZ, RZ, 0, 9.5367431640625e-07 ;  /* 0x00000010ff5c7435 */ /* 0x000fe200000001ff */
[--C-:B------:R-:W-:Y:S01]  /*12280*/  FADD.FTZ R64, R64, -R183.reuse ;  /* 0x800000b740407221 */ /* 0x100fe20000010000 */
[----:B------:R2:W-:Y:S01]  /*12290*/  @!P1 STG.E [R178.64], R181 ;  /* 0x000000b5b2009986 */ /* 0x0005e2000c101904 */
[--C-:B------:R-:W-:Y:S02]  /*122a0*/  FADD.FTZ R220, R65, -R183.reuse ;  /* 0x800000b741dc7221 */ /* 0x100fe40000010000 */
[--C-:B------:R-:W-:Y:S02]  /*122b0*/  FADD.FTZ R188, R93, -R183.reuse ;  /* 0x800000b75dbc7221 */ /* 0x100fe40000010000 */
[--C-:B------:R-:W-:Y:S02]  /*122c0*/  FADD.FTZ R94, R94, -R183.reuse ;  /* 0x800000b75e5e7221 */ /* 0x100fe40000010000 */
[----:B------:R-:W-:-:S02]  /*122d0*/  FADD.FTZ R190, R95, -R183 ;  /* 0x800000b75fbe7221 */ /* 0x000fc40000010000 */
[--C-:B------:R-:W-:Y:S01]  /*122e0*/  FADD.FTZ R242, R52, -R183.reuse ;  /* 0x800000b734f27221 */ /* 0x100fe20000010000 */
[----:B0-----:R-:W-:Y:S01]  /*122f0*/  LOP3.LUT R56, R77, 0x1f, RZ, 0xc0, !PT ;  /* 0x0000001f4d387812 */ /* 0x001fe200078ec0ff */
[--C-:B------:R-:W-:Y:S02]  /*12300*/  FADD.FTZ R244, R53, -R183.reuse ;  /* 0x800000b735f47221 */ /* 0x100fe40000010000 */
[--C-:B------:R-:W-:Y:S01]  /*12310*/  FADD.FTZ R88, R88, -R183.reuse ;  /* 0x800000b758587221 */ /* 0x100fe20000010000 */
[----:B------:R-:W-:Y:S01]  /*12320*/  LEA.HI.SX32 R65, R187, R56, 0x1e ;  /* 0x00000038bb417211 */ /* 0x000fe200078ff2ff */
[--C-:B------:R-:W-:Y:S02]  /*12330*/  FADD.FTZ R192, R89, -R183.reuse ;  /* 0x800000b759c07221 */ /* 0x100fe40000010000 */
[--C-:B------:R-:W-:Y:S02]  /*12340*/  FADD.FTZ R90, R90, -R183.reuse ;  /* 0x800000b75a5a7221 */ /* 0x100fe40000010000 */
[----:B------:R-:W-:-:S02]  /*12350*/  FADD.FTZ R194, R91, -R183 ;  /* 0x800000b75bc27221 */ /* 0x000fc40000010000 */
[--C-:B------:R-:W-:Y:S02]  /*12360*/  FADD.FTZ R206, R72, -R183.reuse ;  /* 0x800000b748ce7221 */ /* 0x100fe40000010000 */
[----:B------:R-:W-:Y:S02]  /*12370*/  FADD.FTZ R246, R54, -R183 ;  /* 0x800000b736f67221 */ /* 0x000fe40000010000 */
[----:B------:R-:W-:-:S04]  /*12380*/  @!P1 IMAD.WIDE R52, R175, R180, c[0x0][0x1a8] ;  /* 0x00006a00af349625 */ /* 0x000fc800078e02b4 */
[--C-:B------:R-:W-:Y:S01]  /*12390*/  FADD.FTZ R84, R84, -R183.reuse ;  /* 0x800000b754547221 */ /* 0x100fe20000010000 */
[----:B-1----:R0:W-:Y:S01]  /*123a0*/  @!P1 STG.E [R52.64], R69 ;  /* 0x0000004534009986 */ /* 0x0021e2000c101904 */
[--C-:B--2---:R-:W-:Y:S02]  /*123b0*/  FADD.FTZ R178, R85, -R183.reuse ;  /* 0x800000b755b27221 */ /* 0x104fe40000010000 */
        /* <DEDUP_REMOVED lines=29> */
[----:B------:R-:W-:Y:S01]  /*12590*/  FMUL.FTZ R183, R69, R64 ;  /* 0x0000004045b77220 */ /* 0x000fe20000410000 */
[----:B------:R-:W-:Y:S01]  /*125a0*/  LEA R64, P0, R65, c[0x0][0x208], 0x4 ;  /* 0x0000820041407a11 */ /* 0x000fe200078020ff */
[C---:B------:R-:W-:Y:S02]  /*125b0*/  FMUL.FTZ R56, R69.reuse, R186 ;  /* 0x000000ba45387220 */ /* 0x040fe40000410000 */
[----:B------:R-:W-:Y:S01]  /*125c0*/  FMUL.FTZ R57, R69, R188 ;  /* 0x000000bc45397220 */ /* 0x000fe20000410000 */
[----:B------:R-:W-:Y:S01]  /*125d0*/  LEA.HI.X R65, R65, c[0x0][0x20c], RZ, 0x4, P0 ;  /* 0x0000830041417a11 */ /* 0x000fe200000f24ff */
[C---:B------:R-:W-:Y:S02]  /*125e0*/  FMUL.FTZ R58, R69.reuse, R94 ;  /* 0x0000005e453a7220 */ /* 0x040fe40000410000 */
        /* <DEDUP_REMOVED lines=8> */
[----:B------:R-:W-:Y:S02]  /*12670*/  FMUL.FTZ R55, R69, R196 ;  /* 0x000000c445377220 */ /* 0x000fe40000410000 */
[----:B------:R-:W-:Y:S02]  /*12680*/  FFMA.FTZ R59, R170, R59, R115 ;  /* 0x0000003baa3b7223 */ /* 0x000fe40000010073 */
[----:B------:R-:W-:Y:S02]  /*12690*/  FFMA.FTZ R58, R172, R58, R23 ;  /* 0x0000003aac3a7223 */ /* 0x000fe40000010017 */
[----:B------:R-:W-:Y:S02]  /*126a0*/  FFMA.FTZ R57, R167, R57, R114 ;  /* 0x00000039a7397223 */ /* 0x000fe40000010072 */
[----:B------:R-:W-:-:S02]  /*126b0*/  FFMA.FTZ R56, R169, R56, R24 ;  /* 0x00000038a9387223 */ /* 0x000fc40000010018 */
        /* <DEDUP_REMOVED lines=17> */
[----:B------:R-:W-:Y:S02]  /*127d0*/  FFMA.FTZ R54, R164, R52, R19 ;  /* 0x00000034a4367223 */ /* 0x000fe40000010013 */
        /* <DEDUP_REMOVED lines=15> */
[----:B------:R-:W-:Y:S02]  /*128d0*/  FMUL.FTZ R75, R69, R224 ;  /* 0x000000e0454b7220 */ /* 0x000fe40000410000 */
        /* <DEDUP_REMOVED lines=26> */
[----:B------:R-:W-:-:S04]  /*12a80*/  IMAD.WIDE.U32 R80, R203, R92, c[0x0][0x208] ;  /* 0x00008200cb507625 */ /* 0x000fc800078e005c */
        /* <DEDUP_REMOVED lines=43> */
[----:B----4-:R-:W-:Y:S01]  /*12d40*/  @P0 CALL.REL.NOINC `(.L_x_35760) ;  /* 0x0000001000000944 */ /* 0x010fe20003c00000 */
[----:B------:R-:W-:Y:S05]  /*12d50*/  BRA `(.L_x_35761) ;  /* 0xfffee3e000007947 */ /* 0x000fea000383ffff */
.L_x_35760:
[----:B------:R-:W-:Y:S05]  /*12d60*/  EXIT ;  /* 0x000000000000794d */ /* 0x000fea0003800000 */
.L_x_35758:
[----:B0-----:R-:W-:Y:S01]  /*12d70*/  IMAD.MOV.U32 R184, RZ, RZ, 0x1 ;  /* 0x00000001ffb87424 */ /* 0x001fe200078e00ff */
[----:B------:R-:W-:Y:S01]  /*12d80*/  MOV R180, 0x1f ;  /* 0x0000001f00b47802 */ /* 0x000fe20000000f00 */
[----:B------:R-:W-:Y:S01]  /*12d90*/  IMAD.MOV.U32 R183, RZ, RZ, -0x1 ;  /* 0xffffffffffb77424 */ /* 0x000fe200078e00ff */
[----:B------:R-:W-:Y:S02]  /*12da0*/  MOV R178, 0x12dc0 ;  /* 0x00012dc000b27802 */ /* 0x000fe40000000f00 */
[----:B------:R-:W-:Y:S05]  /*12db0*/  CALL.REL.NOINC `($__internal_137_$__cuda_sm70_shflsync_bfly_p) ;  /* 0x0000099000007944 */ /* 0x000fea0003c00000 */
[----:B-1----:R-:W-:Y:S01]  /*12dc0*/  MOV R178, R184 ;  /* 0x000000b800b27202 */ /* 0x002fe20000000f00 */
[----:B0-----:R-:W-:Y:S05]  /*12dd0*/  BRA `(.L_x_35762) ;  /* 0xffffec2000007947 */ /* 0x001fea000383ffff */
.L_x_35759:
[----:B------:R-:W-:Y:S01]  /*12de0*/  HFMA2.MMA R180, -RZ, RZ, 0, 1.847743988037109375e-06 ;  /* 0x0000001fffb47435 */ /* 0x000fe200000001ff */
[----:B------:R-:W-:Y:S01]  /*12df0*/  IMAD.MOV.U32 R184, RZ, RZ, 0x2 ;  /* 0x00000002ffb87424 */ /* 0x000fe200078e00ff */
[----:B------:R-:W-:Y:S01]  /*12e00*/  MOV R178, 0x12e30 ;  /* 0x00012e3000b27802 */ /* 0x000fe20000000f00 */
[----:B------:R-:W-:-:S03]  /*12e10*/  IMAD.MOV.U32 R183, RZ, RZ, -0x1 ;  /* 0xffffffffffb77424 */ /* 0x000fc600078e00ff */
[----:B------:R-:W-:Y:S05]  /*12e20*/  CALL.REL.NOINC `($__internal_137_$__cuda_sm70_shflsync_bfly_p) ;  /* 0x0000092000007944 */ /* 0x000fea0003c00000 */
[----:B01----:R-:W-:Y:S01]  /*12e30*/  FADD.FTZ R185, R185, R184 ;  /* 0x000000b8b9b97221 */ /* 0x003fe20000010000 */
[----:B------:R-:W-:Y:S01]  /*12e40*/  MOV R184, 0x4 ;  /* 0x0000000400b87802 */ /* 0x000fe20000000f00 */
[----:B------:R-:W-:Y:S01]  /*12e50*/  IMAD.MOV.U32 R180, RZ, RZ, 0x1f ;  /* 0x0000001fffb47424 */ /* 0x000fe200078e00ff */
[----:B------:R-:W-:-:S02]  /*12e60*/  MOV R183, 0xffffffff ;  /* 0xffffffff00b77802 */ /* 0x000fc40000000f00 */
[----:B------:R-:W-:Y:S02]  /*12e70*/  MOV R178, 0x12e90 ;  /* 0x00012e9000b27802 */ /* 0x000fe40000000f00 */
[----:B------:R-:W-:Y:S05]  /*12e80*/  CALL.REL.NOINC `($__internal_137_$__cuda_sm70_shflsync_bfly_p) ;  /* 0x000008c000007944 */ /* 0x000fea0003c00000 */
[----:B0-----:R-:W-:Y:S01]  /*12e90*/  HFMA2.MMA R180, -RZ, RZ, 0, 1.847743988037109375e-06 ;  /* 0x0000001fffb47435 */ /* 0x001fe200000001ff */
[----:B-1----:R-:W-:Y:S01]  /*12ea0*/  FADD.FTZ R185, R185, R184 ;  /* 0x000000b8b9b97221 */ /* 0x002fe20000010000 */
[----:B------:R-:W-:Y:S01]  /*12eb0*/  MOV R178, 0x12ef0 ;  /* 0x00012ef000b27802 */ /* 0x000fe20000000f00 */
[----:B------:R-:W-:Y:S02]  /*12ec0*/  IMAD.MOV.U32 R184, RZ, RZ, 0x8 ;  /* 0x00000008ffb87424 */ /* 0x000fe400078e00ff */
[----:B------:R-:W-:Y:S02]  /*12ed0*/  IMAD.MOV.U32 R183, RZ, RZ, -0x1 ;  /* 0xffffffffffb77424 */ /* 0x000fe400078e00ff */
[----:B------:R-:W-:Y:S05]  /*12ee0*/  CALL.REL.NOINC `($__internal_137_$__cuda_sm70_shflsync_bfly_p) ;  /* 0x0000086000007944 */ /* 0x000fea0003c00000 */
[----:B01----:R-:W-:Y:S01]  /*12ef0*/  FADD.FTZ R185, R185, R184 ;  /* 0x000000b8b9b97221 */ /* 0x003fe20000010000 */
[----:B------:R-:W-:Y:S01]  /*12f00*/  MOV R184, 0x10 ;  /* 0x0000001000b87802 */ /* 0x000fe20000000f00 */
[----:B------:R-:W-:Y:S01]  /*12f10*/  IMAD.MOV.U32 R180, RZ, RZ, 0x1f ;  /* 0x0000001fffb47424 */ /* 0x000fe200078e00ff */
[----:B------:R-:W-:Y:S02]  /*12f20*/  MOV R183, 0xffffffff ;  /* 0xffffffff00b77802 */ /* 0x000fe40000000f00 */
[----:B------:R-:W-:-:S02]  /*12f30*/  MOV R178, 0x12f50 ;  /* 0x00012f5000b27802 */ /* 0x000fc40000000f00 */
[----:B------:R-:W-:Y:S05]  /*12f40*/  CALL.REL.NOINC `($__internal_137_$__cuda_sm70_shflsync_bfly_p) ;  /* 0x0000080000007944 */ /* 0x000fea0003c00000 */
        /* <DEDUP_REMOVED lines=102> */
[----:B------:R-:W-:Y:S05]  /*135b0*/  CALL.REL.NOINC `($__internal_137_$__cuda_sm70_shflsync_bfly_p) ;  /* 0x0000019000007944 */ /* 0x000fea0003c00000 */
[----:B01----:R-:W-:Y:S01]  /*135c0*/  FADD.FTZ R185, R185, R184 ;  /* 0x000000b8b9b97221 */ /* 0x003fe20000010000 */
[----:B------:R-:W-:Y:S01]  /*135d0*/  MOV R184, 0x2 ;  /* 0x0000000200b87802 */ /* 0x000fe20000000f00 */
[----:B------:R-:W-:Y:S01]  /*135e0*/  IMAD.MOV.U32 R180, RZ, RZ, 0x1f ;  /* 0x0000001fffb47424 */ /* 0x000fe200078e00ff */
[----:B------:R-:W-:Y:S02]  /*135f0*/  MOV R183, 0xffffffff ;  /* 0xffffffff00b77802 */ /* 0x000fe40000000f00 */
[----:B------:R-:W-:Y:S02]  /*13600*/  MOV R178, 0x13620 ;  /* 0x0001362000b27802 */ /* 0x000fe40000000f00 */
[----:B------:R-:W-:Y:S05]  /*13610*/  CALL.REL.NOINC `($__internal_137_$__cuda_sm70_shflsync_bfly_p) ;  /* 0x0000013000007944 */ /* 0x000fea0003c00000 */
[----:B0-----:R-:W-:Y:S01]  /*13620*/  HFMA2.MMA R180, -RZ, RZ, 0, 1.847743988037109375e-06 ;  /* 0x0000001fffb47435 */ /* 0x001fe200000001ff */
[----:B-1----:R-:W-:Y:S01]  /*13630*/  FADD.FTZ R185, R185, R184 ;  /* 0x000000b8b9b97221 */ /* 0x002fe20000010000 */
[----:B------:R-:W-:Y:S01]  /*13640*/  MOV R178, 0x13680 ;  /* 0x0001368000b27802 */ /* 0x000fe20000000f00 */
[----:B------:R-:W-:Y:S02]  /*13650*/  IMAD.MOV.U32 R184, RZ, RZ, 0x4 ;  /* 0x00000004ffb87424 */ /* 0x000fe400078e00ff */
[----:B------:R-:W-:-:S02]  /*13660*/  IMAD.MOV.U32 R183, RZ, RZ, -0x1 ;  /* 0xffffffffffb77424 */ /* 0x000fc400078e00ff */
        /* <DEDUP_REMOVED lines=13> */
[----:B01----:R-:W-:Y:S05]  /*13740*/  BRA `(.L_x_35763) ;  /* 0xffffe9f000007947 */ /* 0x003fea000383ffff */
        .weak           $__internal_137_$__cuda_sm70_shflsync_bfly_p
        .type           $__internal_137_$__cuda_sm70_shflsync_bfly_p,@function
        .size           $__internal_137_$__cuda_sm70_shflsync_bfly_p,(.L_x_43197 - $__internal_137_$__cuda_sm70_shflsync_bfly_p)
$__internal_137_$__cuda_sm70_shflsync_bfly_p:
[----:B------:R-:W-:Y:S01]  /*13750*/  MOV R179, 0x0 ;  /* 0x0000000000b37802 */ /* 0x000fe20000000f00 */
[----:B------:R-:W-:Y:S04]  /*13760*/  WARPSYNC R183 ;  /* 0x000000b700007348 */ /* 0x000fe80003800000 */
[----:B------:R0:W1:Y:S01]  /*13770*/  SHFL.BFLY PT, R184, R185, R184, R180 ;  /* 0x0c0000b8b9b87389 */ /* 0x00006200000e00b4 */
[----:B------:R-:W-:Y:S05]  /*13780*/  RET.REL.NODEC R178 `(_ZN10layer_norm13ln_fwd_kernelINS_13Kernel_traitsI6__halfffffjLj1536ELj1ELj4ELj1ELj16ENS_18Kernel_traits_baseILj1536ES2_ffffjLj128EEEEELb1ELb0ELb0ELb1EEEvNS_9FwdParamsE) ;  /* 0xfffec870b2007950 */ /* 0x000fea0003c3ffff */
.L_x_35764:
        /* <DEDUP_REMOVED lines=15> */
.L_x_43197:


//--------------------- .text._ZN10layer_norm13ln_fwd_kernelINS_13Kernel_traitsI6__halfffffjLj1536ELj1ELj4ELj1ELj16ENS_18Kernel_traits_baseILj1536ES2_ffffjLj128EEEEELb1ELb0ELb1ELb0EEEvNS_9FwdParamsE --------------------------
	.section	.text._ZN10layer_norm13ln_fwd_kernelINS_13Kernel_traitsI6__halfffffjLj1536ELj1ELj4ELj1ELj16ENS_18Kernel_traits_baseILj1536ES2_ffffjLj128EEEEELb1ELb0ELb1ELb0EEEvNS_9FwdParamsE,"ax",@progbits
	.sectioninfo	@"SHI_REGISTERS=207"
	.align	128
        .global         _ZN10layer_norm13ln_fwd_kernelINS_13Kernel_traitsI6__halfffffjLj1536ELj1ELj4ELj1ELj16ENS_18Kernel_traits_baseILj1536ES2_ffffjLj128EEEEELb1ELb0ELb1ELb0EEEvNS_9FwdParamsE
        .type           _ZN10layer_norm13ln_fwd_kernelINS_13Kernel_traitsI6__halfffffjLj1536ELj1ELj4ELj1ELj16ENS_18Kernel_traits_baseILj1536ES2_ffffjLj128EEEEELb1ELb0ELb1ELb0EEEvNS_9FwdParamsE,@function
        .size           _ZN10layer_norm13ln_fwd_kernelINS_13Kernel_traitsI6__halfffffjLj1536ELj1ELj4ELj1ELj16ENS_18Kernel_traits_baseILj1536ES2_ffffjLj128EEEEELb1ELb0ELb1ELb0EEEvNS_9FwdParamsE,(.L_x_43198 - _ZN10layer_norm13ln_fwd_kernelINS_13Kernel_traitsI6__halfffffjLj1536ELj1ELj4ELj1ELj16ENS_18Kernel_traits_baseILj1536ES2_ffffjLj128EEEEELb1ELb0ELb1ELb0EEEvNS_9FwdParamsE)
        .other          _ZN10layer_norm13ln_fwd_kernelINS_13Kernel_traitsI6__halfffffjLj1536ELj1ELj4ELj1ELj16ENS_18Kernel_traits_baseILj1536ES2_ffffjLj128EEEEELb1ELb0ELb1ELb0EEEvNS_9FwdParamsE,@"STO_CUDA_ENTRY STV_DEFAULT"
_ZN10layer_norm13ln_fwd_kernelINS_13Kernel_traitsI6__halfffffjLj1536ELj1ELj4ELj1ELj16ENS_18Kernel_traits_baseILj1536ES2_ffffjLj128EEEEELb1ELb0ELb1ELb0EEEvNS_9FwdParamsE:
.text._ZN10layer_norm13ln_fwd_kernelINS_13Kernel_traitsI6__halfffffjLj1536ELj1ELj4ELj1ELj16ENS_18Kernel_traits_baseILj1536ES2_ffffjLj128EEEEELb1ELb0ELb1ELb0EEEvNS_9FwdParamsE:
        /* <DEDUP_REMOVED lines=12> */
[----:B------:R-:W-:Y:S01]  /*00c0*/  LOP3.LUT R17, R17, 0xfffeffff, RZ, 0xc0, !PT ;  /* 0xfffeffff11117812 */ /* 0x000fe200078ec0ff */
[----:B------:R-:W-:Y:S02]  /*00d0*/  BSSY B0, `(.L_x_35765) ;  /* 0x0000048000007945 */ /* 0x000fe40003800000 */
[----:B------:R-:W0:Y:S04]  /*00e0*/  S2R R40, SR_TID.X ;  /* 0x0000000000287919 */ /* 0x000e280000002100 */
[----:B------:R-:W0:Y:S02]  /*00f0*/  S2R R41, SR_CTAID.X ;  /* 0x0000000000297919 */ /* 0x000e240000002500 */
[----:B0-----:R-:W-:-:S04]  /*0100*/  IMAD R0, R41, c[0x0][0x0], R40 ;  /* 0x0000000029007a24 */ /* 0x001fc800078e0228 */
        /* <DEDUP_REMOVED lines=9> */
[----:B------:R-:W-:Y:S02]  /*01a0*/  LOP3.LUT R53, R40, 0x1f, RZ, 0xc0, !PT ;  /* 0x0000001f28357812 */ /* 0x000fe400078ec0ff */
        /* <DEDUP_REMOVED lines=9> */
[----:B------:R-:W-:Y:S02]  /*0240*/  LOP3.LUT R13, R53, 0x1f, RZ, 0x3c, !PT ;  /* 0x0000001f350d7812 */ /* 0x000fe400078e3cff */
[----:B------:R-:W-:Y:S01]  /*0250*/  IADD3 R8, R135, 0x32370b8f, RZ ;  /* 0x32370b8f87087810 */ /* 0x000fe20007ffe0ff */
[----:B------:R-:W-:Y:S01]  /*0260*/  IMAD.WIDE.U32 R14, R14, -0x2daee0ad, RZ ;  /* 0xd2511f530e0e7825 */ /* 0x000fe200078e00ff */
[----:B------:R-:W-:-:S02]  /*0270*/  LOP3.LUT R20, R19, R12, R6, 0x96, !PT ;  /* 0x0000000c13147212 */ /* 0x000fc400078e9606 */
[----:B------:R-:W-:Y:S02]  /*0280*/  IADD3 R11, R135, -0x126145ec, RZ ;  /* 0xed9eba14870b7810 */ /* 0x000fe40007ffe0ff */
[----:B------:R-:W-:Y:S01]  /*0290*/  LOP3.LUT R22, R15, R10, R7, 0x96, !PT ;  /* 0x0000000a0f167212 */ /* 0x000fe200078e9607 */
[----:B------:R-:W-:Y:S01]  /*02a0*/  IMAD.MOV.U32 R10, RZ, RZ, c[0x0][0x168] ;  /* 0x00005a00ff0a7624 */ /* 0x000fe200078e00ff */
[----:B------:R-:W-:Y:S01]  /*02b0*/  IADD3 R15, R134, -0x4ab325aa, RZ ;  /* 0xb54cda56860f7810 */ /* 0x000fe20007ffe0ff */
        /* <DEDUP_REMOVED lines=8> */
[----:B------:R-:W-:Y:S01]  /*0340*/  IADD3 R10, R134, 0x78dde6e4, RZ ;  /* 0x78dde6e4860a7810 */ /* 0x000fe20007ffe0ff */
[----:B------:R-:W-:Y:S01]  /*0350*/  IMAD.WIDE.U32 R18, R18, -0x2daee0ad, RZ ;  /* 0xd2511f5312127825 */ /* 0x000fe200078e00ff */
[----:B------:R-:W-:-:S02]  /*0360*/  ISETP.GE.U32.AND P6, PT, R12, 0x40, PT ;  /* 0x000000400c00780c */ /* 0x000fc40003fc6070 */
[C---:B------:R-:W-:Y:S02]  /*0370*/  ISETP.GE.U32.AND P5, PT, R12.reuse, 0x60, PT ;  /* 0x000000600c00780c */ /* 0x040fe40003fa6070 */
[C---:B------:R-:W-:Y:S02]  /*0380*/  ISETP.GE.U32.AND P4, PT, R12.reuse, 0x80, PT ;  /* 0x000000800c00780c */ /* 0x040fe40003f86070 */
[C---:B------:R-:W-:Y:S02]  /*0390*/  LOP3.LUT P0, RZ, R12.reuse, 0xffffffe0, RZ, 0xc0, !PT ;  /* 0xffffffe00cff7812 */ /* 0x040fe4000780c0ff */
[----:B------:R-:W-:Y:S02]  /*03a0*/  ISETP.GE.U32.AND P3, PT, R12, 0xa0, PT ;  /* 0x000000a00c00780c */ /* 0x000fe40003f66070 */
[----:B------:R-:W-:Y:S02]  /*03b0*/  LOP3.LUT R21, R25, R22, R10, 0x96, !PT ;  /* 0x0000001619157212 */ /* 0x000fe400078e960a */
[----:B------:R-:W-:-:S02]  /*03c0*/  LOP3.LUT R22, R19, R20, R11, 0x96, !PT ;  /* 0x0000001413167212 */ /* 0x000fc400078e960b */
[----:B------:R-:W-:Y:S01]  /*03d0*/  @P6 LOP3.LUT R17, R17, 0x10000, RZ, 0xfc, !PT ;  /* 0x0001000011116812 */ /* 0x000fe200078efcff */
[----:B------:R-:W-:Y:S01]  /*03e0*/  IMAD.WIDE.U32 R20, R21, -0x2daee0ad, RZ ;  /* 0xd2511f5315147825 */ /* 0x000fe200078e00ff */
[----:B------:R-:W-:Y:S02]  /*03f0*/  IADD3 R13, R135, -0x56f99767, RZ ;  /* 0xa9066899870d7810 */ /* 0x000fe40007ffe0ff */
[----:B------:R-:W-:Y:S01]  /*0400*/  LOP3.LUT R17, R17, 0xffff7fff, RZ, 0xc0, !PT ;  /* 0xffff7fff11117812 */ /* 0x000fe200078ec0ff */
[----:B------:R-:W-:Y:S01]  /*0410*/  IMAD.WIDE.U32 R22, R22, -0x326172a9, RZ ;  /* 0xcd9e8d5716167825 */ /* 0x000fe200078e00ff */
[----:B------:R-:W-:Y:S02]  /*0420*/  IADD3 R14, R134, 0x1715609d, RZ ;  /* 0x1715609d860e7810 */ /* 0x000fe40007ffe0ff */
[----:B------:R-:W-:Y:S02]  /*0430*/  @P5 LOP3.LUT R17, R17, 0x8000, RZ, 0xfc, !PT ;  /* 0x0000800011115812 */ /* 0x000fe400078efcff */
[----:B------:R-:W-:-:S02]  /*0440*/  LOP3.LUT R26, R21, R18, R13, 0x96, !PT ;  /* 0x00000012151a7212 */ /* 0x000fc400078e960d */
[----:B------:R-:W-:Y:S02]  /*0450*/  LOP3.LUT R17, R17, 0xffffbfff, RZ, 0xc0, !PT ;  /* 0xffffbfff11117812 */ /* 0x000fe400078ec0ff */
[----:B------:R-:W-:Y:S02]  /*0460*/  LOP3.LUT R16, R23, R24, R14, 0x96, !PT ;  /* 0x0000001817107212 */ /* 0x000fe400078e960e */
        /* <DEDUP_REMOVED lines=14> */
.L_x_35766:
[----:B0-----:R-:W-:Y:S05]  /*0550*/  BSYNC B0 ;  /* 0x0000000000007941 */ /* 0x001fea0003800000 */
.L_x_35765:
        /* <DEDUP_REMOVED lines=12> */
.L_x_35768:
[----:B0-----:R-:W-:Y:S05]  /*0620*/  BSYNC B0 ;  /* 0x0000000000007941 */ /* 0x001fea0003800000 */
.L_x_35767:
        /* <DEDUP_REMOVED lines=12> */
.L_x_35770:
[----:B0-----:R-:W-:Y:S05]  /*06f0*/  BSYNC B0 ;  /* 0x0000000000007941 */ /* 0x001fea0003800000 */
.L_x_35769:
        /* <DEDUP_REMOVED lines=12> */
.L_x_35772:
[----:B0-----:R-:W-:Y:S05]  /*07c0*/  BSYNC B0 ;  /* 0x0000000000007941 */ /* 0x001fea0003800000 */
.L_x_35771:
        /* <DEDUP_REMOVED lines=12> */
.L_x_35774:
[----:B0-----:R-:W-:Y:S05]  /*0890*/  BSYNC B0 ;  /* 0x0000000000007941 */ /* 0x001fea0003800000 */
.L_x_35773:
[----:B------:R-:W-:Y:S01]  /*08a0*/  ISETP.GE.U32.AND P1, PT, R12, 0xc0, PT ;  /* 0x000000c00c00780c */ /* 0x000fe20003f26070 */
[----:B------:R-:W-:Y:S01]  /*08b0*/  IMAD.WIDE.U32 R26, R26, -0x326172a9, RZ ;  /* 0xcd9e8d571a1a7825 */ /* 0x000fe200078e00ff */
[----:B------:R-:W-:Y:S01]  /*08c0*/  LOP3.LUT R17, R17, 0xffffefff, RZ, 0xc0, !PT ;  /* 0xffffefff11117812 */ /* 0x000fe200078ec0ff */
[----:B------:R-:W-:Y:S01]  /*08d0*/  BSSY B0, `(.L_x_35775) ;  /* 0x0000013000007945 */ /* 0x000fe20003800000 */
[----:B------:R-:W-:Y:S01]  /*08e0*/  SHF.R.U32.HI R40, RZ, 0x5, R40 ;  /* 0x00000005ff287819 */ /* 0x000fe20000011628 */
[----:B------:R-:W-:Y:S01]  /*08f0*/  IMAD.WIDE.U32 R24, R16, -0x2daee0ad, RZ ;  /* 0xd2511f5310187825 */ /* 0x000fe200078e00ff */
[----:B------:R-:W-:Y:S02]  /*0900*/  IADD3 R16, R135, 0x646e171e, RZ ;  /* 0x646e171e87107810 */ /* 0x000fe40007ffe0ff */
[----:B------:R-:W-:-:S02]  /*0910*/  LOP3.LUT R54, R27, R22, R15, 0x96, !PT ;  /* 0x000000161b367212 */ /* 0x000fc400078e960f */
[----:B------:R-:W-:Y:S02]  /*0920*/  LOP3.LUT R56, R25, R20, R16, 0x96, !PT ;  /* 0x0000001419387212 */ /* 0x000fe400078e9610 */
[----:B------:R-:W-:Y:S02]  /*0930*/  IADD3 R18, R135, 0x1fd5c5a3, RZ ;  /* 0x1fd5c5a387127810 */ /* 0x000fe40007ffe0ff */
        /* <DEDUP_REMOVED lines=12> */
.L_x_35776:
[----:B0-----:R-:W-:Y:S05]  /*0a00*/  BSYNC B0 ;  /* 0x0000000000007941 */ /* 0x001fea0003800000 */
.L_x_35775:
[----:B------:R-:W-:Y:S01]  /*0a10*/  ISETP.GE.U32.AND P1, PT, R12, 0xe0, PT ;  /* 0x000000e00c00780c */ /* 0x000fe20003f26070 */
[----:B------:R-:W-:Y:S01]  /*0a20*/  IMAD.WIDE.U32 R54, R54, -0x2daee0ad, RZ ;  /* 0xd2511f5336367825 */ /* 0x000fe200078e00ff */
[----:B------:R-:W-:Y:S01]  /*0a30*/  IADD3 R19, R134, 0x5384540f, RZ ;  /* 0x5384540f86137810 */ /* 0x000fe20007ffe0ff */
[----:B------:R-:W-:Y:S01]  /*0a40*/  BSSY B0, `(.L_x_35777) ;  /* 0x0000014000007945 */ /* 0x000fe20003800000 */
[----:B------:R-:W-:Y:S01]  /*0a50*/  LOP3.LUT R17, R17, 0xfffff7ff, RZ, 0xc0, !PT ;  /* 0xfffff7ff11117812 */ /* 0x000fe200078ec0ff */
[----:B------:R-:W-:Y:S01]  /*0a60*/  IMAD.WIDE.U32 R56, R56, -0x326172a9, RZ ;  /* 0xcd9e8d5738387825 */ /* 0x000fe200078e00ff */
[----:B------:R-:W-:Y:S02]  /*0a70*/  LOP3.LUT R84, R55, R24, R18, 0x96, !PT ;  /* 0x0000001837547212 */ /* 0x000fe400078e9612 */
[----:B------:R-:W-:Y:S01]  /*0a80*/  IADD3 R21, R135, -0x24c28bd8, RZ ;  /* 0xdb3d742887157810 */ /* 0x000fe20007ffe0ff */
[----:B------:R-:W-:Y:S01]  /*0a90*/  IMAD R20, R41, 0x4, R40 ;  /* 0x0000000429147824 */ /* 0x000fe200078e0228 */
[----:B------:R-:W-:-:S02]  /*0aa0*/  LOP3.LUT R82, R57, R26, R19, 0x96, !PT ;  /* 0x0000001a39527212 */ /* 0x000fc400078e9613 */
[----:B------:R-:W-:Y:S02]  /*0ab0*/  IADD3 R22, R134, -0xe443238, RZ ;  /* 0xf1bbcdc886167810 */ /* 0x000fe40007ffe0ff */
        /* <DEDUP_REMOVED lines=12> */
.L_x_35778:
[----:B0-----:R-:W-:Y:S05]  /*0b80*/  BSYNC B0 ;  /* 0x0000000000007941 */ /* 0x001fea0003800000 */
.L_x_35777:
        /* <DEDUP_REMOVED lines=15> */
.L_x_35780:
[----:B0-----:R-:W-:Y:S05]  /*0c80*/  BSYNC B0 ;  /* 0x0000000000007941 */ /* 0x001fea0003800000 */
.L_x_35779:
        /* <DEDUP_REMOVED lines=16> */
.L_x_35782:
[----:B0-----:R-:W-:Y:S05]  /*0d90*/  BSYNC B0 ;  /* 0x0000000000007941 */ /* 0x001fea0003800000 */
.L_x_35781:
        /* <DEDUP_REMOVED lines=16> */
.L_x_35784:
[----:B0-----:R-:W-:Y:S05]  /*0ea0*/  BSYNC B0 ;  /* 0x0000000000007941 */ /* 0x001fea0003800000 */
.L_x_35783:
        /* <DEDUP_REMOVED lines=15> */
.L_x_35786:
[----:B0-----:R-:W-:Y:S05]  /*0fa0*/  BSYNC B0 ;  /* 0x0000000000007941 */ /* 0x001fea0003800000 */
.L_x_35785:
        /* <DEDUP_REMOVED lines=13> */
[----:B------:R-:W-:-:S03]  /*1080*/  @!P1 CS2R R48, SRZ ;  /* 0x0000000000309805 */ /* 0x000fc6000001ff00 */
.L_x_35788:
[----:B0-----:R-:W-:Y:S05]  /*1090*/  BSYNC B0 ;  /* 0x0000000000007941 */ /* 0x001fea0003800000 */
.L_x_35787:
[----:B------:R-:W-:Y:S02]  /*10a0*/  ISETP.GE.AND P1, PT, R20, c[0x0][0x164], PT ;  /* 0x0000590014007a0c */ /* 0x000fe40003f26270 */
[----:B------:R-:W-:Y:S02]  /*10b0*/  LOP3.LUT R83, R83, R56, R22, 0x96, !PT ;  /* 0x0000003853537212 */ /* 0x000fe400078e9616 */
[----:B------:R-:W-:-:S09]  /*10c0*/  LOP3.LUT R55, R23, R54, R21, 0x96, !PT ;  /* 0x0000003617377212 */ /* 0x000fd200078e9615 */
[----:B------:R-:W-:Y:S05]  /*10d0*/  @P1 EXIT ;  /* 0x000000000000194d */ /* 0x000fea0003800000 */
[----:B------:R-:W-:Y:S01]  /*10e0*/  IMAD R27, R82, -0x2daee0ad, RZ ;  /* 0xd2511f53521b7824 */ /* 0x000fe200078e02ff */
[----:B------:R-:W-:Y:S01]  /*10f0*/  IADD3 R24, R135, -0x695add53, RZ ;  /* 0x96a522ad87187810 */ /* 0x000fe20007ffe0ff */
[----:B------:R-:W-:Y:S01]  /*1100*/  IMAD.HI.U32 R26, R83, -0x2daee0ad, RZ ;  /* 0xd2511f53531a7827 */ /* 0x000fe200078e00ff */
[--C-:B-----5:R-:W-:Y:S01]  /*1110*/  SHF.R.U64 R166, R28, 0x10, R29.reuse ;  /* 0x000000101ca67819 */ /* 0x120fe2000000121d */
[----:B------:R-:W-:Y:S01]  /*1120*/  HADD2.F32 R108, -RZ, R51.H0_H0 ;  /* 0x20000033ff6c7230 */ /* 0x000fe20000004100 */
[----:B------:R-:W-:Y:S01]  /*1130*/  SHF.R.U32.HI R165, RZ, 0x10, R29 ;  /* 0x00000010ffa57819 */ /* 0x000fe2000001161d */
[----:B------:R-:W-:Y:S01]  /*1140*/  IMAD.MOV.U32 R116, RZ, RZ, R58 ;  /* 0x000000ffff747224 */ /* 0x000fe200078e003a */
[----:B------:R-:W-:Y:S01]  /*1150*/  LOP3.LUT R26, R26, R27, R24, 0x96, !PT ;  /* 0x0000001b1a1a7212 */ /* 0x000fe200078e9618 */
        /* <DEDUP_REMOVED lines=30> */
[----:B------:R-:W-:Y:S01]  /*1340*/  IMAD.MOV.U32 R120, RZ, RZ, R62 ;  /* 0x000000ffff787224 */ /* 0x000fe200078e003e */
[----:B------:R-:W-:Y:S01]  /*1350*/  SHF.R.U32.HI R118, RZ, 0x10, R59 ;  /* 0x00000010ff767819 */ /* 0x000fe2000001163b */
[--C-:B------:R-:W-:Y:S01]  /*1360*/  IMAD.MOV.U32 R121, RZ, RZ, R63.reuse ;  /* 0x000000ffff797224 */ /* 0x100fe200078e003f */
[--C-:B------:R-:W-:Y:S01]  /*1370*/  SHF.R.U64 R119, R62, 0x10, R63.reuse ;  /* 0x000000103e777819 */ /* 0x100fe2000000123f */
[----:B------:R-:W-:Y:S01]  /*1380*/  IMAD.MOV.U32 R124, RZ, RZ, R64 ;  /* 0x000000ffff7c7224 */ /* 0x000fe200078e0040 */
[----:B------:R-:W-:Y:S01]  /*1390*/  SHF.R.U32.HI R122, RZ, 0x10, R63 ;  /* 0x00000010ff7a7819 */ /* 0x000fe2000001163f */
[--C-:B------:R-:W-:Y:S01]  /*13a0*/  IMAD.MOV.U32 R125, RZ, RZ, R65.reuse ;  /* 0x000000ffff7d7224 */ /* 0x100fe200078e0041 */
[--C-:B------:R-:W-:Y:S01]  /*13b0*/  SHF.R.U64 R123, R64, 0x10, R65.reuse ;  /* 0x00000010407b7819 */ /* 0x100fe20000001241 */
[----:B------:R-:W-:Y:S01]  /*13c0*/  IMAD.MOV.U32 R128, RZ, RZ, R66 ;  /* 0x000000ffff807224 */ /* 0x000fe200078e0042 */
        /* <DEDUP_REMOVED lines=8> */
[--C-:B------:R-:W-:Y:S01]  /*1450*/  SHF.R.U64 R131, R68, 0x10, R69.reuse ;  /* 0x0000001044837819 */ /* 0x100fe20000001245 */
[----:B------:R-:W-:Y:S01]  /*1460*/  IMAD.MOV.U32 R142, RZ, RZ, R72 ;  /* 0x000000ffff8e7224 */ /* 0x000fe200078e0048 */
[----:B------:R-:W-:Y:S01]  /*1470*/  SHF.R.U32.HI R136, RZ, 0x10, R69 ;  /* 0x00000010ff887819 */ /* 0x000fe20000011645 */
[----:B------:R-:W-:Y:S01]  /*1480*/  IMAD.MOV.U32 R146, RZ, RZ, R74 ;  /* 0x000000ffff927224 */ /* 0x000fe200078e004a */
[----:B------:R-:W-:Y:S01]  /*1490*/  SHF.R.U64 R137, R70, 0x10, R71 ;  /* 0x0000001046897819 */ /* 0x000fe20000001247 */
        /* <DEDUP_REMOVED lines=12> */
[----:B------:R-:W-:Y:S01]  /*1560*/  IMAD R54, R84, -0x326172a9, RZ ;  /* 0xcd9e8d5754367824 */ /* 0x000fe200078e02ff */
[--C-:B------:R-:W-:Y:S01]  /*1570*/  SHF.R.U64 R149, R76, 0x10, R77.reuse ;  /* 0x000000104c957819 */ /* 0x100fe2000000124d */
[C---:B------:R-:W-:Y:S01]  /*1580*/  IMAD.HI.U32 R25, R55.reuse, -0x326172a9, RZ ;  /* 0xcd9e8d5737197827 */ /* 0x040fe200078e00ff */
[----:B------:R-:W-:Y:S01]  /*1590*/  SHF.R.U32.HI R152, RZ, 0x10, R77 ;  /* 0x00000010ff987819 */ /* 0x000fe2000001164d */
[----:B------:R-:W-:Y:S01]  /*15a0*/  HADD2.F32 R42, -RZ, R43.H0_H0 ;  /* 0x2000002bff2a7230 */ /* 0x000fe20000004100 */
[----:B------:R-:W-:Y:S01]  /*15b0*/  SHF.R.U64 R153, R78, 0x10, R79 ;  /* 0x000000104e997819 */ /* 0x000fe2000000124f */
[----:B------:R-:W-:Y:S01]  /*15c0*/  IMAD.MOV.U32 R162, RZ, RZ, R60 ;  /* 0x000000ffffa27224 */ /* 0x000fe200078e003c */
[----:B------:R-:W-:Y:S01]  /*15d0*/  MOV R155, R79 ;  /* 0x0000004f009b7202 */ /* 0x000fe20000000f00 */
[----:B------:R-:W-:Y:S01]  /*15e0*/  IMAD.MOV.U32 R163, RZ, RZ, R61 ;  /* 0x000000ffffa37224 */ /* 0x000fe200078e003d */
[----:B------:R-:W-:Y:S01]  /*15f0*/  SHF.R.U32.HI R156, RZ, 0x10, R79 ;  /* 0x00000010ff9c7819 */ /* 0x000fe2000001164f */
[----:B------:R-:W-:Y:S01]  /*1600*/  HADD2.F32 R109, -RZ, R48.H0_H0 ;  /* 0x20000030ff6d7230 */ /* 0x000fe20000004100 */
[--C-:B------:R-:W-:Y:S01]  /*1610*/  SHF.R.U64 R157, R80, 0x10, R81.reuse ;  /* 0x00000010509d7819 */ /* 0x100fe20000001251 */
[----:B------:R-:W-:Y:S01]  /*1620*/  HADD2.F32 R110, -RZ, R49.H0_H0 ;  /* 0x20000031ff6e7230 */ /* 0x000fe20000004100 */
[----:B------:R-:W-:Y:S01]  /*1630*/  SHF.R.U32.HI R160, RZ, 0x10, R81 ;  /* 0x00000010ffa07819 */ /* 0x000fe20000011651 */
[----:B------:R-:W-:Y:S01]  /*1640*/  IMAD R112, R55, -0x326172a9, RZ ;  /* 0xcd9e8d5737707824 */ /* 0x000fe200078e02ff */
[--C-:B------:R-:W-:Y:S01]  /*1650*/  SHF.R.U64 R161, R60, 0x10, R61.reuse ;  /* 0x000000103ca17819 */ /* 0x100fe2000000123d */
[----:B------:R-:W-:Y:S01]  /*1660*/  IMAD R114, R83, -0x2daee0ad, RZ ;  /* 0xd2511f5353727824 */ /* 0x000fe200078e02ff */
[----:B------:R-:W-:Y:S01]  /*1670*/  SHF.R.U32.HI R164, RZ, 0x10, R61 ;  /* 0x00000010ffa47819 */ /* 0x000fe2000001163d */
[----:B------:R-:W-:Y:S01]  /*1680*/  IMAD.MOV.U32 R113, RZ, RZ, RZ ;  /* 0x000000ffff717224 */ /* 0x000fe200078e00ff */
        /* <DEDUP_REMOVED lines=18> */
[----:B------:R-:W-:Y:S01]  /*17b0*/  IADD3 R23, R134, -0x700cb87f, RZ ;  /* 0x8ff3478186177810 */ /* 0x000fe20007ffe0ff */
[----:B------:R-:W-:Y:S01]  /*17c0*/  HADD2.F32 R120, -RZ, R120.H0_H0 ;  /* 0x20000078ff787230 */ /* 0x000fe20000004100 */
[----:B------:R-:W-:Y:S01]  /*17d0*/  LOP3.LUT R111, R52, 0x3, RZ, 0xc0, !PT ;  /* 0x00000003346f7812 */ /* 0x000fe200078ec0ff */
[----:B------:R-:W-:Y:S01]  /*17e0*/  HADD2.F32 R119, -RZ, R119.H0_H0 ;  /* 0x20000077ff777230 */ /* 0x000fe20000004100 */
[----:B------:R-:W-:Y:S01]  /*17f0*/  LOP3.LUT R25, R25, R54, R23, 0x96, !PT ;  /* 0x0000003619197212 */ /* 0x000fe200078e9617 */
        /* <DEDUP_REMOVED lines=67> */
.L_x_36294:
[----:B------:R-:W-:-:S10]  /*1c30*/  HFMA2.MMA R107, -RZ, RZ, 0, 2.384185791015625e-07 ;  /* 0x00000004ff6b7435 */ /* 0x000fd400000001ff */
[----:B------:R-:W-:-:S05]  /*1c40*/  IMAD.WIDE R196, R20, R107, c[0x0][0x1d0] ;  /* 0x0000740014c47625 */ /* 0x000fca00078e026b */
[----:B------:R0:W2:Y:S01]  /*1c50*/  LDG.E R106, [R196.64] ;  /* 0x00000004c46a7981 */ /* 0x0000a2000c1e1900 */
[----:B------:R-:W-:-:S05]  /*1c60*/  IMAD.WIDE R104, R20, R107, c[0x0][0x1d8] ;  /* 0x0000760014687625 */ /* 0x000fca00078e026b */
[----:B------:R1:W5:Y:S01]  /*1c70*/  LDG.E R193, [R104.64] ;  /* 0x0000000468c17981 */ /* 0x000362000c1e1900 */
[----:B------:R-:W-:Y:S01]  /*1c80*/  IMAD R195, R20, c[0x0][0x168], RZ ;  /* 0x00005a0014c37a24 */ /* 0x000fe200078e02ff */
[----:B------:R-:W-:Y:S02]  /*1c90*/  BSSY B0, `(.L_x_35789) ;  /* 0x000019a000007945 */ /* 0x000fe40003800000 */
[----:B------:R-:W3:Y:S01]  /*1ca0*/  S2R R194, SR_TID.X ;  /* 0x0000000000c27919 */ /* 0x000ee20000002100 */
[----:B0-----:R-:W-:Y:S01]  /*1cb0*/  IMAD.MOV.U32 R196, RZ, RZ, RZ ;  /* 0x000000ffffc47224 */ /* 0x001fe200078e00ff */
[----:B---3--:R-:W-:Y:S02]  /*1cc0*/  LOP3.LUT R197, R194, 0x1f, RZ, 0xc0, !PT ;  /* 0x0000001fc2c57812 */ /* 0x008fe400078ec0ff */
        /* <DEDUP_REMOVED lines=19> */
[----:B------:R-:W-:Y:S01]  /*1e00*/  ISETP.GT.AND P3, PT, R106, RZ, PT ;  /* 0x000000ff6a00720c */ /* 0x000fe20003f64270 */
[----:B------:R-:W-:-:S12]  /*1e10*/  BSSY B1, `(.L_x_35791) ;  /* 0x000005b000017945 */ /* 0x000fd80003800000 */
        /* <DEDUP_REMOVED lines=17> */
.L_x_35794:
[----:B------:R-:W-:Y:S02]  /*1f30*/  IMAD.MOV.U32 R200, RZ, RZ, R112 ;  /* 0x000000ffffc87224 */ /* 0x000fe400078e0070 */
.L_x_35795:
[----:B------:R-:W-:Y:S05]  /*1f40*/  BSYNC B2 ;  /* 0x0000000000027941 */ /* 0x000fea0003800000 */
.L_x_35793:
        /* <DEDUP_REMOVED lines=16> */
.L_x_35799:
[----:B------:R-:W-:Y:S05]  /*2050*/  BSYNC B3 ;  /* 0x0000000000037941 */ /* 0x000fea0003800000 */
.L_x_35798:
        /* <DEDUP_REMOVED lines=44> */
.L_x_35797:
[----:B------:R-:W-:Y:S05]  /*2320*/  BSYNC B2 ;  /* 0x0000000000027941 */ /* 0x000fea0003800000 */
.L_x_35796:
[----:B------:R-:W0:Y:S01]  /*2330*/  I2F.U32 R52, R200 ;  /* 0x000000c800347306 */ /* 0x000e220000201000 */
[----:B------:R-:W-:Y:S02]  /*2340*/  IMAD.MOV.U32 R55, RZ, RZ, 0x2f800000 ;  /* 0x2f800000ff377424 */ /* 0x000fe400078e00ff */
[----:B-----5:R-:W-:-:S04]  /*2350*/  FMUL.FTZ R53, R56, c[0x0][0x1ec] ;  /* 0x00007b0038357a20 */ /* 0x020fc80000410000 */
[----:B------:R-:W-:Y:S02]  /*2360*/  FMUL.FTZ R53, R53, c[0x0][0x1e8] ;  /* 0x00007a0035357a20 */ /* 0x000fe40000410000 */
[----:B0-----:R-:W-:-:S05]  /*2370*/  FFMA.FTZ R52, R52, R55, 1.1641532182693481445e-10 ;  /* 0x2f00000034347423 */ /* 0x001fca0000010037 */
[----:B------:R-:W-:-:S04]  /*2380*/  FSETP.GTU.FTZ.AND P4, PT, R52, c[0x0][0x1e4], PT ;  /* 0x0000790034007a0b */ /* 0x000fc80003f9c000 */
[----:B------:R-:W-:Y:S02]  /*2390*/  FSEL R52, R53, RZ, !P4 ;  /* 0x000000ff35347208 */ /* 0x000fe40006000000 */
[----:B------:R-:W-:-:S03]  /*23a0*/  SEL R189, RZ, 0x1, P4 ;  /* 0x00000001ffbd7807 */ /* 0x000fc60002000000 */
[----:B------:R-:W-:Y:S02]  /*23b0*/  @P2 FADD.FTZ R52, R48, R52 ;  /* 0x0000003430342221 */ /* 0x000fe40000010000 */
.L_x_35792:
[----:B0-----:R-:W-:Y:S05]  /*23c0*/  BSYNC B1 ;  /* 0x0000000000017941 */ /* 0x001fea0003800000 */
.L_x_35791:
        /* <DEDUP_REMOVED lines=18> */
.L_x_35803:
[----:B------:R-:W-:Y:S02]  /*24f0*/  IMAD.MOV.U32 R111, RZ, RZ, R112 ;  /* 0x000000ffff6f7224 */ /* 0x000fe400078e0070 */
.L_x_35804:
[----:B------:R-:W-:Y:S05]  /*2500*/  BSYNC B2 ;  /* 0x0000000000027941 */ /* 0x000fea0003800000 */
.L_x_35802:
        /* <DEDUP_REMOVED lines=16> */
.L_x_35808:
[----:B------:R-:W-:Y:S05]  /*2610*/  BSYNC B3 ;  /* 0x0000000000037941 */ /* 0x000fea0003800000 */
.L_x_35807:
        /* <DEDUP_REMOVED lines=44> */
.L_x_35806:
[----:B------:R-:W-:Y:S05]  /*28e0*/  BSYNC B2 ;  /* 0x0000000000027941 */ /* 0x000fea0003800000 */
.L_x_35805:
        /* <DEDUP_REMOVED lines=9> */
.L_x_35801:
[----:B------:R-:W-:Y:S05]  /*2980*/  BSYNC B1 ;  /* 0x0000000000017941 */ /* 0x000fea0003800000 */
.L_x_35800:
        /* <DEDUP_REMOVED lines=18> */
.L_x_35812:
[----:B------:R-:W-:Y:S02]  /*2ab0*/  IMAD.MOV.U32 R111, RZ, RZ, R112 ;  /* 0x000000ffff6f7224 */ /* 0x000fe400078e0070 */
.L_x_35813:
[----:B------:R-:W-:Y:S05]  /*2ac0*/  BSYNC B2 ;  /* 0x0000000000027941 */ /* 0x000fea0003800000 */
.L_x_35811:
        /* <DEDUP_REMOVED lines=16> */
.L_x_35817:
[----:B------:R-:W-:Y:S05]  /*2bd0*/  BSYNC B3 ;  /* 0x0000000000037941 */ /* 0x000fea0003800000 */
.L_x_35816:
        /* <DEDUP_REMOVED lines=44> */
.L_x_35815:
[----:B------:R-:W-:Y:S05]  /*2ea0*/  BSYNC B2 ;  /* 0x0000000000027941 */ /* 0x000fea0003800000 */
.L_x_35814:
        /* <DEDUP_REMOVED lines=9> */
.L_x_35810:
[----:B------:R-:W-:Y:S05]  /*2f40*/  BSYNC B1 ;  /* 0x0000000000017941 */ /* 0x000fea0003800000 */
.L_x_35809:
        /* <DEDUP_REMOVED lines=18> */
.L_x_35821:
[----:B------:R-:W-:Y:S02]  /*3070*/  IMAD.MOV.U32 R204, RZ, RZ, R112 ;  /* 0x000000ffffcc7224 */ /* 0x000fe400078e0070 */
.L_x_35822:
[----:B------:R-:W-:Y:S05]  /*3080*/  BSYNC B2 ;  /* 0x0000000000027941 */ /* 0x000fea0003800000 */
.L_x_35820:
        /* <DEDUP_REMOVED lines=16> */
.L_x_35826:
[----:B------:R-:W-:Y:S05]  /*3190*/  BSYNC B3 ;  /* 0x0000000000037941 */ /* 0x000fea0003800000 */
.L_x_35825:
        /* <DEDUP_REMOVED lines=44> */
.L_x_35824:
[----:B------:R-:W-:Y:S05]  /*3460*/  BSYNC B2 ;  /* 0x0000000000027941 */ /* 0x000fea0003800000 */
.L_x_35823:
        /* <DEDUP_REMOVED lines=9> */
.L_x_35819:
[----:B------:R-:W-:Y:S05]  /*3500*/  BSYNC B1 ;  /* 0x0000000000017941 */ /* 0x000fea0003800000 */
.L_x_35818:
[----:B------:R-:W-:Y:S01]  /*3510*/  IMAD.MOV.U32 R104, RZ, RZ, 0x10 ;  /* 0x00000010ff687424 */ /* 0x000fe200078e00ff */
[----:B------:R-:W-:Y:S03]  /*3520*/  BSSY B1, `(.L_x_35827) ;  /* 0x000000e000017945 */ /* 0x000fe60003800000 */
[----:B------:R-:W-:-:S05]  /*3530*/  IMAD.WIDE.U32 R104, R195, R104, c[0x0][0x188] ;  /* 0x00006200c3687625 */ /* 0x000fca00078e0068 */
[----:B------:R0:W-:Y:S01]  /*3540*/  STG.E.128 [R104.64], R52 ;  /* 0x0000003468007986 */ /* 0x0001e2000c101d04 */
[----:B------:R-:W-:Y:S05]  /*3550*/  @!P1 BRA `(.L_x_35828) ;  /* 0x000000a000009947 */ /* 0x000fea0003800000 */
[----:B0-----:R-:W-:Y:S01]  /*3560*/  IMAD.U32 R105, R191, 0x10000, RZ ;  /* 0x00010000bf697824 */ /* 0x001fe200078e00ff */
[----:B------:R-:W-:Y:S02]  /*3570*/  LOP3.LUT R104, R192, 0xffff, RZ, 0xc0, !PT ;  /* 0x0000ffffc0687812 */ /* 0x000fe400078ec0ff */
[----:B------:R-:W-:Y:S02]  /*3580*/  LOP3.LUT R199, R190, 0xff, RZ, 0xc0, !PT ;  /* 0x000000ffbec77812 */ /* 0x000fe400078ec0ff */
[----:B------:R-:W-:Y:S02]  /*3590*/  LOP3.LUT R105, R105, 0xff0000, RZ, 0xc0, !PT ;  /* 0x00ff000069697812 */ /* 0x000fe400078ec0ff */
[----:B------:R-:W-:Y:S02]  /*35a0*/  LOP3.LUT R198, R189, 0xff, RZ, 0xc0, !PT ;  /* 0x000000ffbdc67812 */ /* 0x000fe400078ec0ff */
[----:B------:R-:W-:-:S05]  /*35b0*/  LEA R104, R104, R105, 0x18 ;  /* 0x0000006968687211 */ /* 0x000fca00078ec0ff */
[----:B------:R-:W-:Y:S02]  /*35c0*/  IMAD R199, R199, 0x100, R104 ;  /* 0x00000100c7c77824 */ /* 0x000fe400078e0268 */
[----:B------:R-:W-:-:S04]  /*35d0*/  IMAD.WIDE.U32 R104, R196, R107, c[0x0][0x190] ;  /* 0x00006400c4687625 */ /* 0x000fc800078e006b */
[----:B------:R-:W-:-:S05]  /*35e0*/  IMAD.IADD R199, R199, 0x1, R198 ;  /* 0x00000001c7c77824 */ /* 0x000fca00078e02c6 */
[----:B------:R0:W-:Y:S02]  /*35f0*/  STG.E [R104.64], R199 ;  /* 0x000000c768007986 */ /* 0x0001e4000c101904 */
.L_x_35828:
[----:B------:R-:W-:Y:S05]  /*3600*/  BSYNC B1 ;  /* 0x0000000000017941 */ /* 0x000fea0003800000 */
.L_x_35827:
[----:B------:R-:W-:Y:S02]  /*3610*/  IADD3 R195, R195, 0x20, RZ ;  /* 0x00000020c3c37810 */ /* 0x000fe40007ffe0ff */
[----:B------:R-:W-:Y:S02]  /*3620*/  IADD3 R196, R196, 0x20, RZ ;  /* 0x00000020c4c47810 */ /* 0x000fe40007ffe0ff */
.L_x_35790:
[----:B-1----:R-:W-:Y:S05]  /*3630*/  BSYNC B0 ;  /* 0x0000000000007941 */ /* 0x002fea0003800000 */
.L_x_35789:
[----:B------:R-:W-:Y:S01]  /*3640*/  LOP3.LUT P2, RZ, R17, 0x10000, RZ, 0xc0, !PT ;  /* 0x0001000011ff7812 */ /* 0x000fe2000784c0ff */
[----:B------:R-:W-:-:S12]  /*3650*/  BSSY B0, `(.L_x_35829) ;  /* 0x000018d000007945 */ /* 0x000fd80003800000 */
[----:B------:R-:W-:Y:S05]  /*3660*/  @!P2 BRA `(.L_x_35830) ;  /* 0x000018b00000a947 */ /* 0x000fea0003800000 */
[----:B------:R-:W-:-:S04]  /*3670*/  ISETP.NE.U32.AND P2, PT, RZ, c[0x0][0x180], PT ;  /* 0x00006000ff007a0c */ /* 0x000fc80003f45070 */
[----:B------:R-:W-:Y:S01]  /*3680*/  ISETP.NE.AND.EX P2, PT, RZ, c[0x0][0x184], PT, P2 ;  /* 0x00006100ff007a0c */ /* 0x000fe20003f45320 */
[----:B------:R-:W-:-:S04]  /*3690*/  @P1 IMAD.MOV.U32 R63, RZ, RZ, 0x10 ;  /* 0x00000010ff3f1424 */ /* 0x000fc800078e00ff */
[----:B------:R-:W-:-:S05]  /*36a0*/  @P1 IMAD.WIDE.U32 R62, R196, R63, c[0x0][0x170] ;  /* 0x00005c00c43e1625 */ /* 0x000fca00078e003f */
[----:B-----5:R1:W5:Y:S03]  /*36b0*/  @P1 LDG.E.128 R56, [R62.64] ;  /* 0x000000043e381981 */ /* 0x020366000c1e1d00 */
[----:B0-----:R-:W-:-:S04]  /*36c0*/  @P2 IMAD.MOV.U32 R104, RZ, RZ, 0x10 ;  /* 0x00000010ff682424 */ /* 0x001fc800078e00ff */
        /* <DEDUP_REMOVED lines=21> */
.L_x_35834:
[----:B------:R-:W-:Y:S02]  /*3820*/  IMAD.MOV.U32 R200, RZ, RZ, R112 ;  /* 0x000000ffffc87224 */ /* 0x000fe400078e0070 */
.L_x_35835:
[----:B------:R-:W-:Y:S05]  /*3830*/  BSYNC B2 ;  /* 0x0000000000027941 */ /* 0x000fea0003800000 */
.L_x_35833:
        /* <DEDUP_REMOVED lines=16> */
.L_x_35839:
[----:B------:R-:W-:Y:S05]  /*3940*/  BSYNC B3 ;  /* 0x0000000000037941 */ /* 0x000fea0003800000 */
.L_x_35838:
        /* <DEDUP_REMOVED lines=44> */
.L_x_35837:
[----:B------:R-:W-:Y:S05]  /*3c10*/  BSYNC B2 ;  /* 0x0000000000027941 */ /* 0x000fea0003800000 */
.L_x_35836:
        /* <DEDUP_REMOVED lines=9> */
.L_x_35832:
[----:B-1----:R-:W-:Y:S05]  /*3cb0*/  BSYNC B1 ;  /* 0x0000000000017941 */ /* 0x002fea0003800000 */
.L_x_35831:
        /* <DEDUP_REMOVED lines=18> */
.L_x_35843:
[----:B------:R-:W-:Y:S02]  /*3de0*/  IMAD.MOV.U32 R111, RZ, RZ, R112 ;  /* 0x000000ffff6f7224 */ /* 0x000fe400078e0070 */
.L_x_35844:
[----:B------:R-:W-:Y:S05]  /*3df0*/  BSYNC B2 ;  /* 0x0000000000027941 */ /* 0x000fea0003800000 */
.L_x_35842:
        /* <DEDUP_REMOVED lines=16> */
.L_x_35848:
[----:B------:R-:W-:Y:S05]  /*3f00*/  BSYNC B3 ;  /* 0x0000000000037941 */ /* 0x000fea0003800000 */
.L_x_35847:
        /* <DEDUP_REMOVED lines=44> */
.L_x_35846:
[----:B------:R-:W-:Y:S05]  /*41d0*/  BSYNC B2 ;  /* 0x0000000000027941 */ /* 0x000fea0003800000 */
.L_x_35845:
        /* <DEDUP_REMOVED lines=9> */
.L_x_35841:
[----:B------:R-:W-:Y:S05]  /*4270*/  BSYNC B1 ;  /* 0x0000000000017941 */ /* 0x000fea0003800000 */
.L_x_35840:
        /* <DEDUP_REMOVED lines=18> */
.L_x_35852:
[----:B------:R-:W-:Y:S02]  /*43a0*/  IMAD.MOV.U32 R111, RZ, RZ, R112 ;  /* 0x000000ffff6f7224 */ /* 0x000fe400078e0070 */
.L_x_35853:
[----:B------:R-:W-:Y:S05]  /*43b0*/  BSYNC B2 ;  /* 0x0000000000027941 */ /* 0x000fea0003800000 */
.L_x_35851:
        /* <DEDUP_REMOVED lines=16> */
.L_x_35857:
[----:B------:R-:W-:Y:S05]  /*44c0*/  BSYNC B3 ;  /* 0x0000000000037941 */ /* 0x000fea0003800000 */
.L_x_35856:
        /* <DEDUP_REMOVED lines=44> */
.L_x_35855:
[----:B------:R-:W-:Y:S05]  /*4790*/  BSYNC B2 ;  /* 0x0000000000027941 */ /* 0x000fea0003800000 */
.L_x_35854:
        /* <DEDUP_REMOVED lines=9> */
.L_x_35850:
[----:B------:R-:W-:Y:S05]  /*4830*/  BSYNC B1 ;  /* 0x0000000000017941 */ /* 0x000fea0003800000 */
.L_x_35849:
        /* <DEDUP_REMOVED lines=18> */
.L_x_35861:
[----:B------:R-:W-:Y:S02]  /*4960*/  IMAD.MOV.U32 R204, RZ, RZ, R112 ;  /* 0x000000ffffcc7224 */ /* 0x000fe400078e0070 */
.L_x_35862:
[----:B------:R-:W-:Y:S05]  /*4970*/  BSYNC B2 ;  /* 0x0000000000027941 */ /* 0x000fea0003800000 */
.L_x_35860:
        /* <DEDUP_REMOVED lines=16> */
.L_x_35866:
[----:B------:R-:W-:Y:S05]  /*4a80*/  BSYNC B3 ;  /* 0x0000000000037941 */ /* 0x000fea0003800000 */
.L_x_35865:
        /* <DEDUP_REMOVED lines=44> */
.L_x_35864:
[----:B------:R-:W-:Y:S05]  /*4d50*/  BSYNC B2 ;  /* 0x0000000000027941 */ /* 0x000fea0003800000 */
.L_x_35863:
        /* <DEDUP_REMOVED lines=9> */
.L_x_35859:
[----:B------:R-:W-:Y:S05]  /*4df0*/  BSYNC B1 ;  /* 0x0000000000017941 */ /* 0x000fea0003800000 */
.L_x_35858:
[----:B------:R-:W-:Y:S01]  /*4e00*/  IMAD.MOV.U32 R104, RZ, RZ, 0x10 ;  /* 0x00000010ff687424 */ /* 0x000fe200078e00ff */
[----:B------:R-:W-:Y:S03]  /*4e10*/  BSSY B1, `(.L_x_35867) ;  /* 0x000000e000017945 */ /* 0x000fe60003800000 */
[----:B------:R-:W-:-:S05]  /*4e20*/  IMAD.WIDE.U32 R104, R195, R104, c[0x0][0x188] ;  /* 0x00006200c3687625 */ /* 0x000fca00078e0068 */
[----:B------:R0:W-:Y:S01]  /*4e30*/  STG.E.128 [R104.64], R60 ;  /* 0x0000003c68007986 */ /* 0x0001e2000c101d04 */
[----:B------:R-:W-:Y:S05]  /*4e40*/  @!P1 BRA `(.L_x_35868) ;  /* 0x000000a000009947 */ /* 0x000fea0003800000 */
[----:B0-----:R-:W-:Y:S02]  /*4e50*/  SHF.L.U32 R105, R191, 0x10, RZ ;  /* 0x00000010bf697819 */ /* 0x001fe400000006ff */
[----:B------:R-:W-:Y:S02]  /*4e60*/  LOP3.LUT R104, R192, 0xffff, RZ, 0xc0, !PT ;  /* 0x0000ffffc0687812 */ /* 0x000fe400078ec0ff */
[----:B------:R-:W-:Y:S02]  /*4e70*/  LOP3.LUT R105, R105, 0xff0000, RZ, 0xc0, !PT ;  /* 0x00ff000069697812 */ /* 0x000fe400078ec0ff */
[----:B------:R-:W-:Y:S02]  /*4e80*/  LOP3.LUT R199, R190, 0xff, RZ, 0xc0, !PT ;  /* 0x000000ffbec77812 */ /* 0x000fe400078ec0ff */
[----:B------:R-:W-:Y:S01]  /*4e90*/  LOP3.LUT R198, R189, 0xff, RZ, 0xc0, !PT ;  /* 0x000000ffbdc67812 */ /* 0x000fe200078ec0ff */
[----:B------:R-:W-:-:S04]  /*4ea0*/  IMAD R104, R104, 0x1000000, R105 ;  /* 0x0100000068687824 */ /* 0x000fc800078e0269 */
[----:B------:R-:W-:Y:S02]  /*4eb0*/  IMAD R199, R199, 0x100, R104 ;  /* 0x00000100c7c77824 */ /* 0x000fe400078e0268 */
[----:B------:R-:W-:-:S04]  /*4ec0*/  IMAD.WIDE.U32 R104, R196, R107, c[0x0][0x190] ;  /* 0x00006400c4687625 */ /* 0x000fc800078e006b */
[----:B------:R-:W-:-:S05]  /*4ed0*/  IMAD.IADD R199, R199, 0x1, R198 ;  /* 0x00000001c7c77824 */ /* 0x000fca00078e02c6 */
[----:B------:R0:W-:Y:S02]  /*4ee0*/  STG.E [R104.64], R199 ;  /* 0x000000c768007986 */ /* 0x0001e4000c101904 */
.L_x_35868:
[----:B------:R-:W-:Y:S05]  /*4ef0*/  BSYNC B1 ;  /* 0x0000000000017941 */ /* 0x000fea0003800000 */
.L_x_35867:
[----:B------:R-:W-:Y:S02]  /*4f00*/  IADD3 R195, R195, 0x20, RZ ;  /* 0x00000020c3c37810 */ /* 0x000fe40007ffe0ff */
[----:B------:R-:W-:Y:S02]  /*4f10*/  IADD3 R196, R196, 0x20, RZ ;  /* 0x00000020c4c47810 */ /* 0x000fe40007ffe0ff */
.L_x_35830:
[----:B------:R-:W-:Y:S05]  /*4f20*/  BSYNC B0 ;  /* 0x0000000000007941 */ /* 0x000fea0003800000 */
.L_x_35829:
        /* <DEDUP_REMOVED lines=30> */
.L_x_35874:
[----:B------:R-:W-:Y:S02]  /*5110*/  IMAD.MOV.U32 R200, RZ, RZ, R112 ;  /* 0x000000ffffc87224 */ /* 0x000fe400078e0070 */
.L_x_35875:
[----:B------:R-:W-:Y:S05]  /*5120*/  BSYNC B2 ;  /* 0x0000000000027941 */ /* 0x000fea0003800000 */
.L_x_35873:
        /* <DEDUP_REMOVED lines=16> */
.L_x_35879:
[----:B------:R-:W-:Y:S05]  /*5230*/  BSYNC B3 ;  /* 0x0000000000037941 */ /* 0x000fea0003800000 */
.L_x_35878:
        /* <DEDUP_REMOVED lines=44> */
.L_x_35877:
[----:B------:R-:W-:Y:S05]  /*5500*/  BSYNC B2 ;  /* 0x0000000000027941 */ /* 0x000fea0003800000 */
.L_x_35876:
        /* <DEDUP_REMOVED lines=9> */
.L_x_35872:
[----:B-1----:R-:W-:Y:S05]  /*55a0*/  BSYNC B1 ;  /* 0x0000000000017941 */ /* 0x002fea0003800000 */
.L_x_35871:
        /* <DEDUP_REMOVED lines=18> */
.L_x_35883:
[----:B------:R-:W-:Y:S02]  /*56d0*/  IMAD.MOV.U32 R111, RZ, RZ, R112 ;  /* 0x000000ffff6f7224 */ /* 0x000fe400078e0070 */
.L_x_35884:
[----:B------:R-:W-:Y:S05]  /*56e0*/  BSYNC B2 ;  /* 0x0000000000027941 */ /* 0x000fea0003800000 */
.L_x_35882:
        /* <DEDUP_REMOVED lines=16> */
.L_x_35888:
[----:B------:R-:W-:Y:S05]  /*57f0*/  BSYNC B3 ;  /* 0x0000000000037941 */ /* 0x000fea0003800000 */
.L_x_35887:
        /* <DEDUP_REMOVED lines=44> */
.L_x_35886:
[----:B------:R-:W-:Y:S05]  /*5ac0*/  BSYNC B2 ;  /* 0x0000000000027941 */ /* 0x000fea0003800000 */
.L_x_35885:
        /* <DEDUP_REMOVED lines=9> */
.L_x_35881:
[----:B------:R-:W-:Y:S05]  /*5b60*/  BSYNC B1 ;  /* 0x0000000000017941 */ /* 0x000fea0003800000 */
.L_x_35880:
        /* <DEDUP_REMOVED lines=18> */
.L_x_35892:
[----:B------:R-:W-:Y:S02]  /*5c90*/  IMAD.MOV.U32 R111, RZ, RZ, R112 ;  /* 0x000000ffff6f7224 */ /* 0x000fe400078e0070 */
.L_x_35893:
[----:B------:R-:W-:Y:S05]  /*5ca0*/  BSYNC B2 ;  /* 0x0000000000027941 */ /* 0x000fea0003800000 */
.L_x_35891:
        /* <DEDUP_REMOVED lines=16> */
.L_x_35897:
[----:B------:R-:W-:Y:S05]  /*5db0*/  BSYNC B3 ;  /* 0x0000000000037941 */ /* 0x000fea0003800000 */
.L_x_35896:
        /* <DEDUP_REMOVED lines=44> */
.L_x_35895:
[----:B------:R-:W-:Y:S05]  /*6080*/  BSYNC B2 ;  /* 0x0000000000027941 */ /* 0x000fea0003800000 */
.L_x_35894:
        /* <DEDUP_REMOVED lines=9> */
.L_x_35890:
[----:B------:R-:W-:Y:S05]  /*6120*/  BSYNC B1 ;  /* 0x0000000000017941 */ /* 0x000fea0003800000 */
.L_x_35889:
        /* <DEDUP_REMOVED lines=18> */
.L_x_35901:
[----:B------:R-:W-:Y:S02]  /*6250*/  IMAD.MOV.U32 R204, RZ, RZ, R112 ;  /* 0x000000ffffcc7224 */ /* 0x000fe400078e0070 */
.L_x_35902:
[----:B------:R-:W-:Y:S05]  /*6260*/  BSYNC B2 ;  /* 0x0000000000027941 */ /* 0x000fea0003800000 */
.L_x_35900:
        /* <DEDUP_REMOVED lines=16> */
.L_x_35906:
[----:B------:R-:W-:Y:S05]  /*6370*/  BSYNC B3 ;  /* 0x0000000000037941 */ /* 0x000fea0003800000 */
.L_x_35905:
        /* <DEDUP_REMOVED lines=44> */
.L_x_35904:
[----:B------:R-:W-:Y:S05]  /*6640*/  BSYNC B2 ;  /* 0x0000000000027941 */ /* 0x000fea0003800000 */
.L_x_35903:
        /* <DEDUP_REMOVED lines=9> */
.L_x_35899:
[----:B------:R-:W-:Y:S05]  /*66e0*/  BSYNC B1 ;  /* 0x0000000000017941 */ /* 0x000fea0003800000 */
.L_x_35898:
[----:B------:R-:W-:Y:S01]  /*66f0*/  HFMA2.MMA R104, -RZ, RZ, 0, 9.5367431640625e-07 ;  /* 0x00000010ff687435 */ /* 0x000fe200000001ff */
[----:B------:R-:W-:Y:S09]  /*6700*/  BSSY B1, `(.L_x_35907) ;  /* 0x000000e000017945 */ /* 0x000ff20003800000 */
[----:B------:R-:W-:-:S05]  /*6710*/  IMAD.WIDE.U32 R104, R195, R104, c[0x0][0x188] ;  /* 0x00006200c3687625 */ /* 0x000fca00078e0068 */
[----:B------:R0:W-:Y:S01]  /*6720*/  STG.E.128 [R104.64], R64 ;  /* 0x0000004068007986 */ /* 0x0001e2000c101d04 */
[----:B------:R-:W-:Y:S05]  /*6730*/  @!P1 BRA `(.L_x_35908) ;  /* 0x000000a000009947 */ /* 0x000fea0003800000 */
[----:B0-----:R-:W-:Y:S01]  /*6740*/  IMAD.U32 R105, R191, 0x10000, RZ ;  /* 0x00010000bf697824 */ /* 0x001fe200078e00ff */
[----:B------:R-:W-:Y:S02]  /*6750*/  LOP3.LUT R104, R192, 0xffff, RZ, 0xc0, !PT ;  /* 0x0000ffffc0687812 */ /* 0x000fe400078ec0ff */
[----:B------:R-:W-:Y:S02]  /*6760*/  LOP3.LUT R199, R190, 0xff, RZ, 0xc0, !PT ;  /* 0x000000ffbec77812 */ /* 0x000fe400078ec0ff */
[----:B------:R-:W-:Y:S02]  /*6770*/  LOP3.LUT R105, R105, 0xff0000, RZ, 0xc0, !PT ;  /* 0x00ff000069697812 */ /* 0x000fe400078ec0ff */
[----:B------:R-:W-:-:S03]  /*6780*/  LOP3.LUT R198, R189, 0xff, RZ, 0xc0, !PT ;  /* 0x000000ffbdc67812 */ /* 0x000fc600078ec0ff */
[----:B------:R-:W-:-:S04]  /*6790*/  IMAD R104, R104, 0x1000000, R105 ;  /* 0x0100000068687824 */ /* 0x000fc800078e0269 */
[----:B------:R-:W-:Y:S02]  /*67a0*/  IMAD R199, R199, 0x100, R104 ;  /* 0x00000100c7c77824 */ /* 0x000fe400078e0268 */
[----:B------:R-:W-:-:S04]  /*67b0*/  IMAD.WIDE.U32 R104, R196, R107, c[0x0][0x190] ;  /* 0x00006400c4687625 */ /* 0x000fc800078e006b */
[----:B------:R-:W-:-:S05]  /*67c0*/  IMAD.IADD R199, R199, 0x1, R198 ;  /* 0x00000001c7c77824 */ /* 0x000fca00078e02c6 */
[----:B------:R0:W-:Y:S02]  /*67d0*/  STG.E [R104.64], R199 ;  /* 0x000000c768007986 */ /* 0x0001e4000c101904 */
.L_x_35908:
[----:B------:R-:W-:Y:S05]  /*67e0*/  BSYNC B1 ;  /* 0x0000000000017941 */ /* 0x000fea0003800000 */
.L_x_35907:
[----:B------:R-:W-:Y:S02]  /*67f0*/  IADD3 R195, R195, 0x20, RZ ;  /* 0x00000020c3c37810 */ /* 0x000fe40007ffe0ff */
[----:B------:R-:W-:Y:S02]  /*6800*/  IADD3 R196, R196, 0x20, RZ ;  /* 0x00000020c4c47810 */ /* 0x000fe40007ffe0ff */
.L_x_35870:
[----:B------:R-:W-:Y:S05]  /*6810*/  BSYNC B0 ;  /* 0x0000000000007941 */ /* 0x000fea0003800000 */
.L_x_35869:
[----:B------:R-:W-:Y:S01]  /*6820*/  LOP3.LUT P2, RZ, R17, 0x4000, RZ, 0xc0, !PT ;  /* 0x0000400011ff7812 */ /* 0x000fe2000784c0ff */
[----:B------:R-:W-:-:S12]  /*6830*/  BSSY B0, `(.L_x_35909) ;  /* 0x000018d000007945 */ /* 0x000fd80003800000 */
[----:B------:R-:W-:Y:S05]  /*6840*/  @!P2 BRA `(.L_x_35910) ;  /* 0x000018b00000a947 */ /* 0x000fea0003800000 */
[----:B------:R-:W-:-:S04]  /*6850*/  ISETP.NE.U32.AND P2, PT, RZ, c[0x0][0x180], PT ;  /* 0x00006000ff007a0c */ /* 0x000fc80003f45070 */
[----:B------:R-:W-:Y:S02]  /*6860*/  ISETP.NE.AND.EX P2, PT, RZ, c[0x0][0x184], PT, P2 ;  /* 0x00006100ff007a0c */ /* 0x000fe40003f45320 */
[----:B------:R-:W-:-:S11]  /*6870*/  @P1 MOV R71, 0x10 ;  /* 0x0000001000471802 */ /* 0x000fd60000000f00 */
[----:B0-----:R-:W-:-:S04]  /*6880*/  @P2 IMAD.MOV.U32 R104, RZ, RZ, 0x10 ;  /* 0x00000010ff682424 */ /* 0x001fc800078e00ff */
[----:B------:R-:W-:-:S04]  /*6890*/  @P2 IMAD.WIDE.U32 R104, R195, R104, c[0x0][0x180] ;  /* 0x00006000c3682625 */ /* 0x000fc800078e0068 */
[----:B------:R-:W-:Y:S01]  /*68a0*/  @P1 IMAD.WIDE.U32 R70, R196, R71, c[0x0][0x170] ;  /* 0x00005c00c4461625 */ /* 0x000fe200078e0047 */
[----:B------:R-:W2:Y:S01]  /*68b0*/  @P2 LDG.E.128 R48, [R104.64] ;  /* 0x0000000468302981 */ /* 0x000ea2000c1e1d00 */
[----:B------:R-:W-:-:S03]  /*68c0*/  ISETP.GT.AND P3, PT, R106, RZ, PT ;  /* 0x000000ff6a00720c */ /* 0x000fc60003f64270 */
[----:B-----5:R0:W5:Y:S01]  /*68d0*/  @P1 LDG.E.128 R56, [R70.64] ;  /* 0x0000000446381981 */ /* 0x020162000c1e1d00 */
        /* <DEDUP_REMOVED lines=18> */
.L_x_35914:
[----:B------:R-:W-:Y:S02]  /*6a00*/  IMAD.MOV.U32 R200, RZ, RZ, R112 ;  /* 0x000000ffffc87224 */ /* 0x000fe400078e0070 */
.L_x_35915:
[----:B------:R-:W-:Y:S05]  /*6a10*/  BSYNC B2 ;  /* 0x0000000000027941 */ /* 0x000fea0003800000 */
.L_x_35913:
        /* <DEDUP_REMOVED lines=16> */
.L_x_35919:
[----:B------:R-:W-:Y:S05]  /*6b20*/  BSYNC B3 ;  /* 0x0000000000037941 */ /* 0x000fea0003800000 */
.L_x_35918:
        /* <DEDUP_REMOVED lines=44> */
.L_x_35917:
[----:B------:R-:W-:Y:S05]  /*6df0*/  BSYNC B2 ;  /* 0x0000000000027941 */ /* 0x000fea0003800000 */
.L_x_35916:
[----:B------:R-:W0:Y:S01]  /*6e00*/  I2F.U32 R68, R200 ;  /* 0x000000c800447306 */ /* 0x000e220000201000 */
[----:B------:R-:W-:Y:S01]  /*6e10*/  HFMA2.MMA R69, -RZ, RZ, 0.1171875, 0 ;  /* 0x2f800000ff457435 */ /* 0x000fe200000001ff */
[----:B-----5:R-:W-:-:S04]  /*6e20*/  FMUL.FTZ R70, R56, c[0x0][0x1ec] ;  /* 0x00007b0038467a20 */ /* 0x020fc80000410000 */
[----:B------:R-:W-:-:S05]  /*6e30*/  FMUL.FTZ R70, R70, c[0x0][0x1e8] ;  /* 0x00007a0046467a20 */ /* 0x000fca0000410000 */
[----:B0-----:R-:W-:-:S05]  /*6e40*/  FFMA.FTZ R68, R68, R69, 1.1641532182693481445e-10 ;  /* 0x2f00000044447423 */ /* 0x001fca0000010045 */
[----:B------:R-:W-:-:S04]  /*6e50*/  FSETP.GTU.FTZ.AND P4, PT, R68, c[0x0][0x1e4], PT ;  /* 0x0000790044007a0b */ /* 0x000fc80003f9c000 */
[----:B------:R-:W-:Y:S02]  /*6e60*/  FSEL R68, R70, RZ, !P4 ;  /* 0x000000ff46447208 */ /* 0x000fe40006000000 */
[----:B------:R-:W-:-:S03]  /*6e70*/  SEL R189, RZ, 0x1, P4 ;  /* 0x00000001ffbd7807 */ /* 0x000fc60002000000 */
[----:B------:R-:W-:Y:S02]  /*6e80*/  @P2 FADD.FTZ R68, R48, R68 ;  /* 0x0000004430442221 */ /* 0x000fe40000010000 */
.L_x_35912:
[----:B0-----:R-:W-:Y:S05]  /*6e90*/  BSYNC B1 ;  /* 0x0000000000017941 */ /* 0x001fea0003800000 */
.L_x_35911:
        /* <DEDUP_REMOVED lines=18> */
.L_x_35923:
[----:B------:R-:W-:Y:S02]  /*6fc0*/  IMAD.MOV.U32 R111, RZ, RZ, R112 ;  /* 0x000000ffff6f7224 */ /* 0x000fe400078e0070 */
.L_x_35924:
[----:B------:R-:W-:Y:S05]  /*6fd0*/  BSYNC B2 ;  /* 0x0000000000027941 */ /* 0x000fea0003800000 */
.L_x_35922:
        /* <DEDUP_REMOVED lines=16> */
.L_x_35928:
[----:B------:R-:W-:Y:S05]  /*70e0*/  BSYNC B3 ;  /* 0x0000000000037941 */ /* 0x000fea0003800000 */
.L_x_35927:
        /* <DEDUP_REMOVED lines=44> */
.L_x_35926:
[----:B------:R-:W-:Y:S05]  /*73b0*/  BSYNC B2 ;  /* 0x0000000000027941 */ /* 0x000fea0003800000 */
.L_x_35925:
[----:B------:R-:W0:Y:S01]  /*73c0*/  I2F.U32 R69, R111 ;  /* 0x0000006f00457306 */ /* 0x000e220000201000 */
[----:B------:R-:W-:Y:S01]  /*73d0*/  MOV R70, 0x2f800000 ;  /* 0x2f80000000467802 */ /* 0x000fe20000000f00 */
[----:B-----5:R-:W-:-:S04]  /*73e0*/  FMUL.FTZ R104, R57, c[0x0][0x1ec] ;  /* 0x00007b0039687a20 */ /* 0x020fc80000410000 */
[----:B------:R-:W-:Y:S02]  /*73f0*/  FMUL.FTZ R104, R104, c[0x0][0x1e8] ;  /* 0x00007a0068687a20 */ /* 0x000fe40000410000 */
[----:B0-----:R-:W-:-:S05]  /*7400*/  FFMA.FTZ R69, R69, R70, 1.1641532182693481445e-10 ;  /* 0x2f00000045457423 */ /* 0x001fca0000010046 */
[----:B------:R-:W-:-:S04]  /*7410*/  FSETP.GTU.FTZ.AND P4, PT, R69, c[0x0][0x1e4], PT ;  /* 0x0000790045007a0b */ /* 0x000fc80003f9c000 */
[----:B------:R-:W-:Y:S02]  /*7420*/  FSEL R69, R104, RZ, !P4 ;  /* 0x000000ff68457208 */ /* 0x000fe40006000000 */
[----:B------:R-:W-:-:S03]  /*7430*/  SEL R190, RZ, 0x1, P4 ;  /* 0x00000001ffbe7807 */ /* 0x000fc60002000000 */
[----:B------:R-:W-:Y:S02]  /*7440*/  @P2 FADD.FTZ R69, R49, R69 ;  /* 0x0000004531452221 */ /* 0x000fe40000010000 */
.L_x_35921:
[----:B------:R-:W-:Y:S05]  /*7450*/  BSYNC B1 ;  /* 0x0000000000017941 */ /* 0x000fea0003800000 */
.L_x_35920:
        /* <DEDUP_REMOVED lines=18> */
.L_x_35932:
[----:B------:R-:W-:Y:S02]  /*7580*/  IMAD.MOV.U32 R111, RZ, RZ, R112 ;  /* 0x000000ffff6f7224 */ /* 0x000fe400078e0070 */
.L_x_35933:
[----:B------:R-:W-:Y:S05]  /*7590*/  BSYNC B2 ;  /* 0x0000000000027941 */ /* 0x000fea0003800000 */
.L_x_35931:
        /* <DEDUP_REMOVED lines=16> */
.L_x_35937:
[----:B------:R-:W-:Y:S05]  /*76a0*/  BSYNC B3 ;  /* 0x0000000000037941 */ /* 0x000fea0003800000 */
.L_x_35936:
        /* <DEDUP_REMOVED lines=44> */
.L_x_35935:
[----:B------:R-:W-:Y:S05]  /*7970*/  BSYNC B2 ;  /* 0x0000000000027941 */ /* 0x000fea0003800000 */
.L_x_35934:
        /* <DEDUP_REMOVED lines=9> */
.L_x_35930:
[----:B------:R-:W-:Y:S05]  /*7a10*/  BSYNC B1 ;  /* 0x0000000000017941 */ /* 0x000fea0003800000 */
.L_x_35929:
        /* <DEDUP_REMOVED lines=18> */
.L_x_35941:
[----:B------:R-:W-:Y:S02]  /*7b40*/  IMAD.MOV.U32 R204, RZ, RZ, R112 ;  /* 0x000000ffffcc7224 */ /* 0x000fe400078e0070 */
.L_x_35942:
[----:B------:R-:W-:Y:S05]  /*7b50*/  BSYNC B2 ;  /* 0x0000000000027941 */ /* 0x000fea0003800000 */
.L_x_35940:
        /* <DEDUP_REMOVED lines=16> */
.L_x_35946:
[----:B------:R-:W-:Y:S05]  /*7c60*/  BSYNC B3 ;  /* 0x0000000000037941 */ /* 0x000fea0003800000 */
.L_x_35945:
        /* <DEDUP_REMOVED lines=44> */
.L_x_35944:
[----:B------:R-:W-:Y:S05]  /*7f30*/  BSYNC B2 ;  /* 0x0000000000027941 */ /* 0x000fea0003800000 */
.L_x_35943:
        /* <DEDUP_REMOVED lines=9> */
.L_x_35939:
[----:B------:R-:W-:Y:S05]  /*7fd0*/  BSYNC B1 ;  /* 0x0000000000017941 */ /* 0x000fea0003800000 */
.L_x_35938:
        /* <DEDUP_REMOVED lines=15> */
.L_x_35948:
[----:B------:R-:W-:Y:S05]  /*80d0*/  BSYNC B1 ;  /* 0x0000000000017941 */ /* 0x000fea0003800000 */
.L_x_35947:
[----:B------:R-:W-:Y:S02]  /*80e0*/  IADD3 R195, R195, 0x20, RZ ;  /* 0x00000020c3c37810 */ /* 0x000fe40007ffe0ff */
[----:B------:R-:W-:Y:S02]  /*80f0*/  IADD3 R196, R196, 0x20, RZ ;  /* 0x00000020c4c47810 */ /* 0x000fe40007ffe0ff */
.L_x_35910:
[----:B------:R-:W-:Y:S05]  /*8100*/  BSYNC B0 ;  /* 0x0000000000007941 */ /* 0x000fea0003800000 */
.L_x_35909:
[----:B------:R-:W-:Y:S01]  /*8110*/  LOP3.LUT P2, RZ, R17, 0x2000, RZ, 0xc0, !PT ;  /* 0x0000200011ff7812 */ /* 0x000fe2000784c0ff */
[----:B------:R-:W-:-:S12]  /*8120*/  BSSY B0, `(.L_x_35949) ;  /* 0x000018d000007945 */ /* 0x000fd80003800000 */
[----:B------:R-:W-:Y:S05]  /*8130*/  @!P2 BRA `(.L_x_35950) ;  /* 0x000018b00000a947 */ /* 0x000fea0003800000 */
[----:B------:R-:W-:-:S04]  /*8140*/  ISETP.NE.U32.AND P2, PT, RZ, c[0x0][0x180], PT ;  /* 0x00006000ff007a0c */ /* 0x000fc80003f45070 */
[----:B------:R-:W-:Y:S01]  /*8150*/  ISETP.NE.AND.EX P2, PT, RZ, c[0x0][0x184], PT, P2 ;  /* 0x00006100ff007a0c */ /* 0x000fe20003f45320 */
[----:B------:R-:W-:-:S12]  /*8160*/  @P1 IMAD.MOV.U32 R75, RZ, RZ, 0x10 ;  /* 0x00000010ff4b1424 */ /* 0x000fd800078e00ff */
[----:B0-----:R-:W-:Y:S01]  /*8170*/  @P2 MOV R104, 0x10 ;  /* 0x0000001000682802 */ /* 0x001fe20000000f00 */
[----:B------:R-:W-:-:S04]  /*8180*/  @P1 IMAD.WIDE.U32 R74, R196, R75, c[0x0][0x170] ;  /* 0x00005c00c44a1625 */ /* 0x000fc800078e004b */
[----:B------:R-:W-:Y:S01]  /*8190*/  @P2 IMAD.WIDE.U32 R104, R195, R104, c[0x0][0x180] ;  /* 0x00006000c3682625 */ /* 0x000fe200078e0068 */
[----:B-----5:R0:W5:Y:S04]  /*81a0*/  @P1 LDG.E.128 R56, [R74.64] ;  /* 0x000000044a381981 */ /* 0x020168000c1e1d00 */
        /* <DEDUP_REMOVED lines=20> */
.L_x_35954:
[----:B------:R-:W-:Y:S02]  /*82f0*/  MOV R200, R112 ;  /* 0x0000007000c87202 */ /* 0x000fe40000000f00 */
.L_x_35955:
[----:B------:R-:W-:Y:S05]  /*8300*/  BSYNC B2 ;  /* 0x0000000000027941 */ /* 0x000fea0003800000 */
.L_x_35953:
        /* <DEDUP_REMOVED lines=16> */
.L_x_35959:
[----:B------:R-:W-:Y:S05]  /*8410*/  BSYNC B3 ;  /* 0x0000000000037941 */ /* 0x000fea0003800000 */
.L_x_35958:
        /* <DEDUP_REMOVED lines=44> */
.L_x_35957:
[----:B------:R-:W-:Y:S05]  /*86e0*/  BSYNC B2 ;  /* 0x0000000000027941 */ /* 0x000fea0003800000 */
.L_x_35956:
        /* <DEDUP_REMOVED lines=9> */
.L_x_35952:
[----:B0-----:R-:W-:Y:S05]  /*8780*/  BSYNC B1 ;  /* 0x0000000000017941 */ /* 0x001fea0003800000 */
.L_x_35951:
        /* <DEDUP_REMOVED lines=18> */
.L_x_35963:
[----:B------:R-:W-:Y:S02]  /*88b0*/  MOV R111, R112 ;  /* 0x00000070006f7202 */ /* 0x000fe40000000f00 */
.L_x_35964:
[----:B------:R-:W-:Y:S05]  /*88c0*/  BSYNC B2 ;  /* 0x0000000000027941 */ /* 0x000fea0003800000 */
.L_x_35962:
        /* <DEDUP_REMOVED lines=16> */
.L_x_35968:
[----:B------:R-:W-:Y:S05]  /*89d0*/  BSYNC B3 ;  /* 0x0000000000037941 */ /* 0x000fea0003800000 */
.L_x_35967:
        /* <DEDUP_REMOVED lines=44> */
.L_x_35966:
[----:B------:R-:W-:Y:S05]  /*8ca0*/  BSYNC B2 ;  /* 0x0000000000027941 */ /* 0x000fea0003800000 */
.L_x_35965:
        /* <DEDUP_REMOVED lines=9> */
.L_x_35961:
[----:B------:R-:W-:Y:S05]  /*8d40*/  BSYNC B1 ;  /* 0x0000000000017941 */ /* 0x000fea0003800000 */
.L_x_35960:
        /* <DEDUP_REMOVED lines=18> */
.L_x_35972:
[----:B------:R-:W-:Y:S02]  /*8e70*/  MOV R111, R112 ;  /* 0x00000070006f7202 */ /* 0x000fe40000000f00 */
.L_x_35973:
[----:B------:R-:W-:Y:S05]  /*8e80*/  BSYNC B2 ;  /* 0x0000000000027941 */ /* 0x000fea0003800000 */
.L_x_35971:
        /* <DEDUP_REMOVED lines=16> */
.L_x_35977:
[----:B------:R-:W-:Y:S05]  /*8f90*/  BSYNC B3 ;  /* 0x0000000000037941 */ /* 0x000fea0003800000 */
.L_x_35976:
        /* <DEDUP_REMOVED lines=44> */
.L_x_35975:
[----:B------:R-:W-:Y:S05]  /*9260*/  BSYNC B2 ;  /* 0x0000000000027941 */ /* 0x000fea0003800000 */
.L_x_35974:
        /* <DEDUP_REMOVED lines=9> */
.L_x_35970:
[----:B------:R-:W-:Y:S05]  /*9300*/  BSYNC B1 ;  /* 0x0000000000017941 */ /* 0x000fea0003800000 */
.L_x_35969:
        /* <DEDUP_REMOVED lines=18> */
.L_x_35981:
[----:B------:R-:W-:Y:S02]  /*9430*/  MOV R204, R112 ;  /* 0x0000007000cc7202 */ /* 0x000fe40000000f00 */
.L_x_35982:
[----:B------:R-:W-:Y:S05]  /*9440*/  BSYNC B2 ;  /* 0x0000000000027941 */ /* 0x000fea0003800000 */
.L_x_35980:
        /* <DEDUP_REMOVED lines=16> */
.L_x_35986:
[----:B------:R-:W-:Y:S05]  /*9550*/  BSYNC B3 ;  /* 0x0000000000037941 */ /* 0x000fea0003800000 */
.L_x_35985:
        /* <DEDUP_REMOVED lines=44> */
.L_x_35984:
[----:B------:R-:W-:Y:S05]  /*9820*/  BSYNC B2 ;  /* 0x0000000000027941 */ /* 0x000fea0003800000 */
.L_x_35983:
        /* <DEDUP_REMOVED lines=9> */
.L_x_35979:
[----:B------:R-:W-:Y:S05]  /*98c0*/  BSYNC B1 ;  /* 0x0000000000017941 */ /* 0x000fea0003800000 */
.L_x_35978:
        /* <DEDUP_REMOVED lines=12> */
[----:B------:R-:W-:-:S03]  /*9990*/  IMAD.WIDE.U32 R104, R196, R107, c[0x0][0x190] ;  /* 0x00006400c4687625 */ /* 0x000fc600078e006b */
[----:B------:R-:W-:-:S05]  /*99a0*/  IADD3 R199, R199, R198, RZ ;  /* 0x000000c6c7c77210 */ /* 0x000fca0007ffe0ff */
[----:B------:R0:W-:Y:S02]  /*99b0*/  STG.E [R104.64], R199 ;  /* 0x000000c768007986 */ /* 0x0001e4000c101904 */
.L_x_35988:
[----:B------:R-:W-:Y:S05]  /*99c0*/  BSYNC B1 ;  /* 0x0000000000017941 */ /* 0x000fea0003800000 */
.L_x_35987:
[----:B------:R-:W-:Y:S02]  /*99d0*/  IADD3 R195, R195, 0x20, RZ ;  /* 0x00000020c3c37810 */ /* 0x000fe40007ffe0ff */
[----:B------:R-:W-:Y:S02]  /*99e0*/  IADD3 R196, R196, 0x20, RZ ;  /* 0x00000020c4c47810 */ /* 0x000fe40007ffe0ff */
.L_x_35950:
[----:B------:R-:W-:Y:S05]  /*99f0*/  BSYNC B0 ;  /* 0x0000000000007941 */ /* 0x000fea0003800000 */
.L_x_35949:
        /* <DEDUP_REMOVED lines=30> */
.L_x_35994:
[----:B------:R-:W-:Y:S02]  /*9be0*/  IMAD.MOV.U32 R200, RZ, RZ, R112 ;  /* 0x000000ffffc87224 */ /* 0x000fe400078e0070 */
.L_x_35995:
[----:B------:R-:W-:Y:S05]  /*9bf0*/  BSYNC B2 ;  /* 0x0000000000027941 */ /* 0x000fea0003800000 */
.L_x_35993:
        /* <DEDUP_REMOVED lines=16> */
.L_x_35999:
[----:B------:R-:W-:Y:S05]  /*9d00*/  BSYNC B3 ;  /* 0x0000000000037941 */ /* 0x000fea0003800000 */
.L_x_35998:
        /* <DEDUP_REMOVED lines=44> */
.L_x_35997:
[----:B------:R-:W-:Y:S05]  /*9fd0*/  BSYNC B2 ;  /* 0x0000000000027941 */ /* 0x000fea0003800000 */
.L_x_35996:
        /* <DEDUP_REMOVED lines=9> */
.L_x_35992:
[----:B-1----:R-:W-:Y:S05]  /*a070*/  BSYNC B1 ;  /* 0x0000000000017941 */ /* 0x002fea0003800000 */
.L_x_35991:
        /* <DEDUP_REMOVED lines=18> */
.L_x_36003:
[----:B------:R-:W-:Y:S02]  /*a1a0*/  IMAD.MOV.U32 R111, RZ, RZ, R112 ;  /* 0x000000ffff6f7224 */ /* 0x000fe400078e0070 */
.L_x_36004:
[----:B------:R-:W-:Y:S05]  /*a1b0*/  BSYNC B2 ;  /* 0x0000000000027941 */ /* 0x000fea0003800000 */
.L_x_36002:
        /* <DEDUP_REMOVED lines=16> */
.L_x_36008:
[----:B------:R-:W-:Y:S05]  /*a2c0*/  BSYNC B3 ;  /* 0x0000000000037941 */ /* 0x000fea0003800000 */
.L_x_36007:
        /* <DEDUP_REMOVED lines=44> */
.L_x_36006:
[----:B------:R-:W-:Y:S05]  /*a590*/  BSYNC B2 ;  /* 0x0000000000027941 */ /* 0x000fea0003800000 */
.L_x_36005:
        /* <DEDUP_REMOVED lines=9> */
.L_x_36001:
[----:B------:R-:W-:Y:S05]  /*a630*/  BSYNC B1 ;  /* 0x0000000000017941 */ /* 0x000fea0003800000 */
.L_x_36000:
        /* <DEDUP_REMOVED lines=18> */
.L_x_36012:
[----:B------:R-:W-:Y:S02]  /*a760*/  IMAD.MOV.U32 R111, RZ, RZ, R112 ;  /* 0x000000ffff6f7224 */ /* 0x000fe400078e0070 */
.L_x_36013:
[----:B------:R-:W-:Y:S05]  /*a770*/  BSYNC B2 ;  /* 0x0000000000027941 */ /* 0x000fea0003800000 */
.L_x_36011:
        /* <DEDUP_REMOVED lines=16> */
.L_x_36017:
[----:B------:R-:W-:Y:S05]  /*a880*/  BSYNC B3 ;  /* 0x0000000000037941 */ /* 0x000fea0003800000 */
.L_x_36016:
        /* <DEDUP_REMOVED lines=44> */
.L_x_36015:
[----:B------:R-:W-:Y:S05]  /*ab50*/  BSYNC B2 ;  /* 0x0000000000027941 */ /* 0x000fea0003800000 */
.L_x_36014:
        /* <DEDUP_REMOVED lines=9> */
.L_x_36010:
[----:B------:R-:W-:Y:S05]  /*abf0*/  BSYNC B1 ;  /* 0x0000000000017941 */ /* 0x000fea0003800000 */
.L_x_36009:
        /* <DEDUP_REMOVED lines=18> */
.L_x_36021:
[----:B------:R-:W-:Y:S02]  /*ad20*/  IMAD.MOV.U32 R204, RZ, RZ, R112 ;  /* 0x000000ffffcc7224 */ /* 0x000fe400078e0070 */
.L_x_36022:
[----:B------:R-:W-:Y:S05]  /*ad30*/  BSYNC B2 ;  /* 0x0000000000027941 */ /* 0x000fea0003800000 */
.L_x_36020:
        /* <DEDUP_REMOVED lines=16> */
.L_x_36026:
[----:B------:R-:W-:Y:S05]  /*ae40*/  BSYNC B3 ;  /* 0x0000000000037941 */ /* 0x000fea0003800000 */
.L_x_36025:
        /* <DEDUP_REMOVED lines=44> */
.L_x_36024:
[----:B------:R-:W-:Y:S05]  /*b110*/  BSYNC B2 ;  /* 0x0000000000027941 */ /* 0x000fea0003800000 */
.L_x_36023:
        /* <DEDUP_REMOVED lines=9> */
.L_x_36019:
[----:B------:R-:W-:Y:S05]  /*b1b0*/  BSYNC B1 ;  /* 0x0000000000017941 */ /* 0x000fea0003800000 */
.L_x_36018:
        /* <DEDUP_REMOVED lines=10> */
[----:B------:R-:W-:-:S05]  /*b260*/  IMAD R104, R104, 0x1000000, R105 ;  /* 0x0100000068687824 */ /* 0x000fca00078e0269 */
[----:B------:R-:W-:Y:S01]  /*b270*/  LEA R199, R199, R104, 0x8 ;  /* 0x00000068c7c77211 */ /* 0x000fe200078e40ff */
[----:B------:R-:W-:-:S04]  /*b280*/  IMAD.WIDE.U32 R104, R196, R107, c[0x0][0x190] ;  /* 0x00006400c4687625 */ /* 0x000fc800078e006b */
[----:B------:R-:W-:-:S05]  /*b290*/  IMAD.IADD R199, R199, 0x1, R198 ;  /* 0x00000001c7c77824 */ /* 0x000fca00078e02c6 */
[----:B------:R0:W-:Y:S02]  /*b2a0*/  STG.E [R104.64], R199 ;  /* 0x000000c768007986 */ /* 0x0001e4000c101904 */
.L_x_36028:
[----:B------:R-:W-:Y:S05]  /*b2b0*/  BSYNC B1 ;  /* 0x0000000000017941 */ /* 0x000fea0003800000 */
.L_x_36027:
[----:B------:R-:W-:Y:S02]  /*b2c0*/  IADD3 R195, R195, 0x20, RZ ;  /* 0x00000020c3c37810 */ /* 0x000fe40007ffe0ff */
[----:B------:R-:W-:Y:S02]  /*b2d0*/  IADD3 R196, R196, 0x20, RZ ;  /* 0x00000020c4c47810 */ /* 0x000fe40007ffe0ff */
.L_x_35990:
[----:B------:R-:W-:Y:S05]  /*b2e0*/  BSYNC B0 ;  /* 0x0000000000007941 */ /* 0x000fea0003800000 */
.L_x_35989:
        /* <DEDUP_REMOVED lines=30> */
.L_x_36034:
[----:B------:R-:W-:Y:S02]  /*b4d0*/  IMAD.MOV.U32 R200, RZ, RZ, R112 ;  /* 0x000000ffffc87224 */ /* 0x000fe400078e0070 */
.L_x_36035:
[----:B------:R-:W-:Y:S05]  /*b4e0*/  BSYNC B2 ;  /* 0x0000000000027941 */ /* 0x000fea0003800000 */
.L_x_36033:
        /* <DEDUP_REMOVED lines=16> */
.L_x_36039:
[----:B------:R-:W-:Y:S05]  /*b5f0*/  BSYNC B3 ;  /* 0x0000000000037941 */ /* 0x000fea0003800000 */
.L_x_36038:
        /* <DEDUP_REMOVED lines=44> */
.L_x_36037:
[----:B------:R-:W-:Y:S05]  /*b8c0*/  BSYNC B2 ;  /* 0x0000000000027941 */ /* 0x000fea0003800000 */
.L_x_36036:
        /* <DEDUP_REMOVED lines=9> */
.L_x_36032:
[----:B-1----:R-:W-:Y:S05]  /*b960*/  BSYNC B1 ;  /* 0x0000000000017941 */ /* 0x002fea0003800000 */
.L_x_36031:
        /* <DEDUP_REMOVED lines=18> */
.L_x_36043:
[----:B------:R-:W-:Y:S02]  /*ba90*/  IMAD.MOV.U32 R111, RZ, RZ, R112 ;  /* 0x000000ffff6f7224 */ /* 0x000fe400078e0070 */
.L_x_36044:
[----:B------:R-:W-:Y:S05]  /*baa0*/  BSYNC B2 ;  /* 0x0000000000027941 */ /* 0x000fea0003800000 */
.L_x_36042:
        /* <DEDUP_REMOVED lines=16> */
.L_x_36048:
[----:B------:R-:W-:Y:S05]  /*bbb0*/  BSYNC B3 ;  /* 0x0000000000037941 */ /* 0x000fea0003800000 */
.L_x_36047:
        /* <DEDUP_REMOVED lines=44> */
.L_x_36046:
[----:B------:R-:W-:Y:S05]  /*be80*/  BSYNC B2 ;  /* 0x0000000000027941 */ /* 0x000fea0003800000 */
.L_x_36045:
        /* <DEDUP_REMOVED lines=9> */
.L_x_36041:
[----:B------:R-:W-:Y:S05]  /*bf20*/  BSYNC B1 ;  /* 0x0000000000017941 */ /* 0x000fea0003800000 */
.L_x_36040:
        /* <DEDUP_REMOVED lines=18> */
.L_x_36052:
[----:B------:R-:W-:Y:S02]  /*c050*/  IMAD.MOV.U32 R111, RZ, RZ, R112 ;  /* 0x000000ffff6f7224 */ /* 0x000fe400078e0070 */
.L_x_36053:
[----:B------:R-:W-:Y:S05]  /*c060*/  BSYNC B2 ;  /* 0x0000000000027941 */ /* 0x000fea0003800000 */
.L_x_36051:
        /* <DEDUP_REMOVED lines=16> */
.L_x_36057:
[----:B------:R-:W-:Y:S05]  /*c170*/  BSYNC B3 ;  /* 0x0000000000037941 */ /* 0x000fea0003800000 */
.L_x_36056:
        /* <DEDUP_REMOVED lines=44> */
.L_x_36055:
[----:B------:R-:W-:Y:S05]  /*c440*/  BSYNC B2 ;  /* 0x0000000000027941 */ /* 0x000fea0003800000 */
.L_x_36054:
        /* <DEDUP_REMOVED lines=9> */
.L_x_36050:
[----:B------:R-:W-:Y:S05]  /*c4e0*/  BSYNC B1 ;  /* 0x0000000000017941 */ /* 0x000fea0003800000 */
.L_x_36049:
        /* <DEDUP_REMOVED lines=18> */
.L_x_36061:
[----:B------:R-:W-:Y:S02]  /*c610*/  IMAD.MOV.U32 R204, RZ, RZ, R112 ;  /* 0x000000ffffcc7224 */ /* 0x000fe400078e0070 */
.L_x_36062:
[----:B------:R-:W-:Y:S05]  /*c620*/  BSYNC B2 ;  /* 0x0000000000027941 */ /* 0x000fea0003800000 */
.L_x_36060:
        /* <DEDUP_REMOVED lines=16> */
.L_x_36066:
[----:B------:R-:W-:Y:S05]  /*c730*/  BSYNC B3 ;  /* 0x0000000000037941 */ /* 0x000fea0003800000 */
.L_x_36065:
        /* <DEDUP_REMOVED lines=44> */
.L_x_36064:
[----:B------:R-:W-:Y:S05]  /*ca00*/  BSYNC B2 ;  /* 0x0000000000027941 */ /* 0x000fea0003800000 */
.L_x_36063:
        /* <DEDUP_REMOVED lines=9> */
.L_x_36059:
[----:B------:R-:W-:Y:S05]  /*caa0*/  BSYNC B1 ;  /* 0x0000000000017941 */ /* 0x000fea0003800000 */
.L_x_36058:
        /* <DEDUP_REMOVED lines=15> */
.L_x_36068:
[----:B------:R-:W-:Y:S05]  /*cba0*/  BSYNC B1 ;  /* 0x0000000000017941 */ /* 0x000fea0003800000 */
.L_x_36067:
[----:B------:R-:W-:Y:S02]  /*cbb0*/  IADD3 R195, R195, 0x20, RZ ;  /* 0x00000020c3c37810 */ /* 0x000fe40007ffe0ff */
[----:B------:R-:W-:Y:S02]  /*cbc0*/  IADD3 R196, R196, 0x20, RZ ;  /* 0x00000020c4c47810 */ /* 0x000fe40007ffe0ff */
.L_x_36030:
[----:B------:R-:W-:Y:S05]  /*cbd0*/  BSYNC B0 ;  /* 0x0000000000007941 */ /* 0x000fea0003800000 */
.L_x_36029:
        /* <DEDUP_REMOVED lines=30> */
.L_x_36074:
[----:B------:R-:W-:Y:S02]  /*cdc0*/  IMAD.MOV.U32 R200, RZ, RZ, R112 ;  /* 0x000000ffffc87224 */ /* 0x000fe400078e0070 */
.L_x_36075:
[----:B------:R-:W-:Y:S05]  /*cdd0*/  BSYNC B2 ;  /* 0x0000000000027941 */ /* 0x000fea0003800000 */
.L_x_36073:
        /* <DEDUP_REMOVED lines=16> */
.L_x_36079:
[----:B------:R-:W-:Y:S05]  /*cee0*/  BSYNC B3 ;  /* 0x0000000000037941 */ /* 0x000fea0003800000 */
.L_x_36078:
        /* <DEDUP_REMOVED lines=44> */
.L_x_36077:
[----:B------:R-:W-:Y:S05]  /*d1b0*/  BSYNC B2 ;  /* 0x0000000000027941 */ /* 0x000fea0003800000 */
.L_x_36076:
        /* <DEDUP_REMOVED lines=9> */
.L_x_36072:
[----:B-1----:R-:W-:Y:S05]  /*d250*/  BSYNC B1 ;  /* 0x0000000000017941 */ /* 0x002fea0003800000 */
.L_x_36071:
        /* <DEDUP_REMOVED lines=18> */
.L_x_36083:
[----:B------:R-:W-:Y:S02]  /*d380*/  IMAD.MOV.U32 R111, RZ, RZ, R112 ;  /* 0x000000ffff6f7224 */ /* 0x000fe400078e0070 */
.L_x_36084:
[----:B------:R-:W-:Y:S05]  /*d390*/  BSYNC B2 ;  /* 0x0000000000027941 */ /* 0x000fea0003800000 */
.L_x_36082:
        /* <DEDUP_REMOVED lines=16> */
.L_x_36088:
[----:B------:R-:W-:Y:S05]  /*d4a0*/  BSYNC B3 ;  /* 0x0000000000037941 */ /* 0x000fea0003800000 */
.L_x_36087:
        /* <DEDUP_REMOVED lines=44> */
.L_x_36086:
[----:B------:R-:W-:Y:S05]  /*d770*/  BSYNC B2 ;  /* 0x0000000000027941 */ /* 0x000fea0003800000 */
.L_x_36085:
        /* <DEDUP_REMOVED lines=9> */
.L_x_36081:
[----:B------:R-:W-:Y:S05]  /*d810*/  BSYNC B1 ;  /* 0x0000000000017941 */ /* 0x000fea0003800000 */
.L_x_36080:
        /* <DEDUP_REMOVED lines=18> */
.L_x_36092:
[----:B------:R-:W-:Y:S02]  /*d940*/  IMAD.MOV.U32 R111, RZ, RZ, R112 ;  /* 0x000000ffff6f7224 */ /* 0x000fe400078e0070 */
.L_x_36093:
[----:B------:R-:W-:Y:S05]  /*d950*/  BSYNC B2 ;  /* 0x0000000000027941 */ /* 0x000fea0003800000 */
.L_x_36091:
        /* <DEDUP_REMOVED lines=16> */
.L_x_36097:
[----:B------:R-:W-:Y:S05]  /*da60*/  BSYNC B3 ;  /* 0x0000000000037941 */ /* 0x000fea0003800000 */
.L_x_36096:
        /* <DEDUP_REMOVED lines=44> */
.L_x_36095:
[----:B------:R-:W-:Y:S05]  /*dd30*/  BSYNC B2 ;  /* 0x0000000000027941 */ /* 0x000fea0003800000 */
.L_x_36094:
        /* <DEDUP_REMOVED lines=9> */
.L_x_36090:
[----:B------:R-:W-:Y:S05]  /*ddd0*/  BSYNC B1 ;  /* 0x0000000000017941 */ /* 0x000fea0003800000 */
.L_x_36089:
        /* <DEDUP_REMOVED lines=18> */
.L_x_36101:
[----:B------:R-:W-:Y:S02]  /*df00*/  IMAD.MOV.U32 R204, RZ, RZ, R112 ;  /* 0x000000ffffcc7224 */ /* 0x000fe400078e0070 */
.L_x_36102:
[----:B------:R-:W-:Y:S05]  /*df10*/  BSYNC B2 ;  /* 0x0000000000027941 */ /* 0x000fea0003800000 */
.L_x_36100:
        /* <DEDUP_REMOVED lines=16> */
.L_x_36106:
[----:B------:R-:W-:Y:S05]  /*e020*/  BSYNC B3 ;  /* 0x0000000000037941 */ /* 0x000fea0003800000 */
.L_x_36105:
        /* <DEDUP_REMOVED lines=44> */
.L_x_36104:
[----:B------:R-:W-:Y:S05]  /*e2f0*/  BSYNC B2 ;  /* 0x0000000000027941 */ /* 0x000fea0003800000 */
.L_x_36103:
        /* <DEDUP_REMOVED lines=9> */
.L_x_36099:
[----:B------:R-:W-:Y:S05]  /*e390*/  BSYNC B1 ;  /* 0x0000000000017941 */ /* 0x000fea0003800000 */
.L_x_36098:
        /* <DEDUP_REMOVED lines=15> */
.L_x_36108:
[----:B------:R-:W-:Y:S05]  /*e490*/  BSYNC B1 ;  /* 0x0000000000017941 */ /* 0x000fea0003800000 */
.L_x_36107:
[----:B------:R-:W-:Y:S02]  /*e4a0*/  IADD3 R195, R195, 0x20, RZ ;  /* 0x00000020c3c37810 */ /* 0x000fe40007ffe0ff */
[----:B------:R-:W-:Y:S02]  /*e4b0*/  IADD3 R196, R196, 0x20, RZ ;  /* 0x00000020c4c47810 */ /* 0x000fe40007ffe0ff */
.L_x_36070:
[----:B------:R-:W-:Y:S05]  /*e4c0*/  BSYNC B0 ;  /* 0x0000000000007941 */ /* 0x000fea0003800000 */
.L_x_36069:
        /* <DEDUP_REMOVED lines=30> */
.L_x_36114:
[----:B------:R-:W-:Y:S02]  /*e6b0*/  IMAD.MOV.U32 R200, RZ, RZ, R112 ;  /* 0x000000ffffc87224 */ /* 0x000fe400078e0070 */
.L_x_36115:
[----:B------:R-:W-:Y:S05]  /*e6c0*/  BSYNC B2 ;  /* 0x0000000000027941 */ /* 0x000fea0003800000 */
.L_x_36113:
        /* <DEDUP_REMOVED lines=16> */
.L_x_36119:
[----:B------:R-:W-:Y:S05]  /*e7d0*/  BSYNC B3 ;  /* 0x0000000000037941 */ /* 0x000fea0003800000 */
.L_x_36118:
        /* <DEDUP_REMOVED lines=44> */
.L_x_36117:
[----:B------:R-:W-:Y:S05]  /*eaa0*/  BSYNC B2 ;  /* 0x0000000000027941 */ /* 0x000fea0003800000 */
.L_x_36116:
        /* <DEDUP_REMOVED lines=9> */
.L_x_36112:
[----:B-1----:R-:W-:Y:S05]  /*eb40*/  BSYNC B1 ;  /* 0x0000000000017941 */ /* 0x002fea0003800000 */
.L_x_36111:
        /* <DEDUP_REMOVED lines=18> */
.L_x_36123:
[----:B------:R-:W-:Y:S02]  /*ec70*/  IMAD.MOV.U32 R111, RZ, RZ, R112 ;  /* 0x000000ffff6f7224 */ /* 0x000fe400078e0070 */
.L_x_36124:
[----:B------:R-:W-:Y:S05]  /*ec80*/  BSYNC B2 ;  /* 0x0000000000027941 */ /* 0x000fea0003800000 */
.L_x_36122:
        /* <DEDUP_REMOVED lines=16> */
.L_x_36128:
[----:B------:R-:W-:Y:S05]  /*ed90*/  BSYNC B3 ;  /* 0x0000000000037941 */ /* 0x000fea0003800000 */
.L_x_36127:
        /* <DEDUP_REMOVED lines=44> */
.L_x_36126:
[----:B------:R-:W-:Y:S05]  /*f060*/  BSYNC B2 ;  /* 0x0000000000027941 */ /* 0x000fea0003800000 */
.L_x_36125:
        /* <DEDUP_REMOVED lines=9> */
.L_x_36121:
[----:B------:R-:W-:Y:S05]  /*f100*/  BSYNC B1 ;  /* 0x0000000000017941 */ /* 0x000fea0003800000 */
.L_x_36120:
        /* <DEDUP_REMOVED lines=18> */
.L_x_36132:
[----:B------:R-:W-:Y:S02]  /*f230*/  IMAD.MOV.U32 R111, RZ, RZ, R112 ;  /* 0x000000ffff6f7224 */ /* 0x000fe400078e0070 */
.L_x_36133:
[----:B------:R-:W-:Y:S05]  /*f240*/  BSYNC B2 ;  /* 0x0000000000027941 */ /* 0x000fea0003800000 */
.L_x_36131:
        /* <DEDUP_REMOVED lines=16> */
.L_x_36137:
[----:B------:R-:W-:Y:S05]  /*f350*/  BSYNC B3 ;  /* 0x0000000000037941 */ /* 0x000fea0003800000 */
.L_x_36136:
        /* <DEDUP_REMOVED lines=44> */
.L_x_36135:
[----:B------:R-:W-:Y:S05]  /*f620*/  BSYNC B2 ;  /* 0x0000000000027941 */ /* 0x000fea0003800000 */
.L_x_36134:
        /* <DEDUP_REMOVED lines=9> */
.L_x_36130:
[----:B------:R-:W-:Y:S05]  /*f6c0*/  BSYNC B1 ;  /* 0x0000000000017941 */ /* 0x000fea0003800000 */
.L_x_36129:
        /* <DEDUP_REMOVED lines=18> */
.L_x_36141:
[----:B------:R-:W-:Y:S02]  /*f7f0*/  IMAD.MOV.U32 R204, RZ, RZ, R112 ;  /* 0x000000ffffcc7224 */ /* 0x000fe400078e0070 */
.L_x_36142:
[----:B------:R-:W-:Y:S05]  /*f800*/  BSYNC B2 ;  /* 0x0000000000027941 */ /* 0x000fea0003800000 */
.L_x_36140:
        /* <DEDUP_REMOVED lines=16> */
.L_x_36146:
[----:B------:R-:W-:Y:S05]  /*f910*/  BSYNC B3 ;  /* 0x0000000000037941 */ /* 0x000fea0003800000 */
.L_x_36145:
        /* <DEDUP_REMOVED lines=44> */
.L_x_36144:
[----:B------:R-:W-:Y:S05]  /*fbe0*/  BSYNC B2 ;  /* 0x0000000000027941 */ /* 0x000fea0003800000 */
.L_x_36143:
        /* <DEDUP_REMOVED lines=9> */
.L_x_36139:
[----:B------:R-:W-:Y:S05]  /*fc80*/  BSYNC B1 ;  /* 0x0000000000017941 */ /* 0x000fea0003800000 */
.L_x_36138:
        /* <DEDUP_REMOVED lines=15> */
.L_x_36148:
[----:B------:R-:W-:Y:S05]  /*fd80*/  BSYNC B1 ;  /* 0x0000000000017941 */ /* 0x000fea0003800000 */
.L_x_36147:
[----:B------:R-:W-:Y:S02]  /*fd90*/  IADD3 R195, R195, 0x20, RZ ;  /* 0x00000020c3c37810 */ /* 0x000fe40007ffe0ff */
[----:B------:R-:W-:Y:S02]  /*fda0*/  IADD3 R196, R196, 0x20, RZ ;  /* 0x00000020c4c47810 */ /* 0x000fe40007ffe0ff */
.L_x_36110:
[----:B------:R-:W-:Y:S05]  /*fdb0*/  BSYNC B0 ;  /* 0x0000000000007941 */ /* 0x000fea0003800000 */
.L_x_36109:
        /* <DEDUP_REMOVED lines=30> */
.L_x_36154:
[----:B------:R-:W-:Y:S02]  /*ffa0*/  MOV R200, R112 ;  /* 0x0000007000c87202 */ /* 0x000fe40000000f00 */
.L_x_36155:
[----:B------:R-:W-:Y:S05]  /*ffb0*/  BSYNC B2 ;  /* 0x0000000000027941 */ /* 0x000fea0003800000 */
.L_x_36153:
        /* <DEDUP_REMOVED lines=16> */
.L_x_36159:
[----:B------:R-:W-:Y:S05]  /*100c0*/  BSYNC B3 ;  /* 0x0000000000037941 */ /* 0x000fea0003800000 */
.L_x_36158:
        /* <DEDUP_REMOVED lines=44> */
.L_x_36157:
[----:B------:R-:W-:Y:S05]  /*10390*/  BSYNC B2 ;  /* 0x0000000000027941 */ /* 0x000fea0003800000 */
.L_x_36156:
        /* <DEDUP_REMOVED lines=9> */
.L_x_36152:
[----:B0-----:R-:W-:Y:S05]  /*10430*/  BSYNC B1 ;  /* 0x0000000000017941 */ /* 0x001fea0003800000 */
.L_x_36151:
        /* <DEDUP_REMOVED lines=18> */
.L_x_36163:
[----:B------:R-:W-:Y:S02]  /*10560*/  IMAD.MOV.U32 R111, RZ, RZ, R112 ;  /* 0x000000ffff6f7224 */ /* 0x000fe400078e0070 */
.L_x_36164:
[----:B------:R-:W-:Y:S05]  /*10570*/  BSYNC B2 ;  /* 0x0000000000027941 */ /* 0x000fea0003800000 */
.L_x_36162:
        /* <DEDUP_REMOVED lines=16> */
.L_x_36168:
[----:B------:R-:W-:Y:S05]  /*10680*/  BSYNC B3 ;  /* 0x0000000000037941 */ /* 0x000fea0003800000 */
.L_x_36167:
        /* <DEDUP_REMOVED lines=44> */
.L_x_36166:
[----:B------:R-:W-:Y:S05]  /*10950*/  BSYNC B2 ;  /* 0x0000000000027941 */ /* 0x000fea0003800000 */
.L_x_36165:
        /* <DEDUP_REMOVED lines=9> */
.L_x_36161:
[----:B------:R-:W-:Y:S05]  /*109f0*/  BSYNC B1 ;  /* 0x0000000000017941 */ /* 0x000fea0003800000 */
.L_x_36160:
        /* <DEDUP_REMOVED lines=18> */
.L_x_36172:
[----:B------:R-:W-:Y:S02]  /*10b20*/  IMAD.MOV.U32 R111, RZ, RZ, R112 ;  /* 0x000000ffff6f7224 */ /* 0x000fe400078e0070 */
.L_x_36173:
[----:B------:R-:W-:Y:S05]  /*10b30*/  BSYNC B2 ;  /* 0x0000000000027941 */ /* 0x000fea0003800000 */
.L_x_36171:
        /* <DEDUP_REMOVED lines=16> */
.L_x_36177:
[----:B------:R-:W-:Y:S05]  /*10c40*/  BSYNC B3 ;  /* 0x0000000000037941 */ /* 0x000fea0003800000 */
.L_x_36176:
        /* <DEDUP_REMOVED lines=44> */
.L_x_36175:
[----:B------:R-:W-:Y:S05]  /*10f10*/  BSYNC B2 ;  /* 0x0000000000027941 */ /* 0x000fea0003800000 */
.L_x_36174:
        /* <DEDUP_REMOVED lines=9> */
.L_x_36170:
[----:B------:R-:W-:Y:S05]  /*10fb0*/  BSYNC B1 ;  /* 0x0000000000017941 */ /* 0x000fea0003800000 */
.L_x_36169:
        /* <DEDUP_REMOVED lines=18> */
.L_x_36181:
[----:B------:R-:W-:Y:S02]  /*110e0*/  IMAD.MOV.U32 R204, RZ, RZ, R112 ;  /* 0x000000ffffcc7224 */ /* 0x000fe400078e0070 */
.L_x_36182:
[----:B------:R-:W-:Y:S05]  /*110f0*/  BSYNC B2 ;  /* 0x0000000000027941 */ /* 0x000fea0003800000 */
.L_x_36180:
        /* <DEDUP_REMOVED lines=16> */
.L_x_36186:
[----:B------:R-:W-:Y:S05]  /*11200*/  BSYNC B3 ;  /* 0x0000000000037941 */ /* 0x000fea0003800000 */
.L_x_36185:
        /* <DEDUP_REMOVED lines=44> */
.L_x_36184:
[----:B------:R-:W-:Y:S05]  /*114d0*/  BSYNC B2 ;  /* 0x0000000000027941 */ /* 0x000fea0003800000 */
.L_x_36183:
        /* <DEDUP_REMOVED lines=9> */
.L_x_36179:
[----:B------:R-:W-:Y:S05]  /*11570*/  BSYNC B1 ;  /* 0x0000000000017941 */ /* 0x000fea0003800000 */
.L_x_36178:
        /* <DEDUP_REMOVED lines=15> */
.L_x_36188:
[----:B------:R-:W-:Y:S05]  /*11670*/  BSYNC B1 ;  /* 0x0000000000017941 */ /* 0x000fea0003800000 */
.L_x_36187:
[----:B------:R-:W-:Y:S02]  /*11680*/  IADD3 R195, R195, 0x20, RZ ;  /* 0x00000020c3c37810 */ /* 0x000fe40007ffe0ff */
[----:B------:R-:W-:Y:S02]  /*11690*/  IADD3 R196, R196, 0x20, RZ ;  /* 0x00000020c4c47810 */ /* 0x000fe40007ffe0ff */
.L_x_36150:
[----:B------:R-:W-:Y:S05]  /*116a0*/  BSYNC B0 ;  /* 0x0000000000007941 */ /* 0x000fea0003800000 */
.L_x_36149:
        /* <DEDUP_REMOVED lines=30> */
.L_x_36194:
[----:B------:R-:W-:Y:S02]  /*11890*/  MOV R200, R112 ;  /* 0x0000007000c87202 */ /* 0x000fe40000000f00 */
.L_x_36195:
[----:B------:R-:W-:Y:S05]  /*118a0*/  BSYNC B2 ;  /* 0x0000000000027941 */ /* 0x000fea0003800000 */
.L_x_36193:
        /* <DEDUP_REMOVED lines=16> */
.L_x_36199:
[----:B------:R-:W-:Y:S05]  /*119b0*/  BSYNC B3 ;  /* 0x0000000000037941 */ /* 0x000fea0003800000 */
.L_x_36198:
        /* <DEDUP_REMOVED lines=44> */
.L_x_36197:
[----:B------:R-:W-:Y:S05]  /*11c80*/  BSYNC B2 ;  /* 0x0000000000027941 */ /* 0x000fea0003800000 */
.L_x_36196:
        /* <DEDUP_REMOVED lines=9> */
.L_x_36192:
[----:B0-----:R-:W-:Y:S05]  /*11d20*/  BSYNC B1 ;  /* 0x0000000000017941 */ /* 0x001fea0003800000 */
.L_x_36191:
        /* <DEDUP_REMOVED lines=18> */
.L_x_36203:
[----:B------:R-:W-:Y:S02]  /*11e50*/  IMAD.MOV.U32 R111, RZ, RZ, R112 ;  /* 0x000000ffff6f7224 */ /* 0x000fe400078e0070 */
.L_x_36204:
[----:B------:R-:W-:Y:S05]  /*11e60*/  BSYNC B2 ;  /* 0x0000000000027941 */ /* 0x000fea0003800000 */
.L_x_36202:
        /* <DEDUP_REMOVED lines=16> */
.L_x_36208:
[----:B------:R-:W-:Y:S05]  /*11f70*/  BSYNC B3 ;  /* 0x0000000000037941 */ /* 0x000fea0003800000 */
.L_x_36207:
        /* <DEDUP_REMOVED lines=44> */
.L_x_36206:
[----:B------:R-:W-:Y:S05]  /*12240*/  BSYNC B2 ;  /* 0x0000000000027941 */ /* 0x000fea0003800000 */
.L_x_36205:
        /* <DEDUP_REMOVED lines=9> */
.L_x_36201:
[----:B------:R-:W-:Y:S05]  /*122e0*/  BSYNC B1 ;  /* 0x0000000000017941 */ /* 0x000fea0003800000 */
.L_x_36200:
        /* <DEDUP_REMOVED lines=18> */
.L_x_36212:
[----:B------:R-:W-:Y:S02]  /*12410*/  IMAD.MOV.U32 R111, RZ, RZ, R112 ;  /* 0x000000ffff6f7224 */ /* 0x000fe400078e0070 */
.L_x_36213:
[----:B------:R-:W-:Y:S05]  /*12420*/  BSYNC B2 ;  /* 0x0000000000027941 */ /* 0x000fea0003800000 */
.L_x_36211:
        /* <DEDUP_REMOVED lines=16> */
.L_x_36217:
[----:B------:R-:W-:Y:S05]  /*12530*/  BSYNC B3 ;  /* 0x0000000000037941 */ /* 0x000fea0003800000 */
.L_x_36216:
        /* <DEDUP_REMOVED lines=44> */
.L_x_36215:
[----:B------:R-:W-:Y:S05]  /*12800*/  BSYNC B2 ;  /* 0x0000000000027941 */ /* 0x000fea0003800000 */
.L_x_36214:
        /* <DEDUP_REMOVED lines=9> */
.L_x_36210:
[----:B------:R-:W-:Y:S05]  /*128a0*/  BSYNC B1 ;  /* 0x0000000000017941 */ /* 0x000fea0003800000 */
.L_x_36209:
        /* <DEDUP_REMOVED lines=18> */
.L_x_36221:
[----:B------:R-:W-:Y:S02]  /*129d0*/  IMAD.MOV.U32 R204, RZ, RZ, R112 ;  /* 0x000000ffffcc7224 */ /* 0x000fe400078e0070 */
.L_x_36222:
[----:B------:R-:W-:Y:S05]  /*129e0*/  BSYNC B2 ;  /* 0x0000000000027941 */ /* 0x000fea0003800000 */
.L_x_36220:
        /* <DEDUP_REMOVED lines=16> */
.L_x_36226:
[----:B------:R-:W-:Y:S05]  /*12af0*/  BSYNC B3 ;  /* 0x0000000000037941 */ /* 0x000fea0003800000 */
.L_x_36225:
        /* <DEDUP_REMOVED lines=44> */
.L_x_36224:
[----:B------:R-:W-:Y:S05]  /*12dc0*/  BSYNC B2 ;  /* 0x0000000000027941 */ /* 0x000fea0003800000 */
.L_x_36223:
        /* <DEDUP_REMOVED lines=9> */
.L_x_36219:
[----:B------:R-:W-:Y:S05]  /*12e60*/  BSYNC B1 ;  /* 0x0000000000017941 */ /* 0x000fea0003800000 */
.L_x_36218:
        /* <DEDUP_REMOVED lines=15> */
.L_x_36228:
[----:B------:R-:W-:Y:S05]  /*12f60*/  BSYNC B1 ;  /* 0x0000000000017941 */ /* 0x000fea0003800000 */
.L_x_36227:
[----:B------:R-:W-:Y:S02]  /*12f70*/  IADD3 R195, R195, 0x20, RZ ;  /* 0x00000020c3c37810 */ /* 0x000fe40007ffe0ff */
[----:B------:R-:W-:Y:S02]  /*12f80*/  IADD3 R196, R196, 0x20, RZ ;  /* 0x00000020c4c47810 */ /* 0x000fe40007ffe0ff */
.L_x_36190:
[----:B------:R-:W-:Y:S05]  /*12f90*/  BSYNC B0 ;  /* 0x0000000000007941 */ /* 0x000fea0003800000 */
.L_x_36189:
[----:B------:R-:W-:Y:S01]  /*12fa0*/  LOP3.LUT P2, RZ, R17, 0x20, RZ, 0xc0, !PT ;  /* 0x0000002011ff7812 */ /* 0x000fe2000784c0ff */
[----:B------:R-:W-:-:S12]  /*12fb0*/  BSSY B0, `(.L_x_36229) ;  /* 0x0000189000007945 */ /* 0x000fd80003800000 */
[----:B------:R-:W-:Y:S05]  /*12fc0*/  @!P2 BRA `(.L_x_36230) ;  /* 0x000018700000a947 */ /* 0x000fea0003800000 */
[----:B------:R-:W-:-:S04]  /*12fd0*/  ISETP.NE.U32.AND P2, PT, RZ, c[0x0][0x180], PT ;  /* 0x00006000ff007a0c */ /* 0x000fc80003f45070 */
[----:B------:R-:W-:Y:S02]  /*12fe0*/  ISETP.NE.AND.EX P2, PT, RZ, c[0x0][0x184], PT, P2 ;  /* 0x00006100ff007a0c */ /* 0x000fe40003f45320 */
[----:B0-----:R-:W-:-:S11]  /*12ff0*/  @P1 MOV R105, 0x10 ;  /* 0x0000001000691802 */ /* 0x001fd60000000f00 */
[----:B------:R-:W-:-:S04]  /*13000*/  @P2 IMAD.MOV.U32 R102, RZ, RZ, 0x10 ;  /* 0x00000010ff662424 */ /* 0x000fc800078e00ff */
        /* <DEDUP_REMOVED lines=23> */
.L_x_36234:
[----:B------:R-:W-:Y:S02]  /*13180*/  MOV R200, R112 ;  /* 0x0000007000c87202 */ /* 0x000fe40000000f00 */
.L_x_36235:
[----:B------:R-:W-:Y:S05]  /*13190*/  BSYNC B2 ;  /* 0x0000000000027941 */ /* 0x000fea0003800000 */
.L_x_36233:
        /* <DEDUP_REMOVED lines=16> */
.L_x_36239:
[----:B------:R-:W-:Y:S05]  /*132a0*/  BSYNC B3 ;  /* 0x0000000000037941 */ /* 0x000fea0003800000 */
.L_x_36238:
        /* <DEDUP_REMOVED lines=44> */
.L_x_36237:
[----:B------:R-:W-:Y:S05]  /*13570*/  BSYNC B2 ;  /* 0x0000000000027941 */ /* 0x000fea0003800000 */
.L_x_36236:
        /* <DEDUP_REMOVED lines=9> */
.L_x_36232:
[----:B0-----:R-:W-:Y:S05]  /*13610*/  BSYNC B1 ;  /* 0x0000000000017941 */ /* 0x001fea0003800000 */
.L_x_36231:
        /* <DEDUP_REMOVED lines=18> */
.L_x_36243:
[----:B------:R-:W-:Y:S02]  /*13740*/  IMAD.MOV.U32 R111, RZ, RZ, R112 ;  /* 0x000000ffff6f7224 */ /* 0x000fe400078e0070 */
.L_x_36244:
[----:B------:R-:W-:Y:S05]  /*13750*/  BSYNC B2 ;  /* 0x0000000000027941 */ /* 0x000fea0003800000 */
.L_x_36242:
        /* <DEDUP_REMOVED lines=16> */
.L_x_36248:
[----:B------:R-:W-:Y:S05]  /*13860*/  BSYNC B3 ;  /* 0x0000000000037941 */ /* 0x000fea0003800000 */
.L_x_36247:
        /* <DEDUP_REMOVED lines=44> */
.L_x_36246:
[----:B------:R-:W-:Y:S05]  /*13b30*/  BSYNC B2 ;  /* 0x0000000000027941 */ /* 0x000fea0003800000 */
.L_x_36245:
        /* <DEDUP_REMOVED lines=9> */
.L_x_36241:
[----:B------:R-:W-:Y:S05]  /*13bd0*/  BSYNC B1 ;  /* 0x0000000000017941 */ /* 0x000fea0003800000 */
.L_x_36240:
        /* <DEDUP_REMOVED lines=18> */
.L_x_36252:
[----:B------:R-:W-:Y:S02]  /*13d00*/  IMAD.MOV.U32 R106, RZ, RZ, R112 ;  /* 0x000000ffff6a7224 */ /* 0x000fe400078e0070 */
.L_x_36253:
[----:B------:R-:W-:Y:S05]  /*13d10*/  BSYNC B2 ;  /* 0x0000000000027941 */ /* 0x000fea0003800000 */
.L_x_36251:
        /* <DEDUP_REMOVED lines=16> */
.L_x_36257:
[----:B------:R-:W-:Y:S05]  /*13e20*/  BSYNC B3 ;  /* 0x0000000000037941 */ /* 0x000fea0003800000 */
.L_x_36256:
        /* <DEDUP_REMOVED lines=44> */
.L_x_36255:
[----:B------:R-:W-:Y:S05]  /*140f0*/  BSYNC B2 ;  /* 0x0000000000027941 */ /* 0x000fea0003800000 */
.L_x_36254:
        /* <DEDUP_REMOVED lines=9> */
.L_x_36250:
[----:B------:R-:W-:Y:S05]  /*14190*/  BSYNC B1 ;  /* 0x0000000000017941 */ /* 0x000fea0003800000 */
.L_x_36249:
        /* <DEDUP_REMOVED lines=18> */
.L_x_36261:
[----:B------:R-:W-:Y:S02]  /*142c0*/  IMAD.MOV.U32 R106, RZ, RZ, R112 ;  /* 0x000000ffff6a7224 */ /* 0x000fe400078e0070 */
.L_x_36262:
[----:B------:R-:W-:Y:S05]  /*142d0*/  BSYNC B2 ;  /* 0x0000000000027941 */ /* 0x000fea0003800000 */
.L_x_36260:
        /* <DEDUP_REMOVED lines=16> */
.L_x_36266:
[----:B------:R-:W-:Y:S05]  /*143e0*/  BSYNC B3 ;  /* 0x0000000000037941 */ /* 0x000fea0003800000 */
.L_x_36265:
        /* <DEDUP_REMOVED lines=44> */
.L_x_36264:
[----:B------:R-:W-:Y:S05]  /*146b0*/  BSYNC B2 ;  /* 0x0000000000027941 */ /* 0x000fea0003800000 */
.L_x_36263:
        /* <DEDUP_REMOVED lines=9> */
.L_x_36259:
[----:B------:R-:W-:Y:S05]  /*14750*/  BSYNC B1 ;  /* 0x0000000000017941 */ /* 0x000fea0003800000 */
.L_x_36258:
[----:B------:R-:W-:-:S04]  /*14760*/  IMAD.MOV.U32 R104, RZ, RZ, 0x10 ;  /* 0x00000010ff687424 */ /* 0x000fc800078e00ff */
        /* <DEDUP_REMOVED lines=13> */
.L_x_36230:
[----:B------:R-:W-:Y:S05]  /*14840*/  BSYNC B0 ;  /* 0x0000000000007941 */ /* 0x000fea0003800000 */
.L_x_36229:
[----:B0-----:R-:W-:Y:S01]  /*14850*/  FADD.FTZ R104, RZ, R52 ;  /* 0x00000034ff687221 */ /* 0x001fe20000010000 */
[C---:B------:R-:W-:Y:S02]  /*14860*/  ISETP.GT.U32.AND P1, PT, R12.reuse, 0x3f, PT ;  /* 0x0000003f0c00780c */ /* 0x040fe40003f24070 */
        /* <DEDUP_REMOVED lines=75> */
.L_x_36295:
        /* <DEDUP_REMOVED lines=34> */
[----:B------:R-:W-:Y:S01]  /*14f40*/  @P4 FFMA.FTZ R104, R106, R106, R105 ;  /* 0x0000006a6a684223 */ /* 0x000fe20000010069 */
[----:B------:R-:W-:Y:S01]  /*14f50*/  LOP3.LUT P4, RZ, R17, 0x4, RZ, 0xc0, !PT ;  /* 0x0000000411ff7812 */ /* 0x000fe2000788c0ff */
[----:B------:R-:W-:-:S02]  /*14f60*/  FADD.FTZ R105, R64, -R199 ;  /* 0x800000c740697221 */ /* 0x000fc40000010000 */
[----:B------:R-:W-:Y:S02]  /*14f70*/  FADD.FTZ R106, R65, -R199 ;  /* 0x800000c7416a7221 */ /* 0x000fe40000010000 */
        /* <DEDUP_REMOVED lines=15> */
[----:B------:R-:W-:Y:S01]  /*15070*/  ISETP.NE.AND P4, PT, R195, RZ, PT ;  /* 0x000000ffc300720c */ /* 0x000fe20003f85270 */
        /* <DEDUP_REMOVED lines=25> */
[----:B------:R-:W-:Y:S02]  /*15210*/  @P1 FFMA.FTZ R104, R106, R106, R105 ;  /* 0x0000006a6a681223 */ /* 0x000fe40000010069 */
        /* <DEDUP_REMOVED lines=48> */
.L_x_36296:
        /* <DEDUP_REMOVED lines=8> */
[----:B------:R-:W-:Y:S01]  /*155a0*/  @!P2 LEA.HI.X R105, R20, c[0x0][0x1ac], R197, 0x2, P1 ;  /* 0x00006b001469aa11 */ /* 0x000fe200008f14c5 */
[----:B------:R-:W-:Y:S01]  /*155b0*/  IMAD.MOV.U32 R197, RZ, RZ, c[0x0][0x1e0] ;  /* 0x00007800ffc57624 */ /* 0x000fe200078e00ff */
[----:B------:R-:W-:-:S04]  /*155c0*/  ISETP.NE.AND P1, PT, RZ, UR6, PT ;  /* 0x00000006ff007c0c */ /* 0x000fc8000bf25270 */
[----:B0-----:R-:W-:Y:S01]  /*155d0*/  FSEL R196, R195, RZ, P1 ;  /* 0x000000ffc3c47208 */ /* 0x001fe20000800000 */
[----:B------:R-:W-:-:S04]  /*155e0*/  FFMA.FTZ R195, R198, R197, c[0x0][0x228] ;  /* 0x00008a00c6c37623 */ /* 0x000fc800000100c5 */
[----:B------:R-:W-:-:S04]  /*155f0*/  FADD.FTZ R195, R195, R196 ;  /* 0x000000c4c3c37221 */ /* 0x000fc80000010000 */
[----:B------:R-:W0:Y:S02]  /*15600*/  MUFU.RSQ R197, R195 ;  /* 0x000000c300c57308 */ /* 0x000e240000001400 */
[----:B0-----:R1:W-:Y:S01]  /*15610*/  @!P2 STG.E [R104.64], R197 ;  /* 0x000000c56800a986 */ /* 0x0013e2000c101904 */
[----:B-----5:R-:W-:-:S13]  /*15620*/  ISETP.GE.AND P2, PT, R193, 0x1, PT ;  /* 0x00000001c100780c */ /* 0x020fda0003f46270 */
[----:B------:R-:W-:Y:S05]  /*15630*/  @!P2 BRA `(.L_x_36270) ;  /* 0x00000fe00000a947 */ /* 0x000fea0003800000 */
[----:B-1----:R-:W-:Y:S01]  /*15640*/  IADD3 R193, R193, -0x1, RZ ;  /* 0xffffffffc1c17810 */ /* 0x002fe20007ffe0ff */
        /* <DEDUP_REMOVED lines=24> */
.L_x_36272:
[----:B------:R-:W-:Y:S05]  /*157d0*/  BSYNC B1 ;  /* 0x0000000000017941 */ /* 0x000fea0003800000 */
.L_x_36271:
[----:B------:R-:W-:Y:S01]  /*157e0*/  LOP3.LUT P2, RZ, R17, 0x10000, RZ, 0xc0, !PT ;  /* 0x0001000011ff7812 */ /* 0x000fe2000784c0ff */
        /* <DEDUP_REMOVED lines=19> */
.L_x_36274:
[----:B------:R-:W-:Y:S05]  /*15920*/  BSYNC B1 ;  /* 0x0000000000017941 */ /* 0x000fea0003800000 */
.L_x_36273:
        /* <DEDUP_REMOVED lines=20> */
.L_x_36276:
[----:B------:R-:W-:Y:S05]  /*15a70*/  BSYNC B1 ;  /* 0x0000000000017941 */ /* 0x000fea0003800000 */
.L_x_36275:
        /* <DEDUP_REMOVED lines=20> */
.L_x_36278:
[----:B------:R-:W-:Y:S05]  /*15bc0*/  BSYNC B1 ;  /* 0x0000000000017941 */ /* 0x000fea0003800000 */
.L_x_36277:
        /* <DEDUP_REMOVED lines=20> */
.L_x_36280:
[----:B------:R-:W-:Y:S05]  /*15d10*/  BSYNC B1 ;  /* 0x0000000000017941 */ /* 0x000fea0003800000 */
.L_x_36279:
[----:B------:R-:W-:Y:S01]  /*15d20*/  LOP3.LUT P2, RZ, R17, 0x1000, RZ, 0xc0, !PT ;  /* 0x0000100011ff7812 */ /* 0x000fe2000784c0ff */
        /* <DEDUP_REMOVED lines=19> */
.L_x_36282:
[----:B------:R-:W-:Y:S05]  /*15e60*/  BSYNC B1 ;  /* 0x0000000000017941 */ /* 0x000fea0003800000 */
.L_x_36281:
        /* <DEDUP_REMOVED lines=20> */
.L_x_36284:
[----:B------:R-:W-:Y:S05]  /*15fb0*/  BSYNC B1 ;  /* 0x0000000000017941 */ /* 0x000fea0003800000 */
.L_x_36283:
        /* <DEDUP_REMOVED lines=20> */
.L_x_36286:
[----:B------:R-:W-:Y:S05]  /*16100*/  BSYNC B1 ;  /* 0x0000000000017941 */ /* 0x000fea0003800000 */
.L_x_36285:
        /* <DEDUP_REMOVED lines=20> */
.L_x_36288:
[----:B------:R-:W-:Y:S05]  /*16250*/  BSYNC B1 ;  /* 0x0000000000017941 */ /* 0x000fea0003800000 */
.L_x_36287:
        /* <DEDUP_REMOVED lines=20> */
.L_x_36290:
[----:B------:R-:W-:Y:S05]  /*163a0*/  BSYNC B1 ;  /* 0x0000000000017941 */ /* 0x000fea0003800000 */
.L_x_36289:
[----:B------:R-:W-:Y:S01]  /*163b0*/  LOP3.LUT P2, RZ, R17, 0x80, RZ, 0xc0, !PT ;  /* 0x0000008011ff7812 */ /* 0x000fe2000784c0ff */
        /* <DEDUP_REMOVED lines=19> */
.L_x_36292:
[----:B------:R-:W-:Y:S05]  /*164f0*/  BSYNC B1 ;  /* 0x0000000000017941 */ /* 0x000fea0003800000 */
.L_x_36291:
[----:B------:R-:W-:-:S13]  /*16500*/  LOP3.LUT P2, RZ, R17, 0x20, RZ, 0xc0, !PT ;  /* 0x0000002011ff7812 */ /* 0x000fda000784c0ff */
[----:B------:R-:W-:Y:S05]  /*16510*/  @!P2 BRA `(.L_x_36270) ;  /* 0x000001000000a947 */ /* 0x000fea0003800000 */
[----:B------:R-:W-:Y:S01]  /*16520*/  FSEL R196, R199, RZ, !P1 ;  /* 0x000000ffc7c47208 */ /* 0x000fe20004800000 */
[----:B------:R-:W-:-:S04]  /*16530*/  IMAD.MOV.U32 R198, RZ, RZ, 0x10 ;  /* 0x00000010ffc67424 */ /* 0x000fc800078e00ff */
        /* <DEDUP_REMOVED lines=14> */
.L_x_36270:
[----:B-1----:R-:W-:Y:S05]  /*16620*/  BSYNC B0 ;  /* 0x0000000000007941 */ /* 0x002fea0003800000 */
.L_x_36269:
[----:B0-----:R-:W-:-:S04]  /*16630*/  IMAD.MOV.U32 R105, RZ, RZ, c[0x0][0x160] ;  /* 0x00005800ff697624 */ /* 0x001fc800078e00ff */
[----:B------:R-:W-:-:S05]  /*16640*/  IMAD R20, R105, 0x4, R20 ;  /* 0x0000000469147824 */ /* 0x000fca00078e0214 */
[----:B------:R-:W-:-:S13]  /*16650*/  ISETP.GE.AND P1, PT, R20, c[0x0][0x164], PT ;  /* 0x0000590014007a0c */ /* 0x000fda0003f26270 */
[----:B------:R-:W-:Y:S01]  /*16660*/  @P1 CALL.REL.NOINC `(.L_x_36293) ;  /* 0x0000001000001944 */ /* 0x000fe20003c00000 */
[----:B------:R-:W-:Y:S05]  /*16670*/  BRA `(.L_x_36294) ;  /* 0xfffeb5b000007947 */ /* 0x000fea000383ffff */
.L_x_36293:
[----:B------:R-:W-:Y:S05]  /*16680*/  EXIT ;  /* 0x000000000000794d */ /* 0x000fea0003800000 */
.L_x_36267:
[----:B------:R-:W-:Y:S01]  /*16690*/  IMAD.MOV.U32 R106, RZ, RZ, R107 ;  /* 0x000000ffff6a7224 */ /* 0x000fe200078e006b */
[----:B------:R-:W-:Y:S01]  /*166a0*/  MOV R195, 0x1 ;  /* 0x0000000100c37802 */ /* 0x000fe20000000f00 */
[----:B------:R-:W-:Y:S01]  /*166b0*/  IMAD.MOV.U32 R198, RZ, RZ, 0x1f ;  /* 0x0000001fffc67424 */ /* 0x000fe200078e00ff */
[----:B------:R-:W-:Y:S01]  /*166c0*/  MOV R104, 0x166f0 ;  /* 0x000166f000687802 */ /* 0x000fe20000000f00 */
[----:B------:R-:W-:Y:S02]  /*166d0*/  IMAD.MOV.U32 R201, RZ, RZ, -0x1 ;  /* 0xffffffffffc97424 */ /* 0x000fe400078e00ff */
[----:B-----5:R-:W-:Y:S05]  /*166e0*/  CALL.REL.NOINC `($__internal_138_$__cuda_sm70_shflsync_bfly_p) ;  /* 0x00000a7000007944 */ /* 0x020fea0003c00000 */
[----:B-1----:R-:W-:Y:S01]  /*166f0*/  IMAD.MOV.U32 R104, RZ, RZ, R195 ;  /* 0x000000ffff687224 */ /* 0x002fe200078e00c3 */
[----:B0-----:R-:W-:Y:S05]  /*16700*/  BRA `(.L_x_36295) ;  /* 0xffffe61000007947 */ /* 0x001fea000383ffff */
.L_x_36268:
[----:B------:R-:W-:Y:S01]  /*16710*/  HFMA2.MMA R195, -RZ, RZ, 0, 1.1920928955078125e-07 ;  /* 0x00000002ffc37435 */ /* 0x000fe200000001ff */
[----:B------:R-:W-:Y:S01]  /*16720*/  IMAD.MOV.U32 R106, RZ, RZ, R200 ;  /* 0x000000ffff6a7224 */ /* 0x000fe200078e00c8 */
[----:B------:R-:W-:Y:S01]  /*16730*/  MOV R104, 0x16770 ;  /* 0x0001677000687802 */ /* 0x000fe20000000f00 */
[----:B------:R-:W-:Y:S02]  /*16740*/  IMAD.MOV.U32 R198, RZ, RZ, 0x1f ;  /* 0x0000001fffc67424 */ /* 0x000fe400078e00ff */
[----:B------:R-:W-:-:S02]  /*16750*/  IMAD.MOV.U32 R201, RZ, RZ, -0x1 ;  /* 0xffffffffffc97424 */ /* 0x000fc400078e00ff */
[----:B0----5:R-:W-:Y:S05]  /*16760*/  CALL.REL.NOINC `($__internal_138_$__cuda_sm70_shflsync_bfly_p) ;  /* 0x000009f000007944 */ /* 0x021fea0003c00000 */
[----:B01----:R-:W-:Y:S01]  /*16770*/  FADD.FTZ R106, R200, R195 ;  /* 0x000000c3c86a7221 */ /* 0x003fe20000010000 */
[----:B------:R-:W-:Y:S01]  /*16780*/  MOV R201, 0xffffffff ;  /* 0xffffffff00c97802 */ /* 0x000fe20000000f00 */
[----:B------:R-:W-:Y:S01]  /*16790*/  IMAD.MOV.U32 R195, RZ, RZ, 0x4 ;  /* 0x00000004ffc37424 */ /* 0x000fe200078e00ff */
[----:B------:R-:W-:Y:S01]  /*167a0*/  MOV R104, 0x167d0 ;  /* 0x000167d000687802 */ /* 0x000fe20000000f00 */
[----:B------:R-:W-:-:S02]  /*167b0*/  IMAD.MOV.U32 R198, RZ, RZ, 0x1f ;  /* 0x0000001fffc67424 */ /* 0x000fc400078e00ff */
[----:B------:R-:W-:Y:S05]  /*167c0*/  CALL.REL.NOINC `($__internal_138_$__cuda_sm70_shflsync_bfly_p) ;  /* 0x0000099000007944 */ /* 0x000fea0003c00000 */
[----:B01----:R-:W-:Y:S01]  /*167d0*/  FADD.FTZ R106, R106, R195 ;  /* 0x000000c36a6a7221 */ /* 0x003fe20000010000 */
[----:B------:R-:W-:Y:S01]  /*167e0*/  MOV R104, 0x16830 ;  /* 0x0001683000687802 */ /* 0x000fe20000000f00 */
[----:B------:R-:W-:-:S02]  /*167f0*/  IMAD.MOV.U32 R195, RZ, RZ, 0x8 ;  /* 0x00000008ffc37424 */ /* 0x000fc400078e00ff */
[----:B------:R-:W-:Y:S02]  /*16800*/  IMAD.MOV.U32 R198, RZ, RZ, 0x1f ;  /* 0x0000001fffc67424 */ /* 0x000fe400078e00ff */
[----:B------:R-:W-:Y:S02]  /*16810*/  IMAD.MOV.U32 R201, RZ, RZ, -0x1 ;  /* 0xffffffffffc97424 */ /* 0x000fe400078e00ff */
[----:B------:R-:W-:Y:S05]  /*16820*/  CALL.REL.NOINC `($__internal_138_$__cuda_sm70_shflsync_bfly_p) ;  /* 0x0000093000007944 */ /* 0x000fea0003c00000 */
[----:B0-----:R-:W-:Y:S01]  /*16830*/  HFMA2.MMA R198, -RZ, RZ, 0, 1.847743988037109375e-06 ;  /* 0x0000001fffc67435 */ /* 0x001fe200000001ff */
[----:B-1----:R-:W-:Y:S01]  /*16840*/  FADD.FTZ R106, R106, R195 ;  /* 0x000000c36a6a7221 */ /* 0x002fe20000010000 */
[----:B------:R-:W-:Y:S01]  /*16850*/  MOV R104, 0x16890 ;  /* 0x0001689000687802 */ /* 0x000fe20000000f00 */
[----:B------:R-:W-:Y:S02]  /*16860*/  IMAD.MOV.U32 R195, RZ, RZ, 0x10 ;  /* 0x00000010ffc37424 */ /* 0x000fe400078e00ff */
[----:B------:R-:W-:Y:S02]  /*16870*/  IMAD.MOV.U32 R201, RZ, RZ, -0x1 ;  /* 0xffffffffffc97424 */ /* 0x000fe400078e00ff */
[----:B------:R-:W-:Y:S05]  /*16880*/  CALL.REL.NOINC `($__internal_138_$__cuda_sm70_shflsync_bfly_p) ;  /* 0x000008d000007944 */ /* 0x000fea0003c00000 */
[----:B-1----:R-:W-:Y:S01]  /*16890*/  FADD.FTZ R195, R106, R195 ;  /* 0x000000c36ac37221 */ /* 0x002fe20000010000 */
[----:B0-----:R-:W-:Y:S02]  /*168a0*/  P2R R198, PR, RZ, 0x10 ;  /* 0x00000010ffc67803 */ /* 0x001fe40000000000 */
        /* <DEDUP_REMOVED lines=51> */
[----:B------:R-:W-:Y:S02]  /*16be0*/  FADD.FTZ R196, R78, -R199 ;  /* 0x800000c74ec47221 */ /* 0x000fe40000010000 */
[----:B------:R-:W-:Y:S01]  /*16bf0*/  @P5 FFMA.FTZ R106, R104, R104, R105 ;  /* 0x00000068686a5223 */ /* 0x000fe20000010069 */
[----:B------:R-:W-:Y:S01]  /*16c00*/  ISETP.NE.AND P5, PT, R200, RZ, PT ;  /* 0x000000ffc800720c */ /* 0x000fe20003fa5270 */
[--C-:B------:R-:W-:Y:S02]  /*16c10*/  FADD.FTZ R105, R76, -R199.reuse ;  /* 0x800000c74c697221 */ /* 0x100fe40000010000 */
        /* <DEDUP_REMOVED lines=11> */
[----:B------:R-:W-:Y:S02]  /*16cd0*/  IMAD.MOV.U32 R201, RZ, RZ, -0x1 ;  /* 0xffffffffffc97424 */ /* 0x000fe400078e00ff */
[----:B------:R-:W-:Y:S02]  /*16ce0*/  FFMA.FTZ R105, R104, R104, R105 ;  /* 0x0000006868697223 */ /* 0x000fe40000010069 */
[----:B------:R-:W-:Y:S02]  /*16cf0*/  FADD.FTZ R104, R83, -R199 ;  /* 0x800000c753687221 */ /* 0x000fe40000010000 */
[----:B------:R-:W-:-:S02]  /*16d00*/  FFMA.FTZ R105, R196, R196, R105 ;  /* 0x000000c4c4697223 */ /* 0x000fc40000010069 */
[----:B------:R-:W-:Y:S02]  /*16d10*/  FADD.FTZ R196, R86, -R199 ;  /* 0x800000c756c47221 */ /* 0x000fe40000010000 */
        /* <DEDUP_REMOVED lines=41> */
[----:B------:R-:W-:Y:S05]  /*16fb0*/  CALL.REL.NOINC `($__internal_138_$__cuda_sm70_shflsync_bfly_p) ;  /* 0x000001a000007944 */ /* 0x000fea0003c00000 */
[----:B01----:R-:W-:Y:S01]  /*16fc0*/  FADD.FTZ R106, R106, R195 ;  /* 0x000000c36a6a7221 */ /* 0x003fe20000010000 */
[----:B------:R-:W-:Y:S01]  /*16fd0*/  MOV R195, 0x2 ;  /* 0x0000000200c37802 */ /* 0x000fe20000000f00 */
[----:B------:R-:W-:Y:S01]  /*16fe0*/  IMAD.MOV.U32 R198, RZ, RZ, 0x1f ;  /* 0x0000001fffc67424 */ /* 0x000fe200078e00ff */
[----:B------:R-:W-:Y:S01]  /*16ff0*/  MOV R104, 0x17020 ;  /* 0x0001702000687802 */ /* 0x000fe20000000f00 */
[----:B------:R-:W-:Y:S02]  /*17000*/  IMAD.MOV.U32 R201, RZ, RZ, -0x1 ;  /* 0xffffffffffc97424 */ /* 0x000fe400078e00ff */
[----:B------:R-:W-:Y:S05]  /*17010*/  CALL.REL.NOINC `($__internal_138_$__cuda_sm70_shflsync_bfly_p) ;  /* 0x0000014000007944 */ /* 0x000fea0003c00000 */
[----:B01----:R-:W-:Y:S01]  /*17020*/  FADD.FTZ R106, R106, R195 ;  /* 0x000000c36a6a7221 */ /* 0x003fe20000010000 */
[----:B------:R-:W-:Y:S01]  /*17030*/  MOV R201, 0xffffffff ;  /* 0xffffffff00c97802 */ /* 0x000fe20000000f00 */
[----:B------:R-:W-:Y:S01]  /*17040*/  IMAD.MOV.U32 R195, RZ, RZ, 0x4 ;  /* 0x00000004ffc37424 */ /* 0x000fe200078e00ff */
[----:B------:R-:W-:Y:S01]  /*17050*/  MOV R104, 0x17080 ;  /* 0x0001708000687802 */ /* 0x000fe20000000f00 */
[----:B------:R-:W-:Y:S02]  /*17060*/  IMAD.MOV.U32 R198, RZ, RZ, 0x1f ;  /* 0x0000001fffc67424 */ /* 0x000fe400078e00ff */
[----:B------:R-:W-:Y:S05]  /*17070*/  CALL.REL.NOINC `($__internal_138_$__cuda_sm70_shflsync_bfly_p) ;  /* 0x000000e000007944 */ /* 0x000fea0003c00000 */
[----:B01----:R-:W-:Y:S01]  /*17080*/  FADD.FTZ R106, R106, R195 ;  /* 0x000000c36a6a7221 */ /* 0x003fe20000010000 */
[----:B------:R-:W-:Y:S01]  /*17090*/  MOV R104, 0x170e0 ;  /* 0x000170e000687802 */ /* 0x000fe20000000f00 */
[----:B------:R-:W-:-:S02]  /*170a0*/  IMAD.MOV.U32 R195, RZ, RZ, 0x8 ;  /* 0x00000008ffc37424 */ /* 0x000fc400078e00ff */
[----:B------:R-:W-:Y:S02]  /*170b0*/  IMAD.MOV.U32 R198, RZ, RZ, 0x1f ;  /* 0x0000001fffc67424 */ /* 0x000fe400078e00ff */
[----:B------:R-:W-:Y:S02]  /*170c0*/  IMAD.MOV.U32 R201, RZ, RZ, -0x1 ;  /* 0xffffffffffc97424 */ /* 0x000fe400078e00ff */
[----:B------:R-:W-:Y:S05]  /*170d0*/  CALL.REL.NOINC `($__internal_138_$__cuda_sm70_shflsync_bfly_p) ;  /* 0x0000008000007944 */ /* 0x000fea0003c00000 */
[----:B-1----:R-:W-:Y:S01]  /*170e0*/  FADD.FTZ R196, R106, R195 ;  /* 0x000000c36ac47221 */ /* 0x002fe20000010000 */
[----:B0-----:R-:W-:Y:S01]  /*170f0*/  HFMA2.MMA R198, -RZ, RZ, 0, 1.847743988037109375e-06 ;  /* 0x0000001fffc67435 */ /* 0x001fe200000001ff */
[----:B------:R-:W-:Y:S01]  /*17100*/  IMAD.MOV.U32 R195, RZ, RZ, 0x10 ;  /* 0x00000010ffc37424 */ /* 0x000fe200078e00ff */
[----:B------:R-:W-:Y:S01]  /*17110*/  MOV R104, 0x17150 ;  /* 0x0001715000687802 */ /* 0x000fe20000000f00 */
[----:B------:R-:W-:Y:S02]  /*17120*/  IMAD.MOV.U32 R201, RZ, RZ, -0x1 ;  /* 0xffffffffffc97424 */ /* 0x000fe400078e00ff */
[----:B------:R-:W-:Y:S02]  /*17130*/  IMAD.MOV.U32 R106, RZ, RZ, R196 ;  /* 0x000000ffff6a7224 */ /* 0x000fe400078e00c4 */
[----:B------:R-:W-:Y:S05]  /*17140*/  CALL.REL.NOINC `($__internal_138_$__cuda_sm70_shflsync_bfly_p) ;  /* 0x0000001000007944 */ /* 0x000fea0003c00000 */
[----:B01----:R-:W-:Y:S05]  /*17150*/  BRA `(.L_x_36296) ;  /* 0xffffe3c000007947 */ /* 0x003fea000383ffff */
        .weak           $__internal_138_$__cuda_sm70_shflsync_bfly_p
        .type           $__internal_138_$__cuda_sm70_shflsync_bfly_p,@function
        .size           $__internal_138_$__cuda_sm70_shflsync_bfly_p,(.L_x_43198 - $__internal_138_$__cuda_sm70_shflsync_bfly_p)
$__internal_138_$__cuda_sm70_shflsync_bfly_p:
[----:B------:R-:W-:Y:S01]  /*17160*/  IMAD.MOV.U32 R105, RZ, RZ, 0x0 ;  /* 0x00000000ff697424 */ /* 0x000fe200078e00ff */
[----:B------:R-:W-:Y:S04]  /*17170*/  WARPSYNC R201 ;  /* 0x000000c900007348 */ /* 0x000fe80003800000 */
[----:B------:R0:W1:Y:S01]  /*17180*/  SHFL.BFLY PT, R195, R106, R195, R198 ;  /* 0x0c0000c36ac37389 */ /* 0x00006200000e00c6 */
[----:B------:R-:W-:Y:S05]  /*17190*/  RET.REL.NODEC R104 `(_ZN10layer_norm13ln_fwd_kernelINS_13Kernel_traitsI6__halfffffjLj1536ELj1ELj4ELj1ELj16ENS_18Kernel_traits_baseILj1536ES2_ffffjLj128EEEEELb1ELb0ELb1ELb0EEEvNS_9FwdParamsE) ;  /* 0xfffe8e6068007950 */ /* 0x000fea0003c3ffff */
.L_x_36297:
        /* <DEDUP_REMOVED lines=14> */
.L_x_43198:


//--------------------- .text._ZN10layer_norm13ln_fwd_kernelINS_13Kernel_traitsI6__halfffffjLj1536ELj1ELj4ELj1ELj16ENS_18Kernel_traits_baseILj1536ES2_ffffjLj128EEEEELb1ELb0ELb1ELb1EEEvNS_9FwdParamsE --------------------------
	.section	.text._ZN10layer_norm13ln_fwd_kernelINS_13Kernel_traitsI6__halfffffjLj1536ELj1ELj4ELj1ELj16ENS_18Kernel_traits_baseILj1536ES2_ffffjLj128EEEEELb1ELb0ELb1ELb1EEEvNS_9FwdParamsE,"ax",@progbits
	.sectioninfo	@"SHI_REGISTERS=255"
	.align	128
        .global         _ZN10layer_norm13ln_fwd_kernelINS_13Kernel_traitsI6__halfffffjLj1536ELj1ELj4ELj1ELj16ENS_18Kernel_traits_baseILj1536ES2_ffffjLj128EEEEELb1ELb0ELb1ELb1EEEvNS_9FwdParamsE
        .type           _ZN10layer_norm13ln_fwd_kernelINS_13Kernel_traitsI6__halfffffjLj1536ELj1ELj4ELj1ELj16ENS_18Kernel_traits_baseILj1536ES2_ffffjLj128EEEEELb1ELb0ELb1ELb1EEEvNS_9FwdParamsE,@function
        .size           _ZN10layer_norm13ln_fwd_kernelINS_13Kernel_traitsI6__halfffffjLj1536ELj1ELj4ELj1ELj16ENS_18Kernel_traits_baseILj1536ES2_ffffjLj128EEEEELb1ELb0ELb1ELb1EEEvNS_9FwdParamsE,(.L_x_43199 - _ZN10layer_norm13ln_fwd_kernelINS_13Kernel_traitsI6__halfffffjLj1536ELj1ELj4ELj1ELj16ENS_18Kernel_traits_baseILj1536ES2_ffffjLj128EEEEELb1ELb0ELb1ELb1EEEvNS_9FwdParamsE)
        .other          _ZN10layer_norm13ln_fwd_kernelINS_13Kernel_traitsI6__halfffffjLj1536ELj1ELj4ELj1ELj16ENS_18Kernel_traits_baseILj1536ES2_ffffjLj128EEEEELb1ELb0ELb1ELb1EEEvNS_9FwdParamsE,@"STO_CUDA_ENTRY STV_DEFAULT"
_ZN10layer_norm13ln_fwd_kernelINS_13Kernel_traitsI6__halfffffjLj1536ELj1ELj4ELj1ELj16ENS_18Kernel_traits_baseILj1536ES2_ffffjLj128EEEEELb1ELb0ELb1ELb1EEEvNS_9FwdParamsE:
.text._ZN10layer_norm13ln_fwd_kernelINS_13Kernel_traitsI6__halfffffjLj1536ELj1ELj4ELj1ELj16ENS_18Kernel_traits_baseILj1536ES2_ffffjLj128EEEEELb1ELb0ELb1ELb1EEEvNS_9FwdParamsE:
[----:B------:R-:W-:Y:S02]  /*0000*/  IMAD.MOV.U32 R1, RZ, RZ, c[0x0][0x28] ;  /* 0x00000a00ff017624 */ /* 0x000fe400078e00ff */
[----:B------:R-:W0:Y:S01]  /*0010*/  S2R R124, SR_TID.X ;  /* 0x00000000007c7919 */ /* 0x000e220000002100 */
[----:B------:R-:W-:Y:S01]  /*0020*/  ISETP.NE.U32.AND P0, PT, RZ, c[0x0][0x218], PT ;  /* 0x00008600ff007a0c */ /* 0x000fe20003f05070 */
[----:B------:R-:W-:Y:S01]  /*0030*/  ULDC.U8 UR4, c[0x0][0x244] ;  /* 0x0000910000047ab9 */ /* 0x000fe20000000000 */
[----:B------:R-:W-:Y:S01]  /*0040*/  IMAD.MOV.U32 R126, RZ, RZ, c[0x0][0x23c] ;  /* 0x00008f00ff7e7624 */ /* 0x000fe200078e00ff */
[----:B------:R-:W-:Y:S01]  /*0050*/  ISETP.NE.AND P1, PT, RZ, UR4, PT ;  /* 0x00000004ff007c0c */ /* 0x000fe2000bf25270 */
[----:B------:R-:W-:Y:S01]  /*0060*/  IMAD.MOV.U32 R130, RZ, RZ, c[0x0][0x230] ;  /* 0x00008c00ff827624 */ /* 0x000fe200078e00ff */
[----:B------:R-:W-:Y:S01]  /*0070*/  ISETP.NE.AND.EX P0, PT, RZ, c[0x0][0x21c], PT, P0 ;  /* 0x00008700ff007a0c */ /* 0x000fe20003f05300 */
[----:B------:R-:W-:Y:S01]  /*0080*/  IMAD.MOV.U32 R131, RZ, RZ, c[0x0][0x234] ;  /* 0x00008d00ff837624 */ /* 0x000fe200078e00ff */
[----:B------:R-:W-:Y:S01]  /*0090*/  ULDC.64 UR4, c[0x0][0x118] ;  /* 0x0000460000047ab9 */ /* 0x000fe20000000a00 */
[----:B------:R-:W-:-:S08]  /*00a0*/  IMAD.MOV.U32 R157, RZ, RZ, c[0x0][0x238] ;  /* 0x00008e00ff9d7624 */ /* 0x000fd000078e00ff */
[----:B------:R-:W5:Y:S01]  /*00b0*/  @P1 LDG.E.64 R130, [R130.64] ;  /* 0x0000000482821981 */ /* 0x000f62000c1e1b00 */
[----:B------:R-:W-:Y:S01]  /*00c0*/  @P1 IMAD.MOV.U32 R2, RZ, RZ, R157 ;  /* 0x000000ffff021224 */ /* 0x000fe200078e009d */
[----:B------:R-:W-:Y:S01]  /*00d0*/  @P1 MOV R3, R126 ;  /* 0x0000007e00031202 */ /* 0x000fe20000000f00 */
[----:B0-----:R-:W-:Y:S01]  /*00e0*/  IMAD.SHL.U32 R0, R124, 0x8, RZ ;  /* 0x000000087c007824 */ /* 0x001fe200078e00ff */
[----:B------:R-:W0:Y:S04]  /*00f0*/  S2R R7, SR_CTAID.X ;  /* 0x0000000000077919 */ /* 0x000e280000002500 */
[----:B------:R-:W-:Y:S01]  /*0100*/  LOP3.LUT R6, R0, 0xf8, RZ, 0xc0, !PT ;  /* 0x000000f800067812 */ /* 0x000fe200078ec0ff */
[----:B------:R1:W5:Y:S03]  /*0110*/  @P1 LDG.E.64 R8, [R2.64] ;  /* 0x0000000402081981 */ /* 0x000366000c1e1b00 */
        /* <DEDUP_REMOVED lines=13> */
[----:B------:R2:W5:Y:S01]  /*01f0*/  @P0 LDG.E.64 R42, [R4.64+0xb00] ;  /* 0x000b0004042a0981 */ /* 0x000562000c1e1b00 */
[----:B------:R-:W-:-:S05]  /*0200*/  SHF.R.U32.HI R0, RZ, 0x5, R124 ;  /* 0x00000005ff007819 */ /* 0x000fca000001167c */
[----:B0-----:R-:W-:-:S05]  /*0210*/  IMAD R0, R7, 0x4, R0 ;  /* 0x0000000407007824 */ /* 0x001fca00078e0200 */
[----:B------:R-:W-:Y:S02]  /*0220*/  ISETP.GE.AND P2, PT, R0, c[0x0][0x164], PT ;  /* 0x0000590000007a0c */ /* 0x000fe40003f46270 */
[----:B-1----:R-:W-:-:S05]  /*0230*/  IADD3 R2, P3, R6, c[0x0][0x1b0], RZ ;  /* 0x00006c0006027a10 */ /* 0x002fca0007f7e0ff */
[----:B------:R-:W-:-:S06]  /*0240*/  IMAD.X R3, RZ, RZ, c[0x0][0x1b4], P3 ;  /* 0x00006d00ff037624 */ /* 0x000fcc00018e06ff */
[----:B------:R-:W-:Y:S05]  /*0250*/  @P2 EXIT ;  /* 0x000000000000294d */ /* 0x000fea0003800000 */
[----:B--2---:R0:W2:Y:S04]  /*0260*/  LDG.E.64 R46, [R2.64] ;  /* 0x00000004022e7981 */ /* 0x0040a8000c1e1b00 */
        /* <DEDUP_REMOVED lines=11> */
[----:B-----5:R-:W-:Y:S01]  /*0320*/  @P1 IADD3 R157, P2, R8, c[0x0][0x240], RZ ;  /* 0x00009000089d1a10 */ /* 0x020fe20007f5e0ff */
[----:B------:R-:W-:Y:S01]  /*0330*/  IMAD R124, R7, c[0x0][0x0], R124 ;  /* 0x00000000077c7a24 */ /* 0x000fe200078e027c */
[----:B------:R-:W-:Y:S01]  /*0340*/  @!P0 CS2R R72, SRZ ;  /* 0x0000000000488805 */ /* 0x000fe2000001ff00 */
[----:B------:R-:W-:Y:S01]  /*0350*/  @!P0 CS2R R70, SRZ ;  /* 0x0000000000468805 */ /* 0x000fe2000001ff00 */
[----:B------:R-:W-:Y:S01]  /*0360*/  @!P0 CS2R R44, SRZ ;  /* 0x00000000002c8805 */ /* 0x000fe2000001ff00 */
[----:B------:R-:W-:Y:S01]  /*0370*/  @P1 IMAD.X R126, RZ, RZ, R9, P2 ;  /* 0x000000ffff7e1224 */ /* 0x000fe200010e0609 */
[----:B------:R-:W-:Y:S01]  /*0380*/  @!P0 CS2R R26, SRZ ;  /* 0x00000000001a8805 */ /* 0x000fe2000001ff00 */
[----:B------:R-:W-:Y:S01]  /*0390*/  IMAD.WIDE.U32 R6, R124, -0x326172a9, RZ ;  /* 0xcd9e8d577c067825 */ /* 0x000fe200078e00ff */
[----:B------:R-:W-:Y:S01]  /*03a0*/  @!P0 CS2R R28, SRZ ;  /* 0x00000000001c8805 */ /* 0x000fe2000001ff00 */
[----:B0-----:R-:W-:Y:S01]  /*03b0*/  IADD3 R2, R131, -0x4498517b, RZ ;  /* 0xbb67ae8583027810 */ /* 0x001fe20007ffe0ff */
[----:B------:R-:W-:Y:S01]  /*03c0*/  @!P0 CS2R R30, SRZ ;  /* 0x00000000001e8805 */ /* 0x000fe2000001ff00 */
[--C-:B------:R-:W-:Y:S01]  /*03d0*/  SHF.R.U64 R125, R157, 0x2, R126.reuse ;  /* 0x000000029d7d7819 */ /* 0x100fe2000000127e */
[----:B------:R-:W-:Y:S01]  /*03e0*/  @!P0 CS2R R32, SRZ ;  /* 0x0000000000208805 */ /* 0x000fe2000001ff00 */
[----:B------:R-:W-:Y:S01]  /*03f0*/  SHF.R.U32.HI R126, RZ, 0x2, R126 ;  /* 0x00000002ff7e7819 */ /* 0x000fe2000001167e */
[----:B------:R-:W-:Y:S01]  /*0400*/  @!P0 CS2R R34, SRZ ;  /* 0x0000000000228805 */ /* 0x000fe2000001ff00 */
[C---:B------:R-:W-:Y:S01]  /*0410*/  IADD3 R3, R130.reuse, -0x61c88647, RZ ;  /* 0x9e3779b982037810 */ /* 0x040fe20007ffe0ff */
[----:B------:R-:W-:Y:S01]  /*0420*/  IMAD.WIDE.U32 R4, R125, -0x2daee0ad, RZ ;  /* 0xd2511f537d047825 */ /* 0x000fe200078e00ff */
[----:B------:R-:W-:Y:S01]  /*0430*/  LOP3.LUT R8, R7, R126, R130, 0x96, !PT ;  /* 0x0000007e07087212 */ /* 0x000fe200078e9682 */
[----:B------:R-:W-:Y:S01]  /*0440*/  @!P0 CS2R R36, SRZ ;  /* 0x0000000000248805 */ /* 0x000fe2000001ff00 */
[----:B------:R-:W-:Y:S01]  /*0450*/  IADD3 R7, R130, -0x255992d5, RZ ;  /* 0xdaa66d2b82077810 */ /* 0x000fe20007ffe0ff */
[----:B------:R-:W-:Y:S01]  /*0460*/  @!P0 CS2R R38, SRZ ;  /* 0x0000000000268805 */ /* 0x000fe2000001ff00 */
[----:B------:R-:W-:Y:S01]  /*0470*/  LOP3.LUT R10, R5, R131, RZ, 0x3c, !PT ;  /* 0x00000083050a7212 */ /* 0x000fe200078e3cff */
[----:B------:R-:W-:Y:S01]  /*0480*/  IMAD.WIDE.U32 R8, R8, -0x2daee0ad, RZ ;  /* 0xd2511f5308087825 */ /* 0x000fe200078e00ff */
[----:B------:R-:W-:Y:S01]  /*0490*/  IADD3 R5, R131, 0x76cf5d0a, RZ ;  /* 0x76cf5d0a83057810 */ /* 0x000fe20007ffe0ff */
[----:B------:R-:W-:Y:S01]  /*04a0*/  @!P0 CS2R R40, SRZ ;  /* 0x0000000000288805 */ /* 0x000fe2000001ff00 */
[----:B------:R-:W-:Y:S01]  /*04b0*/  @!P0 CS2R R42, SRZ ;  /* 0x00000000002a8805 */ /* 0x000fe2000001ff00 */
[----:B------:R-:W-:Y:S01]  /*04c0*/  IMAD.WIDE.U32 R10, R10, -0x326172a9, RZ ;  /* 0xcd9e8d570a0a7825 */ /* 0x000fe200078e00ff */
[----:B------:R-:W-:Y:S01]  /*04d0*/  LOP3.LUT R14, R9, R4, R2, 0x96, !PT ;  /* 0x00000004090e7212 */ /* 0x000fe200078e9602 */
[----:B------:R-:W-:Y:S01]  /*04e0*/  HFMA2.MMA R127, -RZ, RZ, 0, 0 ;  /* 0x00000000ff7f7435 */ /* 0x000fe200000001ff */
[----:B------:R-:W-:Y:S01]  /*04f0*/  IADD3 R4, R130, 0x3c6ef372, RZ ;  /* 0x3c6ef37282047810 */ /* 0x000fe20007ffe0ff */
[----:B------:R-:W-:Y:S01]  /*0500*/  ULDC.U8 UR6, c[0x0][0x1f0] ;  /* 0x00007c0000067ab9 */ /* 0x000fe20000000000 */
[----:B------:R-:W-:Y:S01]  /*0510*/  LOP3.LUT R12, R11, R3, R6, 0x96, !PT ;  /* 0x000000030b0c7212 */ /* 0x000fe200078e9606 */
[----:B------:R-:W-:Y:S01]  /*0520*/  IMAD.WIDE.U32 R14, R14, -0x326172a9, RZ ;  /* 0xcd9e8d570e0e7825 */ /* 0x000fe200078e00ff */
[----:B------:R-:W-:-:S02]  /*0530*/  IADD3 R6, R131, 0x32370b8f, RZ ;  /* 0x32370b8f83067810 */ /* 0x000fc40007ffe0ff */
[----:B------:R-:W-:Y:S01]  /*0540*/  IADD3 R9, R131, -0x126145ec, RZ ;  /* 0xed9eba1483097810 */ /* 0x000fe20007ffe0ff */
[----:B------:R-:W-:Y:S01]  /*0550*/  IMAD.WIDE.U32 R12, R12, -0x2daee0ad, RZ ;  /* 0xd2511f530c0c7825 */ /* 0x000fe200078e00ff */
[----:B------:R-:W-:Y:S02]  /*0560*/  LOP3.LUT R10, R15, R10, R4, 0x96, !PT ;  /* 0x0000000a0f0a7212 */ /* 0x000fe400078e9604 */
[----:B------:R-:W-:Y:S02]  /*0570*/  SHF.R.U64 R128, R72, 0x10, R73 ;  /* 0x0000001048807819 */ /* 0x000fe40000001249 */
[----:B------:R-:W-:Y:S01]  /*0580*/  LOP3.LUT R16, R13, R8, R5, 0x96, !PT ;  /* 0x000000080d107212 */ /* 0x000fe200078e9605 */
[----:B------:R-:W-:Y:S01]  /*0590*/  IMAD.WIDE.U32 R10, R10, -0x2daee0ad, RZ ;  /* 0xd2511f530a0a7825 */ /* 0x000fe200078e00ff */
[----:B------:R-:W-:Y:S01]  /*05a0*/  IADD3 R8, R130, 0x78dde6e4, RZ ;  /* 0x78dde6e482087810 */ /* 0x000fe20007ffe0ff */
[----:B------:R-:W-:Y:S01]  /*05b0*/  HADD2.F32 R128, -RZ, R128.H0_H0 ;  /* 0x20000080ff807230 */ /* 0x000fe20000004100 */
[----:B------:R-:W-:Y:S01]  /*05c0*/  SHF.R.U32.HI R129, RZ, 0x10, R73 ;  /* 0x00000010ff817819 */ /* 0x000fe20000011649 */
[----:B------:R-:W-:Y:S01]  /*05d0*/  IMAD.WIDE.U32 R16, R16, -0x326172a9, RZ ;  /* 0xcd9e8d5710107825 */ /* 0x000fe200078e00ff */
[----:B------:R-:W-:-:S02]  /*05e0*/  LOP3.LUT R15, R11, R12, R6, 0x96, !PT ;  /* 0x0000000c0b0f7212 */ /* 0x000fc400078e9606 */
[----:B------:R-:W-:Y:S01]  /*05f0*/  IADD3 R11, R130, 0x1715609d, RZ ;  /* 0x1715609d820b7810 */ /* 0x000fe20007ffe0ff */
[----:B------:R-:W-:Y:S01]  /*0600*/  HADD2.F32 R129, -RZ, R129.H0_H0 ;  /* 0x20000081ff817230 */ /* 0x000fe20000004100 */
[----:B------:R-:W-:Y:S01]  /*0610*/  LOP3.LUT R12, R17, R14, R7, 0x96, !PT ;  /* 0x0000000e110c7212 */ /* 0x000fe200078e9607 */
[----:B------:R-:W-:Y:S01]  /*0620*/  IMAD.WIDE.U32 R14, R15, -0x326172a9, RZ ;  /* 0xcd9e8d570f0e7825 */ /* 0x000fe200078e00ff */
[--C-:B------:R-:W-:Y:S02]  /*0630*/  SHF.R.U64 R132, R70, 0x10, R71.reuse ;  /* 0x0000001046847819 */ /* 0x100fe40000001247 */
[----:B------:R-:W-:Y:S01]  /*0640*/  SHF.R.U32.HI R133, RZ, 0x10, R71 ;  /* 0x00000010ff857819 */ /* 0x000fe20000011647 */
[----:B------:R-:W-:Y:S01]  /*0650*/  IMAD.WIDE.U32 R12, R12, -0x2daee0ad, RZ ;  /* 0xd2511f530c0c7825 */ /* 0x000fe200078e00ff */
[----:B------:R-:W-:Y:S01]  /*0660*/  LOP3.LUT R16, R15, R16, R8, 0x96, !PT ;  /* 0x000000100f107212 */ /* 0x000fe200078e9608 */
[----:B------:R-:W-:Y:S01]  /*0670*/  HADD2.F32 R132, -RZ, R132.H0_H0 ;  /* 0x20000084ff847230 */ /* 0x000fe20000004100 */
[----:B------:R-:W-:Y:S01]  /*0680*/  IADD3 R15, R130, 0x5384540f, RZ ;  /* 0x5384540f820f7810 */ /* 0x000fe20007ffe0ff */
[----:B------:R-:W-:Y:S01]  /*0690*/  HADD2.F32 R133, -RZ, R133.H0_H0 ;  /* 0x20000085ff857230 */ /* 0x000fe20000004100 */
[----:B------:R-:W-:Y:S01]  /*06a0*/  LOP3.LUT R18, R13, R10, R9, 0x96, !PT ;  /* 0x0000000a0d127212 */ /* 0x000fe200078e9609 */
[----:B------:R-:W-:Y:S01]  /*06b0*/  IMAD.WIDE.U32 R16, R16, -0x2daee0ad, RZ ;  /* 0xd2511f5310107825 */ /* 0x000fe200078e00ff */
[----:B------:R-:W-:-:S02]  /*06c0*/  IADD3 R10, R131, -0x56f99767, RZ ;  /* 0xa9066899830a7810 */ /* 0x000fc40007ffe0ff */
[----:B------:R-:W-:Y:S01]  /*06d0*/  IADD3 R13, R131, 0x646e171e, RZ ;  /* 0x646e171e830d7810 */ /* 0x000fe20007ffe0ff */
[----:B------:R-:W-:Y:S01]  /*06e0*/  IMAD.WIDE.U32 R18, R18, -0x326172a9, RZ ;  /* 0xcd9e8d5712127825 */ /* 0x000fe200078e00ff */
[----:B------:R-:W-:Y:S02]  /*06f0*/  LOP3.LUT R22, R17, R12, R10, 0x96, !PT ;  /* 0x0000000c11167212 */ /* 0x000fe400078e960a */
[----:B------:R-:W-:Y:S02]  /*0700*/  IADD3 R12, R130, -0x4ab325aa, RZ ;  /* 0xb54cda56820c7810 */ /* 0x000fe40007ffe0ff */
[----:B------:R-:W-:Y:S01]  /*0710*/  LOP3.LUT R20, R19, R14, R11, 0x96, !PT ;  /* 0x0000000e13147212 */ /* 0x000fe200078e960b */
[----:B------:R-:W-:Y:S01]  /*0720*/  IMAD.WIDE.U32 R22, R22, -0x326172a9, RZ ;  /* 0xcd9e8d5716167825 */ /* 0x000fe200078e00ff */
[C---:B------:R-:W-:Y:S02]  /*0730*/  IADD3 R14, R131.reuse, 0x1fd5c5a3, RZ ;  /* 0x1fd5c5a3830e7810 */ /* 0x040fe40007ffe0ff */
[----:B------:R-:W-:Y:S01]  /*0740*/  IADD3 R17, R131, -0x24c28bd8, RZ ;  /* 0xdb3d742883117810 */ /* 0x000fe20007ffe0ff */
[----:B------:R-:W-:Y:S01]  /*0750*/  IMAD.WIDE.U32 R20, R20, -0x2daee0ad, RZ ;  /* 0xd2511f5314147825 */ /* 0x000fe200078e00ff */
[----:B------:R-:W-:Y:S01]  /*0760*/  LOP3.LUT R18, R23, R18, R12, 0x96, !PT ;  /* 0x0000001217127212 */ /* 0x000fe200078e960c */
[----:B------:R-:W-:Y:S01]  /*0770*/  HADD2.F32 R23, -RZ, R71.H0_H0 ;  /* 0x20000047ff177230 */ /* 0x000fe20000004100 */
[----:B------:R-:W-:-:S02]  /*0780*/  SHF.R.U64 R134, R44, 0x10, R45 ;  /* 0x000000102c867819 */ /* 0x000fc4000000122d */
[----:B------:R-:W-:Y:S01]  /*0790*/  LOP3.LUT R24, R21, R16, R13, 0x96, !PT ;  /* 0x0000001015187212 */ /* 0x000fe200078e960d */
[----:B------:R-:W-:Y:S01]  /*07a0*/  IMAD.WIDE.U32 R18, R18, -0x2daee0ad, RZ ;  /* 0xd2511f5312127825 */ /* 0x000fe200078e00ff */
[----:B------:R-:W-:Y:S01]  /*07b0*/  IADD3 R16, R130, -0xe443238, RZ ;  /* 0xf1bbcdc882107810 */ /* 0x000fe20007ffe0ff */
[----:B------:R-:W-:Y:S01]  /*07c0*/  HADD2.F32 R134, -RZ, R134.H0_H0 ;  /* 0x20000086ff867230 */ /* 0x000fe20000004100 */
[----:B------:R-:W-:Y:S01]  /*07d0*/  SHF.R.U32.HI R135, RZ, 0x10, R45 ;  /* 0x00000010ff877819 */ /* 0x000fe2000001162d */
[----:B------:R-:W-:Y:S01]  /*07e0*/  IMAD.WIDE.U32 R24, R24, -0x326172a9, RZ ;  /* 0xcd9e8d5718187825 */ /* 0x000fe200078e00ff */
[----:B------:R-:W-:Y:S02]  /*07f0*/  LOP3.LUT R20, R19, R20, R14, 0x96, !PT ;  /* 0x0000001413147212 */ /* 0x000fe400078e960e */
[----:B------:R-:W-:Y:S01]  /*0800*/  SHF.R.U64 R136, R26, 0x10, R27 ;  /* 0x000000101a887819 */ /* 0x000fe2000000121b */
[----:B------:R-:W-:Y:S01]  /*0810*/  HADD2.F32 R26, -RZ, R26.H0_H0 ;  /* 0x2000001aff1a7230 */ /* 0x000fe20000004100 */
[----:B------:R-:W-:Y:S01]  /*0820*/  LOP3.LUT R22, R25, R22, R15, 0x96, !PT ;  /* 0x0000001619167212 */ /* 0x000fe200078e960f */
[----:B------:R-:W-:Y:S01]  /*0830*/  IMAD.HI.U32 R21, R20, -0x326172a9, RZ ;  /* 0xcd9e8d5714157827 */ /* 0x000fe200078e00ff */
[----:B------:R-:W-:Y:S01]  /*0840*/  SHF.R.U32.HI R137, RZ, 0x10, R27 ;  /* 0x00000010ff897819 */ /* 0x000fe2000001161b */
[----:B------:R-:W-:Y:S01]  /*0850*/  HADD2.F32 R25, -RZ, R45.H0_H0 ;  /* 0x2000002dff197230 */ /* 0x000fe20000004100 */
[--C-:B------:R-:W-:Y:S01]  /*0860*/  SHF.R.U64 R138, R28, 0x10, R29.reuse ;  /* 0x000000101c8a7819 */ /* 0x100fe2000000121d */
[C---:B------:R-:W-:Y:S01]  /*0870*/  IMAD.HI.U32 R19, R22.reuse, -0x2daee0ad, RZ ;  /* 0xd2511f5316137827 */ /* 0x040fe200078e00ff */
[----:B------:R-:W-:Y:S01]  /*0880*/  LOP3.LUT R156, R21, R24, R16, 0x96, !PT ;  /* 0x00000018159c7212 */ /* 0x000fe200078e9610 */
[----:B------:R-:W-:Y:S01]  /*0890*/  HADD2.F32 R24, -RZ, R44.H0_H0 ;  /* 0x2000002cff187230 */ /* 0x000fe20000004100 */
[----:B------:R-:W-:Y:S01]  /*08a0*/  SHF.R.U32.HI R139, RZ, 0x10, R29 ;  /* 0x00000010ff8b7819 */ /* 0x000fe2000001161d */
[----:B------:R-:W-:Y:S01]  /*08b0*/  IMAD R21, R22, -0x2daee0ad, RZ ;  /* 0xd2511f5316157824 */ /* 0x000fe200078e02ff */
[----:B------:R-:W-:Y:S01]  /*08c0*/  LOP3.LUT R196, R19, R18, R17, 0x96, !PT ;  /* 0x0000001213c47212 */ /* 0x000fe200078e9611 */
[----:B------:R-:W-:Y:S01]  /*08d0*/  IMAD.HI.U32 R154, R156, -0x2daee0ad, RZ ;  /* 0xd2511f539c9a7827 */ /* 0x000fe200078e00ff */
[----:B------:R-:W-:Y:S01]  /*08e0*/  IADD3 R18, R131, -0x695add53, RZ ;  /* 0x96a522ad83127810 */ /* 0x000fe20007ffe0ff */
[----:B------:R-:W-:Y:S01]  /*08f0*/  HADD2.F32 R22, -RZ, R70.H0_H0 ;  /* 0x20000046ff167230 */ /* 0x000fe20000004100 */
[----:B------:R-:W-:Y:S01]  /*0900*/  IADD3 R19, R130, -0x700cb87f, RZ ;  /* 0x8ff3478182137810 */ /* 0x000fe20007ffe0ff */
[----:B------:R-:W-:Y:S01]  /*0910*/  IMAD R20, R20, -0x326172a9, RZ ;  /* 0xcd9e8d5714147824 */ /* 0x000fe200078e02ff */
[--C-:B------:R-:W-:Y:S01]  /*0920*/  SHF.R.U64 R140, R30, 0x10, R31.reuse ;  /* 0x000000101e8c7819 */ /* 0x100fe2000000121f */
[----:B------:R-:W-:Y:S01]  /*0930*/  IMAD.HI.U32 R155, R196, -0x326172a9, RZ ;  /* 0xcd9e8d57c49b7827 */ /* 0x000fe200078e00ff */
        /* <DEDUP_REMOVED lines=128> */
.L_x_36759:
        /* <DEDUP_REMOVED lines=12> */
[----:B------:R-:W-:-:S05]  /*1200*/  LEA.HI.SX32 R195, R63, R62, 0x1e ;  /* 0x0000003e3fc37211 */ /* 0x000fca00078ff2ff */
[----:B------:R-:W-:-:S05]  /*1210*/  @P0 IMAD.WIDE.U32 R66, R195, R66, c[0x0][0x180] ;  /* 0x00006000c3420625 */ /* 0x000fca00078e0042 */
[----:B------:R-:W3:Y:S01]  /*1220*/  @P0 LDG.E.128 R52, [R66.64] ;  /* 0x0000000442340981 */ /* 0x000ee2000c1e1d00 */
        /* <DEDUP_REMOVED lines=31> */
.L_x_36301:
[----:B------:R-:W-:Y:S02]  /*1420*/  IMAD.MOV.U32 R69, RZ, RZ, R196 ;  /* 0x000000ffff457224 */ /* 0x000fe400078e00c4 */
.L_x_36302:
[----:B------:R-:W-:Y:S05]  /*1430*/  BSYNC B1 ;  /* 0x0000000000017941 */ /* 0x000fea0003800000 */
.L_x_36300:
        /* <DEDUP_REMOVED lines=16> */
.L_x_36306:
[----:B------:R-:W-:Y:S05]  /*1540*/  BSYNC B2 ;  /* 0x0000000000027941 */ /* 0x000fea0003800000 */
.L_x_36305:
        /* <DEDUP_REMOVED lines=42> */
.L_x_36304:
[----:B------:R-:W-:Y:S05]  /*17f0*/  BSYNC B1 ;  /* 0x0000000000017941 */ /* 0x000fea0003800000 */
.L_x_36303:
        /* <DEDUP_REMOVED lines=9> */
.L_x_36299:
[----:B0-----:R-:W-:Y:S05]  /*1890*/  BSYNC B0 ;  /* 0x0000000000007941 */ /* 0x001fea0003800000 */
.L_x_36298:
        /* <DEDUP_REMOVED lines=18> */
.L_x_36310:
[----:B------:R-:W-:Y:S02]  /*19c0*/  IMAD.MOV.U32 R70, RZ, RZ, R196 ;  /* 0x000000ffff467224 */ /* 0x000fe400078e00c4 */
.L_x_36311:
[----:B------:R-:W-:Y:S05]  /*19d0*/  BSYNC B1 ;  /* 0x0000000000017941 */ /* 0x000fea0003800000 */
.L_x_36309:
        /* <DEDUP_REMOVED lines=16> */
.L_x_36315:
[----:B------:R-:W-:Y:S05]  /*1ae0*/  BSYNC B2 ;  /* 0x0000000000027941 */ /* 0x000fea0003800000 */
.L_x_36314:
        /* <DEDUP_REMOVED lines=42> */
.L_x_36313:
[----:B------:R-:W-:Y:S05]  /*1d90*/  BSYNC B1 ;  /* 0x0000000000017941 */ /* 0x000fea0003800000 */
.L_x_36312:
        /* <DEDUP_REMOVED lines=9> */
.L_x_36308:
[----:B------:R-:W-:Y:S05]  /*1e30*/  BSYNC B0 ;  /* 0x0000000000007941 */ /* 0x000fea0003800000 */
.L_x_36307:
        /* <DEDUP_REMOVED lines=18> */
.L_x_36319:
[----:B------:R-:W-:Y:S02]  /*1f60*/  IMAD.MOV.U32 R70, RZ, RZ, R196 ;  /* 0x000000ffff467224 */ /* 0x000fe400078e00c4 */
.L_x_36320:
[----:B------:R-:W-:Y:S05]  /*1f70*/  BSYNC B1 ;  /* 0x0000000000017941 */ /* 0x000fea0003800000 */
.L_x_36318:
        /* <DEDUP_REMOVED lines=16> */
.L_x_36324:
[----:B------:R-:W-:Y:S05]  /*2080*/  BSYNC B2 ;  /* 0x0000000000027941 */ /* 0x000fea0003800000 */
.L_x_36323:
        /* <DEDUP_REMOVED lines=42> */
.L_x_36322:
[----:B------:R-:W-:Y:S05]  /*2330*/  BSYNC B1 ;  /* 0x0000000000017941 */ /* 0x000fea0003800000 */
.L_x_36321:
        /* <DEDUP_REMOVED lines=9> */
.L_x_36317:
[----:B------:R-:W-:Y:S05]  /*23d0*/  BSYNC B0 ;  /* 0x0000000000007941 */ /* 0x000fea0003800000 */
.L_x_36316:
        /* <DEDUP_REMOVED lines=18> */
.L_x_36328:
[----:B------:R-:W-:Y:S02]  /*2500*/  IMAD.MOV.U32 R72, RZ, RZ, R196 ;  /* 0x000000ffff487224 */ /* 0x000fe400078e00c4 */
.L_x_36329:
[----:B------:R-:W-:Y:S05]  /*2510*/  BSYNC B1 ;  /* 0x0000000000017941 */ /* 0x000fea0003800000 */
.L_x_36327:
        /* <DEDUP_REMOVED lines=16> */
.L_x_36333:
[----:B------:R-:W-:Y:S05]  /*2620*/  BSYNC B2 ;  /* 0x0000000000027941 */ /* 0x000fea0003800000 */
.L_x_36332:
        /* <DEDUP_REMOVED lines=42> */
.L_x_36331:
[----:B------:R-:W-:Y:S05]  /*28d0*/  BSYNC B1 ;  /* 0x0000000000017941 */ /* 0x000fea0003800000 */
.L_x_36330:
        /* <DEDUP_REMOVED lines=9> */
.L_x_36326:
[----:B------:R-:W-:Y:S05]  /*2970*/  BSYNC B0 ;  /* 0x0000000000007941 */ /* 0x000fea0003800000 */
.L_x_36325:
[----:B------:R-:W-:Y:S01]  /*2980*/  IMAD.MOV.U32 R192, RZ, RZ, 0x10 ;  /* 0x00000010ffc07424 */ /* 0x000fe200078e00ff */
[C---:B------:R-:W-:Y:S01]  /*2990*/  IADD3 R77, R195.reuse, 0x20, RZ ;  /* 0x00000020c34d7810 */ /* 0x040fe20007ffe0ff */
[----:B------:R-:W-:Y:S01]  /*29a0*/  BSSY B0, `(.L_x_36334) ;  /* 0x0000010000007945 */ /* 0x000fe20003800000 */
[----:B------:R-:W-:Y:S01]  /*29b0*/  IADD3 R76, R194, 0x20, RZ ;  /* 0x00000020c24c7810 */ /* 0x000fe20007ffe0ff */
[----:B------:R-:W-:-:S04]  /*29c0*/  IMAD.WIDE.U32 R64, R195, R192, c[0x0][0x188] ;  /* 0x00006200c3407625 */ /* 0x000fc800078e00c0 */
[----:B------:R-:W-:Y:S01]  /*29d0*/  @P0 IMAD.WIDE.U32 R66, R77, R192, c[0x0][0x180] ;  /* 0x000060004d420625 */ /* 0x000fe200078e00c0 */
        /* <DEDUP_REMOVED lines=12> */
.L_x_36335:
[----:B------:R-:W-:Y:S05]  /*2aa0*/  BSYNC B0 ;  /* 0x0000000000007941 */ /* 0x000fea0003800000 */
.L_x_36334:
[----:B0-----:R-:W-:Y:S01]  /*2ab0*/  @P2 IMAD.WIDE.U32 R68, R76, R192, c[0x0][0x170] ;  /* 0x00005c004c442625 */ /* 0x001fe200078e00c0 */
[----:B------:R-:W2:Y:S04]  /*2ac0*/  @P0 LDG.E.128 R52, [R66.64] ;  /* 0x0000000442340981 */ /* 0x000ea8000c1e1d00 */
[----:B-----5:R0:W5:Y:S01]  /*2ad0*/  @P2 LDG.E.128 R56, [R68.64] ;  /* 0x0000000444382981 */ /* 0x020162000c1e1d00 */
[----:B------:R-:W-:Y:S01]  /*2ae0*/  @!P3 ISETP.NE.U32.AND P1, PT, RZ, c[0x0][0x180], PT ;  /* 0x00006000ff00ba0c */ /* 0x000fe20003f25070 */
[----:B------:R-:W-:Y:S01]  /*2af0*/  BSSY B0, `(.L_x_36336) ;  /* 0x0000058000007945 */ /* 0x000fe20003800000 */
[----:B------:R-:W-:Y:S02]  /*2b00*/  @!P3 IMAD.MOV.U32 R71, RZ, RZ, R70 ;  /* 0x000000ffff47b224 */ /* 0x000fe400078e0046 */
        /* <DEDUP_REMOVED lines=15> */
.L_x_36339:
[----:B------:R-:W-:Y:S02]  /*2c00*/  IMAD.MOV.U32 R72, RZ, RZ, R196 ;  /* 0x000000ffff487224 */ /* 0x000fe400078e00c4 */
.L_x_36340:
[----:B------:R-:W-:Y:S05]  /*2c10*/  BSYNC B1 ;  /* 0x0000000000017941 */ /* 0x000fea0003800000 */
.L_x_36338:
        /* <DEDUP_REMOVED lines=16> */
.L_x_36344:
[----:B------:R-:W-:Y:S05]  /*2d20*/  BSYNC B2 ;  /* 0x0000000000027941 */ /* 0x000fea0003800000 */
.L_x_36343:
        /* <DEDUP_REMOVED lines=42> */
.L_x_36342:
[----:B------:R-:W-:Y:S05]  /*2fd0*/  BSYNC B1 ;  /* 0x0000000000017941 */ /* 0x000fea0003800000 */
.L_x_36341:
        /* <DEDUP_REMOVED lines=9> */
.L_x_36337:
[----:B0-----:R-:W-:Y:S05]  /*3070*/  BSYNC B0 ;  /* 0x0000000000007941 */ /* 0x001fea0003800000 */
.L_x_36336:
        /* <DEDUP_REMOVED lines=18> */
.L_x_36348:
[----:B------:R-:W-:Y:S02]  /*31a0*/  MOV R74, R196 ;  /* 0x000000c4004a7202 */ /* 0x000fe40000000f00 */
.L_x_36349:
[----:B------:R-:W-:Y:S05]  /*31b0*/  BSYNC B1 ;  /* 0x0000000000017941 */ /* 0x000fea0003800000 */
.L_x_36347:
        /* <DEDUP_REMOVED lines=16> */
.L_x_36353:
[----:B------:R-:W-:Y:S05]  /*32c0*/  BSYNC B2 ;  /* 0x0000000000027941 */ /* 0x000fea0003800000 */
.L_x_36352:
        /* <DEDUP_REMOVED lines=42> */
.L_x_36351:
[----:B------:R-:W-:Y:S05]  /*3570*/  BSYNC B1 ;  /* 0x0000000000017941 */ /* 0x000fea0003800000 */
.L_x_36350:
        /* <DEDUP_REMOVED lines=9> */
.L_x_36346:
[----:B------:R-:W-:Y:S05]  /*3610*/  BSYNC B0 ;  /* 0x0000000000007941 */ /* 0x000fea0003800000 */
.L_x_36345:
        /* <DEDUP_REMOVED lines=18> */
.L_x_36357:
[----:B------:R-:W-:Y:S02]  /*3740*/  IMAD.MOV.U32 R74, RZ, RZ, R196 ;  /* 0x000000ffff4a7224 */ /* 0x000fe400078e00c4 */
.L_x_36358:
[----:B------:R-:W-:Y:S05]  /*3750*/  BSYNC B1 ;  /* 0x0000000000017941 */ /* 0x000fea0003800000 */
.L_x_36356:
        /* <DEDUP_REMOVED lines=16> */
.L_x_36362:
[----:B------:R-:W-:Y:S05]  /*3860*/  BSYNC B2 ;  /* 0x0000000000027941 */ /* 0x000fea0003800000 */
.L_x_36361:
        /* <DEDUP_REMOVED lines=42> */
.L_x_36360:
[----:B------:R-:W-:Y:S05]  /*3b10*/  BSYNC B1 ;  /* 0x0000000000017941 */ /* 0x000fea0003800000 */
.L_x_36359:
        /* <DEDUP_REMOVED lines=9> */
.L_x_36355:
[----:B------:R-:W-:Y:S05]  /*3bb0*/  BSYNC B0 ;  /* 0x0000000000007941 */ /* 0x000fea0003800000 */
.L_x_36354:
        /* <DEDUP_REMOVED lines=18> */
.L_x_36366:
[----:B------:R-:W-:Y:S02]  /*3ce0*/  MOV R78, R196 ;  /* 0x000000c4004e7202 */ /* 0x000fe40000000f00 */
.L_x_36367:
[----:B------:R-:W-:Y:S05]  /*3cf0*/  BSYNC B1 ;  /* 0x0000000000017941 */ /* 0x000fea0003800000 */
.L_x_36365:
        /* <DEDUP_REMOVED lines=16> */
.L_x_36371:
[----:B------:R-:W-:Y:S05]  /*3e00*/  BSYNC B2 ;  /* 0x0000000000027941 */ /* 0x000fea0003800000 */
.L_x_36370:
        /* <DEDUP_REMOVED lines=42> */
.L_x_36369:
[----:B------:R-:W-:Y:S05]  /*40b0*/  BSYNC B1 ;  /* 0x0000000000017941 */ /* 0x000fea0003800000 */
.L_x_36368:
        /* <DEDUP_REMOVED lines=9> */
.L_x_36364:
[----:B------:R-:W-:Y:S05]  /*4150*/  BSYNC B0 ;  /* 0x0000000000007941 */ /* 0x000fea0003800000 */
.L_x_36363:
[-C--:B------:R-:W-:Y:S01]  /*4160*/  IMAD.WIDE.U32 R68, R77, R192.reuse, c[0x0][0x188] ;  /* 0x000062004d447625 */ /* 0x080fe200078e00c0 */
[----:B------:R-:W-:Y:S01]  /*4170*/  IADD3 R81, R195, 0x40, RZ ;  /* 0x00000040c3517810 */ /* 0x000fe20007ffe0ff */
[----:B------:R-:W-:Y:S01]  /*4180*/  BSSY B0, `(.L_x_36372) ;  /* 0x000000f000007945 */ /* 0x000fe20003800000 */
[----:B------:R-:W-:Y:S02]  /*4190*/  IADD3 R80, R194, 0x40, RZ ;  /* 0x00000040c2507810 */ /* 0x000fe40007ffe0ff */
[----:B------:R0:W-:Y:S01]  /*41a0*/  STG.E.128 [R68.64], R64 ;  /* 0x0000004044007986 */ /* 0x0001e2000c101d04 */
[----:B------:R-:W-:Y:S01]  /*41b0*/  @P0 IMAD.WIDE.U32 R70, R81, R192, c[0x0][0x180] ;  /* 0x0000600051460625 */ /* 0x000fe200078e00c0 */
[----:B------:R-:W-:Y:S05]  /*41c0*/  @!P2 BRA `(.L_x_36373) ;  /* 0x000000a00000a947 */ /* 0x000fea0003800000 */
[----:B0-----:R-:W-:Y:S01]  /*41d0*/  IMAD.U32 R69, R188, 0x10000, RZ ;  /* 0x00010000bc457824 */ /* 0x001fe200078e00ff */
[----:B------:R-:W-:Y:S02]  /*41e0*/  LOP3.LUT R68, R158, 0xffff, RZ, 0xc0, !PT ;  /* 0x0000ffff9e447812 */ /* 0x000fe400078ec0ff */
[----:B------:R-:W-:-:S02]  /*41f0*/  LOP3.LUT R73, R187, 0xff, RZ, 0xc0, !PT ;  /* 0x000000ffbb497812 */ /* 0x000fc400078ec0ff */
[----:B------:R-:W-:Y:S02]  /*4200*/  LOP3.LUT R69, R69, 0xff0000, RZ, 0xc0, !PT ;  /* 0x00ff000045457812 */ /* 0x000fe400078ec0ff */
[----:B------:R-:W-:-:S03]  /*4210*/  LOP3.LUT R72, R186, 0xff, RZ, 0xc0, !PT ;  /* 0x000000ffba487812 */ /* 0x000fc600078ec0ff */
[----:B------:R-:W-:-:S05]  /*4220*/  IMAD R68, R68, 0x1000000, R69 ;  /* 0x0100000044447824 */ /* 0x000fca00078e0245 */
[----:B------:R-:W-:Y:S01]  /*4230*/  LEA R73, R73, R68, 0x8 ;  /* 0x0000004449497211 */ /* 0x000fe200078e40ff */
[----:B------:R-:W-:-:S04]  /*4240*/  IMAD.WIDE.U32 R68, R76, R189, c[0x0][0x190] ;  /* 0x000064004c447625 */ /* 0x000fc800078e00bd */
[----:B------:R-:W-:-:S05]  /*4250*/  IMAD.IADD R73, R73, 0x1, R72 ;  /* 0x0000000149497824 */ /* 0x000fca00078e0248 */
[----:B------:R0:W-:Y:S02]  /*4260*/  STG.E [R68.64], R73 ;  /* 0x0000004944007986 */ /* 0x0001e4000c101904 */
.L_x_36373:
[----:B------:R-:W-:Y:S05]  /*4270*/  BSYNC B0 ;  /* 0x0000000000007941 */ /* 0x000fea0003800000 */
.L_x_36372:
        /* <DEDUP_REMOVED lines=21> */
.L_x_36377:
[----:B------:R-:W-:Y:S02]  /*43d0*/  IMAD.MOV.U32 R76, RZ, RZ, R196 ;  /* 0x000000ffff4c7224 */ /* 0x000fe400078e00c4 */
.L_x_36378:
[----:B------:R-:W-:Y:S05]  /*43e0*/  BSYNC B1 ;  /* 0x0000000000017941 */ /* 0x000fea0003800000 */
.L_x_36376:
        /* <DEDUP_REMOVED lines=16> */
.L_x_36382:
[----:B------:R-:W-:Y:S05]  /*44f0*/  BSYNC B2 ;  /* 0x0000000000027941 */ /* 0x000fea0003800000 */
.L_x_36381:
        /* <DEDUP_REMOVED lines=42> */
.L_x_36380:
[----:B------:R-:W-:Y:S05]  /*47a0*/  BSYNC B1 ;  /* 0x0000000000017941 */ /* 0x000fea0003800000 */
.L_x_36379:
        /* <DEDUP_REMOVED lines=9> */
.L_x_36375:
[----:B0-----:R-:W-:Y:S05]  /*4840*/  BSYNC B0 ;  /* 0x0000000000007941 */ /* 0x001fea0003800000 */
.L_x_36374:
        /* <DEDUP_REMOVED lines=18> */
.L_x_36386:
[----:B------:R-:W-:Y:S02]  /*4970*/  MOV R78, R196 ;  /* 0x000000c4004e7202 */ /* 0x000fe40000000f00 */
.L_x_36387:
[----:B------:R-:W-:Y:S05]  /*4980*/  BSYNC B1 ;  /* 0x0000000000017941 */ /* 0x000fea0003800000 */
.L_x_36385:
        /* <DEDUP_REMOVED lines=16> */
.L_x_36391:
[----:B------:R-:W-:Y:S05]  /*4a90*/  BSYNC B2 ;  /* 0x0000000000027941 */ /* 0x000fea0003800000 */
.L_x_36390:
        /* <DEDUP_REMOVED lines=42> */
.L_x_36389:
[----:B------:R-:W-:Y:S05]  /*4d40*/  BSYNC B1 ;  /* 0x0000000000017941 */ /* 0x000fea0003800000 */
.L_x_36388:
        /* <DEDUP_REMOVED lines=9> */
.L_x_36384:
[----:B------:R-:W-:Y:S05]  /*4de0*/  BSYNC B0 ;  /* 0x0000000000007941 */ /* 0x000fea0003800000 */
.L_x_36383:
        /* <DEDUP_REMOVED lines=18> */
.L_x_36395:
[----:B------:R-:W-:Y:S02]  /*4f10*/  IMAD.MOV.U32 R78, RZ, RZ, R196 ;  /* 0x000000ffff4e7224 */ /* 0x000fe400078e00c4 */
.L_x_36396:
[----:B------:R-:W-:Y:S05]  /*4f20*/  BSYNC B1 ;  /* 0x0000000000017941 */ /* 0x000fea0003800000 */
.L_x_36394:
        /* <DEDUP_REMOVED lines=16> */
.L_x_36400:
[----:B------:R-:W-:Y:S05]  /*5030*/  BSYNC B2 ;  /* 0x0000000000027941 */ /* 0x000fea0003800000 */
.L_x_36399:
        /* <DEDUP_REMOVED lines=42> */
.L_x_36398:
[----:B------:R-:W-:Y:S05]  /*52e0*/  BSYNC B1 ;  /* 0x0000000000017941 */ /* 0x000fea0003800000 */
.L_x_36397:
        /* <DEDUP_REMOVED lines=9> */
.L_x_36393:
[----:B------:R-:W-:Y:S05]  /*5380*/  BSYNC B0 ;  /* 0x0000000000007941 */ /* 0x000fea0003800000 */
.L_x_36392:
        /* <DEDUP_REMOVED lines=18> */
.L_x_36404:
[----:B------:R-:W-:Y:S02]  /*54b0*/  MOV R82, R196 ;  /* 0x000000c400527202 */ /* 0x000fe40000000f00 */
.L_x_36405:
[----:B------:R-:W-:Y:S05]  /*54c0*/  BSYNC B1 ;  /* 0x0000000000017941 */ /* 0x000fea0003800000 */
.L_x_36403:
        /* <DEDUP_REMOVED lines=16> */
.L_x_36409:
[----:B------:R-:W-:Y:S05]  /*55d0*/  BSYNC B2 ;  /* 0x0000000000027941 */ /* 0x000fea0003800000 */
.L_x_36408:
        /* <DEDUP_REMOVED lines=42> */
.L_x_36407:
[----:B------:R-:W-:Y:S05]  /*5880*/  BSYNC B1 ;  /* 0x0000000000017941 */ /* 0x000fea0003800000 */
.L_x_36406:
        /* <DEDUP_REMOVED lines=9> */
.L_x_36402:
[----:B------:R-:W-:Y:S05]  /*5920*/  BSYNC B0 ;  /* 0x0000000000007941 */ /* 0x000fea0003800000 */
.L_x_36401:
        /* <DEDUP_REMOVED lines=17> */
.L_x_36411:
[----:B------:R-:W-:Y:S05]  /*5a40*/  BSYNC B0 ;  /* 0x0000000000007941 */ /* 0x000fea0003800000 */
.L_x_36410:
        /* <DEDUP_REMOVED lines=21> */
.L_x_36415:
[----:B------:R-:W-:Y:S02]  /*5ba0*/  IMAD.MOV.U32 R80, RZ, RZ, R196 ;  /* 0x000000ffff507224 */ /* 0x000fe400078e00c4 */
.L_x_36416:
[----:B------:R-:W-:Y:S05]  /*5bb0*/  BSYNC B1 ;  /* 0x0000000000017941 */ /* 0x000fea0003800000 */
.L_x_36414:
        /* <DEDUP_REMOVED lines=16> */
.L_x_36420:
[----:B------:R-:W-:Y:S05]  /*5cc0*/  BSYNC B2 ;  /* 0x0000000000027941 */ /* 0x000fea0003800000 */
.L_x_36419:
        /* <DEDUP_REMOVED lines=42> */
.L_x_36418:
[----:B------:R-:W-:Y:S05]  /*5f70*/  BSYNC B1 ;  /* 0x0000000000017941 */ /* 0x000fea0003800000 */
.L_x_36417:
        /* <DEDUP_REMOVED lines=9> */
.L_x_36413:
[----:B0-----:R-:W-:Y:S05]  /*6010*/  BSYNC B0 ;  /* 0x0000000000007941 */ /* 0x001fea0003800000 */
.L_x_36412:
        /* <DEDUP_REMOVED lines=18> */
.L_x_36424:
[----:B------:R-:W-:Y:S02]  /*6140*/  MOV R82, R196 ;  /* 0x000000c400527202 */ /* 0x000fe40000000f00 */
.L_x_36425:
[----:B------:R-:W-:Y:S05]  /*6150*/  BSYNC B1 ;  /* 0x0000000000017941 */ /* 0x000fea0003800000 */
.L_x_36423:
        /* <DEDUP_REMOVED lines=16> */
.L_x_36429:
[----:B------:R-:W-:Y:S05]  /*6260*/  BSYNC B2 ;  /* 0x0000000000027941 */ /* 0x000fea0003800000 */
.L_x_36428:
        /* <DEDUP_REMOVED lines=42> */
.L_x_36427:
[----:B------:R-:W-:Y:S05]  /*6510*/  BSYNC B1 ;  /* 0x0000000000017941 */ /* 0x000fea0003800000 */
.L_x_36426:
        /* <DEDUP_REMOVED lines=9> */
.L_x_36422:
[----:B------:R-:W-:Y:S05]  /*65b0*/  BSYNC B0 ;  /* 0x0000000000007941 */ /* 0x000fea0003800000 */
.L_x_36421:
        /* <DEDUP_REMOVED lines=18> */
.L_x_36433:
[----:B------:R-:W-:Y:S02]  /*66e0*/  IMAD.MOV.U32 R82, RZ, RZ, R196 ;  /* 0x000000ffff527224 */ /* 0x000fe400078e00c4 */
.L_x_36434:
[----:B------:R-:W-:Y:S05]  /*66f0*/  BSYNC B1 ;  /* 0x0000000000017941 */ /* 0x000fea0003800000 */
.L_x_36432:
        /* <DEDUP_REMOVED lines=16> */
.L_x_36438:
[----:B------:R-:W-:Y:S05]  /*6800*/  BSYNC B2 ;  /* 0x0000000000027941 */ /* 0x000fea0003800000 */
.L_x_36437:
        /* <DEDUP_REMOVED lines=42> */
.L_x_36436:
[----:B------:R-:W-:Y:S05]  /*6ab0*/  BSYNC B1 ;  /* 0x0000000000017941 */ /* 0x000fea0003800000 */
.L_x_36435:
        /* <DEDUP_REMOVED lines=9> */
.L_x_36431:
[----:B------:R-:W-:Y:S05]  /*6b50*/  BSYNC B0 ;  /* 0x0000000000007941 */ /* 0x000fea0003800000 */
.L_x_36430:
        /* <DEDUP_REMOVED lines=18> */
.L_x_36442:
[----:B------:R-:W-:Y:S02]  /*6c80*/  MOV R86, R196 ;  /* 0x000000c400567202 */ /* 0x000fe40000000f00 */
.L_x_36443:
[----:B------:R-:W-:Y:S05]  /*6c90*/  BSYNC B1 ;  /* 0x0000000000017941 */ /* 0x000fea0003800000 */
.L_x_36441:
        /* <DEDUP_REMOVED lines=16> */
.L_x_36447:
[----:B------:R-:W-:Y:S05]  /*6da0*/  BSYNC B2 ;  /* 0x0000000000027941 */ /* 0x000fea0003800000 */
.L_x_36446:
        /* <DEDUP_REMOVED lines=42> */
.L_x_36445:
[----:B------:R-:W-:Y:S05]  /*7050*/  BSYNC B1 ;  /* 0x0000000000017941 */ /* 0x000fea0003800000 */
.L_x_36444:
        /* <DEDUP_REMOVED lines=9> */
.L_x_36440:
[----:B------:R-:W-:Y:S05]  /*70f0*/  BSYNC B0 ;  /* 0x0000000000007941 */ /* 0x000fea0003800000 */
.L_x_36439:
        /* <DEDUP_REMOVED lines=17> */
.L_x_36449:
[----:B------:R-:W-:Y:S05]  /*7210*/  BSYNC B0 ;  /* 0x0000000000007941 */ /* 0x000fea0003800000 */
.L_x_36448:
        /* <DEDUP_REMOVED lines=21> */
.L_x_36453:
[----:B------:R-:W-:Y:S02]  /*7370*/  IMAD.MOV.U32 R84, RZ, RZ, R196 ;  /* 0x000000ffff547224 */ /* 0x000fe400078e00c4 */
.L_x_36454:
[----:B------:R-:W-:Y:S05]  /*7380*/  BSYNC B1 ;  /* 0x0000000000017941 */ /* 0x000fea0003800000 */
.L_x_36452:
        /* <DEDUP_REMOVED lines=16> */
.L_x_36458:
[----:B------:R-:W-:Y:S05]  /*7490*/  BSYNC B2 ;  /* 0x0000000000027941 */ /* 0x000fea0003800000 */
.L_x_36457:
        /* <DEDUP_REMOVED lines=42> */
.L_x_36456:
[----:B------:R-:W-:Y:S05]  /*7740*/  BSYNC B1 ;  /* 0x0000000000017941 */ /* 0x000fea0003800000 */
.L_x_36455:
        /* <DEDUP_REMOVED lines=9> */
.L_x_36451:
[----:B0-----:R-:W-:Y:S05]  /*77e0*/  BSYNC B0 ;  /* 0x0000000000007941 */ /* 0x001fea0003800000 */
.L_x_36450:
        /* <DEDUP_REMOVED lines=18> */
.L_x_36462:
[----:B------:R-:W-:Y:S02]  /*7910*/  MOV R86, R196 ;  /* 0x000000c400567202 */ /* 0x000fe40000000f00 */
.L_x_36463:
[----:B------:R-:W-:Y:S05]  /*7920*/  BSYNC B1 ;  /* 0x0000000000017941 */ /* 0x000fea0003800000 */
.L_x_36461:
        /* <DEDUP_REMOVED lines=16> */
.L_x_36467:
[----:B------:R-:W-:Y:S05]  /*7a30*/  BSYNC B2 ;  /* 0x0000000000027941 */ /* 0x000fea0003800000 */
.L_x_36466:
        /* <DEDUP_REMOVED lines=42> */
.L_x_36465:
[----:B------:R-:W-:Y:S05]  /*7ce0*/  BSYNC B1 ;  /* 0x0000000000017941 */ /* 0x000fea0003800000 */
.L_x_36464:
        /* <DEDUP_REMOVED lines=9> */
.L_x_36460:
[----:B------:R-:W-:Y:S05]  /*7d80*/  BSYNC B0 ;  /* 0x0000000000007941 */ /* 0x000fea0003800000 */
.L_x_36459:
        /* <DEDUP_REMOVED lines=18> */
.L_x_36471:
[----:B------:R-:W-:Y:S02]  /*7eb0*/  IMAD.MOV.U32 R86, RZ, RZ, R196 ;  /* 0x000000ffff567224 */ /* 0x000fe400078e00c4 */
.L_x_36472:
[----:B------:R-:W-:Y:S05]  /*7ec0*/  BSYNC B1 ;  /* 0x0000000000017941 */ /* 0x000fea0003800000 */
.L_x_36470:
        /* <DEDUP_REMOVED lines=16> */
.L_x_36476:
[----:B------:R-:W-:Y:S05]  /*7fd0*/  BSYNC B2 ;  /* 0x0000000000027941 */ /* 0x000fea0003800000 */
.L_x_36475:
        /* <DEDUP_REMOVED lines=42> */
.L_x_36474:
[----:B------:R-:W-:Y:S05]  /*8280*/  BSYNC B1 ;  /* 0x0000000000017941 */ /* 0x000fea0003800000 */
.L_x_36473:
        /* <DEDUP_REMOVED lines=9> */
.L_x_36469:
[----:B------:R-:W-:Y:S05]  /*8320*/  BSYNC B0 ;  /* 0x0000000000007941 */ /* 0x000fea0003800000 */
.L_x_36468:
        /* <DEDUP_REMOVED lines=18> */
.L_x_36480:
[----:B------:R-:W-:Y:S02]  /*8450*/  MOV R90, R196 ;  /* 0x000000c4005a7202 */ /* 0x000fe40000000f00 */
.L_x_36481:
[----:B------:R-:W-:Y:S05]  /*8460*/  BSYNC B1 ;  /* 0x0000000000017941 */ /* 0x000fea0003800000 */
.L_x_36479:
        /* <DEDUP_REMOVED lines=16> */
.L_x_36485:
[----:B------:R-:W-:Y:S05]  /*8570*/  BSYNC B2 ;  /* 0x0000000000027941 */ /* 0x000fea0003800000 */
.L_x_36484:
        /* <DEDUP_REMOVED lines=42> */
.L_x_36483:
[----:B------:R-:W-:Y:S05]  /*8820*/  BSYNC B1 ;  /* 0x0000000000017941 */ /* 0x000fea0003800000 */
.L_x_36482:
        /* <DEDUP_REMOVED lines=9> */
.L_x_36478:
[----:B------:R-:W-:Y:S05]  /*88c0*/  BSYNC B0 ;  /* 0x0000000000007941 */ /* 0x000fea0003800000 */
.L_x_36477:
        /* <DEDUP_REMOVED lines=17> */
.L_x_36487:
[----:B------:R-:W-:Y:S05]  /*89e0*/  BSYNC B0 ;  /* 0x0000000000007941 */ /* 0x000fea0003800000 */
.L_x_36486:
        /* <DEDUP_REMOVED lines=21> */
.L_x_36491:
[----:B------:R-:W-:Y:S02]  /*8b40*/  IMAD.MOV.U32 R88, RZ, RZ, R196 ;  /* 0x000000ffff587224 */ /* 0x000fe400078e00c4 */
.L_x_36492:
[----:B------:R-:W-:Y:S05]  /*8b50*/  BSYNC B1 ;  /* 0x0000000000017941 */ /* 0x000fea0003800000 */
.L_x_36490:
        /* <DEDUP_REMOVED lines=16> */
.L_x_36496:
[----:B------:R-:W-:Y:S05]  /*8c60*/  BSYNC B2 ;  /* 0x0000000000027941 */ /* 0x000fea0003800000 */
.L_x_36495:
        /* <DEDUP_REMOVED lines=42> */
.L_x_36494:
[----:B------:R-:W-:Y:S05]  /*8f10*/  BSYNC B1 ;  /* 0x0000000000017941 */ /* 0x000fea0003800000 */
.L_x_36493:
        /* <DEDUP_REMOVED lines=9> */
.L_x_36489:
[----:B0-----:R-:W-:Y:S05]  /*8fb0*/  BSYNC B0 ;  /* 0x0000000000007941 */ /* 0x001fea0003800000 */
.L_x_36488:
        /* <DEDUP_REMOVED lines=18> */
.L_x_36500:
[----:B------:R-:W-:Y:S02]  /*90e0*/  MOV R90, R196 ;  /* 0x000000c4005a7202 */ /* 0x000fe40000000f00 */
.L_x_36501:
[----:B------:R-:W-:Y:S05]  /*90f0*/  BSYNC B1 ;  /* 0x0000000000017941 */ /* 0x000fea0003800000 */
.L_x_36499:
        /* <DEDUP_REMOVED lines=16> */
.L_x_36505:
[----:B------:R-:W-:Y:S05]  /*9200*/  BSYNC B2 ;  /* 0x0000000000027941 */ /* 0x000fea0003800000 */
.L_x_36504:
        /* <DEDUP_REMOVED lines=42> */
.L_x_36503:
[----:B------:R-:W-:Y:S05]  /*94b0*/  BSYNC B1 ;  /* 0x0000000000017941 */ /* 0x000fea0003800000 */
.L_x_36502:
        /* <DEDUP_REMOVED lines=9> */
.L_x_36498:
[----:B------:R-:W-:Y:S05]  /*9550*/  BSYNC B0 ;  /* 0x0000000000007941 */ /* 0x000fea0003800000 */
.L_x_36497:
        /* <DEDUP_REMOVED lines=18> */
.L_x_36509:
[----:B------:R-:W-:Y:S02]  /*9680*/  IMAD.MOV.U32 R90, RZ, RZ, R196 ;  /* 0x000000ffff5a7224 */ /* 0x000fe400078e00c4 */
.L_x_36510:
[----:B------:R-:W-:Y:S05]  /*9690*/  BSYNC B1 ;  /* 0x0000000000017941 */ /* 0x000fea0003800000 */
.L_x_36508:
        /* <DEDUP_REMOVED lines=16> */
.L_x_36514:
[----:B------:R-:W-:Y:S05]  /*97a0*/  BSYNC B2 ;  /* 0x0000000000027941 */ /* 0x000fea0003800000 */
.L_x_36513:
        /* <DEDUP_REMOVED lines=42> */
.L_x_36512:
[----:B------:R-:W-:Y:S05]  /*9a50*/  BSYNC B1 ;  /* 0x0000000000017941 */ /* 0x000fea0003800000 */
.L_x_36511:
        /* <DEDUP_REMOVED lines=9> */
.L_x_36507:
[----:B------:R-:W-:Y:S05]  /*9af0*/  BSYNC B0 ;  /* 0x0000000000007941 */ /* 0x000fea0003800000 */
.L_x_36506:
        /* <DEDUP_REMOVED lines=18> */
.L_x_36518:
[----:B------:R-:W-:Y:S02]  /*9c20*/  MOV R94, R196 ;  /* 0x000000c4005e7202 */ /* 0x000fe40000000f00 */
.L_x_36519:
[----:B------:R-:W-:Y:S05]  /*9c30*/  BSYNC B1 ;  /* 0x0000000000017941 */ /* 0x000fea0003800000 */
.L_x_36517:
        /* <DEDUP_REMOVED lines=16> */
.L_x_36523:
[----:B------:R-:W-:Y:S05]  /*9d40*/  BSYNC B2 ;  /* 0x0000000000027941 */ /* 0x000fea0003800000 */
.L_x_36522:
        /* <DEDUP_REMOVED lines=42> */
.L_x_36521:
[----:B------:R-:W-:Y:S05]  /*9ff0*/  BSYNC B1 ;  /* 0x0000000000017941 */ /* 0x000fea0003800000 */
.L_x_36520:
        /* <DEDUP_REMOVED lines=9> */
.L_x_36516:
[----:B------:R-:W-:Y:S05]  /*a090*/  BSYNC B0 ;  /* 0x0000000000007941 */ /* 0x000fea0003800000 */
.L_x_36515:
        /* <DEDUP_REMOVED lines=17> */
.L_x_36525:
[----:B------:R-:W-:Y:S05]  /*a1b0*/  BSYNC B0 ;  /* 0x0000000000007941 */ /* 0x000fea0003800000 */
.L_x_36524:
        /* <DEDUP_REMOVED lines=21> */
.L_x_36529:
[----:B------:R-:W-:Y:S02]  /*a310*/  IMAD.MOV.U32 R92, RZ, RZ, R196 ;  /* 0x000000ffff5c7224 */ /* 0x000fe400078e00c4 */
.L_x_36530:
[----:B------:R-:W-:Y:S05]  /*a320*/  BSYNC B1 ;  /* 0x0000000000017941 */ /* 0x000fea0003800000 */
.L_x_36528:
        /* <DEDUP_REMOVED lines=16> */
.L_x_36534:
[----:B------:R-:W-:Y:S05]  /*a430*/  BSYNC B2 ;  /* 0x0000000000027941 */ /* 0x000fea0003800000 */
.L_x_36533:
        /* <DEDUP_REMOVED lines=42> */
.L_x_36532:
[----:B------:R-:W-:Y:S05]  /*a6e0*/  BSYNC B1 ;  /* 0x0000000000017941 */ /* 0x000fea0003800000 */
.L_x_36531:
        /* <DEDUP_REMOVED lines=9> */
.L_x_36527:
[----:B0-----:R-:W-:Y:S05]  /*a780*/  BSYNC B0 ;  /* 0x0000000000007941 */ /* 0x001fea0003800000 */
.L_x_36526:
        /* <DEDUP_REMOVED lines=18> */
.L_x_36538:
[----:B------:R-:W-:Y:S02]  /*a8b0*/  MOV R94, R196 ;  /* 0x000000c4005e7202 */ /* 0x000fe40000000f00 */
.L_x_36539:
[----:B------:R-:W-:Y:S05]  /*a8c0*/  BSYNC B1 ;  /* 0x0000000000017941 */ /* 0x000fea0003800000 */
.L_x_36537:
        /* <DEDUP_REMOVED lines=16> */
.L_x_36543:
[----:B------:R-:W-:Y:S05]  /*a9d0*/  BSYNC B2 ;  /* 0x0000000000027941 */ /* 0x000fea0003800000 */
.L_x_36542:
        /* <DEDUP_REMOVED lines=42> */
.L_x_36541:
[----:B------:R-:W-:Y:S05]  /*ac80*/  BSYNC B1 ;  /* 0x0000000000017941 */ /* 0x000fea0003800000 */
.L_x_36540:
        /* <DEDUP_REMOVED lines=9> */
.L_x_36536:
[----:B------:R-:W-:Y:S05]  /*ad20*/  BSYNC B0 ;  /* 0x0000000000007941 */ /* 0x000fea0003800000 */
.L_x_36535:
        /* <DEDUP_REMOVED lines=18> */
.L_x_36547:
[----:B------:R-:W-:Y:S02]  /*ae50*/  IMAD.MOV.U32 R94, RZ, RZ, R196 ;  /* 0x000000ffff5e7224 */ /* 0x000fe400078e00c4 */
.L_x_36548:
[----:B------:R-:W-:Y:S05]  /*ae60*/  BSYNC B1 ;  /* 0x0000000000017941 */ /* 0x000fea0003800000 */
.L_x_36546:
        /* <DEDUP_REMOVED lines=16> */
.L_x_36552:
[----:B------:R-:W-:Y:S05]  /*af70*/  BSYNC B2 ;  /* 0x0000000000027941 */ /* 0x000fea0003800000 */
.L_x_36551:
        /* <DEDUP_REMOVED lines=42> */
.L_x_36550:
[----:B------:R-:W-:Y:S05]  /*b220*/  BSYNC B1 ;  /* 0x0000000000017941 */ /* 0x000fea0003800000 */
.L_x_36549:
        /* <DEDUP_REMOVED lines=9> */
.L_x_36545:
[----:B------:R-:W-:Y:S05]  /*b2c0*/  BSYNC B0 ;  /* 0x0000000000007941 */ /* 0x000fea0003800000 */
.L_x_36544:
        /* <DEDUP_REMOVED lines=18> */
.L_x_36556:
[----:B------:R-:W-:Y:S02]  /*b3f0*/  MOV R98, R196 ;  /* 0x000000c400627202 */ /* 0x000fe40000000f00 */
.L_x_36557:
[----:B------:R-:W-:Y:S05]  /*b400*/  BSYNC B1 ;  /* 0x0000000000017941 */ /* 0x000fea0003800000 */
.L_x_36555:
        /* <DEDUP_REMOVED lines=16> */
.L_x_36561:
[----:B------:R-:W-:Y:S05]  /*b510*/  BSYNC B2 ;  /* 0x0000000000027941 */ /* 0x000fea0003800000 */
.L_x_36560:
        /* <DEDUP_REMOVED lines=42> */
.L_x_36559:
[----:B------:R-:W-:Y:S05]  /*b7c0*/  BSYNC B1 ;  /* 0x0000000000017941 */ /* 0x000fea0003800000 */
.L_x_36558:
        /* <DEDUP_REMOVED lines=9> */
.L_x_36554:
[----:B------:R-:W-:Y:S05]  /*b860*/  BSYNC B0 ;  /* 0x0000000000007941 */ /* 0x000fea0003800000 */
.L_x_36553:
        /* <DEDUP_REMOVED lines=17> */
.L_x_36563:
[----:B------:R-:W-:Y:S05]  /*b980*/  BSYNC B0 ;  /* 0x0000000000007941 */ /* 0x000fea0003800000 */
.L_x_36562:
        /* <DEDUP_REMOVED lines=21> */
.L_x_36567:
[----:B------:R-:W-:Y:S02]  /*bae0*/  IMAD.MOV.U32 R96, RZ, RZ, R196 ;  /* 0x000000ffff607224 */ /* 0x000fe400078e00c4 */
.L_x_36568:
[----:B------:R-:W-:Y:S05]  /*baf0*/  BSYNC B1 ;  /* 0x0000000000017941 */ /* 0x000fea0003800000 */
.L_x_36566:
        /* <DEDUP_REMOVED lines=16> */
.L_x_36572:
[----:B------:R-:W-:Y:S05]  /*bc00*/  BSYNC B2 ;  /* 0x0000000000027941 */ /* 0x000fea0003800000 */
.L_x_36571:
        /* <DEDUP_REMOVED lines=42> */
.L_x_36570:
[----:B------:R-:W-:Y:S05]  /*beb0*/  BSYNC B1 ;  /* 0x0000000000017941 */ /* 0x000fea0003800000 */
.L_x_36569:
        /* <DEDUP_REMOVED lines=9> */
.L_x_36565:
[----:B0-----:R-:W-:Y:S05]  /*bf50*/  BSYNC B0 ;  /* 0x0000000000007941 */ /* 0x001fea0003800000 */
.L_x_36564:
        /* <DEDUP_REMOVED lines=18> */
.L_x_36576:
[----:B------:R-:W-:Y:S02]  /*c080*/  MOV R98, R196 ;  /* 0x000000c400627202 */ /* 0x000fe40000000f00 */
.L_x_36577:
[----:B------:R-:W-:Y:S05]  /*c090*/  BSYNC B1 ;  /* 0x0000000000017941 */ /* 0x000fea0003800000 */
.L_x_36575:
        /* <DEDUP_REMOVED lines=16> */
.L_x_36581:
[----:B------:R-:W-:Y:S05]  /*c1a0*/  BSYNC B2 ;  /* 0x0000000000027941 */ /* 0x000fea0003800000 */
.L_x_36580:
        /* <DEDUP_REMOVED lines=42> */
.L_x_36579:
[----:B------:R-:W-:Y:S05]  /*c450*/  BSYNC B1 ;  /* 0x0000000000017941 */ /* 0x000fea0003800000 */
.L_x_36578:
        /* <DEDUP_REMOVED lines=9> */
.L_x_36574:
[----:B------:R-:W-:Y:S05]  /*c4f0*/  BSYNC B0 ;  /* 0x0000000000007941 */ /* 0x000fea0003800000 */
.L_x_36573:
        /* <DEDUP_REMOVED lines=18> */
.L_x_36585:
[----:B------:R-:W-:Y:S02]  /*c620*/  IMAD.MOV.U32 R98, RZ, RZ, R196 ;  /* 0x000000ffff627224 */ /* 0x000fe400078e00c4 */
.L_x_36586:
[----:B------:R-:W-:Y:S05]  /*c630*/  BSYNC B1 ;  /* 0x0000000000017941 */ /* 0x000fea0003800000 */
.L_x_36584:
        /* <DEDUP_REMOVED lines=16> */
.L_x_36590:
[----:B------:R-:W-:Y:S05]  /*c740*/  BSYNC B2 ;  /* 0x0000000000027941 */ /* 0x000fea0003800000 */
.L_x_36589:
        /* <DEDUP_REMOVED lines=42> */
.L_x_36588:
[----:B------:R-:W-:Y:S05]  /*c9f0*/  BSYNC B1 ;  /* 0x0000000000017941 */ /* 0x000fea0003800000 */
.L_x_36587:
        /* <DEDUP_REMOVED lines=9> */
.L_x_36583:
[----:B------:R-:W-:Y:S05]  /*ca90*/  BSYNC B0 ;  /* 0x0000000000007941 */ /* 0x000fea0003800000 */
.L_x_36582:
        /* <DEDUP_REMOVED lines=18> */
.L_x_36594:
[----:B------:R-:W-:Y:S02]  /*cbc0*/  MOV R102, R196 ;  /* 0x000000c400667202 */ /* 0x000fe40000000f00 */
.L_x_36595:
[----:B------:R-:W-:Y:S05]  /*cbd0*/  BSYNC B1 ;  /* 0x0000000000017941 */ /* 0x000fea0003800000 */
.L_x_36593:
        /* <DEDUP_REMOVED lines=16> */
.L_x_36599:
[----:B------:R-:W-:Y:S05]  /*cce0*/  BSYNC B2 ;  /* 0x0000000000027941 */ /* 0x000fea0003800000 */
.L_x_36598:
        /* <DEDUP_REMOVED lines=42> */
.L_x_36597:
[----:B------:R-:W-:Y:S05]  /*cf90*/  BSYNC B1 ;  /* 0x0000000000017941 */ /* 0x000fea0003800000 */
.L_x_36596:
        /* <DEDUP_REMOVED lines=9> */
.L_x_36592:
[----:B------:R-:W-:Y:S05]  /*d030*/  BSYNC B0 ;  /* 0x0000000000007941 */ /* 0x000fea0003800000 */
.L_x_36591:
        /* <DEDUP_REMOVED lines=17> */
.L_x_36601:
[----:B------:R-:W-:Y:S05]  /*d150*/  BSYNC B0 ;  /* 0x0000000000007941 */ /* 0x000fea0003800000 */
.L_x_36600:
        /* <DEDUP_REMOVED lines=21> */
.L_x_36605:
[----:B------:R-:W-:Y:S02]  /*d2b0*/  IMAD.MOV.U32 R100, RZ, RZ, R196 ;  /* 0x000000ffff647224 */ /* 0x000fe400078e00c4 */
.L_x_36606:
[----:B------:R-:W-:Y:S05]  /*d2c0*/  BSYNC B1 ;  /* 0x0000000000017941 */ /* 0x000fea0003800000 */
.L_x_36604:
        /* <DEDUP_REMOVED lines=16> */
.L_x_36610:
[----:B------:R-:W-:Y:S05]  /*d3d0*/  BSYNC B2 ;  /* 0x0000000000027941 */ /* 0x000fea0003800000 */
.L_x_36609:
        /* <DEDUP_REMOVED lines=42> */
.L_x_36608:
[----:B------:R-:W-:Y:S05]  /*d680*/  BSYNC B1 ;  /* 0x0000000000017941 */ /* 0x000fea0003800000 */
.L_x_36607:
        /* <DEDUP_REMOVED lines=9> */
.L_x_36603:
[----:B0-----:R-:W-:Y:S05]  /*d720*/  BSYNC B0 ;  /* 0x0000000000007941 */ /* 0x001fea0003800000 */
.L_x_36602:
        /* <DEDUP_REMOVED lines=18> */
.L_x_36614:
[----:B------:R-:W-:Y:S02]  /*d850*/  MOV R102, R196 ;  /* 0x000000c400667202 */ /* 0x000fe40000000f00 */
.L_x_36615:
[----:B------:R-:W-:Y:S05]  /*d860*/  BSYNC B1 ;  /* 0x0000000000017941 */ /* 0x000fea0003800000 */
.L_x_36613:
        /* <DEDUP_REMOVED lines=16> */
.L_x_36619:
[----:B------:R-:W-:Y:S05]  /*d970*/  BSYNC B2 ;  /* 0x0000000000027941 */ /* 0x000fea0003800000 */
.L_x_36618:
        /* <DEDUP_REMOVED lines=42> */
.L_x_36617:
[----:B------:R-:W-:Y:S05]  /*dc20*/  BSYNC B1 ;  /* 0x0000000000017941 */ /* 0x000fea0003800000 */
.L_x_36616:
        /* <DEDUP_REMOVED lines=9> */
.L_x_36612:
[----:B------:R-:W-:Y:S05]  /*dcc0*/  BSYNC B0 ;  /* 0x0000000000007941 */ /* 0x000fea0003800000 */
.L_x_36611:
        /* <DEDUP_REMOVED lines=18> */
.L_x_36623:
[----:B------:R-:W-:Y:S02]  /*ddf0*/  IMAD.MOV.U32 R102, RZ, RZ, R196 ;  /* 0x000000ffff667224 */ /* 0x000fe400078e00c4 */
.L_x_36624:
[----:B------:R-:W-:Y:S05]  /*de00*/  BSYNC B1 ;  /* 0x0000000000017941 */ /* 0x000fea0003800000 */
.L_x_36622:
        /* <DEDUP_REMOVED lines=16> */
.L_x_36628:
[----:B------:R-:W-:Y:S05]  /*df10*/  BSYNC B2 ;  /* 0x0000000000027941 */ /* 0x000fea0003800000 */
.L_x_36627:
        /* <DEDUP_REMOVED lines=42> */
.L_x_36626:
[----:B------:R-:W-:Y:S05]  /*e1c0*/  BSYNC B1 ;  /* 0x0000000000017941 */ /* 0x000fea0003800000 */
.L_x_36625:
        /* <DEDUP_REMOVED lines=9> */
.L_x_36621:
[----:B------:R-:W-:Y:S05]  /*e260*/  BSYNC B0 ;  /* 0x0000000000007941 */ /* 0x000fea0003800000 */
.L_x_36620:
        /* <DEDUP_REMOVED lines=18> */
.L_x_36632:
[----:B------:R-:W-:Y:S02]  /*e390*/  MOV R106, R196 ;  /* 0x000000c4006a7202 */ /* 0x000fe40000000f00 */
.L_x_36633:
[----:B------:R-:W-:Y:S05]  /*e3a0*/  BSYNC B1 ;  /* 0x0000000000017941 */ /* 0x000fea0003800000 */
.L_x_36631:
        /* <DEDUP_REMOVED lines=16> */
.L_x_36637:
[----:B------:R-:W-:Y:S05]  /*e4b0*/  BSYNC B2 ;  /* 0x0000000000027941 */ /* 0x000fea0003800000 */
.L_x_36636:
        /* <DEDUP_REMOVED lines=42> */
.L_x_36635:
[----:B------:R-:W-:Y:S05]  /*e760*/  BSYNC B1 ;  /* 0x0000000000017941 */ /* 0x000fea0003800000 */
.L_x_36634:
        /* <DEDUP_REMOVED lines=9> */
.L_x_36630:
[----:B------:R-:W-:Y:S05]  /*e800*/  BSYNC B0 ;  /* 0x0000000000007941 */ /* 0x000fea0003800000 */
.L_x_36629:
        /* <DEDUP_REMOVED lines=17> */
.L_x_36639:
[----:B------:R-:W-:Y:S05]  /*e920*/  BSYNC B0 ;  /* 0x0000000000007941 */ /* 0x000fea0003800000 */
.L_x_36638:
        /* <DEDUP_REMOVED lines=21> */
.L_x_36643:
[----:B------:R-:W-:Y:S02]  /*ea80*/  IMAD.MOV.U32 R104, RZ, RZ, R196 ;  /* 0x000000ffff687224 */ /* 0x000fe400078e00c4 */
.L_x_36644:
[----:B------:R-:W-:Y:S05]  /*ea90*/  BSYNC B1 ;  /* 0x0000000000017941 */ /* 0x000fea0003800000 */
.L_x_36642:
        /* <DEDUP_REMOVED lines=16> */
.L_x_36648:
[----:B------:R-:W-:Y:S05]  /*eba0*/  BSYNC B2 ;  /* 0x0000000000027941 */ /* 0x000fea0003800000 */
.L_x_36647:
        /* <DEDUP_REMOVED lines=42> */
.L_x_36646:
[----:B------:R-:W-:Y:S05]  /*ee50*/  BSYNC B1 ;  /* 0x0000000000017941 */ /* 0x000fea0003800000 */
.L_x_36645:
        /* <DEDUP_REMOVED lines=9> */
.L_x_36641:
[----:B0-----:R-:W-:Y:S05]  /*eef0*/  BSYNC B0 ;  /* 0x0000000000007941 */ /* 0x001fea0003800000 */
.L_x_36640:
        /* <DEDUP_REMOVED lines=18> */
.L_x_36652:
[----:B------:R-:W-:Y:S02]  /*f020*/  MOV R106, R196 ;  /* 0x000000c4006a7202 */ /* 0x000fe40000000f00 */
.L_x_36653:
[----:B------:R-:W-:Y:S05]  /*f030*/  BSYNC B1 ;  /* 0x0000000000017941 */ /* 0x000fea0003800000 */
.L_x_36651:
        /* <DEDUP_REMOVED lines=16> */
.L_x_36657:
[----:B------:R-:W-:Y:S05]  /*f140*/  BSYNC B2 ;  /* 0x0000000000027941 */ /* 0x000fea0003800000 */
.L_x_36656:
        /* <DEDUP_REMOVED lines=42> */
.L_x_36655:
[----:B------:R-:W-:Y:S05]  /*f3f0*/  BSYNC B1 ;  /* 0x0000000000017941 */ /* 0x000fea0003800000 */
.L_x_36654:
        /* <DEDUP_REMOVED lines=9> */
.L_x_36650:
[----:B------:R-:W-:Y:S05]  /*f490*/  BSYNC B0 ;  /* 0x0000000000007941 */ /* 0x000fea0003800000 */
.L_x_36649:
        /* <DEDUP_REMOVED lines=18> */
.L_x_36661:
[----:B------:R-:W-:Y:S02]  /*f5c0*/  IMAD.MOV.U32 R106, RZ, RZ, R196 ;  /* 0x000000ffff6a7224 */ /* 0x000fe400078e00c4 */
.L_x_36662:
[----:B------:R-:W-:Y:S05]  /*f5d0*/  BSYNC B1 ;  /* 0x0000000000017941 */ /* 0x000fea0003800000 */
.L_x_36660:
        /* <DEDUP_REMOVED lines=16> */
.L_x_36666:
[----:B------:R-:W-:Y:S05]  /*f6e0*/  BSYNC B2 ;  /* 0x0000000000027941 */ /* 0x000fea0003800000 */
.L_x_36665:
        /* <DEDUP_REMOVED lines=42> */
.L_x_36664:
[----:B------:R-:W-:Y:S05]  /*f990*/  BSYNC B1 ;  /* 0x0000000000017941 */ /* 0x000fea0003800000 */
.L_x_36663:
        /* <DEDUP_REMOVED lines=9> */
.L_x_36659:
[----:B------:R-:W-:Y:S05]  /*fa30*/  BSYNC B0 ;  /* 0x0000000000007941 */ /* 0x000fea0003800000 */
.L_x_36658:
        /* <DEDUP_REMOVED lines=18> */
.L_x_36670:
[----:B------:R-:W-:Y:S02]  /*fb60*/  MOV R159, R196 ;  /* 0x000000c4009f7202 */ /* 0x000fe40000000f00 */
.L_x_36671:
[----:B------:R-:W-:Y:S05]  /*fb70*/  BSYNC B1 ;  /* 0x0000000000017941 */ /* 0x000fea0003800000 */
.L_x_36669:
        /* <DEDUP_REMOVED lines=16> */
.L_x_36675:
[----:B------:R-:W-:Y:S05]  /*fc80*/  BSYNC B2 ;  /* 0x0000000000027941 */ /* 0x000fea0003800000 */
.L_x_36674:
        /* <DEDUP_REMOVED lines=42> */
.L_x_36673:
[----:B------:R-:W-:Y:S05]  /*ff30*/  BSYNC B1 ;  /* 0x0000000000017941 */ /* 0x000fea0003800000 */
.L_x_36672:
        /* <DEDUP_REMOVED lines=9> */
.L_x_36668:
[----:B------:R-:W-:Y:S05]  /*ffd0*/  BSYNC B0 ;  /* 0x0000000000007941 */ /* 0x000fea0003800000 */
.L_x_36667:
        /* <DEDUP_REMOVED lines=17> */
.L_x_36677:
[----:B------:R-:W-:Y:S05]  /*100f0*/  BSYNC B0 ;  /* 0x0000000000007941 */ /* 0x000fea0003800000 */
.L_x_36676:
        /* <DEDUP_REMOVED lines=21> */
.L_x_36681:
[----:B------:R-:W-:Y:S02]  /*10250*/  IMAD.MOV.U32 R152, RZ, RZ, R196 ;  /* 0x000000ffff987224 */ /* 0x000fe400078e00c4 */
.L_x_36682:
[----:B------:R-:W-:Y:S05]  /*10260*/  BSYNC B1 ;  /* 0x0000000000017941 */ /* 0x000fea0003800000 */
.L_x_36680:
        /* <DEDUP_REMOVED lines=16> */
.L_x_36686:
[----:B------:R-:W-:Y:S05]  /*10370*/  BSYNC B2 ;  /* 0x0000000000027941 */ /* 0x000fea0003800000 */
.L_x_36685:
        /* <DEDUP_REMOVED lines=42> */
.L_x_36684:
[----:B------:R-:W-:Y:S05]  /*10620*/  BSYNC B1 ;  /* 0x0000000000017941 */ /* 0x000fea0003800000 */
.L_x_36683:
        /* <DEDUP_REMOVED lines=9> */
.L_x_36679:
[----:B0-----:R-:W-:Y:S05]  /*106c0*/  BSYNC B0 ;  /* 0x0000000000007941 */ /* 0x001fea0003800000 */
.L_x_36678:
        /* <DEDUP_REMOVED lines=18> */
.L_x_36690:
[----:B------:R-:W-:Y:S02]  /*107f0*/  MOV R198, R196 ;  /* 0x000000c400c67202 */ /* 0x000fe40000000f00 */
.L_x_36691:
[----:B------:R-:W-:Y:S05]  /*10800*/  BSYNC B1 ;  /* 0x0000000000017941 */ /* 0x000fea0003800000 */
.L_x_36689:
        /* <DEDUP_REMOVED lines=16> */
.L_x_36695:
[----:B------:R-:W-:Y:S05]  /*10910*/  BSYNC B2 ;  /* 0x0000000000027941 */ /* 0x000fea0003800000 */
.L_x_36694:
        /* <DEDUP_REMOVED lines=42> */
.L_x_36693:
[----:B------:R-:W-:Y:S05]  /*10bc0*/  BSYNC B1 ;  /* 0x0000000000017941 */ /* 0x000fea0003800000 */
.L_x_36692:
        /* <DEDUP_REMOVED lines=9> */
.L_x_36688:
[----:B------:R-:W-:Y:S05]  /*10c60*/  BSYNC B0 ;  /* 0x0000000000007941 */ /* 0x000fea0003800000 */
.L_x_36687:
        /* <DEDUP_REMOVED lines=18> */
.L_x_36699:
[----:B------:R-:W-:Y:S02]  /*10d90*/  IMAD.MOV.U32 R198, RZ, RZ, R196 ;  /* 0x000000ffffc67224 */ /* 0x000fe400078e00c4 */
.L_x_36700:
[----:B------:R-:W-:Y:S05]  /*10da0*/  BSYNC B1 ;  /* 0x0000000000017941 */ /* 0x000fea0003800000 */
.L_x_36698:
        /* <DEDUP_REMOVED lines=16> */
.L_x_36704:
[----:B------:R-:W-:Y:S05]  /*10eb0*/  BSYNC B2 ;  /* 0x0000000000027941 */ /* 0x000fea0003800000 */
.L_x_36703:
        /* <DEDUP_REMOVED lines=42> */
.L_x_36702:
[----:B------:R-:W-:Y:S05]  /*11160*/  BSYNC B1 ;  /* 0x0000000000017941 */ /* 0x000fea0003800000 */
.L_x_36701:
        /* <DEDUP_REMOVED lines=9> */
.L_x_36697:
[----:B------:R-:W-:Y:S05]  /*11200*/  BSYNC B0 ;  /* 0x0000000000007941 */ /* 0x000fea0003800000 */
.L_x_36696:
        /* <DEDUP_REMOVED lines=18> */
.L_x_36708:
[----:B------:R-:W-:Y:S02]  /*11330*/  MOV R198, R196 ;  /* 0x000000c400c67202 */ /* 0x000fe40000000f00 */
.L_x_36709:
[----:B------:R-:W-:Y:S05]  /*11340*/  BSYNC B1 ;  /* 0x0000000000017941 */ /* 0x000fea0003800000 */
.L_x_36707:
        /* <DEDUP_REMOVED lines=16> */
.L_x_36713:
[----:B------:R-:W-:Y:S05]  /*11450*/  BSYNC B2 ;  /* 0x0000000000027941 */ /* 0x000fea0003800000 */
.L_x_36712:
        /* <DEDUP_REMOVED lines=42> */
.L_x_36711:
[----:B------:R-:W-:Y:S05]  /*11700*/  BSYNC B1 ;  /* 0x0000000000017941 */ /* 0x000fea0003800000 */
.L_x_36710:
        /* <DEDUP_REMOVED lines=9> */
.L_x_36706:
[----:B------:R-:W-:Y:S05]  /*117a0*/  BSYNC B0 ;  /* 0x0000000000007941 */ /* 0x000fea0003800000 */
.L_x_36705:
        /* <DEDUP_REMOVED lines=17> */
.L_x_36715:
[----:B------:R-:W-:Y:S05]  /*118c0*/  BSYNC B0 ;  /* 0x0000000000007941 */ /* 0x000fea0003800000 */
.L_x_36714:
        /* <DEDUP_REMOVED lines=21> */
.L_x_36719:
[----:B------:R-:W-:Y:S02]  /*11a20*/  IMAD.MOV.U32 R198, RZ, RZ, R196 ;  /* 0x000000ffffc67224 */ /* 0x000fe400078e00c4 */
.L_x_36720:
[----:B------:R-:W-:Y:S05]  /*11a30*/  BSYNC B1 ;  /* 0x0000000000017941 */ /* 0x000fea0003800000 */
.L_x_36718:
        /* <DEDUP_REMOVED lines=16> */
.L_x_36724:
[----:B------:R-:W-:Y:S05]  /*11b40*/  BSYNC B2 ;  /* 0x0000000000027941 */ /* 0x000fea0003800000 */
.L_x_36723:
        /* <DEDUP_REMOVED lines=42> */
.L_x_36722:
[----:B------:R-:W-:Y:S05]  /*11df0*/  BSYNC B1 ;  /* 0x0000000000017941 */ /* 0x000fea0003800000 */
.L_x_36721:
        /* <DEDUP_REMOVED lines=9> */
.L_x_36717:
[----:B0-----:R-:W-:Y:S05]  /*11e90*/  BSYNC B0 ;  /* 0x0000000000007941 */ /* 0x001fea0003800000 */
.L_x_36716:
        /* <DEDUP_REMOVED lines=18> */
.L_x_36728:
[----:B------:R-:W-:Y:S02]  /*11fc0*/  MOV R197, R196 ;  /* 0x000000c400c57202 */ /* 0x000fe40000000f00 */
.L_x_36729:
[----:B------:R-:W-:Y:S05]  /*11fd0*/  BSYNC B1 ;  /* 0x0000000000017941 */ /* 0x000fea0003800000 */
.L_x_36727:
        /* <DEDUP_REMOVED lines=16> */
.L_x_36733:
[----:B------:R-:W-:Y:S05]  /*120e0*/  BSYNC B2 ;  /* 0x0000000000027941 */ /* 0x000fea0003800000 */
.L_x_36732:
        /* <DEDUP_REMOVED lines=44> */
.L_x_36731:
[----:B------:R-:W-:Y:S05]  /*123b0*/  BSYNC B1 ;  /* 0x0000000000017941 */ /* 0x000fea0003800000 */
.L_x_36730:
        /* <DEDUP_REMOVED lines=9> */
.L_x_36726:
[----:B------:R-:W-:Y:S05]  /*12450*/  BSYNC B0 ;  /* 0x0000000000007941 */ /* 0x000fea0003800000 */
.L_x_36725:
        /* <DEDUP_REMOVED lines=18> */
.L_x_36737:
[----:B------:R-:W-:Y:S02]  /*12580*/  MOV R159, R196 ;  /* 0x000000c4009f7202 */ /* 0x000fe40000000f00 */
.L_x_36738:
[----:B------:R-:W-:Y:S05]  /*12590*/  BSYNC B1 ;  /* 0x0000000000017941 */ /* 0x000fea0003800000 */
.L_x_36736:
        /* <DEDUP_REMOVED lines=16> */
.L_x_36742:
[----:B------:R-:W-:Y:S05]  /*126a0*/  BSYNC B2 ;  /* 0x0000000000027941 */ /* 0x000fea0003800000 */
.L_x_36741:
        /* <DEDUP_REMOVED lines=43> */
[----:B------:R-:W-:Y:S02]  /*12960*/  IMAD.MOV.U32 R152, RZ, RZ, RZ ;  /* 0x000000ffff987224 */ /* 0x000fe400078e00ff */
.L_x_36740:
[----:B------:R-:W-:Y:S05]  /*12970*/  BSYNC B1 ;  /* 0x0000000000017941 */ /* 0x000fea0003800000 */
.L_x_36739:
        /* <DEDUP_REMOVED lines=9> */
.L_x_36735:
[----:B------:R-:W-:Y:S05]  /*12a10*/  BSYNC B0 ;  /* 0x0000000000007941 */ /* 0x000fea0003800000 */
.L_x_36734:
        /* <DEDUP_REMOVED lines=18> */
.L_x_36746:
[----:B------:R-:W-:Y:S02]  /*12b40*/  MOV R197, R196 ;  /* 0x000000c400c57202 */ /* 0x000fe40000000f00 */
.L_x_36747:
[----:B------:R-:W-:Y:S05]  /*12b50*/  BSYNC B1 ;  /* 0x0000000000017941 */ /* 0x000fea0003800000 */
.L_x_36745:
        /* <DEDUP_REMOVED lines=16> */
.L_x_36751:
[----:B------:R-:W-:Y:S05]  /*12c60*/  BSYNC B2 ;  /* 0x0000000000027941 */ /* 0x000fea0003800000 */
.L_x_36750:
        /* <DEDUP_REMOVED lines=44> */
.L_x_36749:
[----:B------:R-:W-:Y:S05]  /*12f30*/  BSYNC B1 ;  /* 0x0000000000017941 */ /* 0x000fea0003800000 */
.L_x_36748:
        /* <DEDUP_REMOVED lines=9> */
.L_x_36744:
[----:B------:R-:W-:Y:S05]  /*12fd0*/  BSYNC B0 ;  /* 0x0000000000007941 */ /* 0x000fea0003800000 */
.L_x_36743:
        /* <DEDUP_REMOVED lines=50> */
[----:B------:R-:W-:Y:S01]  /*13300*/  FADD.FTZ R192, R159, R106 ;  /* 0x0000006a9fc07221 */ /* 0x000fe20000010000 */
[----:B------:R-:W-:Y:S05]  /*13310*/  @!P2 BRA `(.L_x_36753) ;  /* 0x000000a00000a947 */ /* 0x000fea0003800000 */
[----:B0-----:R-:W-:Y:S01]  /*13320*/  SHF.L.U32 R153, R188, 0x10, RZ ;  /* 0x00000010bc997819 */ /* 0x001fe200000006ff */
[----:B------:R-:W-:Y:S01]  /*13330*/  IMAD.WIDE.U32 R194, R194, R189, c[0x0][0x190] ;  /* 0x00006400c2c27625 */ /* 0x000fe200078e00bd */
[----:B------:R-:W-:Y:S02]  /*13340*/  LOP3.LUT R152, R158, 0xffff, RZ, 0xc0, !PT ;  /* 0x0000ffff9e987812 */ /* 0x000fe400078ec0ff */
[----:B------:R-:W-:Y:S02]  /*13350*/  LOP3.LUT R153, R153, 0xff0000, RZ, 0xc0, !PT ;  /* 0x00ff000099997812 */ /* 0x000fe400078ec0ff */
[----:B------:R-:W-:-:S03]  /*13360*/  LOP3.LUT R159, R187, 0xff, RZ, 0xc0, !PT ;  /* 0x000000ffbb9f7812 */ /* 0x000fc600078ec0ff */
[----:B------:R-:W-:Y:S01]  /*13370*/  IMAD R152, R152, 0x1000000, R153 ;  /* 0x0100000098987824 */ /* 0x000fe200078e0299 */
[----:B------:R-:W-:-:S03]  /*13380*/  LOP3.LUT R153, R186, 0xff, RZ, 0xc0, !PT ;  /* 0x000000ffba997812 */ /* 0x000fc600078ec0ff */
[----:B------:R-:W-:-:S04]  /*13390*/  IMAD R152, R159, 0x100, R152 ;  /* 0x000001009f987824 */ /* 0x000fc800078e0298 */
[----:B------:R-:W-:-:S05]  /*133a0*/  IMAD.IADD R153, R152, 0x1, R153 ;  /* 0x0000000198997824 */ /* 0x000fca00078e0299 */
[----:B------:R0:W-:Y:S02]  /*133b0*/  STG.E [R194.64], R153 ;  /* 0x00000099c2007986 */ /* 0x0001e4000c101904 */
.L_x_36753:
[----:B------:R-:W-:Y:S05]  /*133c0*/  BSYNC B0 ;  /* 0x0000000000007941 */ /* 0x000fea0003800000 */
.L_x_36752:
[----:B0-----:R-:W-:Y:S01]  /*133d0*/  FADD.FTZ R195, R192, R107 ;  /* 0x0000006bc0c37221 */ /* 0x001fe20000010000 */
[----:B------:R-:W-:Y:S05]  /*133e0*/  BRA.DIV ~URZ, `(.L_x_36754) ;  /* 0x000014827f007947 */ /* 0x000fea000b800000 */
[----:B------:R0:W1:Y:S02]  /*133f0*/  SHFL.BFLY PT, R152, R195, 0x1, 0x1f ;  /* 0x0c201f00c3987f89 */ /* 0x00006400000e0000 */
.L_x_36760:
        /* <DEDUP_REMOVED lines=116> */
.L_x_36761:
        /* <DEDUP_REMOVED lines=8> */
[----:B------:R-:W-:Y:S01]  /*13bc0*/  FADD.FTZ R189, R152, R153 ;  /* 0x0000009998bd7221 */ /* 0x000fe20000010000 */
[C---:B------:R-:W-:Y:S02]  /*13bd0*/  @!P0 LEA R152, P3, R0.reuse, c[0x0][0x1a8], 0x2 ;  /* 0x00006a0000988a11 */ /* 0x040fe400078610ff */
[C-C-:B0-----:R-:W-:Y:S02]  /*13be0*/  @!P0 LEA.HI.X R195, R0.reuse, c[0x0][0x1a4], R193.reuse, 0x2, P2 ;  /* 0x0000690000c38a11 */ /* 0x141fe400010f14c1 */
        /* <DEDUP_REMOVED lines=12> */
[C---:B------:R-:W-:Y:S01]  /*13cb0*/  FADD.FTZ R192, -R159.reuse, R61 ;  /* 0x0000003d9fc07221 */ /* 0x040fe20000010100 */
[----:B------:R-:W-:Y:S01]  /*13cc0*/  LOP3.LUT R97, R190, 0x1f, RZ, 0xc0, !PT ;  /* 0x0000001fbe617812 */ /* 0x000fe200078ec0ff */
[C---:B------:R-:W-:Y:S01]  /*13cd0*/  FADD.FTZ R62, -R159.reuse, R62 ;  /* 0x0000003e9f3e7221 */ /* 0x040fe20000010100 */
[----:B------:R-:W-:Y:S01]  /*13ce0*/  LEA.HI R60, R60, R191, RZ, 0x2 ;  /* 0x000000bf3c3c7211 */ /* 0x000fe200078f10ff */
[----:B------:R-:W-:-:S02]  /*13cf0*/  FADD.FTZ R194, -R159, R63 ;  /* 0x0000003f9fc27221 */ /* 0x000fc40000010100 */
[C---:B------:R-:W-:Y:S01]  /*13d00*/  FADD.FTZ R64, -R159.reuse, R64 ;  /* 0x000000409f407221 */ /* 0x040fe20000010100 */
[----:B------:R-:W-:Y:S01]  /*13d10*/  LEA.HI.SX32 R97, R60, R97, 0x1e ;  /* 0x000000613c617211 */ /* 0x000fe200078ff2ff */
[C---:B------:R-:W-:Y:S02]  /*13d20*/  FADD.FTZ R198, -R159.reuse, R65 ;  /* 0x000000419fc67221 */ /* 0x040fe40000010100 */
[C---:B------:R-:W-:Y:S02]  /*13d30*/  FADD.FTZ R66, -R159.reuse, R66 ;  /* 0x000000429f427221 */ /* 0x040fe40000010100 */
[C---:B------:R-:W-:Y:S02]  /*13d40*/  FADD.FTZ R200, -R159.reuse, R67 ;  /* 0x000000439fc87221 */ /* 0x040fe40000010100 */
[C---:B------:R-:W-:Y:S02]  /*13d50*/  FADD.FTZ R70, -R159.reuse, R70 ;  /* 0x000000469f467221 */ /* 0x040fe40000010100 */
[----:B------:R-:W-:-:S02]  /*13d60*/  FADD.FTZ R78, -R159, R78 ;  /* 0x0000004e9f4e7221 */ /* 0x000fc40000010100 */
[----:B------:R-:W-:Y:S01]  /*13d70*/  FADD.FTZ R202, -R159, R69 ;  /* 0x000000459fca7221 */ /* 0x000fe20000010100 */
[----:B------:R-:W-:Y:S01]  /*13d80*/  IADD3 R69, R97, 0x20, RZ ;  /* 0x0000002061457810 */ /* 0x000fe20007ffe0ff */
        /* <DEDUP_REMOVED lines=10> */
[----:B------:R-:W-:-:S02]  /*13e30*/  IMAD.MOV.U32 R96, RZ, RZ, 0x10 ;  /* 0x00000010ff607424 */ /* 0x000fc400078e00ff */
[C---:B------:R-:W-:Y:S02]  /*13e40*/  FMUL.FTZ R72, R189.reuse, R152 ;  /* 0x00000098bd487220 */ /* 0x040fe40000410000 */
[C---:B------:R-:W-:Y:S02]  /*13e50*/  FMUL.FTZ R73, R189.reuse, R192 ;  /* 0x000000c0bd497220 */ /* 0x040fe40000410000 */
[C---:B------:R-:W-:Y:S02]  /*13e60*/  FMUL.FTZ R62, R189.reuse, R62 ;  /* 0x0000003ebd3e7220 */ /* 0x040fe40000410000 */
[----:B------:R-:W-:Y:S02]  /*13e70*/  FMUL.FTZ R75, R189, R194 ;  /* 0x000000c2bd4b7220 */ /* 0x000fe40000410000 */
[C---:B------:R-:W-:Y:S02]  /*13e80*/  FADD.FTZ R222, -R159.reuse, R85 ;  /* 0x000000559fde7221 */ /* 0x040fe40000010100 */
[----:B------:R-:W-:-:S02]  /*13e90*/  FADD.FTZ R98, -R159, R98 ;  /* 0x000000629f627221 */ /* 0x000fc40000010100 */
[C---:B------:R-:W-:Y:S02]  /*13ea0*/  FMUL.FTZ R64, R189.reuse, R64 ;  /* 0x00000040bd407220 */ /* 0x040fe40000410000 */
[C---:B------:R-:W-:Y:S02]  /*13eb0*/  FMUL.FTZ R77, R189.reuse, R198 ;  /* 0x000000c6bd4d7220 */ /* 0x040fe40000410000 */
[C---:B------:R-:W-:Y:S02]  /*13ec0*/  FMUL.FTZ R66, R189.reuse, R66 ;  /* 0x00000042bd427220 */ /* 0x040fe40000410000 */
        /* <DEDUP_REMOVED lines=18> */
[----:B------:R-:W-:Y:S01]  /*13ff0*/  FADD.FTZ R236, -R159, R95 ;  /* 0x0000005f9fec7221 */ /* 0x000fe20000010100 */
[----:B------:R-:W-:Y:S01]  /*14000*/  IADD3 R95, R97, 0x60, RZ ;  /* 0x00000060615f7810 */ /* 0x000fe20007ffe0ff */
        /* <DEDUP_REMOVED lines=10> */
[C---:B------:R-:W-:Y:S02]  /*140b0*/  FMUL.FTZ R60, R189.reuse, R68 ;  /* 0x00000044bd3c7220 */ /* 0x040fe40000410000 */
[----:B------:R-:W-:Y:S02]  /*140c0*/  FMUL.FTZ R84, R189, R76 ;  /* 0x0000004cbd547220 */ /* 0x000fe40000410000 */
[----:B------:R-:W-:Y:S02]  /*140d0*/  FFMA.FTZ R75, R162, R75, R129 ;  /* 0x0000004ba24b7223 */ /* 0x000fe40000010081 */
[----:B------:R-:W-:-:S02]  /*140e0*/  FFMA.FTZ R74, R44, R62, R21 ;  /* 0x0000003e2c4a7223 */ /* 0x000fc40000010015 */
[----:B------:R-:W-:Y:S02]  /*140f0*/  FFMA.FTZ R73, R163, R73, R128 ;  /* 0x00000049a3497223 */ /* 0x000fe40000010080 */
[----:B------:R-:W-:Y:S02]  /*14100*/  FFMA.FTZ R72, R45, R72, R20 ;  /* 0x000000482d487223 */ /* 0x000fe40000010014 */
[----:B------:R-:W-:-:S04]  /*14110*/  IMAD.WIDE.U32 R80, R97, R96, c[0x0][0x208] ;  /* 0x0000820061507625 */ /* 0x000fc800078e0060 */
[----:B------:R-:W-:Y:S01]  /*14120*/  FMUL.FTZ R106, R189, R98 ;  /* 0x00000062bd6a7220 */ /* 0x000fe20000410000 */
[----:B------:R0:W-:Y:S01]  /*14130*/  STG.E.128 [R80.64], R72 ;  /* 0x0000004850007986 */ /* 0x0001e2000c101d04 */
[----:B------:R-:W-:Y:S02]  /*14140*/  FFMA.FTZ R79, R164, R79, R133 ;  /* 0x0000004fa44f7223 */ /* 0x000fe40000010085 */
[----:B------:R-:W-:Y:S02]  /*14150*/  FFMA.FTZ R78, R46, R66, R23 ;  /* 0x000000422e4e7223 */ /* 0x000fe40000010017 */
[----:B------:R-:W-:Y:S02]  /*14160*/  FFMA.FTZ R77, R165, R77, R132 ;  /* 0x0000004da54d7223 */ /* 0x000fe40000010084 */
[----:B------:R-:W-:Y:S02]  /*14170*/  FFMA.FTZ R76, R47, R64, R22 ;  /* 0x000000402f4c7223 */ /* 0x000fe40000010016 */
[----:B------:R-:W-:-:S04]  /*14180*/  IMAD.WIDE.U32 R68, R69, R96, c[0x0][0x208] ;  /* 0x0000820045447625 */ /* 0x000fc800078e0060 */
[----:B------:R-:W-:Y:S01]  /*14190*/  FFMA.FTZ R62, R48, R70, R25 ;  /* 0x00000046303e7223 */ /* 0x000fe20000010019 */
[----:B------:R1:W-:Y:S01]  /*141a0*/  STG.E.128 [R68.64], R76 ;  /* 0x0000004c44007986 */ /* 0x0003e2000c101d04 */
        /* <DEDUP_REMOVED lines=34> */
[----:B------:R-:W-:Y:S01]  /*143d0*/  IADD3 R91, R97, 0xa0, RZ ;  /* 0x000000a0615b7810 */ /* 0x000fe20007ffe0ff */
[----:B------:R-:W-:Y:S01]  /*143e0*/  FMUL.FTZ R189, R189, R93 ;  /* 0x0000005dbdbd7220 */ /* 0x000fe20000410000 */
[C---:B------:R-:W-:Y:S01]  /*143f0*/  IADD3 R93, R97.reuse, 0x80, RZ ;  /* 0x00000080615d7810 */ /* 0x040fe20007ffe0ff */
[----:B0-----:R-:W-:Y:S01]  /*14400*/  FFMA.FTZ R74, R110, R89, R31 ;  /* 0x000000596e4a7223 */ /* 0x001fe2000001001f */
[----:B------:R-:W-:Y:S01]  /*14410*/  IADD3 R89, R97, 0xc0, RZ ;  /* 0x000000c061597810 */ /* 0x000fe20007ffe0ff */
[----:B-1----:R-:W-:-:S02]  /*14420*/  FFMA.FTZ R68, R109, R84, R28 ;  /* 0x000000546d447223 */ /* 0x002fc4000001001c */
        /* <DEDUP_REMOVED lines=30> */
[----:B------:R-:W-:Y:S01]  /*14610*/  FFMA.FTZ R87, R178, R159, R147 ;  /* 0x0000009fb2577223 */ /* 0x000fe20000010093 */
[C---:B0-----:R-:W-:Y:S01]  /*14620*/  IADD3 R75, R97.reuse, 0x140, RZ ;  /* 0x00000140614b7810 */ /* 0x041fe20007ffe0ff */
[----:B------:R-:W-:Y:S01]  /*14630*/  FFMA.FTZ R86, R116, R107, R37 ;  /* 0x0000006b74567223 */ /* 0x000fe20000010025 */
[----:B------:R-:W-:Y:S01]  /*14640*/  IADD3 R73, R97, 0x160, RZ ;  /* 0x0000016061497810 */ /* 0x000fe20007ffe0ff */
[----:B------:R-:W-:-:S02]  /*14650*/  FFMA.FTZ R85, R179, R104, R146 ;  /* 0x00000068b3557223 */ /* 0x000fc40000010092 */
[----:B------:R-:W-:Y:S02]  /*14660*/  FFMA.FTZ R84, R117, R99, R36 ;  /* 0x0000006375547223 */ /* 0x000fe40000010024 */
[----:B------:R-:W-:Y:S02]  /*14670*/  FFMA.FTZ R63, R180, R153, R149 ;  /* 0x00000099b43f7223 */ /* 0x000fe40000010095 */
[----:B------:R-:W-:Y:S01]  /*14680*/  FFMA.FTZ R62, R118, R106, R39 ;  /* 0x0000006a763e7223 */ /* 0x000fe20000010027 */
[----:B-1----:R-:W-:Y:S01]  /*14690*/  IADD3 R89, R97, 0xe0, RZ ;  /* 0x000000e061597810 */ /* 0x002fe20007ffe0ff */
        /* <DEDUP_REMOVED lines=22> */
.L_x_36757:
[----:B-1----:R-:W-:Y:S05]  /*14800*/  BSYNC B0 ;  /* 0x0000000000007941 */ /* 0x002fea0003800000 */
.L_x_36756:
[----:B0-----:R-:W-:-:S04]  /*14810*/  IMAD.MOV.U32 R61, RZ, RZ, c[0x0][0x160] ;  /* 0x00005800ff3d7624 */ /* 0x001fc800078e00ff */
[----:B------:R-:W-:-:S05]  /*14820*/  IMAD R0, R61, 0x4, R0 ;  /* 0x000000043d007824 */ /* 0x000fca00078e0200 */
[----:B------:R-:W-:-:S13]  /*14830*/  ISETP.GE.AND P0, PT, R0, c[0x0][0x164], PT ;  /* 0x0000590000007a0c */ /* 0x000fda0003f06270 */
[----:B-----5:R-:W-:Y:S01]  /*14840*/  @P0 CALL.REL.NOINC `(.L_x_36758) ;  /* 0x0000001000000944 */ /* 0x020fe20003c00000 */
[----:B------:R-:W-:Y:S05]  /*14850*/  BRA `(.L_x_36759) ;  /* 0xfffec8e000007947 */ /* 0x000fea000383ffff */
.L_x_36758:
[----:B------:R-:W-:Y:S05]  /*14860*/  EXIT ;  /* 0x000000000000794d */ /* 0x000fea0003800000 */
.L_x_36754:
[----:B------:R-:W-:Y:S01]  /*14870*/  HFMA2.MMA R194, -RZ, RZ, 0, 5.9604644775390625e-08 ;  /* 0x00000001ffc27435 */ /* 0x000fe200000001ff */
[----:B------:R-:W-:Y:S01]  /*14880*/  IMAD.MOV.U32 R189, RZ, RZ, 0x1f ;  /* 0x0000001fffbd7424 */ /* 0x000fe200078e00ff */
[----:B------:R-:W-:Y:S01]  /*14890*/  MOV R152, 0x148c0 ;  /* 0x000148c000987802 */ /* 0x000fe20000000f00 */
[----:B------:R-:W-:-:S03]  /*148a0*/  IMAD.MOV.U32 R192, RZ, RZ, -0x1 ;  /* 0xffffffffffc07424 */ /* 0x000fc600078e00ff */
[----:B-----5:R-:W-:Y:S05]  /*148b0*/  CALL.REL.NOINC `($__internal_139_$__cuda_sm70_shflsync_bfly_p) ;  /* 0x0000099000007944 */ /* 0x020fea0003c00000 */
[----:B-1----:R-:W-:Y:S01]  /*148c0*/  IMAD.MOV.U32 R152, RZ, RZ, R194 ;  /* 0x000000ffff987224 */ /* 0x002fe200078e00c2 */
[----:B0-----:R-:W-:Y:S05]  /*148d0*/  BRA `(.L_x_36760) ;  /* 0xffffeb2000007947 */ /* 0x001fea000383ffff */
.L_x_36755:
[----:B------:R-:W-:Y:S01]  /*148e0*/  MOV R194, 0x2 ;  /* 0x0000000200c27802 */ /* 0x000fe20000000f00 */
[----:B------:R-:W-:Y:S01]  /*148f0*/  IMAD.MOV.U32 R189, RZ, RZ, 0x1f ;  /* 0x0000001fffbd7424 */ /* 0x000fe200078e00ff */
[----:B------:R-:W-:Y:S01]  /*14900*/  MOV R152, 0x14930 ;  /* 0x0001493000987802 */ /* 0x000fe20000000f00 */
[----:B------:R-:W-:Y:S02]  /*14910*/  IMAD.MOV.U32 R192, RZ, RZ, -0x1 ;  /* 0xffffffffffc07424 */ /* 0x000fe400078e00ff */
[----:B-----5:R-:W-:Y:S05]  /*14920*/  CALL.REL.NOINC `($__internal_139_$__cuda_sm70_shflsync_bfly_p) ;  /* 0x0000092000007944 */ /* 0x020fea0003c00000 */
[----:B0-----:R-:W-:Y:S01]  /*14930*/  HFMA2.MMA R189, -RZ, RZ, 0, 1.847743988037109375e-06 ;  /* 0x0000001fffbd7435 */ /* 0x001fe200000001ff */
[----:B-1----:R-:W-:Y:S01]  /*14940*/  FADD.FTZ R195, R195, R194 ;  /* 0x000000c2c3c37221 */ /* 0x002fe20000010000 */
[----:B------:R-:W-:Y:S01]  /*14950*/  MOV R152, 0x14990 ;  /* 0x0001499000987802 */ /* 0x000fe20000000f00 */
[----:B------:R-:W-:-:S02]  /*14960*/  IMAD.MOV.U32 R194, RZ, RZ, 0x4 ;  /* 0x00000004ffc27424 */ /* 0x000fc400078e00ff */
[----:B------:R-:W-:Y:S02]  /*14970*/  IMAD.MOV.U32 R192, RZ, RZ, -0x1 ;  /* 0xffffffffffc07424 */ /* 0x000fe400078e00ff */
[----:B------:R-:W-:Y:S05]  /*14980*/  CALL.REL.NOINC `($__internal_139_$__cuda_sm70_shflsync_bfly_p) ;  /* 0x000008c000007944 */ /* 0x000fea0003c00000 */
[----:B01----:R-:W-:Y:S01]  /*14990*/  FADD.FTZ R195, R195, R194 ;  /* 0x000000c2c3c37221 */ /* 0x003fe20000010000 */
[----:B------:R-:W-:Y:S01]  /*149a0*/  MOV R192, 0xffffffff ;  /* 0xffffffff00c07802 */ /* 0x000fe20000000f00 */
[----:B------:R-:W-:Y:S01]  /*149b0*/  IMAD.MOV.U32 R194, RZ, RZ, 0x8 ;  /* 0x00000008ffc27424 */ /* 0x000fe200078e00ff */
[----:B------:R-:W-:Y:S01]  /*149c0*/  MOV R152, 0x149f0 ;  /* 0x000149f000987802 */ /* 0x000fe20000000f00 */
[----:B------:R-:W-:Y:S02]  /*149d0*/  IMAD.MOV.U32 R189, RZ, RZ, 0x1f ;  /* 0x0000001fffbd7424 */ /* 0x000fe400078e00ff */
[----:B------:R-:W-:Y:S05]  /*149e0*/  CALL.REL.NOINC `($__internal_139_$__cuda_sm70_shflsync_bfly_p) ;  /* 0x0000086000007944 */ /* 0x000fea0003c00000 */
[----:B01----:R-:W-:Y:S01]  /*149f0*/  FADD.FTZ R195, R195, R194 ;  /* 0x000000c2c3c37221 */ /* 0x003fe20000010000 */
[----:B------:R-:W-:Y:S01]  /*14a00*/  MOV R152, 0x14a50 ;  /* 0x00014a5000987802 */ /* 0x000fe20000000f00 */
[----:B------:R-:W-:Y:S02]  /*14a10*/  IMAD.MOV.U32 R194, RZ, RZ, 0x10 ;  /* 0x00000010ffc27424 */ /* 0x000fe400078e00ff */
[----:B------:R-:W-:Y:S02]  /*14a20*/  IMAD.MOV.U32 R189, RZ, RZ, 0x1f ;  /* 0x0000001fffbd7424 */ /* 0x000fe400078e00ff */
[----:B------:R-:W-:-:S02]  /*14a30*/  IMAD.MOV.U32 R192, RZ, RZ, -0x1 ;  /* 0xffffffffffc07424 */ /* 0x000fc400078e00ff */
[----:B------:R-:W-:Y:S05]  /*14a40*/  CALL.REL.NOINC `($__internal_139_$__cuda_sm70_shflsync_bfly_p) ;  /* 0x0000080000007944 */ /* 0x000fea0003c00000 */
[----:B-1----:R-:W-:Y:S01]  /*14a50*/  FADD.FTZ R159, R195, R194 ;  /* 0x000000c2c39f7221 */ /* 0x002fe20000010000 */
[----:B------:R-:W-:Y:S01]  /*14a60*/  HFMA2.MMA R194, -RZ, RZ, 0, 5.9604644775390625e-08 ;  /* 0x00000001ffc27435 */ /* 0x000fe200000001ff */
        /* <DEDUP_REMOVED lines=98> */
[----:B------:R-:W-:Y:S01]  /*15090*/  FFMA.FTZ R195, R153, R153, R152 ;  /* 0x0000009999c37223 */ /* 0x000fe20000010098 */
[----:B------:R-:W-:Y:S02]  /*150a0*/  MOV R152, 0x150c0 ;  /* 0x000150c000987802 */ /* 0x000fe40000000f00 */
[----:B------:R-:W-:Y:S05]  /*150b0*/  CALL.REL.NOINC `($__internal_139_$__cuda_sm70_shflsync_bfly_p) ;  /* 0x0000019000007944 */ /* 0x000fea0003c00000 */
[----:B01----:R-:W-:Y:S01]  /*150c0*/  FADD.FTZ R195, R195, R194 ;  /* 0x000000c2c3c37221 */ /* 0x003fe20000010000 */
[----:B------:R-:W-:Y:S01]  /*150d0*/  MOV R189, 0x1f ;  /* 0x0000001f00bd7802 */ /* 0x000fe20000000f00 */
[----:B------:R-:W-:Y:S01]  /*150e0*/  IMAD.MOV.U32 R194, RZ, RZ, 0x2 ;  /* 0x00000002ffc27424 */ /* 0x000fe200078e00ff */
[----:B------:R-:W-:Y:S01]  /*150f0*/  MOV R152, 0x15120 ;  /* 0x0001512000987802 */ /* 0x000fe20000000f00 */
        /* <DEDUP_REMOVED lines=10> */
[----:B------:R-:W-:Y:S01]  /*151a0*/  IMAD.MOV.U32 R194, RZ, RZ, 0x8 ;  /* 0x00000008ffc27424 */ /* 0x000fe200078e00ff */
[----:B------:R-:W-:Y:S01]  /*151b0*/  MOV R152, 0x151e0 ;  /* 0x000151e000987802 */ /* 0x000fe20000000f00 */
[----:B------:R-:W-:-:S02]  /*151c0*/  IMAD.MOV.U32 R189, RZ, RZ, 0x1f ;  /* 0x0000001fffbd7424 */ /* 0x000fc400078e00ff */
[----:B------:R-:W-:Y:S05]  /*151d0*/  CALL.REL.NOINC `($__internal_139_$__cuda_sm70_shflsync_bfly_p) ;  /* 0x0000007000007944 */ /* 0x000fea0003c00000 */
[----:B01----:R-:W-:Y:S01]  /*151e0*/  FADD.FTZ R195, R195, R194 ;  /* 0x000000c2c3c37221 */ /* 0x003fe20000010000 */
[----:B------:R-:W-:Y:S01]  /*151f0*/  MOV R192, 0xffffffff ;  /* 0xffffffff00c07802 */ /* 0x000fe20000000f00 */
[----:B------:R-:W-:Y:S01]  /*15200*/  IMAD.MOV.U32 R194, RZ, RZ, 0x10 ;  /* 0x00000010ffc27424 */ /* 0x000fe200078e00ff */
[----:B------:R-:W-:Y:S01]  /*15210*/  MOV R152, 0x15240 ;  /* 0x0001524000987802 */ /* 0x000fe20000000f00 */
[----:B------:R-:W-:-:S02]  /*15220*/  IMAD.MOV.U32 R189, RZ, RZ, 0x1f ;  /* 0x0000001fffbd7424 */ /* 0x000fc400078e00ff */
[----:B------:R-:W-:Y:S05]  /*15230*/  CALL.REL.NOINC `($__internal_139_$__cuda_sm70_shflsync_bfly_p) ;  /* 0x0000001000007944 */ /* 0x000fea0003c00000 */
[----:B01----:R-:W-:Y:S05]  /*15240*/  BRA `(.L_x_36761) ;  /* 0xffffe8f000007947 */ /* 0x003fea000383ffff */
        .weak           $__internal_139_$__cuda_sm70_shflsync_bfly_p
        .type           $__internal_139_$__cuda_sm70_shflsync_bfly_p,@function
        .size           $__internal_139_$__cuda_sm70_shflsync_bfly_p,(.L_x_43199 - $__internal_139_$__cuda_sm70_shflsync_bfly_p)
$__internal_139_$__cuda_sm70_shflsync_bfly_p:
[----:B------:R-:W-:Y:S01]  /*15250*/  IMAD.MOV.U32 R153, RZ, RZ, 0x0 ;  /* 0x00000000ff997424 */ /* 0x000fe200078e00ff */
[----:B------:R-:W-:Y:S04]  /*15260*/  WARPSYNC R192 ;  /* 0x000000c000007348 */ /* 0x000fe80003800000 */
[----:B------:R0:W1:Y:S01]  /*15270*/  SHFL.BFLY PT, R194, R195, R194, R189 ;  /* 0x0c0000c2c3c27389 */ /* 0x00006200000e00bd */
[----:B------:R-:W-:Y:S05]  /*15280*/  RET.REL.NODEC R152 `(_ZN10layer_norm13ln_fwd_kernelINS_13Kernel_traitsI6__halfffffjLj1536ELj1ELj4ELj1ELj16ENS_18Kernel_traits_baseILj1536ES2_ffffjLj128EEEEELb1ELb0ELb1ELb1EEEvNS_9FwdParamsE) ;  /* 0xfffead7098007950 */ /* 0x000fea0003c3ffff */
.L_x_36762:
        /* <DEDUP_REMOVED lines=15> */
.L_x_43199:


//--------------------- .text._ZN10layer_norm13ln_fwd_kernelINS_13Kernel_traitsI6__halfffffjLj1536ELj1ELj4ELj1ELj16ENS_18Kernel_traits_baseILj1536ES2_ffffjLj128EEEEELb1ELb1ELb0ELb0EEEvNS_9FwdParamsE --------------------------
	.section	.text._ZN10layer_norm13ln_fwd_kernelINS_13Kernel_traitsI6__halfffffjLj1536ELj1ELj4ELj1ELj16ENS_18Kernel_traits_baseILj1536ES2_ffffjLj128EEEEELb1ELb1ELb0ELb0EEEvNS_9FwdParamsE,"ax",@progbits
	.sectioninfo	@"SHI_REGISTERS=227"
	.align	128
        .global         _ZN10layer_norm13ln_fwd_kernelINS_13Kernel_traitsI6__halfffffjLj1536ELj1ELj4ELj1ELj16ENS_18Kernel_traits_baseILj1536ES2_ffffjLj128EEEEELb1ELb1ELb0ELb0EEEvNS_9FwdParamsE
        .type           _ZN10layer_norm13ln_fwd_kernelINS_13Kernel_traitsI6__halfffffjLj1536ELj1ELj4ELj1ELj16ENS_18Kernel_traits_baseILj1536ES2_ffffjLj128EEEEELb1ELb1ELb0ELb0EEEvNS_9FwdParamsE,@function
        .size           _ZN10layer_norm13ln_fwd_kernelINS_13Kernel_traitsI6__halfffffjLj1536ELj1ELj4ELj1ELj16ENS_18Kernel_traits_baseILj1536ES2_ffffjLj128EEEEELb1ELb1ELb0ELb0EEEvNS_9FwdParamsE,(.L_x_43200 - _ZN10layer_norm13ln_fwd_kernelINS_13Kernel_traitsI6__halfffffjLj1536ELj1ELj4ELj1ELj16ENS_18Kernel_traits_baseILj1536ES2_ffffjLj128EEEEELb1ELb1ELb0ELb0EEEvNS_9FwdParamsE)
        .other          _ZN10layer_norm13ln_fwd_kernelINS_13Kernel_traitsI6__halfffffjLj1536ELj1ELj4ELj1ELj16ENS_18Kernel_traits_baseILj1536ES2_ffffjLj128EEEEELb1ELb1ELb0ELb0EEEvNS_9FwdParamsE,@"STO_CUDA_ENTRY STV_DEFAULT"
_ZN10layer_norm13ln_fwd_kernelINS_13Kernel_traitsI6__halfffffjLj1536ELj1ELj4ELj1ELj16ENS_18Kernel_traits_baseILj1536ES2_ffffjLj128EEEEELb1ELb1ELb0ELb0EEEvNS_9FwdParamsE:
.text._ZN10layer_norm13ln_fwd_kernelINS_13Kernel_traitsI6__halfffffjLj1536ELj1ELj4ELj1ELj16ENS_18Kernel_traits_baseILj1536ES2_ffffjLj128EEEEELb1ELb1ELb0ELb0EEEvNS_9FwdParamsE:
        /* <DEDUP_REMOVED lines=93> */
[----:B------:R-:W-:Y:S01]  /*05d0*/  LOP3.LUT R76, R76, 0x20, RZ, 0xfc, !PT ;  /* 0x000000204c4c7812 */ /* 0x000fe200078efcff */
[----:B------:R-:W-:Y:S02]  /*05e0*/  @!P1 CS2R R32, SRZ ;  /* 0x0000000000209805 */ /* 0x000fe4000001ff00 */
.L_x_36764:
[----:B0-----:R-:W-:Y:S05]  /*05f0*/  BSYNC B0 ;  /* 0x0000000000007941 */ /* 0x001fea0003800000 */
.L_x_36763:
        /* <DEDUP_REMOVED lines=15> */
.L_x_36766:
[----:B0-----:R-:W-:Y:S05]  /*06f0*/  BSYNC B0 ;  /* 0x0000000000007941 */ /* 0x001fea0003800000 */
.L_x_36765:
        /* <DEDUP_REMOVED lines=15> */
.L_x_36768:
[----:B0-----:R-:W-:Y:S05]  /*07f0*/  BSYNC B0 ;  /* 0x0000000000007941 */ /* 0x001fea0003800000 */
.L_x_36767:
        /* <DEDUP_REMOVED lines=15> */
.L_x_36770:
[----:B0-----:R-:W-:Y:S05]  /*08f0*/  BSYNC B0 ;  /* 0x0000000000007941 */ /* 0x001fea0003800000 */
.L_x_36769:
        /* <DEDUP_REMOVED lines=15> */
.L_x_36772:
[----:B0-----:R-:W-:Y:S05]  /*09f0*/  BSYNC B0 ;  /* 0x0000000000007941 */ /* 0x001fea0003800000 */
.L_x_36771:
        /* <DEDUP_REMOVED lines=25> */
.L_x_36774:
[----:B0-----:R-:W-:Y:S05]  /*0b90*/  BSYNC B0 ;  /* 0x0000000000007941 */ /* 0x001fea0003800000 */
.L_x_36773:
        /* <DEDUP_REMOVED lines=24> */
.L_x_36776:
[----:B0-----:R-:W-:Y:S05]  /*0d20*/  BSYNC B0 ;  /* 0x0000000000007941 */ /* 0x001fea0003800000 */
.L_x_36775:
        /* <DEDUP_REMOVED lines=18> */
.L_x_36778:
[----:B0-----:R-:W-:Y:S05]  /*0e50*/  BSYNC B0 ;  /* 0x0000000000007941 */ /* 0x001fea0003800000 */
.L_x_36777:
        /* <DEDUP_REMOVED lines=19> */
.L_x_36780:
[----:B0-----:R-:W-:Y:S05]  /*0f90*/  BSYNC B0 ;  /* 0x0000000000007941 */ /* 0x001fea0003800000 */
.L_x_36779:
        /* <DEDUP_REMOVED lines=19> */
.L_x_36782:
[----:B0-----:R-:W-:Y:S05]  /*10d0*/  BSYNC B0 ;  /* 0x0000000000007941 */ /* 0x001fea0003800000 */
.L_x_36781:
        /* <DEDUP_REMOVED lines=18> */
.L_x_36784:
[----:B0-----:R-:W-:Y:S05]  /*1200*/  BSYNC B0 ;  /* 0x0000000000007941 */ /* 0x001fea0003800000 */
.L_x_36783:
        /* <DEDUP_REMOVED lines=17> */
.L_x_36786:
[----:B0-----:R-:W-:Y:S05]  /*1320*/  BSYNC B0 ;  /* 0x0000000000007941 */ /* 0x001fea0003800000 */
.L_x_36785:
[----:B------:R-:W-:Y:S02]  /*1330*/  ISETP.GE.AND P1, PT, R211, c[0x0][0x164], PT ;  /* 0x00005900d3007a0c */ /* 0x000fe40003f26270 */
[----:B------:R-:W-:Y:S02]  /*1340*/  LOP3.LUT R206, R79, UR23, R52, 0x96, !PT ;  /* 0x000000174fce7c12 */ /* 0x000fe4000f8e9634 */
[----:B------:R-:W-:-:S09]  /*1350*/  LOP3.LUT R208, R77, UR24, R50, 0x96, !PT ;  /* 0x000000184dd07c12 */ /* 0x000fd2000f8e9632 */
[----:B------:R-:W-:Y:S05]  /*1360*/  @P1 EXIT ;  /* 0x000000000000194d */ /* 0x000fea0003800000 */
[----:B-----5:R-:W-:Y:S01]  /*1370*/  SHF.R.U64 R110, R30, 0x10, R31 ;  /* 0x000000101e6e7819 */ /* 0x020fe2000000121f */
[----:B------:R-:W-:Y:S01]  /*1380*/  IMAD.MOV.U32 R176, RZ, RZ, R70 ;  /* 0x000000ffffb07224 */ /* 0x000fe200078e0046 */
[----:B------:R-:W-:Y:S01]  /*1390*/  MOV R112, R31 ;  /* 0x0000001f00707202 */ /* 0x000fe20000000f00 */
[----:B------:R-:W-:Y:S01]  /*13a0*/  IMAD.MOV.U32 R174, RZ, RZ, R71 ;  /* 0x000000ffffae7224 */ /* 0x000fe200078e0047 */
[----:B------:R-:W-:Y:S01]  /*13b0*/  SHF.R.U32.HI R111, RZ, 0x10, R31 ;  /* 0x00000010ff6f7819 */ /* 0x000fe2000001161f */
[----:B------:R-:W-:Y:S01]  /*13c0*/  HADD2.F32 R31, -RZ, R28.H0_H0 ;  /* 0x2000001cff1f7230 */ /* 0x000fe20000004100 */
[----:B------:R-:W-:Y:S01]  /*13d0*/  SHF.R.U64 R142, R28, 0x10, R29 ;  /* 0x000000101c8e7819 */ /* 0x000fe2000000121d */
[----:B------:R-:W-:Y:S01]  /*13e0*/  HADD2.F32 R28, -RZ, R26.H0_H0 ;  /* 0x2000001aff1c7230 */ /* 0x000fe20000004100 */
[----:B------:R-:W-:Y:S01]  /*13f0*/  SHF.R.U64 R139, R26, 0x10, R27 ;  /* 0x000000101a8b7819 */ /* 0x000fe2000000121b */
[----:B------:R-:W-:Y:S01]  /*1400*/  HADD2.F32 R26, -RZ, R24.H0_H0 ;  /* 0x20000018ff1a7230 */ /* 0x000fe20000004100 */
[----:B------:R-:W-:Y:S01]  /*1410*/  SHF.R.U64 R143, R24, 0x10, R25 ;  /* 0x00000010188f7819 */ /* 0x000fe20000001219 */
[----:B------:R-:W-:Y:S01]  /*1420*/  IMAD.MOV.U32 R81, RZ, RZ, R49 ;  /* 0x000000ffff517224 */ /* 0x000fe200078e0031 */
[--C-:B------:R-:W-:Y:S01]  /*1430*/  SHF.R.U64 R175, R70, 0x10, R71.reuse ;  /* 0x0000001046af7819 */ /* 0x100fe20000001247 */
[----:B------:R-:W-:Y:S01]  /*1440*/  HADD2.F32 R24, -RZ, R22.H0_H0 ;  /* 0x20000016ff187230 */ /* 0x000fe20000004100 */
[----:B------:R-:W-:Y:S01]  /*1450*/  SHF.R.U32.HI R173, RZ, 0x10, R71 ;  /* 0x00000010ffad7819 */ /* 0x000fe20000011647 */
[----:B------:R-:W-:Y:S01]  /*1460*/  IMAD.MOV.U32 R188, RZ, RZ, R64 ;  /* 0x000000ffffbc7224 */ /* 0x000fe200078e0040 */
[--C-:B------:R-:W-:Y:S01]  /*1470*/  SHF.R.U64 R171, R72, 0x10, R73.reuse ;  /* 0x0000001048ab7819 */ /* 0x100fe20000001249 */
        /* <DEDUP_REMOVED lines=10> */
[----:B------:R-:W-:Y:S01]  /*1520*/  HADD2.F32 R22, -RZ, R20.H0_H0 ;  /* 0x20000014ff167230 */ /* 0x000fe20000004100 */
[----:B------:R-:W-:Y:S01]  /*1530*/  SHF.R.U64 R187, R64, 0x10, R65 ;  /* 0x0000001040bb7819 */ /* 0x000fe20000001241 */
[----:B------:R-:W-:Y:S01]  /*1540*/  IMAD.MOV.U32 R198, RZ, RZ, R59 ;  /* 0x000000ffffc67224 */ /* 0x000fe200078e003b */
[----:B------:R-:W-:Y:S01]  /*1550*/  SHF.R.U64 R167, R74, 0x10, R75 ;  /* 0x000000104aa77819 */ /* 0x000fe2000000124b */
[----:B------:R-:W-:Y:S01]  /*1560*/  IMAD.MOV.U32 R196, RZ, RZ, R60 ;  /* 0x000000ffffc47224 */ /* 0x000fe200078e003c */
[----:B------:R-:W-:Y:S01]  /*1570*/  MOV R80, R46 ;  /* 0x0000002e00507202 */ /* 0x000fe20000000f00 */
[----:B------:R-:W-:Y:S01]  /*1580*/  IMAD.MOV.U32 R194, RZ, RZ, R61 ;  /* 0x000000ffffc27224 */ /* 0x000fe200078e003d */
        /* <DEDUP_REMOVED lines=18> */
[--C-:B------:R-:W-:Y:S01]  /*16b0*/  SHF.R.U64 R199, R58, 0x10, R59.reuse ;  /* 0x000000103ac77819 */ /* 0x100fe2000000123b */
[----:B------:R-:W-:Y:S01]  /*16c0*/  IMAD R204, R204, -0x2daee0ad, RZ ;  /* 0xd2511f53cccc7824 */ /* 0x000fe200078e02ff */
[----:B------:R-:W-:Y:S01]  /*16d0*/  SHF.R.U32.HI R197, RZ, 0x10, R59 ;  /* 0x00000010ffc57819 */ /* 0x000fe2000001163b */
[----:B------:R-:W-:Y:S01]  /*16e0*/  IMAD R203, R203, -0x326172a9, RZ ;  /* 0xcd9e8d57cbcb7824 */ /* 0x000fe200078e02ff */
[--C-:B------:R-:W-:Y:S01]  /*16f0*/  SHF.R.U64 R195, R60, 0x10, R61.reuse ;  /* 0x000000103cc37819 */ /* 0x100fe2000000123d */
[----:B------:R-:W-:Y:S01]  /*1700*/  IMAD.HI.U32 R2, R208, -0x326172a9, RZ ;  /* 0xcd9e8d57d0027827 */ /* 0x000fe200078e00ff */
[----:B------:R-:W-:Y:S01]  /*1710*/  SHF.R.U32.HI R193, RZ, 0x10, R61 ;  /* 0x00000010ffc17819 */ /* 0x000fe2000001163d */
[----:B------:R-:W-:Y:S01]  /*1720*/  HADD2.F32 R20, -RZ, R18.H0_H0 ;  /* 0x20000012ff147230 */ /* 0x000fe20000004100 */
[--C-:B------:R-:W-:Y:S01]  /*1730*/  SHF.R.U64 R191, R62, 0x10, R63.reuse ;  /* 0x000000103ebf7819 */ /* 0x100fe2000000123f */
[----:B------:R-:W-:Y:S01]  /*1740*/  IMAD.HI.U32 R3, R206, -0x2daee0ad, RZ ;  /* 0xd2511f53ce037827 */ /* 0x000fe200078e00ff */
[----:B------:R-:W-:Y:S01]  /*1750*/  MOV R190, R63 ;  /* 0x0000003f00be7202 */ /* 0x000fe20000000f00 */
[----:B------:R-:W-:Y:S01]  /*1760*/  BSSY B0, `(.L_x_36787) ;  /* 0x00013c9000007945 */ /* 0x000fe20003800000 */
[----:B------:R-:W-:Y:S01]  /*1770*/  SHF.R.U32.HI R189, RZ, 0x10, R63 ;  /* 0x00000010ffbd7819 */ /* 0x000fe2000001163f */
[----:B------:R-:W-:Y:S01]  /*1780*/  IMAD.MOV.U32 R164, RZ, RZ, R86 ;  /* 0x000000ffffa47224 */ /* 0x000fe200078e0056 */
[----:B------:R-:W-:Y:S01]  /*1790*/  SHF.R.U32.HI R185, RZ, 0x10, R65 ;  /* 0x00000010ffb97819 */ /* 0x000fe20000011641 */
[----:B------:R-:W-:Y:S01]  /*17a0*/  IMAD.MOV.U32 R72, RZ, RZ, R88 ;  /* 0x000000ffff487224 */ /* 0x000fe200078e0058 */
[--C-:B------:R-:W-:Y:S01]  /*17b0*/  SHF.R.U64 R183, R66, 0x10, R67.reuse ;  /* 0x0000001042b77819 */ /* 0x100fe20000001243 */
[----:B------:R-:W-:Y:S01]  /*17c0*/  IMAD.MOV.U32 R66, RZ, RZ, R36 ;  /* 0x000000ffff427224 */ /* 0x000fe200078e0024 */
[----:B------:R-:W-:Y:S01]  /*17d0*/  SHF.R.U32.HI R181, RZ, 0x10, R67 ;  /* 0x00000010ffb57819 */ /* 0x000fe20000011643 */
[----:B------:R-:W-:Y:S01]  /*17e0*/  IMAD.MOV.U32 R67, RZ, RZ, R89 ;  /* 0x000000ffff437224 */ /* 0x000fe200078e0059 */
[----:B------:R-:W-:Y:S01]  /*17f0*/  MOV R180, R68 ;  /* 0x0000004400b47202 */ /* 0x000fe20000000f00 */
[----:B------:R-:W-:Y:S01]  /*1800*/  IMAD.MOV.U32 R44, RZ, RZ, R37 ;  /* 0x000000ffff2c7224 */ /* 0x000fe200078e0025 */
[--C-:B------:R-:W-:Y:S01]  /*1810*/  SHF.R.U64 R179, R68, 0x10, R69.reuse ;  /* 0x0000001044b37819 */ /* 0x100fe20000001245 */
[----:B------:R-:W-:Y:S01]  /*1820*/  IMAD.MOV.U32 R109, RZ, RZ, R30 ;  /* 0x000000ffff6d7224 */ /* 0x000fe200078e001e */
[----:B------:R-:W-:Y:S01]  /*1830*/  SHF.R.U32.HI R177, RZ, 0x10, R69 ;  /* 0x00000010ffb17819 */ /* 0x000fe20000011645 */
[----:B------:R-:W-:Y:S01]  /*1840*/  IMAD.MOV.U32 R62, RZ, RZ, R42 ;  /* 0x000000ffff3e7224 */ /* 0x000fe200078e002a */
[----:B------:R-:W-:Y:S01]  /*1850*/  SHF.R.U32.HI R165, RZ, 0x10, R75 ;  /* 0x00000010ffa57819 */ /* 0x000fe2000001164b */
[----:B------:R-:W-:Y:S01]  /*1860*/  IMAD.MOV.U32 R75, RZ, RZ, R87 ;  /* 0x000000ffff4b7224 */ /* 0x000fe200078e0057 */
[----:B------:R-:W-:Y:S01]  /*1870*/  SHF.R.U64 R45, R36, 0x10, R37 ;  /* 0x00000010242d7819 */ /* 0x000fe20000001225 */
[----:B------:R-:W-:Y:S01]  /*1880*/  IMAD.MOV.U32 R63, RZ, RZ, R43 ;  /* 0x000000ffff3f7224 */ /* 0x000fe200078e002b */
[----:B------:R-:W-:Y:S01]  /*1890*/  MOV R64, R56 ;  /* 0x0000003800407202 */ /* 0x000fe20000000f00 */
[----:B------:R-:W-:Y:S01]  /*18a0*/  IMAD.MOV.U32 R60, RZ, RZ, R40 ;  /* 0x000000ffff3c7224 */ /* 0x000fe200078e0028 */
[----:B------:R-:W-:Y:S01]  /*18b0*/  SHF.R.U64 R46, R56, 0x10, R57 ;  /* 0x00000010382e7819 */ /* 0x000fe20000001239 */
[----:B------:R-:W-:Y:S01]  /*18c0*/  IMAD.MOV.U32 R61, RZ, RZ, R41 ;  /* 0x000000ffff3d7224 */ /* 0x000fe200078e0029 */
[----:B------:R-:W-:Y:S01]  /*18d0*/  SHF.R.U32.HI R48, RZ, 0x10, R57 ;  /* 0x00000010ff307819 */ /* 0x000fe20000011639 */
[----:B------:R-:W-:Y:S01]  /*18e0*/  IMAD.MOV.U32 R59, RZ, RZ, R39 ;  /* 0x000000ffff3b7224 */ /* 0x000fe200078e0027 */
[----:B------:R-:W-:Y:S01]  /*18f0*/  SHF.R.U64 R149, R18, 0x10, R19 ;  /* 0x0000001012957819 */ /* 0x000fe20000001213 */
        /* <DEDUP_REMOVED lines=19> */
[----:B------:R-:W-:Y:S01]  /*1a30*/  MOV R58, R38 ;  /* 0x00000026003a7202 */ /* 0x000fe20000000f00 */
        /* <DEDUP_REMOVED lines=58> */
[----:B------:R-:W-:Y:S01]  /*1de0*/  HADD2.F32 R188, -RZ, R188.H0_H0 ;  /* 0x200000bcffbc7230 */ /* 0x000fe20000004100 */
[----:B------:R-:W-:Y:S01]  /*1df0*/  LOP3.LUT R205, R0, 0x3, RZ, 0xc0, !PT ;  /* 0x0000000300cd7812 */ /* 0x000fe200078ec0ff */
        /* <DEDUP_REMOVED lines=107> */
.L_x_37175:
[----:B------:R-:W-:Y:S01]  /*24b0*/  ISETP.NE.U32.AND P1, PT, RZ, c[0x0][0x1c0], PT ;  /* 0x00007000ff007a0c */ /* 0x000fe20003f25070 */
[----:B------:R-:W-:-:S03]  /*24c0*/  HFMA2.MMA R105, -RZ, RZ, 1.875, 0 ;  /* 0x3f800000ff697435 */ /* 0x000fc600000001ff */
[----:B------:R-:W-:-:S13]  /*24d0*/  ISETP.NE.AND.EX P1, PT, RZ, c[0x0][0x1c4], PT, P1 ;  /* 0x00007100ff007a0c */ /* 0x000fda0003f25310 */
[----:B------:R-:W-:-:S04]  /*24e0*/  @P1 IMAD.MOV.U32 R214, RZ, RZ, 0x4 ;  /* 0x00000004ffd61424 */ /* 0x000fc800078e00ff */
        /* <DEDUP_REMOVED lines=31> */
.L_x_36791:
[----:B0-----:R-:W-:Y:S02]  /*26e0*/  IMAD.MOV.U32 R219, RZ, RZ, R208 ;  /* 0x000000ffffdb7224 */ /* 0x001fe400078e00d0 */
.L_x_36792:
[----:B------:R-:W-:Y:S05]  /*26f0*/  BSYNC B2 ;  /* 0x0000000000027941 */ /* 0x000fea0003800000 */
.L_x_36790:
        /* <DEDUP_REMOVED lines=16> */
.L_x_36796:
[----:B------:R-:W-:Y:S05]  /*2800*/  BSYNC B3 ;  /* 0x0000000000037941 */ /* 0x000fea0003800000 */
.L_x_36795:
        /* <DEDUP_REMOVED lines=44> */
.L_x_36794:
[----:B------:R-:W-:Y:S05]  /*2ad0*/  BSYNC B2 ;  /* 0x0000000000027941 */ /* 0x000fea0003800000 */
.L_x_36793:
        /* <DEDUP_REMOVED lines=23> */
.L_x_36798:
[----:B------:R-:W-:Y:S02]  /*2c50*/  IMAD.MOV.U32 R219, RZ, RZ, R208 ;  /* 0x000000ffffdb7224 */ /* 0x000fe400078e00d0 */
.L_x_36799:
[----:B------:R-:W-:Y:S05]  /*2c60*/  BSYNC B2 ;  /* 0x0000000000027941 */ /* 0x000fea0003800000 */
.L_x_36797:
        /* <DEDUP_REMOVED lines=16> */
.L_x_36803:
[----:B------:R-:W-:Y:S05]  /*2d70*/  BSYNC B3 ;  /* 0x0000000000037941 */ /* 0x000fea0003800000 */
.L_x_36802:
        /* <DEDUP_REMOVED lines=44> */
.L_x_36801:
[----:B------:R-:W-:Y:S05]  /*3040*/  BSYNC B2 ;  /* 0x0000000000027941 */ /* 0x000fea0003800000 */
.L_x_36800:
[----:B------:R-:W0:Y:S01]  /*3050*/  I2F.U32 R107, R219 ;  /* 0x000000db006b7306 */ /* 0x000e220000201000 */
[----:B------:R-:W-:Y:S01]  /*3060*/  FMUL.FTZ R57, R57, R105 ;  /* 0x0000006939397220 */ /* 0x000fe20000410000 */
[----:B------:R-:W-:Y:S01]  /*3070*/  ISETP.NE.AND P4, PT, R106, 0x1, PT ;  /* 0x000000016a00780c */ /* 0x000fe20003f85270 */
[----:B------:R-:W-:Y:S02]  /*3080*/  BSSY B2, `(.L_x_36804) ;  /* 0x0000012000027945 */ /* 0x000fe40003800000 */
        /* <DEDUP_REMOVED lines=16> */
.L_x_36805:
[----:B------:R-:W-:Y:S02]  /*3190*/  IMAD.MOV.U32 R219, RZ, RZ, R208 ;  /* 0x000000ffffdb7224 */ /* 0x000fe400078e00d0 */
.L_x_36806:
[----:B------:R-:W-:Y:S05]  /*31a0*/  BSYNC B2 ;  /* 0x0000000000027941 */ /* 0x000fea0003800000 */
.L_x_36804:
        /* <DEDUP_REMOVED lines=16> */
.L_x_36810:
[----:B------:R-:W-:Y:S05]  /*32b0*/  BSYNC B3 ;  /* 0x0000000000037941 */ /* 0x000fea0003800000 */
.L_x_36809:
        /* <DEDUP_REMOVED lines=44> */
.L_x_36808:
[----:B------:R-:W-:Y:S05]  /*3580*/  BSYNC B2 ;  /* 0x0000000000027941 */ /* 0x000fea0003800000 */
.L_x_36807:
[----:B------:R-:W0:Y:S01]  /*3590*/  I2F.U32 R205, R219 ;  /* 0x000000db00cd7306 */ /* 0x000e220000201000 */
[----:B------:R-:W-:Y:S01]  /*35a0*/  FMUL.FTZ R58, R58, R105 ;  /* 0x000000693a3a7220 */ /* 0x000fe20000410000 */
[----:B------:R-:W-:Y:S01]  /*35b0*/  ISETP.NE.AND P5, PT, R107, 0x1, PT ;  /* 0x000000016b00780c */ /* 0x000fe20003fa5270 */
[----:B------:R-:W-:Y:S02]  /*35c0*/  BSSY B2, `(.L_x_36811) ;  /* 0x0000012000027945 */ /* 0x000fe40003800000 */
        /* <DEDUP_REMOVED lines=16> */
.L_x_36812:
[----:B------:R-:W-:Y:S02]  /*36d0*/  IMAD.MOV.U32 R219, RZ, RZ, R208 ;  /* 0x000000ffffdb7224 */ /* 0x000fe400078e00d0 */
.L_x_36813:
[----:B------:R-:W-:Y:S05]  /*36e0*/  BSYNC B2 ;  /* 0x0000000000027941 */ /* 0x000fea0003800000 */
.L_x_36811:
        /* <DEDUP_REMOVED lines=16> */
.L_x_36817:
[----:B------:R-:W-:Y:S05]  /*37f0*/  BSYNC B3 ;  /* 0x0000000000037941 */ /* 0x000fea0003800000 */
.L_x_36816:
        /* <DEDUP_REMOVED lines=44> */
.L_x_36815:
[----:B------:R-:W-:Y:S05]  /*3ac0*/  BSYNC B2 ;  /* 0x0000000000027941 */ /* 0x000fea0003800000 */
.L_x_36814:
[----:B------:R-:W0:Y:S01]  /*3ad0*/  I2F.U32 R107, R219 ;  /* 0x000000db006b7306 */ /* 0x000e220000201000 */
[----:B------:R-:W-:Y:S01]  /*3ae0*/  SEL R222, RZ, 0x1, P2 ;  /* 0x00000001ffde7807 */ /* 0x000fe20001000000 */
[----:B------:R-:W-:Y:S01]  /*3af0*/  FMUL.FTZ R59, R59, R105 ;  /* 0x000000693b3b7220 */ /* 0x000fe20000410000 */
[----:B------:R-:W-:Y:S02]  /*3b00*/  LEA R216, P2, R213, c[0x0][0x188], 0x4 ;  /* 0x00006200d5d87a11 */ /* 0x000fe400078420ff */
[----:B------:R-:W-:Y:S01]  /*3b10*/  SEL R220, RZ, 0x10000, P4 ;  /* 0x00010000ffdc7807 */ /* 0x000fe20002000000 */
[----:B------:R-:W-:Y:S01]  /*3b20*/  FMUL.FTZ R59, R59, c[0x0][0x1e8] ;  /* 0x00007a003b3b7a20 */ /* 0x000fe20000410000 */
[C---:B------:R-:W-:Y:S02]  /*3b30*/  LEA.HI.X R217, R213.reuse, c[0x0][0x18c], RZ, 0x4, P2 ;  /* 0x00006300d5d97a11 */ /* 0x040fe400010f24ff */
[----:B------:R-:W-:-:S02]  /*3b40*/  LEA R214, P2, R213, c[0x0][0x190], 0x2 ;  /* 0x00006400d5d67a11 */ /* 0x000fc400078410ff */
[----:B------:R-:W-:Y:S02]  /*3b50*/  SEL R221, RZ, 0x100, P3 ;  /* 0x00000100ffdd7807 */ /* 0x000fe40001800000 */
[----:B------:R-:W-:Y:S01]  /*3b60*/  LEA.HI.X R215, R213, c[0x0][0x194], RZ, 0x2, P2 ;  /* 0x00006500d5d77a11 */ /* 0x000fe200010f14ff */
[----:B0-----:R-:W-:-:S05]  /*3b70*/  FFMA.FTZ R107, R107, R218, 1.1641532182693481445e-10 ;  /* 0x2f0000006b6b7423 */ /* 0x001fca00000100da */
[----:B------:R-:W-:-:S04]  /*3b80*/  FSETP.GTU.FTZ.AND P2, PT, R107, c[0x0][0x1e4], PT ;  /* 0x000079006b007a0b */ /* 0x000fc80003f5c000 */
[----:B------:R-:W-:Y:S02]  /*3b90*/  FSEL R106, R59, RZ, !P2 ;  /* 0x000000ff3b6a7208 */ /* 0x000fe40005000000 */
[----:B------:R-:W-:-:S03]  /*3ba0*/  SEL R107, RZ, 0x1000000, P2 ;  /* 0x01000000ff6b7807 */ /* 0x000fc60001000000 */
[----:B------:R-:W-:Y:S01]  /*3bb0*/  FMUL.FTZ R59, R197, R106 ;  /* 0x0000006ac53b7220 */ /* 0x000fe20000410000 */
[----:B------:R-:W-:Y:S02]  /*3bc0*/  IADD3 R107, R221, R107, R220 ;  /* 0x0000006bdd6b7210 */ /* 0x000fe40007ffe0dc */
[----:B------:R-:W-:Y:S01]  /*3bd0*/  IADD3 R106, R213, 0x20, RZ ;  /* 0x00000020d56a7810 */ /* 0x000fe20007ffe0ff */
[----:B------:R-:W-:Y:S02]  /*3be0*/  @P1 FADD.FTZ R59, R55, R59 ;  /* 0x0000003b373b1221 */ /* 0x000fe40000010000 */
[----:B------:R-:W-:-:S03]  /*3bf0*/  IMAD.IADD R107, R107, 0x1, R222 ;  /* 0x000000016b6b7824 */ /* 0x000fc600078e02de */
[----:B------:R0:W-:Y:S04]  /*3c00*/  STG.E.128 [R216.64], R56 ;  /* 0x00000038d8007986 */ /* 0x0001e8000c101d06 */
[----:B------:R0:W-:Y:S02]  /*3c10*/  STG.E [R214.64], R107 ;  /* 0x0000006bd6007986 */ /* 0x0001e4000c101906 */
.L_x_36789:
[----:B0-----:R-:W-:Y:S05]  /*3c20*/  BSYNC B1 ;  /* 0x0000000000017941 */ /* 0x001fea0003800000 */
.L_x_36788:
        /* <DEDUP_REMOVED lines=23> */
.L_x_36821:
[----:B0-----:R-:W-:Y:S02]  /*3da0*/  IMAD.MOV.U32 R220, RZ, RZ, R208 ;  /* 0x000000ffffdc7224 */ /* 0x001fe400078e00d0 */
.L_x_36822:
[----:B------:R-:W-:Y:S05]  /*3db0*/  BSYNC B2 ;  /* 0x0000000000027941 */ /* 0x000fea0003800000 */
.L_x_36820:
        /* <DEDUP_REMOVED lines=16> */
.L_x_36826:
[----:B------:R-:W-:Y:S05]  /*3ec0*/  BSYNC B3 ;  /* 0x0000000000037941 */ /* 0x000fea0003800000 */
.L_x_36825:
        /* <DEDUP_REMOVED lines=44> */
.L_x_36824:
[----:B------:R-:W-:Y:S05]  /*4190*/  BSYNC B2 ;  /* 0x0000000000027941 */ /* 0x000fea0003800000 */
.L_x_36823:
        /* <DEDUP_REMOVED lines=23> */
.L_x_36828:
[----:B------:R-:W-:Y:S02]  /*4310*/  MOV R220, R208 ;  /* 0x000000d000dc7202 */ /* 0x000fe40000000f00 */
.L_x_36829:
[----:B------:R-:W-:Y:S05]  /*4320*/  BSYNC B2 ;  /* 0x0000000000027941 */ /* 0x000fea0003800000 */
.L_x_36827:
        /* <DEDUP_REMOVED lines=16> */
.L_x_36833:
[----:B------:R-:W-:Y:S05]  /*4430*/  BSYNC B3 ;  /* 0x0000000000037941 */ /* 0x000fea0003800000 */
.L_x_36832:
        /* <DEDUP_REMOVED lines=44> */
.L_x_36831:
[----:B------:R-:W-:Y:S05]  /*4700*/  BSYNC B2 ;  /* 0x0000000000027941 */ /* 0x000fea0003800000 */
.L_x_36830:
        /* <DEDUP_REMOVED lines=20> */
.L_x_36835:
[----:B------:R-:W-:Y:S02]  /*4850*/  MOV R220, R208 ;  /* 0x000000d000dc7202 */ /* 0x000fe40000000f00 */
.L_x_36836:
[----:B------:R-:W-:Y:S05]  /*4860*/  BSYNC B2 ;  /* 0x0000000000027941 */ /* 0x000fea0003800000 */
.L_x_36834:
        /* <DEDUP_REMOVED lines=16> */
.L_x_36840:
[----:B------:R-:W-:Y:S05]  /*4970*/  BSYNC B3 ;  /* 0x0000000000037941 */ /* 0x000fea0003800000 */
.L_x_36839:
        /* <DEDUP_REMOVED lines=44> */
.L_x_36838:
[----:B------:R-:W-:Y:S05]  /*4c40*/  BSYNC B2 ;  /* 0x0000000000027941 */ /* 0x000fea0003800000 */
.L_x_36837:
        /* <DEDUP_REMOVED lines=20> */
.L_x_36842:
[----:B------:R-:W-:Y:S02]  /*4d90*/  MOV R220, R208 ;  /* 0x000000d000dc7202 */ /* 0x000fe40000000f00 */
.L_x_36843:
[----:B------:R-:W-:Y:S05]  /*4da0*/  BSYNC B2 ;  /* 0x0000000000027941 */ /* 0x000fea0003800000 */
.L_x_36841:
        /* <DEDUP_REMOVED lines=16> */
.L_x_36847:
[----:B------:R-:W-:Y:S05]  /*4eb0*/  BSYNC B3 ;  /* 0x0000000000037941 */ /* 0x000fea0003800000 */
.L_x_36846:
        /* <DEDUP_REMOVED lines=44> */
.L_x_36845:
[----:B------:R-:W-:Y:S05]  /*5180*/  BSYNC B2 ;  /* 0x0000000000027941 */ /* 0x000fea0003800000 */
.L_x_36844:
[----:B------:R-:W0:Y:S01]  /*5190*/  I2F.U32 R218, R220 ;  /* 0x000000dc00da7306 */ /* 0x000e220000201000 */
[----:B------:R-:W-:Y:S01]  /*51a0*/  SEL R224, RZ, 0x1, P2 ;  /* 0x00000001ffe07807 */ /* 0x000fe20001000000 */
[----:B------:R-:W-:Y:S01]  /*51b0*/  FMUL.FTZ R63, R63, R105 ;  /* 0x000000693f3f7220 */ /* 0x000fe20000410000 */
[C---:B------:R-:W-:Y:S02]  /*51c0*/  LEA R216, P2, R106.reuse, c[0x0][0x188], 0x4 ;  /* 0x000062006ad87a11 */ /* 0x040fe400078420ff */
[----:B------:R-:W-:Y:S01]  /*51d0*/  SEL R222, RZ, 0x10000, P4 ;  /* 0x00010000ffde7807 */ /* 0x000fe20002000000 */
[----:B------:R-:W-:Y:S01]  /*51e0*/  FMUL.FTZ R63, R63, c[0x0][0x1e8] ;  /* 0x00007a003f3f7a20 */ /* 0x000fe20000410000 */
[----:B------:R-:W-:-:S02]  /*51f0*/  LEA.HI.X R217, R106, c[0x0][0x18c], RZ, 0x4, P2 ;  /* 0x000063006ad97a11 */ /* 0x000fc400010f24ff */
[C---:B------:R-:W-:Y:S02]  /*5200*/  LEA R214, P2, R106.reuse, c[0x0][0x190], 0x2 ;  /* 0x000064006ad67a11 */ /* 0x040fe400078410ff */
[----:B------:R-:W-:Y:S02]  /*5210*/  SEL R219, RZ, 0x100, P3 ;  /* 0x00000100ffdb7807 */ /* 0x000fe40001800000 */
[C---:B------:R-:W-:Y:S02]  /*5220*/  LEA.HI.X R215, R106.reuse, c[0x0][0x194], RZ, 0x2, P2 ;  /* 0x000065006ad77a11 */ /* 0x040fe400010f14ff */
[----:B------:R-:W-:Y:S01]  /*5230*/  IADD3 R106, R106, 0x20, RZ ;  /* 0x000000206a6a7810 */ /* 0x000fe20007ffe0ff */
[----:B0-----:R-:W-:-:S05]  /*5240*/  FFMA.FTZ R218, R218, R107, 1.1641532182693481445e-10 ;  /* 0x2f000000dada7423 */ /* 0x001fca000001006b */
[----:B------:R-:W-:-:S04]  /*5250*/  FSETP.GTU.FTZ.AND P2, PT, R218, c[0x0][0x1e4], PT ;  /* 0x00007900da007a0b */ /* 0x000fc80003f5c000 */
[----:B------:R-:W-:Y:S02]  /*5260*/  FSEL R218, R63, RZ, !P2 ;  /* 0x000000ff3fda7208 */ /* 0x000fe40005000000 */
[----:B------:R-:W-:-:S03]  /*5270*/  SEL R107, RZ, 0x1000000, P2 ;  /* 0x01000000ff6b7807 */ /* 0x000fc60001000000 */
[----:B------:R-:W-:Y:S01]  /*5280*/  FMUL.FTZ R63, R193, R218 ;  /* 0x000000dac13f7220 */ /* 0x000fe20000410000 */
[----:B------:R-:W-:-:S03]  /*5290*/  IADD3 R107, R219, R107, R222 ;  /* 0x0000006bdb6b7210 */ /* 0x000fc60007ffe0de */
[----:B------:R-:W-:Y:S02]  /*52a0*/  @P1 FADD.FTZ R63, R55, R63 ;  /* 0x0000003f373f1221 */ /* 0x000fe40000010000 */
[----:B------:R-:W-:-:S03]  /*52b0*/  IMAD.IADD R107, R107, 0x1, R224 ;  /* 0x000000016b6b7824 */ /* 0x000fc600078e02e0 */
[----:B------:R0:W-:Y:S04]  /*52c0*/  STG.E.128 [R216.64], R60 ;  /* 0x0000003cd8007986 */ /* 0x0001e8000c101d06 */
[----:B------:R0:W-:Y:S02]  /*52d0*/  STG.E [R214.64], R107 ;  /* 0x0000006bd6007986 */ /* 0x0001e4000c101906 */
.L_x_36819:
[----:B------:R-:W-:Y:S05]  /*52e0*/  BSYNC B1 ;  /* 0x0000000000017941 */ /* 0x000fea0003800000 */
.L_x_36818:
        /* <DEDUP_REMOVED lines=23> */
.L_x_36851:
[----:B0-----:R-:W-:Y:S02]  /*5460*/  IMAD.MOV.U32 R220, RZ, RZ, R208 ;  /* 0x000000ffffdc7224 */ /* 0x001fe400078e00d0 */
.L_x_36852:
[----:B------:R-:W-:Y:S05]  /*5470*/  BSYNC B2 ;  /* 0x0000000000027941 */ /* 0x000fea0003800000 */
.L_x_36850:
        /* <DEDUP_REMOVED lines=16> */
.L_x_36856:
[----:B------:R-:W-:Y:S05]  /*5580*/  BSYNC B3 ;  /* 0x0000000000037941 */ /* 0x000fea0003800000 */
.L_x_36855:
        /* <DEDUP_REMOVED lines=44> */
.L_x_36854:
[----:B------:R-:W-:Y:S05]  /*5850*/  BSYNC B2 ;  /* 0x0000000000027941 */ /* 0x000fea0003800000 */
.L_x_36853:
        /* <DEDUP_REMOVED lines=23> */
.L_x_36858:
[----:B------:R-:W-:Y:S02]  /*59d0*/  IMAD.MOV.U32 R220, RZ, RZ, R208 ;  /* 0x000000ffffdc7224 */ /* 0x000fe400078e00d0 */
.L_x_36859:
[----:B------:R-:W-:Y:S05]  /*59e0*/  BSYNC B2 ;  /* 0x0000000000027941 */ /* 0x000fea0003800000 */
.L_x_36857:
        /* <DEDUP_REMOVED lines=16> */
.L_x_36863:
[----:B------:R-:W-:Y:S05]  /*5af0*/  BSYNC B3 ;  /* 0x0000000000037941 */ /* 0x000fea0003800000 */
.L_x_36862:
        /* <DEDUP_REMOVED lines=44> */
.L_x_36861:
[----:B------:R-:W-:Y:S05]  /*5dc0*/  BSYNC B2 ;  /* 0x0000000000027941 */ /* 0x000fea0003800000 */
.L_x_36860:
        /* <DEDUP_REMOVED lines=20> */
.L_x_36865:
[----:B------:R-:W-:Y:S02]  /*5f10*/  IMAD.MOV.U32 R220, RZ, RZ, R208 ;  /* 0x000000ffffdc7224 */ /* 0x000fe400078e00d0 */
.L_x_36866:
[----:B------:R-:W-:Y:S05]  /*5f20*/  BSYNC B2 ;  /* 0x0000000000027941 */ /* 0x000fea0003800000 */
.L_x_36864:
        /* <DEDUP_REMOVED lines=16> */
.L_x_36870:
[----:B------:R-:W-:Y:S05]  /*6030*/  BSYNC B3 ;  /* 0x0000000000037941 */ /* 0x000fea0003800000 */
.L_x_36869:
        /* <DEDUP_REMOVED lines=44> */
.L_x_36868:
[----:B------:R-:W-:Y:S05]  /*6300*/  BSYNC B2 ;  /* 0x0000000000027941 */ /* 0x000fea0003800000 */
.L_x_36867:
        /* <DEDUP_REMOVED lines=20> */
.L_x_36872:
[----:B------:R-:W-:Y:S02]  /*6450*/  IMAD.MOV.U32 R220, RZ, RZ, R208 ;  /* 0x000000ffffdc7224 */ /* 0x000fe400078e00d0 */
.L_x_36873:
[----:B------:R-:W-:Y:S05]  /*6460*/  BSYNC B2 ;  /* 0x0000000000027941 */ /* 0x000fea0003800000 */
.L_x_36871:
        /* <DEDUP_REMOVED lines=16> */
.L_x_36877:
[----:B------:R-:W-:Y:S05]  /*6570*/  BSYNC B3 ;  /* 0x0000000000037941 */ /* 0x000fea0003800000 */
.L_x_36876:
        /* <DEDUP_REMOVED lines=44> */
.L_x_36875:
[----:B------:R-:W-:Y:S05]  /*6840*/  BSYNC B2 ;  /* 0x0000000000027941 */ /* 0x000fea0003800000 */
.L_x_36874:
[----:B------:R-:W0:Y:S01]  /*6850*/  I2F.U32 R218, R220 ;  /* 0x000000dc00da7306 */ /* 0x000e220000201000 */
[----:B------:R-:W-:Y:S01]  /*6860*/  SEL R224, RZ, 0x1, P2 ;  /* 0x00000001ffe07807 */ /* 0x000fe20001000000 */
[----:B------:R-:W-:Y:S01]  /*6870*/  FMUL.FTZ R67, R67, R105 ;  /* 0x0000006943437220 */ /* 0x000fe20000410000 */
[C---:B------:R-:W-:Y:S02]  /*6880*/  LEA R216, P2, R106.reuse, c[0x0][0x188], 0x4 ;  /* 0x000062006ad87a11 */ /* 0x040fe400078420ff */
[----:B------:R-:W-:Y:S01]  /*6890*/  SEL R222, RZ, 0x10000, P4 ;  /* 0x00010000ffde7807 */ /* 0x000fe20002000000 */
[----:B------:R-:W-:Y:S01]  /*68a0*/  FMUL.FTZ R67, R67, c[0x0][0x1e8] ;  /* 0x00007a0043437a20 */ /* 0x000fe20000410000 */
[C---:B------:R-:W-:Y:S02]  /*68b0*/  LEA.HI.X R217, R106.reuse, c[0x0][0x18c], RZ, 0x4, P2 ;  /* 0x000063006ad97a11 */ /* 0x040fe400010f24ff */
[----:B------:R-:W-:-:S02]  /*68c0*/  LEA R214, P2, R106, c[0x0][0x190], 0x2 ;  /* 0x000064006ad67a11 */ /* 0x000fc400078410ff */
        /* <DEDUP_REMOVED lines=9> */
[----:B------:R-:W-:Y:S01]  /*6960*/  @P1 FADD.FTZ R67, R55, R67 ;  /* 0x0000004337431221 */ /* 0x000fe20000010000 */
[----:B------:R-:W-:-:S04]  /*6970*/  IADD3 R107, R107, R224, RZ ;  /* 0x000000e06b6b7210 */ /* 0x000fc80007ffe0ff */
[----:B------:R0:W-:Y:S04]  /*6980*/  STG.E.128 [R216.64], R64 ;  /* 0x00000040d8007986 */ /* 0x0001e8000c101d06 */
[----:B------:R0:W-:Y:S02]  /*6990*/  STG.E [R214.64], R107 ;  /* 0x0000006bd6007986 */ /* 0x0001e4000c101906 */
.L_x_36849:
[----:B------:R-:W-:Y:S05]  /*69a0*/  BSYNC B1 ;  /* 0x0000000000017941 */ /* 0x000fea0003800000 */
.L_x_36848:
        /* <DEDUP_REMOVED lines=23> */
.L_x_36881:
[----:B0-----:R-:W-:Y:S02]  /*6b20*/  MOV R220, R208 ;  /* 0x000000d000dc7202 */ /* 0x001fe40000000f00 */
.L_x_36882:
[----:B------:R-:W-:Y:S05]  /*6b30*/  BSYNC B2 ;  /* 0x0000000000027941 */ /* 0x000fea0003800000 */
.L_x_36880:
        /* <DEDUP_REMOVED lines=16> */
.L_x_36886:
[----:B------:R-:W-:Y:S05]  /*6c40*/  BSYNC B3 ;  /* 0x0000000000037941 */ /* 0x000fea0003800000 */
.L_x_36885:
        /* <DEDUP_REMOVED lines=44> */
.L_x_36884:
[----:B------:R-:W-:Y:S05]  /*6f10*/  BSYNC B2 ;  /* 0x0000000000027941 */ /* 0x000fea0003800000 */
.L_x_36883:
        /* <DEDUP_REMOVED lines=23> */
.L_x_36888:
[----:B------:R-:W-:Y:S02]  /*7090*/  IMAD.MOV.U32 R220, RZ, RZ, R208 ;  /* 0x000000ffffdc7224 */ /* 0x000fe400078e00d0 */
.L_x_36889:
[----:B------:R-:W-:Y:S05]  /*70a0*/  BSYNC B2 ;  /* 0x0000000000027941 */ /* 0x000fea0003800000 */
.L_x_36887:
        /* <DEDUP_REMOVED lines=16> */
.L_x_36893:
[----:B------:R-:W-:Y:S05]  /*71b0*/  BSYNC B3 ;  /* 0x0000000000037941 */ /* 0x000fea0003800000 */
.L_x_36892:
        /* <DEDUP_REMOVED lines=44> */
.L_x_36891:
[----:B------:R-:W-:Y:S05]  /*7480*/  BSYNC B2 ;  /* 0x0000000000027941 */ /* 0x000fea0003800000 */
.L_x_36890:
[----:B------:R-:W0:Y:S01]  /*7490*/  I2F.U32 R214, R220 ;  /* 0x000000dc00d67306 */ /* 0x000e220000201000 */
[----:B------:R-:W-:Y:S01]  /*74a0*/  FMUL.FTZ R69, R69, R105 ;  /* 0x0000006945457220 */ /* 0x000fe20000410000 */
[----:B------:R-:W-:Y:S01]  /*74b0*/  ISETP.NE.AND P4, PT, R205, 0x1, PT ;  /* 0x00000001cd00780c */ /* 0x000fe20003f85270 */
[----:B------:R-:W-:Y:S02]  /*74c0*/  BSSY B2, `(.L_x_36894) ;  /* 0x0000012000027945 */ /* 0x000fe40003800000 */
        /* <DEDUP_REMOVED lines=16> */
.L_x_36895:
[----:B------:R-:W-:Y:S02]  /*75d0*/  IMAD.MOV.U32 R220, RZ, RZ, R208 ;  /* 0x000000ffffdc7224 */ /* 0x000fe400078e00d0 */
.L_x_36896:
[----:B------:R-:W-:Y:S05]  /*75e0*/  BSYNC B2 ;  /* 0x0000000000027941 */ /* 0x000fea0003800000 */
.L_x_36894:
        /* <DEDUP_REMOVED lines=16> */
.L_x_36900:
[----:B------:R-:W-:Y:S05]  /*76f0*/  BSYNC B3 ;  /* 0x0000000000037941 */ /* 0x000fea0003800000 */
.L_x_36899:
        /* <DEDUP_REMOVED lines=44> */
.L_x_36898:
[----:B------:R-:W-:Y:S05]  /*79c0*/  BSYNC B2 ;  /* 0x0000000000027941 */ /* 0x000fea0003800000 */
.L_x_36897:
        /* <DEDUP_REMOVED lines=20> */
.L_x_36902:
[----:B------:R-:W-:Y:S02]  /*7b10*/  IMAD.MOV.U32 R220, RZ, RZ, R208 ;  /* 0x000000ffffdc7224 */ /* 0x000fe400078e00d0 */
.L_x_36903:
[----:B------:R-:W-:Y:S05]  /*7b20*/  BSYNC B2 ;  /* 0x0000000000027941 */ /* 0x000fea0003800000 */
.L_x_36901:
        /* <DEDUP_REMOVED lines=16> */
.L_x_36907:
[----:B------:R-:W-:Y:S05]  /*7c30*/  BSYNC B3 ;  /* 0x0000000000037941 */ /* 0x000fea0003800000 */
.L_x_36906:
        /* <DEDUP_REMOVED lines=44> */
.L_x_36905:
[----:B------:R-:W-:Y:S05]  /*7f00*/  BSYNC B2 ;  /* 0x0000000000027941 */ /* 0x000fea0003800000 */
.L_x_36904:
        /* <DEDUP_REMOVED lines=21> */
.L_x_36879:
[----:B------:R-:W-:Y:S05]  /*8060*/  BSYNC B1 ;  /* 0x0000000000017941 */ /* 0x000fea0003800000 */
.L_x_36878:
        /* <DEDUP_REMOVED lines=23> */
.L_x_36911:
[----:B0-----:R-:W-:Y:S02]  /*81e0*/  IMAD.MOV.U32 R220, RZ, RZ, R208 ;  /* 0x000000ffffdc7224 */ /* 0x001fe400078e00d0 */
.L_x_36912:
[----:B------:R-:W-:Y:S05]  /*81f0*/  BSYNC B2 ;  /* 0x0000000000027941 */ /* 0x000fea0003800000 */
.L_x_36910:
        /* <DEDUP_REMOVED lines=16> */
.L_x_36916:
[----:B------:R-:W-:Y:S05]  /*8300*/  BSYNC B3 ;  /* 0x0000000000037941 */ /* 0x000fea0003800000 */
.L_x_36915:
        /* <DEDUP_REMOVED lines=44> */
.L_x_36914:
[----:B------:R-:W-:Y:S05]  /*85d0*/  BSYNC B2 ;  /* 0x0000000000027941 */ /* 0x000fea0003800000 */
.L_x_36913:
[----:B------:R-:W0:Y:S01]  /*85e0*/  I2F.U32 R214, R220 ;  /* 0x000000dc00d67306 */ /* 0x000e220000201000 */
[----:B------:R-:W-:Y:S01]  /*85f0*/  HFMA2.MMA R107, -RZ, RZ, 0.1171875, 0 ;  /* 0x2f800000ff6b7435 */ /* 0x000fe200000001ff */
[----:B-----5:R-:W-:Y:S01]  /*8600*/  FMUL.FTZ R72, R72, R105 ;  /* 0x0000006948487220 */ /* 0x020fe20000410000 */
[----:B------:R-:W-:Y:S01]  /*8610*/  ISETP.NE.U32.AND P1, PT, RZ, c[0x0][0x180], PT ;  /* 0x00006000ff007a0c */ /* 0x000fe20003f25070 */
[----:B------:R-:W-:Y:S01]  /*8620*/  BSSY B2, `(.L_x_36917) ;  /* 0x0000014000027945 */ /* 0x000fe20003800000 */
[----:B------:R-:W-:Y:S01]  /*8630*/  ISETP.NE.AND P3, PT, R216, 0x1, PT ;  /* 0x00000001d800780c */ /* 0x000fe20003f65270 */
[----:B------:R-:W-:Y:S01]  /*8640*/  FMUL.FTZ R72, R72, c[0x0][0x1e8] ;  /* 0x00007a0048487a20 */ /* 0x000fe20000410000 */
[----:B------:R-:W-:-:S04]  /*8650*/  ISETP.NE.AND.EX P1, PT, RZ, c[0x0][0x184], PT, P1 ;  /* 0x00006100ff007a0c */ /* 0x000fc80003f25310 */
        /* <DEDUP_REMOVED lines=15> */
.L_x_36918:
[----:B------:R-:W-:Y:S02]  /*8750*/  IMAD.MOV.U32 R220, RZ, RZ, R208 ;  /* 0x000000ffffdc7224 */ /* 0x000fe400078e00d0 */
.L_x_36919:
[----:B------:R-:W-:Y:S05]  /*8760*/  BSYNC B2 ;  /* 0x0000000000027941 */ /* 0x000fea0003800000 */
.L_x_36917:
        /* <DEDUP_REMOVED lines=16> */
.L_x_36923:
[----:B------:R-:W-:Y:S05]  /*8870*/  BSYNC B3 ;  /* 0x0000000000037941 */ /* 0x000fea0003800000 */
.L_x_36922:
        /* <DEDUP_REMOVED lines=40> */
[----:B------:R-:W-:-:S03]  /*8b00*/  LOP3.LUT R203, R217, UR25, R218, 0x96, !PT ;  /* 0x00000019d9cb7c12 */ /* 0x000fc6000f8e96da */
[----:B------:R-:W-:Y:S01]  /*8b10*/  IMAD.MOV.U32 R208, RZ, RZ, R216 ;  /* 0x000000ffffd07224 */ /* 0x000fe200078e00d8 */
[----:B------:R-:W-:Y:S01]  /*8b20*/  LOP3.LUT R204, R215, UR26, R204, 0x96, !PT ;  /* 0x0000001ad7cc7c12 */ /* 0x000fe2000f8e96cc */
[----:B------:R-:W-:Y:S02]  /*8b30*/  IMAD.MOV.U32 R206, RZ, RZ, R214 ;  /* 0x000000ffffce7224 */ /* 0x000fe400078e00d6 */
.L_x_36921:
[----:B------:R-:W-:Y:S05]  /*8b40*/  BSYNC B2 ;  /* 0x0000000000027941 */ /* 0x000fea0003800000 */
.L_x_36920:
        /* <DEDUP_REMOVED lines=20> */
.L_x_36925:
[----:B------:R-:W-:Y:S02]  /*8c90*/  IMAD.MOV.U32 R220, RZ, RZ, R208 ;  /* 0x000000ffffdc7224 */ /* 0x000fe400078e00d0 */
.L_x_36926:
[----:B------:R-:W-:Y:S05]  /*8ca0*/  BSYNC B2 ;  /* 0x0000000000027941 */ /* 0x000fea0003800000 */
.L_x_36924:
        /* <DEDUP_REMOVED lines=16> */
.L_x_36930:
[----:B------:R-:W-:Y:S05]  /*8db0*/  BSYNC B3 ;  /* 0x0000000000037941 */ /* 0x000fea0003800000 */
.L_x_36929:
        /* <DEDUP_REMOVED lines=44> */
.L_x_36928:
[----:B------:R-:W-:Y:S05]  /*9080*/  BSYNC B2 ;  /* 0x0000000000027941 */ /* 0x000fea0003800000 */
.L_x_36927:
        /* <DEDUP_REMOVED lines=20> */
.L_x_36932:
[----:B------:R-:W-:Y:S02]  /*91d0*/  IMAD.MOV.U32 R220, RZ, RZ, R208 ;  /* 0x000000ffffdc7224 */ /* 0x000fe400078e00d0 */
.L_x_36933:
[----:B------:R-:W-:Y:S05]  /*91e0*/  BSYNC B2 ;  /* 0x0000000000027941 */ /* 0x000fea0003800000 */
.L_x_36931:
        /* <DEDUP_REMOVED lines=16> */
.L_x_36937:
[----:B------:R-:W-:Y:S05]  /*92f0*/  BSYNC B3 ;  /* 0x0000000000037941 */ /* 0x000fea0003800000 */
.L_x_36936:
        /* <DEDUP_REMOVED lines=44> */
.L_x_36935:
[----:B------:R-:W-:Y:S05]  /*95c0*/  BSYNC B2 ;  /* 0x0000000000027941 */ /* 0x000fea0003800000 */
.L_x_36934:
        /* <DEDUP_REMOVED lines=21> */
.L_x_36909:
[----:B------:R-:W-:Y:S05]  /*9720*/  BSYNC B1 ;  /* 0x0000000000017941 */ /* 0x000fea0003800000 */
.L_x_36908:
        /* <DEDUP_REMOVED lines=23> */
.L_x_36941:
[----:B0-----:R-:W-:Y:S02]  /*98a0*/  IMAD.MOV.U32 R220, RZ, RZ, R208 ;  /* 0x000000ffffdc7224 */ /* 0x001fe400078e00d0 */
.L_x_36942:
[----:B------:R-:W-:Y:S05]  /*98b0*/  BSYNC B2 ;  /* 0x0000000000027941 */ /* 0x000fea0003800000 */
.L_x_36940:
        /* <DEDUP_REMOVED lines=16> */
.L_x_36946:
[----:B------:R-:W-:Y:S05]  /*99c0*/  BSYNC B3 ;  /* 0x0000000000037941 */ /* 0x000fea0003800000 */
.L_x_36945:
        /* <DEDUP_REMOVED lines=44> */
.L_x_36944:
[----:B------:R-:W-:Y:S05]  /*9c90*/  BSYNC B2 ;  /* 0x0000000000027941 */ /* 0x000fea0003800000 */
.L_x_36943:
        /* <DEDUP_REMOVED lines=23> */
.L_x_36948:
[----:B------:R-:W-:Y:S02]  /*9e10*/  IMAD.MOV.U32 R220, RZ, RZ, R208 ;  /* 0x000000ffffdc7224 */ /* 0x000fe400078e00d0 */
.L_x_36949:
[----:B------:R-:W-:Y:S05]  /*9e20*/  BSYNC B2 ;  /* 0x0000000000027941 */ /* 0x000fea0003800000 */
.L_x_36947:
        /* <DEDUP_REMOVED lines=16> */
.L_x_36953:
[----:B------:R-:W-:Y:S05]  /*9f30*/  BSYNC B3 ;  /* 0x0000000000037941 */ /* 0x000fea0003800000 */
.L_x_36952:
        /* <DEDUP_REMOVED lines=44> */
.L_x_36951:
[----:B------:R-:W-:Y:S05]  /*a200*/  BSYNC B2 ;  /* 0x0000000000027941 */ /* 0x000fea0003800000 */
.L_x_36950:
        /* <DEDUP_REMOVED lines=20> */
.L_x_36955:
[----:B------:R-:W-:Y:S02]  /*a350*/  IMAD.MOV.U32 R220, RZ, RZ, R208 ;  /* 0x000000ffffdc7224 */ /* 0x000fe400078e00d0 */
.L_x_36956:
[----:B------:R-:W-:Y:S05]  /*a360*/  BSYNC B2 ;  /* 0x0000000000027941 */ /* 0x000fea0003800000 */
.L_x_36954:
        /* <DEDUP_REMOVED lines=16> */
.L_x_36960:
[----:B------:R-:W-:Y:S05]  /*a470*/  BSYNC B3 ;  /* 0x0000000000037941 */ /* 0x000fea0003800000 */
.L_x_36959:
        /* <DEDUP_REMOVED lines=44> */
.L_x_36958:
[----:B------:R-:W-:Y:S05]  /*a740*/  BSYNC B2 ;  /* 0x0000000000027941 */ /* 0x000fea0003800000 */
.L_x_36957:
        /* <DEDUP_REMOVED lines=20> */
.L_x_36962:
[----:B------:R-:W-:Y:S02]  /*a890*/  IMAD.MOV.U32 R220, RZ, RZ, R208 ;  /* 0x000000ffffdc7224 */ /* 0x000fe400078e00d0 */
.L_x_36963:
[----:B------:R-:W-:Y:S05]  /*a8a0*/  BSYNC B2 ;  /* 0x0000000000027941 */ /* 0x000fea0003800000 */
.L_x_36961:
        /* <DEDUP_REMOVED lines=16> */
.L_x_36967:
[----:B------:R-:W-:Y:S05]  /*a9b0*/  BSYNC B3 ;  /* 0x0000000000037941 */ /* 0x000fea0003800000 */
.L_x_36966:
        /* <DEDUP_REMOVED lines=44> */
.L_x_36965:
[----:B------:R-:W-:Y:S05]  /*ac80*/  BSYNC B2 ;  /* 0x0000000000027941 */ /* 0x000fea0003800000 */
.L_x_36964:
        /* <DEDUP_REMOVED lines=21> */
.L_x_36939:
[----:B------:R-:W-:Y:S05]  /*ade0*/  BSYNC B1 ;  /* 0x0000000000017941 */ /* 0x000fea0003800000 */
.L_x_36938:
        /* <DEDUP_REMOVED lines=23> */
.L_x_36971:
[----:B0-----:R-:W-:Y:S02]  /*af60*/  IMAD.MOV.U32 R220, RZ, RZ, R208 ;  /* 0x000000ffffdc7224 */ /* 0x001fe400078e00d0 */
.L_x_36972:
[----:B------:R-:W-:Y:S05]  /*af70*/  BSYNC B2 ;  /* 0x0000000000027941 */ /* 0x000fea0003800000 */
.L_x_36970:
        /* <DEDUP_REMOVED lines=16> */
.L_x_36976:
[----:B------:R-:W-:Y:S05]  /*b080*/  BSYNC B3 ;  /* 0x0000000000037941 */ /* 0x000fea0003800000 */
.L_x_36975:
        /* <DEDUP_REMOVED lines=44> */
.L_x_36974:
[----:B------:R-:W-:Y:S05]  /*b350*/  BSYNC B2 ;  /* 0x0000000000027941 */ /* 0x000fea0003800000 */
.L_x_36973:
        /* <DEDUP_REMOVED lines=23> */
.L_x_36978:
[----:B------:R-:W-:Y:S02]  /*b4d0*/  MOV R220, R208 ;  /* 0x000000d000dc7202 */ /* 0x000fe40000000f00 */
.L_x_36979:
[----:B------:R-:W-:Y:S05]  /*b4e0*/  BSYNC B2 ;  /* 0x0000000000027941 */ /* 0x000fea0003800000 */
.L_x_36977:
        /* <DEDUP_REMOVED lines=16> */
.L_x_36983:
[----:B------:R-:W-:Y:S05]  /*b5f0*/  BSYNC B3 ;  /* 0x0000000000037941 */ /* 0x000fea0003800000 */
.L_x_36982:
        /* <DEDUP_REMOVED lines=44> */
.L_x_36981:
[----:B------:R-:W-:Y:S05]  /*b8c0*/  BSYNC B2 ;  /* 0x0000000000027941 */ /* 0x000fea0003800000 */
.L_x_36980:
        /* <DEDUP_REMOVED lines=20> */
.L_x_36985:
[----:B------:R-:W-:Y:S02]  /*ba10*/  MOV R220, R208 ;  /* 0x000000d000dc7202 */ /* 0x000fe40000000f00 */
.L_x_36986:
[----:B------:R-:W-:Y:S05]  /*ba20*/  BSYNC B2 ;  /* 0x0000000000027941 */ /* 0x000fea0003800000 */
.L_x_36984:
        /* <DEDUP_REMOVED lines=16> */
.L_x_36990:
[----:B------:R-:W-:Y:S05]  /*bb30*/  BSYNC B3 ;  /* 0x0000000000037941 */ /* 0x000fea0003800000 */
.L_x_36989:
        /* <DEDUP_REMOVED lines=44> */
.L_x_36988:
[----:B------:R-:W-:Y:S05]  /*be00*/  BSYNC B2 ;  /* 0x0000000000027941 */ /* 0x000fea0003800000 */
.L_x_36987:
        /* <DEDUP_REMOVED lines=20> */
.L_x_36992:
[----:B------:R-:W-:Y:S02]  /*bf50*/  MOV R220, R208 ;  /* 0x000000d000dc7202 */ /* 0x000fe40000000f00 */
.L_x_36993:
[----:B------:R-:W-:Y:S05]  /*bf60*/  BSYNC B2 ;  /* 0x0000000000027941 */ /* 0x000fea0003800000 */
.L_x_36991:
        /* <DEDUP_REMOVED lines=16> */
.L_x_36997:
[----:B------:R-:W-:Y:S05]  /*c070*/  BSYNC B3 ;  /* 0x0000000000037941 */ /* 0x000fea0003800000 */
.L_x_36996:
        /* <DEDUP_REMOVED lines=44> */
.L_x_36995:
[----:B------:R-:W-:Y:S05]  /*c340*/  BSYNC B2 ;  /* 0x0000000000027941 */ /* 0x000fea0003800000 */
.L_x_36994:
        /* <DEDUP_REMOVED lines=21> */
.L_x_36969:
[----:B------:R-:W-:Y:S05]  /*c4a0*/  BSYNC B1 ;  /* 0x0000000000017941 */ /* 0x000fea0003800000 */
.L_x_36968:
        /* <DEDUP_REMOVED lines=23> */
.L_x_37001:
[----:B0-----:R-:W-:Y:S02]  /*c620*/  IMAD.MOV.U32 R220, RZ, RZ, R208 ;  /* 0x000000ffffdc7224 */ /* 0x001fe400078e00d0 */
.L_x_37002:
[----:B------:R-:W-:Y:S05]  /*c630*/  BSYNC B2 ;  /* 0x0000000000027941 */ /* 0x000fea0003800000 */
.L_x_37000:
        /* <DEDUP_REMOVED lines=16> */
.L_x_37006:
[----:B------:R-:W-:Y:S05]  /*c740*/  BSYNC B3 ;  /* 0x0000000000037941 */ /* 0x000fea0003800000 */
.L_x_37005:
        /* <DEDUP_REMOVED lines=44> */
.L_x_37004:
[----:B------:R-:W-:Y:S05]  /*ca10*/  BSYNC B2 ;  /* 0x0000000000027941 */ /* 0x000fea0003800000 */
.L_x_37003:
        /* <DEDUP_REMOVED lines=23> */
.L_x_37008:
[----:B------:R-:W-:Y:S02]  /*cb90*/  IMAD.MOV.U32 R220, RZ, RZ, R208 ;  /* 0x000000ffffdc7224 */ /* 0x000fe400078e00d0 */
.L_x_37009:
[----:B------:R-:W-:Y:S05]  /*cba0*/  BSYNC B2 ;  /* 0x0000000000027941 */ /* 0x000fea0003800000 */
.L_x_37007:
        /* <DEDUP_REMOVED lines=16> */
.L_x_37013:
[----:B------:R-:W-:Y:S05]  /*ccb0*/  BSYNC B3 ;  /* 0x0000000000037941 */ /* 0x000fea0003800000 */
.L_x_37012:
        /* <DEDUP_REMOVED lines=44> */
.L_x_37011:
[----:B------:R-:W-:Y:S05]  /*cf80*/  BSYNC B2 ;  /* 0x0000000000027941 */ /* 0x000fea0003800000 */
.L_x_37010:
        /* <DEDUP_REMOVED lines=20> */
.L_x_37015:
[----:B------:R-:W-:Y:S02]  /*d0d0*/  IMAD.MOV.U32 R220, RZ, RZ, R208 ;  /* 0x000000ffffdc7224 */ /* 0x000fe400078e00d0 */
.L_x_37016:
[----:B------:R-:W-:Y:S05]  /*d0e0*/  BSYNC B2 ;  /* 0x0000000000027941 */ /* 0x000fea0003800000 */
.L_x_37014:
        /* <DEDUP_REMOVED lines=16> */
.L_x_37020:
[----:B------:R-:W-:Y:S05]  /*d1f0*/  BSYNC B3 ;  /* 0x0000000000037941 */ /* 0x000fea0003800000 */
.L_x_37019:
        /* <DEDUP_REMOVED lines=44> */
.L_x_37018:
[----:B------:R-:W-:Y:S05]  /*d4c0*/  BSYNC B2 ;  /* 0x0000000000027941 */ /* 0x000fea0003800000 */
.L_x_37017:
        /* <DEDUP_REMOVED lines=20> */
.L_x_37022:
[----:B------:R-:W-:Y:S02]  /*d610*/  IMAD.MOV.U32 R220, RZ, RZ, R208 ;  /* 0x000000ffffdc7224 */ /* 0x000fe400078e00d0 */
.L_x_37023:
[----:B------:R-:W-:Y:S05]  /*d620*/  BSYNC B2 ;  /* 0x0000000000027941 */ /* 0x000fea0003800000 */
.L_x_37021:
        /* <DEDUP_REMOVED lines=16> */
.L_x_37027:
[----:B------:R-:W-:Y:S05]  /*d730*/  BSYNC B3 ;  /* 0x0000000000037941 */ /* 0x000fea0003800000 */
.L_x_37026:
        /* <DEDUP_REMOVED lines=44> */
.L_x_37025:
[----:B------:R-:W-:Y:S05]  /*da00*/  BSYNC B2 ;  /* 0x0000000000027941 */ /* 0x000fea0003800000 */
.L_x_37024:
        /* <DEDUP_REMOVED lines=21> */
.L_x_36999:
[----:B------:R-:W-:Y:S05]  /*db60*/  BSYNC B1 ;  /* 0x0000000000017941 */ /* 0x000fea0003800000 */
.L_x_36998:
        /* <DEDUP_REMOVED lines=23> */
.L_x_37031:
[----:B0-----:R-:W-:Y:S02]  /*dce0*/  MOV R220, R208 ;  /* 0x000000d000dc7202 */ /* 0x001fe40000000f00 */
.L_x_37032:
[----:B------:R-:W-:Y:S05]  /*dcf0*/  BSYNC B2 ;  /* 0x0000000000027941 */ /* 0x000fea0003800000 */
.L_x_37030:
        /* <DEDUP_REMOVED lines=16> */
.L_x_37036:
[----:B------:R-:W-:Y:S05]  /*de00*/  BSYNC B3 ;  /* 0x0000000000037941 */ /* 0x000fea0003800000 */
.L_x_37035:
        /* <DEDUP_REMOVED lines=44> */
.L_x_37034:
[----:B------:R-:W-:Y:S05]  /*e0d0*/  BSYNC B2 ;  /* 0x0000000000027941 */ /* 0x000fea0003800000 */
.L_x_37033:
        /* <DEDUP_REMOVED lines=23> */
.L_x_37038:
[----:B------:R-:W-:Y:S02]  /*e250*/  IMAD.MOV.U32 R220, RZ, RZ, R208 ;  /* 0x000000ffffdc7224 */ /* 0x000fe400078e00d0 */
.L_x_37039:
[----:B------:R-:W-:Y:S05]  /*e260*/  BSYNC B2 ;  /* 0x0000000000027941 */ /* 0x000fea0003800000 */
.L_x_37037:
        /* <DEDUP_REMOVED lines=16> */
.L_x_37043:
[----:B------:R-:W-:Y:S05]  /*e370*/  BSYNC B3 ;  /* 0x0000000000037941 */ /* 0x000fea0003800000 */
.L_x_37042:
        /* <DEDUP_REMOVED lines=44> */
.L_x_37041:
[----:B------:R-:W-:Y:S05]  /*e640*/  BSYNC B2 ;  /* 0x0000000000027941 */ /* 0x000fea0003800000 */
.L_x_37040:
        /* <DEDUP_REMOVED lines=20> */
.L_x_37045:
[----:B------:R-:W-:Y:S02]  /*e790*/  IMAD.MOV.U32 R220, RZ, RZ, R208 ;  /* 0x000000ffffdc7224 */ /* 0x000fe400078e00d0 */
.L_x_37046:
[----:B------:R-:W-:Y:S05]  /*e7a0*/  BSYNC B2 ;  /* 0x0000000000027941 */ /* 0x000fea0003800000 */
.L_x_37044:
        /* <DEDUP_REMOVED lines=16> */
.L_x_37050:
[----:B------:R-:W-:Y:S05]  /*e8b0*/  BSYNC B3 ;  /* 0x0000000000037941 */ /* 0x000fea0003800000 */
.L_x_37049:
        /* <DEDUP_REMOVED lines=44> */
.L_x_37048:
[----:B------:R-:W-:Y:S05]  /*eb80*/  BSYNC B2 ;  /* 0x0000000000027941 */ /* 0x000fea0003800000 */
.L_x_37047:
        /* <DEDUP_REMOVED lines=20> */
.L_x_37052:
[----:B------:R-:W-:Y:S02]  /*ecd0*/  IMAD.MOV.U32 R220, RZ, RZ, R208 ;  /* 0x000000ffffdc7224 */ /* 0x000fe400078e00d0 */
.L_x_37053:
[----:B------:R-:W-:Y:S05]  /*ece0*/  BSYNC B2 ;  /* 0x0000000000027941 */ /* 0x000fea0003800000 */
.L_x_37051:
        /* <DEDUP_REMOVED lines=16> */
.L_x_37057:
[----:B------:R-:W-:Y:S05]  /*edf0*/  BSYNC B3 ;  /* 0x0000000000037941 */ /* 0x000fea0003800000 */
.L_x_37056:
        /* <DEDUP_REMOVED lines=44> */
.L_x_37055:
[----:B------:R-:W-:Y:S05]  /*f0c0*/  BSYNC B2 ;  /* 0x0000000000027941 */ /* 0x000fea0003800000 */
.L_x_37054:
        /* <DEDUP_REMOVED lines=21> */
.L_x_37029:
[----:B------:R-:W-:Y:S05]  /*f220*/  BSYNC B1 ;  /* 0x0000000000017941 */ /* 0x000fea0003800000 */
.L_x_37028:
        /* <DEDUP_REMOVED lines=23> */
.L_x_37061:
[----:B0-----:R-:W-:Y:S02]  /*f3a0*/  IMAD.MOV.U32 R220, RZ, RZ, R208 ;  /* 0x000000ffffdc7224 */ /* 0x001fe400078e00d0 */
.L_x_37062:
[----:B------:R-:W-:Y:S05]  /*f3b0*/  BSYNC B2 ;  /* 0x0000000000027941 */ /* 0x000fea0003800000 */
.L_x_37060:
        /* <DEDUP_REMOVED lines=16> */
.L_x_37066:
[----:B------:R-:W-:Y:S05]  /*f4c0*/  BSYNC B3 ;  /* 0x0000000000037941 */ /* 0x000fea0003800000 */
.L_x_37065:
        /* <DEDUP_REMOVED lines=44> */
.L_x_37064:
[----:B------:R-:W-:Y:S05]  /*f790*/  BSYNC B2 ;  /* 0x0000000000027941 */ /* 0x000fea0003800000 */
.L_x_37063:
        /* <DEDUP_REMOVED lines=23> */
.L_x_37068:
[----:B------:R-:W-:Y:S02]  /*f910*/  IMAD.MOV.U32 R220, RZ, RZ, R208 ;  /* 0x000000ffffdc7224 */ /* 0x000fe400078e00d0 */
.L_x_37069:
[----:B------:R-:W-:Y:S05]  /*f920*/  BSYNC B2 ;  /* 0x0000000000027941 */ /* 0x000fea0003800000 */
.L_x_37067:
        /* <DEDUP_REMOVED lines=16> */
.L_x_37073:
[----:B------:R-:W-:Y:S05]  /*fa30*/  BSYNC B3 ;  /* 0x0000000000037941 */ /* 0x000fea0003800000 */
.L_x_37072:
        /* <DEDUP_REMOVED lines=44> */
.L_x_37071:
[----:B------:R-:W-:Y:S05]  /*fd00*/  BSYNC B2 ;  /* 0x0000000000027941 */ /* 0x000fea0003800000 */
.L_x_37070:
        /* <DEDUP_REMOVED lines=20> */
.L_x_37075:
[----:B------:R-:W-:Y:S02]  /*fe50*/  IMAD.MOV.U32 R220, RZ, RZ, R208 ;  /* 0x000000ffffdc7224 */ /* 0x000fe400078e00d0 */
.L_x_37076:
[----:B------:R-:W-:Y:S05]  /*fe60*/  BSYNC B2 ;  /* 0x0000000000027941 */ /* 0x000fea0003800000 */
.L_x_37074:
        /* <DEDUP_REMOVED lines=16> */
.L_x_37080:
[----:B------:R-:W-:Y:S05]  /*ff70*/  BSYNC B3 ;  /* 0x0000000000037941 */ /* 0x000fea0003800000 */
.L_x_37079:
        /* <DEDUP_REMOVED lines=44> */
.L_x_37078:
[----:B------:R-:W-:Y:S05]  /*10240*/  BSYNC B2 ;  /* 0x0000000000027941 */ /* 0x000fea0003800000 */
.L_x_37077:
        /* <DEDUP_REMOVED lines=20> */
.L_x_37082:
[----:B------:R-:W-:Y:S02]  /*10390*/  IMAD.MOV.U32 R220, RZ, RZ, R208 ;  /* 0x000000ffffdc7224 */ /* 0x000fe400078e00d0 */
.L_x_37083:
[----:B------:R-:W-:Y:S05]  /*103a0*/  BSYNC B2 ;  /* 0x0000000000027941 */ /* 0x000fea0003800000 */
.L_x_37081:
        /* <DEDUP_REMOVED lines=16> */
.L_x_37087:
[----:B------:R-:W-:Y:S05]  /*104b0*/  BSYNC B3 ;  /* 0x0000000000037941 */ /* 0x000fea0003800000 */
.L_x_37086:
        /* <DEDUP_REMOVED lines=44> */
.L_x_37085:
[----:B------:R-:W-:Y:S05]  /*10780*/  BSYNC B2 ;  /* 0x0000000000027941 */ /* 0x000fea0003800000 */
.L_x_37084:
        /* <DEDUP_REMOVED lines=21> */
.L_x_37059:
[----:B------:R-:W-:Y:S05]  /*108e0*/  BSYNC B1 ;  /* 0x0000000000017941 */ /* 0x000fea0003800000 */
.L_x_37058:
        /* <DEDUP_REMOVED lines=23> */
.L_x_37091:
[----:B0-----:R-:W-:Y:S02]  /*10a60*/  IMAD.MOV.U32 R220, RZ, RZ, R208 ;  /* 0x000000ffffdc7224 */ /* 0x001fe400078e00d0 */
.L_x_37092:
[----:B------:R-:W-:Y:S05]  /*10a70*/  BSYNC B2 ;  /* 0x0000000000027941 */ /* 0x000fea0003800000 */
.L_x_37090:
        /* <DEDUP_REMOVED lines=16> */
.L_x_37096:
[----:B------:R-:W-:Y:S05]  /*10b80*/  BSYNC B3 ;  /* 0x0000000000037941 */ /* 0x000fea0003800000 */
.L_x_37095:
        /* <DEDUP_REMOVED lines=44> */
.L_x_37094:
[----:B------:R-:W-:Y:S05]  /*10e50*/  BSYNC B2 ;  /* 0x0000000000027941 */ /* 0x000fea0003800000 */
.L_x_37093:
        /* <DEDUP_REMOVED lines=23> */
.L_x_37098:
[----:B------:R-:W-:Y:S02]  /*10fd0*/  IMAD.MOV.U32 R220, RZ, RZ, R208 ;  /* 0x000000ffffdc7224 */ /* 0x000fe400078e00d0 */
.L_x_37099:
[----:B------:R-:W-:Y:S05]  /*10fe0*/  BSYNC B2 ;  /* 0x0000000000027941 */ /* 0x000fea0003800000 */
.L_x_37097:
        /* <DEDUP_REMOVED lines=16> */
.L_x_37103:
[----:B------:R-:W-:Y:S05]  /*110f0*/  BSYNC B3 ;  /* 0x0000000000037941 */ /* 0x000fea0003800000 */
.L_x_37102:
        /* <DEDUP_REMOVED lines=44> */
.L_x_37101:
[----:B------:R-:W-:Y:S05]  /*113c0*/  BSYNC B2 ;  /* 0x0000000000027941 */ /* 0x000fea0003800000 */
.L_x_37100:
        /* <DEDUP_REMOVED lines=20> */
.L_x_37105:
[----:B------:R-:W-:Y:S02]  /*11510*/  IMAD.MOV.U32 R220, RZ, RZ, R208 ;  /* 0x000000ffffdc7224 */ /* 0x000fe400078e00d0 */
.L_x_37106:
[----:B------:R-:W-:Y:S05]  /*11520*/  BSYNC B2 ;  /* 0x0000000000027941 */ /* 0x000fea0003800000 */
.L_x_37104:
        /* <DEDUP_REMOVED lines=16> */
.L_x_37110:
[----:B------:R-:W-:Y:S05]  /*11630*/  BSYNC B3 ;  /* 0x0000000000037941 */ /* 0x000fea0003800000 */
.L_x_37109:
        /* <DEDUP_REMOVED lines=44> */
.L_x_37108:
[----:B------:R-:W-:Y:S05]  /*11900*/  BSYNC B2 ;  /* 0x0000000000027941 */ /* 0x000fea0003800000 */
.L_x_37107:
[----:B------:R-:W0:Y:S01]  /*11910*/  I2F.U32 R216, R220 ;  /* 0x000000dc00d87306 */ /* 0x000e220000201000 */
[----:B------:R-:W-:Y:S01]  /*11920*/  FMUL.FTZ R98, R98, R105 ;  /* 0x0000006962627220 */ /* 0x000fe20000410000 */
[C---:B------:R-:W-:Y:S01]  /*11930*/  ISETP.NE.AND P5, PT, R214.reuse, 0x1, PT ;  /* 0x00000001d600780c */ /* 0x040fe20003fa5270 */
[----:B------:R-:W-:Y:S01]  /*11940*/  BSSY B2, `(.L_x_37111) ;  /* 0x0000012000027945 */ /* 0x000fe20003800000 */
[----:B------:R-:W-:Y:S01]  /*11950*/  IADD3 R205, R214, 0x1, RZ ;  /* 0x00000001d6cd7810 */ /* 0x000fe20007ffe0ff */
        /* <DEDUP_REMOVED lines=15> */
.L_x_37112:
[----:B------:R-:W-:Y:S02]  /*11a50*/  IMAD.MOV.U32 R220, RZ, RZ, R208 ;  /* 0x000000ffffdc7224 */ /* 0x000fe400078e00d0 */
.L_x_37113:
[----:B------:R-:W-:Y:S05]  /*11a60*/  BSYNC B2 ;  /* 0x0000000000027941 */ /* 0x000fea0003800000 */
.L_x_37111:
        /* <DEDUP_REMOVED lines=16> */
.L_x_37117:
[----:B------:R-:W-:Y:S05]  /*11b70*/  BSYNC B3 ;  /* 0x0000000000037941 */ /* 0x000fea0003800000 */
.L_x_37116:
        /* <DEDUP_REMOVED lines=44> */
.L_x_37115:
[----:B------:R-:W-:Y:S05]  /*11e40*/  BSYNC B2 ;  /* 0x0000000000027941 */ /* 0x000fea0003800000 */
.L_x_37114:
        /* <DEDUP_REMOVED lines=21> */
.L_x_37089:
[----:B------:R-:W-:Y:S05]  /*11fa0*/  BSYNC B1 ;  /* 0x0000000000017941 */ /* 0x000fea0003800000 */
.L_x_37088:
        /* <DEDUP_REMOVED lines=23> */
.L_x_37121:
[----:B0-----:R-:W-:Y:S02]  /*12120*/  IMAD.MOV.U32 R220, RZ, RZ, R208 ;  /* 0x000000ffffdc7224 */ /* 0x001fe400078e00d0 */
.L_x_37122:
[----:B------:R-:W-:Y:S05]  /*12130*/  BSYNC B2 ;  /* 0x0000000000027941 */ /* 0x000fea0003800000 */
.L_x_37120:
        /* <DEDUP_REMOVED lines=16> */
.L_x_37126:
[----:B------:R-:W-:Y:S05]  /*12240*/  BSYNC B3 ;  /* 0x0000000000037941 */ /* 0x000fea0003800000 */
.L_x_37125:
        /* <DEDUP_REMOVED lines=44> */
.L_x_37124:
[----:B------:R-:W-:Y:S05]  /*12510*/  BSYNC B2 ;  /* 0x0000000000027941 */ /* 0x000fea0003800000 */
.L_x_37123:
        /* <DEDUP_REMOVED lines=23> */
.L_x_37128:
[----:B------:R-:W-:Y:S02]  /*12690*/  MOV R220, R208 ;  /* 0x000000d000dc7202 */ /* 0x000fe40000000f00 */
.L_x_37129:
[----:B------:R-:W-:Y:S05]  /*126a0*/  BSYNC B2 ;  /* 0x0000000000027941 */ /* 0x000fea0003800000 */
.L_x_37127:
        /* <DEDUP_REMOVED lines=16> */
.L_x_37133:
[----:B------:R-:W-:Y:S05]  /*127b0*/  BSYNC B3 ;  /* 0x0000000000037941 */ /* 0x000fea0003800000 */
.L_x_37132:
        /* <DEDUP_REMOVED lines=44> */
.L_x_37131:
[----:B------:R-:W-:Y:S05]  /*12a80*/  BSYNC B2 ;  /* 0x0000000000027941 */ /* 0x000fea0003800000 */
.L_x_37130:
        /* <DEDUP_REMOVED lines=20> */
.L_x_37135:
[----:B------:R-:W-:Y:S02]  /*12bd0*/  MOV R220, R208 ;  /* 0x000000d000dc7202 */ /* 0x000fe40000000f00 */
.L_x_37136:
[----:B------:R-:W-:Y:S05]  /*12be0*/  BSYNC B2 ;  /* 0x0000000000027941 */ /* 0x000fea0003800000 */
.L_x_37134:
        /* <DEDUP_REMOVED lines=16> */
.L_x_37140:
[----:B------:R-:W-:Y:S05]  /*12cf0*/  BSYNC B3 ;  /* 0x0000000000037941 */ /* 0x000fea0003800000 */
.L_x_37139:
        /* <DEDUP_REMOVED lines=44> */
.L_x_37138:
[----:B------:R-:W-:Y:S05]  /*12fc0*/  BSYNC B2 ;  /* 0x0000000000027941 */ /* 0x000fea0003800000 */
.L_x_37137:
        /* <DEDUP_REMOVED lines=20> */
.L_x_37142:
[----:B------:R-:W-:Y:S02]  /*13110*/  MOV R220, R208 ;  /* 0x000000d000dc7202 */ /* 0x000fe40000000f00 */
.L_x_37143:
[----:B------:R-:W-:Y:S05]  /*13120*/  BSYNC B2 ;  /* 0x0000000000027941 */ /* 0x000fea0003800000 */
.L_x_37141:
        /* <DEDUP_REMOVED lines=16> */
.L_x_37147:
[----:B------:R-:W-:Y:S05]  /*13230*/  BSYNC B3 ;  /* 0x0000000000037941 */ /* 0x000fea0003800000 */
.L_x_37146:
        /* <DEDUP_REMOVED lines=44> */
.L_x_37145:
[----:B------:R-:W-:Y:S05]  /*13500*/  BSYNC B2 ;  /* 0x0000000000027941 */ /* 0x000fea0003800000 */
.L_x_37144:
        /* <DEDUP_REMOVED lines=8> */
[----:B------:R-:W-:Y:S02]  /*13590*/  LEA.HI.X R215, R106, c[0x0][0x194], RZ, 0x2, P2 ;  /* 0x000065006ad77a11 */ /* 0x000fe400010f14ff */
[----:B------:R-:W0:Y:S02]  /*135a0*/  I2F.U32 R106, R220 ;  /* 0x000000dc006a7306 */ /* 0x000e240000201000 */
        /* <DEDUP_REMOVED lines=10> */
.L_x_37119:
[----:B------:R-:W-:Y:S05]  /*13650*/  BSYNC B1 ;  /* 0x0000000000017941 */ /* 0x000fea0003800000 */
.L_x_37118:
[----:B------:R-:W-:Y:S01]  /*13660*/  FADD.FTZ R106, RZ, R56 ;  /* 0x00000038ff6a7221 */ /* 0x000fe20000010000 */
[----:B------:R-:W-:Y:S02]  /*13670*/  ISETP.GT.U32.AND P1, PT, R201, 0x3f, PT ;  /* 0x0000003fc900780c */ /* 0x000fe40003f24070 */
[----:B------:R-:W-:Y:S01]  /*13680*/  LOP3.LUT R212, R212, 0xffffffdf, RZ, 0xc0, !PT ;  /* 0xffffffdfd4d47812 */ /* 0x000fe200078ec0ff */
[----:B0----5:R-:W-:Y:S01]  /*13690*/  FADD.FTZ R105, R57, R106 ;  /* 0x0000006a39697221 */ /* 0x021fe20000010000 */
[C---:B------:R-:W-:Y:S02]  /*136a0*/  ISETP.GT.U32.AND P2, PT, R201.reuse, 0x11f, PT ;  /* 0x0000011fc900780c */ /* 0x040fe40003f44070 */
[C---:B------:R-:W-:Y:S01]  /*136b0*/  ISETP.GT.U32.AND P3, PT, R201.reuse, 0x13f, PT ;  /* 0x0000013fc900780c */ /* 0x040fe20003f64070 */
        /* <DEDUP_REMOVED lines=69> */
.L_x_37176:
        /* <DEDUP_REMOVED lines=129> */
.L_x_37177:
[----:B------:R-:W-:Y:S01]  /*14320*/  FMUL.FTZ R104, R215, R215 ;  /* 0x000000d7d7687220 */ /* 0x000fe20000410000 */
[----:B------:R-:W-:Y:S01]  /*14330*/  ISETP.NE.AND P1, PT, RZ, UR8, PT ;  /* 0x00000008ff007c0c */ /* 0x000fe2000bf25270 */
[----:B-1----:R-:W-:Y:S01]  /*14340*/  FADD.FTZ R217, R217, R214 ;  /* 0x000000d6d9d97221 */ /* 0x002fe20000010000 */
[----:B------:R-:W-:Y:S01]  /*14350*/  BSSY B1, `(.L_x_37150) ;  /* 0x000001e000017945 */ /* 0x000fe20003800000 */
[----:B------:R-:W-:Y:S01]  /*14360*/  IMAD.MOV.U32 R106, RZ, RZ, c[0x0][0x1e0] ;  /* 0x00007800ff6a7624 */ /* 0x000fe200078e00ff */
[----:B------:R-:W-:-:S03]  /*14370*/  FSEL R105, R104, RZ, P1 ;  /* 0x000000ff68697208 */ /* 0x000fc60000800000 */
[----:B------:R-:W-:Y:S02]  /*14380*/  FFMA.FTZ R104, R217, R106, c[0x0][0x228] ;  /* 0x00008a00d9687623 */ /* 0x000fe4000001006a */
[----:B------:R-:W-:Y:S02]  /*14390*/  @!P6 IMAD.MOV.U32 R106, RZ, RZ, 0x4 ;  /* 0x00000004ff6ae424 */ /* 0x000fe400078e00ff */
[----:B0-----:R-:W-:Y:S01]  /*143a0*/  FADD.FTZ R214, R104, R105 ;  /* 0x0000006968d67221 */ /* 0x001fe20000010000 */
        /* <DEDUP_REMOVED lines=24> */
.L_x_37151:
[----:B------:R-:W-:Y:S05]  /*14530*/  BSYNC B1 ;  /* 0x0000000000017941 */ /* 0x000fea0003800000 */
.L_x_37150:
        /* <DEDUP_REMOVED lines=20> */
.L_x_37153:
[----:B------:R-:W-:Y:S05]  /*14680*/  BSYNC B1 ;  /* 0x0000000000017941 */ /* 0x000fea0003800000 */
.L_x_37152:
        /* <DEDUP_REMOVED lines=20> */
.L_x_37155:
[----:B------:R-:W-:Y:S05]  /*147d0*/  BSYNC B1 ;  /* 0x0000000000017941 */ /* 0x000fea0003800000 */
.L_x_37154:
        /* <DEDUP_REMOVED lines=20> */
.L_x_37157:
[----:B------:R-:W-:Y:S05]  /*14920*/  BSYNC B1 ;  /* 0x0000000000017941 */ /* 0x000fea0003800000 */
.L_x_37156:
        /* <DEDUP_REMOVED lines=20> */
.L_x_37159:
[----:B------:R-:W-:Y:S05]  /*14a70*/  BSYNC B1 ;  /* 0x0000000000017941 */ /* 0x000fea0003800000 */
.L_x_37158:
        /* <DEDUP_REMOVED lines=20> */
.L_x_37161:
[----:B------:R-:W-:Y:S05]  /*14bc0*/  BSYNC B1 ;  /* 0x0000000000017941 */ /* 0x000fea0003800000 */
.L_x_37160:
        /* <DEDUP_REMOVED lines=20> */
.L_x_37163:
[----:B------:R-:W-:Y:S05]  /*14d10*/  BSYNC B1 ;  /* 0x0000000000017941 */ /* 0x000fea0003800000 */
.L_x_37162:
        /* <DEDUP_REMOVED lines=20> */
.L_x_37165:
[----:B------:R-:W-:Y:S05]  /*14e60*/  BSYNC B1 ;  /* 0x0000000000017941 */ /* 0x000fea0003800000 */
.L_x_37164:
        /* <DEDUP_REMOVED lines=20> */
.L_x_37167:
[----:B------:R-:W-:Y:S05]  /*14fb0*/  BSYNC B1 ;  /* 0x0000000000017941 */ /* 0x000fea0003800000 */
.L_x_37166:
        /* <DEDUP_REMOVED lines=20> */
.L_x_37169:
[----:B------:R-:W-:Y:S05]  /*15100*/  BSYNC B1 ;  /* 0x0000000000017941 */ /* 0x000fea0003800000 */
.L_x_37168:
        /* <DEDUP_REMOVED lines=20> */
.L_x_37171:
[----:B------:R-:W-:Y:S05]  /*15250*/  BSYNC B1 ;  /* 0x0000000000017941 */ /* 0x000fea0003800000 */
.L_x_37170:
[----:B------:R-:W-:Y:S01]  /*15260*/  LOP3.LUT P2, RZ, R212, 0x40, RZ, 0xc0, !PT ;  /* 0x00000040d4ff7812 */ /* 0x000fe2000784c0ff */
[----:B------:R-:W-:-:S12]  /*15270*/  BSSY B1, `(.L_x_37172) ;  /* 0x0000012000017945 */ /* 0x000fd80003800000 */
[----:B------:R-:W-:Y:S05]  /*15280*/  @!P2 BRA `(.L_x_37173) ;  /* 0x000001000000a947 */ /* 0x000fea0003800000 */
[----:B0-----:R-:W-:Y:S01]  /*15290*/  FSEL R217, R215, RZ, !P1 ;  /* 0x000000ffd7d97208 */ /* 0x001fe20004800000 */
[----:B------:R-:W-:-:S04]  /*152a0*/  IMAD.MOV.U32 R216, RZ, RZ, 0x10 ;  /* 0x00000010ffd87424 */ /* 0x000fc800078e00ff */
        /* <DEDUP_REMOVED lines=14> */
.L_x_37173:
[----:B------:R-:W-:Y:S05]  /*15390*/  BSYNC B1 ;  /* 0x0000000000017941 */ /* 0x000fea0003800000 */
.L_x_37172:
[----:B01----:R-:W-:-:S04]  /*153a0*/  IMAD.MOV.U32 R104, RZ, RZ, 0x4 ;  /* 0x00000004ff687424 */ /* 0x003fc800078e00ff */
[----:B------:R-:W-:-:S05]  /*153b0*/  IMAD R211, R104, c[0x0][0x160], R211 ;  /* 0x0000580068d37a24 */ /* 0x000fca00078e02d3 */
[----:B------:R-:W-:-:S13]  /*153c0*/  ISETP.GE.AND P1, PT, R211, c[0x0][0x164], PT ;  /* 0x00005900d3007a0c */ /* 0x000fda0003f26270 */
[----:B------:R-:W-:Y:S01]  /*153d0*/  @P1 CALL.REL.NOINC `(.L_x_37174) ;  /* 0x0000001000001944 */ /* 0x000fe20003c00000 */
[----:B------:R-:W-:Y:S05]  /*153e0*/  BRA `(.L_x_37175) ;  /* 0xfffed0c000007947 */ /* 0x000fea000383ffff */
.L_x_37174:
[----:B------:R-:W-:Y:S05]  /*153f0*/  BSYNC B0 ;  /* 0x0000000000007941 */ /* 0x000fea0003800000 */
.L_x_36787:
[----:B------:R-:W-:Y:S05]  /*15400*/  EXIT ;  /* 0x000000000000794d */ /* 0x000fea0003800000 */
.L_x_37148:
[----:B------:R-:W-:Y:S01]  /*15410*/  HFMA2.MMA R217, -RZ, RZ, 0, 5.9604644775390625e-08 ;  /* 0x00000001ffd97435 */ /* 0x000fe200000001ff */
[----:B------:R-:W-:Y:S01]  /*15420*/  IMAD.MOV.U32 R106, RZ, RZ, R107 ;  /* 0x000000ffff6a7224 */ /* 0x000fe200078e006b */
[----:B------:R-:W-:Y:S01]  /*15430*/  MOV R104, 0x15470 ;  /* 0x0001547000687802 */ /* 0x000fe20000000f00 */
[----:B------:R-:W-:Y:S02]  /*15440*/  IMAD.MOV.U32 R216, RZ, RZ, 0x1f ;  /* 0x0000001fffd87424 */ /* 0x000fe400078e00ff */
[----:B------:R-:W-:Y:S02]  /*15450*/  IMAD.MOV.U32 R219, RZ, RZ, -0x1 ;  /* 0xffffffffffdb7424 */ /* 0x000fe400078e00ff */
[----:B------:R-:W-:Y:S05]  /*15460*/  CALL.REL.NOINC `($__internal_140_$__cuda_sm70_shflsync_bfly_p) ;  /* 0x00000a8000007944 */ /* 0x000fea0003c00000 */
[----:B-1----:R-:W-:Y:S01]  /*15470*/  IMAD.MOV.U32 R104, RZ, RZ, R217 ;  /* 0x000000ffff687224 */ /* 0x002fe200078e00d9 */
[----:B0-----:R-:W-:Y:S05]  /*15480*/  BRA `(.L_x_37176) ;  /* 0xffffe68000007947 */ /* 0x001fea000383ffff */
.L_x_37149:
[----:B------:R-:W-:Y:S01]  /*15490*/  IMAD.MOV.U32 R106, RZ, RZ, R220 ;  /* 0x000000ffff6a7224 */ /* 0x000fe200078e00dc */
[----:B------:R-:W-:Y:S01]  /*154a0*/  MOV R217, 0x2 ;  /* 0x0000000200d97802 */ /* 0x000fe20000000f00 */
[----:B------:R-:W-:Y:S01]  /*154b0*/  IMAD.MOV.U32 R216, RZ, RZ, 0x1f ;  /* 0x0000001fffd87424 */ /* 0x000fe200078e00ff */
[----:B------:R-:W-:Y:S01]  /*154c0*/  MOV R104, 0x154f0 ;  /* 0x000154f000687802 */ /* 0x000fe20000000f00 */
[----:B------:R-:W-:-:S02]  /*154d0*/  IMAD.MOV.U32 R219, RZ, RZ, -0x1 ;  /* 0xffffffffffdb7424 */ /* 0x000fc400078e00ff */
[----:B0-----:R-:W-:Y:S05]  /*154e0*/  CALL.REL.NOINC `($__internal_140_$__cuda_sm70_shflsync_bfly_p) ;  /* 0x00000a0000007944 */ /* 0x001fea0003c00000 */
[----:B01----:R-:W-:Y:S01]  /*154f0*/  FADD.FTZ R106, R220, R217 ;  /* 0x000000d9dc6a7221 */ /* 0x003fe20000010000 */
[----:B------:R-:W-:Y:S01]  /*15500*/  MOV R219, 0xffffffff ;  /* 0xffffffff00db7802 */ /* 0x000fe20000000f00 */
[----:B------:R-:W-:Y:S01]  /*15510*/  IMAD.MOV.U32 R217, RZ, RZ, 0x4 ;  /* 0x00000004ffd97424 */ /* 0x000fe200078e00ff */
[----:B------:R-:W-:Y:S01]  /*15520*/  MOV R104, 0x15550 ;  /* 0x0001555000687802 */ /* 0x000fe20000000f00 */
[----:B------:R-:W-:-:S02]  /*15530*/  IMAD.MOV.U32 R216, RZ, RZ, 0x1f ;  /* 0x0000001fffd87424 */ /* 0x000fc400078e00ff */
[----:B------:R-:W-:Y:S05]  /*15540*/  CALL.REL.NOINC `($__internal_140_$__cuda_sm70_shflsync_bfly_p) ;  /* 0x000009a000007944 */ /* 0x000fea0003c00000 */
[----:B01----:R-:W-:Y:S01]  /*15550*/  FADD.FTZ R106, R106, R217 ;  /* 0x000000d96a6a7221 */ /* 0x003fe20000010000 */
[----:B------:R-:W-:Y:S01]  /*15560*/  MOV R104, 0x155b0 ;  /* 0x000155b000687802 */ /* 0x000fe20000000f00 */
[----:B------:R-:W-:-:S02]  /*15570*/  IMAD.MOV.U32 R217, RZ, RZ, 0x8 ;  /* 0x00000008ffd97424 */ /* 0x000fc400078e00ff */
[----:B------:R-:W-:Y:S02]  /*15580*/  IMAD.MOV.U32 R216, RZ, RZ, 0x1f ;  /* 0x0000001fffd87424 */ /* 0x000fe400078e00ff */
[----:B------:R-:W-:Y:S02]  /*15590*/  IMAD.MOV.U32 R219, RZ, RZ, -0x1 ;  /* 0xffffffffffdb7424 */ /* 0x000fe400078e00ff */
[----:B------:R-:W-:Y:S05]  /*155a0*/  CALL.REL.NOINC `($__internal_140_$__cuda_sm70_shflsync_bfly_p) ;  /* 0x0000094000007944 */ /* 0x000fea0003c00000 */
[----:B0-----:R-:W-:Y:S01]  /*155b0*/  HFMA2.MMA R216, -RZ, RZ, 0, 1.847743988037109375e-06 ;  /* 0x0000001fffd87435 */ /* 0x001fe200000001ff */
[----:B-1----:R-:W-:Y:S01]  /*155c0*/  FADD.FTZ R106, R106, R217 ;  /* 0x000000d96a6a7221 */ /* 0x002fe20000010000 */
[----:B------:R-:W-:Y:S01]  /*155d0*/  MOV R104, 0x15610 ;  /* 0x0001561000687802 */ /* 0x000fe20000000f00 */
[----:B------:R-:W-:Y:S02]  /*155e0*/  IMAD.MOV.U32 R217, RZ, RZ, 0x10 ;  /* 0x00000010ffd97424 */ /* 0x000fe400078e00ff */
[----:B------:R-:W-:Y:S02]  /*155f0*/  IMAD.MOV.U32 R219, RZ, RZ, -0x1 ;  /* 0xffffffffffdb7424 */ /* 0x000fe400078e00ff */
[----:B------:R-:W-:Y:S05]  /*15600*/  CALL.REL.NOINC `($__internal_140_$__cuda_sm70_shflsync_bfly_p) ;  /* 0x000008e000007944 */ /* 0x000fea0003c00000 */
[----:B-1----:R-:W-:Y:S01]  /*15610*/  FADD.FTZ R215, R106, R217 ;  /* 0x000000d96ad77221 */ /* 0x002fe20000010000 */
[----:B------:R-:W-:Y:S01]  /*15620*/  P2R R218, PR, RZ, 0x20 ;  /* 0x00000020ffda7803 */ /* 0x000fe20000000000 */
[----:B------:R-:W-:Y:S01]  /*15630*/  IMAD.MOV.U32 R217, RZ, RZ, 0x1 ;  /* 0x00000001ffd97424 */ /* 0x000fe200078e00ff */
[----:B------:R-:W-:Y:S01]  /*15640*/  LOP3.LUT P5, RZ, R212, 0x20, RZ, 0xc0, !PT ;  /* 0x00000020d4ff7812 */ /* 0x000fe200078ac0ff */
[----:B------:R-:W-:Y:S01]  /*15650*/  FMUL.FTZ R215, R215, c[0x0][0x1e0] ;  /* 0x00007800d7d77a20 */ /* 0x000fe20000410000 */
[----:B0-----:R-:W-:-:S02]  /*15660*/  P2R R219, PR, RZ, 0x10 ;  /* 0x00000010ffdb7803 */ /* 0x001fc40000000000 */
[----:B------:R-:W-:Y:S01]  /*15670*/  LOP3.LUT P4, RZ, R212, 0x10, RZ, 0xc0, !PT ;  /* 0x00000010d4ff7812 */ /* 0x000fe2000788c0ff */
[--C-:B------:R-:W-:Y:S01]  /*15680*/  FADD.FTZ R104, R56, -R215.reuse ;  /* 0x800000d738687221 */ /* 0x100fe20000010000 */
[----:B------:R-:W-:Y:S01]  /*15690*/  P2R R216, PR, RZ, 0x40 ;  /* 0x00000040ffd87803 */ /* 0x000fe20000000000 */
[--C-:B------:R-:W-:Y:S01]  /*156a0*/  FADD.FTZ R105, R57, -R215.reuse ;  /* 0x800000d739697221 */ /* 0x100fe20000010000 */
[----:B------:R-:W-:Y:S01]  /*156b0*/  LOP3.LUT P6, RZ, R212, 0x1, RZ, 0xc0, !PT ;  /* 0x00000001d4ff7812 */ /* 0x000fe200078cc0ff */
[----:B------:R-:W-:Y:S02]  /*156c0*/  FFMA.FTZ R104, R104, R104, RZ ;  /* 0x0000006868687223 */ /* 0x000fe400000100ff */
[--C-:B------:R-:W-:Y:S02]  /*156d0*/  FADD.FTZ R107, R58, -R215.reuse ;  /* 0x800000d73a6b7221 */ /* 0x100fe40000010000 */
[----:B------:R-:W-:Y:S02]  /*156e0*/  FFMA.FTZ R104, R105, R105, R104 ;  /* 0x0000006969687223 */ /* 0x000fe40000010068 */
[----:B------:R-:W-:-:S02]  /*156f0*/  FADD.FTZ R105, R59, -R215 ;  /* 0x800000d73b697221 */ /* 0x000fc40000010000 */
        /* <DEDUP_REMOVED lines=100> */
[----:B------:R-:W-:Y:S05]  /*15d40*/  CALL.REL.NOINC `($__internal_140_$__cuda_sm70_shflsync_bfly_p) ;  /* 0x000001a000007944 */ /* 0x000fea0003c00000 */
[----:B01----:R-:W-:Y:S01]  /*15d50*/  FADD.FTZ R106, R106, R217 ;  /* 0x000000d96a6a7221 */ /* 0x003fe20000010000 */
[----:B------:R-:W-:Y:S01]  /*15d60*/  MOV R217, 0x2 ;  /* 0x0000000200d97802 */ /* 0x000fe20000000f00 */
[----:B------:R-:W-:Y:S01]  /*15d70*/  IMAD.MOV.U32 R216, RZ, RZ, 0x1f ;  /* 0x0000001fffd87424 */ /* 0x000fe200078e00ff */
[----:B------:R-:W-:Y:S01]  /*15d80*/  MOV R104, 0x15db0 ;  /* 0x00015db000687802 */ /* 0x000fe20000000f00 */
[----:B------:R-:W-:Y:S02]  /*15d90*/  IMAD.MOV.U32 R219, RZ, RZ, -0x1 ;  /* 0xffffffffffdb7424 */ /* 0x000fe400078e00ff */
[----:B------:R-:W-:Y:S05]  /*15da0*/  CALL.REL.NOINC `($__internal_140_$__cuda_sm70_shflsync_bfly_p) ;  /* 0x0000014000007944 */ /* 0x000fea0003c00000 */
[----:B01----:R-:W-:Y:S01]  /*15db0*/  FADD.FTZ R106, R106, R217 ;  /* 0x000000d96a6a7221 */ /* 0x003fe20000010000 */
[----:B------:R-:W-:Y:S01]  /*15dc0*/  MOV R219, 0xffffffff ;  /* 0xffffffff00db7802 */ /* 0x000fe20000000f00 */
[----:B------:R-:W-:Y:S01]  /*15dd0*/  IMAD.MOV.U32 R217, RZ, RZ, 0x4 ;  /* 0x00000004ffd97424 */ /* 0x000fe200078e00ff */
[----:B------:R-:W-:Y:S01]  /*15de0*/  MOV R104, 0x15e10 ;  /* 0x00015e1000687802 */ /* 0x000fe20000000f00 */
[----:B------:R-:W-:Y:S02]  /*15df0*/  IMAD.MOV.U32 R216, RZ, RZ, 0x1f ;  /* 0x0000001fffd87424 */ /* 0x000fe400078e00ff */
[----:B------:R-:W-:Y:S05]  /*15e00*/  CALL.REL.NOINC `($__internal_140_$__cuda_sm70_shflsync_bfly_p) ;  /* 0x000000e000007944 */ /* 0x000fea0003c00000 */
[----:B01----:R-:W-:Y:S01]  /*15e10*/  FADD.FTZ R106, R106, R217 ;  /* 0x000000d96a6a7221 */ /* 0x003fe20000010000 */
[----:B------:R-:W-:Y:S01]  /*15e20*/  MOV R104, 0x15e70 ;  /* 0x00015e7000687802 */ /* 0x000fe20000000f00 */
[----:B------:R-:W-:-:S02]  /*15e30*/  IMAD.MOV.U32 R217, RZ, RZ, 0x8 ;  /* 0x00000008ffd97424 */ /* 0x000fc400078e00ff */
[----:B------:R-:W-:Y:S02]  /*15e40*/  IMAD.MOV.U32 R216, RZ, RZ, 0x1f ;  /* 0x0000001fffd87424 */ /* 0x000fe400078e00ff */
[----:B------:R-:W-:Y:S02]  /*15e50*/  IMAD.MOV.U32 R219, RZ, RZ, -0x1 ;  /* 0xffffffffffdb7424 */ /* 0x000fe400078e00ff */
[----:B------:R-:W-:Y:S05]  /*15e60*/  CALL.REL.NOINC `($__internal_140_$__cuda_sm70_shflsync_bfly_p) ;  /* 0x0000008000007944 */ /* 0x000fea0003c00000 */
[----:B-1----:R-:W-:Y:S01]  /*15e70*/  FADD.FTZ R214, R106, R217 ;  /* 0x000000d96ad67221 */ /* 0x002fe20000010000 */
[----:B0-----:R-:W-:Y:S01]  /*15e80*/  HFMA2.MMA R216, -RZ, RZ, 0, 1.847743988037109375e-06 ;  /* 0x0000001fffd87435 */ /* 0x001fe200000001ff */
[----:B------:R-:W-:Y:S01]  /*15e90*/  IMAD.MOV.U32 R217, RZ, RZ, 0x10 ;  /* 0x00000010ffd97424 */ /* 0x000fe200078e00ff */
[----:B------:R-:W-:Y:S01]  /*15ea0*/  MOV R104, 0x15ee0 ;  /* 0x00015ee000687802 */ /* 0x000fe20000000f00 */
[----:B------:R-:W-:Y:S02]  /*15eb0*/  IMAD.MOV.U32 R219, RZ, RZ, -0x1 ;  /* 0xffffffffffdb7424 */ /* 0x000fe400078e00ff */
[----:B------:R-:W-:Y:S02]  /*15ec0*/  IMAD.MOV.U32 R106, RZ, RZ, R214 ;  /* 0x000000ffff6a7224 */ /* 0x000fe400078e00d6 */
[----:B------:R-:W-:Y:S05]  /*15ed0*/  CALL.REL.NOINC `($__internal_140_$__cuda_sm70_shflsync_bfly_p) ;  /* 0x0000001000007944 */ /* 0x000fea0003c00000 */
[----:B01----:R-:W-:Y:S05]  /*15ee0*/  BRA `(.L_x_37177) ;  /* 0xffffe43000007947 */ /* 0x003fea000383ffff */
        .weak           $__internal_140_$__cuda_sm70_shflsync_bfly_p
        .type           $__internal_140_$__cuda_sm70_shflsync_bfly_p,@function
        .size           $__internal_140_$__cuda_sm70_shflsync_bfly_p,(.L_x_43200 - $__internal_140_$__cuda_sm70_shflsync_bfly_p)
$__internal_140_$__cuda_sm70_shflsync_bfly_p:
[----:B------:R-:W-:Y:S01]  /*15ef0*/  IMAD.MOV.U32 R105, RZ, RZ, 0x0 ;  /* 0x00000000ff697424 */ /* 0x000fe200078e00ff */
[----:B------:R-:W-:Y:S04]  /*15f00*/  WARPSYNC R219 ;  /* 0x000000db00007348 */ /* 0x000fe80003800000 */
[----:B------:R0:W1:Y:S01]  /*15f10*/  SHFL.BFLY PT, R217, R106, R217, R216 ;  /* 0x0c0000d96ad97389 */ /* 0x00006200000e00d8 */
[----:B------:R-:W-:Y:S05]  /*15f20*/  RET.REL.NODEC R104 `(_ZN10layer_norm13ln_fwd_kernelINS_13Kernel_traitsI6__halfffffjLj1536ELj1ELj4ELj1ELj16ENS_18Kernel_traits_baseILj1536ES2_ffffjLj128EEEEELb1ELb1ELb0ELb0EEEvNS_9FwdParamsE) ;  /* 0xfffea0d068007950 */ /* 0x000fea0003c3ffff */
.L_x_37178:
        /* <DEDUP_REMOVED lines=13> */
.L_x_43200:


//--------------------- .text._ZN10layer_norm13ln_fwd_kernelINS_13Kernel_traitsI6__halfffffjLj1536ELj1ELj4ELj1ELj16ENS_18Kernel_traits_baseILj1536ES2_ffffjLj128EEEEELb1ELb1ELb0ELb1EEEvNS_9FwdParamsE --------------------------
	.section	.text._ZN10layer_norm13ln_fwd_kernelINS_13Kernel_traitsI6__halfffffjLj1536ELj1ELj4ELj1ELj16ENS_18Kernel_traits_baseILj1536ES2_ffffjLj128EEEEELb1ELb1ELb0ELb1EEEvNS_9FwdParamsE,"ax",@progbits
	.sectioninfo	@"SHI_REGISTERS=254"
	.align	128
        .global         _ZN10layer_norm13ln_fwd_kernelINS_13Kernel_traitsI6__halfffffjLj1536ELj1ELj4ELj1ELj16ENS_18Kernel_traits_baseILj1536ES2_ffffjLj128EEEEELb1ELb1ELb0ELb1EEEvNS_9FwdParamsE
        .type           _ZN10layer_norm13ln_fwd_kernelINS_13Kernel_traitsI6__halfffffjLj1536ELj1ELj4ELj1ELj16ENS_18Kernel_traits_baseILj1536ES2_ffffjLj128EEEEELb1ELb1ELb0ELb1EEEvNS_9FwdParamsE,@function
        .size           _ZN10layer_norm13ln_fwd_kernelINS_13Kernel_traitsI6__halfffffjLj1536ELj1ELj4ELj1ELj16ENS_18Kernel_traits_baseILj1536ES2_ffffjLj128EEEEELb1ELb1ELb0ELb1EEEvNS_9FwdParamsE,(.L_x_43201 - _ZN10layer_norm13ln_fwd_kernelINS_13Kernel_traitsI6__halfffffjLj1536ELj1ELj4ELj1ELj16ENS_18Kernel_traits_baseILj1536ES2_ffffjLj128EEEEELb1ELb1ELb0ELb1EEEvNS_9FwdParamsE)
        .other          _ZN10layer_norm13ln_fwd_kernelINS_13Kernel_traitsI6__halfffffjLj1536ELj1ELj4ELj1ELj16ENS_18Kernel_traits_baseILj1536ES2_ffffjLj128EEEEELb1ELb1ELb0ELb1EEEvNS_9FwdParamsE,@"STO_CUDA_ENTRY STV_DEFAULT"
_ZN10layer_norm13ln_fwd_kernelINS_13Kernel_traitsI6__halfffffjLj1536ELj1ELj4ELj1ELj16ENS_18Kernel_traits_baseILj1536ES2_ffffjLj128EEEEELb1ELb1ELb0ELb1EEEvNS_9FwdParamsE:
.text._ZN10layer_norm13ln_fwd_kernelINS_13Kernel_traitsI6__halfffffjLj1536ELj1ELj4ELj1ELj16ENS_18Kernel_traits_baseILj1536ES2_ffffjLj128EEEEELb1ELb1ELb0ELb1EEEvNS_9FwdParamsE:
        /* <DEDUP_REMOVED lines=9> */
[----:B------:R-:W2:Y:S01]  /*0090*/  @P0 LDG.E.64 R2, [R2.64] ;  /* 0x0000000602020981 */ /* 0x000ea2000c1e1b00 */
[----:B------:R-:W-:Y:S01]  /*00a0*/  @P0 MOV R8, R50 ;  /* 0x0000003200080202 */ /* 0x000fe20000000f00 */
[----:B------:R-:W-:-:S05]  /*00b0*/  @P0 IMAD.MOV.U32 R9, RZ, RZ, R51 ;  /* 0x000000ffff090224 */ /* 0x000fca00078e0033 */
[----:B------:R-:W3:Y:S04]  /*00c0*/  @P0 LDG.E.64 R4, [R8.64] ;  /* 0x0000000608040981 */ /* 0x000ee8000c1e1b00 */
[----:B------:R-:W0:Y:S04]  /*00d0*/  S2R R206, SR_TID.X ;  /* 0x0000000000ce7919 */ /* 0x000e280000002100 */
[----:B------:R-:W1:Y:S01]  /*00e0*/  S2R R10, SR_CTAID.X ;  /* 0x00000000000a7919 */ /* 0x000e620000002500 */
[--C-:B0-----:R-:W-:Y:S01]  /*00f0*/  SHF.R.U32.HI R205, RZ, 0x5, R206.reuse ;  /* 0x00000005ffcd7819 */ /* 0x101fe200000116ce */
[----:B-1----:R-:W-:Y:S01]  /*0100*/  IMAD R204, R10, c[0x0][0x0], R206 ;  /* 0x000000000acc7a24 */ /* 0x002fe200078e02ce */
[----:B------:R-:W-:-:S02]  /*0110*/  LOP3.LUT R206, R206, 0x1f, RZ, 0xc0, !PT ;  /* 0x0000001fcece7812 */ /* 0x000fc400078ec0ff */
[----:B------:R-:W-:Y:S01]  /*0120*/  LEA R205, R10, R205, 0x2 ;  /* 0x000000cd0acd7211 */ /* 0x000fe200078e10ff */
[----:B------:R-:W-:Y:S01]  /*0130*/  IMAD.WIDE.U32 R6, R204, -0x326172a9, RZ ;  /* 0xcd9e8d57cc067825 */ /* 0x000fe200078e00ff */
[C---:B------:R-:W-:Y:S02]  /*0140*/  LOP3.LUT R20, R206.reuse, 0x20, RZ, 0xfc, !PT ;  /* 0x00000020ce147812 */ /* 0x040fe400078efcff */
[C---:B------:R-:W-:Y:S02]  /*0150*/  LOP3.LUT R32, R206.reuse, 0xa0, RZ, 0xfc, !PT ;  /* 0x000000a0ce207812 */ /* 0x040fe400078efcff */
[C---:B------:R-:W-:Y:S02]  /*0160*/  LOP3.LUT R33, R206.reuse, 0xc0, RZ, 0xfc, !PT ;  /* 0x000000c0ce217812 */ /* 0x040fe400078efcff */
[C---:B------:R-:W-:Y:S02]  /*0170*/  LOP3.LUT R34, R206.reuse, 0x120, RZ, 0xfc, !PT ;  /* 0x00000120ce227812 */ /* 0x040fe400078efcff */
[----:B------:R-:W-:-:S02]  /*0180*/  LOP3.LUT R35, R206, 0x140, RZ, 0xfc, !PT ;  /* 0x00000140ce237812 */ /* 0x000fc400078efcff */
[----:B------:R-:W-:Y:S01]  /*0190*/  LOP3.LUT R54, R206, 0x160, RZ, 0xfc, !PT ;  /* 0x00000160ce367812 */ /* 0x000fe200078efcff */
        /* <DEDUP_REMOVED lines=17> */
[----:B------:R-:W-:Y:S01]  /*02b0*/  UIADD3 UR12, UR5, 0x76cf5d0a, URZ ;  /* 0x76cf5d0a050c7890 */ /* 0x000fe2000fffe03f */
[----:B------:R-:W-:Y:S01]  /*02c0*/  @P0 LEA R10, P2, R20, c[0x0][0x218], 0x3 ;  /* 0x00008600140a0a11 */ /* 0x000fe200078418ff */
        /* <DEDUP_REMOVED lines=14> */
[----:B------:R-:W-:-:S04]  /*03b0*/  IMAD.WIDE.U32 R2, R3, -0x2daee0ad, RZ ;  /* 0xd2511f5303027825 */ /* 0x000fc800078e00ff */
[----:B------:R-:W-:Y:S01]  /*03c0*/  IMAD.WIDE.U32 R8, R8, -0x326172a9, RZ ;  /* 0xcd9e8d5708087825 */ /* 0x000fe200078e00ff */
[----:B------:R-:W-:-:S03]  /*03d0*/  LOP3.LUT R7, R3, UR14, R4, 0x96, !PT ;  /* 0x0000000e03077c12 */ /* 0x000fc6000f8e9604 */
[----:B------:R-:W-:Y:S01]  /*03e0*/  @P0 IMAD.X R11, RZ, RZ, c[0x0][0x21c], P2 ;  /* 0x00008700ff0b0624 */ /* 0x000fe200010e06ff */
[----:B------:R-:W-:Y:S01]  /*03f0*/  LOP3.LUT R4, R9, UR13, R6, 0x96, !PT ;  /* 0x0000000d09047c12 */ /* 0x000fe2000f8e9606 */
[----:B------:R-:W-:Y:S01]  /*0400*/  IMAD.WIDE.U32 R6, R7, -0x326172a9, RZ ;  /* 0xcd9e8d5707067825 */ /* 0x000fe200078e00ff */
[----:B------:R-:W-:Y:S01]  /*0410*/  UIADD3 UR22, UR5, 0x1fd5c5a3, URZ ;  /* 0x1fd5c5a305167890 */ /* 0x000fe2000fffe03f */
[----:B------:R-:W-:Y:S01]  /*0420*/  @P0 LEA R24, P3, R35, c[0x0][0x218], 0x3 ;  /* 0x0000860023180a11 */ /* 0x000fe200078618ff */
[----:B------:R0:W5:Y:S01]  /*0430*/  @P0 LDG.E.64 R42, [R10.64] ;  /* 0x000000060a2a0981 */ /* 0x000162000c1e1b00 */
        /* <DEDUP_REMOVED lines=10> */
[C---:B------:R-:W-:Y:S02]  /*04e0*/  @P0 LEA R8, P1, R206.reuse, c[0x0][0x218], 0x3 ;  /* 0x00008600ce080a11 */ /* 0x040fe400078218ff */
[----:B------:R-:W-:Y:S02]  /*04f0*/  LOP3.LUT R56, R5, UR20, R2, 0x96, !PT ;  /* 0x0000001405387c12 */ /* 0x000fe4000f8e9602 */
[----:B------:R-:W-:Y:S01]  /*0500*/  LOP3.LUT R5, R206, 0x60, RZ, 0xfc, !PT ;  /* 0x00000060ce057812 */ /* 0x000fe200078efcff */
[----:B------:R-:W-:Y:S01]  /*0510*/  @P0 IMAD.X R9, RZ, RZ, c[0x0][0x21c], P1 ;  /* 0x00008700ff090624 */ /* 0x000fe200008e06ff */
[----:B------:R-:W-:Y:S02]  /*0520*/  @P0 LEA R12, P1, R0, c[0x0][0x218], 0x3 ;  /* 0x00008600000c0a11 */ /* 0x000fe400078218ff */
[----:B------:R-:W-:-:S02]  /*0530*/  LOP3.LUT R7, R206, 0x80, RZ, 0xfc, !PT ;  /* 0x00000080ce077812 */ /* 0x000fc400078efcff */
[----:B------:R-:W-:Y:S01]  /*0540*/  @P0 LEA R14, P2, R5, c[0x0][0x218], 0x3 ;  /* 0x00008600050e0a11 */ /* 0x000fe200078418ff */
[----:B------:R-:W-:Y:S01]  /*0550*/  IMAD.WIDE.U32 R2, R3, -0x2daee0ad, RZ ;  /* 0xd2511f5303027825 */ /* 0x000fe200078e00ff */
[----:B------:R-:W-:Y:S01]  /*0560*/  @P0 IADD3.X R13, RZ, c[0x0][0x21c], RZ, P1, !PT ;  /* 0x00008700ff0d0a10 */ /* 0x000fe20000ffe4ff */
[----:B------:R1:W5:Y:S01]  /*0570*/  @P0 LDG.E.64 R44, [R8.64] ;  /* 0x00000006082c0981 */ /* 0x000362000c1e1b00 */
[----:B------:R-:W-:Y:S01]  /*0580*/  @P0 LEA R16, P1, R7, c[0x0][0x218], 0x3 ;  /* 0x0000860007100a11 */ /* 0x000fe200078218ff */
[----:B------:R-:W-:Y:S01]  /*0590*/  @P0 IMAD.X R15, RZ, RZ, c[0x0][0x21c], P2 ;  /* 0x00008700ff0f0624 */ /* 0x000fe200010e06ff */
[----:B------:R-:W-:Y:S01]  /*05a0*/  @P0 LEA R18, P2, R32, c[0x0][0x218], 0x3 ;  /* 0x0000860020120a11 */ /* 0x000fe200078418ff */
[----:B------:R-:W-:Y:S01]  /*05b0*/  @P0 IMAD.X R25, RZ, RZ, c[0x0][0x21c], P3 ;  /* 0x00008700ff190624 */ /* 0x000fe200018e06ff */
[----:B------:R-:W-:Y:S01]  /*05c0*/  LOP3.LUT R48, R3, UR22, R4, 0x96, !PT ;  /* 0x0000001603307c12 */ /* 0x000fe2000f8e9604 */
[----:B------:R-:W-:Y:S01]  /*05d0*/  @P0 IMAD.X R17, RZ, RZ, c[0x0][0x21c], P1 ;  /* 0x00008700ff110624 */ /* 0x000fe200008e06ff */
[----:B------:R-:W-:Y:S01]  /*05e0*/  @P0 LEA R30, P1, R33, c[0x0][0x218], 0x3 ;  /* 0x00008600211e0a11 */ /* 0x000fe200078218ff */
[----:B------:R0:W5:Y:S01]  /*05f0*/  @P0 LDG.E.64 R40, [R12.64] ;  /* 0x000000060c280981 */ /* 0x000162000c1e1b00 */
[----:B-1----:R-:W-:-:S02]  /*0600*/  LOP3.LUT R8, R206, 0xe0, RZ, 0xfc, !PT ;  /* 0x000000e0ce087812 */ /* 0x002fc400078efcff */
[----:B------:R-:W-:Y:S01]  /*0610*/  LOP3.LUT R4, R206, 0x100, RZ, 0xfc, !PT ;  /* 0x00000100ce047812 */ /* 0x000fe200078efcff */
[----:B------:R0:W5:Y:S01]  /*0620*/  @P0 LDG.E.64 R38, [R14.64] ;  /* 0x000000060e260981 */ /* 0x000162000c1e1b00 */
[----:B------:R-:W-:Y:S01]  /*0630*/  @P0 IADD3.X R19, RZ, c[0x0][0x21c], RZ, P2, !PT ;  /* 0x00008700ff130a10 */ /* 0x000fe200017fe4ff */
[----:B------:R-:W-:Y:S01]  /*0640*/  @P0 IMAD.X R31, RZ, RZ, c[0x0][0x21c], P1 ;  /* 0x00008700ff1f0624 */ /* 0x000fe200008e06ff */
[----:B------:R-:W-:Y:S01]  /*0650*/  @P0 LEA R28, P2, R8, c[0x0][0x218], 0x3 ;  /* 0x00008600081c0a11 */ /* 0x000fe200078418ff */
[----:B------:R0:W5:Y:S01]  /*0660*/  @P0 LDG.E.64 R36, [R16.64] ;  /* 0x0000000610240981 */ /* 0x000162000c1e1b00 */
[----:B------:R-:W-:-:S03]  /*0670*/  @P0 LEA R26, P1, R4, c[0x0][0x218], 0x3 ;  /* 0x00008600041a0a11 */ /* 0x000fc600078218ff */
[----:B------:R-:W-:Y:S01]  /*0680*/  @P0 IMAD.X R29, RZ, RZ, c[0x0][0x21c], P2 ;  /* 0x00008700ff1d0624 */ /* 0x000fe200010e06ff */
[----:B------:R-:W-:Y:S01]  /*0690*/  @P0 LEA R58, P2, R34, c[0x0][0x218], 0x3 ;  /* 0x00008600223a0a11 */ /* 0x000fe200078418ff */
[----:B------:R0:W5:Y:S01]  /*06a0*/  @P0 LDG.E.64 R60, [R18.64] ;  /* 0x00000006123c0981 */ /* 0x000162000c1e1b00 */
[----:B------:R-:W-:Y:S02]  /*06b0*/  @P0 IADD3.X R27, RZ, c[0x0][0x21c], RZ, P1, !PT ;  /* 0x00008700ff1b0a10 */ /* 0x000fe40000ffe4ff */
[----:B------:R-:W-:Y:S01]  /*06c0*/  @P0 LEA R22, P1, R54, c[0x0][0x218], 0x3 ;  /* 0x0000860036160a11 */ /* 0x000fe200078218ff */
[----:B------:R-:W-:Y:S01]  /*06d0*/  @P0 IMAD.X R59, RZ, RZ, c[0x0][0x21c], P2 ;  /* 0x00008700ff3b0624 */ /* 0x000fe200010e06ff */
[----:B------:R-:W5:Y:S02]  /*06e0*/  @P0 LDG.E.64 R30, [R30.64] ;  /* 0x000000061e1e0981 */ /* 0x000f64000c1e1b00 */
[----:B------:R-:W-:Y:S02]  /*06f0*/  @P0 IADD3.X R23, RZ, c[0x0][0x21c], RZ, P1, !PT ;  /* 0x00008700ff170a10 */ /* 0x000fe40000ffe4ff */
[----:B------:R-:W5:Y:S04]  /*0700*/  @P0 LDG.E.64 R28, [R28.64] ;  /* 0x000000061c1c0981 */ /* 0x000f68000c1e1b00 */
[----:B------:R-:W5:Y:S04]  /*0710*/  @P0 LDG.E.64 R26, [R26.64] ;  /* 0x000000061a1a0981 */ /* 0x000f68000c1e1b00 */
[----:B------:R-:W5:Y:S04]  /*0720*/  @P0 LDG.E.64 R58, [R58.64] ;  /* 0x000000063a3a0981 */ /* 0x000f68000c1e1b00 */
[----:B------:R-:W5:Y:S04]  /*0730*/  @P0 LDG.E.64 R24, [R24.64] ;  /* 0x0000000618180981 */ /* 0x000f68000c1e1b00 */
[----:B------:R-:W5:Y:S01]  /*0740*/  @P0 LDG.E.64 R22, [R22.64] ;  /* 0x0000000616160981 */ /* 0x000f62000c1e1b00 */
[----:B------:R-:W-:Y:S01]  /*0750*/  UIADD3 UR21, UR4, 0x5384540f, URZ ;  /* 0x5384540f04157890 */ /* 0x000fe2000fffe03f */
[----:B------:R-:W-:Y:S01]  /*0760*/  IMAD.WIDE.U32 R56, R56, -0x326172a9, RZ ;  /* 0xcd9e8d5738387825 */ /* 0x000fe200078e00ff */
[----:B------:R-:W-:-:S04]  /*0770*/  ISETP.GE.AND P1, PT, R205, c[0x0][0x164], PT ;  /* 0x00005900cd007a0c */ /* 0x000fc80003f26270 */
[----:B------:R-:W-:Y:S01]  /*0780*/  LOP3.LUT R47, R57, UR21, R6, 0x96, !PT ;  /* 0x00000015392f7c12 */ /* 0x000fe2000f8e9606 */
[----:B------:R-:W-:Y:S01]  /*0790*/  UIADD3 UR23, UR4, -0xe443238, URZ ;  /* 0xf1bbcdc804177890 */ /* 0x000fe2000fffe03f */
[----:B------:R-:W-:Y:S01]  /*07a0*/  LEA R198, P2, R206, c[0x0][0x1c8], 0x3 ;  /* 0x00007200cec67a11 */ /* 0x000fe200078418ff */
[----:B------:R-:W-:Y:S01]  /*07b0*/  UIADD3 UR24, UR5, -0x24c28bd8, URZ ;  /* 0xdb3d742805187890 */ /* 0x000fe2000fffe03f */
[----:B------:R-:W-:-:S04]  /*07c0*/  IMAD.HI.U32 R3, R48, -0x326172a9, RZ ;  /* 0xcd9e8d5730037827 */ /* 0x000fc800078e00ff */
[----:B------:R-:W-:-:S04]  /*07d0*/  IMAD.HI.U32 R57, R47, -0x2daee0ad, RZ ;  /* 0xd2511f532f397827 */ /* 0x000fc800078e00ff */
[----:B------:R-:W-:Y:S02]  /*07e0*/  IMAD.MOV.U32 R105, RZ, RZ, 0x8 ;  /* 0x00000008ff697424 */ /* 0x000fe400078e00ff */
[----:B------:R-:W-:Y:S01]  /*07f0*/  IMAD.X R199, RZ, RZ, c[0x0][0x1cc], P2 ;  /* 0x00007300ffc77624 */ /* 0x000fe200010e06ff */
[C---:B------:R-:W-:Y:S01]  /*0800*/  LEA R194, P2, R20.reuse, c[0x0][0x1c8], 0x3 ;  /* 0x0000720014c27a11 */ /* 0x040fe200078418ff */
[----:B------:R-:W-:Y:S01]  /*0810*/  IMAD.WIDE.U32 R20, R20, R105, c[0x0][0x1b0] ;  /* 0x00006c0014147625 */ /* 0x000fe200078e0069 */
[----:B------:R-:W-:Y:S02]  /*0820*/  LOP3.LUT R56, R3, UR23, R56, 0x96, !PT ;  /* 0x0000001703387c12 */ /* 0x000fe4000f8e9638 */
[----:B------:R-:W-:Y:S01]  /*0830*/  LOP3.LUT R57, R57, UR24, R2, 0x96, !PT ;  /* 0x0000001839397c12 */ /* 0x000fe2000f8e9602 */
[----:B------:R-:W-:Y:S08]  /*0840*/  @P1 EXIT ;  /* 0x000000000000194d */ /* 0x000ff00003800000 */
[----:B0-----:R-:W-:Y:S01]  /*0850*/  LEA R190, P1, R0, c[0x0][0x1c8], 0x3 ;  /* 0x0000720000be7a11 */ /* 0x001fe200078218ff */
[----:B------:R-:W2:Y:S04]  /*0860*/  LDG.E.64 R20, [R20.64] ;  /* 0x0000000614147981 */ /* 0x000ea8000c1e1b00 */
[----:B------:R-:W-:Y:S01]  /*0870*/  IMAD.X R191, RZ, RZ, c[0x0][0x1cc], P1 ;  /* 0x00007300ffbf7624 */ /* 0x000fe200008e06ff */
[----:B------:R-:W-:Y:S01]  /*0880*/  LEA R186, P1, R5, c[0x0][0x1c8], 0x3 ;  /* 0x0000720005ba7a11 */ /* 0x000fe200078218ff */
[----:B------:R-:W3:Y:S01]  /*0890*/  LDG.E.64 R198, [R198.64] ;  /* 0x00000006c6c67981 */ /* 0x000ee2000c1e1b00 */
[----:B------:R-:W-:-:S03]  /*08a0*/  IADD3.X R195, RZ, c[0x0][0x1cc], RZ, P2, !PT ;  /* 0x00007300ffc37a10 */ /* 0x000fc600017fe4ff */
[----:B------:R-:W-:Y:S01]  /*08b0*/  IMAD.X R187, RZ, RZ, c[0x0][0x1cc], P1 ;  /* 0x00007300ffbb7624 */ /* 0x000fe200008e06ff */
[----:B------:R-:W-:Y:S01]  /*08c0*/  LEA R182, P1, R7, c[0x0][0x1c8], 0x3 ;  /* 0x0000720007b67a11 */ /* 0x000fe200078218ff */
[-C--:B------:R-:W-:Y:S01]  /*08d0*/  IMAD.WIDE.U32 R18, R0, R105.reuse, c[0x0][0x1b0] ;  /* 0x00006c0000127625 */ /* 0x080fe200078e0069 */
[----:B------:R-:W4:Y:S02]  /*08e0*/  LDG.E.64 R194, [R194.64] ;  /* 0x00000006c2c27981 */ /* 0x000f24000c1e1b00 */
[----:B------:R-:W-:Y:S02]  /*08f0*/  IADD3.X R183, RZ, c[0x0][0x1cc], RZ, P1, !PT ;  /* 0x00007300ffb77a10 */ /* 0x000fe40000ffe4ff */
[----:B------:R-:W-:Y:S01]  /*0900*/  LEA R178, P1, R32, c[0x0][0x1c8], 0x3 ;  /* 0x0000720020b27a11 */ /* 0x000fe200078218ff */
[-C--:B------:R-:W-:Y:S01]  /*0910*/  IMAD.WIDE.U32 R16, R5, R105.reuse, c[0x0][0x1b0] ;  /* 0x00006c0005107625 */ /* 0x080fe200078e0069 */
[----:B------:R-:W4:Y:S03]  /*0920*/  LDG.E.64 R18, [R18.64] ;  /* 0x0000000612127981 */ /* 0x000f26000c1e1b00 */
[----:B------:R-:W-:Y:S01]  /*0930*/  IMAD.X R179, RZ, RZ, c[0x0][0x1cc], P1 ;  /* 0x00007300ffb37624 */ /* 0x000fe200008e06ff */
[----:B------:R-:W-:Y:S01]  /*0940*/  LEA R174, P1, R33, c[0x0][0x1c8], 0x3 ;  /* 0x0000720021ae7a11 */ /* 0x000fe200078218ff */
[-C--:B------:R-:W-:Y:S01]  /*0950*/  IMAD.WIDE.U32 R14, R7, R105.reuse, c[0x0][0x1b0] ;  /* 0x00006c00070e7625 */ /* 0x080fe200078e0069 */
[----:B------:R-:W4:Y:S03]  /*0960*/  LDG.E.64 R16, [R16.64] ;  /* 0x0000000610107981 */ /* 0x000f26000c1e1b00 */
[----:B------:R-:W-:Y:S01]  /*0970*/  IMAD.X R175, RZ, RZ, c[0x0][0x1cc], P1 ;  /* 0x00007300ffaf7624 */ /* 0x000fe200008e06ff */
[----:B------:R-:W-:Y:S01]  /*0980*/  LEA R170, P1, R8, c[0x0][0x1c8], 0x3 ;  /* 0x0000720008aa7a11 */ /* 0x000fe200078218ff */
[----:B------:R-:W-:Y:S01]  /*0990*/  IMAD.WIDE.U32 R6, R4, R105, c[0x0][0x1b0] ;  /* 0x00006c0004067625 */ /* 0x000fe200078e0069 */
[----:B------:R-:W4:Y:S02]  /*09a0*/  LDG.E.64 R14, [R14.64] ;  /* 0x000000060e0e7981 */ /* 0x000f24000c1e1b00 */
[----:B------:R-:W-:-:S02]  /*09b0*/  IADD3.X R171, RZ, c[0x0][0x1cc], RZ, P1, !PT ;  /* 0x00007300ffab7a10 */ /* 0x000fc40000ffe4ff */
        /* <DEDUP_REMOVED lines=15> */
[-C--:B------:R-:W-:Y:S01]  /*0ab0*/  IMAD.WIDE.U32 R2, R35, R105.reuse, c[0x0][0x1b0] ;  /* 0x00006c0023027625 */ /* 0x080fe200078e0069 */
[----:B------:R-:W4:Y:S03]  /*0ac0*/  LDG.E.64 R178, [R178.64] ;  /* 0x00000006b2b27981 */ /* 0x000f26000c1e1b00 */
[-C--:B------:R-:W-:Y:S01]  /*0ad0*/  IMAD.WIDE.U32 R54, R54, R105.reuse, c[0x0][0x1b0] ;  /* 0x00006c0036367625 */ /* 0x080fe200078e0069 */
[----:B------:R-:W4:Y:S03]  /*0ae0*/  LDG.E.64 R174, [R174.64] ;  /* 0x00000006aeae7981 */ /* 0x000f26000c1e1b00 */
[----:B------:R-:W-:Y:S01]  /*0af0*/  IMAD.X R53, RZ, RZ, c[0x0][0x1cc], P1 ;  /* 0x00007300ff357624 */ /* 0x000fe200008e06ff */
[----:B------:R-:W4:Y:S01]  /*0b00*/  LDG.E.64 R170, [R170.64] ;  /* 0x00000006aaaa7981 */ /* 0x000f22000c1e1b00 */
[----:B------:R-:W-:-:S03]  /*0b10*/  IMAD.WIDE.U32 R104, R206, R105, c[0x0][0x1b0] ;  /* 0x00006c00ce687625 */ /* 0x000fc600078e0069 */
        /* <DEDUP_REMOVED lines=11> */
[----:B------:R-:W-:Y:S01]  /*0bd0*/  UIADD3 UR25, UR4, -0x700cb87f, URZ ;  /* 0x8ff3478104197890 */ /* 0x000fe2000fffe03f */
[----:B------:R-:W-:Y:S01]  /*0be0*/  IMAD R48, R48, -0x326172a9, RZ ;  /* 0xcd9e8d5730307824 */ /* 0x000fe200078e02ff */
[----:B-----5:R-:W-:Y:S01]  /*0bf0*/  @!P0 CS2R R28, SRZ ;  /* 0x00000000001c8805 */ /* 0x020fe2000001ff00 */
[----:B------:R-:W-:Y:S01]  /*0c00*/  IMAD.HI.U32 R33, R57, -0x326172a9, RZ ;  /* 0xcd9e8d5739217827 */ /* 0x000fe200078e00ff */
[----:B------:R-:W-:Y:S01]  /*0c10*/  @!P0 CS2R R26, SRZ ;  /* 0x00000000001a8805 */ /* 0x000fe2000001ff00 */
[----:B------:R-:W-:Y:S01]  /*0c20*/  @!P0 CS2R R24, SRZ ;  /* 0x0000000000188805 */ /* 0x000fe2000001ff00 */
[----:B------:R-:W-:Y:S01]  /*0c30*/  @!P0 CS2R R22, SRZ ;  /* 0x0000000000168805 */ /* 0x000fe2000001ff00 */
[----:B------:R-:W-:Y:S01]  /*0c40*/  @!P0 CS2R R44, SRZ ;  /* 0x00000000002c8805 */ /* 0x000fe2000001ff00 */
[----:B------:R-:W-:Y:S01]  /*0c50*/  LOP3.LUT R48, R33, UR25, R48, 0x96, !PT ;  /* 0x0000001921307c12 */ /* 0x000fe2000f8e9630 */
[----:B------:R-:W-:Y:S01]  /*0c60*/  HADD2.F32 R33, -RZ, R28.H0_H0 ;  /* 0x2000001cff217230 */ /* 0x000fe20000004100 */
[----:B------:R-:W-:Y:S01]  /*0c70*/  SHF.R.U64 R121, R28, 0x10, R29 ;  /* 0x000000101c797819 */ /* 0x000fe2000000121d */
[----:B------:R-:W-:Y:S01]  /*0c80*/  @!P0 CS2R R42, SRZ ;  /* 0x00000000002a8805 */ /* 0x000fe2000001ff00 */
[--C-:B------:R-:W-:Y:S01]  /*0c90*/  SHF.R.U64 R123, R26, 0x10, R27.reuse ;  /* 0x000000101a7b7819 */ /* 0x100fe2000000121b */
[----:B------:R-:W-:Y:S01]  /*0ca0*/  HADD2.F32 R28, -RZ, R27.H0_H0 ;  /* 0x2000001bff1c7230 */ /* 0x000fe20000004100 */
[----:B------:R-:W-:Y:S01]  /*0cb0*/  SHF.R.U32.HI R124, RZ, 0x10, R27 ;  /* 0x00000010ff7c7819 */ /* 0x000fe2000001161b */
[----:B------:R-:W-:Y:S01]  /*0cc0*/  HADD2.F32 R27, -RZ, R24.H0_H0 ;  /* 0x20000018ff1b7230 */ /* 0x000fe20000004100 */
[--C-:B------:R-:W-:Y:S01]  /*0cd0*/  SHF.R.U64 R127, R24, 0x10, R25.reuse ;  /* 0x00000010187f7819 */ /* 0x100fe20000001219 */
[----:B------:R-:W-:Y:S01]  /*0ce0*/  @!P0 CS2R R40, SRZ ;  /* 0x0000000000288805 */ /* 0x000fe2000001ff00 */
[----:B------:R-:W-:Y:S01]  /*0cf0*/  SHF.R.U32.HI R128, RZ, 0x10, R25 ;  /* 0x00000010ff807819 */ /* 0x000fe20000011619 */
[----:B------:R-:W-:Y:S01]  /*0d00*/  HADD2.F32 R24, -RZ, R25.H0_H0 ;  /* 0x20000019ff187230 */ /* 0x000fe20000004100 */
[----:B------:R-:W-:Y:S01]  /*0d10*/  @!P0 CS2R R38, SRZ ;  /* 0x0000000000268805 */ /* 0x000fe2000001ff00 */
[----:B------:R-:W-:Y:S01]  /*0d20*/  @!P0 CS2R R36, SRZ ;  /* 0x0000000000248805 */ /* 0x000fe2000001ff00 */
[----:B------:R-:W-:Y:S01]  /*0d30*/  @!P0 CS2R R60, SRZ ;  /* 0x00000000003c8805 */ /* 0x000fe2000001ff00 */
[----:B------:R-:W-:Y:S01]  /*0d40*/  @!P0 CS2R R30, SRZ ;  /* 0x00000000001e8805 */ /* 0x000fe2000001ff00 */
[----:B------:R-:W-:Y:S01]  /*0d50*/  @!P0 CS2R R58, SRZ ;  /* 0x00000000003a8805 */ /* 0x000fe2000001ff00 */
[----:B------:R-:W-:Y:S01]  /*0d60*/  SHF.R.U64 R129, R22, 0x10, R23 ;  /* 0x0000001016817819 */ /* 0x000fe20000001217 */
[----:B------:R-:W-:Y:S01]  /*0d70*/  HADD2.F32 R25, -RZ, R22.H0_H0 ;  /* 0x20000016ff197230 */ /* 0x000fe20000004100 */
[--C-:B------:R-:W-:Y:S01]  /*0d80*/  SHF.R.U64 R107, R44, 0x10, R45.reuse ;  /* 0x000000102c6b7819 */ /* 0x100fe2000000122d */
[----:B------:R-:W-:Y:S01]  /*0d90*/  HADD2.F32 R46, -RZ, R44.H0_H0 ;  /* 0x2000002cff2e7230 */ /* 0x000fe20000004100 */
[----:B------:R-:W-:Y:S01]  /*0da0*/  SHF.R.U32.HI R108, RZ, 0x10, R45 ;  /* 0x00000010ff6c7819 */ /* 0x000fe2000001162d */
[----:B------:R-:W-:Y:S01]  /*0db0*/  HADD2.F32 R44, -RZ, R45.H0_H0 ;  /* 0x2000002dff2c7230 */ /* 0x000fe20000004100 */
[--C-:B------:R-:W-:Y:S01]  /*0dc0*/  SHF.R.U64 R109, R42, 0x10, R43.reuse ;  /* 0x000000102a6d7819 */ /* 0x100fe2000000122b */
[----:B------:R-:W-:Y:S01]  /*0dd0*/  HADD2.F32 R45, -RZ, R42.H0_H0 ;  /* 0x2000002aff2d7230 */ /* 0x000fe20000004100 */
[----:B------:R-:W-:Y:S01]  /*0de0*/  UIADD3 UR26, UR5, -0x695add53, URZ ;  /* 0x96a522ad051a7890 */ /* 0x000fe2000fffe03f */
[----:B------:R-:W-:Y:S01]  /*0df0*/  SHF.R.U32.HI R110, RZ, 0x10, R43 ;  /* 0x00000010ff6e7819 */ /* 0x000fe2000001162b */
[----:B------:R-:W-:Y:S01]  /*0e00*/  HADD2.F32 R42, -RZ, R43.H0_H0 ;  /* 0x2000002bff2a7230 */ /* 0x000fe20000004100 */
[----:B------:R-:W-:Y:S01]  /*0e10*/  IMAD R47, R47, -0x2daee0ad, RZ ;  /* 0xd2511f532f2f7824 */ /* 0x000fe200078e02ff */
[--C-:B------:R-:W-:Y:S01]  /*0e20*/  SHF.R.U64 R111, R40, 0x10, R41.reuse ;  /* 0x00000010286f7819 */ /* 0x100fe20000001229 */
[----:B------:R-:W-:Y:S01]  /*0e30*/  IMAD.HI.U32 R0, R56, -0x2daee0ad, RZ ;  /* 0xd2511f5338007827 */ /* 0x000fe200078e00ff */
[----:B------:R-:W-:Y:S01]  /*0e40*/  HADD2.F32 R43, -RZ, R40.H0_H0 ;  /* 0x20000028ff2b7230 */ /* 0x000fe20000004100 */
[----:B------:R-:W-:Y:S01]  /*0e50*/  SHF.R.U32.HI R112, RZ, 0x10, R41 ;  /* 0x00000010ff707819 */ /* 0x000fe20000011629 */
[----:B------:R-:W-:Y:S01]  /*0e60*/  HADD2.F32 R40, -RZ, R41.H0_H0 ;  /* 0x20000029ff287230 */ /* 0x000fe20000004100 */
        /* <DEDUP_REMOVED lines=9> */
[----:B------:R-:W-:Y:S02]  /*0f00*/  SHF.R.U32.HI R122, RZ, 0x10, R29 ;  /* 0x00000010ff7a7819 */ /* 0x000fe4000001161d */
[--C-:B------:R-:W-:Y:S02]  /*0f10*/  SHF.R.U64 R125, R58, 0x10, R59.reuse ;  /* 0x000000103a7d7819 */ /* 0x100fe4000000123b */
[----:B------:R-:W-:Y:S02]  /*0f20*/  SHF.R.U32.HI R126, RZ, 0x10, R59 ;  /* 0x00000010ff7e7819 */ /* 0x000fe4000001163b */
[----:B------:R-:W-:Y:S01]  /*0f30*/  SHF.R.U32.HI R130, RZ, 0x10, R23 ;  /* 0x00000010ff827819 */ /* 0x000fe20000011617 */
[----:B------:R-:W-:Y:S01]  /*0f40*/  HADD2.F32 R38, -RZ, R39.H0_H0 ;  /* 0x20000027ff267230 */ /* 0x000fe20000004100 */
[----:B------:R-:W-:Y:S01]  /*0f50*/  BSSY B0, `(.L_x_37179) ;  /* 0x00012a8000007945 */ /* 0x000fe20003800000 */
[----:B------:R-:W-:Y:S01]  /*0f60*/  HADD2.F32 R39, -RZ, R36.H0_H0 ;  /* 0x20000024ff277230 */ /* 0x000fe20000004100 */
[----:B------:R-:W-:Y:S01]  /*0f70*/  LOP3.LUT R47, R0, UR26, R47, 0x96, !PT ;  /* 0x0000001a002f7c12 */ /* 0x000fe2000f8e962f */
[----:B------:R-:W-:Y:S01]  /*0f80*/  HADD2.F32 R35, -RZ, R30.H0_H0 ;  /* 0x2000001eff237230 */ /* 0x000fe20000004100 */
[----:B------:R-:W-:Y:S01]  /*0f90*/  LOP3.LUT R207, R50, 0x3, RZ, 0xc0, !PT ;  /* 0x0000000332cf7812 */ /* 0x000fe200078ec0ff */
[----:B------:R-:W-:Y:S01]  /*0fa0*/  HADD2.F32 R32, -RZ, R31.H0_H0 ;  /* 0x2000001fff207230 */ /* 0x000fe20000004100 */
[----:B------:R-:W-:Y:S01]  /*0fb0*/  IMAD R50, R57, -0x326172a9, RZ ;  /* 0xcd9e8d5739327824 */ /* 0x000fe200078e02ff */
[----:B------:R-:W-:Y:S01]  /*0fc0*/  HADD2.F32 R36, -RZ, R37.H0_H0 ;  /* 0x20000025ff247230 */ /* 0x000fe20000004100 */
[----:B------:R-:W-:Y:S01]  /*0fd0*/  IMAD.MOV.U32 R106, RZ, RZ, RZ ;  /* 0x000000ffff6a7224 */ /* 0x000fe200078e00ff */
        /* <DEDUP_REMOVED lines=32> */
[--C-:B--2---:R-:W-:Y:S01]  /*11e0*/  SHF.R.U64 R132, R20, 0x10, R21.reuse ;  /* 0x0000001014847819 */ /* 0x104fe20000001215 */
[----:B------:R-:W-:Y:S01]  /*11f0*/  HADD2.F32 R22, -RZ, R20.H0_H0 ;  /* 0x20000014ff167230 */ /* 0x000fe20000004100 */
[----:B------:R-:W-:-:S02]  /*1200*/  SHF.R.U32.HI R131, RZ, 0x10, R21 ;  /* 0x00000010ff837819 */ /* 0x000fc40000011615 */
[--C-:B---3--:R-:W-:Y:S01]  /*1210*/  SHF.R.U64 R200, R198, 0x10, R199.reuse ;  /* 0x00000010c6c87819 */ /* 0x108fe200000012c7 */
[----:B------:R-:W-:Y:S01]  /*1220*/  HADD2.F32 R201, -RZ, R198.H0_H0 ;  /* 0x200000c6ffc97230 */ /* 0x000fe20000004100 */
[----:B------:R-:W-:Y:S02]  /*1230*/  SHF.R.U32.HI R198, RZ, 0x10, R199 ;  /* 0x00000010ffc67819 */ /* 0x000fe400000116c7 */
[--C-:B----4-:R-:W-:Y:S01]  /*1240*/  SHF.R.U64 R196, R194, 0x10, R195.reuse ;  /* 0x00000010c2c47819 */ /* 0x110fe200000012c3 */
[----:B------:R-:W-:Y:S01]  /*1250*/  HADD2.F32 R197, -RZ, R194.H0_H0 ;  /* 0x200000c2ffc57230 */ /* 0x000fe20000004100 */
[----:B------:R-:W-:Y:S02]  /*1260*/  SHF.R.U32.HI R194, RZ, 0x10, R195 ;  /* 0x00000010ffc27819 */ /* 0x000fe400000116c3 */
[--C-:B------:R-:W-:Y:S01]  /*1270*/  SHF.R.U64 R134, R18, 0x10, R19.reuse ;  /* 0x0000001012867819 */ /* 0x100fe20000001213 */
[----:B------:R-:W-:Y:S01]  /*1280*/  HADD2.F32 R20, -RZ, R18.H0_H0 ;  /* 0x20000012ff147230 */ /* 0x000fe20000004100 */
[----:B------:R-:W-:-:S02]  /*1290*/  SHF.R.U32.HI R133, RZ, 0x10, R19 ;  /* 0x00000010ff857819 */ /* 0x000fc40000011613 */
[--C-:B------:R-:W-:Y:S01]  /*12a0*/  SHF.R.U64 R136, R16, 0x10, R17.reuse ;  /* 0x0000001010887819 */ /* 0x100fe20000001211 */
[----:B------:R-:W-:Y:S01]  /*12b0*/  HADD2.F32 R18, -RZ, R16.H0_H0 ;  /* 0x20000010ff127230 */ /* 0x000fe20000004100 */
[----:B------:R-:W-:Y:S02]  /*12c0*/  SHF.R.U32.HI R135, RZ, 0x10, R17 ;  /* 0x00000010ff877819 */ /* 0x000fe40000011611 */
[--C-:B------:R-:W-:Y:S01]  /*12d0*/  SHF.R.U64 R138, R14, 0x10, R15.reuse ;  /* 0x000000100e8a7819 */ /* 0x100fe2000000120f */
        /* <DEDUP_REMOVED lines=49> */
[----:B------:R-:W-:Y:S01]  /*15f0*/  SHF.R.U32.HI R155, RZ, 0x10, R105 ;  /* 0x00000010ff9b7819 */ /* 0x000fe20000011669 */
[----:B------:R-:W-:Y:S02]  /*1600*/  HADD2.F32 R8, -RZ, R6.H0_H0 ;  /* 0x20000006ff087230 */ /* 0x000fe40000004100 */
[----:B------:R-:W-:Y:S02]  /*1610*/  HADD2.F32 R6, -RZ, R4.H0_H0 ;  /* 0x20000004ff067230 */ /* 0x000fe40000004100 */
[----:B------:R-:W-:-:S02]  /*1620*/  HADD2.F32 R4, -RZ, R2.H0_H0 ;  /* 0x20000002ff047230 */ /* 0x000fc40000004100 */
[----:B------:R-:W-:Y:S01]  /*1630*/  HADD2.F32 R51, -RZ, R104.H0_H0 ;  /* 0x20000068ff337230 */ /* 0x000fe20000004100 */
[----:B------:R-:W-:Y:S01]  /*1640*/  IMAD R104, R56, -0x2daee0ad, RZ ;  /* 0xd2511f5338687824 */ /* 0x000fe200078e02ff */
        /* <DEDUP_REMOVED lines=74> */
.L_x_37519:
[----:B------:R-:W-:Y:S01]  /*1af0*/  ISETP.NE.U32.AND P0, PT, RZ, c[0x0][0x180], PT ;  /* 0x00006000ff007a0c */ /* 0x000fe20003f05070 */
[----:B------:R-:W-:Y:S01]  /*1b00*/  IMAD R52, R205, c[0x0][0x168], RZ ;  /* 0x00005a00cd347a24 */ /* 0x000fe200078e02ff */
[----:B------:R-:W-:Y:S01]  /*1b10*/  ISETP.NE.U32.AND P1, PT, RZ, c[0x0][0x1c0], PT ;  /* 0x00007000ff007a0c */ /* 0x000fe20003f25070 */
[----:B------:R-:W-:Y:S01]  /*1b20*/  IMAD.MOV.U32 R210, RZ, RZ, 0x10 ;  /* 0x00000010ffd27424 */ /* 0x000fe200078e00ff */
[----:B------:R-:W-:Y:S01]  /*1b30*/  ISETP.NE.AND.EX P0, PT, RZ, c[0x0][0x184], PT, P0 ;  /* 0x00006100ff007a0c */ /* 0x000fe20003f05300 */
[----:B------:R-:W-:Y:S01]  /*1b40*/  IMAD.MOV.U32 R212, RZ, RZ, 0x3f800000 ;  /* 0x3f800000ffd47424 */ /* 0x000fe200078e00ff */
[----:B------:R-:W-:-:S02]  /*1b50*/  SHF.R.S32.HI R53, RZ, 0x1f, R52 ;  /* 0x0000001fff357819 */ /* 0x000fc40000011434 */
[----:B------:R-:W-:Y:S02]  /*1b60*/  ISETP.NE.AND.EX P1, PT, RZ, c[0x0][0x1c4], PT, P1 ;  /* 0x00007100ff007a0c */ /* 0x000fe40003f25310 */
[----:B------:R-:W-:-:S04]  /*1b70*/  LEA.HI R53, R53, R52, RZ, 0x2 ;  /* 0x0000003435357211 */ /* 0x000fc800078f10ff */
[----:B------:R-:W-:-:S04]  /*1b80*/  LEA.HI.SX32 R227, R53, R206, 0x1e ;  /* 0x000000ce35e37211 */ /* 0x000fc800078ff2ff */
[C---:B------:R-:W-:Y:S01]  /*1b90*/  @P0 LEA R56, P2, R227.reuse, c[0x0][0x180], 0x4 ;  /* 0x00006000e3380a11 */ /* 0x040fe200078420ff */
[C---:B------:R-:W-:Y:S02]  /*1ba0*/  IMAD.WIDE.U32 R52, R227.reuse, R210, c[0x0][0x170] ;  /* 0x00005c00e3347625 */ /* 0x040fe400078e00d2 */
[----:B------:R-:W-:Y:S02]  /*1bb0*/  @P1 MOV R58, 0x4 ;  /* 0x00000004003a1802 */ /* 0x000fe40000000f00 */
[----:B------:R-:W-:Y:S02]  /*1bc0*/  @P0 LEA.HI.X R57, R227, c[0x0][0x184], RZ, 0x4, P2 ;  /* 0x00006100e3390a11 */ /* 0x000fe400010f24ff */
[----:B------:R-:W5:Y:S01]  /*1bd0*/  LDG.E.128 R52, [R52.64] ;  /* 0x0000000634347981 */ /* 0x000f62000c1e1d00 */
[----:B------:R-:W-:-:S03]  /*1be0*/  @P1 IMAD.WIDE R58, R205, R58, c[0x0][0x1c0] ;  /* 0x00007000cd3a1625 */ /* 0x000fc600078e023a */
[----:B------:R0:W5:Y:S04]  /*1bf0*/  @P0 LDG.E.128 R96, [R56.64] ;  /* 0x0000000638600981 */ /* 0x000168000c1e1d00 */
[----:B------:R0:W5:Y:S01]  /*1c00*/  @P1 LDG.E R212, [R58.64] ;  /* 0x000000063ad41981 */ /* 0x000162000c1e1900 */
        /* <DEDUP_REMOVED lines=12> */
.L_x_37181:
[----:B0-----:R-:W-:Y:S02]  /*1cd0*/  MOV R64, R50 ;  /* 0x0000003200407202 */ /* 0x001fe40000000f00 */
.L_x_37182:
[----:B------:R-:W-:Y:S05]  /*1ce0*/  BSYNC B1 ;  /* 0x0000000000017941 */ /* 0x000fea0003800000 */
.L_x_37180:
        /* <DEDUP_REMOVED lines=16> */
.L_x_37186:
[----:B------:R-:W-:Y:S05]  /*1df0*/  BSYNC B2 ;  /* 0x0000000000027941 */ /* 0x000fea0003800000 */
.L_x_37185:
        /* <DEDUP_REMOVED lines=44> */
.L_x_37184:
[----:B------:R-:W-:Y:S05]  /*20c0*/  BSYNC B1 ;  /* 0x0000000000017941 */ /* 0x000fea0003800000 */
.L_x_37183:
        /* <DEDUP_REMOVED lines=23> */
.L_x_37188:
[----:B------:R-:W-:Y:S02]  /*2240*/  IMAD.MOV.U32 R52, RZ, RZ, R50 ;  /* 0x000000ffff347224 */ /* 0x000fe400078e0032 */
.L_x_37189:
[----:B------:R-:W-:Y:S05]  /*2250*/  BSYNC B1 ;  /* 0x0000000000017941 */ /* 0x000fea0003800000 */
.L_x_37187:
        /* <DEDUP_REMOVED lines=16> */
.L_x_37193:
[----:B------:R-:W-:Y:S05]  /*2360*/  BSYNC B2 ;  /* 0x0000000000027941 */ /* 0x000fea0003800000 */
.L_x_37192:
        /* <DEDUP_REMOVED lines=44> */
.L_x_37191:
[----:B------:R-:W-:Y:S05]  /*2630*/  BSYNC B1 ;  /* 0x0000000000017941 */ /* 0x000fea0003800000 */
.L_x_37190:
[----:B------:R-:W0:Y:S01]  /*2640*/  I2F.U32 R52, R52 ;  /* 0x0000003400347306 */ /* 0x000e220000201000 */
[----:B------:R-:W-:Y:S01]  /*2650*/  FMUL.FTZ R56, R53, R212 ;  /* 0x000000d435387220 */ /* 0x000fe20000410000 */
[----:B------:R-:W-:Y:S01]  /*2660*/  ISETP.NE.AND P4, PT, R57, 0x1, PT ;  /* 0x000000013900780c */ /* 0x000fe20003f85270 */
[----:B------:R-:W-:Y:S02]  /*2670*/  BSSY B1, `(.L_x_37194) ;  /* 0x0000012000017945 */ /* 0x000fe40003800000 */
[----:B------:R-:W-:-:S02]  /*2680*/  FMUL.FTZ R56, R56, c[0x0][0x1e8] ;  /* 0x00007a0038387a20 */ /* 0x000fc40000410000 */
        /* <DEDUP_REMOVED lines=15> */
.L_x_37195:
[----:B------:R-:W-:Y:S02]  /*2780*/  MOV R62, R50 ;  /* 0x00000032003e7202 */ /* 0x000fe40000000f00 */
.L_x_37196:
[----:B------:R-:W-:Y:S05]  /*2790*/  BSYNC B1 ;  /* 0x0000000000017941 */ /* 0x000fea0003800000 */
.L_x_37194:
        /* <DEDUP_REMOVED lines=16> */
.L_x_37200:
[----:B------:R-:W-:Y:S05]  /*28a0*/  BSYNC B2 ;  /* 0x0000000000027941 */ /* 0x000fea0003800000 */
.L_x_37199:
        /* <DEDUP_REMOVED lines=44> */
.L_x_37198:
[----:B------:R-:W-:Y:S05]  /*2b70*/  BSYNC B1 ;  /* 0x0000000000017941 */ /* 0x000fea0003800000 */
.L_x_37197:
        /* <DEDUP_REMOVED lines=20> */
.L_x_37202:
[----:B------:R-:W-:Y:S02]  /*2cc0*/  IMAD.MOV.U32 R54, RZ, RZ, R50 ;  /* 0x000000ffff367224 */ /* 0x000fe400078e0032 */
.L_x_37203:
[----:B------:R-:W-:Y:S05]  /*2cd0*/  BSYNC B1 ;  /* 0x0000000000017941 */ /* 0x000fea0003800000 */
.L_x_37201:
        /* <DEDUP_REMOVED lines=16> */
.L_x_37207:
[----:B------:R-:W-:Y:S05]  /*2de0*/  BSYNC B2 ;  /* 0x0000000000027941 */ /* 0x000fea0003800000 */
.L_x_37206:
        /* <DEDUP_REMOVED lines=44> */
.L_x_37205:
[----:B------:R-:W-:Y:S05]  /*30b0*/  BSYNC B1 ;  /* 0x0000000000017941 */ /* 0x000fea0003800000 */
.L_x_37204:
[----:B------:R-:W0:Y:S01]  /*30c0*/  I2F.U32 R52, R54 ;  /* 0x0000003600347306 */ /* 0x000e220000201000 */
[----:B------:R-:W-:Y:S01]  /*30d0*/  FMUL.FTZ R55, R55, R212 ;  /* 0x000000d437377220 */ /* 0x000fe20000410000 */
[----:B------:R-:W-:Y:S02]  /*30e0*/  SEL R53, RZ, 0x10000, P4 ;  /* 0x00010000ff357807 */ /* 0x000fe40002000000 */
[----:B------:R-:W-:Y:S01]  /*30f0*/  SEL R56, RZ, 0x100, P3 ;  /* 0x00000100ff387807 */ /* 0x000fe20001800000 */
[----:B------:R-:W-:Y:S01]  /*3100*/  FMUL.FTZ R55, R55, c[0x0][0x1e8] ;  /* 0x00007a0037377a20 */ /* 0x000fe20000410000 */
[C---:B------:R-:W-:Y:S02]  /*3110*/  LEA R58, P3, R227.reuse, c[0x0][0x188], 0x4 ;  /* 0x00006200e33a7a11 */ /* 0x040fe400078620ff */
[----:B------:R-:W-:-:S02]  /*3120*/  IADD3 R217, R227, 0x20, RZ ;  /* 0x00000020e3d97810 */ /* 0x000fc40007ffe0ff */
[----:B------:R-:W-:-:S03]  /*3130*/  LEA.HI.X R59, R227, c[0x0][0x18c], RZ, 0x4, P3 ;  /* 0x00006300e33b7a11 */ /* 0x000fc600018f24ff */
[----:B------:R-:W-:-:S04]  /*3140*/  @P0 IMAD.WIDE.U32 R60, R217, R210, c[0x0][0x180] ;  /* 0x00006000d93c0625 */ /* 0x000fc800078e00d2 */
[----:B0-----:R-:W-:-:S05]  /*3150*/  FFMA.FTZ R52, R52, R211, 1.1641532182693481445e-10 ;  /* 0x2f00000034347423 */ /* 0x001fca00000100d3 */
[----:B------:R-:W-:-:S04]  /*3160*/  FSETP.GTU.FTZ.AND P5, PT, R52, c[0x0][0x1e4], PT ;  /* 0x0000790034007a0b */ /* 0x000fc80003fbc000 */
[----:B------:R-:W-:Y:S02]  /*3170*/  SEL R52, RZ, 0x1000000, P5 ;  /* 0x01000000ff347807 */ /* 0x000fe40002800000 */
[----:B------:R-:W-:Y:S02]  /*3180*/  FSEL R55, R55, RZ, !P5 ;  /* 0x000000ff37377208 */ /* 0x000fe40006800000 */
[----:B------:R-:W-:Y:S02]  /*3190*/  IADD3 R52, R56, R52, R53 ;  /* 0x0000003438347210 */ /* 0x000fe40007ffe035 */
[----:B------:R-:W-:Y:S01]  /*31a0*/  SEL R53, RZ, 0x1, P2 ;  /* 0x00000001ff357807 */ /* 0x000fe20001000000 */
[----:B------:R-:W-:Y:S01]  /*31b0*/  FMUL.FTZ R95, R198, R55 ;  /* 0x00000037c65f7220 */ /* 0x000fe20000410000 */
[----:B------:R-:W-:-:S03]  /*31c0*/  LEA R56, P2, R227, c[0x0][0x190], 0x2 ;  /* 0x00006400e3387a11 */ /* 0x000fc600078410ff */
[----:B------:R-:W-:Y:S01]  /*31d0*/  IMAD.IADD R65, R52, 0x1, R53 ;  /* 0x0000000134417824 */ /* 0x000fe200078e0235 */
[----:B------:R-:W-:Y:S01]  /*31e0*/  LEA.HI.X R57, R227, c[0x0][0x194], RZ, 0x2, P2 ;  /* 0x00006500e3397a11 */ /* 0x000fe200010f14ff */
[----:B------:R-:W-:Y:S02]  /*31f0*/  @P1 FADD.FTZ R95, R99, R95 ;  /* 0x0000005f635f1221 */ /* 0x000fe40000010000 */
[----:B------:R-:W-:-:S03]  /*3200*/  IMAD.WIDE.U32 R52, R217, R210, c[0x0][0x170] ;  /* 0x00005c00d9347625 */ /* 0x000fc600078e00d2 */
        /* <DEDUP_REMOVED lines=16> */
.L_x_37209:
[----:B0-----:R-:W-:Y:S02]  /*3310*/  MOV R64, R50 ;  /* 0x0000003200407202 */ /* 0x001fe40000000f00 */
.L_x_37210:
[----:B------:R-:W-:Y:S05]  /*3320*/  BSYNC B1 ;  /* 0x0000000000017941 */ /* 0x000fea0003800000 */
.L_x_37208:
        /* <DEDUP_REMOVED lines=16> */
.L_x_37214:
[----:B------:R-:W-:Y:S05]  /*3430*/  BSYNC B2 ;  /* 0x0000000000027941 */ /* 0x000fea0003800000 */
.L_x_37213:
        /* <DEDUP_REMOVED lines=44> */
.L_x_37212:
[----:B------:R-:W-:Y:S05]  /*3700*/  BSYNC B1 ;  /* 0x0000000000017941 */ /* 0x000fea0003800000 */
.L_x_37211:
[----:B------:R-:W0:Y:S01]  /*3710*/  I2F.U32 R56, R64 ;  /* 0x0000004000387306 */ /* 0x000e220000201000 */
[----:B-----5:R-:W-:Y:S01]  /*3720*/  FMUL.FTZ R52, R52, R212 ;  /* 0x000000d434347220 */ /* 0x020fe20000410000 */
        /* <DEDUP_REMOVED lines=18> */
.L_x_37216:
[----:B------:R-:W-:Y:S02]  /*3850*/  IMAD.MOV.U32 R64, RZ, RZ, R50 ;  /* 0x000000ffff407224 */ /* 0x000fe400078e0032 */
.L_x_37217:
[----:B------:R-:W-:Y:S05]  /*3860*/  BSYNC B1 ;  /* 0x0000000000017941 */ /* 0x000fea0003800000 */
.L_x_37215:
        /* <DEDUP_REMOVED lines=16> */
.L_x_37221:
[----:B------:R-:W-:Y:S05]  /*3970*/  BSYNC B2 ;  /* 0x0000000000027941 */ /* 0x000fea0003800000 */
.L_x_37220:
        /* <DEDUP_REMOVED lines=44> */
.L_x_37219:
[----:B------:R-:W-:Y:S05]  /*3c40*/  BSYNC B1 ;  /* 0x0000000000017941 */ /* 0x000fea0003800000 */
.L_x_37218:
        /* <DEDUP_REMOVED lines=20> */
.L_x_37223:
[----:B------:R-:W-:Y:S02]  /*3d90*/  IMAD.MOV.U32 R62, RZ, RZ, R50 ;  /* 0x000000ffff3e7224 */ /* 0x000fe400078e0032 */
.L_x_37224:
[----:B------:R-:W-:Y:S05]  /*3da0*/  BSYNC B1 ;  /* 0x0000000000017941 */ /* 0x000fea0003800000 */
.L_x_37222:
        /* <DEDUP_REMOVED lines=16> */
.L_x_37228:
[----:B------:R-:W-:Y:S05]  /*3eb0*/  BSYNC B2 ;  /* 0x0000000000027941 */ /* 0x000fea0003800000 */
.L_x_37227:
        /* <DEDUP_REMOVED lines=44> */
.L_x_37226:
[----:B------:R-:W-:Y:S05]  /*4180*/  BSYNC B1 ;  /* 0x0000000000017941 */ /* 0x000fea0003800000 */
.L_x_37225:
[----:B------:R-:W0:Y:S01]  /*4190*/  I2F.U32 R52, R62 ;  /* 0x0000003e00347306 */ /* 0x000e220000201000 */
[----:B------:R-:W-:Y:S01]  /*41a0*/  FMUL.FTZ R54, R54, R212 ;  /* 0x000000d436367220 */ /* 0x000fe20000410000 */
[C---:B------:R-:W-:Y:S01]  /*41b0*/  ISETP.NE.AND P5, PT, R53.reuse, 0x1, PT ;  /* 0x000000013500780c */ /* 0x040fe20003fa5270 */
[----:B------:R-:W-:Y:S01]  /*41c0*/  BSSY B1, `(.L_x_37229) ;  /* 0x0000012000017945 */ /* 0x000fe20003800000 */
[----:B------:R-:W-:Y:S01]  /*41d0*/  IADD3 R63, R53, 0x1, RZ ;  /* 0x00000001353f7810 */ /* 0x000fe20007ffe0ff */
[----:B------:R-:W-:-:S02]  /*41e0*/  FMUL.FTZ R54, R54, c[0x0][0x1e8] ;  /* 0x00007a0036367a20 */ /* 0x000fc40000410000 */
        /* <DEDUP_REMOVED lines=14> */
.L_x_37230:
[----:B------:R-:W-:Y:S02]  /*42d0*/  MOV R54, R50 ;  /* 0x0000003200367202 */ /* 0x000fe40000000f00 */
.L_x_37231:
[----:B------:R-:W-:Y:S05]  /*42e0*/  BSYNC B1 ;  /* 0x0000000000017941 */ /* 0x000fea0003800000 */
.L_x_37229:
        /* <DEDUP_REMOVED lines=16> */
.L_x_37235:
[----:B------:R-:W-:Y:S05]  /*43f0*/  BSYNC B2 ;  /* 0x0000000000027941 */ /* 0x000fea0003800000 */
.L_x_37234:
        /* <DEDUP_REMOVED lines=44> */
.L_x_37233:
[----:B------:R-:W-:Y:S05]  /*46c0*/  BSYNC B1 ;  /* 0x0000000000017941 */ /* 0x000fea0003800000 */
.L_x_37232:
[----:B------:R-:W0:Y:S01]  /*46d0*/  I2F.U32 R52, R54 ;  /* 0x0000003600347306 */ /* 0x000e220000201000 */
[----:B------:R-:W-:Y:S01]  /*46e0*/  FMUL.FTZ R55, R55, R212 ;  /* 0x000000d437377220 */ /* 0x000fe20000410000 */
[----:B------:R-:W-:Y:S01]  /*46f0*/  SEL R53, RZ, 0x10000, P4 ;  /* 0x00010000ff357807 */ /* 0x000fe20002000000 */
[----:B------:R-:W-:Y:S01]  /*4700*/  IMAD.MOV.U32 R214, RZ, RZ, 0x4 ;  /* 0x00000004ffd67424 */ /* 0x000fe200078e00ff */
[----:B------:R-:W-:Y:S01]  /*4710*/  SEL R56, RZ, 0x100, P3 ;  /* 0x00000100ff387807 */ /* 0x000fe20001800000 */
[----:B------:R-:W-:Y:S01]  /*4720*/  FMUL.FTZ R55, R55, c[0x0][0x1e8] ;  /* 0x00007a0037377a20 */ /* 0x000fe20000410000 */
[----:B------:R-:W-:Y:S01]  /*4730*/  SEL R57, RZ, 0x1, P2 ;  /* 0x00000001ff397807 */ /* 0x000fe20001000000 */
[----:B------:R-:W-:Y:S01]  /*4740*/  IMAD.WIDE.U32 R60, R217, R210, c[0x0][0x188] ;  /* 0x00006200d93c7625 */ /* 0x000fe200078e00d2 */
[----:B------:R-:W-:-:S03]  /*4750*/  IADD3 R209, R227, 0x40, RZ ;  /* 0x00000040e3d17810 */ /* 0x000fc60007ffe0ff */
[----:B------:R-:W-:-:S04]  /*4760*/  IMAD.WIDE.U32 R58, R217, R214, c[0x0][0x190] ;  /* 0x00006400d93a7625 */ /* 0x000fc800078e00d6 */
[----:B0-----:R-:W-:-:S05]  /*4770*/  FFMA.FTZ R52, R52, R211, 1.1641532182693481445e-10 ;  /* 0x2f00000034347423 */ /* 0x001fca00000100d3 */
[----:B------:R-:W-:-:S04]  /*4780*/  FSETP.GTU.FTZ.AND P5, PT, R52, c[0x0][0x1e4], PT ;  /* 0x0000790034007a0b */ /* 0x000fc80003fbc000 */
[----:B------:R-:W-:Y:S02]  /*4790*/  SEL R52, RZ, 0x1000000, P5 ;  /* 0x01000000ff347807 */ /* 0x000fe40002800000 */
[----:B------:R-:W-:Y:S02]  /*47a0*/  FSEL R55, R55, RZ, !P5 ;  /* 0x000000ff37377208 */ /* 0x000fe40006800000 */
[----:B------:R-:W-:-:S03]  /*47b0*/  IADD3 R52, R56, R52, R53 ;  /* 0x0000003438347210 */ /* 0x000fc60007ffe035 */
[----:B------:R-:W-:Y:S02]  /*47c0*/  FMUL.FTZ R91, R194, R55 ;  /* 0x00000037c25b7220 */ /* 0x000fe40000410000 */
        /* <DEDUP_REMOVED lines=20> */
.L_x_37237:
[----:B0-----:R-:W-:Y:S02]  /*4910*/  MOV R64, R50 ;  /* 0x0000003200407202 */ /* 0x001fe40000000f00 */
.L_x_37238:
[----:B------:R-:W-:Y:S05]  /*4920*/  BSYNC B1 ;  /* 0x0000000000017941 */ /* 0x000fea0003800000 */
.L_x_37236:
        /* <DEDUP_REMOVED lines=16> */
.L_x_37242:
[----:B------:R-:W-:Y:S05]  /*4a30*/  BSYNC B2 ;  /* 0x0000000000027941 */ /* 0x000fea0003800000 */
.L_x_37241:
        /* <DEDUP_REMOVED lines=44> */
.L_x_37240:
[----:B------:R-:W-:Y:S05]  /*4d00*/  BSYNC B1 ;  /* 0x0000000000017941 */ /* 0x000fea0003800000 */
.L_x_37239:
        /* <DEDUP_REMOVED lines=20> */
.L_x_37244:
[----:B------:R-:W-:Y:S02]  /*4e50*/  IMAD.MOV.U32 R64, RZ, RZ, R50 ;  /* 0x000000ffff407224 */ /* 0x000fe400078e0032 */
.L_x_37245:
[----:B------:R-:W-:Y:S05]  /*4e60*/  BSYNC B1 ;  /* 0x0000000000017941 */ /* 0x000fea0003800000 */
.L_x_37243:
        /* <DEDUP_REMOVED lines=16> */
.L_x_37249:
[----:B------:R-:W-:Y:S05]  /*4f70*/  BSYNC B2 ;  /* 0x0000000000027941 */ /* 0x000fea0003800000 */
.L_x_37248:
        /* <DEDUP_REMOVED lines=44> */
.L_x_37247:
[----:B------:R-:W-:Y:S05]  /*5240*/  BSYNC B1 ;  /* 0x0000000000017941 */ /* 0x000fea0003800000 */
.L_x_37246:
        /* <DEDUP_REMOVED lines=20> */
.L_x_37251:
[----:B------:R-:W-:Y:S02]  /*5390*/  IMAD.MOV.U32 R62, RZ, RZ, R50 ;  /* 0x000000ffff3e7224 */ /* 0x000fe400078e0032 */
.L_x_37252:
[----:B------:R-:W-:Y:S05]  /*53a0*/  BSYNC B1 ;  /* 0x0000000000017941 */ /* 0x000fea0003800000 */
.L_x_37250:
        /* <DEDUP_REMOVED lines=16> */
.L_x_37256:
[----:B------:R-:W-:Y:S05]  /*54b0*/  BSYNC B2 ;  /* 0x0000000000027941 */ /* 0x000fea0003800000 */
.L_x_37255:
        /* <DEDUP_REMOVED lines=44> */
.L_x_37254:
[----:B------:R-:W-:Y:S05]  /*5780*/  BSYNC B1 ;  /* 0x0000000000017941 */ /* 0x000fea0003800000 */
.L_x_37253:
        /* <DEDUP_REMOVED lines=20> */
.L_x_37258:
[----:B------:R-:W-:Y:S02]  /*58d0*/  MOV R54, R50 ;  /* 0x0000003200367202 */ /* 0x000fe40000000f00 */
.L_x_37259:
[----:B------:R-:W-:Y:S05]  /*58e0*/  BSYNC B1 ;  /* 0x0000000000017941 */ /* 0x000fea0003800000 */
.L_x_37257:
        /* <DEDUP_REMOVED lines=16> */
.L_x_37263:
[----:B------:R-:W-:Y:S05]  /*59f0*/  BSYNC B2 ;  /* 0x0000000000027941 */ /* 0x000fea0003800000 */
.L_x_37262:
        /* <DEDUP_REMOVED lines=44> */
.L_x_37261:
[----:B------:R-:W-:Y:S05]  /*5cc0*/  BSYNC B1 ;  /* 0x0000000000017941 */ /* 0x000fea0003800000 */
.L_x_37260:
[----:B------:R-:W0:Y:S01]  /*5cd0*/  I2F.U32 R52, R54 ;  /* 0x0000003600347306 */ /* 0x000e220000201000 */
[----:B------:R-:W-:Y:S01]  /*5ce0*/  FMUL.FTZ R55, R55, R212 ;  /* 0x000000d437377220 */ /* 0x000fe20000410000 */
[----:B------:R-:W-:Y:S01]  /*5cf0*/  SEL R53, RZ, 0x10000, P4 ;  /* 0x00010000ff357807 */ /* 0x000fe20002000000 */
[----:B------:R-:W-:Y:S01]  /*5d00*/  IMAD.WIDE.U32 R60, R209, R210, c[0x0][0x188] ;  /* 0x00006200d13c7625 */ /* 0x000fe200078e00d2 */
[----:B------:R-:W-:Y:S02]  /*5d10*/  SEL R56, RZ, 0x100, P3 ;  /* 0x00000100ff387807 */ /* 0x000fe40001800000 */
[----:B------:R-:W-:Y:S01]  /*5d20*/  SEL R57, RZ, 0x1, P2 ;  /* 0x00000001ff397807 */ /* 0x000fe20001000000 */
[----:B------:R-:W-:Y:S01]  /*5d30*/  FMUL.FTZ R55, R55, c[0x0][0x1e8] ;  /* 0x00007a0037377a20 */ /* 0x000fe20000410000 */
[----:B------:R-:W-:Y:S01]  /*5d40*/  IADD3 R215, R227, 0x60, RZ ;  /* 0x00000060e3d77810 */ /* 0x000fe20007ffe0ff */
        /* <DEDUP_REMOVED lines=27> */
.L_x_37265:
[----:B0-----:R-:W-:Y:S02]  /*5f00*/  IMAD.MOV.U32 R64, RZ, RZ, R50 ;  /* 0x000000ffff407224 */ /* 0x001fe400078e0032 */
.L_x_37266:
[----:B------:R-:W-:Y:S05]  /*5f10*/  BSYNC B1 ;  /* 0x0000000000017941 */ /* 0x000fea0003800000 */
.L_x_37264:
        /* <DEDUP_REMOVED lines=16> */
.L_x_37270:
[----:B------:R-:W-:Y:S05]  /*6020*/  BSYNC B2 ;  /* 0x0000000000027941 */ /* 0x000fea0003800000 */
.L_x_37269:
        /* <DEDUP_REMOVED lines=44> */
.L_x_37268:
[----:B------:R-:W-:Y:S05]  /*62f0*/  BSYNC B1 ;  /* 0x0000000000017941 */ /* 0x000fea0003800000 */
.L_x_37267:
        /* <DEDUP_REMOVED lines=20> */
.L_x_37272:
[----:B------:R-:W-:Y:S02]  /*6440*/  MOV R64, R50 ;  /* 0x0000003200407202 */ /* 0x000fe40000000f00 */
.L_x_37273:
[----:B------:R-:W-:Y:S05]  /*6450*/  BSYNC B1 ;  /* 0x0000000000017941 */ /* 0x000fea0003800000 */
.L_x_37271:
        /* <DEDUP_REMOVED lines=16> */
.L_x_37277:
[----:B------:R-:W-:Y:S05]  /*6560*/  BSYNC B2 ;  /* 0x0000000000027941 */ /* 0x000fea0003800000 */
.L_x_37276:
        /* <DEDUP_REMOVED lines=44> */
.L_x_37275:
[----:B------:R-:W-:Y:S05]  /*6830*/  BSYNC B1 ;  /* 0x0000000000017941 */ /* 0x000fea0003800000 */
.L_x_37274:
        /* <DEDUP_REMOVED lines=20> */
.L_x_37279:
[----:B------:R-:W-:Y:S02]  /*6980*/  IMAD.MOV.U32 R62, RZ, RZ, R50 ;  /* 0x000000ffff3e7224 */ /* 0x000fe400078e0032 */
.L_x_37280:
[----:B------:R-:W-:Y:S05]  /*6990*/  BSYNC B1 ;  /* 0x0000000000017941 */ /* 0x000fea0003800000 */
.L_x_37278:
        /* <DEDUP_REMOVED lines=16> */
.L_x_37284:
[----:B------:R-:W-:Y:S05]  /*6aa0*/  BSYNC B2 ;  /* 0x0000000000027941 */ /* 0x000fea0003800000 */
.L_x_37283:
        /* <DEDUP_REMOVED lines=44> */
.L_x_37282:
[----:B------:R-:W-:Y:S05]  /*6d70*/  BSYNC B1 ;  /* 0x0000000000017941 */ /* 0x000fea0003800000 */
.L_x_37281:
        /* <DEDUP_REMOVED lines=20> */
.L_x_37286:
[----:B------:R-:W-:Y:S02]  /*6ec0*/  IMAD.MOV.U32 R54, RZ, RZ, R50 ;  /* 0x000000ffff367224 */ /* 0x000fe400078e0032 */
.L_x_37287:
[----:B------:R-:W-:Y:S05]  /*6ed0*/  BSYNC B1 ;  /* 0x0000000000017941 */ /* 0x000fea0003800000 */
.L_x_37285:
        /* <DEDUP_REMOVED lines=16> */
.L_x_37291:
[----:B------:R-:W-:Y:S05]  /*6fe0*/  BSYNC B2 ;  /* 0x0000000000027941 */ /* 0x000fea0003800000 */
.L_x_37290:
        /* <DEDUP_REMOVED lines=44> */
.L_x_37289:
[----:B------:R-:W-:Y:S05]  /*72b0*/  BSYNC B1 ;  /* 0x0000000000017941 */ /* 0x000fea0003800000 */
.L_x_37288:
        /* <DEDUP_REMOVED lines=11> */
[----:B------:R-:W-:Y:S02]  /*7370*/  FSEL R55, R55, RZ, !P5 ;  /* 0x000000ff37377208 */ /* 0x000fe40006800000 */
[----:B------:R-:W-:-:S03]  /*7380*/  SEL R52, RZ, 0x1000000, P5 ;  /* 0x01000000ff347807 */ /* 0x000fc60002800000 */
[----:B------:R-:W-:Y:S01]  /*7390*/  FMUL.FTZ R83, R186, R55 ;  /* 0x00000037ba537220 */ /* 0x000fe20000410000 */
        /* <DEDUP_REMOVED lines=21> */
.L_x_37293:
[----:B0-----:R-:W-:Y:S02]  /*74f0*/  IMAD.MOV.U32 R64, RZ, RZ, R50 ;  /* 0x000000ffff407224 */ /* 0x001fe400078e0032 */
.L_x_37294:
[----:B------:R-:W-:Y:S05]  /*7500*/  BSYNC B1 ;  /* 0x0000000000017941 */ /* 0x000fea0003800000 */
.L_x_37292:
        /* <DEDUP_REMOVED lines=16> */
.L_x_37298:
[----:B------:R-:W-:Y:S05]  /*7610*/  BSYNC B2 ;  /* 0x0000000000027941 */ /* 0x000fea0003800000 */
.L_x_37297:
        /* <DEDUP_REMOVED lines=44> */
.L_x_37296:
[----:B------:R-:W-:Y:S05]  /*78e0*/  BSYNC B1 ;  /* 0x0000000000017941 */ /* 0x000fea0003800000 */
.L_x_37295:
        /* <DEDUP_REMOVED lines=20> */
.L_x_37300:
[----:B------:R-:W-:Y:S02]  /*7a30*/  MOV R64, R50 ;  /* 0x0000003200407202 */ /* 0x000fe40000000f00 */
.L_x_37301:
[----:B------:R-:W-:Y:S05]  /*7a40*/  BSYNC B1 ;  /* 0x0000000000017941 */ /* 0x000fea0003800000 */
.L_x_37299:
        /* <DEDUP_REMOVED lines=16> */
.L_x_37305:
[----:B------:R-:W-:Y:S05]  /*7b50*/  BSYNC B2 ;  /* 0x0000000000027941 */ /* 0x000fea0003800000 */
.L_x_37304:
        /* <DEDUP_REMOVED lines=44> */
.L_x_37303:
[----:B------:R-:W-:Y:S05]  /*7e20*/  BSYNC B1 ;  /* 0x0000000000017941 */ /* 0x000fea0003800000 */
.L_x_37302:
        /* <DEDUP_REMOVED lines=20> */
.L_x_37307:
[----:B------:R-:W-:Y:S02]  /*7f70*/  MOV R62, R50 ;  /* 0x00000032003e7202 */ /* 0x000fe40000000f00 */
.L_x_37308:
[----:B------:R-:W-:Y:S05]  /*7f80*/  BSYNC B1 ;  /* 0x0000000000017941 */ /* 0x000fea0003800000 */
.L_x_37306:
        /* <DEDUP_REMOVED lines=16> */
.L_x_37312:
[----:B------:R-:W-:Y:S05]  /*8090*/  BSYNC B2 ;  /* 0x0000000000027941 */ /* 0x000fea0003800000 */
.L_x_37311:
        /* <DEDUP_REMOVED lines=44> */
.L_x_37310:
[----:B------:R-:W-:Y:S05]  /*8360*/  BSYNC B1 ;  /* 0x0000000000017941 */ /* 0x000fea0003800000 */
.L_x_37309:
        /* <DEDUP_REMOVED lines=20> */
.L_x_37314:
[----:B------:R-:W-:Y:S02]  /*84b0*/  MOV R54, R50 ;  /* 0x0000003200367202 */ /* 0x000fe40000000f00 */
.L_x_37315:
[----:B------:R-:W-:Y:S05]  /*84c0*/  BSYNC B1 ;  /* 0x0000000000017941 */ /* 0x000fea0003800000 */
.L_x_37313:
        /* <DEDUP_REMOVED lines=16> */
.L_x_37319:
[----:B------:R-:W-:Y:S05]  /*85d0*/  BSYNC B2 ;  /* 0x0000000000027941 */ /* 0x000fea0003800000 */
.L_x_37318:
        /* <DEDUP_REMOVED lines=44> */
.L_x_37317:
[----:B------:R-:W-:Y:S05]  /*88a0*/  BSYNC B1 ;  /* 0x0000000000017941 */ /* 0x000fea0003800000 */
.L_x_37316:
        /* <DEDUP_REMOVED lines=35> */
.L_x_37321:
[----:B0-----:R-:W-:Y:S02]  /*8ae0*/  IMAD.MOV.U32 R64, RZ, RZ, R50 ;  /* 0x000000ffff407224 */ /* 0x001fe400078e0032 */
.L_x_37322:
[----:B------:R-:W-:Y:S05]  /*8af0*/  BSYNC B1 ;  /* 0x0000000000017941 */ /* 0x000fea0003800000 */
.L_x_37320:
        /* <DEDUP_REMOVED lines=16> */
.L_x_37326:
[----:B------:R-:W-:Y:S05]  /*8c00*/  BSYNC B2 ;  /* 0x0000000000027941 */ /* 0x000fea0003800000 */
.L_x_37325:
        /* <DEDUP_REMOVED lines=44> */
.L_x_37324:
[----:B------:R-:W-:Y:S05]  /*8ed0*/  BSYNC B1 ;  /* 0x0000000000017941 */ /* 0x000fea0003800000 */
.L_x_37323:
[----:B------:R-:W0:Y:S01]  /*8ee0*/  I2F.U32 R56, R64 ;  /* 0x0000004000387306 */ /* 0x000e220000201000 */
[----:B-----5:R-:W-:Y:S01]  /*8ef0*/  FMUL.FTZ R52, R52, R212 ;  /* 0x000000d434347220 */ /* 0x020fe20000410000 */
        /* <DEDUP_REMOVED lines=18> */
.L_x_37328:
[----:B------:R-:W-:Y:S02]  /*9020*/  IMAD.MOV.U32 R52, RZ, RZ, R50 ;  /* 0x000000ffff347224 */ /* 0x000fe400078e0032 */
.L_x_37329:
[----:B------:R-:W-:Y:S05]  /*9030*/  BSYNC B1 ;  /* 0x0000000000017941 */ /* 0x000fea0003800000 */
.L_x_37327:
        /* <DEDUP_REMOVED lines=16> */
.L_x_37333:
[----:B------:R-:W-:Y:S05]  /*9140*/  BSYNC B2 ;  /* 0x0000000000027941 */ /* 0x000fea0003800000 */
.L_x_37332:
        /* <DEDUP_REMOVED lines=44> */
.L_x_37331:
[----:B------:R-:W-:Y:S05]  /*9410*/  BSYNC B1 ;  /* 0x0000000000017941 */ /* 0x000fea0003800000 */
.L_x_37330:
        /* <DEDUP_REMOVED lines=20> */
.L_x_37335:
[----:B------:R-:W-:Y:S02]  /*9560*/  IMAD.MOV.U32 R62, RZ, RZ, R50 ;  /* 0x000000ffff3e7224 */ /* 0x000fe400078e0032 */
.L_x_37336:
[----:B------:R-:W-:Y:S05]  /*9570*/  BSYNC B1 ;  /* 0x0000000000017941 */ /* 0x000fea0003800000 */
.L_x_37334:
        /* <DEDUP_REMOVED lines=16> */
.L_x_37340:
[----:B------:R-:W-:Y:S05]  /*9680*/  BSYNC B2 ;  /* 0x0000000000027941 */ /* 0x000fea0003800000 */
.L_x_37339:
        /* <DEDUP_REMOVED lines=44> */
.L_x_37338:
[----:B------:R-:W-:Y:S05]  /*9950*/  BSYNC B1 ;  /* 0x0000000000017941 */ /* 0x000fea0003800000 */
.L_x_37337:
        /* <DEDUP_REMOVED lines=20> */
.L_x_37342:
[----:B------:R-:W-:Y:S02]  /*9aa0*/  IMAD.MOV.U32 R54, RZ, RZ, R50 ;  /* 0x000000ffff367224 */ /* 0x000fe400078e0032 */
.L_x_37343:
[----:B------:R-:W-:Y:S05]  /*9ab0*/  BSYNC B1 ;  /* 0x0000000000017941 */ /* 0x000fea0003800000 */
.L_x_37341:
        /* <DEDUP_REMOVED lines=16> */
.L_x_37347:
[----:B------:R-:W-:Y:S05]  /*9bc0*/  BSYNC B2 ;  /* 0x0000000000027941 */ /* 0x000fea0003800000 */
.L_x_37346:
        /* <DEDUP_REMOVED lines=44> */
.L_x_37345:
[----:B------:R-:W-:Y:S05]  /*9e90*/  BSYNC B1 ;  /* 0x0000000000017941 */ /* 0x000fea0003800000 */
.L_x_37344:
        /* <DEDUP_REMOVED lines=35> */
.L_x_37349:
[----:B0-----:R-:W-:Y:S02]  /*a0d0*/  MOV R64, R50 ;  /* 0x0000003200407202 */ /* 0x001fe40000000f00 */
.L_x_37350:
[----:B------:R-:W-:Y:S05]  /*a0e0*/  BSYNC B1 ;  /* 0x0000000000017941 */ /* 0x000fea0003800000 */
.L_x_37348:
        /* <DEDUP_REMOVED lines=16> */
.L_x_37354:
[----:B------:R-:W-:Y:S05]  /*a1f0*/  BSYNC B2 ;  /* 0x0000000000027941 */ /* 0x000fea0003800000 */
.L_x_37353:
        /* <DEDUP_REMOVED lines=44> */
.L_x_37352:
[----:B------:R-:W-:Y:S05]  /*a4c0*/  BSYNC B1 ;  /* 0x0000000000017941 */ /* 0x000fea0003800000 */
.L_x_37351:
[----:B------:R-:W0:Y:S01]  /*a4d0*/  I2F.U32 R56, R64 ;  /* 0x0000004000387306 */ /* 0x000e220000201000 */
[----:B-----5:R-:W-:Y:S01]  /*a4e0*/  FMUL.FTZ R52, R52, R212 ;  /* 0x000000d434347220 */ /* 0x020fe20000410000 */
        /* <DEDUP_REMOVED lines=18> */
.L_x_37356:
[----:B------:R-:W-:Y:S02]  /*a610*/  MOV R52, R50 ;  /* 0x0000003200347202 */ /* 0x000fe40000000f00 */
.L_x_37357:
[----:B------:R-:W-:Y:S05]  /*a620*/  BSYNC B1 ;  /* 0x0000000000017941 */ /* 0x000fea0003800000 */
.L_x_37355:
        /* <DEDUP_REMOVED lines=16> */
.L_x_37361:
[----:B------:R-:W-:Y:S05]  /*a730*/  BSYNC B2 ;  /* 0x0000000000027941 */ /* 0x000fea0003800000 */
.L_x_37360:
        /* <DEDUP_REMOVED lines=44> */
.L_x_37359:
[----:B------:R-:W-:Y:S05]  /*aa00*/  BSYNC B1 ;  /* 0x0000000000017941 */ /* 0x000fea0003800000 */
.L_x_37358:
        /* <DEDUP_REMOVED lines=20> */
.L_x_37363:
[----:B------:R-:W-:Y:S02]  /*ab50*/  MOV R62, R50 ;  /* 0x00000032003e7202 */ /* 0x000fe40000000f00 */
.L_x_37364:
[----:B------:R-:W-:Y:S05]  /*ab60*/  BSYNC B1 ;  /* 0x0000000000017941 */ /* 0x000fea0003800000 */
.L_x_37362:
        /* <DEDUP_REMOVED lines=16> */
.L_x_37368:
[----:B------:R-:W-:Y:S05]  /*ac70*/  BSYNC B2 ;  /* 0x0000000000027941 */ /* 0x000fea0003800000 */
.L_x_37367:
        /* <DEDUP_REMOVED lines=44> */
.L_x_37366:
[----:B------:R-:W-:Y:S05]  /*af40*/  BSYNC B1 ;  /* 0x0000000000017941 */ /* 0x000fea0003800000 */
.L_x_37365:
        /* <DEDUP_REMOVED lines=20> */
.L_x_37370:
[----:B------:R-:W-:Y:S02]  /*b090*/  MOV R54, R50 ;  /* 0x0000003200367202 */ /* 0x000fe40000000f00 */
.L_x_37371:
[----:B------:R-:W-:Y:S05]  /*b0a0*/  BSYNC B1 ;  /* 0x0000000000017941 */ /* 0x000fea0003800000 */
.L_x_37369:
        /* <DEDUP_REMOVED lines=16> */
.L_x_37375:
[----:B------:R-:W-:Y:S05]  /*b1b0*/  BSYNC B2 ;  /* 0x0000000000027941 */ /* 0x000fea0003800000 */
.L_x_37374:
        /* <DEDUP_REMOVED lines=44> */
.L_x_37373:
[----:B------:R-:W-:Y:S05]  /*b480*/  BSYNC B1 ;  /* 0x0000000000017941 */ /* 0x000fea0003800000 */
.L_x_37372:
        /* <DEDUP_REMOVED lines=35> */
.L_x_37377:
[----:B0-----:R-:W-:Y:S02]  /*b6c0*/  IMAD.MOV.U32 R65, RZ, RZ, R50 ;  /* 0x000000ffff417224 */ /* 0x001fe400078e0032 */
.L_x_37378:
[----:B------:R-:W-:Y:S05]  /*b6d0*/  BSYNC B1 ;  /* 0x0000000000017941 */ /* 0x000fea0003800000 */
.L_x_37376:
        /* <DEDUP_REMOVED lines=16> */
.L_x_37382:
[----:B------:R-:W-:Y:S05]  /*b7e0*/  BSYNC B2 ;  /* 0x0000000000027941 */ /* 0x000fea0003800000 */
.L_x_37381:
        /* <DEDUP_REMOVED lines=44> */
.L_x_37380:
[----:B------:R-:W-:Y:S05]  /*bab0*/  BSYNC B1 ;  /* 0x0000000000017941 */ /* 0x000fea0003800000 */
.L_x_37379:
        /* <DEDUP_REMOVED lines=20> */
.L_x_37384:
[----:B------:R-:W-:Y:S02]  /*bc00*/  IMAD.MOV.U32 R52, RZ, RZ, R50 ;  /* 0x000000ffff347224 */ /* 0x000fe400078e0032 */
.L_x_37385:
[----:B------:R-:W-:Y:S05]  /*bc10*/  BSYNC B1 ;  /* 0x0000000000017941 */ /* 0x000fea0003800000 */
.L_x_37383:
        /* <DEDUP_REMOVED lines=16> */
.L_x_37389:
[----:B------:R-:W-:Y:S05]  /*bd20*/  BSYNC B2 ;  /* 0x0000000000027941 */ /* 0x000fea0003800000 */
.L_x_37388:
        /* <DEDUP_REMOVED lines=44> */
.L_x_37387:
[----:B------:R-:W-:Y:S05]  /*bff0*/  BSYNC B1 ;  /* 0x0000000000017941 */ /* 0x000fea0003800000 */
.L_x_37386:
        /* <DEDUP_REMOVED lines=20> */
.L_x_37391:
[----:B------:R-:W-:Y:S02]  /*c140*/  IMAD.MOV.U32 R62, RZ, RZ, R50 ;  /* 0x000000ffff3e7224 */ /* 0x000fe400078e0032 */
.L_x_37392:
[----:B------:R-:W-:Y:S05]  /*c150*/  BSYNC B1 ;  /* 0x0000000000017941 */ /* 0x000fea0003800000 */
.L_x_37390:
        /* <DEDUP_REMOVED lines=16> */
.L_x_37396:
[----:B------:R-:W-:Y:S05]  /*c260*/  BSYNC B2 ;  /* 0x0000000000027941 */ /* 0x000fea0003800000 */
.L_x_37395:
        /* <DEDUP_REMOVED lines=44> */
.L_x_37394:
[----:B------:R-:W-:Y:S05]  /*c530*/  BSYNC B1 ;  /* 0x0000000000017941 */ /* 0x000fea0003800000 */
.L_x_37393:
        /* <DEDUP_REMOVED lines=20> */
.L_x_37398:
[----:B------:R-:W-:Y:S02]  /*c680*/  IMAD.MOV.U32 R54, RZ, RZ, R50 ;  /* 0x000000ffff367224 */ /* 0x000fe400078e0032 */
.L_x_37399:
[----:B------:R-:W-:Y:S05]  /*c690*/  BSYNC B1 ;  /* 0x0000000000017941 */ /* 0x000fea0003800000 */
.L_x_37397:
        /* <DEDUP_REMOVED lines=16> */
.L_x_37403:
[----:B------:R-:W-:Y:S05]  /*c7a0*/  BSYNC B2 ;  /* 0x0000000000027941 */ /* 0x000fea0003800000 */
.L_x_37402:
        /* <DEDUP_REMOVED lines=44> */
.L_x_37401:
[----:B------:R-:W-:Y:S05]  /*ca70*/  BSYNC B1 ;  /* 0x0000000000017941 */ /* 0x000fea0003800000 */
.L_x_37400:
[----:B------:R-:W0:Y:S01]  /*ca80*/  I2F.U32 R52, R54 ;  /* 0x0000003600347306 */ /* 0x000e220000201000 */
[----:B------:R-:W-:Y:S01]  /*ca90*/  FMUL.FTZ R55, R55, R212 ;  /* 0x000000d437377220 */ /* 0x000fe20000410000 */
[----:B------:R-:W-:Y:S01]  /*caa0*/  SEL R53, RZ, 0x10000, P4 ;  /* 0x00010000ff357807 */ /* 0x000fe20002000000 */
[C---:B------:R-:W-:Y:S01]  /*cab0*/  IMAD.WIDE.U32 R60, R208.reuse, R210, c[0x0][0x188] ;  /* 0x00006200d03c7625 */ /* 0x040fe200078e00d2 */
        /* <DEDUP_REMOVED lines=31> */
.L_x_37405:
[----:B0-----:R-:W-:Y:S02]  /*ccb0*/  MOV R100, R50 ;  /* 0x0000003200647202 */ /* 0x001fe40000000f00 */
.L_x_37406:
[----:B------:R-:W-:Y:S05]  /*ccc0*/  BSYNC B1 ;  /* 0x0000000000017941 */ /* 0x000fea0003800000 */
.L_x_37404:
        /* <DEDUP_REMOVED lines=16> */
.L_x_37410:
[----:B------:R-:W-:Y:S05]  /*cdd0*/  BSYNC B2 ;  /* 0x0000000000027941 */ /* 0x000fea0003800000 */
.L_x_37409:
        /* <DEDUP_REMOVED lines=44> */
.L_x_37408:
[----:B------:R-:W-:Y:S05]  /*d0a0*/  BSYNC B1 ;  /* 0x0000000000017941 */ /* 0x000fea0003800000 */
.L_x_37407:
        /* <DEDUP_REMOVED lines=20> */
.L_x_37412:
[----:B------:R-:W-:Y:S02]  /*d1f0*/  MOV R52, R50 ;  /* 0x0000003200347202 */ /* 0x000fe40000000f00 */
.L_x_37413:
[----:B------:R-:W-:Y:S05]  /*d200*/  BSYNC B1 ;  /* 0x0000000000017941 */ /* 0x000fea0003800000 */
.L_x_37411:
        /* <DEDUP_REMOVED lines=16> */
.L_x_37417:
[----:B------:R-:W-:Y:S05]  /*d310*/  BSYNC B2 ;  /* 0x0000000000027941 */ /* 0x000fea0003800000 */
.L_x_37416:
        /* <DEDUP_REMOVED lines=44> */
.L_x_37415:
[----:B------:R-:W-:Y:S05]  /*d5e0*/  BSYNC B1 ;  /* 0x0000000000017941 */ /* 0x000fea0003800000 */
.L_x_37414:
        /* <DEDUP_REMOVED lines=20> */
.L_x_37419:
[----:B------:R-:W-:Y:S02]  /*d730*/  MOV R100, R50 ;  /* 0x0000003200647202 */ /* 0x000fe40000000f00 */
.L_x_37420:
[----:B------:R-:W-:Y:S05]  /*d740*/  BSYNC B1 ;  /* 0x0000000000017941 */ /* 0x000fea0003800000 */
.L_x_37418:
        /* <DEDUP_REMOVED lines=16> */
.L_x_37424:
[----:B------:R-:W-:Y:S05]  /*d850*/  BSYNC B2 ;  /* 0x0000000000027941 */ /* 0x000fea0003800000 */
.L_x_37423:
        /* <DEDUP_REMOVED lines=44> */
.L_x_37422:
[----:B------:R-:W-:Y:S05]  /*db20*/  BSYNC B1 ;  /* 0x0000000000017941 */ /* 0x000fea0003800000 */
.L_x_37421:
        /* <DEDUP_REMOVED lines=20> */
.L_x_37426:
[----:B------:R-:W-:Y:S02]  /*dc70*/  MOV R54, R50 ;  /* 0x0000003200367202 */ /* 0x000fe40000000f00 */
.L_x_37427:
[----:B------:R-:W-:Y:S05]  /*dc80*/  BSYNC B1 ;  /* 0x0000000000017941 */ /* 0x000fea0003800000 */
.L_x_37425:
        /* <DEDUP_REMOVED lines=16> */
.L_x_37431:
[----:B------:R-:W-:Y:S05]  /*dd90*/  BSYNC B2 ;  /* 0x0000000000027941 */ /* 0x000fea0003800000 */
.L_x_37430:
        /* <DEDUP_REMOVED lines=44> */
.L_x_37429:
[----:B------:R-:W-:Y:S05]  /*e060*/  BSYNC B1 ;  /* 0x0000000000017941 */ /* 0x000fea0003800000 */
.L_x_37428:
        /* <DEDUP_REMOVED lines=35> */
.L_x_37433:
[----:B0-----:R-:W-:Y:S02]  /*e2a0*/  IMAD.MOV.U32 R207, RZ, RZ, R50 ;  /* 0x000000ffffcf7224 */ /* 0x001fe400078e0032 */
.L_x_37434:
[----:B------:R-:W-:Y:S05]  /*e2b0*/  BSYNC B1 ;  /* 0x0000000000017941 */ /* 0x000fea0003800000 */
.L_x_37432:
        /* <DEDUP_REMOVED lines=16> */
.L_x_37438:
[----:B------:R-:W-:Y:S05]  /*e3c0*/  BSYNC B2 ;  /* 0x0000000000027941 */ /* 0x000fea0003800000 */
.L_x_37437:
        /* <DEDUP_REMOVED lines=44> */
.L_x_37436:
[----:B------:R-:W-:Y:S05]  /*e690*/  BSYNC B1 ;  /* 0x0000000000017941 */ /* 0x000fea0003800000 */
.L_x_37435:
[----:B------:R-:W0:Y:S01]  /*e6a0*/  I2F.U32 R56, R207 ;  /* 0x000000cf00387306 */ /* 0x000e220000201000 */
[----:B-----5:R-:W-:Y:S01]  /*e6b0*/  FMUL.FTZ R52, R52, R212 ;  /* 0x000000d434347220 */ /* 0x020fe20000410000 */
        /* <DEDUP_REMOVED lines=18> */
.L_x_37440:
[----:B------:R-:W-:Y:S02]  /*e7e0*/  IMAD.MOV.U32 R52, RZ, RZ, R50 ;  /* 0x000000ffff347224 */ /* 0x000fe400078e0032 */
.L_x_37441:
[----:B------:R-:W-:Y:S05]  /*e7f0*/  BSYNC B1 ;  /* 0x0000000000017941 */ /* 0x000fea0003800000 */
.L_x_37439:
        /* <DEDUP_REMOVED lines=16> */
.L_x_37445:
[----:B------:R-:W-:Y:S05]  /*e900*/  BSYNC B2 ;  /* 0x0000000000027941 */ /* 0x000fea0003800000 */
.L_x_37444:
        /* <DEDUP_REMOVED lines=44> */
.L_x_37443:
[----:B------:R-:W-:Y:S05]  /*ebd0*/  BSYNC B1 ;  /* 0x0000000000017941 */ /* 0x000fea0003800000 */
.L_x_37442:
        /* <DEDUP_REMOVED lines=20> */
.L_x_37447:
[----:B------:R-:W-:Y:S02]  /*ed20*/  IMAD.MOV.U32 R207, RZ, RZ, R50 ;  /* 0x000000ffffcf7224 */ /* 0x000fe400078e0032 */
.L_x_37448:
[----:B------:R-:W-:Y:S05]  /*ed30*/  BSYNC B1 ;  /* 0x0000000000017941 */ /* 0x000fea0003800000 */
.L_x_37446:
        /* <DEDUP_REMOVED lines=16> */
.L_x_37452:
[----:B------:R-:W-:Y:S05]  /*ee40*/  BSYNC B2 ;  /* 0x0000000000027941 */ /* 0x000fea0003800000 */
.L_x_37451:
        /* <DEDUP_REMOVED lines=44> */
.L_x_37450:
[----:B------:R-:W-:Y:S05]  /*f110*/  BSYNC B1 ;  /* 0x0000000000017941 */ /* 0x000fea0003800000 */
.L_x_37449:
        /* <DEDUP_REMOVED lines=20> */
.L_x_37454:
[----:B------:R-:W-:Y:S02]  /*f260*/  IMAD.MOV.U32 R54, RZ, RZ, R50 ;  /* 0x000000ffff367224 */ /* 0x000fe400078e0032 */
.L_x_37455:
[----:B------:R-:W-:Y:S05]  /*f270*/  BSYNC B1 ;  /* 0x0000000000017941 */ /* 0x000fea0003800000 */
.L_x_37453:
        /* <DEDUP_REMOVED lines=16> */
.L_x_37459:
[----:B------:R-:W-:Y:S05]  /*f380*/  BSYNC B2 ;  /* 0x0000000000027941 */ /* 0x000fea0003800000 */
.L_x_37458:
        /* <DEDUP_REMOVED lines=44> */
.L_x_37457:
[----:B------:R-:W-:Y:S05]  /*f650*/  BSYNC B1 ;  /* 0x0000000000017941 */ /* 0x000fea0003800000 */
.L_x_37456:
        /* <DEDUP_REMOVED lines=14> */
[----:B------:R-:W-:Y:S01]  /*f740*/  FMUL.FTZ R59, R162, R55 ;  /* 0x00000037a23b7220 */ /* 0x000fe20000410000 */
[----:B------:R-:W-:Y:S01]  /*f750*/  IADD3 R207, R52, R101, RZ ;  /* 0x0000006534cf7210 */ /* 0x000fe20007ffe0ff */
[----:B------:R-:W-:-:S04]  /*f760*/  IMAD.WIDE.U32 R52, R223, R210, c[0x0][0x170] ;  /* 0x00005c00df347625 */ /* 0x000fc800078e00d2 */
[----:B------:R-:W-:Y:S02]  /*f770*/  @P1 FADD.FTZ R59, R99, R59 ;  /* 0x0000003b633b1221 */ /* 0x000fe40000010000 */
[----:B------:R-:W-:-:S03]  /*f780*/  @P0 IMAD.WIDE.U32 R100, R223, R210, c[0x0][0x180] ;  /* 0x00006000df640625 */ /* 0x000fc600078e00d2 */
        /* <DEDUP_REMOVED lines=16> */
.L_x_37461:
[----:B0-----:R-:W-:Y:S02]  /*f890*/  MOV R207, R50 ;  /* 0x0000003200cf7202 */ /* 0x001fe40000000f00 */
.L_x_37462:
[----:B------:R-:W-:Y:S05]  /*f8a0*/  BSYNC B1 ;  /* 0x0000000000017941 */ /* 0x000fea0003800000 */
.L_x_37460:
        /* <DEDUP_REMOVED lines=16> */
.L_x_37466:
[----:B------:R-:W-:Y:S05]  /*f9b0*/  BSYNC B2 ;  /* 0x0000000000027941 */ /* 0x000fea0003800000 */
.L_x_37465:
        /* <DEDUP_REMOVED lines=44> */
.L_x_37464:
[----:B------:R-:W-:Y:S05]  /*fc80*/  BSYNC B1 ;  /* 0x0000000000017941 */ /* 0x000fea0003800000 */
.L_x_37463:
        /* <DEDUP_REMOVED lines=20> */
.L_x_37468:
[----:B------:R-:W-:Y:S02]  /*fdd0*/  MOV R207, R50 ;  /* 0x0000003200cf7202 */ /* 0x000fe40000000f00 */
.L_x_37469:
[----:B------:R-:W-:Y:S05]  /*fde0*/  BSYNC B1 ;  /* 0x0000000000017941 */ /* 0x000fea0003800000 */
.L_x_37467:
        /* <DEDUP_REMOVED lines=16> */
.L_x_37473:
[----:B------:R-:W-:Y:S05]  /*fef0*/  BSYNC B2 ;  /* 0x0000000000027941 */ /* 0x000fea0003800000 */
.L_x_37472:
        /* <DEDUP_REMOVED lines=44> */
.L_x_37471:
[----:B------:R-:W-:Y:S05]  /*101c0*/  BSYNC B1 ;  /* 0x0000000000017941 */ /* 0x000fea0003800000 */
.L_x_37470:
        /* <DEDUP_REMOVED lines=20> */
.L_x_37475:
[----:B------:R-:W-:Y:S02]  /*10310*/  MOV R207, R50 ;  /* 0x0000003200cf7202 */ /* 0x000fe40000000f00 */
.L_x_37476:
[----:B------:R-:W-:Y:S05]  /*10320*/  BSYNC B1 ;  /* 0x0000000000017941 */ /* 0x000fea0003800000 */
.L_x_37474:
        /* <DEDUP_REMOVED lines=16> */
.L_x_37480:
[----:B------:R-:W-:Y:S05]  /*10430*/  BSYNC B2 ;  /* 0x0000000000027941 */ /* 0x000fea0003800000 */
.L_x_37479:
        /* <DEDUP_REMOVED lines=44> */
.L_x_37478:
[----:B------:R-:W-:Y:S05]  /*10700*/  BSYNC B1 ;  /* 0x0000000000017941 */ /* 0x000fea0003800000 */
.L_x_37477:
        /* <DEDUP_REMOVED lines=20> */
.L_x_37482:
[----:B------:R-:W-:Y:S02]  /*10850*/  MOV R207, R50 ;  /* 0x0000003200cf7202 */ /* 0x000fe40000000f00 */
.L_x_37483:
[----:B------:R-:W-:Y:S05]  /*10860*/  BSYNC B1 ;  /* 0x0000000000017941 */ /* 0x000fea0003800000 */
.L_x_37481:
        /* <DEDUP_REMOVED lines=16> */
.L_x_37487:
[----:B------:R-:W-:Y:S05]  /*10970*/  BSYNC B2 ;  /* 0x0000000000027941 */ /* 0x000fea0003800000 */
.L_x_37486:
        /* <DEDUP_REMOVED lines=44> */
.L_x_37485:
[----:B------:R-:W-:Y:S05]  /*10c40*/  BSYNC B1 ;  /* 0x0000000000017941 */ /* 0x000fea0003800000 */
.L_x_37484:
        /* <DEDUP_REMOVED lines=9> */
[----:B------:R-:W-:-:S04]  /*10ce0*/  @P0 IMAD.WIDE.U32 R230, R227, R210, c[0x0][0x180] ;  /* 0x00006000e3e60625 */ /* 0x000fc800078e00d2 */
        /* <DEDUP_REMOVED lines=25> */
.L_x_37489:
[----:B0-----:R-:W-:Y:S02]  /*10e80*/  IMAD.MOV.U32 R207, RZ, RZ, R50 ;  /* 0x000000ffffcf7224 */ /* 0x001fe400078e0032 */
.L_x_37490:
[----:B------:R-:W-:Y:S05]  /*10e90*/  BSYNC B1 ;  /* 0x0000000000017941 */ /* 0x000fea0003800000 */
.L_x_37488:
        /* <DEDUP_REMOVED lines=16> */
.L_x_37494:
[----:B------:R-:W-:Y:S05]  /*10fa0*/  BSYNC B2 ;  /* 0x0000000000027941 */ /* 0x000fea0003800000 */
.L_x_37493:
        /* <DEDUP_REMOVED lines=44> */
.L_x_37492:
[----:B------:R-:W-:Y:S05]  /*11270*/  BSYNC B1 ;  /* 0x0000000000017941 */ /* 0x000fea0003800000 */
.L_x_37491:
        /* <DEDUP_REMOVED lines=20> */
.L_x_37496:
[----:B------:R-:W-:Y:S02]  /*113c0*/  IMAD.MOV.U32 R207, RZ, RZ, R50 ;  /* 0x000000ffffcf7224 */ /* 0x000fe400078e0032 */
.L_x_37497:
[----:B------:R-:W-:Y:S05]  /*113d0*/  BSYNC B1 ;  /* 0x0000000000017941 */ /* 0x000fea0003800000 */
.L_x_37495:
        /* <DEDUP_REMOVED lines=16> */
.L_x_37501:
[----:B------:R-:W-:Y:S05]  /*114e0*/  BSYNC B2 ;  /* 0x0000000000027941 */ /* 0x000fea0003800000 */
.L_x_37500:
        /* <DEDUP_REMOVED lines=44> */
.L_x_37499:
[----:B------:R-:W-:Y:S05]  /*117b0*/  BSYNC B1 ;  /* 0x0000000000017941 */ /* 0x000fea0003800000 */
.L_x_37498:
        /* <DEDUP_REMOVED lines=20> */
.L_x_37503:
[----:B------:R-:W-:Y:S02]  /*11900*/  IMAD.MOV.U32 R216, RZ, RZ, R50 ;  /* 0x000000ffffd87224 */ /* 0x000fe400078e0032 */
.L_x_37504:
[----:B------:R-:W-:Y:S05]  /*11910*/  BSYNC B1 ;  /* 0x0000000000017941 */ /* 0x000fea0003800000 */
.L_x_37502:
        /* <DEDUP_REMOVED lines=16> */
.L_x_37508:
[----:B------:R-:W-:Y:S05]  /*11a20*/  BSYNC B2 ;  /* 0x0000000000027941 */ /* 0x000fea0003800000 */
.L_x_37507:
        /* <DEDUP_REMOVED lines=44> */
.L_x_37506:
[----:B------:R-:W-:Y:S05]  /*11cf0*/  BSYNC B1 ;  /* 0x0000000000017941 */ /* 0x000fea0003800000 */
.L_x_37505:
[----:B------:R-:W0:Y:S01]  /*11d00*/  I2F.U32 R216, R216 ;  /* 0x000000d800d87306 */ /* 0x000e220000201000 */
[----:B------:R-:W-:Y:S01]  /*11d10*/  FMUL.FTZ R207, R102, R212 ;  /* 0x000000d466cf7220 */ /* 0x000fe20000410000 */
[----:B------:R-:W-:Y:S01]  /*11d20*/  ISETP.NE.AND P4, PT, R218, 0x1, PT ;  /* 0x00000001da00780c */ /* 0x000fe20003f85270 */
[----:B------:R-:W-:Y:S02]  /*11d30*/  BSSY B1, `(.L_x_37509) ;  /* 0x0000012000017945 */ /* 0x000fe40003800000 */
        /* <DEDUP_REMOVED lines=16> */
.L_x_37510:
[----:B------:R-:W-:Y:S02]  /*11e40*/  IMAD.MOV.U32 R216, RZ, RZ, R50 ;  /* 0x000000ffffd87224 */ /* 0x000fe400078e0032 */
.L_x_37511:
[----:B------:R-:W-:Y:S05]  /*11e50*/  BSYNC B1 ;  /* 0x0000000000017941 */ /* 0x000fea0003800000 */
.L_x_37509:
        /* <DEDUP_REMOVED lines=16> */
.L_x_37515:
[----:B------:R-:W-:Y:S05]  /*11f60*/  BSYNC B2 ;  /* 0x0000000000027941 */ /* 0x000fea0003800000 */
.L_x_37514:
        /* <DEDUP_REMOVED lines=44> */
.L_x_37513:
[----:B------:R-:W-:Y:S05]  /*12230*/  BSYNC B1 ;  /* 0x0000000000017941 */ /* 0x000fea0003800000 */
.L_x_37512:
[----:B------:R-:W-:Y:S01]  /*12240*/  FADD.FTZ R218, RZ, R92 ;  /* 0x0000005cffda7221 */ /* 0x000fe20000010000 */
[----:B------:R-:W0:Y:S01]  /*12250*/  I2F.U32 R216, R216 ;  /* 0x000000d800d87306 */ /* 0x000e220000201000 */
[----:B------:R-:W-:Y:S01]  /*12260*/  FMUL.FTZ R103, R103, R212 ;  /* 0x000000d467677220 */ /* 0x000fe20000410000 */
[----:B------:R-:W-:Y:S01]  /*12270*/  SEL R212, RZ, 0x10000, P3 ;  /* 0x00010000ffd47807 */ /* 0x000fe20001800000 */
[----:B------:R-:W-:Y:S02]  /*12280*/  FADD.FTZ R231, R93, R218 ;  /* 0x000000da5de77221 */ /* 0x000fe40000010000 */
[----:B------:R-:W-:Y:S02]  /*12290*/  FMUL.FTZ R103, R103, c[0x0][0x1e8] ;  /* 0x00007a0067677a20 */ /* 0x000fe40000410000 */
[----:B------:R-:W-:-:S04]  /*122a0*/  FADD.FTZ R218, R94, R231 ;  /* 0x000000e75eda7221 */ /* 0x000fc80000010000 */
[----:B------:R-:W-:-:S04]  /*122b0*/  FADD.FTZ R231, R95, R218 ;  /* 0x000000da5fe77221 */ /* 0x000fc80000010000 */
[----:B------:R-:W-:Y:S02]  /*122c0*/  FADD.FTZ R218, R88, R231 ;  /* 0x000000e758da7221 */ /* 0x000fe40000010000 */
[----:B0-----:R-:W-:Y:S01]  /*122d0*/  FFMA.FTZ R211, R216, R211, 1.1641532182693481445e-10 ;  /* 0x2f000000d8d37423 */ /* 0x001fe200000100d3 */
[----:B------:R-:W-:Y:S01]  /*122e0*/  SEL R216, RZ, 0x100, P2 ;  /* 0x00000100ffd87807 */ /* 0x000fe20001000000 */
[----:B------:R-:W-:-:S03]  /*122f0*/  FADD.FTZ R231, R89, R218 ;  /* 0x000000da59e77221 */ /* 0x000fc60000010000 */
[----:B------:R-:W-:Y:S01]  /*12300*/  FSETP.GTU.FTZ.AND P4, PT, R211, c[0x0][0x1e4], PT ;  /* 0x00007900d3007a0b */ /* 0x000fe20003f9c000 */
[----:B------:R-:W-:-:S03]  /*12310*/  FADD.FTZ R218, R90, R231 ;  /* 0x000000e75ada7221 */ /* 0x000fc60000010000 */
[----:B------:R-:W-:Y:S01]  /*12320*/  FSEL R103, R103, RZ, !P4 ;  /* 0x000000ff67677208 */ /* 0x000fe20006000000 */
[----:B------:R-:W-:-:S04]  /*12330*/  FADD.FTZ R231, R91, R218 ;  /* 0x000000da5be77221 */ /* 0x000fc80000010000 */
[----:B------:R-:W-:Y:S02]  /*12340*/  FADD.FTZ R218, R84, R231 ;  /* 0x000000e754da7221 */ /* 0x000fe40000010000 */
[----:B------:R-:W-:Y:S02]  /*12350*/  FMUL.FTZ R103, R154, R103 ;  /* 0x000000679a677220 */ /* 0x000fe40000410000 */
[----:B------:R-:W-:Y:S02]  /*12360*/  FADD.FTZ R231, R85, R218 ;  /* 0x000000da55e77221 */ /* 0x000fe40000010000 */
[----:B------:R-:W-:Y:S01]  /*12370*/  @P1 FADD.FTZ R103, R99, R103 ;  /* 0x0000006763671221 */ /* 0x000fe20000010000 */
        /* <DEDUP_REMOVED lines=31> */
[----:B------:R-:W-:Y:S01]  /*12570*/  FADD.FTZ R231, R59, R218 ;  /* 0x000000da3be77221 */ /* 0x000fe20000010000 */
[----:B------:R-:W-:Y:S02]  /*12580*/  IADD3 R211, R216, R211, R212 ;  /* 0x000000d3d8d37210 */ /* 0x000fe40007ffe0d4 */
[----:B------:R-:W-:Y:S01]  /*12590*/  SEL R212, RZ, 0x1, P0 ;  /* 0x00000001ffd47807 */ /* 0x000fe20000000000 */
[----:B------:R-:W-:Y:S02]  /*125a0*/  FADD.FTZ R216, R52, R231 ;  /* 0x000000e734d87221 */ /* 0x000fe40000010000 */
[----:B------:R-:W-:Y:S01]  /*125b0*/  IMAD.WIDE.U32 R230, R227, R214, c[0x0][0x190] ;  /* 0x00006400e3e67625 */ /* 0x000fe200078e00d6 */
[----:B------:R-:W-:-:S03]  /*125c0*/  IADD3 R233, R211, R212, RZ ;  /* 0x000000d4d3e97210 */ /* 0x000fc60007ffe0ff */
[----:B------:R-:W-:-:S04]  /*125d0*/  IMAD.WIDE.U32 R210, R227, R210, c[0x0][0x188] ;  /* 0x00006200e3d27625 */ /* 0x000fc800078e00d2 */
[----:B------:R-:W-:Y:S01]  /*125e0*/  FADD.FTZ R235, R53, R216 ;  /* 0x000000d835eb7221 */ /* 0x000fe20000010000 */
[----:B------:R0:W-:Y:S03]  /*125f0*/  STG.E.128 [R210.64], R100 ;  /* 0x00000064d2007986 */ /* 0x0001e6000c101d06 */
        /* <DEDUP_REMOVED lines=9> */
.L_x_37520:
        /* <DEDUP_REMOVED lines=116> */
.L_x_37521:
[----:B------:R-:W-:Y:S01]  /*12dd0*/  FMUL.FTZ R211, R233, R233 ;  /* 0x000000e9e9d37220 */ /* 0x000fe20000410000 */
[----:B------:R-:W-:Y:S01]  /*12de0*/  ISETP.NE.AND P0, PT, RZ, UR8, PT ;  /* 0x00000008ff007c0c */ /* 0x000fe2000bf05270 */
[----:B-1----:R-:W-:Y:S01]  /*12df0*/  FADD.FTZ R235, R235, R212 ;  /* 0x000000d4ebeb7221 */ /* 0x002fe20000010000 */
[----:B------:R-:W-:Y:S01]  /*12e00*/  HFMA2.MMA R210, -RZ, RZ, 0, 2.384185791015625e-07 ;  /* 0x00000004ffd27435 */ /* 0x000fe200000001ff */
[----:B------:R-:W-:Y:S01]  /*12e10*/  IMAD.MOV.U32 R216, RZ, RZ, c[0x0][0x1e0] ;  /* 0x00007800ffd87624 */ /* 0x000fe200078e00ff */
[----:B------:R-:W-:Y:S01]  /*12e20*/  FSEL R211, R211, RZ, P0 ;  /* 0x000000ffd3d37208 */ /* 0x000fe20000000000 */
[----:B------:R-:W-:Y:S01]  /*12e30*/  IMAD R214, R205, c[0x0][0x168], RZ ;  /* 0x00005a00cdd67a24 */ /* 0x000fe200078e02ff */
[----:B0-----:R-:W-:Y:S01]  /*12e40*/  FSEL R212, R233, RZ, !P0 ;  /* 0x000000ffe9d47208 */ /* 0x001fe20004000000 */
[----:B------:R-:W-:-:S03]  /*12e50*/  FFMA.FTZ R216, R235, R216, c[0x0][0x228] ;  /* 0x00008a00ebd87623 */ /* 0x000fc600000100d8 */
[----:B------:R-:W-:Y:S01]  /*12e60*/  SHF.R.S32.HI R235, RZ, 0x1f, R214 ;  /* 0x0000001fffeb7819 */ /* 0x000fe200000114d6 */
[----:B------:R-:W-:Y:S02]  /*12e70*/  FADD.FTZ R216, R216, R211 ;  /* 0x000000d3d8d87221 */ /* 0x000fe40000010000 */
[--C-:B------:R-:W-:Y:S01]  /*12e80*/  FADD.FTZ R237, R66, -R212.reuse ;  /* 0x800000d442ed7221 */ /* 0x100fe20000010000 */
[----:B------:R-:W-:Y:S01]  /*12e90*/  LEA.HI R211, R235, R214, RZ, 0x2 ;  /* 0x000000d6ebd37211 */ /* 0x000fe200078f10ff */
[----:B------:R0:W1:Y:S01]  /*12ea0*/  MUFU.RSQ R66, R216 ;  /* 0x000000d800427308 */ /* 0x0000620000001400 */
[----:B------:R-:W-:Y:S02]  /*12eb0*/  @!P1 IMAD.WIDE R230, R205, R210, c[0x0][0x1a0] ;  /* 0x00006800cde69625 */ /* 0x000fe400078e02d2 */
[----:B------:R-:W-:Y:S02]  /*12ec0*/  LEA.HI.SX32 R211, R211, R206, 0x1e ;  /* 0x000000ced3d37211 */ /* 0x000fe400078ff2ff */
[--C-:B------:R-:W-:Y:S01]  /*12ed0*/  FADD.FTZ R92, R92, -R212.reuse ;  /* 0x800000d45c5c7221 */ /* 0x100fe20000010000 */
[----:B------:R2:W-:Y:S01]  /*12ee0*/  @!P1 STG.E [R230.64], R233 ;  /* 0x000000e9e6009986 */ /* 0x0005e2000c101906 */
[----:B------:R-:W-:-:S02]  /*12ef0*/  FADD.FTZ R93, R93, -R212 ;  /* 0x800000d45d5d7221 */ /* 0x000fc40000010000 */
[--C-:B------:R-:W-:Y:S01]  /*12f00*/  FADD.FTZ R94, R94, -R212.reuse ;  /* 0x800000d45e5e7221 */ /* 0x100fe20000010000 */
[----:B0-----:R-:W-:Y:S01]  /*12f10*/  LEA R216, P0, R211, c[0x0][0x208], 0x4 ;  /* 0x00008200d3d87a11 */ /* 0x001fe200078020ff */
[--C-:B------:R-:W-:Y:S02]  /*12f20*/  FADD.FTZ R95, R95, -R212.reuse ;  /* 0x800000d45f5f7221 */ /* 0x100fe40000010000 */
[--C-:B------:R-:W-:Y:S02]  /*12f30*/  FADD.FTZ R84, R84, -R212.reuse ;  /* 0x800000d454547221 */ /* 0x100fe40000010000 */
[--C-:B------:R-:W-:Y:S02]  /*12f40*/  FADD.FTZ R235, R65, -R212.reuse ;  /* 0x800000d441eb7221 */ /* 0x100fe40000010000 */
[--C-:B------:R-:W-:Y:S02]  /*12f50*/  FADD.FTZ R88, R88, -R212.reuse ;  /* 0x800000d458587221 */ /* 0x100fe40000010000 */
[----:B--2---:R-:W-:-:S02]  /*12f60*/  FADD.FTZ R233, R64, -R212 ;  /* 0x800000d440e97221 */ /* 0x004fc40000010000 */
[--C-:B------:R-:W-:Y:S02]  /*12f70*/  FADD.FTZ R89, R89, -R212.reuse ;  /* 0x800000d459597221 */ /* 0x100fe40000010000 */
[--C-:B------:R-:W-:Y:S02]  /*12f80*/  FADD.FTZ R90, R90, -R212.reuse ;  /* 0x800000d45a5a7221 */ /* 0x100fe40000010000 */
[--C-:B------:R-:W-:Y:S02]  /*12f90*/  FADD.FTZ R91, R91, -R212.reuse ;  /* 0x800000d45b5b7221 */ /* 0x100fe40000010000 */
[--C-:B------:R-:W-:Y:S02]  /*12fa0*/  FADD.FTZ R86, R86, -R212.reuse ;  /* 0x800000d456567221 */ /* 0x100fe40000010000 */
[----:B------:R-:W-:Y:S02]  /*12fb0*/  FADD.FTZ R81, R81, -R212 ;  /* 0x800000d451517221 */ /* 0x000fe40000010000 */
[----:B------:R-:W-:-:S04]  /*12fc0*/  @!P1 IMAD.WIDE R64, R205, R210, c[0x0][0x1a8] ;  /* 0x00006a00cd409625 */ /* 0x000fc800078e02d2 */
[--C-:B------:R-:W-:Y:S01]  /*12fd0*/  FADD.FTZ R82, R82, -R212.reuse ;  /* 0x800000d452527221 */ /* 0x100fe20000010000 */
[----:B-1----:R0:W-:Y:S01]  /*12fe0*/  @!P1 STG.E [R64.64], R66 ;  /* 0x0000004240009986 */ /* 0x0021e2000c101906 */
        /* <DEDUP_REMOVED lines=10> */
[----:B------:R-:W-:-:S02]  /*13090*/  IMAD.MOV.U32 R72, RZ, RZ, 0x10 ;  /* 0x00000010ff487424 */ /* 0x000fc400078e00ff */
        /* <DEDUP_REMOVED lines=10> */
[----:B------:R-:W-:Y:S02]  /*13140*/  FADD.FTZ R85, R85, -R212 ;  /* 0x800000d455557221 */ /* 0x000fe40000010000 */
[----:B------:R-:W-:-:S02]  /*13150*/  FMUL.FTZ R60, R66, R88 ;  /* 0x00000058423c7220 */ /* 0x000fc40000410000 */
[C---:B------:R-:W-:Y:S02]  /*13160*/  FMUL.FTZ R89, R66.reuse, R89 ;  /* 0x0000005942597220 */ /* 0x040fe40000410000 */
[C---:B------:R-:W-:Y:S02]  /*13170*/  FMUL.FTZ R62, R66.reuse, R90 ;  /* 0x0000005a423e7220 */ /* 0x040fe40000410000 */
[C---:B------:R-:W-:Y:S02]  /*13180*/  FMUL.FTZ R94, R66.reuse, R91 ;  /* 0x0000005b425e7220 */ /* 0x040fe40000410000 */
[C---:B------:R-:W-:Y:S02]  /*13190*/  FMUL.FTZ R54, R66.reuse, R86 ;  /* 0x0000005642367220 */ /* 0x040fe40000410000 */
[----:B------:R-:W-:Y:S02]  /*131a0*/  FMUL.FTZ R84, R66, R81 ;  /* 0x0000005142547220 */ /* 0x000fe40000410000 */
[----:B------:R-:W-:-:S02]  /*131b0*/  FADD.FTZ R80, R80, -R212 ;  /* 0x800000d450507221 */ /* 0x000fc40000010000 */
[C---:B------:R-:W-:Y:S02]  /*131c0*/  FMUL.FTZ R86, R66.reuse, R82 ;  /* 0x0000005242567220 */ /* 0x040fe40000410000 */
[C---:B------:R-:W-:Y:S02]  /*131d0*/  FMUL.FTZ R91, R66.reuse, R83 ;  /* 0x00000053425b7220 */ /* 0x040fe40000410000 */
[----:B------:R-:W-:Y:S02]  /*131e0*/  FMUL.FTZ R81, R66, R77 ;  /* 0x0000004d42517220 */ /* 0x000fe40000410000 */
[--C-:B------:R-:W-:Y:S02]  /*131f0*/  FADD.FTZ R76, R76, -R212.reuse ;  /* 0x800000d44c4c7221 */ /* 0x100fe40000010000 */
[--C-:B------:R-:W-:Y:S02]  /*13200*/  FADD.FTZ R79, R79, -R212.reuse ;  /* 0x800000d44f4f7221 */ /* 0x100fe40000010000 */
[----:B------:R-:W-:-:S02]  /*13210*/  FADD.FTZ R249, R53, -R212 ;  /* 0x800000d435f97221 */ /* 0x000fc40000010000 */
[----:B0-----:R-:W-:Y:S01]  /*13220*/  IMAD.WIDE.U32 R64, R217, R72, c[0x0][0x208] ;  /* 0x00008200d9407625 */ /* 0x001fe200078e0048 */
[----:B------:R-:W-:-:S03]  /*13230*/  LEA.HI.X R217, R211, c[0x0][0x20c], RZ, 0x4, P0 ;  /* 0x00008300d3d97a11 */ /* 0x000fc600000f24ff */
[C---:B------:R-:W-:Y:S02]  /*13240*/  FMUL.FTZ R92, R66.reuse, R87 ;  /* 0x00000057425c7220 */ /* 0x040fe40000410000 */
[C---:B------:R-:W-:Y:S02]  /*13250*/  FMUL.FTZ R82, R66.reuse, R78 ;  /* 0x0000004e42527220 */ /* 0x040fe40000410000 */
[C---:B------:R-:W-:Y:S02]  /*13260*/  FMUL.FTZ R77, R66.reuse, R57 ;  /* 0x00000039424d7220 */ /* 0x040fe40000410000 */
        /* <DEDUP_REMOVED lines=8> */
[----:B------:R-:W-:-:S02]  /*132f0*/  FFMA.FTZ R59, R155, R95, R108 ;  /* 0x0000005f9b3b7223 */ /* 0x000fc4000001006c */
[----:B------:R-:W-:Y:S02]  /*13300*/  FFMA.FTZ R58, R105, R58, R44 ;  /* 0x0000003a693a7223 */ /* 0x000fe4000001002c */
[----:B------:R-:W-:Y:S02]  /*13310*/  FFMA.FTZ R57, R156, R93, R107 ;  /* 0x0000005d9c397223 */ /* 0x000fe4000001006b */
[----:B------:R-:W-:Y:S02]  /*13320*/  FFMA.FTZ R56, R51, R56, R46 ;  /* 0x0000003833387223 */ /* 0x000fe4000001002e */
[--C-:B------:R-:W-:Y:S02]  /*13330*/  FADD.FTZ R68, R68, -R212.reuse ;  /* 0x800000d444447221 */ /* 0x100fe40000010000 */
[--C-:B------:R-:W-:Y:S01]  /*13340*/  FADD.FTZ R69, R69, -R212.reuse ;  /* 0x800000d445457221 */ /* 0x100fe20000010000 */
[----:B------:R0:W-:Y:S01]  /*13350*/  STG.E.128 [R216.64], R56 ;  /* 0x00000038d8007986 */ /* 0x0001e2000c101d06 */
[----:B------:R-:W-:-:S02]  /*13360*/  FADD.FTZ R231, R70, -R212 ;  /* 0x800000d446e77221 */ /* 0x000fc40000010000 */
[----:B------:R-:W-:Y:S02]  /*13370*/  FADD.FTZ R71, R71, -R212 ;  /* 0x800000d447477221 */ /* 0x000fe40000010000 */
[----:B------:R-:W-:Y:S02]  /*13380*/  FMUL.FTZ R85, R66, R85 ;  /* 0x0000005542557220 */ /* 0x000fe40000410000 */
[----:B------:R-:W-:Y:S02]  /*13390*/  FFMA.FTZ R63, R131, R94, R110 ;  /* 0x0000005e833f7223 */ /* 0x000fe4000001006e */
[----:B------:R-:W-:Y:S02]  /*133a0*/  FFMA.FTZ R62, R21, R62, R42 ;  /* 0x0000003e153e7223 */ /* 0x000fe4000001002a */
[----:B------:R-:W-:Y:S02]  /*133b0*/  FFMA.FTZ R61, R132, R89, R109 ;  /* 0x00000059843d7223 */ /* 0x000fe4000001006d */
[----:B------:R-:W-:-:S02]  /*133c0*/  FFMA.FTZ R60, R22, R60, R45 ;  /* 0x0000003c163c7223 */ /* 0x000fc4000001002d */
[--C-:B------:R-:W-:Y:S02]  /*133d0*/  FADD.FTZ R67, R67, -R212.reuse ;  /* 0x800000d443437221 */ /* 0x100fe40000010000 */
[----:B------:R-:W-:Y:S01]  /*133e0*/  FMUL.FTZ R80, R66, R80 ;  /* 0x0000005042507220 */ /* 0x000fe20000410000 */
[----:B------:R1:W-:Y:S01]  /*133f0*/  STG.E.128 [R64.64], R60 ;  /* 0x0000003c40007986 */ /* 0x0003e2000c101d06 */
        /* <DEDUP_REMOVED lines=42> */
[----:B-1----:R-:W-:Y:S02]  /*136a0*/  FFMA.FTZ R63, R137, R90, R116 ;  /* 0x0000005a893f7223 */ /* 0x002fe40000010074 */
        /* <DEDUP_REMOVED lines=25> */
[----:B--2---:R-:W-:Y:S02]  /*13840*/  FFMA.FTZ R55, R145, R87, R124 ;  /* 0x0000005791377223 */ /* 0x004fe4000001007c */
[----:B------:R-:W-:Y:S01]  /*13850*/  FFMA.FTZ R54, R7, R241, R28 ;  /* 0x000000f107367223 */ /* 0x000fe2000001001c */
[----:B------:R4:W-:Y:S01]  /*13860*/  STG.E.128 [R208.64], R72 ;  /* 0x00000048d0007986 */ /* 0x0009e2000c101d06 */
[----:B------:R-:W-:-:S02]  /*13870*/  FFMA.FTZ R53, R146, R78, R123 ;  /* 0x0000004e92357223 */ /* 0x000fc4000001007b */
[----:B------:R-:W-:Y:S02]  /*13880*/  FFMA.FTZ R52, R8, R239, R31 ;  /* 0x000000ef08347223 */ /* 0x000fe4000001001f */
[----:B0-----:R-:W-:Y:S02]  /*13890*/  FFMA.FTZ R59, R147, R83, R126 ;  /* 0x00000053933b7223 */ /* 0x001fe4000001007e */
[----:B------:R-:W-:Y:S01]  /*138a0*/  FFMA.FTZ R58, R5, R245, R26 ;  /* 0x000000f5053a7223 */ /* 0x000fe2000001001a */
[----:B------:R4:W-:Y:S01]  /*138b0*/  STG.E.128 [R80.64], R52 ;  /* 0x0000003450007986 */ /* 0x0009e2000c101d06 */
[----:B------:R-:W-:Y:S02]  /*138c0*/  FFMA.FTZ R57, R148, R77, R125 ;  /* 0x0000004d94397223 */ /* 0x000fe4000001007d */
[----:B------:R-:W-:Y:S02]  /*138d0*/  FFMA.FTZ R56, R6, R243, R29 ;  /* 0x000000f306387223 */ /* 0x000fe4000001001d */
[----:B-1----:R-:W-:-:S02]  /*138e0*/  FFMA.FTZ R63, R149, R79, R128 ;  /* 0x0000004f953f7223 */ /* 0x002fc40000010080 */
        /* <DEDUP_REMOVED lines=14> */
.L_x_37518:
[----:B------:R-:W-:Y:S05]  /*139d0*/  BSYNC B0 ;  /* 0x0000000000007941 */ /* 0x000fea0003800000 */
.L_x_37179:
[----:B------:R-:W-:Y:S05]  /*139e0*/  EXIT ;  /* 0x000000000000794d */ /* 0x000fea0003800000 */
.L_x_37516:
[----:B0-----:R-:W-:Y:S01]  /*139f0*/  MOV R235, 0x1 ;  /* 0x0000000100eb7802 */ /* 0x001fe20000000f00 */
[----:B------:R-:W-:Y:S01]  /*13a00*/  IMAD.MOV.U32 R214, RZ, RZ, 0x1f ;  /* 0x0000001fffd67424 */ /* 0x000fe200078e00ff */
[----:B------:R-:W-:Y:S02]  /*13a10*/  MOV R231, 0xffffffff ;  /* 0xffffffff00e77802 */ /* 0x000fe40000000f00 */
[----:B------:R-:W-:Y:S02]  /*13a20*/  MOV R210, 0x13a40 ;  /* 0x00013a4000d27802 */ /* 0x000fe40000000f00 */
[----:B------:R-:W-:Y:S05]  /*13a30*/  CALL.REL.NOINC `($__internal_141_$__cuda_sm70_shflsync_bfly_p) ;  /* 0x000009a000007944 */ /* 0x000fea0003c00000 */
[----:B-1----:R-:W-:Y:S01]  /*13a40*/  IMAD.MOV.U32 R210, RZ, RZ, R235 ;  /* 0x000000ffffd27224 */ /* 0x002fe200078e00eb */
[----:B0-----:R-:W-:Y:S05]  /*13a50*/  BRA `(.L_x_37520) ;  /* 0xffffec3000007947 */ /* 0x001fea000383ffff */
.L_x_37517:
[----:B------:R-:W-:Y:S01]  /*13a60*/  HFMA2.MMA R214, -RZ, RZ, 0, 1.847743988037109375e-06 ;  /* 0x0000001fffd67435 */ /* 0x000fe200000001ff */
[----:B0-----:R-:W-:Y:S01]  /*13a70*/  MOV R212, R216 ;  /* 0x000000d800d47202 */ /* 0x001fe20000000f00 */
[----:B------:R-:W-:Y:S01]  /*13a80*/  IMAD.MOV.U32 R235, RZ, RZ, 0x2 ;  /* 0x00000002ffeb7424 */ /* 0x000fe200078e00ff */
[----:B------:R-:W-:Y:S01]  /*13a90*/  MOV R210, 0x13ac0 ;  /* 0x00013ac000d27802 */ /* 0x000fe20000000f00 */
[----:B------:R-:W-:Y:S02]  /*13aa0*/  IMAD.MOV.U32 R231, RZ, RZ, -0x1 ;  /* 0xffffffffffe77424 */ /* 0x000fe400078e00ff */
[----:B------:R-:W-:Y:S05]  /*13ab0*/  CALL.REL.NOINC `($__internal_141_$__cuda_sm70_shflsync_bfly_p) ;  /* 0x0000092000007944 */ /* 0x000fea0003c00000 */
[----:B01----:R-:W-:Y:S01]  /*13ac0*/  FADD.FTZ R212, R216, R235 ;  /* 0x000000ebd8d47221 */ /* 0x003fe20000010000 */
[----:B------:R-:W-:Y:S01]  /*13ad0*/  MOV R235, 0x4 ;  /* 0x0000000400eb7802 */ /* 0x000fe20000000f00 */
[----:B------:R-:W-:Y:S01]  /*13ae0*/  IMAD.MOV.U32 R214, RZ, RZ, 0x1f ;  /* 0x0000001fffd67424 */ /* 0x000fe200078e00ff */
[----:B------:R-:W-:-:S02]  /*13af0*/  MOV R231, 0xffffffff ;  /* 0xffffffff00e77802 */ /* 0x000fc40000000f00 */
[----:B------:R-:W-:Y:S02]  /*13b00*/  MOV R210, 0x13b20 ;  /* 0x00013b2000d27802 */ /* 0x000fe40000000f00 */
[----:B------:R-:W-:Y:S05]  /*13b10*/  CALL.REL.NOINC `($__internal_141_$__cuda_sm70_shflsync_bfly_p) ;  /* 0x000008c000007944 */ /* 0x000fea0003c00000 */
[----:B0-----:R-:W-:Y:S01]  /*13b20*/  HFMA2.MMA R214, -RZ, RZ, 0, 1.847743988037109375e-06 ;  /* 0x0000001fffd67435 */ /* 0x001fe200000001ff */
[----:B-1----:R-:W-:Y:S01]  /*13b30*/  FADD.FTZ R212, R212, R235 ;  /* 0x000000ebd4d47221 */ /* 0x002fe20000010000 */
[----:B------:R-:W-:Y:S01]  /*13b40*/  MOV R210, 0x13b80 ;  /* 0x00013b8000d27802 */ /* 0x000fe20000000f00 */
[----:B------:R-:W-:Y:S02]  /*13b50*/  IMAD.MOV.U32 R235, RZ, RZ, 0x8 ;  /* 0x00000008ffeb7424 */ /* 0x000fe400078e00ff */
[----:B------:R-:W-:Y:S02]  /*13b60*/  IMAD.MOV.U32 R231, RZ, RZ, -0x1 ;  /* 0xffffffffffe77424 */ /* 0x000fe400078e00ff */
[----:B------:R-:W-:Y:S05]  /*13b70*/  CALL.REL.NOINC `($__internal_141_$__cuda_sm70_shflsync_bfly_p) ;  /* 0x0000086000007944 */ /* 0x000fea0003c00000 */
[----:B01----:R-:W-:Y:S01]  /*13b80*/  FADD.FTZ R212, R212, R235 ;  /* 0x000000ebd4d47221 */ /* 0x003fe20000010000 */
[----:B------:R-:W-:Y:S01]  /*13b90*/  MOV R235, 0x10 ;  /* 0x0000001000eb7802 */ /* 0x000fe20000000f00 */
[----:B------:R-:W-:Y:S01]  /*13ba0*/  IMAD.MOV.U32 R214, RZ, RZ, 0x1f ;  /* 0x0000001fffd67424 */ /* 0x000fe200078e00ff */
[----:B------:R-:W-:Y:S02]  /*13bb0*/  MOV R231, 0xffffffff ;  /* 0xffffffff00e77802 */ /* 0x000fe40000000f00 */
[----:B------:R-:W-:-:S02]  /*13bc0*/  MOV R210, 0x13be0 ;  /* 0x00013be000d27802 */ /* 0x000fc40000000f00 */
[----:B------:R-:W-:Y:S05]  /*13bd0*/  CALL.REL.NOINC `($__internal_141_$__cuda_sm70_shflsync_bfly_p) ;  /* 0x0000080000007944 */ /* 0x000fea0003c00000 */
        /* <DEDUP_REMOVED lines=102> */
[----:B------:R-:W-:Y:S05]  /*14240*/  CALL.REL.NOINC `($__internal_141_$__cuda_sm70_shflsync_bfly_p) ;  /* 0x0000019000007944 */ /* 0x000fea0003c00000 */
[----:B01----:R-:W-:Y:S01]  /*14250*/  FADD.FTZ R212, R212, R235 ;  /* 0x000000ebd4d47221 */ /* 0x003fe20000010000 */
[----:B------:R-:W-:Y:S01]  /*14260*/  MOV R235, 0x2 ;  /* 0x0000000200eb7802 */ /* 0x000fe20000000f00 */
[----:B------:R-:W-:Y:S01]  /*14270*/  IMAD.MOV.U32 R214, RZ, RZ, 0x1f ;  /* 0x0000001fffd67424 */ /* 0x000fe200078e00ff */
[----:B------:R-:W-:Y:S02]  /*14280*/  MOV R231, 0xffffffff ;  /* 0xffffffff00e77802 */ /* 0x000fe40000000f00 */
[----:B------:R-:W-:Y:S02]  /*14290*/  MOV R210, 0x142b0 ;  /* 0x000142b000d27802 */ /* 0x000fe40000000f00 */
[----:B------:R-:W-:Y:S05]  /*142a0*/  CALL.REL.NOINC `($__internal_141_$__cuda_sm70_shflsync_bfly_p) ;  /* 0x0000013000007944 */ /* 0x000fea0003c00000 */
[----:B0-----:R-:W-:Y:S01]  /*142b0*/  HFMA2.MMA R214, -RZ, RZ, 0, 1.847743988037109375e-06 ;  /* 0x0000001fffd67435 */ /* 0x001fe200000001ff */
[----:B-1----:R-:W-:Y:S01]  /*142c0*/  FADD.FTZ R212, R212, R235 ;  /* 0x000000ebd4d47221 */ /* 0x002fe20000010000 */
[----:B------:R-:W-:Y:S01]  /*142d0*/  MOV R210, 0x14310 ;  /* 0x0001431000d27802 */ /* 0x000fe20000000f00 */
[----:B------:R-:W-:Y:S02]  /*142e0*/  IMAD.MOV.U32 R235, RZ, RZ, 0x4 ;  /* 0x00000004ffeb7424 */ /* 0x000fe400078e00ff */
[----:B------:R-:W-:-:S02]  /*142f0*/  IMAD.MOV.U32 R231, RZ, RZ, -0x1 ;  /* 0xffffffffffe77424 */ /* 0x000fc400078e00ff */
        /* <DEDUP_REMOVED lines=13> */
[----:B01----:R-:W-:Y:S05]  /*143d0*/  BRA `(.L_x_37521) ;  /* 0xffffe9f000007947 */ /* 0x003fea000383ffff */
        .weak           $__internal_141_$__cuda_sm70_shflsync_bfly_p
        .type           $__internal_141_$__cuda_sm70_shflsync_bfly_p,@function
        .size           $__internal_141_$__cuda_sm70_shflsync_bfly_p,(.L_x_43201 - $__internal_141_$__cuda_sm70_shflsync_bfly_p)
$__internal_141_$__cuda_sm70_shflsync_bfly_p:
[----:B------:R-:W-:Y:S01]  /*143e0*/  MOV R211, 0x0 ;  /* 0x0000000000d37802 */ /* 0x000fe20000000f00 */
[----:B------:R-:W-:Y:S04]  /*143f0*/  WARPSYNC R231 ;  /* 0x000000e700007348 */ /* 0x000fe80003800000 */
[----:B------:R0:W1:Y:S01]  /*14400*/  SHFL.BFLY PT, R235, R212, R235, R214 ;  /* 0x0c0000ebd4eb7389 */ /* 0x00006200000e00d6 */
[----:B------:R-:W-:Y:S05]  /*14410*/  RET.REL.NODEC R210 `(_ZN10layer_norm13ln_fwd_kernelINS_13Kernel_traitsI6__halfffffjLj1536ELj1ELj4ELj1ELj16ENS_18Kernel_traits_baseILj1536ES2_ffffjLj128EEEEELb1ELb1ELb0ELb1EEEvNS_9FwdParamsE) ;  /* 0xfffebbe0d2007950 */ /* 0x000fea0003c3ffff */
.L_x_37522:
        /* <DEDUP_REMOVED lines=14> */
.L_x_43201:


//--------------------- .text._ZN10layer_norm13ln_fwd_kernelINS_13Kernel_traitsI6__halfffffjLj1536ELj1ELj4ELj1ELj16ENS_18Kernel_traits_baseILj1536ES2_ffffjLj128EEEEELb1ELb1ELb1ELb0EEEvNS_9FwdParamsE --------------------------
	.section	.text._ZN10layer_norm13ln_fwd_kernelINS_13Kernel_traitsI6__halfffffjLj1536ELj1ELj4ELj1ELj16ENS_18Kernel_traits_baseILj1536ES2_ffffjLj128EEEEELb1ELb1ELb1ELb0EEEvNS_9FwdParamsE,"ax",@progbits
	.sectioninfo	@"SHI_REGISTERS=233"
	.align	128
        .global         _ZN10layer_norm13ln_fwd_kernelINS_13Kernel_traitsI6__halfffffjLj1536ELj1ELj4ELj1ELj16ENS_18Kernel_traits_baseILj1536ES2_ffffjLj128EEEEELb1ELb1ELb1ELb0EEEvNS_9FwdParamsE
        .type           _ZN10layer_norm13ln_fwd_kernelINS_13Kernel_traitsI6__halfffffjLj1536ELj1ELj4ELj1ELj16ENS_18Kernel_traits_baseILj1536ES2_ffffjLj128EEEEELb1ELb1ELb1ELb0EEEvNS_9FwdParamsE,@function
        .size           _ZN10layer_norm13ln_fwd_kernelINS_13Kernel_traitsI6__halfffffjLj1536ELj1ELj4ELj1ELj16ENS_18Kernel_traits_baseILj1536ES2_ffffjLj128EEEEELb1ELb1ELb1ELb0EEEvNS_9FwdParamsE,(.L_x_43202 - _ZN10layer_norm13ln_fwd_kernelINS_13Kernel_traitsI6__halfffffjLj1536ELj1ELj4ELj1ELj16ENS_18Kernel_traits_baseILj1536ES2_ffffjLj128EEEEELb1ELb1ELb1ELb0EEEvNS_9FwdParamsE)
        .other          _ZN10layer_norm13ln_fwd_kernelINS_13Kernel_traitsI6__halfffffjLj1536ELj1ELj4ELj1ELj16ENS_18Kernel_traits_baseILj1536ES2_ffffjLj128EEEEELb1ELb1ELb1ELb0EEEvNS_9FwdParamsE,@"STO_CUDA_ENTRY STV_DEFAULT"
_ZN10layer_norm13ln_fwd_kernelINS_13Kernel_traitsI6__halfffffjLj1536ELj1ELj4ELj1ELj16ENS_18Kernel_traits_baseILj1536ES2_ffffjLj128EEEEELb1ELb1ELb1ELb0EEEvNS_9FwdParamsE:
.text._ZN10layer_norm13ln_fwd_kernelINS_13Kernel_traitsI6__halfffffjLj1536ELj1ELj4ELj1ELj16ENS_18Kernel_traits_baseILj1536ES2_ffffjLj128EEEEELb1ELb1ELb1ELb0EEEvNS_9FwdParamsE:
        /* <DEDUP_REMOVED lines=45> */
[----:B------:R-:W-:Y:S02]  /*02d0*/  UIADD3 UR17, UR4, 0x1715609d, URZ ;  /* 0x1715609d04117890 */ /* 0x000fe4000fffe03f */
[----:B------:R-:W-:Y:S01]  /*02e0*/  IMAD.WIDE.U32 R4, R4, -0x2daee0ad, RZ ;  /* 0xd2511f5304047825 */ /* 0x000fe200078e00ff */
[----:B------:R-:W-:Y:S01]  /*02f0*/  LOP3.LUT R3, R7, UR11, R8, 0x96, !PT ;  /* 0x0000000b07037c12 */ /* 0x000fe2000f8e9608 */
[----:B------:R-:W-:-:S02]  /*0300*/  UIADD3 UR18, UR5, -0x56f99767, URZ ;  /* 0xa906689905127890 */ /* 0x000fc4000fffe03f */
[----:B------:R-:W-:Y:S01]  /*0310*/  UIADD3 UR19, UR4, -0x4ab325aa, URZ ;  /* 0xb54cda5604137890 */ /* 0x000fe2000fffe03f */
[----:B------:R-:W-:Y:S01]  /*0320*/  LOP3.LUT R8, R5, UR12, R2, 0x96, !PT ;  /* 0x0000000c05087c12 */ /* 0x000fe2000f8e9602 */
[----:B------:R-:W-:Y:S01]  /*0330*/  IMAD.WIDE.U32 R2, R3, -0x2daee0ad, RZ ;  /* 0xd2511f5303027825 */ /* 0x000fe200078e00ff */
[----:B------:R-:W-:Y:S02]  /*0340*/  UIADD3 UR20, UR5, 0x646e171e, URZ ;  /* 0x646e171e05147890 */ /* 0x000fe4000fffe03f */
[----:B------:R-:W-:Y:S01]  /*0350*/  UIADD3 UR21, UR4, 0x5384540f, URZ ;  /* 0x5384540f04157890 */ /* 0x000fe2000fffe03f */
[----:B------:R-:W-:Y:S01]  /*0360*/  IMAD.WIDE.U32 R8, R8, -0x326172a9, RZ ;  /* 0xcd9e8d5708087825 */ /* 0x000fe200078e00ff */
[----:B------:R-:W-:Y:S01]  /*0370*/  LOP3.LUT R7, R3, UR14, R4, 0x96, !PT ;  /* 0x0000000e03077c12 */ /* 0x000fe2000f8e9604 */
[----:B------:R-:W-:Y:S01]  /*0380*/  UIADD3 UR22, UR5, 0x1fd5c5a3, URZ ;  /* 0x1fd5c5a305167890 */ /* 0x000fe2000fffe03f */
[----:B------:R-:W-:Y:S01]  /*0390*/  LOP3.LUT R3, R27, 0x1f, RZ, 0x3c, !PT ;  /* 0x0000001f1b037812 */ /* 0x000fe200078e3cff */
[----:B------:R-:W-:Y:S01]  /*03a0*/  UIADD3 UR23, UR4, -0xe443238, URZ ;  /* 0xf1bbcdc804177890 */ /* 0x000fe2000fffe03f */
        /* <DEDUP_REMOVED lines=36> */
.L_x_37524:
[----:B0-----:R-:W-:Y:S05]  /*05f0*/  BSYNC B0 ;  /* 0x0000000000007941 */ /* 0x001fea0003800000 */
.L_x_37523:
        /* <DEDUP_REMOVED lines=15> */
.L_x_37526:
[----:B0-----:R-:W-:Y:S05]  /*06f0*/  BSYNC B0 ;  /* 0x0000000000007941 */ /* 0x001fea0003800000 */
.L_x_37525:
        /* <DEDUP_REMOVED lines=15> */
.L_x_37528:
[----:B0-----:R-:W-:Y:S05]  /*07f0*/  BSYNC B0 ;  /* 0x0000000000007941 */ /* 0x001fea0003800000 */
.L_x_37527:
        /* <DEDUP_REMOVED lines=15> */
.L_x_37530:
[----:B0-----:R-:W-:Y:S05]  /*08f0*/  BSYNC B0 ;  /* 0x0000000000007941 */ /* 0x001fea0003800000 */
.L_x_37529:
        /* <DEDUP_REMOVED lines=15> */
.L_x_37532:
[----:B0-----:R-:W-:Y:S05]  /*09f0*/  BSYNC B0 ;  /* 0x0000000000007941 */ /* 0x001fea0003800000 */
.L_x_37531:
        /* <DEDUP_REMOVED lines=25> */
.L_x_37534:
[----:B0-----:R-:W-:Y:S05]  /*0b90*/  BSYNC B0 ;  /* 0x0000000000007941 */ /* 0x001fea0003800000 */
.L_x_37533:
        /* <DEDUP_REMOVED lines=24> */
.L_x_37536:
[----:B0-----:R-:W-:Y:S05]  /*0d20*/  BSYNC B0 ;  /* 0x0000000000007941 */ /* 0x001fea0003800000 */
.L_x_37535:
        /* <DEDUP_REMOVED lines=18> */
.L_x_37538:
[----:B0-----:R-:W-:Y:S05]  /*0e50*/  BSYNC B0 ;  /* 0x0000000000007941 */ /* 0x001fea0003800000 */
.L_x_37537:
        /* <DEDUP_REMOVED lines=19> */
.L_x_37540:
[----:B0-----:R-:W-:Y:S05]  /*0f90*/  BSYNC B0 ;  /* 0x0000000000007941 */ /* 0x001fea0003800000 */
.L_x_37539:
        /* <DEDUP_REMOVED lines=19> */
.L_x_37542:
[----:B0-----:R-:W-:Y:S05]  /*10d0*/  BSYNC B0 ;  /* 0x0000000000007941 */ /* 0x001fea0003800000 */
.L_x_37541:
        /* <DEDUP_REMOVED lines=18> */
.L_x_37544:
[----:B0-----:R-:W-:Y:S05]  /*1200*/  BSYNC B0 ;  /* 0x0000000000007941 */ /* 0x001fea0003800000 */
.L_x_37543:
        /* <DEDUP_REMOVED lines=17> */
.L_x_37546:
[----:B0-----:R-:W-:Y:S05]  /*1320*/  BSYNC B0 ;  /* 0x0000000000007941 */ /* 0x001fea0003800000 */
.L_x_37545:
[----:B------:R-:W-:Y:S02]  /*1330*/  ISETP.GE.AND P1, PT, R219, c[0x0][0x164], PT ;  /* 0x00005900db007a0c */ /* 0x000fe40003f26270 */
[----:B------:R-:W-:Y:S02]  /*1340*/  LOP3.LUT R214, R85, UR23, R54, 0x96, !PT ;  /* 0x0000001755d67c12 */ /* 0x000fe4000f8e9636 */
[----:B------:R-:W-:-:S09]  /*1350*/  LOP3.LUT R216, R83, UR24, R52, 0x96, !PT ;  /* 0x0000001853d87c12 */ /* 0x000fd2000f8e9634 */
[----:B------:R-:W-:Y:S05]  /*1360*/  @P1 EXIT ;  /* 0x000000000000194d */ /* 0x000fea0003800000 */
[----:B-----5:R-:W-:Y:S01]  /*1370*/  IMAD.MOV.U32 R27, RZ, RZ, R60 ;  /* 0x000000ffff1b7224 */ /* 0x020fe200078e003c */
[----:B------:R-:W-:Y:S01]  /*1380*/  SHF.R.U64 R96, R60, 0x10, R61 ;  /* 0x000000103c607819 */ /* 0x000fe2000000123d */
[----:B------:R-:W-:Y:S01]  /*1390*/  IMAD.MOV.U32 R60, RZ, RZ, R62 ;  /* 0x000000ffff3c7224 */ /* 0x000fe200078e003e */
[----:B------:R-:W-:Y:S01]  /*13a0*/  SHF.R.U64 R95, R62, 0x10, R63 ;  /* 0x000000103e5f7819 */ /* 0x000fe2000000123f */
[----:B------:R-:W-:Y:S01]  /*13b0*/  IMAD.MOV.U32 R62, RZ, RZ, R64 ;  /* 0x000000ffff3e7224 */ /* 0x000fe200078e0040 */
[----:B------:R-:W-:Y:S01]  /*13c0*/  SHF.R.U64 R94, R64, 0x10, R65 ;  /* 0x00000010405e7819 */ /* 0x000fe20000001241 */
        /* <DEDUP_REMOVED lines=13> */
[----:B------:R-:W-:Y:S01]  /*14a0*/  SHF.R.U32.HI R92, RZ, 0x10, R63 ;  /* 0x00000010ff5c7819 */ /* 0x000fe2000001163f */
[----:B------:R-:W-:Y:S01]  /*14b0*/  IMAD.MOV.U32 R68, RZ, RZ, R70 ;  /* 0x000000ffff447224 */ /* 0x000fe200078e0046 */
[----:B------:R-:W-:Y:S01]  /*14c0*/  SHF.R.U32.HI R90, RZ, 0x10, R65 ;  /* 0x00000010ff5a7819 */ /* 0x000fe20000011641 */
[----:B------:R-:W-:Y:S01]  /*14d0*/  IMAD.MOV.U32 R123, RZ, RZ, R50 ;  /* 0x000000ffff7b7224 */ /* 0x000fe200078e0032 */
[----:B------:R-:W-:Y:S01]  /*14e0*/  MOV R85, R67 ;  /* 0x0000004300557202 */ /* 0x000fe20000000f00 */
        /* <DEDUP_REMOVED lines=8> */
[----:B------:R-:W-:Y:S01]  /*1570*/  IMAD R212, R212, -0x2daee0ad, RZ ;  /* 0xd2511f53d4d47824 */ /* 0x000fe200078e02ff */
[----:B------:R-:W-:Y:S01]  /*1580*/  SHF.R.U32.HI R125, RZ, 0x10, R51 ;  /* 0x00000010ff7d7819 */ /* 0x000fe20000011633 */
[----:B------:R-:W-:Y:S01]  /*1590*/  IMAD R211, R211, -0x326172a9, RZ ;  /* 0xcd9e8d57d3d37824 */ /* 0x000fe200078e02ff */
[--C-:B------:R-:W-:Y:S01]  /*15a0*/  SHF.R.U64 R130, R48, 0x10, R49.reuse ;  /* 0x0000001030827819 */ /* 0x100fe20000001231 */
[----:B------:R-:W-:Y:S01]  /*15b0*/  IMAD.HI.U32 R28, R216, -0x326172a9, RZ ;  /* 0xcd9e8d57d81c7827 */ /* 0x000fe200078e00ff */
[----:B------:R-:W-:Y:S01]  /*15c0*/  SHF.R.U32.HI R133, RZ, 0x10, R49 ;  /* 0x00000010ff857819 */ /* 0x000fe20000011631 */
[----:B------:R-:W-:Y:S01]  /*15d0*/  BSSY B0, `(.L_x_37547) ;  /* 0x00015c3000007945 */ /* 0x000fe20003800000 */
[--C-:B------:R-:W-:Y:S01]  /*15e0*/  SHF.R.U64 R143, R58, 0x10, R59.reuse ;  /* 0x000000103a8f7819 */ /* 0x100fe2000000123b */
[----:B------:R-:W-:Y:S01]  /*15f0*/  IMAD.HI.U32 R29, R214, -0x2daee0ad, RZ ;  /* 0xd2511f53d61d7827 */ /* 0x000fe200078e00ff */
[----:B------:R-:W-:Y:S01]  /*1600*/  SHF.R.U32.HI R145, RZ, 0x10, R59 ;  /* 0x00000010ff917819 */ /* 0x000fe2000001163b */
[----:B------:R-:W-:Y:S01]  /*1610*/  HADD2.F32 R123, -RZ, R123.H0_H0 ;  /* 0x2000007bff7b7230 */ /* 0x000fe20000004100 */
        /* <DEDUP_REMOVED lines=42> */
[----:B------:R-:W-:Y:S01]  /*18c0*/  MOV R58, R46 ;  /* 0x0000002e003a7202 */ /* 0x000fe20000000f00 */
[----:B------:R-:W-:Y:S01]  /*18d0*/  IMAD.MOV.U32 R51, RZ, RZ, R35 ;  /* 0x000000ffff337224 */ /* 0x000fe200078e0023 */
[----:B------:R-:W-:Y:S01]  /*18e0*/  SHF.R.U64 R158, R46, 0x10, R47 ;  /* 0x000000102e9e7819 */ /* 0x000fe2000000122f */
[----:B------:R-:W-:Y:S01]  /*18f0*/  IMAD.MOV.U32 R49, RZ, RZ, R33 ;  /* 0x000000ffff317224 */ /* 0x000fe200078e0021 */
[----:B------:R-:W-:Y:S01]  /*1900*/  SHF.R.U32.HI R161, RZ, 0x10, R47 ;  /* 0x00000010ffa17819 */ /* 0x000fe2000001162f */
[----:B------:R-:W-:Y:S01]  /*1910*/  IMAD R216, R216, -0x326172a9, RZ ;  /* 0xcd9e8d57d8d87824 */ /* 0x000fe200078e02ff */
[--C-:B------:R-:W-:Y:S01]  /*1920*/  SHF.R.U64 R162, R44, 0x10, R45.reuse ;  /* 0x000000102ca27819 */ /* 0x100fe2000000122d */
[----:B------:R-:W-:Y:S01]  /*1930*/  IMAD R214, R214, -0x2daee0ad, RZ ;  /* 0xd2511f53d6d67824 */ /* 0x000fe200078e02ff */
[----:B------:R-:W-:Y:S01]  /*1940*/  SHF.R.U32.HI R165, RZ, 0x10, R45 ;  /* 0x00000010ffa57819 */ /* 0x000fe2000001162d */
[----:B------:R-:W-:Y:S01]  /*1950*/  IMAD.MOV.U32 R210, RZ, RZ, RZ ;  /* 0x000000ffffd27224 */ /* 0x000fe200078e00ff */
        /* <DEDUP_REMOVED lines=68> */
[----:B------:R-:W-:Y:S01]  /*1da0*/  LOP3.LUT R213, R26, 0x3, RZ, 0xc0, !PT ;  /* 0x000000031ad57812 */ /* 0x000fe200078ec0ff */
[----:B------:R-:W-:Y:S01]  /*1db0*/  HADD2.F32 R26, -RZ, R27.H0_H0 ;  /* 0x2000001bff1a7230 */ /* 0x000fe20000004100 */
[----:B------:R-:W-:Y:S01]  /*1dc0*/  LOP3.LUT R211, R28, UR25, R211, 0x96, !PT ;  /* 0x000000191cd37c12 */ /* 0x000fe2000f8e96d3 */
[----:B------:R-:W-:Y:S01]  /*1dd0*/  HADD2.F32 R27, -RZ, R96.H0_H0 ;  /* 0x20000060ff1b7230 */ /* 0x000fe20000004100 */
[----:B------:R-:W-:Y:S01]  /*1de0*/  LOP3.LUT R212, R29, UR26, R212, 0x96, !PT ;  /* 0x0000001a1dd47c12 */ /* 0x000fe2000f8e96d4 */
        /* <DEDUP_REMOVED lines=108> */
.L_x_38053:
[----:B------:R-:W-:-:S04]  /*24b0*/  IMAD.MOV.U32 R224, RZ, RZ, 0x4 ;  /* 0x00000004ffe07424 */ /* 0x000fc800078e00ff */
        /* <DEDUP_REMOVED lines=47> */
.L_x_37553:
[----:B------:R-:W-:Y:S02]  /*27b0*/  IMAD.MOV.U32 R226, RZ, RZ, R216 ;  /* 0x000000ffffe27224 */ /* 0x000fe400078e00d8 */
.L_x_37554:
[----:B------:R-:W-:Y:S05]  /*27c0*/  BSYNC B3 ;  /* 0x0000000000037941 */ /* 0x000fea0003800000 */
.L_x_37552:
        /* <DEDUP_REMOVED lines=16> */
.L_x_37558:
[----:B------:R-:W-:Y:S05]  /*28d0*/  BSYNC B4 ;  /* 0x0000000000047941 */ /* 0x000fea0003800000 */
.L_x_37557:
        /* <DEDUP_REMOVED lines=44> */
.L_x_37556:
[----:B------:R-:W-:Y:S05]  /*2ba0*/  BSYNC B3 ;  /* 0x0000000000037941 */ /* 0x000fea0003800000 */
.L_x_37555:
        /* <DEDUP_REMOVED lines=8> */
[----:B------:R-:W-:-:S04]  /*2c30*/  FMUL.FTZ R52, R26, R53 ;  /* 0x000000351a347220 */ /* 0x000fc80000410000 */
[----:B------:R-:W-:Y:S02]  /*2c40*/  @P2 FADD.FTZ R52, R48, R52 ;  /* 0x0000003430342221 */ /* 0x000fe40000010000 */
.L_x_37551:
[----:B0-----:R-:W-:Y:S05]  /*2c50*/  BSYNC B2 ;  /* 0x0000000000027941 */ /* 0x001fea0003800000 */
.L_x_37550:
        /* <DEDUP_REMOVED lines=18> */
.L_x_37562:
[----:B------:R-:W-:Y:S02]  /*2d80*/  IMAD.MOV.U32 R228, RZ, RZ, R216 ;  /* 0x000000ffffe47224 */ /* 0x000fe400078e00d8 */
.L_x_37563:
[----:B------:R-:W-:Y:S05]  /*2d90*/  BSYNC B3 ;  /* 0x0000000000037941 */ /* 0x000fea0003800000 */
.L_x_37561:
        /* <DEDUP_REMOVED lines=16> */
.L_x_37567:
[----:B------:R-:W-:Y:S05]  /*2ea0*/  BSYNC B4 ;  /* 0x0000000000047941 */ /* 0x000fea0003800000 */
.L_x_37566:
        /* <DEDUP_REMOVED lines=44> */
.L_x_37565:
[----:B------:R-:W-:Y:S05]  /*3170*/  BSYNC B3 ;  /* 0x0000000000037941 */ /* 0x000fea0003800000 */
.L_x_37564:
        /* <DEDUP_REMOVED lines=8> */
[----:B------:R-:W-:-:S04]  /*3200*/  FMUL.FTZ R53, R27, R54 ;  /* 0x000000361b357220 */ /* 0x000fc80000410000 */
[----:B------:R-:W-:Y:S02]  /*3210*/  @P2 FADD.FTZ R53, R49, R53 ;  /* 0x0000003531352221 */ /* 0x000fe40000010000 */
.L_x_37560:
[----:B------:R-:W-:Y:S05]  /*3220*/  BSYNC B2 ;  /* 0x0000000000027941 */ /* 0x000fea0003800000 */
.L_x_37559:
        /* <DEDUP_REMOVED lines=18> */
.L_x_37571:
[----:B------:R-:W-:Y:S02]  /*3350*/  MOV R228, R216 ;  /* 0x000000d800e47202 */ /* 0x000fe40000000f00 */
.L_x_37572:
[----:B------:R-:W-:Y:S05]  /*3360*/  BSYNC B3 ;  /* 0x0000000000037941 */ /* 0x000fea0003800000 */
.L_x_37570:
        /* <DEDUP_REMOVED lines=16> */
.L_x_37576:
[----:B------:R-:W-:Y:S05]  /*3470*/  BSYNC B4 ;  /* 0x0000000000047941 */ /* 0x000fea0003800000 */
.L_x_37575:
        /* <DEDUP_REMOVED lines=44> */
.L_x_37574:
[----:B------:R-:W-:Y:S05]  /*3740*/  BSYNC B3 ;  /* 0x0000000000037941 */ /* 0x000fea0003800000 */
.L_x_37573:
        /* <DEDUP_REMOVED lines=10> */
.L_x_37569:
[----:B------:R-:W-:Y:S05]  /*37f0*/  BSYNC B2 ;  /* 0x0000000000027941 */ /* 0x000fea0003800000 */
.L_x_37568:
        /* <DEDUP_REMOVED lines=18> */
.L_x_37580:
[----:B------:R-:W-:Y:S02]  /*3920*/  IMAD.MOV.U32 R230, RZ, RZ, R216 ;  /* 0x000000ffffe67224 */ /* 0x000fe400078e00d8 */
.L_x_37581:
[----:B------:R-:W-:Y:S05]  /*3930*/  BSYNC B3 ;  /* 0x0000000000037941 */ /* 0x000fea0003800000 */
.L_x_37579:
        /* <DEDUP_REMOVED lines=16> */
.L_x_37585:
[----:B------:R-:W-:Y:S05]  /*3a40*/  BSYNC B4 ;  /* 0x0000000000047941 */ /* 0x000fea0003800000 */
.L_x_37584:
        /* <DEDUP_REMOVED lines=44> */
.L_x_37583:
[----:B------:R-:W-:Y:S05]  /*3d10*/  BSYNC B3 ;  /* 0x0000000000037941 */ /* 0x000fea0003800000 */
.L_x_37582:
        /* <DEDUP_REMOVED lines=10> */
.L_x_37578:
[----:B------:R-:W-:Y:S05]  /*3dc0*/  BSYNC B2 ;  /* 0x0000000000027941 */ /* 0x000fea0003800000 */
.L_x_37577:
        /* <DEDUP_REMOVED lines=15> */
.L_x_37587:
[----:B------:R-:W-:Y:S05]  /*3ec0*/  BSYNC B2 ;  /* 0x0000000000027941 */ /* 0x000fea0003800000 */
.L_x_37586:
[----:B------:R-:W-:Y:S02]  /*3ed0*/  IADD3 R225, R225, 0x20, RZ ;  /* 0x00000020e1e17810 */ /* 0x000fe40007ffe0ff */
[----:B------:R-:W-:Y:S02]  /*3ee0*/  IADD3 R223, R223, 0x20, RZ ;  /* 0x00000020dfdf7810 */ /* 0x000fe40007ffe0ff */
.L_x_37549:
[----:B-1----:R-:W-:Y:S05]  /*3ef0*/  BSYNC B1 ;  /* 0x0000000000017941 */ /* 0x002fea0003800000 */
.L_x_37548:
        /* <DEDUP_REMOVED lines=30> */
.L_x_37593:
[----:B------:R-:W-:Y:S02]  /*40e0*/  IMAD.MOV.U32 R226, RZ, RZ, R216 ;  /* 0x000000ffffe27224 */ /* 0x000fe400078e00d8 */
.L_x_37594:
[----:B------:R-:W-:Y:S05]  /*40f0*/  BSYNC B3 ;  /* 0x0000000000037941 */ /* 0x000fea0003800000 */
.L_x_37592:
        /* <DEDUP_REMOVED lines=16> */
.L_x_37598:
[----:B------:R-:W-:Y:S05]  /*4200*/  BSYNC B4 ;  /* 0x0000000000047941 */ /* 0x000fea0003800000 */
.L_x_37597:
        /* <DEDUP_REMOVED lines=44> */
.L_x_37596:
[----:B------:R-:W-:Y:S05]  /*44d0*/  BSYNC B3 ;  /* 0x0000000000037941 */ /* 0x000fea0003800000 */
.L_x_37595:
[----:B------:R-:W0:Y:S01]  /*44e0*/  I2F.U32 R60, R226 ;  /* 0x000000e2003c7306 */ /* 0x000e220000201000 */
[----:B------:R-:W-:Y:S02]  /*44f0*/  IMAD.MOV.U32 R61, RZ, RZ, 0x2f800000 ;  /* 0x2f800000ff3d7424 */ /* 0x000fe400078e00ff */
[----:B-----5:R-:W-:Y:S02]  /*4500*/  FMUL.FTZ R62, R56, c[0x0][0x1ec] ;  /* 0x00007b00383e7a20 */ /* 0x020fe40000410000 */
[----:B0-----:R-:W-:-:S02]  /*4510*/  FFMA.FTZ R60, R60, R61, 1.1641532182693481445e-10 ;  /* 0x2f0000003c3c7423 */ /* 0x001fc4000001003d */
[----:B------:R-:W-:-:S03]  /*4520*/  FMUL.FTZ R61, R62, c[0x0][0x1e8] ;  /* 0x00007a003e3d7a20 */ /* 0x000fc60000410000 */
[----:B------:R-:W-:-:S04]  /*4530*/  FSETP.GTU.FTZ.AND P4, PT, R60, c[0x0][0x1e4], PT ;  /* 0x000079003c007a0b */ /* 0x000fc80003f9c000 */
[----:B------:R-:W-:Y:S02]  /*4540*/  FSEL R61, R61, RZ, !P4 ;  /* 0x000000ff3d3d7208 */ /* 0x000fe40006000000 */
[----:B------:R-:W-:-:S03]  /*4550*/  SEL R209, RZ, 0x1, P4 ;  /* 0x00000001ffd17807 */ /* 0x000fc60002000000 */
[----:B------:R-:W-:-:S04]  /*4560*/  FMUL.FTZ R60, R30, R61 ;  /* 0x0000003d1e3c7220 */ /* 0x000fc80000410000 */
[----:B------:R-:W-:Y:S02]  /*4570*/  @P2 FADD.FTZ R60, R48, R60 ;  /* 0x0000003c303c2221 */ /* 0x000fe40000010000 */
.L_x_37591:
[----:B0-----:R-:W-:Y:S05]  /*4580*/  BSYNC B2 ;  /* 0x0000000000027941 */ /* 0x001fea0003800000 */
.L_x_37590:
        /* <DEDUP_REMOVED lines=18> */
.L_x_37602:
[----:B------:R-:W-:Y:S02]  /*46b0*/  IMAD.MOV.U32 R228, RZ, RZ, R216 ;  /* 0x000000ffffe47224 */ /* 0x000fe400078e00d8 */
.L_x_37603:
[----:B------:R-:W-:Y:S05]  /*46c0*/  BSYNC B3 ;  /* 0x0000000000037941 */ /* 0x000fea0003800000 */
.L_x_37601:
        /* <DEDUP_REMOVED lines=16> */
.L_x_37607:
[----:B------:R-:W-:Y:S05]  /*47d0*/  BSYNC B4 ;  /* 0x0000000000047941 */ /* 0x000fea0003800000 */
.L_x_37606:
        /* <DEDUP_REMOVED lines=44> */
.L_x_37605:
[----:B------:R-:W-:Y:S05]  /*4aa0*/  BSYNC B3 ;  /* 0x0000000000037941 */ /* 0x000fea0003800000 */
.L_x_37604:
[----:B------:R-:W0:Y:S01]  /*4ab0*/  I2F.U32 R61, R228 ;  /* 0x000000e4003d7306 */ /* 0x000e220000201000 */
[----:B------:R-:W-:Y:S01]  /*4ac0*/  HFMA2.MMA R62, -RZ, RZ, 0.1171875, 0 ;  /* 0x2f800000ff3e7435 */ /* 0x000fe200000001ff */
[----:B-----5:R-:W-:-:S09]  /*4ad0*/  FMUL.FTZ R104, R57, c[0x0][0x1ec] ;  /* 0x00007b0039687a20 */ /* 0x020fd20000410000 */
[----:B0-----:R-:W-:Y:S02]  /*4ae0*/  FFMA.FTZ R61, R61, R62, 1.1641532182693481445e-10 ;  /* 0x2f0000003d3d7423 */ /* 0x001fe4000001003e */
[----:B------:R-:W-:-:S03]  /*4af0*/  FMUL.FTZ R62, R104, c[0x0][0x1e8] ;  /* 0x00007a00683e7a20 */ /* 0x000fc60000410000 */
[----:B------:R-:W-:-:S04]  /*4b00*/  FSETP.GTU.FTZ.AND P4, PT, R61, c[0x0][0x1e4], PT ;  /* 0x000079003d007a0b */ /* 0x000fc80003f9c000 */
[----:B------:R-:W-:Y:S02]  /*4b10*/  FSEL R62, R62, RZ, !P4 ;  /* 0x000000ff3e3e7208 */ /* 0x000fe40006000000 */
[----:B------:R-:W-:-:S03]  /*4b20*/  SEL R206, RZ, 0x1, P4 ;  /* 0x00000001ffce7807 */ /* 0x000fc60002000000 */
[----:B------:R-:W-:-:S04]  /*4b30*/  FMUL.FTZ R61, R31, R62 ;  /* 0x0000003e1f3d7220 */ /* 0x000fc80000410000 */
[----:B------:R-:W-:Y:S02]  /*4b40*/  @P2 FADD.FTZ R61, R49, R61 ;  /* 0x0000003d313d2221 */ /* 0x000fe40000010000 */
.L_x_37600:
[----:B------:R-:W-:Y:S05]  /*4b50*/  BSYNC B2 ;  /* 0x0000000000027941 */ /* 0x000fea0003800000 */
.L_x_37599:
        /* <DEDUP_REMOVED lines=18> */
.L_x_37611:
[----:B------:R-:W-:Y:S02]  /*4c80*/  MOV R228, R216 ;  /* 0x000000d800e47202 */ /* 0x000fe40000000f00 */
.L_x_37612:
[----:B------:R-:W-:Y:S05]  /*4c90*/  BSYNC B3 ;  /* 0x0000000000037941 */ /* 0x000fea0003800000 */
.L_x_37610:
        /* <DEDUP_REMOVED lines=16> */
.L_x_37616:
[----:B------:R-:W-:Y:S05]  /*4da0*/  BSYNC B4 ;  /* 0x0000000000047941 */ /* 0x000fea0003800000 */
.L_x_37615:
        /* <DEDUP_REMOVED lines=44> */
.L_x_37614:
[----:B------:R-:W-:Y:S05]  /*5070*/  BSYNC B3 ;  /* 0x0000000000037941 */ /* 0x000fea0003800000 */
.L_x_37613:
[----:B------:R-:W0:Y:S01]  /*5080*/  I2F.U32 R62, R228 ;  /* 0x000000e4003e7306 */ /* 0x000e220000201000 */
[----:B------:R-:W-:Y:S02]  /*5090*/  IMAD.MOV.U32 R63, RZ, RZ, 0x2f800000 ;  /* 0x2f800000ff3f7424 */ /* 0x000fe400078e00ff */
[----:B-----5:R-:W-:Y:S02]  /*50a0*/  FMUL.FTZ R105, R58, c[0x0][0x1ec] ;  /* 0x00007b003a697a20 */ /* 0x020fe40000410000 */
[----:B0-----:R-:W-:Y:S02]  /*50b0*/  FFMA.FTZ R62, R62, R63, 1.1641532182693481445e-10 ;  /* 0x2f0000003e3e7423 */ /* 0x001fe4000001003f */
[----:B------:R-:W-:-:S03]  /*50c0*/  FMUL.FTZ R63, R105, c[0x0][0x1e8] ;  /* 0x00007a00693f7a20 */ /* 0x000fc60000410000 */
[----:B------:R-:W-:-:S04]  /*50d0*/  FSETP.GTU.FTZ.AND P4, PT, R62, c[0x0][0x1e4], PT ;  /* 0x000079003e007a0b */ /* 0x000fc80003f9c000 */
[----:B------:R-:W-:Y:S02]  /*50e0*/  FSEL R63, R63, RZ, !P4 ;  /* 0x000000ff3f3f7208 */ /* 0x000fe40006000000 */
[----:B------:R-:W-:-:S03]  /*50f0*/  SEL R207, RZ, 0x1, P4 ;  /* 0x00000001ffcf7807 */ /* 0x000fc60002000000 */
[----:B------:R-:W-:-:S04]  /*5100*/  FMUL.FTZ R62, R32, R63 ;  /* 0x0000003f203e7220 */ /* 0x000fc80000410000 */
[----:B------:R-:W-:Y:S02]  /*5110*/  @P2 FADD.FTZ R62, R50, R62 ;  /* 0x0000003e323e2221 */ /* 0x000fe40000010000 */
.L_x_37609:
[----:B------:R-:W-:Y:S05]  /*5120*/  BSYNC B2 ;  /* 0x0000000000027941 */ /* 0x000fea0003800000 */
.L_x_37608:
        /* <DEDUP_REMOVED lines=18> */
.L_x_37620:
[----:B------:R-:W-:Y:S02]  /*5250*/  IMAD.MOV.U32 R230, RZ, RZ, R216 ;  /* 0x000000ffffe67224 */ /* 0x000fe400078e00d8 */
.L_x_37621:
[----:B------:R-:W-:Y:S05]  /*5260*/  BSYNC B3 ;  /* 0x0000000000037941 */ /* 0x000fea0003800000 */
.L_x_37619:
        /* <DEDUP_REMOVED lines=16> */
.L_x_37625:
[----:B------:R-:W-:Y:S05]  /*5370*/  BSYNC B4 ;  /* 0x0000000000047941 */ /* 0x000fea0003800000 */
.L_x_37624:
        /* <DEDUP_REMOVED lines=44> */
.L_x_37623:
[----:B------:R-:W-:Y:S05]  /*5640*/  BSYNC B3 ;  /* 0x0000000000037941 */ /* 0x000fea0003800000 */
.L_x_37622:
        /* <DEDUP_REMOVED lines=10> */
.L_x_37618:
[----:B------:R-:W-:Y:S05]  /*56f0*/  BSYNC B2 ;  /* 0x0000000000027941 */ /* 0x000fea0003800000 */
.L_x_37617:
        /* <DEDUP_REMOVED lines=15> */
.L_x_37627:
[----:B------:R-:W-:Y:S05]  /*57f0*/  BSYNC B2 ;  /* 0x0000000000027941 */ /* 0x000fea0003800000 */
.L_x_37626:
[----:B------:R-:W-:Y:S02]  /*5800*/  IADD3 R225, R225, 0x20, RZ ;  /* 0x00000020e1e17810 */ /* 0x000fe40007ffe0ff */
[----:B------:R-:W-:Y:S02]  /*5810*/  IADD3 R223, R223, 0x20, RZ ;  /* 0x00000020dfdf7810 */ /* 0x000fe40007ffe0ff */
.L_x_37589:
[----:B------:R-:W-:Y:S05]  /*5820*/  BSYNC B1 ;  /* 0x0000000000017941 */ /* 0x000fea0003800000 */
.L_x_37588:
        /* <DEDUP_REMOVED lines=30> */
.L_x_37633:
[----:B------:R-:W-:Y:S02]  /*5a10*/  IMAD.MOV.U32 R226, RZ, RZ, R216 ;  /* 0x000000ffffe27224 */ /* 0x000fe400078e00d8 */
.L_x_37634:
[----:B------:R-:W-:Y:S05]  /*5a20*/  BSYNC B3 ;  /* 0x0000000000037941 */ /* 0x000fea0003800000 */
.L_x_37632:
        /* <DEDUP_REMOVED lines=16> */
.L_x_37638:
[----:B------:R-:W-:Y:S05]  /*5b30*/  BSYNC B4 ;  /* 0x0000000000047941 */ /* 0x000fea0003800000 */
.L_x_37637:
        /* <DEDUP_REMOVED lines=44> */
.L_x_37636:
[----:B------:R-:W-:Y:S05]  /*5e00*/  BSYNC B3 ;  /* 0x0000000000037941 */ /* 0x000fea0003800000 */
.L_x_37635:
        /* <DEDUP_REMOVED lines=10> */
.L_x_37631:
[----:B0-----:R-:W-:Y:S05]  /*5eb0*/  BSYNC B2 ;  /* 0x0000000000027941 */ /* 0x001fea0003800000 */
.L_x_37630:
        /* <DEDUP_REMOVED lines=18> */
.L_x_37642:
[----:B------:R-:W-:Y:S02]  /*5fe0*/  IMAD.MOV.U32 R228, RZ, RZ, R216 ;  /* 0x000000ffffe47224 */ /* 0x000fe400078e00d8 */
.L_x_37643:
[----:B------:R-:W-:Y:S05]  /*5ff0*/  BSYNC B3 ;  /* 0x0000000000037941 */ /* 0x000fea0003800000 */
.L_x_37641:
        /* <DEDUP_REMOVED lines=16> */
.L_x_37647:
[----:B------:R-:W-:Y:S05]  /*6100*/  BSYNC B4 ;  /* 0x0000000000047941 */ /* 0x000fea0003800000 */
.L_x_37646:
        /* <DEDUP_REMOVED lines=44> */
.L_x_37645:
[----:B------:R-:W-:Y:S05]  /*63d0*/  BSYNC B3 ;  /* 0x0000000000037941 */ /* 0x000fea0003800000 */
.L_x_37644:
        /* <DEDUP_REMOVED lines=10> */
.L_x_37640:
[----:B------:R-:W-:Y:S05]  /*6480*/  BSYNC B2 ;  /* 0x0000000000027941 */ /* 0x000fea0003800000 */
.L_x_37639:
        /* <DEDUP_REMOVED lines=18> */
.L_x_37651:
[----:B------:R-:W-:Y:S02]  /*65b0*/  MOV R228, R216 ;  /* 0x000000d800e47202 */ /* 0x000fe40000000f00 */
.L_x_37652:
[----:B------:R-:W-:Y:S05]  /*65c0*/  BSYNC B3 ;  /* 0x0000000000037941 */ /* 0x000fea0003800000 */
.L_x_37650:
        /* <DEDUP_REMOVED lines=16> */
.L_x_37656:
[----:B------:R-:W-:Y:S05]  /*66d0*/  BSYNC B4 ;  /* 0x0000000000047941 */ /* 0x000fea0003800000 */
.L_x_37655:
        /* <DEDUP_REMOVED lines=44> */
.L_x_37654:
[----:B------:R-:W-:Y:S05]  /*69a0*/  BSYNC B3 ;  /* 0x0000000000037941 */ /* 0x000fea0003800000 */
.L_x_37653:
        /* <DEDUP_REMOVED lines=10> */
.L_x_37649:
[----:B------:R-:W-:Y:S05]  /*6a50*/  BSYNC B2 ;  /* 0x0000000000027941 */ /* 0x000fea0003800000 */
.L_x_37648:
        /* <DEDUP_REMOVED lines=18> */
.L_x_37660:
[----:B------:R-:W-:Y:S02]  /*6b80*/  IMAD.MOV.U32 R230, RZ, RZ, R216 ;  /* 0x000000ffffe67224 */ /* 0x000fe400078e00d8 */
.L_x_37661:
[----:B------:R-:W-:Y:S05]  /*6b90*/  BSYNC B3 ;  /* 0x0000000000037941 */ /* 0x000fea0003800000 */
.L_x_37659:
        /* <DEDUP_REMOVED lines=16> */
.L_x_37665:
[----:B------:R-:W-:Y:S05]  /*6ca0*/  BSYNC B4 ;  /* 0x0000000000047941 */ /* 0x000fea0003800000 */
.L_x_37664:
        /* <DEDUP_REMOVED lines=44> */
.L_x_37663:
[----:B------:R-:W-:Y:S05]  /*6f70*/  BSYNC B3 ;  /* 0x0000000000037941 */ /* 0x000fea0003800000 */
.L_x_37662:
        /* <DEDUP_REMOVED lines=10> */
.L_x_37658:
[----:B------:R-:W-:Y:S05]  /*7020*/  BSYNC B2 ;  /* 0x0000000000027941 */ /* 0x000fea0003800000 */
.L_x_37657:
        /* <DEDUP_REMOVED lines=15> */
.L_x_37667:
[----:B------:R-:W-:Y:S05]  /*7120*/  BSYNC B2 ;  /* 0x0000000000027941 */ /* 0x000fea0003800000 */
.L_x_37666:
[----:B------:R-:W-:Y:S02]  /*7130*/  IADD3 R225, R225, 0x20, RZ ;  /* 0x00000020e1e17810 */ /* 0x000fe40007ffe0ff */
[----:B------:R-:W-:Y:S02]  /*7140*/  IADD3 R223, R223, 0x20, RZ ;  /* 0x00000020dfdf7810 */ /* 0x000fe40007ffe0ff */
.L_x_37629:
[----:B------:R-:W-:Y:S05]  /*7150*/  BSYNC B1 ;  /* 0x0000000000017941 */ /* 0x000fea0003800000 */
.L_x_37628:
        /* <DEDUP_REMOVED lines=30> */
.L_x_37673:
[----:B------:R-:W-:Y:S02]  /*7340*/  IMAD.MOV.U32 R226, RZ, RZ, R216 ;  /* 0x000000ffffe27224 */ /* 0x000fe400078e00d8 */
.L_x_37674:
[----:B------:R-:W-:Y:S05]  /*7350*/  BSYNC B3 ;  /* 0x0000000000037941 */ /* 0x000fea0003800000 */
.L_x_37672:
        /* <DEDUP_REMOVED lines=16> */
.L_x_37678:
[----:B------:R-:W-:Y:S05]  /*7460*/  BSYNC B4 ;  /* 0x0000000000047941 */ /* 0x000fea0003800000 */
.L_x_37677:
        /* <DEDUP_REMOVED lines=44> */
.L_x_37676:
[----:B------:R-:W-:Y:S05]  /*7730*/  BSYNC B3 ;  /* 0x0000000000037941 */ /* 0x000fea0003800000 */
.L_x_37675:
        /* <DEDUP_REMOVED lines=10> */
.L_x_37671:
[----:B0-----:R-:W-:Y:S05]  /*77e0*/  BSYNC B2 ;  /* 0x0000000000027941 */ /* 0x001fea0003800000 */
.L_x_37670:
        /* <DEDUP_REMOVED lines=18> */
.L_x_37682:
[----:B------:R-:W-:Y:S02]  /*7910*/  IMAD.MOV.U32 R228, RZ, RZ, R216 ;  /* 0x000000ffffe47224 */ /* 0x000fe400078e00d8 */
.L_x_37683:
[----:B------:R-:W-:Y:S05]  /*7920*/  BSYNC B3 ;  /* 0x0000000000037941 */ /* 0x000fea0003800000 */
.L_x_37681:
        /* <DEDUP_REMOVED lines=16> */
.L_x_37687:
[----:B------:R-:W-:Y:S05]  /*7a30*/  BSYNC B4 ;  /* 0x0000000000047941 */ /* 0x000fea0003800000 */
.L_x_37686:
        /* <DEDUP_REMOVED lines=44> */
.L_x_37685:
[----:B------:R-:W-:Y:S05]  /*7d00*/  BSYNC B3 ;  /* 0x0000000000037941 */ /* 0x000fea0003800000 */
.L_x_37684:
        /* <DEDUP_REMOVED lines=10> */
.L_x_37680:
[----:B------:R-:W-:Y:S05]  /*7db0*/  BSYNC B2 ;  /* 0x0000000000027941 */ /* 0x000fea0003800000 */
.L_x_37679:
        /* <DEDUP_REMOVED lines=18> */
.L_x_37691:
[----:B------:R-:W-:Y:S02]  /*7ee0*/  MOV R228, R216 ;  /* 0x000000d800e47202 */ /* 0x000fe40000000f00 */
.L_x_37692:
[----:B------:R-:W-:Y:S05]  /*7ef0*/  BSYNC B3 ;  /* 0x0000000000037941 */ /* 0x000fea0003800000 */
.L_x_37690:
        /* <DEDUP_REMOVED lines=16> */
.L_x_37696:
[----:B------:R-:W-:Y:S05]  /*8000*/  BSYNC B4 ;  /* 0x0000000000047941 */ /* 0x000fea0003800000 */
.L_x_37695:
        /* <DEDUP_REMOVED lines=44> */
.L_x_37694:
[----:B------:R-:W-:Y:S05]  /*82d0*/  BSYNC B3 ;  /* 0x0000000000037941 */ /* 0x000fea0003800000 */
.L_x_37693:
        /* <DEDUP_REMOVED lines=10> */
.L_x_37689:
[----:B------:R-:W-:Y:S05]  /*8380*/  BSYNC B2 ;  /* 0x0000000000027941 */ /* 0x000fea0003800000 */
.L_x_37688:
        /* <DEDUP_REMOVED lines=18> */
.L_x_37700:
[----:B------:R-:W-:Y:S02]  /*84b0*/  IMAD.MOV.U32 R230, RZ, RZ, R216 ;  /* 0x000000ffffe67224 */ /* 0x000fe400078e00d8 */
.L_x_37701:
[----:B------:R-:W-:Y:S05]  /*84c0*/  BSYNC B3 ;  /* 0x0000000000037941 */ /* 0x000fea0003800000 */
.L_x_37699:
        /* <DEDUP_REMOVED lines=16> */
.L_x_37705:
[----:B------:R-:W-:Y:S05]  /*85d0*/  BSYNC B4 ;  /* 0x0000000000047941 */ /* 0x000fea0003800000 */
.L_x_37704:
        /* <DEDUP_REMOVED lines=44> */
.L_x_37703:
[----:B------:R-:W-:Y:S05]  /*88a0*/  BSYNC B3 ;  /* 0x0000000000037941 */ /* 0x000fea0003800000 */
.L_x_37702:
        /* <DEDUP_REMOVED lines=10> */
.L_x_37698:
[----:B------:R-:W-:Y:S05]  /*8950*/  BSYNC B2 ;  /* 0x0000000000027941 */ /* 0x000fea0003800000 */
.L_x_37697:
        /* <DEDUP_REMOVED lines=15> */
.L_x_37707:
[----:B------:R-:W-:Y:S05]  /*8a50*/  BSYNC B2 ;  /* 0x0000000000027941 */ /* 0x000fea0003800000 */
.L_x_37706:
[----:B------:R-:W-:Y:S02]  /*8a60*/  IADD3 R225, R225, 0x20, RZ ;  /* 0x00000020e1e17810 */ /* 0x000fe40007ffe0ff */
[----:B------:R-:W-:Y:S02]  /*8a70*/  IADD3 R223, R223, 0x20, RZ ;  /* 0x00000020dfdf7810 */ /* 0x000fe40007ffe0ff */
.L_x_37669:
[----:B------:R-:W-:Y:S05]  /*8a80*/  BSYNC B1 ;  /* 0x0000000000017941 */ /* 0x000fea0003800000 */
.L_x_37668:
        /* <DEDUP_REMOVED lines=30> */
.L_x_37713:
[----:B------:R-:W-:Y:S02]  /*8c70*/  IMAD.MOV.U32 R226, RZ, RZ, R216 ;  /* 0x000000ffffe27224 */ /* 0x000fe400078e00d8 */
.L_x_37714:
[----:B------:R-:W-:Y:S05]  /*8c80*/  BSYNC B3 ;  /* 0x0000000000037941 */ /* 0x000fea0003800000 */
.L_x_37712:
        /* <DEDUP_REMOVED lines=16> */
.L_x_37718:
[----:B------:R-:W-:Y:S05]  /*8d90*/  BSYNC B4 ;  /* 0x0000000000047941 */ /* 0x000fea0003800000 */
.L_x_37717:
        /* <DEDUP_REMOVED lines=44> */
.L_x_37716:
[----:B------:R-:W-:Y:S05]  /*9060*/  BSYNC B3 ;  /* 0x0000000000037941 */ /* 0x000fea0003800000 */
.L_x_37715:
        /* <DEDUP_REMOVED lines=10> */
.L_x_37711:
[----:B0-----:R-:W-:Y:S05]  /*9110*/  BSYNC B2 ;  /* 0x0000000000027941 */ /* 0x001fea0003800000 */
.L_x_37710:
        /* <DEDUP_REMOVED lines=18> */
.L_x_37722:
[----:B------:R-:W-:Y:S02]  /*9240*/  IMAD.MOV.U32 R228, RZ, RZ, R216 ;  /* 0x000000ffffe47224 */ /* 0x000fe400078e00d8 */
.L_x_37723:
[----:B------:R-:W-:Y:S05]  /*9250*/  BSYNC B3 ;  /* 0x0000000000037941 */ /* 0x000fea0003800000 */
.L_x_37721:
        /* <DEDUP_REMOVED lines=16> */
.L_x_37727:
[----:B------:R-:W-:Y:S05]  /*9360*/  BSYNC B4 ;  /* 0x0000000000047941 */ /* 0x000fea0003800000 */
.L_x_37726:
        /* <DEDUP_REMOVED lines=44> */
.L_x_37725:
[----:B------:R-:W-:Y:S05]  /*9630*/  BSYNC B3 ;  /* 0x0000000000037941 */ /* 0x000fea0003800000 */
.L_x_37724:
        /* <DEDUP_REMOVED lines=10> */
.L_x_37720:
[----:B------:R-:W-:Y:S05]  /*96e0*/  BSYNC B2 ;  /* 0x0000000000027941 */ /* 0x000fea0003800000 */
.L_x_37719:
        /* <DEDUP_REMOVED lines=18> */
.L_x_37731:
[----:B------:R-:W-:Y:S02]  /*9810*/  MOV R228, R216 ;  /* 0x000000d800e47202 */ /* 0x000fe40000000f00 */
.L_x_37732:
[----:B------:R-:W-:Y:S05]  /*9820*/  BSYNC B3 ;  /* 0x0000000000037941 */ /* 0x000fea0003800000 */
.L_x_37730:
        /* <DEDUP_REMOVED lines=16> */
.L_x_37736:
[----:B------:R-:W-:Y:S05]  /*9930*/  BSYNC B4 ;  /* 0x0000000000047941 */ /* 0x000fea0003800000 */
.L_x_37735:
        /* <DEDUP_REMOVED lines=44> */
.L_x_37734:
[----:B------:R-:W-:Y:S05]  /*9c00*/  BSYNC B3 ;  /* 0x0000000000037941 */ /* 0x000fea0003800000 */
.L_x_37733:
        /* <DEDUP_REMOVED lines=10> */
.L_x_37729:
[----:B------:R-:W-:Y:S05]  /*9cb0*/  BSYNC B2 ;  /* 0x0000000000027941 */ /* 0x000fea0003800000 */
.L_x_37728:
        /* <DEDUP_REMOVED lines=18> */
.L_x_37740:
[----:B------:R-:W-:Y:S02]  /*9de0*/  IMAD.MOV.U32 R230, RZ, RZ, R216 ;  /* 0x000000ffffe67224 */ /* 0x000fe400078e00d8 */
.L_x_37741:
[----:B------:R-:W-:Y:S05]  /*9df0*/  BSYNC B3 ;  /* 0x0000000000037941 */ /* 0x000fea0003800000 */
.L_x_37739:
        /* <DEDUP_REMOVED lines=16> */
.L_x_37745:
[----:B------:R-:W-:Y:S05]  /*9f00*/  BSYNC B4 ;  /* 0x0000000000047941 */ /* 0x000fea0003800000 */
.L_x_37744:
        /* <DEDUP_REMOVED lines=44> */
.L_x_37743:
[----:B------:R-:W-:Y:S05]  /*a1d0*/  BSYNC B3 ;  /* 0x0000000000037941 */ /* 0x000fea0003800000 */
.L_x_37742:
        /* <DEDUP_REMOVED lines=10> */
.L_x_37738:
[----:B------:R-:W-:Y:S05]  /*a280*/  BSYNC B2 ;  /* 0x0000000000027941 */ /* 0x000fea0003800000 */
.L_x_37737:
        /* <DEDUP_REMOVED lines=15> */
.L_x_37747:
[----:B------:R-:W-:Y:S05]  /*a380*/  BSYNC B2 ;  /* 0x0000000000027941 */ /* 0x000fea0003800000 */
.L_x_37746:
[----:B------:R-:W-:Y:S02]  /*a390*/  IADD3 R225, R225, 0x20, RZ ;  /* 0x00000020e1e17810 */ /* 0x000fe40007ffe0ff */
[----:B------:R-:W-:Y:S02]  /*a3a0*/  IADD3 R223, R223, 0x20, RZ ;  /* 0x00000020dfdf7810 */ /* 0x000fe40007ffe0ff */
.L_x_37709:
[----:B------:R-:W-:Y:S05]  /*a3b0*/  BSYNC B1 ;  /* 0x0000000000017941 */ /* 0x000fea0003800000 */
.L_x_37708:
        /* <DEDUP_REMOVED lines=30> */
.L_x_37753:
[----:B------:R-:W-:Y:S02]  /*a5a0*/  IMAD.MOV.U32 R226, RZ, RZ, R216 ;  /* 0x000000ffffe27224 */ /* 0x000fe400078e00d8 */
.L_x_37754:
[----:B------:R-:W-:Y:S05]  /*a5b0*/  BSYNC B3 ;  /* 0x0000000000037941 */ /* 0x000fea0003800000 */
.L_x_37752:
        /* <DEDUP_REMOVED lines=16> */
.L_x_37758:
[----:B------:R-:W-:Y:S05]  /*a6c0*/  BSYNC B4 ;  /* 0x0000000000047941 */ /* 0x000fea0003800000 */
.L_x_37757:
        /* <DEDUP_REMOVED lines=44> */
.L_x_37756:
[----:B------:R-:W-:Y:S05]  /*a990*/  BSYNC B3 ;  /* 0x0000000000037941 */ /* 0x000fea0003800000 */
.L_x_37755:
        /* <DEDUP_REMOVED lines=10> */
.L_x_37751:
[----:B0-----:R-:W-:Y:S05]  /*aa40*/  BSYNC B2 ;  /* 0x0000000000027941 */ /* 0x001fea0003800000 */
.L_x_37750:
        /* <DEDUP_REMOVED lines=18> */
.L_x_37762:
[----:B------:R-:W-:Y:S02]  /*ab70*/  IMAD.MOV.U32 R228, RZ, RZ, R216 ;  /* 0x000000ffffe47224 */ /* 0x000fe400078e00d8 */
.L_x_37763:
[----:B------:R-:W-:Y:S05]  /*ab80*/  BSYNC B3 ;  /* 0x0000000000037941 */ /* 0x000fea0003800000 */
.L_x_37761:
        /* <DEDUP_REMOVED lines=16> */
.L_x_37767:
[----:B------:R-:W-:Y:S05]  /*ac90*/  BSYNC B4 ;  /* 0x0000000000047941 */ /* 0x000fea0003800000 */
.L_x_37766:
        /* <DEDUP_REMOVED lines=44> */
.L_x_37765:
[----:B------:R-:W-:Y:S05]  /*af60*/  BSYNC B3 ;  /* 0x0000000000037941 */ /* 0x000fea0003800000 */
.L_x_37764:
        /* <DEDUP_REMOVED lines=10> */
.L_x_37760:
[----:B------:R-:W-:Y:S05]  /*b010*/  BSYNC B2 ;  /* 0x0000000000027941 */ /* 0x000fea0003800000 */
.L_x_37759:
        /* <DEDUP_REMOVED lines=18> */
.L_x_37771:
[----:B------:R-:W-:Y:S02]  /*b140*/  MOV R228, R216 ;  /* 0x000000d800e47202 */ /* 0x000fe40000000f00 */
.L_x_37772:
[----:B------:R-:W-:Y:S05]  /*b150*/  BSYNC B3 ;  /* 0x0000000000037941 */ /* 0x000fea0003800000 */
.L_x_37770:
        /* <DEDUP_REMOVED lines=16> */
.L_x_37776:
[----:B------:R-:W-:Y:S05]  /*b260*/  BSYNC B4 ;  /* 0x0000000000047941 */ /* 0x000fea0003800000 */
.L_x_37775:
        /* <DEDUP_REMOVED lines=44> */
.L_x_37774:
[----:B------:R-:W-:Y:S05]  /*b530*/  BSYNC B3 ;  /* 0x0000000000037941 */ /* 0x000fea0003800000 */
.L_x_37773:
        /* <DEDUP_REMOVED lines=10> */
.L_x_37769:
[----:B------:R-:W-:Y:S05]  /*b5e0*/  BSYNC B2 ;  /* 0x0000000000027941 */ /* 0x000fea0003800000 */
.L_x_37768:
        /* <DEDUP_REMOVED lines=18> */
.L_x_37780:
[----:B------:R-:W-:Y:S02]  /*b710*/  IMAD.MOV.U32 R230, RZ, RZ, R216 ;  /* 0x000000ffffe67224 */ /* 0x000fe400078e00d8 */
.L_x_37781:
[----:B------:R-:W-:Y:S05]  /*b720*/  BSYNC B3 ;  /* 0x0000000000037941 */ /* 0x000fea0003800000 */
.L_x_37779:
        /* <DEDUP_REMOVED lines=16> */
.L_x_37785:
[----:B------:R-:W-:Y:S05]  /*b830*/  BSYNC B4 ;  /* 0x0000000000047941 */ /* 0x000fea0003800000 */
.L_x_37784:
        /* <DEDUP_REMOVED lines=44> */
.L_x_37783:
[----:B------:R-:W-:Y:S05]  /*bb00*/  BSYNC B3 ;  /* 0x0000000000037941 */ /* 0x000fea0003800000 */
.L_x_37782:
        /* <DEDUP_REMOVED lines=10> */
.L_x_37778:
[----:B------:R-:W-:Y:S05]  /*bbb0*/  BSYNC B2 ;  /* 0x0000000000027941 */ /* 0x000fea0003800000 */
.L_x_37777:
        /* <DEDUP_REMOVED lines=15> */
.L_x_37787:
[----:B------:R-:W-:Y:S05]  /*bcb0*/  BSYNC B2 ;  /* 0x0000000000027941 */ /* 0x000fea0003800000 */
.L_x_37786:
[----:B------:R-:W-:Y:S02]  /*bcc0*/  IADD3 R225, R225, 0x20, RZ ;  /* 0x00000020e1e17810 */ /* 0x000fe40007ffe0ff */
[----:B------:R-:W-:Y:S02]  /*bcd0*/  IADD3 R223, R223, 0x20, RZ ;  /* 0x00000020dfdf7810 */ /* 0x000fe40007ffe0ff */
.L_x_37749:
[----:B------:R-:W-:Y:S05]  /*bce0*/  BSYNC B1 ;  /* 0x0000000000017941 */ /* 0x000fea0003800000 */
.L_x_37748:
        /* <DEDUP_REMOVED lines=30> */
.L_x_37793:
[----:B------:R-:W-:Y:S02]  /*bed0*/  IMAD.MOV.U32 R226, RZ, RZ, R216 ;  /* 0x000000ffffe27224 */ /* 0x000fe400078e00d8 */
.L_x_37794:
[----:B------:R-:W-:Y:S05]  /*bee0*/  BSYNC B3 ;  /* 0x0000000000037941 */ /* 0x000fea0003800000 */
.L_x_37792:
        /* <DEDUP_REMOVED lines=16> */
.L_x_37798:
[----:B------:R-:W-:Y:S05]  /*bff0*/  BSYNC B4 ;  /* 0x0000000000047941 */ /* 0x000fea0003800000 */
.L_x_37797:
        /* <DEDUP_REMOVED lines=44> */
.L_x_37796:
[----:B------:R-:W-:Y:S05]  /*c2c0*/  BSYNC B3 ;  /* 0x0000000000037941 */ /* 0x000fea0003800000 */
.L_x_37795:
        /* <DEDUP_REMOVED lines=10> */
.L_x_37791:
[----:B0-----:R-:W-:Y:S05]  /*c370*/  BSYNC B2 ;  /* 0x0000000000027941 */ /* 0x001fea0003800000 */
.L_x_37790:
        /* <DEDUP_REMOVED lines=18> */
.L_x_37802:
[----:B------:R-:W-:Y:S02]  /*c4a0*/  IMAD.MOV.U32 R228, RZ, RZ, R216 ;  /* 0x000000ffffe47224 */ /* 0x000fe400078e00d8 */
.L_x_37803:
[----:B------:R-:W-:Y:S05]  /*c4b0*/  BSYNC B3 ;  /* 0x0000000000037941 */ /* 0x000fea0003800000 */
.L_x_37801:
        /* <DEDUP_REMOVED lines=16> */
.L_x_37807:
[----:B------:R-:W-:Y:S05]  /*c5c0*/  BSYNC B4 ;  /* 0x0000000000047941 */ /* 0x000fea0003800000 */
.L_x_37806:
        /* <DEDUP_REMOVED lines=44> */
.L_x_37805:
[----:B------:R-:W-:Y:S05]  /*c890*/  BSYNC B3 ;  /* 0x0000000000037941 */ /* 0x000fea0003800000 */
.L_x_37804:
        /* <DEDUP_REMOVED lines=10> */
.L_x_37800:
[----:B------:R-:W-:Y:S05]  /*c940*/  BSYNC B2 ;  /* 0x0000000000027941 */ /* 0x000fea0003800000 */
.L_x_37799:
        /* <DEDUP_REMOVED lines=18> */
.L_x_37811:
[----:B------:R-:W-:Y:S02]  /*ca70*/  MOV R228, R216 ;  /* 0x000000d800e47202 */ /* 0x000fe40000000f00 */
.L_x_37812:
[----:B------:R-:W-:Y:S05]  /*ca80*/  BSYNC B3 ;  /* 0x0000000000037941 */ /* 0x000fea0003800000 */
.L_x_37810:
        /* <DEDUP_REMOVED lines=16> */
.L_x_37816:
[----:B------:R-:W-:Y:S05]  /*cb90*/  BSYNC B4 ;  /* 0x0000000000047941 */ /* 0x000fea0003800000 */
.L_x_37815:
        /* <DEDUP_REMOVED lines=44> */
.L_x_37814:
[----:B------:R-:W-:Y:S05]  /*ce60*/  BSYNC B3 ;  /* 0x0000000000037941 */ /* 0x000fea0003800000 */
.L_x_37813:
        /* <DEDUP_REMOVED lines=10> */
.L_x_37809:
[----:B------:R-:W-:Y:S05]  /*cf10*/  BSYNC B2 ;  /* 0x0000000000027941 */ /* 0x000fea0003800000 */
.L_x_37808:
        /* <DEDUP_REMOVED lines=18> */
.L_x_37820:
[----:B------:R-:W-:Y:S02]  /*d040*/  IMAD.MOV.U32 R230, RZ, RZ, R216 ;  /* 0x000000ffffe67224 */ /* 0x000fe400078e00d8 */
.L_x_37821:
[----:B------:R-:W-:Y:S05]  /*d050*/  BSYNC B3 ;  /* 0x0000000000037941 */ /* 0x000fea0003800000 */
.L_x_37819:
        /* <DEDUP_REMOVED lines=16> */
.L_x_37825:
[----:B------:R-:W-:Y:S05]  /*d160*/  BSYNC B4 ;  /* 0x0000000000047941 */ /* 0x000fea0003800000 */
.L_x_37824:
        /* <DEDUP_REMOVED lines=44> */
.L_x_37823:
[----:B------:R-:W-:Y:S05]  /*d430*/  BSYNC B3 ;  /* 0x0000000000037941 */ /* 0x000fea0003800000 */
.L_x_37822:
        /* <DEDUP_REMOVED lines=10> */
.L_x_37818:
[----:B------:R-:W-:Y:S05]  /*d4e0*/  BSYNC B2 ;  /* 0x0000000000027941 */ /* 0x000fea0003800000 */
.L_x_37817:
        /* <DEDUP_REMOVED lines=15> */
.L_x_37827:
[----:B------:R-:W-:Y:S05]  /*d5e0*/  BSYNC B2 ;  /* 0x0000000000027941 */ /* 0x000fea0003800000 */
.L_x_37826:
[----:B------:R-:W-:Y:S02]  /*d5f0*/  IADD3 R225, R225, 0x20, RZ ;  /* 0x00000020e1e17810 */ /* 0x000fe40007ffe0ff */
[----:B------:R-:W-:Y:S02]  /*d600*/  IADD3 R223, R223, 0x20, RZ ;  /* 0x00000020dfdf7810 */ /* 0x000fe40007ffe0ff */
.L_x_37789:
[----:B------:R-:W-:Y:S05]  /*d610*/  BSYNC B1 ;  /* 0x0000000000017941 */ /* 0x000fea0003800000 */
.L_x_37788:
        /* <DEDUP_REMOVED lines=30> */
.L_x_37833:
[----:B------:R-:W-:Y:S02]  /*d800*/  IMAD.MOV.U32 R226, RZ, RZ, R216 ;  /* 0x000000ffffe27224 */ /* 0x000fe400078e00d8 */
.L_x_37834:
[----:B------:R-:W-:Y:S05]  /*d810*/  BSYNC B3 ;  /* 0x0000000000037941 */ /* 0x000fea0003800000 */
.L_x_37832:
        /* <DEDUP_REMOVED lines=16> */
.L_x_37838:
[----:B------:R-:W-:Y:S05]  /*d920*/  BSYNC B4 ;  /* 0x0000000000047941 */ /* 0x000fea0003800000 */
.L_x_37837:
        /* <DEDUP_REMOVED lines=44> */
.L_x_37836:
[----:B------:R-:W-:Y:S05]  /*dbf0*/  BSYNC B3 ;  /* 0x0000000000037941 */ /* 0x000fea0003800000 */
.L_x_37835:
        /* <DEDUP_REMOVED lines=10> */
.L_x_37831:
[----:B0-----:R-:W-:Y:S05]  /*dca0*/  BSYNC B2 ;  /* 0x0000000000027941 */ /* 0x001fea0003800000 */
.L_x_37830:
        /* <DEDUP_REMOVED lines=18> */
.L_x_37842:
[----:B------:R-:W-:Y:S02]  /*ddd0*/  IMAD.MOV.U32 R228, RZ, RZ, R216 ;  /* 0x000000ffffe47224 */ /* 0x000fe400078e00d8 */
.L_x_37843:
[----:B------:R-:W-:Y:S05]  /*dde0*/  BSYNC B3 ;  /* 0x0000000000037941 */ /* 0x000fea0003800000 */
.L_x_37841:
        /* <DEDUP_REMOVED lines=16> */
.L_x_37847:
[----:B------:R-:W-:Y:S05]  /*def0*/  BSYNC B4 ;  /* 0x0000000000047941 */ /* 0x000fea0003800000 */
.L_x_37846:
        /* <DEDUP_REMOVED lines=44> */
.L_x_37845:
[----:B------:R-:W-:Y:S05]  /*e1c0*/  BSYNC B3 ;  /* 0x0000000000037941 */ /* 0x000fea0003800000 */
.L_x_37844:
        /* <DEDUP_REMOVED lines=10> */
.L_x_37840:
[----:B------:R-:W-:Y:S05]  /*e270*/  BSYNC B2 ;  /* 0x0000000000027941 */ /* 0x000fea0003800000 */
.L_x_37839:
        /* <DEDUP_REMOVED lines=18> */
.L_x_37851:
[----:B------:R-:W-:Y:S02]  /*e3a0*/  MOV R228, R216 ;  /* 0x000000d800e47202 */ /* 0x000fe40000000f00 */
.L_x_37852:
[----:B------:R-:W-:Y:S05]  /*e3b0*/  BSYNC B3 ;  /* 0x0000000000037941 */ /* 0x000fea0003800000 */
.L_x_37850:
        /* <DEDUP_REMOVED lines=16> */
.L_x_37856:
[----:B------:R-:W-:Y:S05]  /*e4c0*/  BSYNC B4 ;  /* 0x0000000000047941 */ /* 0x000fea0003800000 */
.L_x_37855:
        /* <DEDUP_REMOVED lines=44> */
.L_x_37854:
[----:B------:R-:W-:Y:S05]  /*e790*/  BSYNC B3 ;  /* 0x0000000000037941 */ /* 0x000fea0003800000 */
.L_x_37853:
        /* <DEDUP_REMOVED lines=10> */
.L_x_37849:
[----:B------:R-:W-:Y:S05]  /*e840*/  BSYNC B2 ;  /* 0x0000000000027941 */ /* 0x000fea0003800000 */
.L_x_37848:
        /* <DEDUP_REMOVED lines=18> */
.L_x_37860:
[----:B------:R-:W-:Y:S02]  /*e970*/  IMAD.MOV.U32 R230, RZ, RZ, R216 ;  /* 0x000000ffffe67224 */ /* 0x000fe400078e00d8 */
.L_x_37861:
[----:B------:R-:W-:Y:S05]  /*e980*/  BSYNC B3 ;  /* 0x0000000000037941 */ /* 0x000fea0003800000 */
.L_x_37859:
        /* <DEDUP_REMOVED lines=16> */
.L_x_37865:
[----:B------:R-:W-:Y:S05]  /*ea90*/  BSYNC B4 ;  /* 0x0000000000047941 */ /* 0x000fea0003800000 */
.L_x_37864:
        /* <DEDUP_REMOVED lines=44> */
.L_x_37863:
[----:B------:R-:W-:Y:S05]  /*ed60*/  BSYNC B3 ;  /* 0x0000000000037941 */ /* 0x000fea0003800000 */
.L_x_37862:
        /* <DEDUP_REMOVED lines=10> */
.L_x_37858:
[----:B------:R-:W-:Y:S05]  /*ee10*/  BSYNC B2 ;  /* 0x0000000000027941 */ /* 0x000fea0003800000 */
.L_x_37857:
        /* <DEDUP_REMOVED lines=15> */
.L_x_37867:
[----:B------:R-:W-:Y:S05]  /*ef10*/  BSYNC B2 ;  /* 0x0000000000027941 */ /* 0x000fea0003800000 */
.L_x_37866:
[----:B------:R-:W-:Y:S02]  /*ef20*/  IADD3 R225, R225, 0x20, RZ ;  /* 0x00000020e1e17810 */ /* 0x000fe40007ffe0ff */
[----:B------:R-:W-:Y:S02]  /*ef30*/  IADD3 R223, R223, 0x20, RZ ;  /* 0x00000020dfdf7810 */ /* 0x000fe40007ffe0ff */
.L_x_37829:
[----:B------:R-:W-:Y:S05]  /*ef40*/  BSYNC B1 ;  /* 0x0000000000017941 */ /* 0x000fea0003800000 */
.L_x_37828:
        /* <DEDUP_REMOVED lines=30> */
.L_x_37873:
[----:B------:R-:W-:Y:S02]  /*f130*/  IMAD.MOV.U32 R226, RZ, RZ, R216 ;  /* 0x000000ffffe27224 */ /* 0x000fe400078e00d8 */
.L_x_37874:
[----:B------:R-:W-:Y:S05]  /*f140*/  BSYNC B3 ;  /* 0x0000000000037941 */ /* 0x000fea0003800000 */
.L_x_37872:
        /* <DEDUP_REMOVED lines=16> */
.L_x_37878:
[----:B------:R-:W-:Y:S05]  /*f250*/  BSYNC B4 ;  /* 0x0000000000047941 */ /* 0x000fea0003800000 */
.L_x_37877:
        /* <DEDUP_REMOVED lines=44> */
.L_x_37876:
[----:B------:R-:W-:Y:S05]  /*f520*/  BSYNC B3 ;  /* 0x0000000000037941 */ /* 0x000fea0003800000 */
.L_x_37875:
        /* <DEDUP_REMOVED lines=10> */
.L_x_37871:
[----:B0-----:R-:W-:Y:S05]  /*f5d0*/  BSYNC B2 ;  /* 0x0000000000027941 */ /* 0x001fea0003800000 */
.L_x_37870:
        /* <DEDUP_REMOVED lines=18> */
.L_x_37882:
[----:B------:R-:W-:Y:S02]  /*f700*/  IMAD.MOV.U32 R228, RZ, RZ, R216 ;  /* 0x000000ffffe47224 */ /* 0x000fe400078e00d8 */
.L_x_37883:
[----:B------:R-:W-:Y:S05]  /*f710*/  BSYNC B3 ;  /* 0x0000000000037941 */ /* 0x000fea0003800000 */
.L_x_37881:
        /* <DEDUP_REMOVED lines=16> */
.L_x_37887:
[----:B------:R-:W-:Y:S05]  /*f820*/  BSYNC B4 ;  /* 0x0000000000047941 */ /* 0x000fea0003800000 */
.L_x_37886:
        /* <DEDUP_REMOVED lines=44> */
.L_x_37885:
[----:B------:R-:W-:Y:S05]  /*faf0*/  BSYNC B3 ;  /* 0x0000000000037941 */ /* 0x000fea0003800000 */
.L_x_37884:
        /* <DEDUP_REMOVED lines=10> */
.L_x_37880:
[----:B------:R-:W-:Y:S05]  /*fba0*/  BSYNC B2 ;  /* 0x0000000000027941 */ /* 0x000fea0003800000 */
.L_x_37879:
        /* <DEDUP_REMOVED lines=18> */
.L_x_37891:
[----:B------:R-:W-:Y:S02]  /*fcd0*/  MOV R228, R216 ;  /* 0x000000d800e47202 */ /* 0x000fe40000000f00 */
.L_x_37892:
[----:B------:R-:W-:Y:S05]  /*fce0*/  BSYNC B3 ;  /* 0x0000000000037941 */ /* 0x000fea0003800000 */
.L_x_37890:
        /* <DEDUP_REMOVED lines=16> */
.L_x_37896:
[----:B------:R-:W-:Y:S05]  /*fdf0*/  BSYNC B4 ;  /* 0x0000000000047941 */ /* 0x000fea0003800000 */
.L_x_37895:
        /* <DEDUP_REMOVED lines=44> */
.L_x_37894:
[----:B------:R-:W-:Y:S05]  /*100c0*/  BSYNC B3 ;  /* 0x0000000000037941 */ /* 0x000fea0003800000 */
.L_x_37893:
        /* <DEDUP_REMOVED lines=10> */
.L_x_37889:
[----:B------:R-:W-:Y:S05]  /*10170*/  BSYNC B2 ;  /* 0x0000000000027941 */ /* 0x000fea0003800000 */
.L_x_37888:
        /* <DEDUP_REMOVED lines=18> */
.L_x_37900:
[----:B------:R-:W-:Y:S02]  /*102a0*/  IMAD.MOV.U32 R230, RZ, RZ, R216 ;  /* 0x000000ffffe67224 */ /* 0x000fe400078e00d8 */
.L_x_37901:
[----:B------:R-:W-:Y:S05]  /*102b0*/  BSYNC B3 ;  /* 0x0000000000037941 */ /* 0x000fea0003800000 */
.L_x_37899:
        /* <DEDUP_REMOVED lines=16> */
.L_x_37905:
[----:B------:R-:W-:Y:S05]  /*103c0*/  BSYNC B4 ;  /* 0x0000000000047941 */ /* 0x000fea0003800000 */
.L_x_37904:
        /* <DEDUP_REMOVED lines=44> */
.L_x_37903:
[----:B------:R-:W-:Y:S05]  /*10690*/  BSYNC B3 ;  /* 0x0000000000037941 */ /* 0x000fea0003800000 */
.L_x_37902:
        /* <DEDUP_REMOVED lines=10> */
.L_x_37898:
[----:B------:R-:W-:Y:S05]  /*10740*/  BSYNC B2 ;  /* 0x0000000000027941 */ /* 0x000fea0003800000 */
.L_x_37897:
        /* <DEDUP_REMOVED lines=15> */
.L_x_37907:
[----:B------:R-:W-:Y:S05]  /*10840*/  BSYNC B2 ;  /* 0x0000000000027941 */ /* 0x000fea0003800000 */
.L_x_37906:
[----:B------:R-:W-:Y:S02]  /*10850*/  IADD3 R225, R225, 0x20, RZ ;  /* 0x00000020e1e17810 */ /* 0x000fe40007ffe0ff */
[----:B------:R-:W-:Y:S02]  /*10860*/  IADD3 R223, R223, 0x20, RZ ;  /* 0x00000020dfdf7810 */ /* 0x000fe40007ffe0ff */
.L_x_37869:
[----:B------:R-:W-:Y:S05]  /*10870*/  BSYNC B1 ;  /* 0x0000000000017941 */ /* 0x000fea0003800000 */
.L_x_37868:
        /* <DEDUP_REMOVED lines=30> */
.L_x_37913:
[----:B------:R-:W-:Y:S02]  /*10a60*/  IMAD.MOV.U32 R226, RZ, RZ, R216 ;  /* 0x000000ffffe27224 */ /* 0x000fe400078e00d8 */
.L_x_37914:
[----:B------:R-:W-:Y:S05]  /*10a70*/  BSYNC B3 ;  /* 0x0000000000037941 */ /* 0x000fea0003800000 */
.L_x_37912:
        /* <DEDUP_REMOVED lines=16> */
.L_x_37918:
[----:B------:R-:W-:Y:S05]  /*10b80*/  BSYNC B4 ;  /* 0x0000000000047941 */ /* 0x000fea0003800000 */
.L_x_37917:
        /* <DEDUP_REMOVED lines=44> */
.L_x_37916:
[----:B------:R-:W-:Y:S05]  /*10e50*/  BSYNC B3 ;  /* 0x0000000000037941 */ /* 0x000fea0003800000 */
.L_x_37915:
        /* <DEDUP_REMOVED lines=10> */
.L_x_37911:
[----:B0-----:R-:W-:Y:S05]  /*10f00*/  BSYNC B2 ;  /* 0x0000000000027941 */ /* 0x001fea0003800000 */
.L_x_37910:
        /* <DEDUP_REMOVED lines=18> */
.L_x_37922:
[----:B------:R-:W-:Y:S02]  /*11030*/  IMAD.MOV.U32 R228, RZ, RZ, R216 ;  /* 0x000000ffffe47224 */ /* 0x000fe400078e00d8 */
.L_x_37923:
[----:B------:R-:W-:Y:S05]  /*11040*/  BSYNC B3 ;  /* 0x0000000000037941 */ /* 0x000fea0003800000 */
.L_x_37921:
        /* <DEDUP_REMOVED lines=16> */
.L_x_37927:
[----:B------:R-:W-:Y:S05]  /*11150*/  BSYNC B4 ;  /* 0x0000000000047941 */ /* 0x000fea0003800000 */
.L_x_37926:
        /* <DEDUP_REMOVED lines=44> */
.L_x_37925:
[----:B------:R-:W-:Y:S05]  /*11420*/  BSYNC B3 ;  /* 0x0000000000037941 */ /* 0x000fea0003800000 */
.L_x_37924:
        /* <DEDUP_REMOVED lines=10> */
.L_x_37920:
[----:B------:R-:W-:Y:S05]  /*114d0*/  BSYNC B2 ;  /* 0x0000000000027941 */ /* 0x000fea0003800000 */
.L_x_37919:
        /* <DEDUP_REMOVED lines=18> */
.L_x_37931:
[----:B------:R-:W-:Y:S02]  /*11600*/  MOV R228, R216 ;  /* 0x000000d800e47202 */ /* 0x000fe40000000f00 */
.L_x_37932:
[----:B------:R-:W-:Y:S05]  /*11610*/  BSYNC B3 ;  /* 0x0000000000037941 */ /* 0x000fea0003800000 */
.L_x_37930:
        /* <DEDUP_REMOVED lines=16> */
.L_x_37936:
[----:B------:R-:W-:Y:S05]  /*11720*/  BSYNC B4 ;  /* 0x0000000000047941 */ /* 0x000fea0003800000 */
.L_x_37935:
        /* <DEDUP_REMOVED lines=44> */
.L_x_37934:
[----:B------:R-:W-:Y:S05]  /*119f0*/  BSYNC B3 ;  /* 0x0000000000037941 */ /* 0x000fea0003800000 */
.L_x_37933:
        /* <DEDUP_REMOVED lines=10> */
.L_x_37929:
[----:B------:R-:W-:Y:S05]  /*11aa0*/  BSYNC B2 ;  /* 0x0000000000027941 */ /* 0x000fea0003800000 */
.L_x_37928:
        /* <DEDUP_REMOVED lines=18> */
.L_x_37940:
[----:B------:R-:W-:Y:S02]  /*11bd0*/  IMAD.MOV.U32 R230, RZ, RZ, R216 ;  /* 0x000000ffffe67224 */ /* 0x000fe400078e00d8 */
.L_x_37941:
[----:B------:R-:W-:Y:S05]  /*11be0*/  BSYNC B3 ;  /* 0x0000000000037941 */ /* 0x000fea0003800000 */
.L_x_37939:
        /* <DEDUP_REMOVED lines=16> */
.L_x_37945:
[----:B------:R-:W-:Y:S05]  /*11cf0*/  BSYNC B4 ;  /* 0x0000000000047941 */ /* 0x000fea0003800000 */
.L_x_37944:
        /* <DEDUP_REMOVED lines=44> */
.L_x_37943:
[----:B------:R-:W-:Y:S05]  /*11fc0*/  BSYNC B3 ;  /* 0x0000000000037941 */ /* 0x000fea0003800000 */
.L_x_37942:
        /* <DEDUP_REMOVED lines=10> */
.L_x_37938:
[----:B------:R-:W-:Y:S05]  /*12070*/  BSYNC B2 ;  /* 0x0000000000027941 */ /* 0x000fea0003800000 */
.L_x_37937:
        /* <DEDUP_REMOVED lines=15> */
.L_x_37947:
[----:B------:R-:W-:Y:S05]  /*12170*/  BSYNC B2 ;  /* 0x0000000000027941 */ /* 0x000fea0003800000 */
.L_x_37946:
[----:B------:R-:W-:Y:S02]  /*12180*/  IADD3 R225, R225, 0x20, RZ ;  /* 0x00000020e1e17810 */ /* 0x000fe40007ffe0ff */
[----:B------:R-:W-:Y:S02]  /*12190*/  IADD3 R223, R223, 0x20, RZ ;  /* 0x00000020dfdf7810 */ /* 0x000fe40007ffe0ff */
.L_x_37909:
[----:B------:R-:W-:Y:S05]  /*121a0*/  BSYNC B1 ;  /* 0x0000000000017941 */ /* 0x000fea0003800000 */
.L_x_37908:
        /* <DEDUP_REMOVED lines=30> */
.L_x_37953:
[----:B------:R-:W-:Y:S02]  /*12390*/  IMAD.MOV.U32 R226, RZ, RZ, R216 ;  /* 0x000000ffffe27224 */ /* 0x000fe400078e00d8 */
.L_x_37954:
[----:B------:R-:W-:Y:S05]  /*123a0*/  BSYNC B3 ;  /* 0x0000000000037941 */ /* 0x000fea0003800000 */
.L_x_37952:
        /* <DEDUP_REMOVED lines=16> */
.L_x_37958:
[----:B------:R-:W-:Y:S05]  /*124b0*/  BSYNC B4 ;  /* 0x0000000000047941 */ /* 0x000fea0003800000 */
.L_x_37957:
        /* <DEDUP_REMOVED lines=44> */
.L_x_37956:
[----:B------:R-:W-:Y:S05]  /*12780*/  BSYNC B3 ;  /* 0x0000000000037941 */ /* 0x000fea0003800000 */
.L_x_37955:
        /* <DEDUP_REMOVED lines=10> */
.L_x_37951:
[----:B0-----:R-:W-:Y:S05]  /*12830*/  BSYNC B2 ;  /* 0x0000000000027941 */ /* 0x001fea0003800000 */
.L_x_37950:
        /* <DEDUP_REMOVED lines=18> */
.L_x_37962:
[----:B------:R-:W-:Y:S02]  /*12960*/  IMAD.MOV.U32 R228, RZ, RZ, R216 ;  /* 0x000000ffffe47224 */ /* 0x000fe400078e00d8 */
.L_x_37963:
[----:B------:R-:W-:Y:S05]  /*12970*/  BSYNC B3 ;  /* 0x0000000000037941 */ /* 0x000fea0003800000 */
.L_x_37961:
        /* <DEDUP_REMOVED lines=16> */
.L_x_37967:
[----:B------:R-:W-:Y:S05]  /*12a80*/  BSYNC B4 ;  /* 0x0000000000047941 */ /* 0x000fea0003800000 */
.L_x_37966:
        /* <DEDUP_REMOVED lines=44> */
.L_x_37965:
[----:B------:R-:W-:Y:S05]  /*12d50*/  BSYNC B3 ;  /* 0x0000000000037941 */ /* 0x000fea0003800000 */
.L_x_37964:
        /* <DEDUP_REMOVED lines=10> */
.L_x_37960:
[----:B------:R-:W-:Y:S05]  /*12e00*/  BSYNC B2 ;  /* 0x0000000000027941 */ /* 0x000fea0003800000 */
.L_x_37959:
        /* <DEDUP_REMOVED lines=18> */
.L_x_37971:
[----:B------:R-:W-:Y:S02]  /*12f30*/  MOV R228, R216 ;  /* 0x000000d800e47202 */ /* 0x000fe40000000f00 */
.L_x_37972:
[----:B------:R-:W-:Y:S05]  /*12f40*/  BSYNC B3 ;  /* 0x0000000000037941 */ /* 0x000fea0003800000 */
.L_x_37970:
        /* <DEDUP_REMOVED lines=16> */
.L_x_37976:
[----:B------:R-:W-:Y:S05]  /*13050*/  BSYNC B4 ;  /* 0x0000000000047941 */ /* 0x000fea0003800000 */
.L_x_37975:
        /* <DEDUP_REMOVED lines=44> */
.L_x_37974:
[----:B------:R-:W-:Y:S05]  /*13320*/  BSYNC B3 ;  /* 0x0000000000037941 */ /* 0x000fea0003800000 */
.L_x_37973:
        /* <DEDUP_REMOVED lines=10> */
.L_x_37969:
[----:B------:R-:W-:Y:S05]  /*133d0*/  BSYNC B2 ;  /* 0x0000000000027941 */ /* 0x000fea0003800000 */
.L_x_37968:
        /* <DEDUP_REMOVED lines=18> */
.L_x_37980:
[----:B------:R-:W-:Y:S02]  /*13500*/  IMAD.MOV.U32 R230, RZ, RZ, R216 ;  /* 0x000000ffffe67224 */ /* 0x000fe400078e00d8 */
.L_x_37981:
[----:B------:R-:W-:Y:S05]  /*13510*/  BSYNC B3 ;  /* 0x0000000000037941 */ /* 0x000fea0003800000 */
.L_x_37979:
        /* <DEDUP_REMOVED lines=16> */
.L_x_37985:
[----:B------:R-:W-:Y:S05]  /*13620*/  BSYNC B4 ;  /* 0x0000000000047941 */ /* 0x000fea0003800000 */
.L_x_37984:
        /* <DEDUP_REMOVED lines=44> */
.L_x_37983:
[----:B------:R-:W-:Y:S05]  /*138f0*/  BSYNC B3 ;  /* 0x0000000000037941 */ /* 0x000fea0003800000 */
.L_x_37982:
        /* <DEDUP_REMOVED lines=10> */
.L_x_37978:
[----:B------:R-:W-:Y:S05]  /*139a0*/  BSYNC B2 ;  /* 0x0000000000027941 */ /* 0x000fea0003800000 */
.L_x_37977:
        /* <DEDUP_REMOVED lines=15> */
.L_x_37987:
[----:B------:R-:W-:Y:S05]  /*13aa0*/  BSYNC B2 ;  /* 0x0000000000027941 */ /* 0x000fea0003800000 */
.L_x_37986:
[----:B------:R-:W-:Y:S02]  /*13ab0*/  IADD3 R225, R225, 0x20, RZ ;  /* 0x00000020e1e17810 */ /* 0x000fe40007ffe0ff */
[----:B------:R-:W-:Y:S02]  /*13ac0*/  IADD3 R223, R223, 0x20, RZ ;  /* 0x00000020dfdf7810 */ /* 0x000fe40007ffe0ff */
.L_x_37949:
[----:B------:R-:W-:Y:S05]  /*13ad0*/  BSYNC B1 ;  /* 0x0000000000017941 */ /* 0x000fea0003800000 */
.L_x_37948:
[----:B------:R-:W-:Y:S01]  /*13ae0*/  LOP3.LUT P2, RZ, R220, 0x20, RZ, 0xc0, !PT ;  /* 0x00000020dcff7812 */ /* 0x000fe2000784c0ff */
[----:B------:R-:W-:-:S12]  /*13af0*/  BSSY B1, `(.L_x_37988) ;  /* 0x000018d000017945 */ /* 0x000fd80003800000 */
[----:B------:R-:W-:Y:S05]  /*13b00*/  @!P2 BRA `(.L_x_37989) ;  /* 0x000018b00000a947 */ /* 0x000fea0003800000 */
[----:B------:R-:W-:-:S04]  /*13b10*/  ISETP.NE.U32.AND P2, PT, RZ, c[0x0][0x180], PT ;  /* 0x00006000ff007a0c */ /* 0x000fc80003f45070 */
[----:B------:R-:W-:Y:S01]  /*13b20*/  ISETP.NE.AND.EX P2, PT, RZ, c[0x0][0x184], PT, P2 ;  /* 0x00006100ff007a0c */ /* 0x000fe20003f45320 */
[----:B0-----:R-:W-:-:S12]  /*13b30*/  @P1 IMAD.MOV.U32 R104, RZ, RZ, 0x10 ;  /* 0x00000010ff681424 */ /* 0x001fd800078e00ff */
[----:B------:R-:W-:Y:S01]  /*13b40*/  @P2 MOV R102, 0x10 ;  /* 0x0000001000662802 */ /* 0x000fe20000000f00 */
        /* <DEDUP_REMOVED lines=23> */
.L_x_37993:
[----:B------:R-:W-:Y:S02]  /*13cc0*/  IMAD.MOV.U32 R221, RZ, RZ, R216 ;  /* 0x000000ffffdd7224 */ /* 0x000fe400078e00d8 */
.L_x_37994:
[----:B------:R-:W-:Y:S05]  /*13cd0*/  BSYNC B3 ;  /* 0x0000000000037941 */ /* 0x000fea0003800000 */
.L_x_37992:
        /* <DEDUP_REMOVED lines=16> */
.L_x_37998:
[----:B------:R-:W-:Y:S05]  /*13de0*/  BSYNC B4 ;  /* 0x0000000000047941 */ /* 0x000fea0003800000 */
.L_x_37997:
        /* <DEDUP_REMOVED lines=44> */
.L_x_37996:
[----:B------:R-:W-:Y:S05]  /*140b0*/  BSYNC B3 ;  /* 0x0000000000037941 */ /* 0x000fea0003800000 */
.L_x_37995:
        /* <DEDUP_REMOVED lines=10> */
.L_x_37991:
[----:B0-----:R-:W-:Y:S05]  /*14160*/  BSYNC B2 ;  /* 0x0000000000027941 */ /* 0x001fea0003800000 */
.L_x_37990:
        /* <DEDUP_REMOVED lines=18> */
.L_x_38002:
[----:B------:R-:W-:Y:S02]  /*14290*/  IMAD.MOV.U32 R221, RZ, RZ, R216 ;  /* 0x000000ffffdd7224 */ /* 0x000fe400078e00d8 */
.L_x_38003:
[----:B------:R-:W-:Y:S05]  /*142a0*/  BSYNC B3 ;  /* 0x0000000000037941 */ /* 0x000fea0003800000 */
.L_x_38001:
        /* <DEDUP_REMOVED lines=16> */
.L_x_38007:
[----:B------:R-:W-:Y:S05]  /*143b0*/  BSYNC B4 ;  /* 0x0000000000047941 */ /* 0x000fea0003800000 */
.L_x_38006:
        /* <DEDUP_REMOVED lines=44> */
.L_x_38005:
[----:B------:R-:W-:Y:S05]  /*14680*/  BSYNC B3 ;  /* 0x0000000000037941 */ /* 0x000fea0003800000 */
.L_x_38004:
        /* <DEDUP_REMOVED lines=10> */
.L_x_38000:
[----:B------:R-:W-:Y:S05]  /*14730*/  BSYNC B2 ;  /* 0x0000000000027941 */ /* 0x000fea0003800000 */
.L_x_37999:
        /* <DEDUP_REMOVED lines=18> */
.L_x_38011:
[----:B------:R-:W-:Y:S02]  /*14860*/  MOV R221, R216 ;  /* 0x000000d800dd7202 */ /* 0x000fe40000000f00 */
.L_x_38012:
[----:B------:R-:W-:Y:S05]  /*14870*/  BSYNC B3 ;  /* 0x0000000000037941 */ /* 0x000fea0003800000 */
.L_x_38010:
        /* <DEDUP_REMOVED lines=16> */
.L_x_38016:
[----:B------:R-:W-:Y:S05]  /*14980*/  BSYNC B4 ;  /* 0x0000000000047941 */ /* 0x000fea0003800000 */
.L_x_38015:
        /* <DEDUP_REMOVED lines=44> */
.L_x_38014:
[----:B------:R-:W-:Y:S05]  /*14c50*/  BSYNC B3 ;  /* 0x0000000000037941 */ /* 0x000fea0003800000 */
.L_x_38013:
        /* <DEDUP_REMOVED lines=10> */
.L_x_38009:
[----:B------:R-:W-:Y:S05]  /*14d00*/  BSYNC B2 ;  /* 0x0000000000027941 */ /* 0x000fea0003800000 */
.L_x_38008:
        /* <DEDUP_REMOVED lines=18> */
.L_x_38020:
[----:B------:R-:W-:Y:S02]  /*14e30*/  IMAD.MOV.U32 R221, RZ, RZ, R216 ;  /* 0x000000ffffdd7224 */ /* 0x000fe400078e00d8 */
.L_x_38021:
[----:B------:R-:W-:Y:S05]  /*14e40*/  BSYNC B3 ;  /* 0x0000000000037941 */ /* 0x000fea0003800000 */
.L_x_38019:
        /* <DEDUP_REMOVED lines=16> */
.L_x_38025:
[----:B------:R-:W-:Y:S05]  /*14f50*/  BSYNC B4 ;  /* 0x0000000000047941 */ /* 0x000fea0003800000 */
.L_x_38024:
        /* <DEDUP_REMOVED lines=44> */
.L_x_38023:
[----:B------:R-:W-:Y:S05]  /*15220*/  BSYNC B3 ;  /* 0x0000000000037941 */ /* 0x000fea0003800000 */
.L_x_38022:
        /* <DEDUP_REMOVED lines=10> */
.L_x_38018:
[----:B------:R-:W-:Y:S05]  /*152d0*/  BSYNC B2 ;  /* 0x0000000000027941 */ /* 0x000fea0003800000 */
.L_x_38017:
[----:B------:R-:W-:-:S10]  /*152e0*/  HFMA2.MMA R104, -RZ, RZ, 0, 9.5367431640625e-07 ;  /* 0x00000010ff687435 */ /* 0x000fd400000001ff */
[----:B------:R-:W-:-:S05]  /*152f0*/  IMAD.WIDE.U32 R104, R225, R104, c[0x0][0x188] ;  /* 0x00006200e1687625 */ /* 0x000fca00078e0068 */
[----:B------:R0:W-:Y:S01]  /*15300*/  STG.E.128 [R104.64], R100 ;  /* 0x0000006468007986 */ /* 0x0001e2000c101d06 */
[----:B------:R-:W-:Y:S05]  /*15310*/  @!P1 BRA `(.L_x_37989) ;  /* 0x000000a000009947 */ /* 0x000fea0003800000 */
[----:B0-----:R-:W-:Y:S01]  /*15320*/  IMAD.U32 R105, R207, 0x10000, RZ ;  /* 0x00010000cf697824 */ /* 0x001fe200078e00ff */
[----:B------:R-:W-:Y:S01]  /*15330*/  LOP3.LUT R104, R208, 0xffff, RZ, 0xc0, !PT ;  /* 0x0000ffffd0687812 */ /* 0x000fe200078ec0ff */
[----:B------:R-:W-:Y:S01]  /*15340*/  IMAD.WIDE.U32 R224, R223, R224, c[0x0][0x190] ;  /* 0x00006400dfe07625 */ /* 0x000fe200078e00e0 */
[----:B------:R-:W-:Y:S02]  /*15350*/  LOP3.LUT R221, R206, 0xff, RZ, 0xc0, !PT ;  /* 0x000000ffcedd7812 */ /* 0x000fe400078ec0ff */
[----:B------:R-:W-:-:S05]  /*15360*/  LOP3.LUT R105, R105, 0xff0000, RZ, 0xc0, !PT ;  /* 0x00ff000069697812 */ /* 0x000fca00078ec0ff */
[----:B------:R-:W-:Y:S01]  /*15370*/  IMAD R104, R104, 0x1000000, R105 ;  /* 0x0100000068687824 */ /* 0x000fe200078e0269 */
[----:B------:R-:W-:-:S03]  /*15380*/  LOP3.LUT R105, R209, 0xff, RZ, 0xc0, !PT ;  /* 0x000000ffd1697812 */ /* 0x000fc600078ec0ff */
[----:B------:R-:W-:-:S04]  /*15390*/  IMAD R104, R221, 0x100, R104 ;  /* 0x00000100dd687824 */ /* 0x000fc800078e0268 */
[----:B------:R-:W-:-:S05]  /*153a0*/  IMAD.IADD R105, R104, 0x1, R105 ;  /* 0x0000000168697824 */ /* 0x000fca00078e0269 */
[----:B------:R0:W-:Y:S02]  /*153b0*/  STG.E [R224.64], R105 ;  /* 0x00000069e0007986 */ /* 0x0001e4000c101906 */
.L_x_37989:
[----:B------:R-:W-:Y:S05]  /*153c0*/  BSYNC B1 ;  /* 0x0000000000017941 */ /* 0x000fea0003800000 */
.L_x_37988:
        /* <DEDUP_REMOVED lines=77> */
.L_x_38054:
        /* <DEDUP_REMOVED lines=128> */
.L_x_38055:
        /* <DEDUP_REMOVED lines=43> */
.L_x_38031:
[----:B------:R-:W-:Y:S05]  /*16350*/  BSYNC B2 ;  /* 0x0000000000027941 */ /* 0x000fea0003800000 */
.L_x_38030:
        /* <DEDUP_REMOVED lines=20> */
.L_x_38033:
[----:B------:R-:W-:Y:S05]  /*164a0*/  BSYNC B2 ;  /* 0x0000000000027941 */ /* 0x000fea0003800000 */
.L_x_38032:
        /* <DEDUP_REMOVED lines=20> */
.L_x_38035:
[----:B------:R-:W-:Y:S05]  /*165f0*/  BSYNC B2 ;  /* 0x0000000000027941 */ /* 0x000fea0003800000 */
.L_x_38034:
        /* <DEDUP_REMOVED lines=20> */
.L_x_38037:
[----:B------:R-:W-:Y:S05]  /*16740*/  BSYNC B2 ;  /* 0x0000000000027941 */ /* 0x000fea0003800000 */
.L_x_38036:
        /* <DEDUP_REMOVED lines=20> */
.L_x_38039:
[----:B------:R-:W-:Y:S05]  /*16890*/  BSYNC B2 ;  /* 0x0000000000027941 */ /* 0x000fea0003800000 */
.L_x_38038:
        /* <DEDUP_REMOVED lines=20> */
.L_x_38041:
[----:B------:R-:W-:Y:S05]  /*169e0*/  BSYNC B2 ;  /* 0x0000000000027941 */ /* 0x000fea0003800000 */
.L_x_38040:
        /* <DEDUP_REMOVED lines=20> */
.L_x_38043:
[----:B------:R-:W-:Y:S05]  /*16b30*/  BSYNC B2 ;  /* 0x0000000000027941 */ /* 0x000fea0003800000 */
.L_x_38042:
        /* <DEDUP_REMOVED lines=20> */
.L_x_38045:
[----:B------:R-:W-:Y:S05]  /*16c80*/  BSYNC B2 ;  /* 0x0000000000027941 */ /* 0x000fea0003800000 */
.L_x_38044:
        /* <DEDUP_REMOVED lines=20> */
.L_x_38047:
[----:B------:R-:W-:Y:S05]  /*16dd0*/  BSYNC B2 ;  /* 0x0000000000027941 */ /* 0x000fea0003800000 */
.L_x_38046:
        /* <DEDUP_REMOVED lines=20> */
.L_x_38049:
[----:B------:R-:W-:Y:S05]  /*16f20*/  BSYNC B2 ;  /* 0x0000000000027941 */ /* 0x000fea0003800000 */
.L_x_38048:
        /* <DEDUP_REMOVED lines=20> */
.L_x_38051:
[----:B------:R-:W-:Y:S05]  /*17070*/  BSYNC B2 ;  /* 0x0000000000027941 */ /* 0x000fea0003800000 */
.L_x_38050:
[----:B------:R-:W-:-:S13]  /*17080*/  LOP3.LUT P2, RZ, R220, 0x20, RZ, 0xc0, !PT ;  /* 0x00000020dcff7812 */ /* 0x000fda000784c0ff */
        /* <DEDUP_REMOVED lines=17> */
.L_x_38029:
[----:B0-----:R-:W-:Y:S05]  /*171a0*/  BSYNC B1 ;  /* 0x0000000000017941 */ /* 0x001fea0003800000 */
.L_x_38028:
[----:B------:R-:W-:-:S04]  /*171b0*/  IMAD.MOV.U32 R104, RZ, RZ, c[0x0][0x160] ;  /* 0x00005800ff687624 */ /* 0x000fc800078e00ff */
[----:B------:R-:W-:-:S05]  /*171c0*/  IMAD R219, R104, 0x4, R219 ;  /* 0x0000000468db7824 */ /* 0x000fca00078e02db */
[----:B------:R-:W-:-:S13]  /*171d0*/  ISETP.GE.AND P1, PT, R219, c[0x0][0x164], PT ;  /* 0x00005900db007a0c */ /* 0x000fda0003f26270 */
[----:B------:R-:W-:Y:S01]  /*171e0*/  @P1 CALL.REL.NOINC `(.L_x_38052) ;  /* 0x0000001000001944 */ /* 0x000fe20003c00000 */
[----:B------:R-:W-:Y:S05]  /*171f0*/  BRA `(.L_x_38053) ;  /* 0xfffeb2b000007947 */ /* 0x000fea000383ffff */
.L_x_38052:
[----:B------:R-:W-:Y:S05]  /*17200*/  BSYNC B0 ;  /* 0x0000000000007941 */ /* 0x000fea0003800000 */
.L_x_37547:
[----:B------:R-:W-:Y:S05]  /*17210*/  EXIT ;  /* 0x000000000000794d */ /* 0x000fea0003800000 */
.L_x_38026:
[----:B------:R-:W-:Y:S01]  /*17220*/  HFMA2.MMA R224, -RZ, RZ, 0, 5.9604644775390625e-08 ;  /* 0x00000001ffe07435 */ /* 0x000fe200000001ff */
[----:B------:R-:W-:Y:S01]  /*17230*/  IMAD.MOV.U32 R227, RZ, RZ, 0x1f ;  /* 0x0000001fffe37424 */ /* 0x000fe200078e00ff */
[----:B------:R-:W-:Y:S01]  /*17240*/  MOV R104, 0x17270 ;  /* 0x0001727000687802 */ /* 0x000fe20000000f00 */
[----:B------:R-:W-:-:S03]  /*17250*/  IMAD.MOV.U32 R228, RZ, RZ, -0x1 ;  /* 0xffffffffffe47424 */ /* 0x000fc600078e00ff */
[----:B-----5:R-:W-:Y:S05]  /*17260*/  CALL.REL.NOINC `($__internal_142_$__cuda_sm70_shflsync_bfly_p) ;  /* 0x00000a7000007944 */ /* 0x020fea0003c00000 */
[----:B-1----:R-:W-:Y:S01]  /*17270*/  IMAD.MOV.U32 R104, RZ, RZ, R227 ;  /* 0x000000ffff687224 */ /* 0x002fe200078e00e3 */
[----:B0-----:R-:W-:Y:S05]  /*17280*/  BRA `(.L_x_38054) ;  /* 0xffffe61000007947 */ /* 0x001fea000383ffff */
.L_x_38027:
[----:B0-----:R-:W-:Y:S01]  /*17290*/  IMAD.MOV.U32 R221, RZ, RZ, R230 ;  /* 0x000000ffffdd7224 */ /* 0x001fe200078e00e6 */
[----:B------:R-:W-:Y:S01]  /*172a0*/  MOV R224, 0x2 ;  /* 0x0000000200e07802 */ /* 0x000fe20000000f00 */
[----:B------:R-:W-:Y:S01]  /*172b0*/  IMAD.MOV.U32 R227, RZ, RZ, 0x1f ;  /* 0x0000001fffe37424 */ /* 0x000fe200078e00ff */
[----:B------:R-:W-:Y:S01]  /*172c0*/  MOV R104, 0x172f0 ;  /* 0x000172f000687802 */ /* 0x000fe20000000f00 */
[----:B------:R-:W-:Y:S02]  /*172d0*/  IMAD.MOV.U32 R228, RZ, RZ, -0x1 ;  /* 0xffffffffffe47424 */ /* 0x000fe400078e00ff */
[----:B-----5:R-:W-:Y:S05]  /*172e0*/  CALL.REL.NOINC `($__internal_142_$__cuda_sm70_shflsync_bfly_p) ;  /* 0x000009f000007944 */ /* 0x020fea0003c00000 */
[----:B01----:R-:W-:Y:S01]  /*172f0*/  FADD.FTZ R221, R230, R227 ;  /* 0x000000e3e6dd7221 */ /* 0x003fe20000010000 */
[----:B------:R-:W-:Y:S01]  /*17300*/  MOV R228, 0xffffffff ;  /* 0xffffffff00e47802 */ /* 0x000fe20000000f00 */
[----:B------:R-:W-:Y:S01]  /*17310*/  IMAD.MOV.U32 R224, RZ, RZ, 0x4 ;  /* 0x00000004ffe07424 */ /* 0x000fe200078e00ff */
[----:B------:R-:W-:Y:S01]  /*17320*/  MOV R104, 0x17350 ;  /* 0x0001735000687802 */ /* 0x000fe20000000f00 */
[----:B------:R-:W-:-:S02]  /*17330*/  IMAD.MOV.U32 R227, RZ, RZ, 0x1f ;  /* 0x0000001fffe37424 */ /* 0x000fc400078e00ff */
[----:B------:R-:W-:Y:S05]  /*17340*/  CALL.REL.NOINC `($__internal_142_$__cuda_sm70_shflsync_bfly_p) ;  /* 0x0000099000007944 */ /* 0x000fea0003c00000 */
[----:B01----:R-:W-:Y:S01]  /*17350*/  FADD.FTZ R221, R221, R227 ;  /* 0x000000e3dddd7221 */ /* 0x003fe20000010000 */
[----:B------:R-:W-:Y:S01]  /*17360*/  MOV R104, 0x173b0 ;  /* 0x000173b000687802 */ /* 0x000fe20000000f00 */
[----:B------:R-:W-:-:S02]  /*17370*/  IMAD.MOV.U32 R224, RZ, RZ, 0x8 ;  /* 0x00000008ffe07424 */ /* 0x000fc400078e00ff */
[----:B------:R-:W-:Y:S02]  /*17380*/  IMAD.MOV.U32 R227, RZ, RZ, 0x1f ;  /* 0x0000001fffe37424 */ /* 0x000fe400078e00ff */
[----:B------:R-:W-:Y:S02]  /*17390*/  IMAD.MOV.U32 R228, RZ, RZ, -0x1 ;  /* 0xffffffffffe47424 */ /* 0x000fe400078e00ff */
[----:B------:R-:W-:Y:S05]  /*173a0*/  CALL.REL.NOINC `($__internal_142_$__cuda_sm70_shflsync_bfly_p) ;  /* 0x0000093000007944 */ /* 0x000fea0003c00000 */
[----:B01----:R-:W-:Y:S01]  /*173b0*/  FADD.FTZ R221, R221, R227 ;  /* 0x000000e3dddd7221 */ /* 0x003fe20000010000 */
[----:B------:R-:W-:Y:S01]  /*173c0*/  HFMA2.MMA R227, -RZ, RZ, 0, 1.847743988037109375e-06 ;  /* 0x0000001fffe37435 */ /* 0x000fe200000001ff */
[----:B------:R-:W-:Y:S01]  /*173d0*/  IMAD.MOV.U32 R224, RZ, RZ, 0x10 ;  /* 0x00000010ffe07424 */ /* 0x000fe200078e00ff */
[----:B------:R-:W-:Y:S01]  /*173e0*/  MOV R104, 0x17410 ;  /* 0x0001741000687802 */ /* 0x000fe20000000f00 */
[----:B------:R-:W-:-:S03]  /*173f0*/  IMAD.MOV.U32 R228, RZ, RZ, -0x1 ;  /* 0xffffffffffe47424 */ /* 0x000fc600078e00ff */
[----:B------:R-:W-:Y:S05]  /*17400*/  CALL.REL.NOINC `($__internal_142_$__cuda_sm70_shflsync_bfly_p) ;  /* 0x000008d000007944 */ /* 0x000fea0003c00000 */
[----:B-1----:R-:W-:Y:S01]  /*17410*/  FADD.FTZ R223, R221, R227 ;  /* 0x000000e3dddf7221 */ /* 0x002fe20000010000 */
[----:B0-----:R-:W-:Y:S01]  /*17420*/  P2R R228, PR, RZ, 0x10 ;  /* 0x00000010ffe47803 */ /* 0x001fe20000000000 */
[----:B------:R-:W-:Y:S01]  /*17430*/  IMAD.MOV.U32 R227, RZ, RZ, 0x1f ;  /* 0x0000001fffe37424 */ /* 0x000fe200078e00ff */
[----:B------:R-:W-:Y:S01]  /*17440*/  LOP3.LUT P4, RZ, R220, 0x10, RZ, 0xc0, !PT ;  /* 0x00000010dcff7812 */ /* 0x000fe2000788c0ff */
[----:B------:R-:W-:Y:S01]  /*17450*/  FMUL.FTZ R223, R223, c[0x0][0x1e0] ;  /* 0x00007800dfdf7a20 */ /* 0x000fe20000410000 */
[----:B------:R-:W-:-:S02]  /*17460*/  P2R R226, PR, RZ, 0x20 ;  /* 0x00000020ffe27803 */ /* 0x000fc40000000000 */
        /* <DEDUP_REMOVED lines=108> */
[----:B------:R-:W-:Y:S05]  /*17b30*/  CALL.REL.NOINC `($__internal_142_$__cuda_sm70_shflsync_bfly_p) ;  /* 0x000001a000007944 */ /* 0x000fea0003c00000 */
[----:B01----:R-:W-:Y:S01]  /*17b40*/  FADD.FTZ R221, R221, R227 ;  /* 0x000000e3dddd7221 */ /* 0x003fe20000010000 */
[----:B------:R-:W-:Y:S01]  /*17b50*/  MOV R224, 0x2 ;  /* 0x0000000200e07802 */ /* 0x000fe20000000f00 */
[----:B------:R-:W-:Y:S01]  /*17b60*/  IMAD.MOV.U32 R227, RZ, RZ, 0x1f ;  /* 0x0000001fffe37424 */ /* 0x000fe200078e00ff */
[----:B------:R-:W-:Y:S01]  /*17b70*/  MOV R104, 0x17ba0 ;  /* 0x00017ba000687802 */ /* 0x000fe20000000f00 */
[----:B------:R-:W-:Y:S02]  /*17b80*/  IMAD.MOV.U32 R228, RZ, RZ, -0x1 ;  /* 0xffffffffffe47424 */ /* 0x000fe400078e00ff */
[----:B------:R-:W-:Y:S05]  /*17b90*/  CALL.REL.NOINC `($__internal_142_$__cuda_sm70_shflsync_bfly_p) ;  /* 0x0000014000007944 */ /* 0x000fea0003c00000 */
[----:B01----:R-:W-:Y:S01]  /*17ba0*/  FADD.FTZ R221, R221, R227 ;  /* 0x000000e3dddd7221 */ /* 0x003fe20000010000 */
[----:B------:R-:W-:Y:S01]  /*17bb0*/  MOV R228, 0xffffffff ;  /* 0xffffffff00e47802 */ /* 0x000fe20000000f00 */
[----:B------:R-:W-:Y:S01]  /*17bc0*/  IMAD.MOV.U32 R224, RZ, RZ, 0x4 ;  /* 0x00000004ffe07424 */ /* 0x000fe200078e00ff */
[----:B------:R-:W-:Y:S01]  /*17bd0*/  MOV R104, 0x17c00 ;  /* 0x00017c0000687802 */ /* 0x000fe20000000f00 */
[----:B------:R-:W-:Y:S02]  /*17be0*/  IMAD.MOV.U32 R227, RZ, RZ, 0x1f ;  /* 0x0000001fffe37424 */ /* 0x000fe400078e00ff */
[----:B------:R-:W-:Y:S05]  /*17bf0*/  CALL.REL.NOINC `($__internal_142_$__cuda_sm70_shflsync_bfly_p) ;  /* 0x000000e000007944 */ /* 0x000fea0003c00000 */
[----:B01----:R-:W-:Y:S01]  /*17c00*/  FADD.FTZ R221, R221, R227 ;  /* 0x000000e3dddd7221 */ /* 0x003fe20000010000 */
[----:B------:R-:W-:Y:S01]  /*17c10*/  MOV R104, 0x17c60 ;  /* 0x00017c6000687802 */ /* 0x000fe20000000f00 */
[----:B------:R-:W-:-:S02]  /*17c20*/  IMAD.MOV.U32 R224, RZ, RZ, 0x8 ;  /* 0x00000008ffe07424 */ /* 0x000fc400078e00ff */
[----:B------:R-:W-:Y:S02]  /*17c30*/  IMAD.MOV.U32 R227, RZ, RZ, 0x1f ;  /* 0x0000001fffe37424 */ /* 0x000fe400078e00ff */
[----:B------:R-:W-:Y:S02]  /*17c40*/  IMAD.MOV.U32 R228, RZ, RZ, -0x1 ;  /* 0xffffffffffe47424 */ /* 0x000fe400078e00ff */
[----:B------:R-:W-:Y:S05]  /*17c50*/  CALL.REL.NOINC `($__internal_142_$__cuda_sm70_shflsync_bfly_p) ;  /* 0x0000008000007944 */ /* 0x000fea0003c00000 */
[----:B-1----:R-:W-:Y:S01]  /*17c60*/  FADD.FTZ R226, R221, R227 ;  /* 0x000000e3dde27221 */ /* 0x002fe20000010000 */
[----:B------:R-:W-:Y:S01]  /*17c70*/  HFMA2.MMA R227, -RZ, RZ, 0, 1.847743988037109375e-06 ;  /* 0x0000001fffe37435 */ /* 0x000fe200000001ff */
[----:B0-----:R-:W-:Y:S01]  /*17c80*/  IMAD.MOV.U32 R224, RZ, RZ, 0x10 ;  /* 0x00000010ffe07424 */ /* 0x001fe200078e00ff */
[----:B------:R-:W-:Y:S01]  /*17c90*/  MOV R104, 0x17cd0 ;  /* 0x00017cd000687802 */ /* 0x000fe20000000f00 */
[----:B------:R-:W-:Y:S02]  /*17ca0*/  IMAD.MOV.U32 R228, RZ, RZ, -0x1 ;  /* 0xffffffffffe47424 */ /* 0x000fe400078e00ff */
[----:B------:R-:W-:Y:S02]  /*17cb0*/  IMAD.MOV.U32 R221, RZ, RZ, R226 ;  /* 0x000000ffffdd7224 */ /* 0x000fe400078e00e2 */
[----:B------:R-:W-:Y:S05]  /*17cc0*/  CALL.REL.NOINC `($__internal_142_$__cuda_sm70_shflsync_bfly_p) ;  /* 0x0000001000007944 */ /* 0x000fea0003c00000 */
[----:B01----:R-:W-:Y:S05]  /*17cd0*/  BRA `(.L_x_38055) ;  /* 0xffffe3c000007947 */ /* 0x003fea000383ffff */
        .weak           $__internal_142_$__cuda_sm70_shflsync_bfly_p
        .type           $__internal_142_$__cuda_sm70_shflsync_bfly_p,@function
        .size           $__internal_142_$__cuda_sm70_shflsync_bfly_p,(.L_x_43202 - $__internal_142_$__cuda_sm70_shflsync_bfly_p)
$__internal_142_$__cuda_sm70_shflsync_bfly_p:
[----:B------:R-:W-:Y:S01]  /*17ce0*/  IMAD.MOV.U32 R105, RZ, RZ, 0x0 ;  /* 0x00000000ff697424 */ /* 0x000fe200078e00ff */
[----:B------:R-:W-:Y:S04]  /*17cf0*/  WARPSYNC R228 ;  /* 0x000000e400007348 */ /* 0x000fe80003800000 */
[----:B------:R0:W1:Y:S01]  /*17d00*/  SHFL.BFLY PT, R227, R221, R224, R227 ;  /* 0x0c0000e0dde37389 */ /* 0x00006200000e00e3 */
[----:B------:R-:W-:Y:S05]  /*17d10*/  RET.REL.NODEC R104 `(_ZN10layer_norm13ln_fwd_kernelINS_13Kernel_traitsI6__halfffffjLj1536ELj1ELj4ELj1ELj16ENS_18Kernel_traits_baseILj1536ES2_ffffjLj128EEEEELb1ELb1ELb1ELb0EEEvNS_9FwdParamsE) ;  /* 0xfffe82e068007950 */ /* 0x000fea0003c3ffff */
.L_x_38056:
        /* <DEDUP_REMOVED lines=14> */
.L_x_43202:


//--------------------- .text._ZN10layer_norm13ln_fwd_kernelINS_13Kernel_traitsI6__halfffffjLj1536ELj1ELj4ELj1ELj16ENS_18Kernel_traits_baseILj1536ES2_ffffjLj128EEEEELb1ELb1ELb1ELb1EEEvNS_9FwdParamsE --------------------------
	.section	.text._ZN10layer_norm13ln_fwd_kernelINS_13Kernel_traitsI6__halfffffjLj1536ELj1ELj4ELj1ELj16ENS_18Kernel_traits_baseILj1536ES2_ffffjLj128EEEEELb1ELb1ELb1ELb1EEEvNS_9FwdParamsE,"ax",@progbits
	.sectioninfo	@"SHI_REGISTERS=254"
	.align	128
        .global         _ZN10layer_norm13ln_fwd_kernelINS_13Kernel_traitsI6__halfffffjLj1536ELj1ELj4ELj1ELj16ENS_18Kernel_traits_baseILj1536ES2_ffffjLj128EEEEELb1ELb1ELb1ELb1EEEvNS_9FwdParamsE
        .type           _ZN10layer_norm13ln_fwd_kernelINS_13Kernel_traitsI6__halfffffjLj1536ELj1ELj4ELj1ELj16ENS_18Kernel_traits_baseILj1536ES2_ffffjLj128EEEEELb1ELb1ELb1ELb1EEEvNS_9FwdParamsE,@function
        .size           _ZN10layer_norm13ln_fwd_kernelINS_13Kernel_traitsI6__halfffffjLj1536ELj1ELj4ELj1ELj16ENS_18Kernel_traits_baseILj1536ES2_ffffjLj128EEEEELb1ELb1ELb1ELb1EEEvNS_9FwdParamsE,(.L_x_43203 - _ZN10layer_norm13ln_fwd_kernelINS_13Kernel_traitsI6__halfffffjLj1536ELj1ELj4ELj1ELj16ENS_18Kernel_traits_baseILj1536ES2_ffffjLj128EEEEELb1ELb1ELb1ELb1EEEvNS_9FwdParamsE)
        .other          _ZN10layer_norm13ln_fwd_kernelINS_13Kernel_traitsI6__halfffffjLj1536ELj1ELj4ELj1ELj16ENS_18Kernel_traits_baseILj1536ES2_ffffjLj128EEEEELb1ELb1ELb1ELb1EEEvNS_9FwdParamsE,@"STO_CUDA_ENTRY STV_DEFAULT"
_ZN10layer_norm13ln_fwd_kernelINS_13Kernel_traitsI6__halfffffjLj1536ELj1ELj4ELj1ELj16ENS_18Kernel_traits_baseILj1536ES2_ffffjLj128EEEEELb1ELb1ELb1ELb1EEEvNS_9FwdParamsE:
.text._ZN10layer_norm13ln_fwd_kernelINS_13Kernel_traitsI6__halfffffjLj1536ELj1ELj4ELj1ELj16ENS_18Kernel_traits_baseILj1536ES2_ffffjLj128EEEEELb1ELb1ELb1ELb1EEEvNS_9FwdParamsE:
        /* <DEDUP_REMOVED lines=12> */
[----:B------:R-:W3:Y:S04]  /*00c0*/  @P0 LDG.E.64 R4, [R8.64] ;  /* 0x0000000608040981 */ /* 0x000ee8000c1e1b00 */
[----:B------:R-:W0:Y:S04]  /*00d0*/  S2R R215, SR_TID.X ;  /* 0x0000000000d77919 */ /* 0x000e280000002100 */
[----:B------:R-:W1:Y:S01]  /*00e0*/  S2R R10, SR_CTAID.X ;  /* 0x00000000000a7919 */ /* 0x000e620000002500 */
[--C-:B0-----:R-:W-:Y:S01]  /*00f0*/  SHF.R.U32.HI R214, RZ, 0x5, R215.reuse ;  /* 0x00000005ffd67819 */ /* 0x101fe200000116d7 */
[----:B-1----:R-:W-:Y:S01]  /*0100*/  IMAD R213, R10, c[0x0][0x0], R215 ;  /* 0x000000000ad57a24 */ /* 0x002fe200078e02d7 */
[----:B------:R-:W-:-:S03]  /*0110*/  LOP3.LUT R215, R215, 0x1f, RZ, 0xc0, !PT ;  /* 0x0000001fd7d77812 */ /* 0x000fc600078ec0ff */
[----:B------:R-:W-:Y:S02]  /*0120*/  IMAD R214, R10, 0x4, R214 ;  /* 0x000000040ad67824 */ /* 0x000fe400078e02d6 */
[----:B------:R-:W-:Y:S01]  /*0130*/  IMAD.WIDE.U32 R6, R213, -0x326172a9, RZ ;  /* 0xcd9e8d57d5067825 */ /* 0x000fe200078e00ff */
[C---:B------:R-:W-:Y:S02]  /*0140*/  LOP3.LUT R22, R215.reuse, 0x20, RZ, 0xfc, !PT ;  /* 0x00000020d7167812 */ /* 0x040fe400078efcff */
[C---:B------:R-:W-:Y:S02]  /*0150*/  LOP3.LUT R126, R215.reuse, 0x40, RZ, 0xfc, !PT ;  /* 0x00000040d77e7812 */ /* 0x040fe400078efcff */
[C---:B------:R-:W-:Y:S02]  /*0160*/  LOP3.LUT R122, R215.reuse, 0x60, RZ, 0xfc, !PT ;  /* 0x00000060d77a7812 */ /* 0x040fe400078efcff */
[C---:B------:R-:W-:Y:S02]  /*0170*/  LOP3.LUT R118, R215.reuse, 0x80, RZ, 0xfc, !PT ;  /* 0x00000080d7767812 */ /* 0x040fe400078efcff */
[----:B------:R-:W-:-:S02]  /*0180*/  LOP3.LUT R114, R215, 0xa0, RZ, 0xfc, !PT ;  /* 0x000000a0d7727812 */ /* 0x000fc400078efcff */
[C---:B------:R-:W-:Y:S02]  /*0190*/  LOP3.LUT R110, R215.reuse, 0xc0, RZ, 0xfc, !PT ;  /* 0x000000c0d76e7812 */ /* 0x040fe400078efcff */
[C---:B------:R-:W-:Y:S02]  /*01a0*/  LOP3.LUT R50, R215.reuse, 0xe0, RZ, 0xfc, !PT ;  /* 0x000000e0d7327812 */ /* 0x040fe400078efcff */
[C---:B------:R-:W-:Y:S02]  /*01b0*/  LOP3.LUT R46, R215.reuse, 0x100, RZ, 0xfc, !PT ;  /* 0x00000100d72e7812 */ /* 0x040fe400078efcff */
[C---:B------:R-:W-:Y:S02]  /*01c0*/  LOP3.LUT R34, R215.reuse, 0x160, RZ, 0xfc, !PT ;  /* 0x00000160d7227812 */ /* 0x040fe400078efcff */
[C---:B------:R-:W-:Y:S02]  /*01d0*/  LOP3.LUT R42, R215.reuse, 0x120, RZ, 0xfc, !PT ;  /* 0x00000120d72a7812 */ /* 0x040fe400078efcff */
[----:B------:R-:W-:Y:S01]  /*01e0*/  LOP3.LUT R38, R215, 0x140, RZ, 0xfc, !PT ;  /* 0x00000140d7267812 */ /* 0x000fe200078efcff */
        /* <DEDUP_REMOVED lines=15> */
[----:B------:R-:W-:-:S03]  /*02e0*/  UIADD3 UR10, UR5, -0x4498517b, URZ ;  /* 0xbb67ae85050a7890 */ /* 0x000fc6000fffe03f */
[----:B------:R-:W-:Y:S01]  /*02f0*/  @P0 LEA R10, P2, R22, c[0x0][0x218], 0x3 ;  /* 0x00008600160a0a11 */ /* 0x000fe200078418ff */
[----:B------:R-:W-:Y:S01]  /*0300*/  UIADD3 UR12, UR5, 0x76cf5d0a, URZ ;  /* 0x76cf5d0a050c7890 */ /* 0x000fe2000fffe03f */
[----:B------:R-:W-:Y:S01]  /*0310*/  IMAD.WIDE.U32 R8, R8, -0x326172a9, RZ ;  /* 0xcd9e8d5708087825 */ /* 0x000fe200078e00ff */
[----:B------:R-:W-:Y:S01]  /*0320*/  UIADD3 UR14, UR5, 0x32370b8f, URZ ;  /* 0x32370b8f050e7890 */ /* 0x000fe2000fffe03f */
[----:B------:R-:W-:Y:S01]  /*0330*/  LOP3.LUT R7, R3, UR10, R4, 0x96, !PT ;  /* 0x0000000a03077c12 */ /* 0x000fe2000f8e9604 */
[----:B------:R-:W-:Y:S01]  /*0340*/  UIADD3 UR15, UR4, 0x78dde6e4, URZ ;  /* 0x78dde6e4040f7890 */ /* 0x000fe2000fffe03f */
[----:B------:R-:W-:Y:S01]  /*0350*/  @P0 IMAD.X R11, RZ, RZ, c[0x0][0x21c], P2 ;  /* 0x00008700ff0b0624 */ /* 0x000fe200010e06ff */
[----:B------:R-:W-:Y:S01]  /*0360*/  LOP3.LUT R4, R9, UR9, R6, 0x96, !PT ;  /* 0x0000000909047c12 */ /* 0x000fe2000f8e9606 */
[----:B------:R-:W-:Y:S01]  /*0370*/  UIADD3 UR16, UR5, -0x126145ec, URZ ;  /* 0xed9eba1405107890 */ /* 0x000fe2000fffe03f */
[----:B------:R-:W-:Y:S01]  /*0380*/  IMAD.WIDE.U32 R6, R7, -0x326172a9, RZ ;  /* 0xcd9e8d5707067825 */ /* 0x000fe200078e00ff */
[----:B------:R-:W-:Y:S01]  /*0390*/  UIADD3 UR18, UR5, -0x56f99767, URZ ;  /* 0xa906689905127890 */ /* 0x000fe2000fffe03f */
[----:B------:R-:W-:Y:S01]  /*03a0*/  @P0 LEA R14, P2, R122, c[0x0][0x218], 0x3 ;  /* 0x000086007a0e0a11 */ /* 0x000fe200078418ff */
[----:B------:R-:W-:Y:S01]  /*03b0*/  UIADD3 UR17, UR4, 0x1715609d, URZ ;  /* 0x1715609d04117890 */ /* 0x000fe2000fffe03f */
[----:B------:R-:W-:Y:S01]  /*03c0*/  IMAD.WIDE.U32 R4, R4, -0x2daee0ad, RZ ;  /* 0xd2511f5304047825 */ /* 0x000fe200078e00ff */
[----:B------:R-:W-:Y:S01]  /*03d0*/  LOP3.LUT R3, R7, UR11, R8, 0x96, !PT ;  /* 0x0000000b07037c12 */ /* 0x000fe2000f8e9608 */
[----:B------:R-:W-:Y:S01]  /*03e0*/  UIADD3 UR19, UR4, -0x4ab325aa, URZ ;  /* 0xb54cda5604137890 */ /* 0x000fe2000fffe03f */
[----:B------:R0:W5:Y:S01]  /*03f0*/  @P0 LDG.E.64 R152, [R10.64] ;  /* 0x000000060a980981 */ /* 0x000162000c1e1b00 */
[----:B------:R-:W-:Y:S01]  /*0400*/  UIADD3 UR20, UR5, 0x646e171e, URZ ;  /* 0x646e171e05147890 */ /* 0x000fe2000fffe03f */
        /* <DEDUP_REMOVED lines=16> */
[----:B------:R-:W-:Y:S01]  /*0510*/  @P0 LEA R8, P1, R215, c[0x0][0x218], 0x3 ;  /* 0x00008600d7080a11 */ /* 0x000fe200078218ff */
[----:B------:R-:W-:Y:S01]  /*0520*/  @P0 IMAD.X R15, RZ, RZ, c[0x0][0x21c], P2 ;  /* 0x00008700ff0f0624 */ /* 0x000fe200010e06ff */
[----:B------:R-:W-:-:S03]  /*0530*/  LOP3.LUT R28, R5, UR20, R2, 0x96, !PT ;  /* 0x00000014051c7c12 */ /* 0x000fc6000f8e9602 */
[----:B------:R-:W-:Y:S01]  /*0540*/  @P0 IMAD.X R9, RZ, RZ, c[0x0][0x21c], P1 ;  /* 0x00008700ff090624 */ /* 0x000fe200008e06ff */
[----:B------:R-:W-:Y:S01]  /*0550*/  @P0 LEA R12, P1, R126, c[0x0][0x218], 0x3 ;  /* 0x000086007e0c0a11 */ /* 0x000fe200078218ff */
[----:B------:R-:W-:Y:S01]  /*0560*/  UIADD3 UR22, UR5, 0x1fd5c5a3, URZ ;  /* 0x1fd5c5a305167890 */ /* 0x000fe2000fffe03f */
[----:B------:R-:W-:Y:S01]  /*0570*/  @P0 LEA R20, P2, R114, c[0x0][0x218], 0x3 ;  /* 0x0000860072140a11 */ /* 0x000fe200078418ff */
[----:B------:R-:W-:Y:S01]  /*0580*/  UIADD3 UR21, UR4, 0x5384540f, URZ ;  /* 0x5384540f04157890 */ /* 0x000fe2000fffe03f */
[----:B------:R-:W-:Y:S01]  /*0590*/  @P0 IADD3.X R13, RZ, c[0x0][0x21c], RZ, P1, !PT ;  /* 0x00008700ff0d0a10 */ /* 0x000fe20000ffe4ff */
[----:B------:R-:W-:Y:S01]  /*05a0*/  IMAD.WIDE.U32 R2, R3, -0x2daee0ad, RZ ;  /* 0xd2511f5303027825 */ /* 0x000fe200078e00ff */
[----:B------:R-:W-:Y:S01]  /*05b0*/  @P0 LEA R16, P1, R118, c[0x0][0x218], 0x3 ;  /* 0x0000860076100a11 */ /* 0x000fe200078218ff */
[----:B------:R1:W5:Y:S04]  /*05c0*/  @P0 LDG.E.64 R56, [R14.64] ;  /* 0x000000060e380981 */ /* 0x000368000c1e1b00 */
[----:B------:R-:W-:Y:S01]  /*05d0*/  @P0 IMAD.X R17, RZ, RZ, c[0x0][0x21c], P1 ;  /* 0x00008700ff110624 */ /* 0x000fe200008e06ff */
[----:B------:R-:W-:Y:S01]  /*05e0*/  @P0 LEA R18, P1, R110, c[0x0][0x218], 0x3 ;  /* 0x000086006e120a11 */ /* 0x000fe200078218ff */
[----:B------:R2:W5:Y:S01]  /*05f0*/  @P0 LDG.E.64 R58, [R12.64] ;  /* 0x000000060c3a0981 */ /* 0x000562000c1e1b00 */
[----:B------:R-:W-:Y:S01]  /*0600*/  LOP3.LUT R157, R3, UR22, R4, 0x96, !PT ;  /* 0x00000016039d7c12 */ /* 0x000fe2000f8e9604 */
[----:B------:R-:W-:Y:S01]  /*0610*/  @P0 IMAD.X R21, RZ, RZ, c[0x0][0x21c], P2 ;  /* 0x00008700ff150624 */ /* 0x000fe200010e06ff */
[----:B------:R-:W-:Y:S01]  /*0620*/  @P0 IADD3.X R19, RZ, c[0x0][0x21c], RZ, P1, !PT ;  /* 0x00008700ff130a10 */ /* 0x000fe20000ffe4ff */
[----:B------:R-:W-:Y:S01]  /*0630*/  IMAD.WIDE.U32 R28, R28, -0x326172a9, RZ ;  /* 0xcd9e8d571c1c7825 */ /* 0x000fe200078e00ff */
[----:B------:R-:W-:Y:S01]  /*0640*/  @P0 LEA R4, P2, R50, c[0x0][0x218], 0x3 ;  /* 0x0000860032040a11 */ /* 0x000fe200078418ff */
[----:B------:R-:W-:Y:S01]  /*0650*/  UIADD3 UR23, UR4, -0xe443238, URZ ;  /* 0xf1bbcdc804177890 */ /* 0x000fe2000fffe03f */
[----:B0-----:R-:W-:Y:S01]  /*0660*/  @P0 LEA R10, P3, R38, c[0x0][0x218], 0x3 ;  /* 0x00008600260a0a11 */ /* 0x001fe200078618ff */
[----:B------:R0:W5:Y:S01]  /*0670*/  @P0 LDG.E.64 R52, [R20.64] ;  /* 0x0000000614340981 */ /* 0x000162000c1e1b00 */
[----:B--2---:R-:W-:Y:S01]  /*0680*/  @P0 LEA R12, P1, R46, c[0x0][0x218], 0x3 ;  /* 0x000086002e0c0a11 */ /* 0x004fe200078218ff */
[----:B------:R-:W-:Y:S01]  /*0690*/  @P0 IMAD.X R5, RZ, RZ, c[0x0][0x21c], P2 ;  /* 0x00008700ff050624 */ /* 0x000fe200010e06ff */
[----:B------:R-:W-:Y:S01]  /*06a0*/  LOP3.LUT R156, R29, UR21, R6, 0x96, !PT ;  /* 0x000000151d9c7c12 */ /* 0x000fe2000f8e9606 */
[----:B------:R-:W5:Y:S01]  /*06b0*/  @P0 LDG.E.64 R18, [R18.64] ;  /* 0x0000000612120981 */ /* 0x000f62000c1e1b00 */
[----:B-1----:R-:W-:Y:S01]  /*06c0*/  @P0 LEA R14, P2, R42, c[0x0][0x218], 0x3 ;  /* 0x000086002a0e0a11 */ /* 0x002fe200078418ff */
[----:B------:R-:W-:Y:S01]  /*06d0*/  @P0 IMAD.X R13, RZ, RZ, c[0x0][0x21c], P1 ;  /* 0x00008700ff0d0624 */ /* 0x000fe200008e06ff */
[----:B------:R-:W-:Y:S01]  /*06e0*/  @P0 LEA R6, P1, R34, c[0x0][0x218], 0x3 ;  /* 0x0000860022060a11 */ /* 0x000fe200078218ff */
[----:B------:R1:W5:Y:S01]  /*06f0*/  @P0 LDG.E.64 R24, [R8.64] ;  /* 0x0000000608180981 */ /* 0x000362000c1e1b00 */
[----:B------:R-:W-:Y:S01]  /*0700*/  @P0 IADD3.X R11, RZ, c[0x0][0x21c], RZ, P3, !PT ;  /* 0x00008700ff0b0a10 */ /* 0x000fe20001ffe4ff */
[----:B------:R-:W-:-:S02]  /*0710*/  @P0 IMAD.X R15, RZ, RZ, c[0x0][0x21c], P2 ;  /* 0x00008700ff0f0624 */ /* 0x000fc400010e06ff */
[----:B------:R-:W-:Y:S01]  /*0720*/  @P0 IMAD.X R7, RZ, RZ, c[0x0][0x21c], P1 ;  /* 0x00008700ff070624 */ /* 0x000fe200008e06ff */
[----:B------:R-:W5:Y:S04]  /*0730*/  @P0 LDG.E.64 R12, [R12.64] ;  /* 0x000000060c0c0981 */ /* 0x000f68000c1e1b00 */
[----:B------:R-:W5:Y:S04]  /*0740*/  @P0 LDG.E.64 R14, [R14.64] ;  /* 0x000000060e0e0981 */ /* 0x000f68000c1e1b00 */
[----:B------:R-:W5:Y:S04]  /*0750*/  @P0 LDG.E.64 R10, [R10.64] ;  /* 0x000000060a0a0981 */ /* 0x000f68000c1e1b00 */
[----:B------:R-:W5:Y:S01]  /*0760*/  @P0 LDG.E.64 R6, [R6.64] ;  /* 0x0000000606060981 */ /* 0x000f62000c1e1b00 */
[----:B------:R-:W-:Y:S01]  /*0770*/  ISETP.GE.AND P1, PT, R214, c[0x0][0x164], PT ;  /* 0x00005900d6007a0c */ /* 0x000fe20003f26270 */
[----:B------:R-:W-:Y:S01]  /*0780*/  IMAD.HI.U32 R3, R157, -0x326172a9, RZ ;  /* 0xcd9e8d579d037827 */ /* 0x000fe200078e00ff */
[----:B-1----:R-:W-:Y:S01]  /*0790*/  LEA R8, P2, R215, c[0x0][0x1c8], 0x3 ;  /* 0x00007200d7087a11 */ /* 0x002fe200078418ff */
[----:B------:R-:W-:Y:S01]  /*07a0*/  UIADD3 UR24, UR5, -0x24c28bd8, URZ ;  /* 0xdb3d742805187890 */ /* 0x000fe2000fffe03f */
[----:B------:R1:W5:Y:S02]  /*07b0*/  @P0 LDG.E.64 R54, [R16.64] ;  /* 0x0000000610360981 */ /* 0x000364000c1e1b00 */
[----:B------:R-:W-:Y:S01]  /*07c0*/  LOP3.LUT R28, R3, UR23, R28, 0x96, !PT ;  /* 0x00000017031c7c12 */ /* 0x000fe2000f8e961c */
[----:B------:R-:W-:-:S04]  /*07d0*/  IMAD.HI.U32 R3, R156, -0x2daee0ad, RZ ;  /* 0xd2511f539c037827 */ /* 0x000fc800078e00ff */
[----:B------:R-:W-:Y:S01]  /*07e0*/  IMAD.MOV.U32 R31, RZ, RZ, 0x8 ;  /* 0x00000008ff1f7424 */ /* 0x000fe200078e00ff */
[----:B------:R-:W-:Y:S01]  /*07f0*/  LOP3.LUT R2, R3, UR24, R2, 0x96, !PT ;  /* 0x0000001803027c12 */ /* 0x000fe2000f8e9602 */
[----:B------:R-:W-:Y:S01]  /*0800*/  IMAD.X R9, RZ, RZ, c[0x0][0x1cc], P2 ;  /* 0x00007300ff097624 */ /* 0x000fe200010e06ff */
[----:B-1----:R1:W5:Y:S01]  /*0810*/  @P0 LDG.E.64 R16, [R4.64] ;  /* 0x0000000604100981 */ /* 0x002362000c1e1b00 */
[C---:B------:R-:W-:Y:S01]  /*0820*/  LEA R128, P2, R22.reuse, c[0x0][0x1c8], 0x3 ;  /* 0x0000720016807a11 */ /* 0x040fe200078418ff */
[----:B-1----:R-:W-:Y:S01]  /*0830*/  IMAD.WIDE.U32 R4, R22, R31, c[0x0][0x1b0] ;  /* 0x00006c0016047625 */ /* 0x002fe200078e001f */
[----:B------:R-:W-:Y:S11]  /*0840*/  @P1 EXIT ;  /* 0x000000000000194d */ /* 0x000ff60003800000 */
[----:B0-----:R-:W-:Y:S01]  /*0850*/  LEA R124, P1, R126, c[0x0][0x1c8], 0x3 ;  /* 0x000072007e7c7a11 */ /* 0x001fe200078218ff */
[----:B------:R-:W2:Y:S01]  /*0860*/  LDG.E.64 R8, [R8.64] ;  /* 0x0000000608087981 */ /* 0x000ea2000c1e1b00 */
[----:B------:R-:W-:-:S03]  /*0870*/  IADD3.X R129, RZ, c[0x0][0x1cc], RZ, P2, !PT ;  /* 0x00007300ff817a10 */ /* 0x000fc600017fe4ff */
[----:B------:R-:W-:Y:S01]  /*0880*/  IMAD.X R125, RZ, RZ, c[0x0][0x1cc], P1 ;  /* 0x00007300ff7d7624 */ /* 0x000fe200008e06ff */
[----:B------:R-:W-:Y:S01]  /*0890*/  LEA R120, P1, R122, c[0x0][0x1c8], 0x3 ;  /* 0x000072007a787a11 */ /* 0x000fe200078218ff */
[-C--:B------:R-:W-:Y:S01]  /*08a0*/  IMAD.WIDE.U32 R126, R126, R31.reuse, c[0x0][0x1b0] ;  /* 0x00006c007e7e7625 */ /* 0x080fe200078e001f */
[----:B------:R-:W3:Y:S03]  /*08b0*/  LDG.E.64 R128, [R128.64] ;  /* 0x0000000680807981 */ /* 0x000ee6000c1e1b00 */
[----:B------:R-:W-:Y:S01]  /*08c0*/  IMAD.X R121, RZ, RZ, c[0x0][0x1cc], P1 ;  /* 0x00007300ff797624 */ /* 0x000fe200008e06ff */
[----:B------:R-:W-:Y:S01]  /*08d0*/  LEA R116, P1, R118, c[0x0][0x1c8], 0x3 ;  /* 0x0000720076747a11 */ /* 0x000fe200078218ff */
[-C--:B------:R-:W-:Y:S01]  /*08e0*/  IMAD.WIDE.U32 R122, R122, R31.reuse, c[0x0][0x1b0] ;  /* 0x00006c007a7a7625 */ /* 0x080fe200078e001f */
[----:B------:R-:W4:Y:S03]  /*08f0*/  LDG.E.64 R126, [R126.64] ;  /* 0x000000067e7e7981 */ /* 0x000f26000c1e1b00 */
[----:B------:R-:W-:Y:S01]  /*0900*/  IMAD.X R117, RZ, RZ, c[0x0][0x1cc], P1 ;  /* 0x00007300ff757624 */ /* 0x000fe200008e06ff */
[----:B------:R-:W-:Y:S01]  /*0910*/  LEA R112, P1, R114, c[0x0][0x1c8], 0x3 ;  /* 0x0000720072707a11 */ /* 0x000fe200078218ff */
[----:B------:R-:W-:Y:S01]  /*0920*/  IMAD.WIDE.U32 R118, R118, R31, c[0x0][0x1b0] ;  /* 0x00006c0076767625 */ /* 0x000fe200078e001f */
[----:B------:R-:W2:Y:S02]  /*0930*/  LDG.E.64 R124, [R124.64] ;  /* 0x000000067c7c7981 */ /* 0x000ea4000c1e1b00 */
[----:B------:R-:W-:-:S02]  /*0940*/  IADD3.X R113, RZ, c[0x0][0x1cc], RZ, P1, !PT ;  /* 0x00007300ff717a10 */ /* 0x000fc40000ffe4ff */
[----:B------:R-:W-:Y:S01]  /*0950*/  LEA R108, P1, R110, c[0x0][0x1c8], 0x3 ;  /* 0x000072006e6c7a11 */ /* 0x000fe200078218ff */
[-C--:B------:R-:W-:Y:S01]  /*0960*/  IMAD.WIDE.U32 R114, R114, R31.reuse, c[0x0][0x1b0] ;  /* 0x00006c0072727625 */ /* 0x080fe200078e001f */
[----:B------:R-:W2:Y:S03]  /*0970*/  LDG.E.64 R122, [R122.64] ;  /* 0x000000067a7a7981 */ /* 0x000ea6000c1e1b00 */
[----:B------:R-:W-:Y:S01]  /*0980*/  IMAD.X R109, RZ, RZ, c[0x0][0x1cc], P1 ;  /* 0x00007300ff6d7624 */ /* 0x000fe200008e06ff */
[----:B------:R-:W-:Y:S01]  /*0990*/  LEA R48, P1, R50, c[0x0][0x1c8], 0x3 ;  /* 0x0000720032307a11 */ /* 0x000fe200078218ff */
[-C--:B------:R-:W-:Y:S01]  /*09a0*/  IMAD.WIDE.U32 R110, R110, R31.reuse, c[0x0][0x1b0] ;  /* 0x00006c006e6e7625 */ /* 0x080fe200078e001f */
[----:B------:R-:W2:Y:S03]  /*09b0*/  LDG.E.64 R120, [R120.64] ;  /* 0x0000000678787981 */ /* 0x000ea6000c1e1b00 */
[----:B------:R-:W-:Y:S01]  /*09c0*/  IMAD.X R49, RZ, RZ, c[0x0][0x1cc], P1 ;  /* 0x00007300ff317624 */ /* 0x000fe200008e06ff */
[----:B------:R-:W-:Y:S01]  /*09d0*/  LEA R44, P1, R46, c[0x0][0x1c8], 0x3 ;  /* 0x000072002e2c7a11 */ /* 0x000fe200078218ff */
[----:B------:R-:W2:Y:S04]  /*09e0*/  LDG.E.64 R118, [R118.64] ;  /* 0x0000000676767981 */ /* 0x000ea8000c1e1b00 */
[----:B------:R-:W-:Y:S01]  /*09f0*/  IMAD.X R45, RZ, RZ, c[0x0][0x1cc], P1 ;  /* 0x00007300ff2d7624 */ /* 0x000fe200008e06ff */
[----:B------:R-:W-:Y:S01]  /*0a00*/  LEA R40, P1, R42, c[0x0][0x1c8], 0x3 ;  /* 0x000072002a287a11 */ /* 0x000fe200078218ff */
[----:B------:R-:W-:Y:S01]  /*0a10*/  IMAD.WIDE.U32 R50, R50, R31, c[0x0][0x1b0] ;  /* 0x00006c0032327625 */ /* 0x000fe200078e001f */
[----:B------:R-:W2:Y:S02]  /*0a20*/  LDG.E.64 R116, [R116.64] ;  /* 0x0000000674747981 */ /* 0x000ea4000c1e1b00 */
[----:B------:R-:W-:-:S02]  /*0a30*/  IADD3.X R41, RZ, c[0x0][0x1cc], RZ, P1, !PT ;  /* 0x00007300ff297a10 */ /* 0x000fc40000ffe4ff */
[----:B------:R-:W-:Y:S01]  /*0a40*/  LEA R36, P1, R38, c[0x0][0x1c8], 0x3 ;  /* 0x0000720026247a11 */ /* 0x000fe200078218ff */
[----:B------:R-:W2:Y:S01]  /*0a50*/  LDG.E.64 R114, [R114.64] ;  /* 0x0000000672727981 */ /* 0x000ea2000c1e1b00 */
[----:B------:R-:W-:-:S03]  /*0a60*/  IMAD.WIDE.U32 R46, R46, R31, c[0x0][0x1b0] ;  /* 0x00006c002e2e7625 */ /* 0x000fc600078e001f */
[----:B------:R-:W2:Y:S01]  /*0a70*/  LDG.E.64 R112, [R112.64] ;  /* 0x0000000670707981 */ /* 0x000ea2000c1e1b00 */
[----:B------:R-:W-:Y:S01]  /*0a80*/  IMAD.X R37, RZ, RZ, c[0x0][0x1cc], P1 ;  /* 0x00007300ff257624 */ /* 0x000fe200008e06ff */
[----:B------:R-:W-:Y:S01]  /*0a90*/  LEA R32, P1, R34, c[0x0][0x1c8], 0x3 ;  /* 0x0000720022207a11 */ /* 0x000fe200078218ff */
[-C--:B------:R-:W-:Y:S01]  /*0aa0*/  IMAD.WIDE.U32 R42, R42, R31.reuse, c[0x0][0x1b0] ;  /* 0x00006c002a2a7625 */ /* 0x080fe200078e001f */
[----:B------:R-:W2:Y:S03]  /*0ab0*/  LDG.E.64 R110, [R110.64] ;  /* 0x000000066e6e7981 */ /* 0x000ea6000c1e1b00 */
[-C--:B------:R-:W-:Y:S01]  /*0ac0*/  IMAD.WIDE.U32 R38, R38, R31.reuse, c[0x0][0x1b0] ;  /* 0x00006c0026267625 */ /* 0x080fe200078e001f */
[----:B------:R-:W2:Y:S03]  /*0ad0*/  LDG.E.64 R108, [R108.64] ;  /* 0x000000066c6c7981 */ /* 0x000ea6000c1e1b00 */
[-C--:B------:R-:W-:Y:S01]  /*0ae0*/  IMAD.WIDE.U32 R34, R34, R31.reuse, c[0x0][0x1b0] ;  /* 0x00006c0022227625 */ /* 0x080fe200078e001f */
[----:B------:R-:W2:Y:S03]  /*0af0*/  LDG.E.64 R50, [R50.64] ;  /* 0x0000000632327981 */ /* 0x000ea6000c1e1b00 */
[----:B------:R-:W-:Y:S01]  /*0b00*/  IMAD.X R33, RZ, RZ, c[0x0][0x1cc], P1 ;  /* 0x00007300ff217624 */ /* 0x000fe200008e06ff */
[----:B------:R-:W2:Y:S01]  /*0b10*/  LDG.E.64 R48, [R48.64] ;  /* 0x0000000630307981 */ /* 0x000ea2000c1e1b00 */
[----:B------:R-:W-:-:S03]  /*0b20*/  IMAD.WIDE.U32 R30, R215, R31, c[0x0][0x1b0] ;  /* 0x00006c00d71e7625 */ /* 0x000fc600078e001f */
[----:B------:R-:W2:Y:S04]  /*0b30*/  LDG.E.64 R46, [R46.64] ;  /* 0x000000062e2e7981 */ /* 0x000ea8000c1e1b00 */
        /* <DEDUP_REMOVED lines=8> */
[----:B------:R-:W2:Y:S01]  /*0bc0*/  LDG.E.64 R30, [R30.64] ;  /* 0x000000061e1e7981 */ /* 0x000ea2000c1e1b00 */
[----:B------:R-:W-:Y:S01]  /*0bd0*/  UIADD3 UR25, UR4, -0x700cb87f, URZ ;  /* 0x8ff3478104197890 */ /* 0x000fe2000fffe03f */
[----:B-----5:R-:W-:Y:S01]  /*0be0*/  @!P0 CS2R R24, SRZ ;  /* 0x0000000000188805 */ /* 0x020fe2000001ff00 */
[----:B------:R-:W-:Y:S01]  /*0bf0*/  IMAD R157, R157, -0x326172a9, RZ ;  /* 0xcd9e8d579d9d7824 */ /* 0x000fe200078e02ff */
[----:B------:R-:W-:Y:S01]  /*0c00*/  UIADD3 UR26, UR5, -0x695add53, URZ ;  /* 0x96a522ad051a7890 */ /* 0x000fe2000fffe03f */
[----:B------:R-:W-:Y:S01]  /*0c10*/  IMAD.HI.U32 R20, R2, -0x326172a9, RZ ;  /* 0xcd9e8d5702147827 */ /* 0x000fe200078e00ff */
[----:B------:R-:W-:Y:S01]  /*0c20*/  @!P0 CS2R R58, SRZ ;  /* 0x00000000003a8805 */ /* 0x000fe2000001ff00 */
[----:B------:R-:W-:Y:S01]  /*0c30*/  @!P0 CS2R R56, SRZ ;  /* 0x0000000000388805 */ /* 0x000fe2000001ff00 */
[----:B------:R-:W-:Y:S01]  /*0c40*/  @!P0 CS2R R54, SRZ ;  /* 0x0000000000368805 */ /* 0x000fe2000001ff00 */
[----:B------:R-:W-:Y:S01]  /*0c50*/  @!P0 CS2R R52, SRZ ;  /* 0x0000000000348805 */ /* 0x000fe2000001ff00 */
[----:B------:R-:W-:Y:S01]  /*0c60*/  IMAD R156, R156, -0x2daee0ad, RZ ;  /* 0xd2511f539c9c7824 */ /* 0x000fe200078e02ff */
[----:B------:R-:W-:Y:S01]  /*0c70*/  @!P0 CS2R R152, SRZ ;  /* 0x0000000000988805 */ /* 0x000fe2000001ff00 */
[----:B------:R-:W-:Y:S01]  /*0c80*/  IMAD.HI.U32 R3, R28, -0x2daee0ad, RZ ;  /* 0xd2511f531c037827 */ /* 0x000fe200078e00ff */
[----:B------:R-:W-:Y:S01]  /*0c90*/  @!P0 CS2R R18, SRZ ;  /* 0x0000000000128805 */ /* 0x000fe2000001ff00 */
[----:B------:R-:W-:Y:S01]  /*0ca0*/  @!P0 CS2R R16, SRZ ;  /* 0x0000000000108805 */ /* 0x000fe2000001ff00 */
[----:B------:R-:W-:Y:S01]  /*0cb0*/  @!P0 CS2R R12, SRZ ;  /* 0x00000000000c8805 */ /* 0x000fe2000001ff00 */
[----:B------:R-:W-:Y:S01]  /*0cc0*/  @!P0 CS2R R14, SRZ ;  /* 0x00000000000e8805 */ /* 0x000fe2000001ff00 */
[----:B------:R-:W-:Y:S01]  /*0cd0*/  @!P0 CS2R R10, SRZ ;  /* 0x00000000000a8805 */ /* 0x000fe2000001ff00 */
[----:B------:R-:W-:Y:S01]  /*0ce0*/  @!P0 CS2R R6, SRZ ;  /* 0x0000000000068805 */ /* 0x000fe2000001ff00 */
[----:B------:R-:W-:Y:S01]  /*0cf0*/  LOP3.LUT R157, R20, UR25, R157, 0x96, !PT ;  /* 0x00000019149d7c12 */ /* 0x000fe2000f8e969d */
[----:B------:R-:W-:Y:S01]  /*0d00*/  HADD2.F32 R155, -RZ, R24.H0_H0 ;  /* 0x20000018ff9b7230 */ /* 0x000fe20000004100 */
[--C-:B------:R-:W-:Y:S01]  /*0d10*/  SHF.R.U64 R26, R24, 0x10, R25.reuse ;  /* 0x00000010181a7819 */ /* 0x100fe20000001219 */
[----:B------:R-:W-:Y:S01]  /*0d20*/  HADD2.F32 R154, -RZ, R25.H0_H0 ;  /* 0x20000019ff9a7230 */ /* 0x000fe20000004100 */
[----:B------:R-:W-:Y:S01]  /*0d30*/  LOP3.LUT R156, R3, UR26, R156, 0x96, !PT ;  /* 0x0000001a039c7c12 */ /* 0x000fe2000f8e969c */
        /* <DEDUP_REMOVED lines=31> */
[----:B------:R-:W-:Y:S01]  /*0f30*/  BSSY B0, `(.L_x_38057) ;  /* 0x0001485000007945 */ /* 0x000fe20003800000 */
        /* <DEDUP_REMOVED lines=38> */
[----:B---3--:R-:W-:Y:S01]  /*11a0*/  SHF.R.U64 R205, R128, 0x10, R129 ;  /* 0x0000001080cd7819 */ /* 0x008fe20000001281 */
[----:B------:R-:W-:Y:S01]  /*11b0*/  HADD2.F32 R206, -RZ, R128.H0_H0 ;  /* 0x20000080ffce7230 */ /* 0x000fe20000004100 */
[----:B----4-:R-:W-:Y:S01]  /*11c0*/  SHF.R.U64 R159, R126, 0x10, R127 ;  /* 0x000000107e9f7819 */ /* 0x010fe2000000127f */
[----:B------:R-:W-:Y:S01]  /*11d0*/  HADD2.F32 R128, -RZ, R126.H0_H0 ;  /* 0x2000007eff807230 */ /* 0x000fe20000004100 */
[----:B--2---:R-:W-:Y:S01]  /*11e0*/  SHF.R.U64 R161, R124, 0x10, R125 ;  /* 0x000000107ca17819 */ /* 0x004fe2000000127d */
[----:B------:R-:W-:Y:S01]  /*11f0*/  HADD2.F32 R126, -RZ, R124.H0_H0 ;  /* 0x2000007cff7e7230 */ /* 0x000fe20000004100 */
        /* <DEDUP_REMOVED lines=26> */
[----:B------:R-:W-:-:S02]  /*13a0*/  SHF.R.U64 R209, R8, 0x10, R9 ;  /* 0x0000001008d17819 */ /* 0x000fc40000001209 */
[----:B------:R-:W-:Y:S01]  /*13b0*/  SHF.R.U64 R189, R40, 0x10, R41 ;  /* 0x0000001028bd7819 */ /* 0x000fe20000001229 */
[----:B------:R-:W-:Y:S01]  /*13c0*/  HADD2.F32 R42, -RZ, R40.H0_H0 ;  /* 0x20000028ff2a7230 */ /* 0x000fe20000004100 */
[----:B------:R-:W-:Y:S02]  /*13d0*/  SHF.R.U32.HI R207, RZ, 0x10, R9 ;  /* 0x00000010ffcf7819 */ /* 0x000fe40000011609 */
[----:B------:R-:W-:Y:S01]  /*13e0*/  SHF.R.U64 R191, R38, 0x10, R39 ;  /* 0x0000001026bf7819 */ /* 0x000fe20000001227 */
[----:B------:R-:W-:Y:S01]  /*13f0*/  HADD2.F32 R40, -RZ, R38.H0_H0 ;  /* 0x20000026ff287230 */ /* 0x000fe20000004100 */
[----:B------:R-:W-:Y:S02]  /*1400*/  SHF.R.U32.HI R158, RZ, 0x10, R129 ;  /* 0x00000010ff9e7819 */ /* 0x000fe40000011681 */
[--C-:B------:R-:W-:Y:S02]  /*1410*/  SHF.R.U64 R69, R4, 0x10, R5.reuse ;  /* 0x0000001004457819 */ /* 0x100fe40000001205 */
[----:B------:R-:W-:-:S02]  /*1420*/  SHF.R.U32.HI R68, RZ, 0x10, R5 ;  /* 0x00000010ff447819 */ /* 0x000fc40000011605 */
[----:B------:R-:W-:Y:S01]  /*1430*/  SHF.R.U32.HI R160, RZ, 0x10, R127 ;  /* 0x00000010ffa07819 */ /* 0x000fe2000001167f */
[----:B------:R-:W-:Y:S01]  /*1440*/  HADD2.F32 R38, -RZ, R36.H0_H0 ;  /* 0x20000024ff267230 */ /* 0x000fe20000004100 */
[----:B------:R-:W-:Y:S02]  /*1450*/  SHF.R.U32.HI R162, RZ, 0x10, R125 ;  /* 0x00000010ffa27819 */ /* 0x000fe4000001167d */
[----:B------:R-:W-:Y:S02]  /*1460*/  SHF.R.U32.HI R164, RZ, 0x10, R123 ;  /* 0x00000010ffa47819 */ /* 0x000fe4000001167b */
[----:B------:R-:W-:Y:S02]  /*1470*/  SHF.R.U32.HI R166, RZ, 0x10, R121 ;  /* 0x00000010ffa67819 */ /* 0x000fe40000011679 */
[----:B------:R-:W-:Y:S02]  /*1480*/  SHF.R.U32.HI R168, RZ, 0x10, R119 ;  /* 0x00000010ffa87819 */ /* 0x000fe40000011677 */
[----:B------:R-:W-:-:S02]  /*1490*/  SHF.R.U32.HI R170, RZ, 0x10, R117 ;  /* 0x00000010ffaa7819 */ /* 0x000fc40000011675 */
[----:B------:R-:W-:Y:S02]  /*14a0*/  SHF.R.U32.HI R172, RZ, 0x10, R115 ;  /* 0x00000010ffac7819 */ /* 0x000fe40000011673 */
        /* <DEDUP_REMOVED lines=100> */
.L_x_38519:
[----:B------:R-:W-:-:S10]  /*1af0*/  HFMA2.MMA R223, -RZ, RZ, 0, 2.384185791015625e-07 ;  /* 0x00000004ffdf7435 */ /* 0x000fd400000001ff */
        /* <DEDUP_REMOVED lines=11> */
[----:B------:R-:W3:Y:S01]  /*1bb0*/  @P0 LDG.E.128 R52, [R66.64] ;  /* 0x0000000642340981 */ /* 0x000ee2000c1e1d00 */
[----:B--2---:R-:W-:-:S13]  /*1bc0*/  ISETP.GE.AND P2, PT, R60, 0x1, PT ;  /* 0x000000013c00780c */ /* 0x004fda0003f46270 */
[----:B------:R-:W-:-:S05]  /*1bd0*/  @P2 IADD3 R64, R60, -0x1, RZ ;  /* 0xffffffff3c402810 */ /* 0x000fca0007ffe0ff */
[----:B------:R-:W-:-:S05]  /*1be0*/  @P2 IMAD R64, R64, c[0x0][0x168], RZ ;  /* 0x00005a0040402a24 */ /* 0x000fca00078e02ff */
[----:B------:R-:W-:-:S04]  /*1bf0*/  @P2 SHF.R.S32.HI R63, RZ, 0x1f, R64 ;  /* 0x0000001fff3f2819 */ /* 0x000fc80000011440 */
[----:B------:R-:W-:Y:S01]  /*1c00*/  @P2 LEA.HI R64, R63, R64, RZ, 0x2 ;  /* 0x000000403f402211 */ /* 0x000fe200078f10ff */
[----:B------:R-:W-:-:S03]  /*1c10*/  @P2 IMAD.MOV.U32 R63, RZ, RZ, 0x10 ;  /* 0x00000010ff3f2424 */ /* 0x000fc600078e00ff */
        /* <DEDUP_REMOVED lines=9> */
[----:B------:R-:W-:Y:S02]  /*1cb0*/  @!P3 ISETP.NE.AND.EX P1, PT, RZ, c[0x0][0x184], PT, P1 ;  /* 0x00006100ff00ba0c */ /* 0x000fe40003f25310 */
[----:B------:R-:W-:Y:S02]  /*1cc0*/  @!P3 MOV R68, R29 ;  /* 0x0000001d0044b202 */ /* 0x000fe40000000f00 */
        /* <DEDUP_REMOVED lines=14> */
.L_x_38061:
[----:B------:R-:W-:Y:S02]  /*1db0*/  MOV R66, R30 ;  /* 0x0000001e00427202 */ /* 0x000fe40000000f00 */
.L_x_38062:
[----:B------:R-:W-:Y:S05]  /*1dc0*/  BSYNC B2 ;  /* 0x0000000000027941 */ /* 0x000fea0003800000 */
.L_x_38060:
        /* <DEDUP_REMOVED lines=16> */
.L_x_38066:
[----:B------:R-:W-:Y:S05]  /*1ed0*/  BSYNC B3 ;  /* 0x0000000000037941 */ /* 0x000fea0003800000 */
.L_x_38065:
        /* <DEDUP_REMOVED lines=43> */
.L_x_38064:
[----:B------:R-:W-:Y:S05]  /*2190*/  BSYNC B2 ;  /* 0x0000000000027941 */ /* 0x000fea0003800000 */
.L_x_38063:
        /* <DEDUP_REMOVED lines=10> */
.L_x_38059:
[----:B0-----:R-:W-:Y:S05]  /*2240*/  BSYNC B1 ;  /* 0x0000000000017941 */ /* 0x001fea0003800000 */
.L_x_38058:
        /* <DEDUP_REMOVED lines=18> */
.L_x_38070:
[----:B------:R-:W-:Y:S02]  /*2370*/  IMAD.MOV.U32 R69, RZ, RZ, R30 ;  /* 0x000000ffff457224 */ /* 0x000fe400078e001e */
.L_x_38071:
[----:B------:R-:W-:Y:S05]  /*2380*/  BSYNC B2 ;  /* 0x0000000000027941 */ /* 0x000fea0003800000 */
.L_x_38069:
        /* <DEDUP_REMOVED lines=16> */
.L_x_38075:
[----:B------:R-:W-:Y:S05]  /*2490*/  BSYNC B3 ;  /* 0x0000000000037941 */ /* 0x000fea0003800000 */
.L_x_38074:
        /* <DEDUP_REMOVED lines=43> */
.L_x_38073:
[----:B------:R-:W-:Y:S05]  /*2750*/  BSYNC B2 ;  /* 0x0000000000027941 */ /* 0x000fea0003800000 */
.L_x_38072:
        /* <DEDUP_REMOVED lines=10> */
.L_x_38068:
[----:B------:R-:W-:Y:S05]  /*2800*/  BSYNC B1 ;  /* 0x0000000000017941 */ /* 0x000fea0003800000 */
.L_x_38067:
        /* <DEDUP_REMOVED lines=18> */
.L_x_38079:
[----:B------:R-:W-:Y:S02]  /*2930*/  IMAD.MOV.U32 R68, RZ, RZ, R30 ;  /* 0x000000ffff447224 */ /* 0x000fe400078e001e */
.L_x_38080:
[----:B------:R-:W-:Y:S05]  /*2940*/  BSYNC B2 ;  /* 0x0000000000027941 */ /* 0x000fea0003800000 */
.L_x_38078:
        /* <DEDUP_REMOVED lines=16> */
.L_x_38084:
[----:B------:R-:W-:Y:S05]  /*2a50*/  BSYNC B3 ;  /* 0x0000000000037941 */ /* 0x000fea0003800000 */
.L_x_38083:
        /* <DEDUP_REMOVED lines=43> */
.L_x_38082:
[----:B------:R-:W-:Y:S05]  /*2d10*/  BSYNC B2 ;  /* 0x0000000000027941 */ /* 0x000fea0003800000 */
.L_x_38081:
        /* <DEDUP_REMOVED lines=10> */
.L_x_38077:
[----:B------:R-:W-:Y:S05]  /*2dc0*/  BSYNC B1 ;  /* 0x0000000000017941 */ /* 0x000fea0003800000 */
.L_x_38076:
        /* <DEDUP_REMOVED lines=18> */
.L_x_38088:
[----:B------:R-:W-:Y:S02]  /*2ef0*/  IMAD.MOV.U32 R70, RZ, RZ, R30 ;  /* 0x000000ffff467224 */ /* 0x000fe400078e001e */
.L_x_38089:
[----:B------:R-:W-:Y:S05]  /*2f00*/  BSYNC B2 ;  /* 0x0000000000027941 */ /* 0x000fea0003800000 */
.L_x_38087:
        /* <DEDUP_REMOVED lines=16> */
.L_x_38093:
[----:B------:R-:W-:Y:S05]  /*3010*/  BSYNC B3 ;  /* 0x0000000000037941 */ /* 0x000fea0003800000 */
.L_x_38092:
        /* <DEDUP_REMOVED lines=43> */
.L_x_38091:
[----:B------:R-:W-:Y:S05]  /*32d0*/  BSYNC B2 ;  /* 0x0000000000027941 */ /* 0x000fea0003800000 */
.L_x_38090:
        /* <DEDUP_REMOVED lines=10> */
.L_x_38086:
[----:B------:R-:W-:Y:S05]  /*3380*/  BSYNC B1 ;  /* 0x0000000000017941 */ /* 0x000fea0003800000 */
.L_x_38085:
[----:B------:R-:W-:Y:S01]  /*3390*/  HFMA2.MMA R222, -RZ, RZ, 0, 9.5367431640625e-07 ;  /* 0x00000010ffde7435 */ /* 0x000fe200000001ff */
[----:B------:R-:W-:Y:S01]  /*33a0*/  IADD3 R75, R225, 0x20, RZ ;  /* 0x00000020e14b7810 */ /* 0x000fe20007ffe0ff */
[----:B------:R-:W-:Y:S01]  /*33b0*/  BSSY B1, `(.L_x_38094) ;  /* 0x0000010000017945 */ /* 0x000fe20003800000 */
[----:B------:R-:W-:-:S07]  /*33c0*/  IADD3 R74, R224, 0x20, RZ ;  /* 0x00000020e04a7810 */ /* 0x000fce0007ffe0ff */
        /* <DEDUP_REMOVED lines=14> */
.L_x_38095:
[----:B------:R-:W-:Y:S05]  /*34b0*/  BSYNC B1 ;  /* 0x0000000000017941 */ /* 0x000fea0003800000 */
.L_x_38094:
        /* <DEDUP_REMOVED lines=21> */
.L_x_38099:
[----:B------:R-:W-:Y:S02]  /*3610*/  IMAD.MOV.U32 R71, RZ, RZ, R30 ;  /* 0x000000ffff477224 */ /* 0x000fe400078e001e */
.L_x_38100:
[----:B------:R-:W-:Y:S05]  /*3620*/  BSYNC B2 ;  /* 0x0000000000027941 */ /* 0x000fea0003800000 */
.L_x_38098:
        /* <DEDUP_REMOVED lines=16> */
.L_x_38104:
[----:B------:R-:W-:Y:S05]  /*3730*/  BSYNC B3 ;  /* 0x0000000000037941 */ /* 0x000fea0003800000 */
.L_x_38103:
        /* <DEDUP_REMOVED lines=43> */
.L_x_38102:
[----:B------:R-:W-:Y:S05]  /*39f0*/  BSYNC B2 ;  /* 0x0000000000027941 */ /* 0x000fea0003800000 */
.L_x_38101:
        /* <DEDUP_REMOVED lines=10> */
.L_x_38097:
[----:B0-----:R-:W-:Y:S05]  /*3aa0*/  BSYNC B1 ;  /* 0x0000000000017941 */ /* 0x001fea0003800000 */
.L_x_38096:
        /* <DEDUP_REMOVED lines=18> */
.L_x_38108:
[----:B------:R-:W-:Y:S02]  /*3bd0*/  MOV R72, R30 ;  /* 0x0000001e00487202 */ /* 0x000fe40000000f00 */
.L_x_38109:
[----:B------:R-:W-:Y:S05]  /*3be0*/  BSYNC B2 ;  /* 0x0000000000027941 */ /* 0x000fea0003800000 */
.L_x_38107:
        /* <DEDUP_REMOVED lines=16> */
.L_x_38113:
[----:B------:R-:W-:Y:S05]  /*3cf0*/  BSYNC B3 ;  /* 0x0000000000037941 */ /* 0x000fea0003800000 */
.L_x_38112:
        /* <DEDUP_REMOVED lines=43> */
.L_x_38111:
[----:B------:R-:W-:Y:S05]  /*3fb0*/  BSYNC B2 ;  /* 0x0000000000027941 */ /* 0x000fea0003800000 */
.L_x_38110:
        /* <DEDUP_REMOVED lines=10> */
.L_x_38106:
[----:B------:R-:W-:Y:S05]  /*4060*/  BSYNC B1 ;  /* 0x0000000000017941 */ /* 0x000fea0003800000 */
.L_x_38105:
        /* <DEDUP_REMOVED lines=18> */
.L_x_38117:
[----:B------:R-:W-:Y:S02]  /*4190*/  IMAD.MOV.U32 R72, RZ, RZ, R30 ;  /* 0x000000ffff487224 */ /* 0x000fe400078e001e */
.L_x_38118:
[----:B------:R-:W-:Y:S05]  /*41a0*/  BSYNC B2 ;  /* 0x0000000000027941 */ /* 0x000fea0003800000 */
.L_x_38116:
        /* <DEDUP_REMOVED lines=16> */
.L_x_38122:
[----:B------:R-:W-:Y:S05]  /*42b0*/  BSYNC B3 ;  /* 0x0000000000037941 */ /* 0x000fea0003800000 */
.L_x_38121:
        /* <DEDUP_REMOVED lines=43> */
.L_x_38120:
[----:B------:R-:W-:Y:S05]  /*4570*/  BSYNC B2 ;  /* 0x0000000000027941 */ /* 0x000fea0003800000 */
.L_x_38119:
        /* <DEDUP_REMOVED lines=10> */
.L_x_38115:
[----:B------:R-:W-:Y:S05]  /*4620*/  BSYNC B1 ;  /* 0x0000000000017941 */ /* 0x000fea0003800000 */
.L_x_38114:
        /* <DEDUP_REMOVED lines=18> */
.L_x_38126:
[----:B------:R-:W-:Y:S02]  /*4750*/  IMAD.MOV.U32 R76, RZ, RZ, R30 ;  /* 0x000000ffff4c7224 */ /* 0x000fe400078e001e */
.L_x_38127:
[----:B------:R-:W-:Y:S05]  /*4760*/  BSYNC B2 ;  /* 0x0000000000027941 */ /* 0x000fea0003800000 */
.L_x_38125:
        /* <DEDUP_REMOVED lines=16> */
.L_x_38131:
[----:B------:R-:W-:Y:S05]  /*4870*/  BSYNC B3 ;  /* 0x0000000000037941 */ /* 0x000fea0003800000 */
.L_x_38130:
        /* <DEDUP_REMOVED lines=43> */
.L_x_38129:
[----:B------:R-:W-:Y:S05]  /*4b30*/  BSYNC B2 ;  /* 0x0000000000027941 */ /* 0x000fea0003800000 */
.L_x_38128:
        /* <DEDUP_REMOVED lines=10> */
.L_x_38124:
[----:B------:R-:W-:Y:S05]  /*4be0*/  BSYNC B1 ;  /* 0x0000000000017941 */ /* 0x000fea0003800000 */
.L_x_38123:
        /* <DEDUP_REMOVED lines=12> */
[----:B------:R-:W-:-:S04]  /*4cb0*/  IMAD R68, R68, 0x1000000, R69 ;  /* 0x0100000044447824 */ /* 0x000fc800078e0245 */
[----:B------:R-:W-:Y:S02]  /*4cc0*/  IMAD R73, R73, 0x100, R68 ;  /* 0x0000010049497824 */ /* 0x000fe400078e0244 */
[----:B------:R-:W-:-:S03]  /*4cd0*/  IMAD.WIDE.U32 R68, R74, R223, c[0x0][0x190] ;  /* 0x000064004a447625 */ /* 0x000fc600078e00df */
[----:B------:R-:W-:-:S05]  /*4ce0*/  IADD3 R73, R73, R72, RZ ;  /* 0x0000004849497210 */ /* 0x000fca0007ffe0ff */
[----:B------:R0:W-:Y:S02]  /*4cf0*/  STG.E [R68.64], R73 ;  /* 0x0000004944007986 */ /* 0x0001e4000c101906 */
.L_x_38133:
[----:B------:R-:W-:Y:S05]  /*4d00*/  BSYNC B1 ;  /* 0x0000000000017941 */ /* 0x000fea0003800000 */
.L_x_38132:
        /* <DEDUP_REMOVED lines=21> */
.L_x_38137:
[----:B------:R-:W-:Y:S02]  /*4e60*/  IMAD.MOV.U32 R75, RZ, RZ, R30 ;  /* 0x000000ffff4b7224 */ /* 0x000fe400078e001e */
.L_x_38138:
[----:B------:R-:W-:Y:S05]  /*4e70*/  BSYNC B2 ;  /* 0x0000000000027941 */ /* 0x000fea0003800000 */
.L_x_38136:
        /* <DEDUP_REMOVED lines=16> */
.L_x_38142:
[----:B------:R-:W-:Y:S05]  /*4f80*/  BSYNC B3 ;  /* 0x0000000000037941 */ /* 0x000fea0003800000 */
.L_x_38141:
        /* <DEDUP_REMOVED lines=43> */
.L_x_38140:
[----:B------:R-:W-:Y:S05]  /*5240*/  BSYNC B2 ;  /* 0x0000000000027941 */ /* 0x000fea0003800000 */
.L_x_38139:
        /* <DEDUP_REMOVED lines=10> */
.L_x_38135:
[----:B0-----:R-:W-:Y:S05]  /*52f0*/  BSYNC B1 ;  /* 0x0000000000017941 */ /* 0x001fea0003800000 */
.L_x_38134:
        /* <DEDUP_REMOVED lines=18> */
.L_x_38146:
[----:B------:R-:W-:Y:S02]  /*5420*/  MOV R76, R30 ;  /* 0x0000001e004c7202 */ /* 0x000fe40000000f00 */
.L_x_38147:
[----:B------:R-:W-:Y:S05]  /*5430*/  BSYNC B2 ;  /* 0x0000000000027941 */ /* 0x000fea0003800000 */
.L_x_38145:
        /* <DEDUP_REMOVED lines=16> */
.L_x_38151:
[----:B------:R-:W-:Y:S05]  /*5540*/  BSYNC B3 ;  /* 0x0000000000037941 */ /* 0x000fea0003800000 */
.L_x_38150:
        /* <DEDUP_REMOVED lines=43> */
.L_x_38149:
[----:B------:R-:W-:Y:S05]  /*5800*/  BSYNC B2 ;  /* 0x0000000000027941 */ /* 0x000fea0003800000 */
.L_x_38148:
        /* <DEDUP_REMOVED lines=10> */
.L_x_38144:
[----:B------:R-:W-:Y:S05]  /*58b0*/  BSYNC B1 ;  /* 0x0000000000017941 */ /* 0x000fea0003800000 */
.L_x_38143:
        /* <DEDUP_REMOVED lines=18> */
.L_x_38155:
[----:B------:R-:W-:Y:S02]  /*59e0*/  IMAD.MOV.U32 R76, RZ, RZ, R30 ;  /* 0x000000ffff4c7224 */ /* 0x000fe400078e001e */
.L_x_38156:
[----:B------:R-:W-:Y:S05]  /*59f0*/  BSYNC B2 ;  /* 0x0000000000027941 */ /* 0x000fea0003800000 */
.L_x_38154:
        /* <DEDUP_REMOVED lines=16> */
.L_x_38160:
[----:B------:R-:W-:Y:S05]  /*5b00*/  BSYNC B3 ;  /* 0x0000000000037941 */ /* 0x000fea0003800000 */
.L_x_38159:
        /* <DEDUP_REMOVED lines=43> */
.L_x_38158:
[----:B------:R-:W-:Y:S05]  /*5dc0*/  BSYNC B2 ;  /* 0x0000000000027941 */ /* 0x000fea0003800000 */
.L_x_38157:
        /* <DEDUP_REMOVED lines=10> */
.L_x_38153:
[----:B------:R-:W-:Y:S05]  /*5e70*/  BSYNC B1 ;  /* 0x0000000000017941 */ /* 0x000fea0003800000 */
.L_x_38152:
        /* <DEDUP_REMOVED lines=18> */
.L_x_38164:
[----:B------:R-:W-:Y:S02]  /*5fa0*/  IMAD.MOV.U32 R80, RZ, RZ, R30 ;  /* 0x000000ffff507224 */ /* 0x000fe400078e001e */
.L_x_38165:
[----:B------:R-:W-:Y:S05]  /*5fb0*/  BSYNC B2 ;  /* 0x0000000000027941 */ /* 0x000fea0003800000 */
.L_x_38163:
        /* <DEDUP_REMOVED lines=16> */
.L_x_38169:
[----:B------:R-:W-:Y:S05]  /*60c0*/  BSYNC B3 ;  /* 0x0000000000037941 */ /* 0x000fea0003800000 */
.L_x_38168:
        /* <DEDUP_REMOVED lines=43> */
.L_x_38167:
[----:B------:R-:W-:Y:S05]  /*6380*/  BSYNC B2 ;  /* 0x0000000000027941 */ /* 0x000fea0003800000 */
.L_x_38166:
        /* <DEDUP_REMOVED lines=10> */
.L_x_38162:
[----:B------:R-:W-:Y:S05]  /*6430*/  BSYNC B1 ;  /* 0x0000000000017941 */ /* 0x000fea0003800000 */
.L_x_38161:
        /* <DEDUP_REMOVED lines=17> */
.L_x_38171:
[----:B------:R-:W-:Y:S05]  /*6550*/  BSYNC B1 ;  /* 0x0000000000017941 */ /* 0x000fea0003800000 */
.L_x_38170:
        /* <DEDUP_REMOVED lines=21> */
.L_x_38175:
[----:B------:R-:W-:Y:S02]  /*66b0*/  IMAD.MOV.U32 R79, RZ, RZ, R30 ;  /* 0x000000ffff4f7224 */ /* 0x000fe400078e001e */
.L_x_38176:
[----:B------:R-:W-:Y:S05]  /*66c0*/  BSYNC B2 ;  /* 0x0000000000027941 */ /* 0x000fea0003800000 */
.L_x_38174:
        /* <DEDUP_REMOVED lines=16> */
.L_x_38180:
[----:B------:R-:W-:Y:S05]  /*67d0*/  BSYNC B3 ;  /* 0x0000000000037941 */ /* 0x000fea0003800000 */
.L_x_38179:
        /* <DEDUP_REMOVED lines=43> */
.L_x_38178:
[----:B------:R-:W-:Y:S05]  /*6a90*/  BSYNC B2 ;  /* 0x0000000000027941 */ /* 0x000fea0003800000 */
.L_x_38177:
        /* <DEDUP_REMOVED lines=10> */
.L_x_38173:
[----:B0-----:R-:W-:Y:S05]  /*6b40*/  BSYNC B1 ;  /* 0x0000000000017941 */ /* 0x001fea0003800000 */
.L_x_38172:
        /* <DEDUP_REMOVED lines=18> */
.L_x_38184:
[----:B------:R-:W-:Y:S02]  /*6c70*/  MOV R80, R30 ;  /* 0x0000001e00507202 */ /* 0x000fe40000000f00 */
.L_x_38185:
[----:B------:R-:W-:Y:S05]  /*6c80*/  BSYNC B2 ;  /* 0x0000000000027941 */ /* 0x000fea0003800000 */
.L_x_38183:
        /* <DEDUP_REMOVED lines=16> */
.L_x_38189:
[----:B------:R-:W-:Y:S05]  /*6d90*/  BSYNC B3 ;  /* 0x0000000000037941 */ /* 0x000fea0003800000 */
.L_x_38188:
        /* <DEDUP_REMOVED lines=43> */
.L_x_38187:
[----:B------:R-:W-:Y:S05]  /*7050*/  BSYNC B2 ;  /* 0x0000000000027941 */ /* 0x000fea0003800000 */
.L_x_38186:
        /* <DEDUP_REMOVED lines=10> */
.L_x_38182:
[----:B------:R-:W-:Y:S05]  /*7100*/  BSYNC B1 ;  /* 0x0000000000017941 */ /* 0x000fea0003800000 */
.L_x_38181:
        /* <DEDUP_REMOVED lines=18> */
.L_x_38193:
[----:B------:R-:W-:Y:S02]  /*7230*/  IMAD.MOV.U32 R80, RZ, RZ, R30 ;  /* 0x000000ffff507224 */ /* 0x000fe400078e001e */
.L_x_38194:
[----:B------:R-:W-:Y:S05]  /*7240*/  BSYNC B2 ;  /* 0x0000000000027941 */ /* 0x000fea0003800000 */
.L_x_38192:
        /* <DEDUP_REMOVED lines=16> */
.L_x_38198:
[----:B------:R-:W-:Y:S05]  /*7350*/  BSYNC B3 ;  /* 0x0000000000037941 */ /* 0x000fea0003800000 */
.L_x_38197:
        /* <DEDUP_REMOVED lines=43> */
.L_x_38196:
[----:B------:R-:W-:Y:S05]  /*7610*/  BSYNC B2 ;  /* 0x0000000000027941 */ /* 0x000fea0003800000 */
.L_x_38195:
        /* <DEDUP_REMOVED lines=10> */
.L_x_38191:
[----:B------:R-:W-:Y:S05]  /*76c0*/  BSYNC B1 ;  /* 0x0000000000017941 */ /* 0x000fea0003800000 */
.L_x_38190:
        /* <DEDUP_REMOVED lines=18> */
.L_x_38202:
[----:B------:R-:W-:Y:S02]  /*77f0*/  IMAD.MOV.U32 R84, RZ, RZ, R30 ;  /* 0x000000ffff547224 */ /* 0x000fe400078e001e */
.L_x_38203:
[----:B------:R-:W-:Y:S05]  /*7800*/  BSYNC B2 ;  /* 0x0000000000027941 */ /* 0x000fea0003800000 */
.L_x_38201:
        /* <DEDUP_REMOVED lines=16> */
.L_x_38207:
[----:B------:R-:W-:Y:S05]  /*7910*/  BSYNC B3 ;  /* 0x0000000000037941 */ /* 0x000fea0003800000 */
.L_x_38206:
        /* <DEDUP_REMOVED lines=43> */
.L_x_38205:
[----:B------:R-:W-:Y:S05]  /*7bd0*/  BSYNC B2 ;  /* 0x0000000000027941 */ /* 0x000fea0003800000 */
.L_x_38204:
        /* <DEDUP_REMOVED lines=10> */
.L_x_38200:
[----:B------:R-:W-:Y:S05]  /*7c80*/  BSYNC B1 ;  /* 0x0000000000017941 */ /* 0x000fea0003800000 */
.L_x_38199:
        /* <DEDUP_REMOVED lines=17> */
.L_x_38209:
[----:B------:R-:W-:Y:S05]  /*7da0*/  BSYNC B1 ;  /* 0x0000000000017941 */ /* 0x000fea0003800000 */
.L_x_38208:
        /* <DEDUP_REMOVED lines=21> */
.L_x_38213:
[----:B------:R-:W-:Y:S02]  /*7f00*/  IMAD.MOV.U32 R83, RZ, RZ, R30 ;  /* 0x000000ffff537224 */ /* 0x000fe400078e001e */
.L_x_38214:
[----:B------:R-:W-:Y:S05]  /*7f10*/  BSYNC B2 ;  /* 0x0000000000027941 */ /* 0x000fea0003800000 */
.L_x_38212:
        /* <DEDUP_REMOVED lines=16> */
.L_x_38218:
[----:B------:R-:W-:Y:S05]  /*8020*/  BSYNC B3 ;  /* 0x0000000000037941 */ /* 0x000fea0003800000 */
.L_x_38217:
        /* <DEDUP_REMOVED lines=43> */
.L_x_38216:
[----:B------:R-:W-:Y:S05]  /*82e0*/  BSYNC B2 ;  /* 0x0000000000027941 */ /* 0x000fea0003800000 */
.L_x_38215:
        /* <DEDUP_REMOVED lines=10> */
.L_x_38211:
[----:B0-----:R-:W-:Y:S05]  /*8390*/  BSYNC B1 ;  /* 0x0000000000017941 */ /* 0x001fea0003800000 */
.L_x_38210:
        /* <DEDUP_REMOVED lines=18> */
.L_x_38222:
[----:B------:R-:W-:Y:S02]  /*84c0*/  MOV R84, R30 ;  /* 0x0000001e00547202 */ /* 0x000fe40000000f00 */
.L_x_38223:
[----:B------:R-:W-:Y:S05]  /*84d0*/  BSYNC B2 ;  /* 0x0000000000027941 */ /* 0x000fea0003800000 */
.L_x_38221:
        /* <DEDUP_REMOVED lines=16> */
.L_x_38227:
[----:B------:R-:W-:Y:S05]  /*85e0*/  BSYNC B3 ;  /* 0x0000000000037941 */ /* 0x000fea0003800000 */
.L_x_38226:
        /* <DEDUP_REMOVED lines=43> */
.L_x_38225:
[----:B------:R-:W-:Y:S05]  /*88a0*/  BSYNC B2 ;  /* 0x0000000000027941 */ /* 0x000fea0003800000 */
.L_x_38224:
        /* <DEDUP_REMOVED lines=10> */
.L_x_38220:
[----:B------:R-:W-:Y:S05]  /*8950*/  BSYNC B1 ;  /* 0x0000000000017941 */ /* 0x000fea0003800000 */
.L_x_38219:
        /* <DEDUP_REMOVED lines=18> */
.L_x_38231:
[----:B------:R-:W-:Y:S02]  /*8a80*/  IMAD.MOV.U32 R84, RZ, RZ, R30 ;  /* 0x000000ffff547224 */ /* 0x000fe400078e001e */
.L_x_38232:
[----:B------:R-:W-:Y:S05]  /*8a90*/  BSYNC B2 ;  /* 0x0000000000027941 */ /* 0x000fea0003800000 */
.L_x_38230:
        /* <DEDUP_REMOVED lines=16> */
.L_x_38236:
[----:B------:R-:W-:Y:S05]  /*8ba0*/  BSYNC B3 ;  /* 0x0000000000037941 */ /* 0x000fea0003800000 */
.L_x_38235:
        /* <DEDUP_REMOVED lines=43> */
.L_x_38234:
[----:B------:R-:W-:Y:S05]  /*8e60*/  BSYNC B2 ;  /* 0x0000000000027941 */ /* 0x000fea0003800000 */
.L_x_38233:
        /* <DEDUP_REMOVED lines=10> */
.L_x_38229:
[----:B------:R-:W-:Y:S05]  /*8f10*/  BSYNC B1 ;  /* 0x0000000000017941 */ /* 0x000fea0003800000 */
.L_x_38228:
        /* <DEDUP_REMOVED lines=18> */
.L_x_38240:
[----:B------:R-:W-:Y:S02]  /*9040*/  IMAD.MOV.U32 R88, RZ, RZ, R30 ;  /* 0x000000ffff587224 */ /* 0x000fe400078e001e */
.L_x_38241:
[----:B------:R-:W-:Y:S05]  /*9050*/  BSYNC B2 ;  /* 0x0000000000027941 */ /* 0x000fea0003800000 */
.L_x_38239:
        /* <DEDUP_REMOVED lines=16> */
.L_x_38245:
[----:B------:R-:W-:Y:S05]  /*9160*/  BSYNC B3 ;  /* 0x0000000000037941 */ /* 0x000fea0003800000 */
.L_x_38244:
        /* <DEDUP_REMOVED lines=43> */
.L_x_38243:
[----:B------:R-:W-:Y:S05]  /*9420*/  BSYNC B2 ;  /* 0x0000000000027941 */ /* 0x000fea0003800000 */
.L_x_38242:
        /* <DEDUP_REMOVED lines=10> */
.L_x_38238:
[----:B------:R-:W-:Y:S05]  /*94d0*/  BSYNC B1 ;  /* 0x0000000000017941 */ /* 0x000fea0003800000 */
.L_x_38237:
        /* <DEDUP_REMOVED lines=17> */
.L_x_38247:
[----:B------:R-:W-:Y:S05]  /*95f0*/  BSYNC B1 ;  /* 0x0000000000017941 */ /* 0x000fea0003800000 */
.L_x_38246:
        /* <DEDUP_REMOVED lines=21> */
.L_x_38251:
[----:B------:R-:W-:Y:S02]  /*9750*/  IMAD.MOV.U32 R86, RZ, RZ, R30 ;  /* 0x000000ffff567224 */ /* 0x000fe400078e001e */
.L_x_38252:
[----:B------:R-:W-:Y:S05]  /*9760*/  BSYNC B2 ;  /* 0x0000000000027941 */ /* 0x000fea0003800000 */
.L_x_38250:
        /* <DEDUP_REMOVED lines=16> */
.L_x_38256:
[----:B------:R-:W-:Y:S05]  /*9870*/  BSYNC B3 ;  /* 0x0000000000037941 */ /* 0x000fea0003800000 */
.L_x_38255:
        /* <DEDUP_REMOVED lines=43> */
.L_x_38254:
[----:B------:R-:W-:Y:S05]  /*9b30*/  BSYNC B2 ;  /* 0x0000000000027941 */ /* 0x000fea0003800000 */
.L_x_38253:
        /* <DEDUP_REMOVED lines=10> */
.L_x_38249:
[----:B0-----:R-:W-:Y:S05]  /*9be0*/  BSYNC B1 ;  /* 0x0000000000017941 */ /* 0x001fea0003800000 */
.L_x_38248:
        /* <DEDUP_REMOVED lines=18> */
.L_x_38260:
[----:B------:R-:W-:Y:S02]  /*9d10*/  MOV R88, R30 ;  /* 0x0000001e00587202 */ /* 0x000fe40000000f00 */
.L_x_38261:
[----:B------:R-:W-:Y:S05]  /*9d20*/  BSYNC B2 ;  /* 0x0000000000027941 */ /* 0x000fea0003800000 */
.L_x_38259:
        /* <DEDUP_REMOVED lines=16> */
.L_x_38265:
[----:B------:R-:W-:Y:S05]  /*9e30*/  BSYNC B3 ;  /* 0x0000000000037941 */ /* 0x000fea0003800000 */
.L_x_38264:
        /* <DEDUP_REMOVED lines=43> */
.L_x_38263:
[----:B------:R-:W-:Y:S05]  /*a0f0*/  BSYNC B2 ;  /* 0x0000000000027941 */ /* 0x000fea0003800000 */
.L_x_38262:
        /* <DEDUP_REMOVED lines=10> */
.L_x_38258:
[----:B------:R-:W-:Y:S05]  /*a1a0*/  BSYNC B1 ;  /* 0x0000000000017941 */ /* 0x000fea0003800000 */
.L_x_38257:
        /* <DEDUP_REMOVED lines=18> */
.L_x_38269:
[----:B------:R-:W-:Y:S02]  /*a2d0*/  IMAD.MOV.U32 R88, RZ, RZ, R30 ;  /* 0x000000ffff587224 */ /* 0x000fe400078e001e */
.L_x_38270:
[----:B------:R-:W-:Y:S05]  /*a2e0*/  BSYNC B2 ;  /* 0x0000000000027941 */ /* 0x000fea0003800000 */
.L_x_38268:
        /* <DEDUP_REMOVED lines=16> */
.L_x_38274:
[----:B------:R-:W-:Y:S05]  /*a3f0*/  BSYNC B3 ;  /* 0x0000000000037941 */ /* 0x000fea0003800000 */
.L_x_38273:
        /* <DEDUP_REMOVED lines=43> */
.L_x_38272:
[----:B------:R-:W-:Y:S05]  /*a6b0*/  BSYNC B2 ;  /* 0x0000000000027941 */ /* 0x000fea0003800000 */
.L_x_38271:
        /* <DEDUP_REMOVED lines=10> */
.L_x_38267:
[----:B------:R-:W-:Y:S05]  /*a760*/  BSYNC B1 ;  /* 0x0000000000017941 */ /* 0x000fea0003800000 */
.L_x_38266:
        /* <DEDUP_REMOVED lines=18> */
.L_x_38278:
[----:B------:R-:W-:Y:S02]  /*a890*/  MOV R92, R30 ;  /* 0x0000001e005c7202 */ /* 0x000fe40000000f00 */
.L_x_38279:
[----:B------:R-:W-:Y:S05]  /*a8a0*/  BSYNC B2 ;  /* 0x0000000000027941 */ /* 0x000fea0003800000 */
.L_x_38277:
        /* <DEDUP_REMOVED lines=16> */
.L_x_38283:
[----:B------:R-:W-:Y:S05]  /*a9b0*/  BSYNC B3 ;  /* 0x0000000000037941 */ /* 0x000fea0003800000 */
.L_x_38282:
        /* <DEDUP_REMOVED lines=43> */
.L_x_38281:
[----:B------:R-:W-:Y:S05]  /*ac70*/  BSYNC B2 ;  /* 0x0000000000027941 */ /* 0x000fea0003800000 */
.L_x_38280:
        /* <DEDUP_REMOVED lines=10> */
.L_x_38276:
[----:B------:R-:W-:Y:S05]  /*ad20*/  BSYNC B1 ;  /* 0x0000000000017941 */ /* 0x000fea0003800000 */
.L_x_38275:
        /* <DEDUP_REMOVED lines=17> */
.L_x_38285:
[----:B------:R-:W-:Y:S05]  /*ae40*/  BSYNC B1 ;  /* 0x0000000000017941 */ /* 0x000fea0003800000 */
.L_x_38284:
        /* <DEDUP_REMOVED lines=21> */
.L_x_38289:
[----:B------:R-:W-:Y:S02]  /*afa0*/  MOV R90, R30 ;  /* 0x0000001e005a7202 */ /* 0x000fe40000000f00 */
.L_x_38290:
[----:B------:R-:W-:Y:S05]  /*afb0*/  BSYNC B2 ;  /* 0x0000000000027941 */ /* 0x000fea0003800000 */
.L_x_38288:
        /* <DEDUP_REMOVED lines=16> */
.L_x_38294:
[----:B------:R-:W-:Y:S05]  /*b0c0*/  BSYNC B3 ;  /* 0x0000000000037941 */ /* 0x000fea0003800000 */
.L_x_38293:
        /* <DEDUP_REMOVED lines=43> */
.L_x_38292:
[----:B------:R-:W-:Y:S05]  /*b380*/  BSYNC B2 ;  /* 0x0000000000027941 */ /* 0x000fea0003800000 */
.L_x_38291:
        /* <DEDUP_REMOVED lines=10> */
.L_x_38287:
[----:B0-----:R-:W-:Y:S05]  /*b430*/  BSYNC B1 ;  /* 0x0000000000017941 */ /* 0x001fea0003800000 */
.L_x_38286:
        /* <DEDUP_REMOVED lines=18> */
.L_x_38298:
[----:B------:R-:W-:Y:S02]  /*b560*/  IMAD.MOV.U32 R92, RZ, RZ, R30 ;  /* 0x000000ffff5c7224 */ /* 0x000fe400078e001e */
.L_x_38299:
[----:B------:R-:W-:Y:S05]  /*b570*/  BSYNC B2 ;  /* 0x0000000000027941 */ /* 0x000fea0003800000 */
.L_x_38297:
        /* <DEDUP_REMOVED lines=16> */
.L_x_38303:
[----:B------:R-:W-:Y:S05]  /*b680*/  BSYNC B3 ;  /* 0x0000000000037941 */ /* 0x000fea0003800000 */
.L_x_38302:
        /* <DEDUP_REMOVED lines=43> */
.L_x_38301:
[----:B------:R-:W-:Y:S05]  /*b940*/  BSYNC B2 ;  /* 0x0000000000027941 */ /* 0x000fea0003800000 */
.L_x_38300:
        /* <DEDUP_REMOVED lines=10> */
.L_x_38296:
[----:B------:R-:W-:Y:S05]  /*b9f0*/  BSYNC B1 ;  /* 0x0000000000017941 */ /* 0x000fea0003800000 */
.L_x_38295:
        /* <DEDUP_REMOVED lines=18> */
.L_x_38307:
[----:B------:R-:W-:Y:S02]  /*bb20*/  IMAD.MOV.U32 R92, RZ, RZ, R30 ;  /* 0x000000ffff5c7224 */ /* 0x000fe400078e001e */
.L_x_38308:
[----:B------:R-:W-:Y:S05]  /*bb30*/  BSYNC B2 ;  /* 0x0000000000027941 */ /* 0x000fea0003800000 */
.L_x_38306:
        /* <DEDUP_REMOVED lines=16> */
.L_x_38312:
[----:B------:R-:W-:Y:S05]  /*bc40*/  BSYNC B3 ;  /* 0x0000000000037941 */ /* 0x000fea0003800000 */
.L_x_38311:
        /* <DEDUP_REMOVED lines=43> */
.L_x_38310:
[----:B------:R-:W-:Y:S05]  /*bf00*/  BSYNC B2 ;  /* 0x0000000000027941 */ /* 0x000fea0003800000 */
.L_x_38309:
        /* <DEDUP_REMOVED lines=10> */
.L_x_38305:
[----:B------:R-:W-:Y:S05]  /*bfb0*/  BSYNC B1 ;  /* 0x0000000000017941 */ /* 0x000fea0003800000 */
.L_x_38304:
        /* <DEDUP_REMOVED lines=18> */
.L_x_38316:
[----:B------:R-:W-:Y:S02]  /*c0e0*/  MOV R96, R30 ;  /* 0x0000001e00607202 */ /* 0x000fe40000000f00 */
.L_x_38317:
[----:B------:R-:W-:Y:S05]  /*c0f0*/  BSYNC B2 ;  /* 0x0000000000027941 */ /* 0x000fea0003800000 */
.L_x_38315:
        /* <DEDUP_REMOVED lines=16> */
.L_x_38321:
[----:B------:R-:W-:Y:S05]  /*c200*/  BSYNC B3 ;  /* 0x0000000000037941 */ /* 0x000fea0003800000 */
.L_x_38320:
        /* <DEDUP_REMOVED lines=43> */
.L_x_38319:
[----:B------:R-:W-:Y:S05]  /*c4c0*/  BSYNC B2 ;  /* 0x0000000000027941 */ /* 0x000fea0003800000 */
.L_x_38318:
        /* <DEDUP_REMOVED lines=10> */
.L_x_38314:
[----:B------:R-:W-:Y:S05]  /*c570*/  BSYNC B1 ;  /* 0x0000000000017941 */ /* 0x000fea0003800000 */
.L_x_38313:
        /* <DEDUP_REMOVED lines=17> */
.L_x_38323:
[----:B------:R-:W-:Y:S05]  /*c690*/  BSYNC B1 ;  /* 0x0000000000017941 */ /* 0x000fea0003800000 */
.L_x_38322:
        /* <DEDUP_REMOVED lines=21> */
.L_x_38327:
[----:B------:R-:W-:Y:S02]  /*c7f0*/  MOV R94, R30 ;  /* 0x0000001e005e7202 */ /* 0x000fe40000000f00 */
.L_x_38328:
[----:B------:R-:W-:Y:S05]  /*c800*/  BSYNC B2 ;  /* 0x0000000000027941 */ /* 0x000fea0003800000 */
.L_x_38326:
        /* <DEDUP_REMOVED lines=16> */
.L_x_38332:
[----:B------:R-:W-:Y:S05]  /*c910*/  BSYNC B3 ;  /* 0x0000000000037941 */ /* 0x000fea0003800000 */
.L_x_38331:
        /* <DEDUP_REMOVED lines=43> */
.L_x_38330:
[----:B------:R-:W-:Y:S05]  /*cbd0*/  BSYNC B2 ;  /* 0x0000000000027941 */ /* 0x000fea0003800000 */
.L_x_38329:
        /* <DEDUP_REMOVED lines=10> */
.L_x_38325:
[----:B0-----:R-:W-:Y:S05]  /*cc80*/  BSYNC B1 ;  /* 0x0000000000017941 */ /* 0x001fea0003800000 */
.L_x_38324:
        /* <DEDUP_REMOVED lines=18> */
.L_x_38336:
[----:B------:R-:W-:Y:S02]  /*cdb0*/  IMAD.MOV.U32 R96, RZ, RZ, R30 ;  /* 0x000000ffff607224 */ /* 0x000fe400078e001e */
.L_x_38337:
[----:B------:R-:W-:Y:S05]  /*cdc0*/  BSYNC B2 ;  /* 0x0000000000027941 */ /* 0x000fea0003800000 */
.L_x_38335:
        /* <DEDUP_REMOVED lines=16> */
.L_x_38341:
[----:B------:R-:W-:Y:S05]  /*ced0*/  BSYNC B3 ;  /* 0x0000000000037941 */ /* 0x000fea0003800000 */
.L_x_38340:
        /* <DEDUP_REMOVED lines=43> */
.L_x_38339:
[----:B------:R-:W-:Y:S05]  /*d190*/  BSYNC B2 ;  /* 0x0000000000027941 */ /* 0x000fea0003800000 */
.L_x_38338:
        /* <DEDUP_REMOVED lines=10> */
.L_x_38334:
[----:B------:R-:W-:Y:S05]  /*d240*/  BSYNC B1 ;  /* 0x0000000000017941 */ /* 0x000fea0003800000 */
.L_x_38333:
        /* <DEDUP_REMOVED lines=18> */
.L_x_38345:
[----:B------:R-:W-:Y:S02]  /*d370*/  IMAD.MOV.U32 R96, RZ, RZ, R30 ;  /* 0x000000ffff607224 */ /* 0x000fe400078e001e */
.L_x_38346:
[----:B------:R-:W-:Y:S05]  /*d380*/  BSYNC B2 ;  /* 0x0000000000027941 */ /* 0x000fea0003800000 */
.L_x_38344:
        /* <DEDUP_REMOVED lines=16> */
.L_x_38350:
[----:B------:R-:W-:Y:S05]  /*d490*/  BSYNC B3 ;  /* 0x0000000000037941 */ /* 0x000fea0003800000 */
.L_x_38349:
        /* <DEDUP_REMOVED lines=43> */
.L_x_38348:
[----:B------:R-:W-:Y:S05]  /*d750*/  BSYNC B2 ;  /* 0x0000000000027941 */ /* 0x000fea0003800000 */
.L_x_38347:
        /* <DEDUP_REMOVED lines=10> */
.L_x_38343:
[----:B------:R-:W-:Y:S05]  /*d800*/  BSYNC B1 ;  /* 0x0000000000017941 */ /* 0x000fea0003800000 */
.L_x_38342:
        /* <DEDUP_REMOVED lines=18> */
.L_x_38354:
[----:B------:R-:W-:Y:S02]  /*d930*/  MOV R100, R30 ;  /* 0x0000001e00647202 */ /* 0x000fe40000000f00 */
.L_x_38355:
[----:B------:R-:W-:Y:S05]  /*d940*/  BSYNC B2 ;  /* 0x0000000000027941 */ /* 0x000fea0003800000 */
.L_x_38353:
        /* <DEDUP_REMOVED lines=16> */
.L_x_38359:
[----:B------:R-:W-:Y:S05]  /*da50*/  BSYNC B3 ;  /* 0x0000000000037941 */ /* 0x000fea0003800000 */
.L_x_38358:
        /* <DEDUP_REMOVED lines=43> */
.L_x_38357:
[----:B------:R-:W-:Y:S05]  /*dd10*/  BSYNC B2 ;  /* 0x0000000000027941 */ /* 0x000fea0003800000 */
.L_x_38356:
        /* <DEDUP_REMOVED lines=10> */
.L_x_38352:
[----:B------:R-:W-:Y:S05]  /*ddc0*/  BSYNC B1 ;  /* 0x0000000000017941 */ /* 0x000fea0003800000 */
.L_x_38351:
        /* <DEDUP_REMOVED lines=17> */
.L_x_38361:
[----:B------:R-:W-:Y:S05]  /*dee0*/  BSYNC B1 ;  /* 0x0000000000017941 */ /* 0x000fea0003800000 */
.L_x_38360:
        /* <DEDUP_REMOVED lines=21> */
.L_x_38365:
[----:B------:R-:W-:Y:S02]  /*e040*/  MOV R98, R30 ;  /* 0x0000001e00627202 */ /* 0x000fe40000000f00 */
.L_x_38366:
[----:B------:R-:W-:Y:S05]  /*e050*/  BSYNC B2 ;  /* 0x0000000000027941 */ /* 0x000fea0003800000 */
.L_x_38364:
        /* <DEDUP_REMOVED lines=16> */
.L_x_38370:
[----:B------:R-:W-:Y:S05]  /*e160*/  BSYNC B3 ;  /* 0x0000000000037941 */ /* 0x000fea0003800000 */
.L_x_38369:
        /* <DEDUP_REMOVED lines=43> */
.L_x_38368:
[----:B------:R-:W-:Y:S05]  /*e420*/  BSYNC B2 ;  /* 0x0000000000027941 */ /* 0x000fea0003800000 */
.L_x_38367:
        /* <DEDUP_REMOVED lines=10> */
.L_x_38363:
[----:B0-----:R-:W-:Y:S05]  /*e4d0*/  BSYNC B1 ;  /* 0x0000000000017941 */ /* 0x001fea0003800000 */
.L_x_38362:
        /* <DEDUP_REMOVED lines=18> */
.L_x_38374:
[----:B------:R-:W-:Y:S02]  /*e600*/  IMAD.MOV.U32 R100, RZ, RZ, R30 ;  /* 0x000000ffff647224 */ /* 0x000fe400078e001e */
.L_x_38375:
[----:B------:R-:W-:Y:S05]  /*e610*/  BSYNC B2 ;  /* 0x0000000000027941 */ /* 0x000fea0003800000 */
.L_x_38373:
        /* <DEDUP_REMOVED lines=16> */
.L_x_38379:
[----:B------:R-:W-:Y:S05]  /*e720*/  BSYNC B3 ;  /* 0x0000000000037941 */ /* 0x000fea0003800000 */
.L_x_38378:
        /* <DEDUP_REMOVED lines=43> */
.L_x_38377:
[----:B------:R-:W-:Y:S05]  /*e9e0*/  BSYNC B2 ;  /* 0x0000000000027941 */ /* 0x000fea0003800000 */
.L_x_38376:
        /* <DEDUP_REMOVED lines=10> */
.L_x_38372:
[----:B------:R-:W-:Y:S05]  /*ea90*/  BSYNC B1 ;  /* 0x0000000000017941 */ /* 0x000fea0003800000 */
.L_x_38371:
        /* <DEDUP_REMOVED lines=18> */
.L_x_38383:
[----:B------:R-:W-:Y:S02]  /*ebc0*/  IMAD.MOV.U32 R100, RZ, RZ, R30 ;  /* 0x000000ffff647224 */ /* 0x000fe400078e001e */
.L_x_38384:
[----:B------:R-:W-:Y:S05]  /*ebd0*/  BSYNC B2 ;  /* 0x0000000000027941 */ /* 0x000fea0003800000 */
.L_x_38382:
        /* <DEDUP_REMOVED lines=16> */
.L_x_38388:
[----:B------:R-:W-:Y:S05]  /*ece0*/  BSYNC B3 ;  /* 0x0000000000037941 */ /* 0x000fea0003800000 */
.L_x_38387:
        /* <DEDUP_REMOVED lines=43> */
.L_x_38386:
[----:B------:R-:W-:Y:S05]  /*efa0*/  BSYNC B2 ;  /* 0x0000000000027941 */ /* 0x000fea0003800000 */
.L_x_38385:
        /* <DEDUP_REMOVED lines=10> */
.L_x_38381:
[----:B------:R-:W-:Y:S05]  /*f050*/  BSYNC B1 ;  /* 0x0000000000017941 */ /* 0x000fea0003800000 */
.L_x_38380:
        /* <DEDUP_REMOVED lines=18> */
.L_x_38392:
[----:B------:R-:W-:Y:S02]  /*f180*/  MOV R104, R30 ;  /* 0x0000001e00687202 */ /* 0x000fe40000000f00 */
.L_x_38393:
[----:B------:R-:W-:Y:S05]  /*f190*/  BSYNC B2 ;  /* 0x0000000000027941 */ /* 0x000fea0003800000 */
.L_x_38391:
        /* <DEDUP_REMOVED lines=16> */
.L_x_38397:
[----:B------:R-:W-:Y:S05]  /*f2a0*/  BSYNC B3 ;  /* 0x0000000000037941 */ /* 0x000fea0003800000 */
.L_x_38396:
        /* <DEDUP_REMOVED lines=43> */
.L_x_38395:
[----:B------:R-:W-:Y:S05]  /*f560*/  BSYNC B2 ;  /* 0x0000000000027941 */ /* 0x000fea0003800000 */
.L_x_38394:
        /* <DEDUP_REMOVED lines=10> */
.L_x_38390:
[----:B------:R-:W-:Y:S05]  /*f610*/  BSYNC B1 ;  /* 0x0000000000017941 */ /* 0x000fea0003800000 */
.L_x_38389:
        /* <DEDUP_REMOVED lines=17> */
.L_x_38399:
[----:B------:R-:W-:Y:S05]  /*f730*/  BSYNC B1 ;  /* 0x0000000000017941 */ /* 0x000fea0003800000 */
.L_x_38398:
        /* <DEDUP_REMOVED lines=21> */
.L_x_38403:
[----:B------:R-:W-:Y:S02]  /*f890*/  MOV R102, R30 ;  /* 0x0000001e00667202 */ /* 0x000fe40000000f00 */
.L_x_38404:
[----:B------:R-:W-:Y:S05]  /*f8a0*/  BSYNC B2 ;  /* 0x0000000000027941 */ /* 0x000fea0003800000 */
.L_x_38402:
        /* <DEDUP_REMOVED lines=16> */
.L_x_38408:
[----:B------:R-:W-:Y:S05]  /*f9b0*/  BSYNC B3 ;  /* 0x0000000000037941 */ /* 0x000fea0003800000 */
.L_x_38407:
        /* <DEDUP_REMOVED lines=43> */
.L_x_38406:
[----:B------:R-:W-:Y:S05]  /*fc70*/  BSYNC B2 ;  /* 0x0000000000027941 */ /* 0x000fea0003800000 */
.L_x_38405:
        /* <DEDUP_REMOVED lines=10> */
.L_x_38401:
[----:B0-----:R-:W-:Y:S05]  /*fd20*/  BSYNC B1 ;  /* 0x0000000000017941 */ /* 0x001fea0003800000 */
.L_x_38400:
        /* <DEDUP_REMOVED lines=18> */
.L_x_38412:
[----:B------:R-:W-:Y:S02]  /*fe50*/  IMAD.MOV.U32 R104, RZ, RZ, R30 ;  /* 0x000000ffff687224 */ /* 0x000fe400078e001e */
.L_x_38413:
[----:B------:R-:W-:Y:S05]  /*fe60*/  BSYNC B2 ;  /* 0x0000000000027941 */ /* 0x000fea0003800000 */
.L_x_38411:
        /* <DEDUP_REMOVED lines=16> */
.L_x_38417:
[----:B------:R-:W-:Y:S05]  /*ff70*/  BSYNC B3 ;  /* 0x0000000000037941 */ /* 0x000fea0003800000 */
.L_x_38416:
        /* <DEDUP_REMOVED lines=43> */
.L_x_38415:
[----:B------:R-:W-:Y:S05]  /*10230*/  BSYNC B2 ;  /* 0x0000000000027941 */ /* 0x000fea0003800000 */
.L_x_38414:
        /* <DEDUP_REMOVED lines=10> */
.L_x_38410:
[----:B------:R-:W-:Y:S05]  /*102e0*/  BSYNC B1 ;  /* 0x0000000000017941 */ /* 0x000fea0003800000 */
.L_x_38409:
        /* <DEDUP_REMOVED lines=18> */
.L_x_38421:
[----:B------:R-:W-:Y:S02]  /*10410*/  IMAD.MOV.U32 R104, RZ, RZ, R30 ;  /* 0x000000ffff687224 */ /* 0x000fe400078e001e */
.L_x_38422:
[----:B------:R-:W-:Y:S05]  /*10420*/  BSYNC B2 ;  /* 0x0000000000027941 */ /* 0x000fea0003800000 */
.L_x_38420:
        /* <DEDUP_REMOVED lines=16> */
.L_x_38426:
[----:B------:R-:W-:Y:S05]  /*10530*/  BSYNC B3 ;  /* 0x0000000000037941 */ /* 0x000fea0003800000 */
.L_x_38425:
        /* <DEDUP_REMOVED lines=43> */
.L_x_38424:
[----:B------:R-:W-:Y:S05]  /*107f0*/  BSYNC B2 ;  /* 0x0000000000027941 */ /* 0x000fea0003800000 */
.L_x_38423:
        /* <DEDUP_REMOVED lines=10> */
.L_x_38419:
[----:B------:R-:W-:Y:S05]  /*108a0*/  BSYNC B1 ;  /* 0x0000000000017941 */ /* 0x000fea0003800000 */
.L_x_38418:
        /* <DEDUP_REMOVED lines=18> */
.L_x_38430:
[----:B------:R-:W-:Y:S02]  /*109d0*/  MOV R216, R30 ;  /* 0x0000001e00d87202 */ /* 0x000fe40000000f00 */
.L_x_38431:
[----:B------:R-:W-:Y:S05]  /*109e0*/  BSYNC B2 ;  /* 0x0000000000027941 */ /* 0x000fea0003800000 */
.L_x_38429:
        /* <DEDUP_REMOVED lines=16> */
.L_x_38435:
[----:B------:R-:W-:Y:S05]  /*10af0*/  BSYNC B3 ;  /* 0x0000000000037941 */ /* 0x000fea0003800000 */
.L_x_38434:
        /* <DEDUP_REMOVED lines=43> */
.L_x_38433:
[----:B------:R-:W-:Y:S05]  /*10db0*/  BSYNC B2 ;  /* 0x0000000000027941 */ /* 0x000fea0003800000 */
.L_x_38432:
        /* <DEDUP_REMOVED lines=10> */
.L_x_38428:
[----:B------:R-:W-:Y:S05]  /*10e60*/  BSYNC B1 ;  /* 0x0000000000017941 */ /* 0x000fea0003800000 */
.L_x_38427:
        /* <DEDUP_REMOVED lines=17> */
.L_x_38437:
[----:B------:R-:W-:Y:S05]  /*10f80*/  BSYNC B1 ;  /* 0x0000000000017941 */ /* 0x000fea0003800000 */
.L_x_38436:
        /* <DEDUP_REMOVED lines=21> */
.L_x_38441:
[----:B------:R-:W-:Y:S02]  /*110e0*/  MOV R106, R30 ;  /* 0x0000001e006a7202 */ /* 0x000fe40000000f00 */
.L_x_38442:
[----:B------:R-:W-:Y:S05]  /*110f0*/  BSYNC B2 ;  /* 0x0000000000027941 */ /* 0x000fea0003800000 */
.L_x_38440:
        /* <DEDUP_REMOVED lines=16> */
.L_x_38446:
[----:B------:R-:W-:Y:S05]  /*11200*/  BSYNC B3 ;  /* 0x0000000000037941 */ /* 0x000fea0003800000 */
.L_x_38445:
        /* <DEDUP_REMOVED lines=43> */
.L_x_38444:
[----:B------:R-:W-:Y:S05]  /*114c0*/  BSYNC B2 ;  /* 0x0000000000027941 */ /* 0x000fea0003800000 */
.L_x_38443:
        /* <DEDUP_REMOVED lines=10> */
.L_x_38439:
[----:B0-----:R-:W-:Y:S05]  /*11570*/  BSYNC B1 ;  /* 0x0000000000017941 */ /* 0x001fea0003800000 */
.L_x_38438:
        /* <DEDUP_REMOVED lines=18> */
.L_x_38450:
[----:B------:R-:W-:Y:S02]  /*116a0*/  IMAD.MOV.U32 R220, RZ, RZ, R30 ;  /* 0x000000ffffdc7224 */ /* 0x000fe400078e001e */
.L_x_38451:
[----:B------:R-:W-:Y:S05]  /*116b0*/  BSYNC B2 ;  /* 0x0000000000027941 */ /* 0x000fea0003800000 */
.L_x_38449:
        /* <DEDUP_REMOVED lines=16> */
.L_x_38455:
[----:B------:R-:W-:Y:S05]  /*117c0*/  BSYNC B3 ;  /* 0x0000000000037941 */ /* 0x000fea0003800000 */
.L_x_38454:
        /* <DEDUP_REMOVED lines=43> */
.L_x_38453:
[----:B------:R-:W-:Y:S05]  /*11a80*/  BSYNC B2 ;  /* 0x0000000000027941 */ /* 0x000fea0003800000 */
.L_x_38452:
        /* <DEDUP_REMOVED lines=10> */
.L_x_38448:
[----:B------:R-:W-:Y:S05]  /*11b30*/  BSYNC B1 ;  /* 0x0000000000017941 */ /* 0x000fea0003800000 */
.L_x_38447:
        /* <DEDUP_REMOVED lines=18> */
.L_x_38459:
[----:B------:R-:W-:Y:S02]  /*11c60*/  IMAD.MOV.U32 R220, RZ, RZ, R30 ;  /* 0x000000ffffdc7224 */ /* 0x000fe400078e001e */
.L_x_38460:
[----:B------:R-:W-:Y:S05]  /*11c70*/  BSYNC B2 ;  /* 0x0000000000027941 */ /* 0x000fea0003800000 */
.L_x_38458:
        /* <DEDUP_REMOVED lines=16> */
.L_x_38464:
[----:B------:R-:W-:Y:S05]  /*11d80*/  BSYNC B3 ;  /* 0x0000000000037941 */ /* 0x000fea0003800000 */
.L_x_38463:
        /* <DEDUP_REMOVED lines=43> */
.L_x_38462:
[----:B------:R-:W-:Y:S05]  /*12040*/  BSYNC B2 ;  /* 0x0000000000027941 */ /* 0x000fea0003800000 */
.L_x_38461:
        /* <DEDUP_REMOVED lines=10> */
.L_x_38457:
[----:B------:R-:W-:Y:S05]  /*120f0*/  BSYNC B1 ;  /* 0x0000000000017941 */ /* 0x000fea0003800000 */
.L_x_38456:
        /* <DEDUP_REMOVED lines=18> */
.L_x_38468:
[----:B------:R-:W-:Y:S02]  /*12220*/  MOV R220, R30 ;  /* 0x0000001e00dc7202 */ /* 0x000fe40000000f00 */
.L_x_38469:
[----:B------:R-:W-:Y:S05]  /*12230*/  BSYNC B2 ;  /* 0x0000000000027941 */ /* 0x000fea0003800000 */
.L_x_38467:
        /* <DEDUP_REMOVED lines=16> */
.L_x_38473:
[----:B------:R-:W-:Y:S05]  /*12340*/  BSYNC B3 ;  /* 0x0000000000037941 */ /* 0x000fea0003800000 */
.L_x_38472:
        /* <DEDUP_REMOVED lines=43> */
.L_x_38471:
[----:B------:R-:W-:Y:S05]  /*12600*/  BSYNC B2 ;  /* 0x0000000000027941 */ /* 0x000fea0003800000 */
.L_x_38470:
        /* <DEDUP_REMOVED lines=10> */
.L_x_38466:
[----:B------:R-:W-:Y:S05]  /*126b0*/  BSYNC B1 ;  /* 0x0000000000017941 */ /* 0x000fea0003800000 */
.L_x_38465:
        /* <DEDUP_REMOVED lines=10> */
[----:B------:R-:W-:-:S05]  /*12760*/  LOP3.LUT R105, R105, 0xff0000, RZ, 0xc0, !PT ;  /* 0x00ff000069697812 */ /* 0x000fca00078ec0ff */
[----:B------:R-:W-:Y:S01]  /*12770*/  IMAD R104, R104, 0x1000000, R105 ;  /* 0x0100000068687824 */ /* 0x000fe200078e0269 */
[----:B------:R-:W-:-:S04]  /*12780*/  LOP3.LUT R105, R200, 0xff, RZ, 0xc0, !PT ;  /* 0x000000ffc8697812 */ /* 0x000fc800078ec0ff */
[----:B------:R-:W-:Y:S01]  /*12790*/  LEA R104, R217, R104, 0x8 ;  /* 0x00000068d9687211 */ /* 0x000fe200078e40ff */
[----:B------:R-:W-:-:S04]  /*127a0*/  IMAD.WIDE.U32 R216, R216, R223, c[0x0][0x190] ;  /* 0x00006400d8d87625 */ /* 0x000fc800078e00df */
[----:B------:R-:W-:-:S05]  /*127b0*/  IMAD.IADD R105, R104, 0x1, R105 ;  /* 0x0000000168697824 */ /* 0x000fca00078e0269 */
[----:B------:R0:W-:Y:S02]  /*127c0*/  STG.E [R216.64], R105 ;  /* 0x00000069d8007986 */ /* 0x0001e4000c101906 */
.L_x_38475:
[----:B------:R-:W-:Y:S05]  /*127d0*/  BSYNC B1 ;  /* 0x0000000000017941 */ /* 0x000fea0003800000 */
.L_x_38474:
        /* <DEDUP_REMOVED lines=21> */
.L_x_38479:
[----:B------:R-:W-:Y:S02]  /*12930*/  MOV R216, R30 ;  /* 0x0000001e00d87202 */ /* 0x000fe40000000f00 */
.L_x_38480:
[----:B------:R-:W-:Y:S05]  /*12940*/  BSYNC B2 ;  /* 0x0000000000027941 */ /* 0x000fea0003800000 */
.L_x_38478:
        /* <DEDUP_REMOVED lines=16> */
.L_x_38484:
[----:B------:R-:W-:Y:S05]  /*12a50*/  BSYNC B3 ;  /* 0x0000000000037941 */ /* 0x000fea0003800000 */
.L_x_38483:
        /* <DEDUP_REMOVED lines=43> */
.L_x_38482:
[----:B------:R-:W-:Y:S05]  /*12d10*/  BSYNC B2 ;  /* 0x0000000000027941 */ /* 0x000fea0003800000 */
.L_x_38481:
        /* <DEDUP_REMOVED lines=10> */
.L_x_38477:
[----:B0-----:R-:W-:Y:S05]  /*12dc0*/  BSYNC B1 ;  /* 0x0000000000017941 */ /* 0x001fea0003800000 */
.L_x_38476:
        /* <DEDUP_REMOVED lines=18> */
.L_x_38488:
[----:B------:R-:W-:Y:S02]  /*12ef0*/  IMAD.MOV.U32 R220, RZ, RZ, R30 ;  /* 0x000000ffffdc7224 */ /* 0x000fe400078e001e */
.L_x_38489:
[----:B------:R-:W-:Y:S05]  /*12f00*/  BSYNC B2 ;  /* 0x0000000000027941 */ /* 0x000fea0003800000 */
.L_x_38487:
        /* <DEDUP_REMOVED lines=16> */
.L_x_38493:
[----:B------:R-:W-:Y:S05]  /*13010*/  BSYNC B3 ;  /* 0x0000000000037941 */ /* 0x000fea0003800000 */
.L_x_38492:
        /* <DEDUP_REMOVED lines=43> */
.L_x_38491:
[----:B------:R-:W-:Y:S05]  /*132d0*/  BSYNC B2 ;  /* 0x0000000000027941 */ /* 0x000fea0003800000 */
.L_x_38490:
        /* <DEDUP_REMOVED lines=10> */
.L_x_38486:
[----:B------:R-:W-:Y:S05]  /*13380*/  BSYNC B1 ;  /* 0x0000000000017941 */ /* 0x000fea0003800000 */
.L_x_38485:
        /* <DEDUP_REMOVED lines=18> */
.L_x_38497:
[----:B------:R-:W-:Y:S02]  /*134b0*/  IMAD.MOV.U32 R220, RZ, RZ, R30 ;  /* 0x000000ffffdc7224 */ /* 0x000fe400078e001e */
.L_x_38498:
[----:B------:R-:W-:Y:S05]  /*134c0*/  BSYNC B2 ;  /* 0x0000000000027941 */ /* 0x000fea0003800000 */
.L_x_38496:
        /* <DEDUP_REMOVED lines=16> */
.L_x_38502:
[----:B------:R-:W-:Y:S05]  /*135d0*/  BSYNC B3 ;  /* 0x0000000000037941 */ /* 0x000fea0003800000 */
.L_x_38501:
        /* <DEDUP_REMOVED lines=43> */
.L_x_38500:
[----:B------:R-:W-:Y:S05]  /*13890*/  BSYNC B2 ;  /* 0x0000000000027941 */ /* 0x000fea0003800000 */
.L_x_38499:
        /* <DEDUP_REMOVED lines=10> */
.L_x_38495:
[----:B------:R-:W-:Y:S05]  /*13940*/  BSYNC B1 ;  /* 0x0000000000017941 */ /* 0x000fea0003800000 */
.L_x_38494:
        /* <DEDUP_REMOVED lines=18> */
.L_x_38506:
[----:B------:R-:W-:Y:S02]  /*13a70*/  MOV R226, R30 ;  /* 0x0000001e00e27202 */ /* 0x000fe40000000f00 */
.L_x_38507:
[----:B------:R-:W-:Y:S05]  /*13a80*/  BSYNC B2 ;  /* 0x0000000000027941 */ /* 0x000fea0003800000 */
.L_x_38505:
        /* <DEDUP_REMOVED lines=16> */
.L_x_38511:
[----:B------:R-:W-:Y:S05]  /*13b90*/  BSYNC B3 ;  /* 0x0000000000037941 */ /* 0x000fea0003800000 */
.L_x_38510:
        /* <DEDUP_REMOVED lines=43> */
.L_x_38509:
[----:B------:R-:W-:Y:S05]  /*13e50*/  BSYNC B2 ;  /* 0x0000000000027941 */ /* 0x000fea0003800000 */
.L_x_38508:
        /* <DEDUP_REMOVED lines=10> */
.L_x_38504:
[----:B------:R-:W-:Y:S05]  /*13f00*/  BSYNC B1 ;  /* 0x0000000000017941 */ /* 0x000fea0003800000 */
.L_x_38503:
        /* <DEDUP_REMOVED lines=52> */
[----:B0-----:R-:W-:Y:S01]  /*14250*/  IMAD.U32 R217, R203, 0x10000, RZ ;  /* 0x00010000cbd97824 */ /* 0x001fe200078e00ff */
[----:B------:R-:W-:Y:S01]  /*14260*/  LOP3.LUT R216, R204, 0xffff, RZ, 0xc0, !PT ;  /* 0x0000ffffccd87812 */ /* 0x000fe200078ec0ff */
[----:B------:R-:W-:Y:S01]  /*14270*/  IMAD.WIDE.U32 R224, R224, R223, c[0x0][0x190] ;  /* 0x00006400e0e07625 */ /* 0x000fe200078e00df */
[----:B------:R-:W-:Y:S02]  /*14280*/  LOP3.LUT R221, R202, 0xff, RZ, 0xc0, !PT ;  /* 0x000000ffcadd7812 */ /* 0x000fe400078ec0ff */
[----:B------:R-:W-:-:S05]  /*14290*/  LOP3.LUT R217, R217, 0xff0000, RZ, 0xc0, !PT ;  /* 0x00ff0000d9d97812 */ /* 0x000fca00078ec0ff */
[----:B------:R-:W-:Y:S01]  /*142a0*/  IMAD R216, R216, 0x1000000, R217 ;  /* 0x01000000d8d87824 */ /* 0x000fe200078e02d9 */
[----:B------:R-:W-:-:S04]  /*142b0*/  LOP3.LUT R217, R200, 0xff, RZ, 0xc0, !PT ;  /* 0x000000ffc8d97812 */ /* 0x000fc800078ec0ff */
[----:B------:R-:W-:-:S05]  /*142c0*/  LEA R216, R221, R216, 0x8 ;  /* 0x000000d8ddd87211 */ /* 0x000fca00078e40ff */
[----:B------:R-:W-:-:S05]  /*142d0*/  IMAD.IADD R217, R216, 0x1, R217 ;  /* 0x00000001d8d97824 */ /* 0x000fca00078e02d9 */
[----:B------:R0:W-:Y:S02]  /*142e0*/  STG.E [R224.64], R217 ;  /* 0x000000d9e0007986 */ /* 0x0001e4000c101906 */
.L_x_38513:
[----:B------:R-:W-:Y:S05]  /*142f0*/  BSYNC B1 ;  /* 0x0000000000017941 */ /* 0x000fea0003800000 */
.L_x_38512:
[----:B------:R-:W-:Y:S01]  /*14300*/  FADD.FTZ R223, R220, R107 ;  /* 0x0000006bdcdf7221 */ /* 0x000fe20000010000 */
[----:B------:R-:W-:Y:S05]  /*14310*/  BRA.DIV ~URZ, `(.L_x_38514) ;  /* 0x000014827f007947 */ /* 0x000fea000b800000 */
[----:B0-----:R0:W1:Y:S02]  /*14320*/  SHFL.BFLY PT, R216, R223, 0x1, 0x1f ;  /* 0x0c201f00dfd87f89 */ /* 0x00106400000e0000 */
.L_x_38520:
        /* <DEDUP_REMOVED lines=116> */
.L_x_38521:
[----:B------:R-:W-:Y:S01]  /*14a70*/  FMUL.FTZ R216, R225, R225 ;  /* 0x000000e1e1d87220 */ /* 0x000fe20000410000 */
[----:B------:R-:W-:Y:S01]  /*14a80*/  ISETP.NE.AND P0, PT, RZ, UR8, PT ;  /* 0x00000008ff007c0c */ /* 0x000fe2000bf05270 */
[----:B------:R-:W-:Y:S01]  /*14a90*/  IMAD.MOV.U32 R220, RZ, RZ, c[0x0][0x1e0] ;  /* 0x00007800ffdc7624 */ /* 0x000fe200078e00ff */
[----:B------:R-:W-:Y:S01]  /*14aa0*/  BSSY B1, `(.L_x_38516) ;  /* 0x00000c8000017945 */ /* 0x000fe20003800000 */
[----:B01----:R-:W-:Y:S01]  /*14ab0*/  FADD.FTZ R223, R222, R223 ;  /* 0x000000dfdedf7221 */ /* 0x003fe20000010000 */
[----:B------:R-:W-:Y:S02]  /*14ac0*/  FSEL R217, R216, RZ, P0 ;  /* 0x000000ffd8d97208 */ /* 0x000fe40000000000 */
[C---:B------:R-:W-:Y:S01]  /*14ad0*/  @!P1 LEA R222, P2, R214.reuse, c[0x0][0x1a0], 0x2 ;  /* 0x00006800d6de9a11 */ /* 0x040fe200078410ff */
[----:B------:R-:W-:Y:S01]  /*14ae0*/  FFMA.FTZ R216, R223, R220, c[0x0][0x228] ;  /* 0x00008a00dfd87623 */ /* 0x000fe200000100dc */
[C---:B------:R-:W-:Y:S02]  /*14af0*/  @!P1 LEA R220, P3, R214.reuse, c[0x0][0x1a8], 0x2 ;  /* 0x00006a00d6dc9a11 */ /* 0x040fe400078610ff */
[----:B------:R-:W-:Y:S01]  /*14b00*/  @!P1 LEA.HI.X R223, R214, c[0x0][0x1a4], R219, 0x2, P2 ;  /* 0x00006900d6df9a11 */ /* 0x000fe200010f14db */
[----:B------:R-:W-:Y:S01]  /*14b10*/  FADD.FTZ R216, R216, R217 ;  /* 0x000000d9d8d87221 */ /* 0x000fe20000010000 */
[----:B------:R-:W-:-:S03]  /*14b20*/  @!P1 LEA.HI.X R221, R214, c[0x0][0x1ac], R219, 0x2, P3 ;  /* 0x00006b00d6dd9a11 */ /* 0x000fc600018f14db */
[----:B------:R0:W-:Y:S02]  /*14b30*/  @!P1 STG.E [R222.64], R225 ;  /* 0x000000e1de009986 */ /* 0x0001e4000c101906 */
        /* <DEDUP_REMOVED lines=10> */
[C---:B------:R-:W-:Y:S02]  /*14be0*/  FADD.FTZ R245, -R217.reuse, R86 ;  /* 0x00000056d9f57221 */ /* 0x040fe40000010100 */
[----:B------:R-:W-:Y:S01]  /*14bf0*/  FADD.FTZ R219, -R217, R60 ;  /* 0x0000003cd9db7221 */ /* 0x000fe20000010100 */
[----:B------:R-:W-:Y:S01]  /*14c00*/  LEA.HI R62, R62, R218, RZ, 0x2 ;  /* 0x000000da3e3e7211 */ /* 0x000fe200078f10ff */
[----:B------:R-:W-:-:S02]  /*14c10*/  FMUL.FTZ R86, R216, R89 ;  /* 0x00000059d8567220 */ /* 0x000fc40000410000 */
[C---:B------:R-:W-:Y:S01]  /*14c20*/  FADD.FTZ R61, -R217.reuse, R61 ;  /* 0x0000003dd93d7221 */ /* 0x040fe20000010100 */
[----:B------:R-:W-:Y:S01]  /*14c30*/  LEA.HI.SX32 R89, R62, R215, 0x1e ;  /* 0x000000d73e597211 */ /* 0x000fe200078ff2ff */
[C---:B------:R-:W-:Y:S02]  /*14c40*/  FADD.FTZ R63, -R217.reuse, R63 ;  /* 0x0000003fd93f7221 */ /* 0x040fe40000010100 */
[C---:B------:R-:W-:Y:S02]  /*14c50*/  FADD.FTZ R223, -R217.reuse, R64 ;  /* 0x00000040d9df7221 */ /* 0x040fe40000010100 */
[C---:B------:R-:W-:Y:S02]  /*14c60*/  FADD.FTZ R65, -R217.reuse, R65 ;  /* 0x00000041d9417221 */ /* 0x040fe40000010100 */
[C---:B------:R-:W-:Y:S02]  /*14c70*/  FADD.FTZ R225, -R217.reuse, R66 ;  /* 0x00000042d9e17221 */ /* 0x040fe40000010100 */
[----:B------:R-:W-:-:S02]  /*14c80*/  FADD.FTZ R67, -R217, R67 ;  /* 0x00000043d9437221 */ /* 0x000fc40000010100 */
[C---:B------:R-:W-:Y:S02]  /*14c90*/  FADD.FTZ R231, -R217.reuse, R72 ;  /* 0x00000048d9e77221 */ /* 0x040fe40000010100 */
[C---:B------:R-:W-:Y:S01]  /*14ca0*/  FADD.FTZ R247, -R217.reuse, R88 ;  /* 0x00000058d9f77221 */ /* 0x040fe20000010100 */
[----:B------:R-:W-:Y:S01]  /*14cb0*/  MOV R88, 0x10 ;  /* 0x0000001000587802 */ /* 0x000fe20000000f00 */
[C---:B------:R-:W-:Y:S02]  /*14cc0*/  FADD.FTZ R71, -R217.reuse, R71 ;  /* 0x00000047d9477221 */ /* 0x040fe40000010100 */
[C---:B------:R-:W-:Y:S02]  /*14cd0*/  FADD.FTZ R73, -R217.reuse, R73 ;  /* 0x00000049d9497221 */ /* 0x040fe40000010100 */
[C---:B------:R-:W-:Y:S02]  /*14ce0*/  FADD.FTZ R233, -R217.reuse, R74 ;  /* 0x0000004ad9e97221 */ /* 0x040fe40000010100 */
[----:B------:R-:W-:-:S02]  /*14cf0*/  FADD.FTZ R75, -R217, R75 ;  /* 0x0000004bd94b7221 */ /* 0x000fc40000010100 */
[----:B------:R-:W-:Y:S02]  /*14d00*/  FADD.FTZ R60, -R217, R99 ;  /* 0x00000063d93c7221 */ /* 0x000fe40000010100 */
[----:B------:R-:W-:Y:S01]  /*14d10*/  FMUL.FTZ R72, R216, R219 ;  /* 0x000000dbd8487220 */ /* 0x000fe20000410000 */
        /* <DEDUP_REMOVED lines=35> */
[C---:B------:R-:W-:Y:S01]  /*14f50*/  FMUL.FTZ R76, R216.reuse, R223 ;  /* 0x000000dfd84c7220 */ /* 0x040fe20000410000 */
[C---:B------:R-:W-:Y:S01]  /*14f60*/  IADD3 R223, R89.reuse, 0x60, RZ ;  /* 0x0000006059df7810 */ /* 0x040fe20007ffe0ff */
[C---:B------:R-:W-:Y:S02]  /*14f70*/  FMUL.FTZ R65, R216.reuse, R65 ;  /* 0x00000041d8417220 */ /* 0x040fe40000410000 */
[C---:B------:R-:W-:Y:S01]  /*14f80*/  FMUL.FTZ R78, R216.reuse, R225 ;  /* 0x000000e1d84e7220 */ /* 0x040fe20000410000 */
[----:B------:R-:W-:Y:S01]  /*14f90*/  IADD3 R225, R89, 0x40, RZ ;  /* 0x0000004059e17810 */ /* 0x000fe20007ffe0ff */
        /* <DEDUP_REMOVED lines=10> */
[----:B------:R-:W-:-:S04]  /*15040*/  IMAD.WIDE.U32 R220, R89, R88, c[0x0][0x208] ;  /* 0x0000820059dc7625 */ /* 0x000fc800078e0058 */
[----:B------:R-:W-:Y:S01]  /*15050*/  FFMA.FTZ R79, R0, R217, R23 ;  /* 0x000000d9004f7223 */ /* 0x000fe20000010017 */
[----:B------:R0:W-:Y:S01]  /*15060*/  STG.E.128 [R220.64], R72 ;  /* 0x00000048dc007986 */ /* 0x0001e2000c101d06 */
[----:B------:R-:W-:Y:S01]  /*15070*/  FFMA.FTZ R78, R130, R78, R153 ;  /* 0x0000004e824e7223 */ /* 0x000fe20000010099 */
[----:B------:R-:W-:Y:S01]  /*15080*/  IADD3 R217, R89, 0xc0, RZ ;  /* 0x000000c059d97810 */ /* 0x000fe20007ffe0ff */
[----:B------:R-:W-:Y:S02]  /*15090*/  FFMA.FTZ R77, R2, R65, R25 ;  /* 0x00000041024d7223 */ /* 0x000fe40000010019 */
[----:B------:R-:W-:Y:S02]  /*150a0*/  FFMA.FTZ R76, R131, R76, R152 ;  /* 0x0000004c834c7223 */ /* 0x000fe40000010098 */
[----:B------:R-:W-:-:S04]  /*150b0*/  IMAD.WIDE.U32 R218, R219, R88, c[0x0][0x208] ;  /* 0x00008200dbda7625 */ /* 0x000fc800078e0058 */
[C---:B------:R-:W-:Y:S01]  /*150c0*/  FMUL.FTZ R227, R216.reuse, R227 ;  /* 0x000000e3d8e37220 */ /* 0x040fe20000410000 */
[----:B------:R1:W-:Y:S01]  /*150d0*/  STG.E.128 [R218.64], R76 ;  /* 0x0000004cda007986 */ /* 0x0003e2000c101d06 */
[C---:B------:R-:W-:Y:S02]  /*150e0*/  FMUL.FTZ R69, R216.reuse, R69 ;  /* 0x00000045d8457220 */ /* 0x040fe40000410000 */
[C---:B------:R-:W-:Y:S02]  /*150f0*/  FMUL.FTZ R229, R216.reuse, R229 ;  /* 0x000000e5d8e57220 */ /* 0x040fe40000410000 */
[C---:B------:R-:W-:Y:S01]  /*15100*/  FMUL.FTZ R64, R216.reuse, R231 ;  /* 0x000000e7d8407220 */ /* 0x040fe20000410000 */
[----:B0-----:R-:W-:Y:S01]  /*15110*/  IADD3 R221, R89, 0x80, RZ ;  /* 0x0000008059dd7810 */ /* 0x001fe20007ffe0ff */
[C---:B------:R-:W-:Y:S02]  /*15120*/  FMUL.FTZ R66, R216.reuse, R233 ;  /* 0x000000e9d8427220 */ /* 0x040fe40000410000 */
[----:B------:R-:W-:-:S02]  /*15130*/  FMUL.FTZ R68, R216, R235 ;  /* 0x000000ebd8447220 */ /* 0x000fc40000410000 */
[C---:B------:R-:W-:Y:S02]  /*15140*/  FMUL.FTZ R237, R216.reuse, R237 ;  /* 0x000000edd8ed7220 */ /* 0x040fe40000410000 */
[C---:B------:R-:W-:Y:S02]  /*15150*/  FMUL.FTZ R239, R216.reuse, R239 ;  /* 0x000000efd8ef7220 */ /* 0x040fe40000410000 */
[C---:B------:R-:W-:Y:S02]  /*15160*/  FMUL.FTZ R81, R216.reuse, R81 ;  /* 0x00000051d8517220 */ /* 0x040fe40000410000 */
[C---:B------:R-:W-:Y:S01]  /*15170*/  FMUL.FTZ R241, R216.reuse, R241 ;  /* 0x000000f1d8f17220 */ /* 0x040fe20000410000 */
[----:B-1----:R-:W-:Y:S01]  /*15180*/  IADD3 R219, R89, 0xa0, RZ ;  /* 0x000000a059db7810 */ /* 0x002fe20007ffe0ff */
        /* <DEDUP_REMOVED lines=23> */
[C---:B------:R-:W-:Y:S01]  /*15300*/  FMUL.FTZ R80, R216.reuse, R247 ;  /* 0x000000f7d8507220 */ /* 0x040fe20000410000 */
[----:B------:R-:W-:Y:S01]  /*15310*/  STG.E.128 [R220.64], R68 ;  /* 0x00000044dc007986 */ /* 0x000fe2000c101d06 */
        /* <DEDUP_REMOVED lines=39> */
[----:B------:R-:W-:Y:S02]  /*15590*/  FFMA.FTZ R63, R188, R90, R7 ;  /* 0x0000005abc3f7223 */ /* 0x000fe40000010007 */
[----:B------:R-:W-:Y:S01]  /*155a0*/  FFMA.FTZ R62, R43, R98, R136 ;  /* 0x000000622b3e7223 */ /* 0x000fe20000010088 */
[----:B-1----:R-:W-:Y:S01]  /*155b0*/  IADD3 R79, R89, 0xe0, RZ ;  /* 0x000000e0594f7810 */ /* 0x002fe20007ffe0ff */
[----:B------:R-:W-:Y:S01]  /*155c0*/  FFMA.FTZ R61, R187, R97, R8 ;  /* 0x00000061bb3d7223 */ /* 0x000fe20000010008 */
[C---:B------:R-:W-:Y:S01]  /*155d0*/  IADD3 R77, R89.reuse, 0x100, RZ ;  /* 0x00000100594d7810 */ /* 0x040fe20007ffe0ff */
        /* <DEDUP_REMOVED lines=20> */
.L_x_38517:
[----:B0-----:R-:W-:Y:S05]  /*15720*/  BSYNC B1 ;  /* 0x0000000000017941 */ /* 0x001fea0003800000 */
.L_x_38516:
[----:B------:R-:W-:-:S04]  /*15730*/  IMAD.MOV.U32 R61, RZ, RZ, c[0x0][0x160] ;  /* 0x00005800ff3d7624 */ /* 0x000fc800078e00ff */
[----:B------:R-:W-:-:S05]  /*15740*/  IMAD R214, R61, 0x4, R214 ;  /* 0x000000043dd67824 */ /* 0x000fca00078e02d6 */
[----:B------:R-:W-:-:S13]  /*15750*/  ISETP.GE.AND P0, PT, R214, c[0x0][0x164], PT ;  /* 0x00005900d6007a0c */ /* 0x000fda0003f06270 */
[----:B-----5:R-:W-:Y:S01]  /*15760*/  @P0 CALL.REL.NOINC `(.L_x_38518) ;  /* 0x0000001000000944 */ /* 0x020fe20003c00000 */
[----:B------:R-:W-:Y:S05]  /*15770*/  BRA `(.L_x_38519) ;  /* 0xfffec37000007947 */ /* 0x000fea000383ffff */
.L_x_38518:
[----:B------:R-:W-:Y:S05]  /*15780*/  BSYNC B0 ;  /* 0x0000000000007941 */ /* 0x000fea0003800000 */
.L_x_38057:
[----:B------:R-:W-:Y:S05]  /*15790*/  EXIT ;  /* 0x000000000000794d */ /* 0x000fea0003800000 */
.L_x_38514:
[----:B------:R-:W-:Y:S01]  /*157a0*/  HFMA2.MMA R222, -RZ, RZ, 0, 5.9604644775390625e-08 ;  /* 0x00000001ffde7435 */ /* 0x000fe200000001ff */
[----:B------:R-:W-:Y:S01]  /*157b0*/  IMAD.MOV.U32 R220, RZ, RZ, 0x1f ;  /* 0x0000001fffdc7424 */ /* 0x000fe200078e00ff */
[----:B0-----:R-:W-:Y:S01]  /*157c0*/  MOV R216, 0x157f0 ;  /* 0x000157f000d87802 */ /* 0x001fe20000000f00 */
[----:B------:R-:W-:-:S03]  /*157d0*/  IMAD.MOV.U32 R221, RZ, RZ, -0x1 ;  /* 0xffffffffffdd7424 */ /* 0x000fc600078e00ff */
[----:B-----5:R-:W-:Y:S05]  /*157e0*/  CALL.REL.NOINC `($__internal_143_$__cuda_sm70_shflsync_bfly_p) ;  /* 0x0000099000007944 */ /* 0x020fea0003c00000 */
[----:B-1----:R-:W-:Y:S01]  /*157f0*/  MOV R216, R222 ;  /* 0x000000de00d87202 */ /* 0x002fe20000000f00 */
[----:B0-----:R-:W-:Y:S05]  /*15800*/  BRA `(.L_x_38520) ;  /* 0xffffeb2000007947 */ /* 0x001fea000383ffff */
.L_x_38515:
[----:B------:R-:W-:Y:S01]  /*15810*/  IMAD.MOV.U32 R222, RZ, RZ, 0x2 ;  /* 0x00000002ffde7424 */ /* 0x000fe200078e00ff */
[----:B------:R-:W-:Y:S01]  /*15820*/  MOV R221, 0xffffffff ;  /* 0xffffffff00dd7802 */ /* 0x000fe20000000f00 */
[----:B------:R-:W-:Y:S01]  /*15830*/  IMAD.MOV.U32 R220, RZ, RZ, 0x1f ;  /* 0x0000001fffdc7424 */ /* 0x000fe200078e00ff */
[----:B------:R-:W-:Y:S02]  /*15840*/  MOV R216, 0x15860 ;  /* 0x0001586000d87802 */ /* 0x000fe40000000f00 */
[----:B-----5:R-:W-:Y:S05]  /*15850*/  CALL.REL.NOINC `($__internal_143_$__cuda_sm70_shflsync_bfly_p) ;  /* 0x0000092000007944 */ /* 0x020fea0003c00000 */
[----:B01----:R-:W-:Y:S01]  /*15860*/  FADD.FTZ R223, R223, R222 ;  /* 0x000000dedfdf7221 */ /* 0x003fe20000010000 */
[----:B------:R-:W-:Y:S01]  /*15870*/  MOV R221, 0xffffffff ;  /* 0xffffffff00dd7802 */ /* 0x000fe20000000f00 */
[----:B------:R-:W-:Y:S01]  /*15880*/  IMAD.MOV.U32 R222, RZ, RZ, 0x4 ;  /* 0x00000004ffde7424 */ /* 0x000fe200078e00ff */
[----:B------:R-:W-:Y:S01]  /*15890*/  MOV R216, 0x158c0 ;  /* 0x000158c000d87802 */ /* 0x000fe20000000f00 */
[----:B------:R-:W-:-:S02]  /*158a0*/  IMAD.MOV.U32 R220, RZ, RZ, 0x1f ;  /* 0x0000001fffdc7424 */ /* 0x000fc400078e00ff */
[----:B------:R-:W-:Y:S05]  /*158b0*/  CALL.REL.NOINC `($__internal_143_$__cuda_sm70_shflsync_bfly_p) ;  /* 0x000008c000007944 */ /* 0x000fea0003c00000 */
        /* <DEDUP_REMOVED lines=114> */
[----:B------:R-:W-:Y:S05]  /*15fe0*/  CALL.REL.NOINC `($__internal_143_$__cuda_sm70_shflsync_bfly_p) ;  /* 0x0000019000007944 */ /* 0x000fea0003c00000 */
[----:B01----:R-:W-:Y:S01]  /*15ff0*/  FADD.FTZ R223, R223, R222 ;  /* 0x000000dedfdf7221 */ /* 0x003fe20000010000 */
[----:B------:R-:W-:Y:S01]  /*16000*/  MOV R221, 0xffffffff ;  /* 0xffffffff00dd7802 */ /* 0x000fe20000000f00 */
[----:B------:R-:W-:Y:S01]  /*16010*/  IMAD.MOV.U32 R222, RZ, RZ, 0x2 ;  /* 0x00000002ffde7424 */ /* 0x000fe200078e00ff */
[----:B------:R-:W-:Y:S01]  /*16020*/  MOV R216, 0x16050 ;  /* 0x0001605000d87802 */ /* 0x000fe20000000f00 */
[----:B------:R-:W-:Y:S02]  /*16030*/  IMAD.MOV.U32 R220, RZ, RZ, 0x1f ;  /* 0x0000001fffdc7424 */ /* 0x000fe400078e00ff */
        /* <DEDUP_REMOVED lines=19> */
[----:B01----:R-:W-:Y:S05]  /*16170*/  BRA `(.L_x_38521) ;  /* 0xffffe8f000007947 */ /* 0x003fea000383ffff */
        .weak           $__internal_143_$__cuda_sm70_shflsync_bfly_p
        .type           $__internal_143_$__cuda_sm70_shflsync_bfly_p,@function
        .size           $__internal_143_$__cuda_sm70_shflsync_bfly_p,(.L_x_43203 - $__internal_143_$__cuda_sm70_shflsync_bfly_p)
$__internal_143_$__cuda_sm70_shflsync_bfly_p:
[----:B------:R-:W-:Y:S01]  /*16180*/  IMAD.MOV.U32 R217, RZ, RZ, 0x0 ;  /* 0x00000000ffd97424 */ /* 0x000fe200078e00ff */
[----:B------:R-:W-:Y:S04]  /*16190*/  WARPSYNC R221 ;  /* 0x000000dd00007348 */ /* 0x000fe80003800000 */
[----:B------:R0:W1:Y:S01]  /*161a0*/  SHFL.BFLY PT, R222, R223, R222, R220 ;  /* 0x0c0000dedfde7389 */ /* 0x00006200000e00dc */
[----:B------:R-:W-:Y:S05]  /*161b0*/  RET.REL.NODEC R216 `(_ZN10layer_norm13ln_fwd_kernelINS_13Kernel_traitsI6__halfffffjLj1536ELj1ELj4ELj1ELj16ENS_18Kernel_traits_baseILj1536ES2_ffffjLj128EEEEELb1ELb1ELb1ELb1EEEvNS_9FwdParamsE) ;  /* 0xfffe9e40d8007950 */ /* 0x000fea0003c3ffff */
.L_x_38522:
        /* <DEDUP_REMOVED lines=12> */
.L_x_43203:


//--------------------- .text._ZN10layer_norm13ln_fwd_kernelINS_13Kernel_traitsIfffffjLj1536ELj1ELj4ELj1ELj16ENS_18Kernel_traits_baseILj1536EfffffjLj128EEEEELb0ELb0ELb0ELb0EEEvNS_9FwdParamsE --------------------------
	.section	.text._ZN10layer_norm13ln_fwd_kernelINS_13Kernel_traitsIfffffjLj1536ELj1ELj4ELj1ELj16ENS_18Kernel_traits_baseILj1536EfffffjLj128EEEEELb0ELb0ELb0ELb0EEEvNS_9FwdParamsE,"ax",@progbits
	.sectioninfo	@"SHI_REGISTERS=168"
	.align	128
        .global         _ZN10layer_norm13ln_fwd_kernelINS_13Kernel_traitsIfffffjLj1536ELj1ELj4ELj1ELj16ENS_18Kernel_traits_baseILj1536EfffffjLj128EEEEELb0ELb0ELb0ELb0EEEvNS_9FwdParamsE
        .type           _ZN10layer_norm13ln_fwd_kernelINS_13Kernel_traitsIfffffjLj1536ELj1ELj4ELj1ELj16ENS_18Kernel_traits_baseILj1536EfffffjLj128EEEEELb0ELb0ELb0ELb0EEEvNS_9FwdParamsE,@function
        .size           _ZN10layer_norm13ln_fwd_kernelINS_13Kernel_traitsIfffffjLj1536ELj1ELj4ELj1ELj16ENS_18Kernel_traits_baseILj1536EfffffjLj128EEEEELb0ELb0ELb0ELb0EEEvNS_9FwdParamsE,(.L_x_43204 - _ZN10layer_norm13ln_fwd_kernelINS_13Kernel_traitsIfffffjLj1536ELj1ELj4ELj1ELj16ENS_18Kernel_traits_baseILj1536EfffffjLj128EEEEELb0ELb0ELb0ELb0EEEvNS_9FwdParamsE)
        .other          _ZN10layer_norm13ln_fwd_kernelINS_13Kernel_traitsIfffffjLj1536ELj1ELj4ELj1ELj16ENS_18Kernel_traits_baseILj1536EfffffjLj128EEEEELb0ELb0ELb0ELb0EEEvNS_9FwdParamsE,@"STO_CUDA_ENTRY STV_DEFAULT"
_ZN10layer_norm13ln_fwd_kernelINS_13Kernel_traitsIfffffjLj1536ELj1ELj4ELj1ELj16ENS_18Kernel_traits_baseILj1536EfffffjLj128EEEEELb0ELb0ELb0ELb0EEEvNS_9FwdParamsE:
.text._ZN10layer_norm13ln_fwd_kernelINS_13Kernel_traitsIfffffjLj1536ELj1ELj4ELj1ELj16ENS_18Kernel_traits_baseILj1536EfffffjLj128EEEEELb0ELb0ELb0ELb0EEEvNS_9FwdParamsE:
        /* <DEDUP_REMOVED lines=9> */
[----:B0-----:R-:W-:-:S02]  /*0090*/  LOP3.LUT R3, R6, 0x1f, RZ, 0xc, !PT ;  /* 0x0000001f06037812 */ /* 0x001fc400078e0cff */
[----:B------:R-:W-:Y:S02]  /*00a0*/  LOP3.LUT R108, R6, 0x1f, RZ, 0xc0, !PT ;  /* 0x0000001f066c7812 */ /* 0x000fe400078ec0ff */
[----:B------:R-:W-:-:S04]  /*00b0*/  LEA.HI.SX32 R0, R0, R3, 0x1e ;  /* 0x0000000300007211 */ /* 0x000fc800078ff2ff */
[C---:B------:R-:W-:Y:S02]  /*00c0*/  ISETP.GE.U32.AND P6, PT, R0.reuse, 0x40, PT ;  /* 0x000000400000780c */ /* 0x040fe40003fc6070 */
[C---:B------:R-:W-:Y:S02]  /*00d0*/  ISETP.GE.U32.AND P5, PT, R0.reuse, 0x60, PT ;  /* 0x000000600000780c */ /* 0x040fe40003fa6070 */
[C---:B------:R-:W-:Y:S02]  /*00e0*/  ISETP.GE.U32.AND P4, PT, R0.reuse, 0x80, PT ;  /* 0x000000800000780c */ /* 0x040fe40003f86070 */
[C---:B------:R-:W-:Y:S02]  /*00f0*/  LOP3.LUT P1, RZ, R0.reuse, 0xffffffe0, RZ, 0xc0, !PT ;  /* 0xffffffe000ff7812 */ /* 0x040fe4000782c0ff */
        /* <DEDUP_REMOVED lines=10> */
[----:B------:R-:W-:Y:S01]  /*01a0*/  HFMA2.MMA R21, -RZ, RZ, 0, 9.5367431640625e-07 ;  /* 0x00000010ff157435 */ /* 0x000fe200000001ff */
[----:B------:R-:W-:Y:S01]  /*01b0*/  CS2R R18, SRZ ;  /* 0x0000000000127805 */ /* 0x000fe2000001ff00 */
[----:B------:R-:W-:Y:S01]  /*01c0*/  CS2R R16, SRZ ;  /* 0x0000000000107805 */ /* 0x000fe2000001ff00 */
[----:B------:R-:W-:-:S07]  /*01d0*/  ISETP.NE.AND.EX P0, PT, RZ, c[0x0][0x21c], PT, P0 ;  /* 0x00008700ff007a0c */ /* 0x000fce0003f05300 */
[----:B------:R-:W-:-:S06]  /*01e0*/  IMAD.WIDE.U32 R20, R108, R21, c[0x0][0x1b0] ;  /* 0x00006c006c147625 */ /* 0x000fcc00078e0015 */
[C---:B------:R-:W-:Y:S01]  /*01f0*/  @P0 LEA R4, P2, R108.reuse, c[0x0][0x218], 0x4 ;  /* 0x000086006c040a11 */ /* 0x040fe200078420ff */
[----:B------:R-:W5:Y:S03]  /*0200*/  LDG.E.128 R20, [R20.64] ;  /* 0x0000000414147981 */ /* 0x000f66000c1e1d00 */
[----:B------:R-:W-:-:S05]  /*0210*/  @P0 LEA.HI.X R5, R108, c[0x0][0x21c], RZ, 0x4, P2 ;  /* 0x000087006c050a11 */ /* 0x000fca00010f24ff */
[----:B------:R0:W5:Y:S01]  /*0220*/  @P0 LDG.E.128 R16, [R4.64] ;  /* 0x0000000404100981 */ /* 0x000162000c1e1d00 */
[----:B------:R-:W-:-:S03]  /*0230*/  LOP3.LUT R108, R108, 0x20, RZ, 0xfc, !PT ;  /* 0x000000206c6c7812 */ /* 0x000fc600078efcff */
.L_x_38524:
[----:B-1----:R-:W-:Y:S05]  /*0240*/  BSYNC B0 ;  /* 0x0000000000007941 */ /* 0x002fea0003800000 */
.L_x_38523:
[----:B------:R-:W-:Y:S01]  /*0250*/  BSSY B0, `(.L_x_38525) ;  /* 0x000000d000007945 */ /* 0x000fe20003800000 */
[----:B------:R-:W-:Y:S05]  /*0260*/  @!P6 BRA `(.L_x_38526) ;  /* 0x000000b00000e947 */ /* 0x000fea0003800000 */
[----:B------:R-:W-:Y:S01]  /*0270*/  ISETP.NE.U32.AND P0, PT, RZ, c[0x0][0x218], PT ;  /* 0x00008600ff007a0c */ /* 0x000fe20003f05070 */
[----:B------:R-:W-:Y:S01]  /*0280*/  CS2R R26, SRZ ;  /* 0x00000000001a7805 */ /* 0x000fe2000001ff00 */
[----:B------:R-:W-:Y:S01]  /*0290*/  MOV R29, 0x10 ;  /* 0x00000010001d7802 */ /* 0x000fe20000000f00 */
[----:B------:R-:W-:Y:S01]  /*02a0*/  CS2R R24, SRZ ;  /* 0x0000000000187805 */ /* 0x000fe2000001ff00 */
[----:B------:R-:W-:-:S03]  /*02b0*/  ISETP.NE.AND.EX P0, PT, RZ, c[0x0][0x21c], PT, P0 ;  /* 0x00008700ff007a0c */ /* 0x000fc60003f05300 */
[----:B------:R-:W-:-:S06]  /*02c0*/  IMAD.WIDE.U32 R28, R108, R29, c[0x0][0x1b0] ;  /* 0x00006c006c1c7625 */ /* 0x000fcc00078e001d */
[----:B------:R-:W5:Y:S04]  /*02d0*/  LDG.E.128 R28, [R28.64] ;  /* 0x000000041c1c7981 */ /* 0x000f68000c1e1d00 */
[----:B0-----:R-:W-:-:S04]  /*02e0*/  @P0 LEA R4, P2, R108, c[0x0][0x218], 0x4 ;  /* 0x000086006c040a11 */ /* 0x001fc800078420ff */
[----:B------:R-:W-:-:S05]  /*02f0*/  @P0 LEA.HI.X R5, R108, c[0x0][0x21c], RZ, 0x4, P2 ;  /* 0x000087006c050a11 */ /* 0x000fca00010f24ff */
[----:B------:R0:W5:Y:S01]  /*0300*/  @P0 LDG.E.128 R24, [R4.64] ;  /* 0x0000000404180981 */ /* 0x000162000c1e1d00 */
[----:B------:R-:W-:-:S03]  /*0310*/  IADD3 R108, R108, 0x20, RZ ;  /* 0x000000206c6c7810 */ /* 0x000fc60007ffe0ff */
.L_x_38526:
[----:B------:R-:W-:Y:S05]  /*0320*/  BSYNC B0 ;  /* 0x0000000000007941 */ /* 0x000fea0003800000 */
.L_x_38525:
[----:B------:R-:W-:Y:S01]  /*0330*/  BSSY B0, `(.L_x_38527) ;  /* 0x000000d000007945 */ /* 0x000fe20003800000 */
[----:B------:R-:W-:Y:S05]  /*0340*/  @!P5 BRA `(.L_x_38528) ;  /* 0x000000b00000d947 */ /* 0x000fea0003800000 */
[----:B------:R-:W-:Y:S01]  /*0350*/  ISETP.NE.U32.AND P0, PT, RZ, c[0x0][0x218], PT ;  /* 0x00008600ff007a0c */ /* 0x000fe20003f05070 */
[----:B------:R-:W-:Y:S01]  /*0360*/  HFMA2.MMA R37, -RZ, RZ, 0, 9.5367431640625e-07 ;  /* 0x00000010ff257435 */ /* 0x000fe200000001ff */
[----:B------:R-:W-:Y:S01]  /*0370*/  CS2R R34, SRZ ;  /* 0x0000000000227805 */ /* 0x000fe2000001ff00 */
[----:B------:R-:W-:Y:S01]  /*0380*/  CS2R R32, SRZ ;  /* 0x0000000000207805 */ /* 0x000fe2000001ff00 */
[----:B------:R-:W-:-:S07]  /*0390*/  ISETP.NE.AND.EX P0, PT, RZ, c[0x0][0x21c], PT, P0 ;  /* 0x00008700ff007a0c */ /* 0x000fce0003f05300 */
[----:B------:R-:W-:-:S06]  /*03a0*/  IMAD.WIDE.U32 R36, R108, R37, c[0x0][0x1b0] ;  /* 0x00006c006c247625 */ /* 0x000fcc00078e0025 */
[C---:B0-----:R-:W-:Y:S01]  /*03b0*/  @P0 LEA R4, P2, R108.reuse, c[0x0][0x218], 0x4 ;  /* 0x000086006c040a11 */ /* 0x041fe200078420ff */
[----:B------:R-:W5:Y:S03]  /*03c0*/  LDG.E.128 R36, [R36.64] ;  /* 0x0000000424247981 */ /* 0x000f66000c1e1d00 */
[----:B------:R-:W-:-:S05]  /*03d0*/  @P0 LEA.HI.X R5, R108, c[0x0][0x21c], RZ, 0x4, P2 ;  /* 0x000087006c050a11 */ /* 0x000fca00010f24ff */
[----:B------:R0:W5:Y:S01]  /*03e0*/  @P0 LDG.E.128 R32, [R4.64] ;  /* 0x0000000404200981 */ /* 0x000162000c1e1d00 */
[----:B------:R-:W-:-:S03]  /*03f0*/  IADD3 R108, R108, 0x20, RZ ;  /* 0x000000206c6c7810 */ /* 0x000fc60007ffe0ff */
.L_x_38528:
[----:B------:R-:W-:Y:S05]  /*0400*/  BSYNC B0 ;  /* 0x0000000000007941 */ /* 0x000fea0003800000 */
.L_x_38527:
        /* <DEDUP_REMOVED lines=13> */
.L_x_38530:
[----:B------:R-:W-:Y:S05]  /*04e0*/  BSYNC B0 ;  /* 0x0000000000007941 */ /* 0x000fea0003800000 */
.L_x_38529:
        /* <DEDUP_REMOVED lines=13> */
.L_x_38532:
[----:B------:R-:W-:Y:S05]  /*05c0*/  BSYNC B0 ;  /* 0x0000000000007941 */ /* 0x000fea0003800000 */
.L_x_38531:
[----:B------:R-:W-:Y:S01]  /*05d0*/  ISETP.GE.U32.AND P0, PT, R0, 0xc0, PT ;  /* 0x000000c00000780c */ /* 0x000fe20003f06070 */
[----:B------:R-:W-:Y:S01]  /*05e0*/  BSSY B0, `(.L_x_38533) ;  /* 0x000000f000007945 */ /* 0x000fe20003800000 */
[----:B------:R-:W-:-:S11]  /*05f0*/  LOP3.LUT R2, R2, 0xffffdfff, RZ, 0xc0, !PT ;  /* 0xffffdfff02027812 */ /* 0x000fd600078ec0ff */
[----:B------:R-:W-:Y:S01]  /*0600*/  @P0 LOP3.LUT R2, R2, 0x2000, RZ, 0xfc, !PT ;  /* 0x0000200002020812 */ /* 0x000fe200078efcff */
        /* <DEDUP_REMOVED lines=12> */
.L_x_38534:
[----:B------:R-:W-:Y:S05]  /*06d0*/  BSYNC B0 ;  /* 0x0000000000007941 */ /* 0x000fea0003800000 */
.L_x_38533:
        /* <DEDUP_REMOVED lines=8> */
[----:B------:R-:W-:Y:S01]  /*0760*/  ISETP.NE.U32.AND P0, PT, RZ, c[0x0][0x218], PT ;  /* 0x00008600ff007a0c */ /* 0x000fe20003f05070 */
[----:B------:R-:W-:Y:S01]  /*0770*/  CS2R R66, SRZ ;  /* 0x0000000000427805 */ /* 0x000fe2000001ff00 */
[----:B------:R-:W-:Y:S02]  /*0780*/  CS2R R64, SRZ ;  /* 0x0000000000407805 */ /* 0x000fe4000001ff00 */
[----:B------:R-:W-:Y:S01]  /*0790*/  ISETP.NE.AND.EX P0, PT, RZ, c[0x0][0x21c], PT, P0 ;  /* 0x00008700ff007a0c */ /* 0x000fe20003f05300 */
[----:B------:R-:W-:-:S12]  /*07a0*/  HFMA2.MMA R69, -RZ, RZ, 0, 9.5367431640625e-07 ;  /* 0x00000010ff457435 */ /* 0x000fd800000001ff */
[C---:B0-----:R-:W-:Y:S01]  /*07b0*/  @P0 LEA R4, P2, R108.reuse, c[0x0][0x218], 0x4 ;  /* 0x000086006c040a11 */ /* 0x041fe200078420ff */
[----:B------:R-:W-:-:S03]  /*07c0*/  IMAD.WIDE.U32 R68, R108, R69, c[0x0][0x1b0] ;  /* 0x00006c006c447625 */ /* 0x000fc600078e0045 */
[----:B------:R-:W-:-:S03]  /*07d0*/  @P0 LEA.HI.X R5, R108, c[0x0][0x21c], RZ, 0x4, P2 ;  /* 0x000087006c050a11 */ /* 0x000fc600010f24ff */
[----:B------:R-:W5:Y:S04]  /*07e0*/  LDG.E.128 R68, [R68.64] ;  /* 0x0000000444447981 */ /* 0x000f68000c1e1d00 */
[----:B------:R0:W5:Y:S01]  /*07f0*/  @P0 LDG.E.128 R64, [R4.64] ;  /* 0x0000000404400981 */ /* 0x000162000c1e1d00 */
[----:B------:R-:W-:-:S03]  /*0800*/  IADD3 R108, R108, 0x20, RZ ;  /* 0x000000206c6c7810 */ /* 0x000fc60007ffe0ff */
.L_x_38536:
[----:B------:R-:W-:Y:S05]  /*0810*/  BSYNC B0 ;  /* 0x0000000000007941 */ /* 0x000fea0003800000 */
.L_x_38535:
[----:B------:R-:W-:Y:S01]  /*0820*/  ISETP.GE.U32.AND P0, PT, R0, 0x100, PT ;  /* 0x000001000000780c */ /* 0x000fe20003f06070 */
[----:B------:R-:W-:Y:S01]  /*0830*/  BSSY B0, `(.L_x_38537) ;  /* 0x000000f000007945 */ /* 0x000fe20003800000 */
[----:B------:R-:W-:-:S11]  /*0840*/  LOP3.LUT R2, R2, 0xfffff7ff, RZ, 0xc0, !PT ;  /* 0xfffff7ff02027812 */ /* 0x000fd600078ec0ff */
[----:B------:R-:W-:Y:S01]  /*0850*/  @P0 LOP3.LUT R2, R2, 0x800, RZ, 0xfc, !PT ;  /* 0x0000080002020812 */ /* 0x000fe200078efcff */
[----:B------:R-:W-:Y:S05]  /*0860*/  @!P0 BRA `(.L_x_38538) ;  /* 0x000000b000008947 */ /* 0x000fea0003800000 */
[----:B------:R-:W-:Y:S01]  /*0870*/  ISETP.NE.U32.AND P0, PT, RZ, c[0x0][0x218], PT ;  /* 0x00008600ff007a0c */ /* 0x000fe20003f05070 */
[----:B------:R-:W-:Y:S01]  /*0880*/  CS2R R74, SRZ ;  /* 0x00000000004a7805 */ /* 0x000fe2000001ff00 */
[----:B------:R-:W-:Y:S02]  /*0890*/  CS2R R72, SRZ ;  /* 0x0000000000487805 */ /* 0x000fe4000001ff00 */
[----:B------:R-:W-:Y:S02]  /*08a0*/  ISETP.NE.AND.EX P0, PT, RZ, c[0x0][0x21c], PT, P0 ;  /* 0x00008700ff007a0c */ /* 0x000fe40003f05300 */
[----:B------:R-:W-:-:S05]  /*08b0*/  MOV R77, 0x10 ;  /* 0x00000010004d7802 */ /* 0x000fca0000000f00 */
[----:B------:R-:W-:-:S06]  /*08c0*/  IMAD.WIDE.U32 R76, R108, R77, c[0x0][0x1b0] ;  /* 0x00006c006c4c7625 */ /* 0x000fcc00078e004d */
[C---:B0-----:R-:W-:Y:S01]  /*08d0*/  @P0 LEA R4, P2, R108.reuse, c[0x0][0x218], 0x4 ;  /* 0x000086006c040a11 */ /* 0x041fe200078420ff */
[----:B------:R-:W5:Y:S03]  /*08e0*/  LDG.E.128 R76, [R76.64] ;  /* 0x000000044c4c7981 */ /* 0x000f66000c1e1d00 */
[----:B------:R-:W-:-:S05]  /*08f0*/  @P0 LEA.HI.X R5, R108, c[0x0][0x21c], RZ, 0x4, P2 ;  /* 0x000087006c050a11 */ /* 0x000fca00010f24ff */
[----:B------:R0:W5:Y:S01]  /*0900*/  @P0 LDG.E.128 R72, [R4.64] ;  /* 0x0000000404480981 */ /* 0x000162000c1e1d00 */
[----:B------:R-:W-:-:S03]  /*0910*/  IADD3 R108, R108, 0x20, RZ ;  /* 0x000000206c6c7810 */ /* 0x000fc60007ffe0ff */
.L_x_38538:
[----:B------:R-:W-:Y:S05]  /*0920*/  BSYNC B0 ;  /* 0x0000000000007941 */ /* 0x000fea0003800000 */
.L_x_38537:
        /* <DEDUP_REMOVED lines=16> */
.L_x_38540:
[----:B------:R-:W-:Y:S05]  /*0a30*/  BSYNC B0 ;  /* 0x0000000000007941 */ /* 0x000fea0003800000 */
.L_x_38539:
        /* <DEDUP_REMOVED lines=16> */
.L_x_38542:
[----:B------:R-:W-:Y:S05]  /*0b40*/  BSYNC B0 ;  /* 0x0000000000007941 */ /* 0x000fea0003800000 */
.L_x_38541:
        /* <DEDUP_REMOVED lines=16> */
.L_x_38544:
[----:B------:R-:W-:Y:S05]  /*0c50*/  BSYNC B0 ;  /* 0x0000000000007941 */ /* 0x000fea0003800000 */
.L_x_38543:
        /* <DEDUP_REMOVED lines=9> */
[----:B------:R-:W-:-:S11]  /*0cf0*/  MOV R109, 0x10 ;  /* 0x00000010006d7802 */ /* 0x000fd60000000f00 */
[----:B0-----:R-:W-:-:S04]  /*0d00*/  @P0 LEA R4, P2, R108, c[0x0][0x218], 0x4 ;  /* 0x000086006c040a11 */ /* 0x001fc800078420ff */
[C---:B------:R-:W-:Y:S01]  /*0d10*/  @P0 LEA.HI.X R5, R108.reuse, c[0x0][0x21c], RZ, 0x4, P2 ;  /* 0x000087006c050a11 */ /* 0x040fe200010f24ff */
[----:B------:R-:W-:-:S04]  /*0d20*/  IMAD.WIDE.U32 R108, R108, R109, c[0x0][0x1b0] ;  /* 0x00006c006c6c7625 */ /* 0x000fc800078e006d */
[----:B------:R0:W5:Y:S04]  /*0d30*/  @P0 LDG.E.128 R104, [R4.64] ;  /* 0x0000000404680981 */ /* 0x000168000c1e1d00 */
[----:B------:R-:W5:Y:S02]  /*0d40*/  LDG.E.128 R108, [R108.64] ;  /* 0x000000046c6c7981 */ /* 0x000f64000c1e1d00 */
.L_x_38546:
[----:B------:R-:W-:Y:S05]  /*0d50*/  BSYNC B0 ;  /* 0x0000000000007941 */ /* 0x000fea0003800000 */
.L_x_38545:
[----:B------:R-:W-:Y:S02]  /*0d60*/  ISETP.GE.AND P2, PT, R3, c[0x0][0x164], PT ;  /* 0x0000590003007a0c */ /* 0x000fe40003f46270 */
[----:B0-----:R-:W-:Y:S02]  /*0d70*/  MOV R4, c[0x0][0x184] ;  /* 0x0000610000047a02 */ /* 0x001fe40000000f00 */
[----:B------:R-:W-:-:S04]  /*0d80*/  LOP3.LUT P0, RZ, R6, c[0x0][0x1c0], RZ, 0xfc, !PT ;  /* 0x0000700006ff7a12 */ /* 0x000fc8000780fcff */
[----:B------:R-:W-:-:S05]  /*0d90*/  LOP3.LUT P0, RZ, R4, c[0x0][0x1c4], RZ, 0xfc, P0 ;  /* 0x0000710004ff7a12 */ /* 0x000fca000000fcff */
[----:B------:R-:W-:Y:S08]  /*0da0*/  @P2 EXIT ;  /* 0x000000000000294d */ /* 0x000ff00003800000 */
[----:B------:R-:W-:Y:S02]  /*0db0*/  ULDC.U8 UR6, c[0x0][0x1f0] ;  /* 0x00007c0000067ab9 */ /* 0x000fe40000000000 */
.L_x_38742:
[----:B------:R-:W-:Y:S01]  /*0dc0*/  ISETP.NE.U32.AND P2, PT, RZ, c[0x0][0x1c0], PT ;  /* 0x00007000ff007a0c */ /* 0x000fe20003f45070 */
[----:B------:R-:W-:-:S03]  /*0dd0*/  HFMA2.MMA R162, -RZ, RZ, 1.875, 0 ;  /* 0x3f800000ffa27435 */ /* 0x000fc600000001ff */
[----:B------:R-:W-:-:S13]  /*0de0*/  ISETP.NE.AND.EX P2, PT, RZ, c[0x0][0x1c4], PT, P2 ;  /* 0x00007100ff007a0c */ /* 0x000fda0003f45320 */
[----:B------:R-:W-:-:S05]  /*0df0*/  @P2 MOV R120, 0x4 ;  /* 0x0000000400782802 */ /* 0x000fca0000000f00 */
[----:B------:R-:W-:-:S05]  /*0e00*/  @P2 IMAD.WIDE R120, R3, R120, c[0x0][0x1c0] ;  /* 0x0000700003782625 */ /* 0x000fca00078e0278 */
[----:B-----5:R0:W5:Y:S01]  /*0e10*/  @P2 LDG.E R162, [R120.64] ;  /* 0x0000000478a22981 */ /* 0x020162000c1e1900 */
        /* <DEDUP_REMOVED lines=12> */
[----:B------:R-:W-:-:S06]  /*0ee0*/  IMAD.WIDE.U32 R122, R160, R123, c[0x0][0x170] ;  /* 0x00005c00a07a7625 */ /* 0x000fcc00078e007b */
[----:B------:R-:W-:-:S04]  /*0ef0*/  @P2 LEA R120, P3, R160, c[0x0][0x180], 0x4 ;  /* 0x00006000a0782a11 */ /* 0x000fc800078620ff */
[----:B------:R-:W-:-:S05]  /*0f00*/  @P2 LEA.HI.X R121, R160, c[0x0][0x184], RZ, 0x4, P3 ;  /* 0x00006100a0792a11 */ /* 0x000fca00018f24ff */
[----:B------:R0:W5:Y:S04]  /*0f10*/  @P2 LDG.E.128 R112, [R120.64] ;  /* 0x0000000478702981 */ /* 0x000168000c1e1d00 */
[----:B0-----:R-:W2:Y:S01]  /*0f20*/  LDG.E.128 R120, [R122.64] ;  /* 0x000000047a787981 */ /* 0x001ea2000c1e1d00 */
[----:B------:R-:W-:-:S04]  /*0f30*/  ISETP.NE.U32.AND P2, PT, RZ, c[0x0][0x180], PT ;  /* 0x00006000ff007a0c */ /* 0x000fc80003f45070 */
[----:B------:R-:W-:Y:S01]  /*0f40*/  ISETP.NE.AND.EX P2, PT, RZ, c[0x0][0x184], PT, P2 ;  /* 0x00006100ff007a0c */ /* 0x000fe20003f45320 */
[----:B--2--5:R-:W-:-:S12]  /*0f50*/  FMUL.FTZ R4, R120, R162 ;  /* 0x000000a278047220 */ /* 0x024fd80000410000 */
[----:B------:R-:W-:Y:S05]  /*0f60*/  @P2 BRA `(.L_x_38549) ;  /* 0x0000002000002947 */ /* 0x000fea0003800000 */
[----:B------:R-:W-:Y:S05]  /*0f70*/  @P0 BRA `(.L_x_38550) ;  /* 0x0000002000000947 */ /* 0x000fea0003800000 */
[----:B------:R-:W-:Y:S05]  /*0f80*/  BRA `(.L_x_38551) ;  /* 0x0000002000007947 */ /* 0x000fea0003800000 */
.L_x_38549:
[----:B------:R-:W-:-:S05]  /*0f90*/  FADD.FTZ R4, R112, R4 ;  /* 0x0000000470047221 */ /* 0x000fca0000010000 */
.L_x_38550:
[----:B------:R-:W-:Y:S02]  /*0fa0*/  MOV R116, R4 ;  /* 0x0000000400747202 */ /* 0x000fe40000000f00 */
.L_x_38551:
[----:B------:R-:W-:Y:S01]  /*0fb0*/  FMUL.FTZ R124, R121, R162 ;  /* 0x000000a2797c7220 */ /* 0x000fe20000410000 */
[----:B------:R-:W-:Y:S05]  /*0fc0*/  @P2 BRA `(.L_x_38552) ;  /* 0x0000002000002947 */ /* 0x000fea0003800000 */
[----:B------:R-:W-:Y:S05]  /*0fd0*/  @P0 BRA `(.L_x_38553) ;  /* 0x0000002000000947 */ /* 0x000fea0003800000 */
[----:B------:R-:W-:Y:S05]  /*0fe0*/  BRA `(.L_x_38554) ;  /* 0x0000002000007947 */ /* 0x000fea0003800000 */
.L_x_38552:
[----:B------:R-:W-:-:S05]  /*0ff0*/  FADD.FTZ R124, R113, R124 ;  /* 0x0000007c717c7221 */ /* 0x000fca0000010000 */
.L_x_38553:
[----:B------:R-:W-:Y:S02]  /*1000*/  MOV R117, R124 ;  /* 0x0000007c00757202 */ /* 0x000fe40000000f00 */
.L_x_38554:
[----:B------:R-:W-:Y:S01]  /*1010*/  FMUL.FTZ R136, R122, R162 ;  /* 0x000000a27a887220 */ /* 0x000fe20000410000 */
[----:B------:R-:W-:Y:S05]  /*1020*/  @P2 BRA `(.L_x_38555) ;  /* 0x0000002000002947 */ /* 0x000fea0003800000 */
[----:B------:R-:W-:Y:S05]  /*1030*/  @P0 BRA `(.L_x_38556) ;  /* 0x0000002000000947 */ /* 0x000fea0003800000 */
[----:B------:R-:W-:Y:S05]  /*1040*/  BRA `(.L_x_38557) ;  /* 0x0000002000007947 */ /* 0x000fea0003800000 */
.L_x_38555:
[----:B------:R-:W-:-:S05]  /*1050*/  FADD.FTZ R136, R114, R136 ;  /* 0x0000008872887221 */ /* 0x000fca0000010000 */
.L_x_38556:
[----:B------:R-:W-:Y:S02]  /*1060*/  MOV R118, R136 ;  /* 0x0000008800767202 */ /* 0x000fe40000000f00 */
.L_x_38557:
[----:B------:R-:W-:Y:S01]  /*1070*/  FMUL.FTZ R148, R123, R162 ;  /* 0x000000a27b947220 */ /* 0x000fe20000410000 */
[----:B------:R-:W-:Y:S05]  /*1080*/  @P2 BRA `(.L_x_38558) ;  /* 0x0000002000002947 */ /* 0x000fea0003800000 */
[----:B------:R-:W-:Y:S05]  /*1090*/  @P0 BRA `(.L_x_38559) ;  /* 0x0000002000000947 */ /* 0x000fea0003800000 */
[----:B------:R-:W-:Y:S05]  /*10a0*/  BRA `(.L_x_38560) ;  /* 0x0000002000007947 */ /* 0x000fea0003800000 */
.L_x_38558:
[----:B------:R-:W-:-:S05]  /*10b0*/  FADD.FTZ R148, R115, R148 ;  /* 0x0000009473947221 */ /* 0x000fca0000010000 */
.L_x_38559:
[----:B------:R-:W-:Y:S02]  /*10c0*/  MOV R119, R148 ;  /* 0x0000009400777202 */ /* 0x000fe40000000f00 */
.L_x_38560:
[C---:B------:R-:W-:Y:S02]  /*10d0*/  @P0 LEA R120, P2, R160.reuse, c[0x0][0x188], 0x4 ;  /* 0x00006200a0780a11 */ /* 0x040fe400078420ff */
[C---:B------:R-:W-:Y:S02]  /*10e0*/  IADD3 R163, R160.reuse, 0x20, RZ ;  /* 0x00000020a0a37810 */ /* 0x040fe40007ffe0ff */
[----:B------:R-:W-:-:S05]  /*10f0*/  @P0 LEA.HI.X R121, R160, c[0x0][0x18c], RZ, 0x4, P2 ;  /* 0x00006300a0790a11 */ /* 0x000fca00010f24ff */
[----:B------:R0:W-:Y:S04]  /*1100*/  @P0 STG.E.128 [R120.64], R116 ;  /* 0x0000007478000986 */ /* 0x0001e8000c101d04 */
.L_x_38548:
[----:B0-----:R-:W-:Y:S05]  /*1110*/  BSYNC B0 ;  /* 0x0000000000007941 */ /* 0x001fea0003800000 */
.L_x_38547:
[----:B------:R-:W-:Y:S01]  /*1120*/  ISETP.GE.U32.AND P2, PT, R0, 0x40, PT ;  /* 0x000000400000780c */ /* 0x000fe20003f46070 */
[----:B------:R-:W-:-:S12]  /*1130*/  BSSY B0, `(.L_x_38561) ;  /* 0x0000028000007945 */ /* 0x000fd80003800000 */
[----:B------:R-:W-:Y:S05]  /*1140*/  @!P2 BRA `(.L_x_38562) ;  /* 0x000002600000a947 */ /* 0x000fea0003800000 */
[----:B------:R-:W-:-:S04]  /*1150*/  ISETP.NE.U32.AND P2, PT, RZ, c[0x0][0x180], PT ;  /* 0x00006000ff007a0c */ /* 0x000fc80003f45070 */
[----:B------:R-:W-:Y:S01]  /*1160*/  ISETP.NE.AND.EX P2, PT, RZ, c[0x0][0x184], PT, P2 ;  /* 0x00006100ff007a0c */ /* 0x000fe20003f45320 */
[----:B------:R-:W-:-:S12]  /*1170*/  HFMA2.MMA R122, -RZ, RZ, 0, 9.5367431640625e-07 ;  /* 0x00000010ff7a7435 */ /* 0x000fd800000001ff */
[----:B------:R-:W-:-:S04]  /*1180*/  @P2 LEA R120, P3, R163, c[0x0][0x180], 0x4 ;  /* 0x00006000a3782a11 */ /* 0x000fc800078620ff */
[----:B------:R-:W-:-:S05]  /*1190*/  @P2 LEA.HI.X R121, R163, c[0x0][0x184], RZ, 0x4, P3 ;  /* 0x00006100a3792a11 */ /* 0x000fca00018f24ff */
[----:B------:R0:W5:Y:S02]  /*11a0*/  @P2 LDG.E.128 R112, [R120.64] ;  /* 0x0000000478702981 */ /* 0x000164000c1e1d00 */
[----:B0-----:R-:W-:-:S06]  /*11b0*/  IMAD.WIDE.U32 R120, R163, R122, c[0x0][0x170] ;  /* 0x00005c00a3787625 */ /* 0x001fcc00078e007a */
[----:B------:R-:W2:Y:S01]  /*11c0*/  LDG.E.128 R120, [R120.64] ;  /* 0x0000000478787981 */ /* 0x000ea2000c1e1d00 */
[----:B------:R-:W-:-:S04]  /*11d0*/  ISETP.NE.U32.AND P2, PT, RZ, c[0x0][0x180], PT ;  /* 0x00006000ff007a0c */ /* 0x000fc80003f45070 */
[----:B------:R-:W-:Y:S01]  /*11e0*/  ISETP.NE.AND.EX P2, PT, RZ, c[0x0][0x184], PT, P2 ;  /* 0x00006100ff007a0c */ /* 0x000fe20003f45320 */
[----:B--2--5:R-:W-:-:S12]  /*11f0*/  FMUL.FTZ R5, R120, R162 ;  /* 0x000000a278057220 */ /* 0x024fd80000410000 */
[----:B------:R-:W-:Y:S05]  /*1200*/  @P2 BRA `(.L_x_38563) ;  /* 0x0000002000002947 */ /* 0x000fea0003800000 */
[----:B------:R-:W-:Y:S05]  /*1210*/  @P0 BRA `(.L_x_38564) ;  /* 0x0000002000000947 */ /* 0x000fea0003800000 */
[----:B------:R-:W-:Y:S05]  /*1220*/  BRA `(.L_x_38565) ;  /* 0x0000002000007947 */ /* 0x000fea0003800000 */
.L_x_38563:
[----:B------:R-:W-:-:S05]  /*1230*/  FADD.FTZ R5, R112, R5 ;  /* 0x0000000570057221 */ /* 0x000fca0000010000 */
.L_x_38564:
[----:B------:R-:W-:Y:S02]  /*1240*/  MOV R116, R5 ;  /* 0x0000000500747202 */ /* 0x000fe40000000f00 */
.L_x_38565:
[----:B------:R-:W-:Y:S01]  /*1250*/  FMUL.FTZ R125, R121, R162 ;  /* 0x000000a2797d7220 */ /* 0x000fe20000410000 */
[----:B------:R-:W-:Y:S05]  /*1260*/  @P2 BRA `(.L_x_38566) ;  /* 0x0000002000002947 */ /* 0x000fea0003800000 */
[----:B------:R-:W-:Y:S05]  /*1270*/  @P0 BRA `(.L_x_38567) ;  /* 0x0000002000000947 */ /* 0x000fea0003800000 */
[----:B------:R-:W-:Y:S05]  /*1280*/  BRA `(.L_x_38568) ;  /* 0x0000002000007947 */ /* 0x000fea0003800000 */
.L_x_38566:
[----:B------:R-:W-:-:S05]  /*1290*/  FADD.FTZ R125, R113, R125 ;  /* 0x0000007d717d7221 */ /* 0x000fca0000010000 */
.L_x_38567:
[----:B------:R-:W-:Y:S02]  /*12a0*/  MOV R117, R125 ;  /* 0x0000007d00757202 */ /* 0x000fe40000000f00 */
.L_x_38568:
[----:B------:R-:W-:Y:S01]  /*12b0*/  FMUL.FTZ R137, R122, R162 ;  /* 0x000000a27a897220 */ /* 0x000fe20000410000 */
[----:B------:R-:W-:Y:S05]  /*12c0*/  @P2 BRA `(.L_x_38569) ;  /* 0x0000002000002947 */ /* 0x000fea0003800000 */
[----:B------:R-:W-:Y:S05]  /*12d0*/  @P0 BRA `(.L_x_38570) ;  /* 0x0000002000000947 */ /* 0x000fea0003800000 */
[----:B------:R-:W-:Y:S05]  /*12e0*/  BRA `(.L_x_38571) ;  /* 0x0000002000007947 */ /* 0x000fea0003800000 */
.L_x_38569:
[----:B------:R-:W-:-:S05]  /*12f0*/  FADD.FTZ R137, R114, R137 ;  /* 0x0000008972897221 */ /* 0x000fca0000010000 */
.L_x_38570:
[----:B------:R-:W-:Y:S02]  /*1300*/  MOV R118, R137 ;  /* 0x0000008900767202 */ /* 0x000fe40000000f00 */
.L_x_38571:
[----:B------:R-:W-:Y:S01]  /*1310*/  FMUL.FTZ R149, R123, R162 ;  /* 0x000000a27b957220 */ /* 0x000fe20000410000 */
[----:B------:R-:W-:Y:S05]  /*1320*/  @P2 BRA `(.L_x_38572) ;  /* 0x0000002000002947 */ /* 0x000fea0003800000 */
[----:B------:R-:W-:Y:S05]  /*1330*/  @P0 BRA `(.L_x_38573) ;  /* 0x0000002000000947 */ /* 0x000fea0003800000 */
[----:B------:R-:W-:Y:S05]  /*1340*/  BRA `(.L_x_38574) ;  /* 0x0000002000007947 */ /* 0x000fea0003800000 */
.L_x_38572:
[----:B------:R-:W-:-:S05]  /*1350*/  FADD.FTZ R149, R115, R149 ;  /* 0x0000009573957221 */ /* 0x000fca0000010000 */
.L_x_38573:
[----:B------:R-:W-:Y:S02]  /*1360*/  MOV R119, R149 ;  /* 0x0000009500777202 */ /* 0x000fe40000000f00 */
.L_x_38574:
[----:B------:R-:W-:-:S04]  /*1370*/  @P0 LEA R120, P2, R163, c[0x0][0x188], 0x4 ;  /* 0x00006200a3780a11 */ /* 0x000fc800078420ff */
[C---:B------:R-:W-:Y:S02]  /*1380*/  @P0 LEA.HI.X R121, R163.reuse, c[0x0][0x18c], RZ, 0x4, P2 ;  /* 0x00006300a3790a11 */ /* 0x040fe400010f24ff */
[----:B------:R-:W-:-:S03]  /*1390*/  IADD3 R163, R163, 0x20, RZ ;  /* 0x00000020a3a37810 */ /* 0x000fc60007ffe0ff */
[----:B------:R0:W-:Y:S04]  /*13a0*/  @P0 STG.E.128 [R120.64], R116 ;  /* 0x0000007478000986 */ /* 0x0001e8000c101d04 */
.L_x_38562:
[----:B------:R-:W-:Y:S05]  /*13b0*/  BSYNC B0 ;  /* 0x0000000000007941 */ /* 0x000fea0003800000 */
.L_x_38561:
[----:B------:R-:W-:Y:S01]  /*13c0*/  ISETP.GE.U32.AND P2, PT, R0, 0x60, PT ;  /* 0x000000600000780c */ /* 0x000fe20003f46070 */
[----:B------:R-:W-:-:S12]  /*13d0*/  BSSY B0, `(.L_x_38575) ;  /* 0x0000028000007945 */ /* 0x000fd80003800000 */
[----:B------:R-:W-:Y:S05]  /*13e0*/  @!P2 BRA `(.L_x_38576) ;  /* 0x000002600000a947 */ /* 0x000fea0003800000 */
[----:B------:R-:W-:-:S04]  /*13f0*/  ISETP.NE.U32.AND P2, PT, RZ, c[0x0][0x180], PT ;  /* 0x00006000ff007a0c */ /* 0x000fc80003f45070 */
[----:B------:R-:W-:Y:S01]  /*1400*/  ISETP.NE.AND.EX P2, PT, RZ, c[0x0][0x184], PT, P2 ;  /* 0x00006100ff007a0c */ /* 0x000fe20003f45320 */
[----:B------:R-:W-:-:S12]  /*1410*/  HFMA2.MMA R6, -RZ, RZ, 0, 9.5367431640625e-07 ;  /* 0x00000010ff067435 */ /* 0x000fd800000001ff */
[----:B0-----:R-:W-:-:S04]  /*1420*/  @P2 LEA R120, P3, R163, c[0x0][0x180], 0x4 ;  /* 0x00006000a3782a11 */ /* 0x001fc800078620ff */
        /* <DEDUP_REMOVED lines=10> */
.L_x_38577:
[----:B------:R-:W-:-:S05]  /*14d0*/  FADD.FTZ R6, R112, R6 ;  /* 0x0000000670067221 */ /* 0x000fca0000010000 */
.L_x_38578:
[----:B------:R-:W-:Y:S02]  /*14e0*/  MOV R116, R6 ;  /* 0x0000000600747202 */ /* 0x000fe40000000f00 */
.L_x_38579:
[----:B------:R-:W-:Y:S01]  /*14f0*/  FMUL.FTZ R126, R121, R162 ;  /* 0x000000a2797e7220 */ /* 0x000fe20000410000 */
[----:B------:R-:W-:Y:S05]  /*1500*/  @P2 BRA `(.L_x_38580) ;  /* 0x0000002000002947 */ /* 0x000fea0003800000 */
[----:B------:R-:W-:Y:S05]  /*1510*/  @P0 BRA `(.L_x_38581) ;  /* 0x0000002000000947 */ /* 0x000fea0003800000 */
[----:B------:R-:W-:Y:S05]  /*1520*/  BRA `(.L_x_38582) ;  /* 0x0000002000007947 */ /* 0x000fea0003800000 */
.L_x_38580:
[----:B------:R-:W-:-:S05]  /*1530*/  FADD.FTZ R126, R113, R126 ;  /* 0x0000007e717e7221 */ /* 0x000fca0000010000 */
.L_x_38581:
[----:B------:R-:W-:Y:S02]  /*1540*/  MOV R117, R126 ;  /* 0x0000007e00757202 */ /* 0x000fe40000000f00 */
.L_x_38582:
[----:B------:R-:W-:Y:S01]  /*1550*/  FMUL.FTZ R138, R122, R162 ;  /* 0x000000a27a8a7220 */ /* 0x000fe20000410000 */
[----:B------:R-:W-:Y:S05]  /*1560*/  @P2 BRA `(.L_x_38583) ;  /* 0x0000002000002947 */ /* 0x000fea0003800000 */
[----:B------:R-:W-:Y:S05]  /*1570*/  @P0 BRA `(.L_x_38584) ;  /* 0x0000002000000947 */ /* 0x000fea0003800000 */
[----:B------:R-:W-:Y:S05]  /*1580*/  BRA `(.L_x_38585) ;  /* 0x0000002000007947 */ /* 0x000fea0003800000 */
.L_x_38583:
[----:B------:R-:W-:-:S05]  /*1590*/  FADD.FTZ R138, R114, R138 ;  /* 0x0000008a728a7221 */ /* 0x000fca0000010000 */
.L_x_38584:
[----:B------:R-:W-:Y:S02]  /*15a0*/  MOV R118, R138 ;  /* 0x0000008a00767202 */ /* 0x000fe40000000f00 */
.L_x_38585:
[----:B------:R-:W-:Y:S01]  /*15b0*/  FMUL.FTZ R150, R123, R162 ;  /* 0x000000a27b967220 */ /* 0x000fe20000410000 */
[----:B------:R-:W-:Y:S05]  /*15c0*/  @P2 BRA `(.L_x_38586) ;  /* 0x0000002000002947 */ /* 0x000fea0003800000 */
[----:B------:R-:W-:Y:S05]  /*15d0*/  @P0 BRA `(.L_x_38587) ;  /* 0x0000002000000947 */ /* 0x000fea0003800000 */
[----:B------:R-:W-:Y:S05]  /*15e0*/  BRA `(.L_x_38588) ;  /* 0x0000002000007947 */ /* 0x000fea0003800000 */
.L_x_38586:
[----:B------:R-:W-:-:S05]  /*15f0*/  FADD.FTZ R150, R115, R150 ;  /* 0x0000009673967221 */ /* 0x000fca0000010000 */
.L_x_38587:
[----:B------:R-:W-:Y:S02]  /*1600*/  MOV R119, R150 ;  /* 0x0000009600777202 */ /* 0x000fe40000000f00 */
.L_x_38588:
[----:B------:R-:W-:-:S04]  /*1610*/  @P0 LEA R120, P2, R163, c[0x0][0x188], 0x4 ;  /* 0x00006200a3780a11 */ /* 0x000fc800078420ff */
[C---:B------:R-:W-:Y:S02]  /*1620*/  @P0 LEA.HI.X R121, R163.reuse, c[0x0][0x18c], RZ, 0x4, P2 ;  /* 0x00006300a3790a11 */ /* 0x040fe400010f24ff */
[----:B------:R-:W-:-:S03]  /*1630*/  IADD3 R163, R163, 0x20, RZ ;  /* 0x00000020a3a37810 */ /* 0x000fc60007ffe0ff */
[----:B------:R0:W-:Y:S04]  /*1640*/  @P0 STG.E.128 [R120.64], R116 ;  /* 0x0000007478000986 */ /* 0x0001e8000c101d04 */
.L_x_38576:
[----:B------:R-:W-:Y:S05]  /*1650*/  BSYNC B0 ;  /* 0x0000000000007941 */ /* 0x000fea0003800000 */
.L_x_38575:
        /* <DEDUP_REMOVED lines=17> */
.L_x_38591:
[----:B------:R-:W-:-:S05]  /*1770*/  FADD.FTZ R7, R112, R7 ;  /* 0x0000000770077221 */ /* 0x000fca0000010000 */
.L_x_38592:
[----:B------:R-:W-:Y:S02]  /*1780*/  MOV R116, R7 ;  /* 0x0000000700747202 */ /* 0x000fe40000000f00 */
.L_x_38593:
[----:B------:R-:W-:Y:S01]  /*1790*/  FMUL.FTZ R127, R121, R162 ;  /* 0x000000a2797f7220 */ /* 0x000fe20000410000 */
[----:B------:R-:W-:Y:S05]  /*17a0*/  @P2 BRA `(.L_x_38594) ;  /* 0x0000002000002947 */ /* 0x000fea0003800000 */
[----:B------:R-:W-:Y:S05]  /*17b0*/  @P0 BRA `(.L_x_38595) ;  /* 0x0000002000000947 */ /* 0x000fea0003800000 */
[----:B------:R-:W-:Y:S05]  /*17c0*/  BRA `(.L_x_38596) ;  /* 0x0000002000007947 */ /* 0x000fea0003800000 */
.L_x_38594:
[----:B------:R-:W-:-:S05]  /*17d0*/  FADD.FTZ R127, R113, R127 ;  /* 0x0000007f717f7221 */ /* 0x000fca0000010000 */
.L_x_38595:
[----:B------:R-:W-:Y:S02]  /*17e0*/  MOV R117, R127 ;  /* 0x0000007f00757202 */ /* 0x000fe40000000f00 */
.L_x_38596:
[----:B------:R-:W-:Y:S01]  /*17f0*/  FMUL.FTZ R139, R122, R162 ;  /* 0x000000a27a8b7220 */ /* 0x000fe20000410000 */
[----:B------:R-:W-:Y:S05]  /*1800*/  @P2 BRA `(.L_x_38597) ;  /* 0x0000002000002947 */ /* 0x000fea0003800000 */
[----:B------:R-:W-:Y:S05]  /*1810*/  @P0 BRA `(.L_x_38598) ;  /* 0x0000002000000947 */ /* 0x000fea0003800000 */
[----:B------:R-:W-:Y:S05]  /*1820*/  BRA `(.L_x_38599) ;  /* 0x0000002000007947 */ /* 0x000fea0003800000 */
.L_x_38597:
[----:B------:R-:W-:-:S05]  /*1830*/  FADD.FTZ R139, R114, R139 ;  /* 0x0000008b728b7221 */ /* 0x000fca0000010000 */
.L_x_38598:
[----:B------:R-:W-:Y:S02]  /*1840*/  MOV R118, R139 ;  /* 0x0000008b00767202 */ /* 0x000fe40000000f00 */
.L_x_38599:
[----:B------:R-:W-:Y:S01]  /*1850*/  FMUL.FTZ R151, R123, R162 ;  /* 0x000000a27b977220 */ /* 0x000fe20000410000 */
[----:B------:R-:W-:Y:S05]  /*1860*/  @P2 BRA `(.L_x_38600) ;  /* 0x0000002000002947 */ /* 0x000fea0003800000 */
[----:B------:R-:W-:Y:S05]  /*1870*/  @P0 BRA `(.L_x_38601) ;  /* 0x0000002000000947 */ /* 0x000fea0003800000 */
[----:B------:R-:W-:Y:S05]  /*1880*/  BRA `(.L_x_38602) ;  /* 0x0000002000007947 */ /* 0x000fea0003800000 */
.L_x_38600:
[----:B------:R-:W-:-:S05]  /*1890*/  FADD.FTZ R151, R115, R151 ;  /* 0x0000009773977221 */ /* 0x000fca0000010000 */
.L_x_38601:
[----:B------:R-:W-:Y:S02]  /*18a0*/  MOV R119, R151 ;  /* 0x0000009700777202 */ /* 0x000fe40000000f00 */
.L_x_38602:
[----:B------:R-:W-:-:S04]  /*18b0*/  @P0 LEA R120, P2, R163, c[0x0][0x188], 0x4 ;  /* 0x00006200a3780a11 */ /* 0x000fc800078420ff */
[C---:B------:R-:W-:Y:S02]  /*18c0*/  @P0 LEA.HI.X R121, R163.reuse, c[0x0][0x18c], RZ, 0x4, P2 ;  /* 0x00006300a3790a11 */ /* 0x040fe400010f24ff */
[----:B------:R-:W-:-:S03]  /*18d0*/  IADD3 R163, R163, 0x20, RZ ;  /* 0x00000020a3a37810 */ /* 0x000fc60007ffe0ff */
[----:B------:R0:W-:Y:S04]  /*18e0*/  @P0 STG.E.128 [R120.64], R116 ;  /* 0x0000007478000986 */ /* 0x0001e8000c101d04 */
.L_x_38590:
[----:B------:R-:W-:Y:S05]  /*18f0*/  BSYNC B0 ;  /* 0x0000000000007941 */ /* 0x000fea0003800000 */
.L_x_38589:
        /* <DEDUP_REMOVED lines=17> */
.L_x_38605:
[----:B------:R-:W-:-:S05]  /*1a10*/  FADD.FTZ R8, R112, R8 ;  /* 0x0000000870087221 */ /* 0x000fca0000010000 */
.L_x_38606:
[----:B------:R-:W-:Y:S02]  /*1a20*/  MOV R116, R8 ;  /* 0x0000000800747202 */ /* 0x000fe40000000f00 */
.L_x_38607:
[----:B------:R-:W-:Y:S01]  /*1a30*/  FMUL.FTZ R128, R121, R162 ;  /* 0x000000a279807220 */ /* 0x000fe20000410000 */
[----:B------:R-:W-:Y:S05]  /*1a40*/  @P2 BRA `(.L_x_38608) ;  /* 0x0000002000002947 */ /* 0x000fea0003800000 */
[----:B------:R-:W-:Y:S05]  /*1a50*/  @P0 BRA `(.L_x_38609) ;  /* 0x0000002000000947 */ /* 0x000fea0003800000 */
[----:B------:R-:W-:Y:S05]  /*1a60*/  BRA `(.L_x_38610) ;  /* 0x0000002000007947 */ /* 0x000fea0003800000 */
.L_x_38608:
[----:B------:R-:W-:-:S05]  /*1a70*/  FADD.FTZ R128, R113, R128 ;  /* 0x0000008071807221 */ /* 0x000fca0000010000 */
.L_x_38609:
[----:B------:R-:W-:Y:S02]  /*1a80*/  MOV R117, R128 ;  /* 0x0000008000757202 */ /* 0x000fe40000000f00 */
.L_x_38610:
[----:B------:R-:W-:Y:S01]  /*1a90*/  FMUL.FTZ R140, R122, R162 ;  /* 0x000000a27a8c7220 */ /* 0x000fe20000410000 */
[----:B------:R-:W-:Y:S05]  /*1aa0*/  @P2 BRA `(.L_x_38611) ;  /* 0x0000002000002947 */ /* 0x000fea0003800000 */
[----:B------:R-:W-:Y:S05]  /*1ab0*/  @P0 BRA `(.L_x_38612) ;  /* 0x0000002000000947 */ /* 0x000fea0003800000 */
[----:B------:R-:W-:Y:S05]  /*1ac0*/  BRA `(.L_x_38613) ;  /* 0x0000002000007947 */ /* 0x000fea0003800000 */
.L_x_38611:
[----:B------:R-:W-:-:S05]  /*1ad0*/  FADD.FTZ R140, R114, R140 ;  /* 0x0000008c728c7221 */ /* 0x000fca0000010000 */
.L_x_38612:
[----:B------:R-:W-:Y:S02]  /*1ae0*/  MOV R118, R140 ;  /* 0x0000008c00767202 */ /* 0x000fe40000000f00 */
.L_x_38613:
[----:B------:R-:W-:Y:S01]  /*1af0*/  FMUL.FTZ R152, R123, R162 ;  /* 0x000000a27b987220 */ /* 0x000fe20000410000 */
[----:B------:R-:W-:Y:S05]  /*1b00*/  @P2 BRA `(.L_x_38614) ;  /* 0x0000002000002947 */ /* 0x000fea0003800000 */
[----:B------:R-:W-:Y:S05]  /*1b10*/  @P0 BRA `(.L_x_38615) ;  /* 0x0000002000000947 */ /* 0x000fea0003800000 */
[----:B------:R-:W-:Y:S05]  /*1b20*/  BRA `(.L_x_38616) ;  /* 0x0000002000007947 */ /* 0x000fea0003800000 */
.L_x_38614:
[----:B------:R-:W-:-:S05]  /*1b30*/  FADD.FTZ R152, R115, R152 ;  /* 0x0000009873987221 */ /* 0x000fca0000010000 */
.L_x_38615:
[----:B------:R-:W-:Y:S02]  /*1b40*/  MOV R119, R152 ;  /* 0x0000009800777202 */ /* 0x000fe40000000f00 */
.L_x_38616:
[----:B------:R-:W-:-:S04]  /*1b50*/  @P0 LEA R120, P2, R163, c[0x0][0x188], 0x4 ;  /* 0x00006200a3780a11 */ /* 0x000fc800078420ff */
[C---:B------:R-:W-:Y:S02]  /*1b60*/  @P0 LEA.HI.X R121, R163.reuse, c[0x0][0x18c], RZ, 0x4, P2 ;  /* 0x00006300a3790a11 */ /* 0x040fe400010f24ff */
[----:B------:R-:W-:-:S03]  /*1b70*/  IADD3 R163, R163, 0x20, RZ ;  /* 0x00000020a3a37810 */ /* 0x000fc60007ffe0ff */
[----:B------:R0:W-:Y:S04]  /*1b80*/  @P0 STG.E.128 [R120.64], R116 ;  /* 0x0000007478000986 */ /* 0x0001e8000c101d04 */
.L_x_38604:
[----:B------:R-:W-:Y:S05]  /*1b90*/  BSYNC B0 ;  /* 0x0000000000007941 */ /* 0x000fea0003800000 */
.L_x_38603:
        /* <DEDUP_REMOVED lines=17> */
.L_x_38619:
[----:B------:R-:W-:-:S05]  /*1cb0*/  FADD.FTZ R9, R112, R9 ;  /* 0x0000000970097221 */ /* 0x000fca0000010000 */
.L_x_38620:
[----:B------:R-:W-:Y:S02]  /*1cc0*/  MOV R116, R9 ;  /* 0x0000000900747202 */ /* 0x000fe40000000f00 */
.L_x_38621:
[----:B------:R-:W-:Y:S01]  /*1cd0*/  FMUL.FTZ R129, R121, R162 ;  /* 0x000000a279817220 */ /* 0x000fe20000410000 */
[----:B------:R-:W-:Y:S05]  /*1ce0*/  @P2 BRA `(.L_x_38622) ;  /* 0x0000002000002947 */ /* 0x000fea0003800000 */
[----:B------:R-:W-:Y:S05]  /*1cf0*/  @P0 BRA `(.L_x_38623) ;  /* 0x0000002000000947 */ /* 0x000fea0003800000 */
[----:B------:R-:W-:Y:S05]  /*1d00*/  BRA `(.L_x_38624) ;  /* 0x0000002000007947 */ /* 0x000fea0003800000 */
.L_x_38622:
[----:B------:R-:W-:-:S05]  /*1d10*/  FADD.FTZ R129, R113, R129 ;  /* 0x0000008171817221 */ /* 0x000fca0000010000 */
.L_x_38623:
[----:B------:R-:W-:Y:S02]  /*1d20*/  MOV R117, R129 ;  /* 0x0000008100757202 */ /* 0x000fe40000000f00 */
.L_x_38624:
[----:B------:R-:W-:Y:S01]  /*1d30*/  FMUL.FTZ R141, R122, R162 ;  /* 0x000000a27a8d7220 */ /* 0x000fe20000410000 */
[----:B------:R-:W-:Y:S05]  /*1d40*/  @P2 BRA `(.L_x_38625) ;  /* 0x0000002000002947 */ /* 0x000fea0003800000 */
[----:B------:R-:W-:Y:S05]  /*1d50*/  @P0 BRA `(.L_x_38626) ;  /* 0x0000002000000947 */ /* 0x000fea0003800000 */
[----:B------:R-:W-:Y:S05]  /*1d60*/  BRA `(.L_x_38627) ;  /* 0x0000002000007947 */ /* 0x000fea0003800000 */
.L_x_38625:
[----:B------:R-:W-:-:S05]  /*1d70*/  FADD.FTZ R141, R114, R141 ;  /* 0x0000008d728d7221 */ /* 0x000fca0000010000 */
.L_x_38626:
[----:B------:R-:W-:Y:S02]  /*1d80*/  MOV R118, R141 ;  /* 0x0000008d00767202 */ /* 0x000fe40000000f00 */
.L_x_38627:
[----:B------:R-:W-:Y:S01]  /*1d90*/  FMUL.FTZ R153, R123, R162 ;  /* 0x000000a27b997220 */ /* 0x000fe20000410000 */
[----:B------:R-:W-:Y:S05]  /*1da0*/  @P2 BRA `(.L_x_38628) ;  /* 0x0000002000002947 */ /* 0x000fea0003800000 */
[----:B------:R-:W-:Y:S05]  /*1db0*/  @P0 BRA `(.L_x_38629) ;  /* 0x0000002000000947 */ /* 0x000fea0003800000 */
[----:B------:R-:W-:Y:S05]  /*1dc0*/  BRA `(.L_x_38630) ;  /* 0x0000002000007947 */ /* 0x000fea0003800000 */
.L_x_38628:
[----:B------:R-:W-:-:S05]  /*1dd0*/  FADD.FTZ R153, R115, R153 ;  /* 0x0000009973997221 */ /* 0x000fca0000010000 */
.L_x_38629:
[----:B------:R-:W-:Y:S02]  /*1de0*/  MOV R119, R153 ;  /* 0x0000009900777202 */ /* 0x000fe40000000f00 */
.L_x_38630:
[----:B------:R-:W-:-:S04]  /*1df0*/  @P0 LEA R120, P2, R163, c[0x0][0x188], 0x4 ;  /* 0x00006200a3780a11 */ /* 0x000fc800078420ff */
[C---:B------:R-:W-:Y:S02]  /*1e00*/  @P0 LEA.HI.X R121, R163.reuse, c[0x0][0x18c], RZ, 0x4, P2 ;  /* 0x00006300a3790a11 */ /* 0x040fe400010f24ff */
[----:B------:R-:W-:-:S03]  /*1e10*/  IADD3 R163, R163, 0x20, RZ ;  /* 0x00000020a3a37810 */ /* 0x000fc60007ffe0ff */
[----:B------:R0:W-:Y:S04]  /*1e20*/  @P0 STG.E.128 [R120.64], R116 ;  /* 0x0000007478000986 */ /* 0x0001e8000c101d04 */
.L_x_38618:
[----:B------:R-:W-:Y:S05]  /*1e30*/  BSYNC B0 ;  /* 0x0000000000007941 */ /* 0x000fea0003800000 */
.L_x_38617:
        /* <DEDUP_REMOVED lines=17> */
.L_x_38633:
[----:B------:R-:W-:-:S05]  /*1f50*/  FADD.FTZ R10, R112, R10 ;  /* 0x0000000a700a7221 */ /* 0x000fca0000010000 */
.L_x_38634:
[----:B------:R-:W-:Y:S02]  /*1f60*/  MOV R116, R10 ;  /* 0x0000000a00747202 */ /* 0x000fe40000000f00 */
.L_x_38635:
[----:B------:R-:W-:Y:S01]  /*1f70*/  FMUL.FTZ R130, R121, R162 ;  /* 0x000000a279827220 */ /* 0x000fe20000410000 */
[----:B------:R-:W-:Y:S05]  /*1f80*/  @P2 BRA `(.L_x_38636) ;  /* 0x0000002000002947 */ /* 0x000fea0003800000 */
[----:B------:R-:W-:Y:S05]  /*1f90*/  @P0 BRA `(.L_x_38637) ;  /* 0x0000002000000947 */ /* 0x000fea0003800000 */
[----:B------:R-:W-:Y:S05]  /*1fa0*/  BRA `(.L_x_38638) ;  /* 0x0000002000007947 */ /* 0x000fea0003800000 */
.L_x_38636:
[----:B------:R-:W-:-:S05]  /*1fb0*/  FADD.FTZ R130, R113, R130 ;  /* 0x0000008271827221 */ /* 0x000fca0000010000 */
.L_x_38637:
[----:B------:R-:W-:Y:S02]  /*1fc0*/  MOV R117, R130 ;  /* 0x0000008200757202 */ /* 0x000fe40000000f00 */
.L_x_38638:
[----:B------:R-:W-:Y:S01]  /*1fd0*/  FMUL.FTZ R142, R122, R162 ;  /* 0x000000a27a8e7220 */ /* 0x000fe20000410000 */
[----:B------:R-:W-:Y:S05]  /*1fe0*/  @P2 BRA `(.L_x_38639) ;  /* 0x0000002000002947 */ /* 0x000fea0003800000 */
[----:B------:R-:W-:Y:S05]  /*1ff0*/  @P0 BRA `(.L_x_38640) ;  /* 0x0000002000000947 */ /* 0x000fea0003800000 */
[----:B------:R-:W-:Y:S05]  /*2000*/  BRA `(.L_x_38641) ;  /* 0x0000002000007947 */ /* 0x000fea0003800000 */
.L_x_38639:
[----:B------:R-:W-:-:S05]  /*2010*/  FADD.FTZ R142, R114, R142 ;  /* 0x0000008e728e7221 */ /* 0x000fca0000010000 */
.L_x_38640:
[----:B------:R-:W-:Y:S02]  /*2020*/  MOV R118, R142 ;  /* 0x0000008e00767202 */ /* 0x000fe40000000f00 */
.L_x_38641:
[----:B------:R-:W-:Y:S01]  /*2030*/  FMUL.FTZ R154, R123, R162 ;  /* 0x000000a27b9a7220 */ /* 0x000fe20000410000 */
[----:B------:R-:W-:Y:S05]  /*2040*/  @P2 BRA `(.L_x_38642) ;  /* 0x0000002000002947 */ /* 0x000fea0003800000 */
[----:B------:R-:W-:Y:S05]  /*2050*/  @P0 BRA `(.L_x_38643) ;  /* 0x0000002000000947 */ /* 0x000fea0003800000 */
[----:B------:R-:W-:Y:S05]  /*2060*/  BRA `(.L_x_38644) ;  /* 0x0000002000007947 */ /* 0x000fea0003800000 */
.L_x_38642:
[----:B------:R-:W-:-:S05]  /*2070*/  FADD.FTZ R154, R115, R154 ;  /* 0x0000009a739a7221 */ /* 0x000fca0000010000 */
.L_x_38643:
[----:B------:R-:W-:Y:S02]  /*2080*/  MOV R119, R154 ;  /* 0x0000009a00777202 */ /* 0x000fe40000000f00 */
.L_x_38644:
[----:B------:R-:W-:-:S04]  /*2090*/  @P0 LEA R120, P2, R163, c[0x0][0x188], 0x4 ;  /* 0x00006200a3780a11 */ /* 0x000fc800078420ff */
[C---:B------:R-:W-:Y:S02]  /*20a0*/  @P0 LEA.HI.X R121, R163.reuse, c[0x0][0x18c], RZ, 0x4, P2 ;  /* 0x00006300a3790a11 */ /* 0x040fe400010f24ff */
[----:B------:R-:W-:-:S03]  /*20b0*/  IADD3 R163, R163, 0x20, RZ ;  /* 0x00000020a3a37810 */ /* 0x000fc60007ffe0ff */
[----:B------:R0:W-:Y:S04]  /*20c0*/  @P0 STG.E.128 [R120.64], R116 ;  /* 0x0000007478000986 */ /* 0x0001e8000c101d04 */
.L_x_38632:
[----:B------:R-:W-:Y:S05]  /*20d0*/  BSYNC B0 ;  /* 0x0000000000007941 */ /* 0x000fea0003800000 */
.L_x_38631:
        /* <DEDUP_REMOVED lines=17> */
.L_x_38647:
[----:B------:R-:W-:-:S05]  /*21f0*/  FADD.FTZ R11, R112, R11 ;  /* 0x0000000b700b7221 */ /* 0x000fca0000010000 */
.L_x_38648:
[----:B------:R-:W-:Y:S02]  /*2200*/  MOV R116, R11 ;  /* 0x0000000b00747202 */ /* 0x000fe40000000f00 */
.L_x_38649:
[----:B------:R-:W-:Y:S01]  /*2210*/  FMUL.FTZ R131, R121, R162 ;  /* 0x000000a279837220 */ /* 0x000fe20000410000 */
[----:B------:R-:W-:Y:S05]  /*2220*/  @P2 BRA `(.L_x_38650) ;  /* 0x0000002000002947 */ /* 0x000fea0003800000 */
[----:B------:R-:W-:Y:S05]  /*2230*/  @P0 BRA `(.L_x_38651) ;  /* 0x0000002000000947 */ /* 0x000fea0003800000 */
[----:B------:R-:W-:Y:S05]  /*2240*/  BRA `(.L_x_38652) ;  /* 0x0000002000007947 */ /* 0x000fea0003800000 */
.L_x_38650:
[----:B------:R-:W-:-:S05]  /*2250*/  FADD.FTZ R131, R113, R131 ;  /* 0x0000008371837221 */ /* 0x000fca0000010000 */
.L_x_38651:
[----:B------:R-:W-:Y:S02]  /*2260*/  MOV R117, R131 ;  /* 0x0000008300757202 */ /* 0x000fe40000000f00 */
.L_x_38652:
[----:B------:R-:W-:Y:S01]  /*2270*/  FMUL.FTZ R143, R122, R162 ;  /* 0x000000a27a8f7220 */ /* 0x000fe20000410000 */
[----:B------:R-:W-:Y:S05]  /*2280*/  @P2 BRA `(.L_x_38653) ;  /* 0x0000002000002947 */ /* 0x000fea0003800000 */
[----:B------:R-:W-:Y:S05]  /*2290*/  @P0 BRA `(.L_x_38654) ;  /* 0x0000002000000947 */ /* 0x000fea0003800000 */
[----:B------:R-:W-:Y:S05]  /*22a0*/  BRA `(.L_x_38655) ;  /* 0x0000002000007947 */ /* 0x000fea0003800000 */
.L_x_38653:
[----:B------:R-:W-:-:S05]  /*22b0*/  FADD.FTZ R143, R114, R143 ;  /* 0x0000008f728f7221 */ /* 0x000fca0000010000 */
.L_x_38654:
[----:B------:R-:W-:Y:S02]  /*22c0*/  MOV R118, R143 ;  /* 0x0000008f00767202 */ /* 0x000fe40000000f00 */
.L_x_38655:
[----:B------:R-:W-:Y:S01]  /*22d0*/  FMUL.FTZ R155, R123, R162 ;  /* 0x000000a27b9b7220 */ /* 0x000fe20000410000 */
[----:B------:R-:W-:Y:S05]  /*22e0*/  @P2 BRA `(.L_x_38656) ;  /* 0x0000002000002947 */ /* 0x000fea0003800000 */
[----:B------:R-:W-:Y:S05]  /*22f0*/  @P0 BRA `(.L_x_38657) ;  /* 0x0000002000000947 */ /* 0x000fea0003800000 */
[----:B------:R-:W-:Y:S05]  /*2300*/  BRA `(.L_x_38658) ;  /* 0x0000002000007947 */ /* 0x000fea0003800000 */
.L_x_38656:
[----:B------:R-:W-:-:S05]  /*2310*/  FADD.FTZ R155, R115, R155 ;  /* 0x0000009b739b7221 */ /* 0x000fca0000010000 */
.L_x_38657:
[----:B------:R-:W-:Y:S02]  /*2320*/  MOV R119, R155 ;  /* 0x0000009b00777202 */ /* 0x000fe40000000f00 */
.L_x_38658:
[----:B------:R-:W-:-:S04]  /*2330*/  @P0 LEA R120, P2, R163, c[0x0][0x188], 0x4 ;  /* 0x00006200a3780a11 */ /* 0x000fc800078420ff */
[C---:B------:R-:W-:Y:S02]  /*2340*/  @P0 LEA.HI.X R121, R163.reuse, c[0x0][0x18c], RZ, 0x4, P2 ;  /* 0x00006300a3790a11 */ /* 0x040fe400010f24ff */
[----:B------:R-:W-:-:S03]  /*2350*/  IADD3 R163, R163, 0x20, RZ ;  /* 0x00000020a3a37810 */ /* 0x000fc60007ffe0ff */
[----:B------:R0:W-:Y:S04]  /*2360*/  @P0 STG.E.128 [R120.64], R116 ;  /* 0x0000007478000986 */ /* 0x0001e8000c101d04 */
.L_x_38646:
[----:B------:R-:W-:Y:S05]  /*2370*/  BSYNC B0 ;  /* 0x0000000000007941 */ /* 0x000fea0003800000 */
.L_x_38645:
        /* <DEDUP_REMOVED lines=17> */
.L_x_38661:
[----:B------:R-:W-:-:S05]  /*2490*/  FADD.FTZ R12, R112, R12 ;  /* 0x0000000c700c7221 */ /* 0x000fca0000010000 */
.L_x_38662:
[----:B------:R-:W-:Y:S02]  /*24a0*/  MOV R116, R12 ;  /* 0x0000000c00747202 */ /* 0x000fe40000000f00 */
.L_x_38663:
[----:B------:R-:W-:Y:S01]  /*24b0*/  FMUL.FTZ R132, R121, R162 ;  /* 0x000000a279847220 */ /* 0x000fe20000410000 */
[----:B------:R-:W-:Y:S05]  /*24c0*/  @P2 BRA `(.L_x_38664) ;  /* 0x0000002000002947 */ /* 0x000fea0003800000 */
[----:B------:R-:W-:Y:S05]  /*24d0*/  @P0 BRA `(.L_x_38665) ;  /* 0x0000002000000947 */ /* 0x000fea0003800000 */
[----:B------:R-:W-:Y:S05]  /*24e0*/  BRA `(.L_x_38666) ;  /* 0x0000002000007947 */ /* 0x000fea0003800000 */
.L_x_38664:
[----:B------:R-:W-:-:S05]  /*24f0*/  FADD.FTZ R132, R113, R132 ;  /* 0x0000008471847221 */ /* 0x000fca0000010000 */
.L_x_38665:
[----:B------:R-:W-:Y:S02]  /*2500*/  MOV R117, R132 ;  /* 0x0000008400757202 */ /* 0x000fe40000000f00 */
.L_x_38666:
[----:B------:R-:W-:Y:S01]  /*2510*/  FMUL.FTZ R144, R122, R162 ;  /* 0x000000a27a907220 */ /* 0x000fe20000410000 */
[----:B------:R-:W-:Y:S05]  /*2520*/  @P2 BRA `(.L_x_38667) ;  /* 0x0000002000002947 */ /* 0x000fea0003800000 */
[----:B------:R-:W-:Y:S05]  /*2530*/  @P0 BRA `(.L_x_38668) ;  /* 0x0000002000000947 */ /* 0x000fea0003800000 */
[----:B------:R-:W-:Y:S05]  /*2540*/  BRA `(.L_x_38669) ;  /* 0x0000002000007947 */ /* 0x000fea0003800000 */
.L_x_38667:
[----:B------:R-:W-:-:S05]  /*2550*/  FADD.FTZ R144, R114, R144 ;  /* 0x0000009072907221 */ /* 0x000fca0000010000 */
.L_x_38668:
[----:B------:R-:W-:Y:S02]  /*2560*/  MOV R118, R144 ;  /* 0x0000009000767202 */ /* 0x000fe40000000f00 */
.L_x_38669:
[----:B------:R-:W-:Y:S01]  /*2570*/  FMUL.FTZ R156, R123, R162 ;  /* 0x000000a27b9c7220 */ /* 0x000fe20000410000 */
[----:B------:R-:W-:Y:S05]  /*2580*/  @P2 BRA `(.L_x_38670) ;  /* 0x0000002000002947 */ /* 0x000fea0003800000 */
[----:B------:R-:W-:Y:S05]  /*2590*/  @P0 BRA `(.L_x_38671) ;  /* 0x0000002000000947 */ /* 0x000fea0003800000 */
[----:B------:R-:W-:Y:S05]  /*25a0*/  BRA `(.L_x_38672) ;  /* 0x0000002000007947 */ /* 0x000fea0003800000 */
.L_x_38670:
[----:B------:R-:W-:-:S05]  /*25b0*/  FADD.FTZ R156, R115, R156 ;  /* 0x0000009c739c7221 */ /* 0x000fca0000010000 */
.L_x_38671:
[----:B------:R-:W-:Y:S02]  /*25c0*/  MOV R119, R156 ;  /* 0x0000009c00777202 */ /* 0x000fe40000000f00 */
.L_x_38672:
[----:B------:R-:W-:-:S04]  /*25d0*/  @P0 LEA R120, P2, R163, c[0x0][0x188], 0x4 ;  /* 0x00006200a3780a11 */ /* 0x000fc800078420ff */
[C---:B------:R-:W-:Y:S02]  /*25e0*/  @P0 LEA.HI.X R121, R163.reuse, c[0x0][0x18c], RZ, 0x4, P2 ;  /* 0x00006300a3790a11 */ /* 0x040fe400010f24ff */
[----:B------:R-:W-:-:S03]  /*25f0*/  IADD3 R163, R163, 0x20, RZ ;  /* 0x00000020a3a37810 */ /* 0x000fc60007ffe0ff */
[----:B------:R0:W-:Y:S04]  /*2600*/  @P0 STG.E.128 [R120.64], R116 ;  /* 0x0000007478000986 */ /* 0x0001e8000c101d04 */
.L_x_38660:
[----:B------:R-:W-:Y:S05]  /*2610*/  BSYNC B0 ;  /* 0x0000000000007941 */ /* 0x000fea0003800000 */
.L_x_38659:
        /* <DEDUP_REMOVED lines=17> */
.L_x_38675:
[----:B------:R-:W-:-:S05]  /*2730*/  FADD.FTZ R13, R112, R13 ;  /* 0x0000000d700d7221 */ /* 0x000fca0000010000 */
.L_x_38676:
[----:B------:R-:W-:Y:S02]  /*2740*/  MOV R116, R13 ;  /* 0x0000000d00747202 */ /* 0x000fe40000000f00 */
.L_x_38677:
[----:B------:R-:W-:Y:S01]  /*2750*/  FMUL.FTZ R133, R121, R162 ;  /* 0x000000a279857220 */ /* 0x000fe20000410000 */
[----:B------:R-:W-:Y:S05]  /*2760*/  @P2 BRA `(.L_x_38678) ;  /* 0x0000002000002947 */ /* 0x000fea0003800000 */
[----:B------:R-:W-:Y:S05]  /*2770*/  @P0 BRA `(.L_x_38679) ;  /* 0x0000002000000947 */ /* 0x000fea0003800000 */
[----:B------:R-:W-:Y:S05]  /*2780*/  BRA `(.L_x_38680) ;  /* 0x0000002000007947 */ /* 0x000fea0003800000 */
.L_x_38678:
[----:B------:R-:W-:-:S05]  /*2790*/  FADD.FTZ R133, R113, R133 ;  /* 0x0000008571857221 */ /* 0x000fca0000010000 */
.L_x_38679:
[----:B------:R-:W-:Y:S02]  /*27a0*/  MOV R117, R133 ;  /* 0x0000008500757202 */ /* 0x000fe40000000f00 */
.L_x_38680:
[----:B------:R-:W-:Y:S01]  /*27b0*/  FMUL.FTZ R145, R122, R162 ;  /* 0x000000a27a917220 */ /* 0x000fe20000410000 */
[----:B------:R-:W-:Y:S05]  /*27c0*/  @P2 BRA `(.L_x_38681) ;  /* 0x0000002000002947 */ /* 0x000fea0003800000 */
[----:B------:R-:W-:Y:S05]  /*27d0*/  @P0 BRA `(.L_x_38682) ;  /* 0x0000002000000947 */ /* 0x000fea0003800000 */
[----:B------:R-:W-:Y:S05]  /*27e0*/  BRA `(.L_x_38683) ;  /* 0x0000002000007947 */ /* 0x000fea0003800000 */
.L_x_38681:
[----:B------:R-:W-:-:S05]  /*27f0*/  FADD.FTZ R145, R114, R145 ;  /* 0x0000009172917221 */ /* 0x000fca0000010000 */
.L_x_38682:
[----:B------:R-:W-:Y:S02]  /*2800*/  MOV R118, R145 ;  /* 0x0000009100767202 */ /* 0x000fe40000000f00 */
.L_x_38683:
[----:B------:R-:W-:Y:S01]  /*2810*/  FMUL.FTZ R157, R123, R162 ;  /* 0x000000a27b9d7220 */ /* 0x000fe20000410000 */
[----:B------:R-:W-:Y:S05]  /*2820*/  @P2 BRA `(.L_x_38684) ;  /* 0x0000002000002947 */ /* 0x000fea0003800000 */
[----:B------:R-:W-:Y:S05]  /*2830*/  @P0 BRA `(.L_x_38685) ;  /* 0x0000002000000947 */ /* 0x000fea0003800000 */
[----:B------:R-:W-:Y:S05]  /*2840*/  BRA `(.L_x_38686) ;  /* 0x0000002000007947 */ /* 0x000fea0003800000 */
.L_x_38684:
[----:B------:R-:W-:-:S05]  /*2850*/  FADD.FTZ R157, R115, R157 ;  /* 0x0000009d739d7221 */ /* 0x000fca0000010000 */
.L_x_38685:
[----:B------:R-:W-:Y:S02]  /*2860*/  MOV R119, R157 ;  /* 0x0000009d00777202 */ /* 0x000fe40000000f00 */
.L_x_38686:
[----:B------:R-:W-:-:S04]  /*2870*/  @P0 LEA R120, P2, R163, c[0x0][0x188], 0x4 ;  /* 0x00006200a3780a11 */ /* 0x000fc800078420ff */
[C---:B------:R-:W-:Y:S02]  /*2880*/  @P0 LEA.HI.X R121, R163.reuse, c[0x0][0x18c], RZ, 0x4, P2 ;  /* 0x00006300a3790a11 */ /* 0x040fe400010f24ff */
[----:B------:R-:W-:-:S03]  /*2890*/  IADD3 R163, R163, 0x20, RZ ;  /* 0x00000020a3a37810 */ /* 0x000fc60007ffe0ff */
[----:B------:R0:W-:Y:S04]  /*28a0*/  @P0 STG.E.128 [R120.64], R116 ;  /* 0x0000007478000986 */ /* 0x0001e8000c101d04 */
.L_x_38674:
[----:B------:R-:W-:Y:S05]  /*28b0*/  BSYNC B0 ;  /* 0x0000000000007941 */ /* 0x000fea0003800000 */
.L_x_38673:
        /* <DEDUP_REMOVED lines=17> */
.L_x_38689:
[----:B------:R-:W-:-:S05]  /*29d0*/  FADD.FTZ R14, R112, R14 ;  /* 0x0000000e700e7221 */ /* 0x000fca0000010000 */
.L_x_38690:
[----:B------:R-:W-:Y:S02]  /*29e0*/  MOV R116, R14 ;  /* 0x0000000e00747202 */ /* 0x000fe40000000f00 */
.L_x_38691:
[----:B------:R-:W-:Y:S01]  /*29f0*/  FMUL.FTZ R134, R121, R162 ;  /* 0x000000a279867220 */ /* 0x000fe20000410000 */
[----:B------:R-:W-:Y:S05]  /*2a00*/  @P2 BRA `(.L_x_38692) ;  /* 0x0000002000002947 */ /* 0x000fea0003800000 */
[----:B------:R-:W-:Y:S05]  /*2a10*/  @P0 BRA `(.L_x_38693) ;  /* 0x0000002000000947 */ /* 0x000fea0003800000 */
[----:B------:R-:W-:Y:S05]  /*2a20*/  BRA `(.L_x_38694) ;  /* 0x0000002000007947 */ /* 0x000fea0003800000 */
.L_x_38692:
[----:B------:R-:W-:-:S05]  /*2a30*/  FADD.FTZ R134, R113, R134 ;  /* 0x0000008671867221 */ /* 0x000fca0000010000 */
.L_x_38693:
[----:B------:R-:W-:Y:S02]  /*2a40*/  MOV R117, R134 ;  /* 0x0000008600757202 */ /* 0x000fe40000000f00 */
.L_x_38694:
[----:B------:R-:W-:Y:S01]  /*2a50*/  FMUL.FTZ R146, R122, R162 ;  /* 0x000000a27a927220 */ /* 0x000fe20000410000 */
[----:B------:R-:W-:Y:S05]  /*2a60*/  @P2 BRA `(.L_x_38695) ;  /* 0x0000002000002947 */ /* 0x000fea0003800000 */
[----:B------:R-:W-:Y:S05]  /*2a70*/  @P0 BRA `(.L_x_38696) ;  /* 0x0000002000000947 */ /* 0x000fea0003800000 */
[----:B------:R-:W-:Y:S05]  /*2a80*/  BRA `(.L_x_38697) ;  /* 0x0000002000007947 */ /* 0x000fea0003800000 */
.L_x_38695:
[----:B------:R-:W-:-:S05]  /*2a90*/  FADD.FTZ R146, R114, R146 ;  /* 0x0000009272927221 */ /* 0x000fca0000010000 */
.L_x_38696:
[----:B------:R-:W-:Y:S02]  /*2aa0*/  MOV R118, R146 ;  /* 0x0000009200767202 */ /* 0x000fe40000000f00 */
.L_x_38697:
[----:B------:R-:W-:Y:S01]  /*2ab0*/  FMUL.FTZ R158, R123, R162 ;  /* 0x000000a27b9e7220 */ /* 0x000fe20000410000 */
[----:B------:R-:W-:Y:S05]  /*2ac0*/  @P2 BRA `(.L_x_38698) ;  /* 0x0000002000002947 */ /* 0x000fea0003800000 */
[----:B------:R-:W-:Y:S05]  /*2ad0*/  @P0 BRA `(.L_x_38699) ;  /* 0x0000002000000947 */ /* 0x000fea0003800000 */
[----:B------:R-:W-:Y:S05]  /*2ae0*/  BRA `(.L_x_38700) ;  /* 0x0000002000007947 */ /* 0x000fea0003800000 */
.L_x_38698:
[----:B------:R-:W-:-:S05]  /*2af0*/  FADD.FTZ R158, R115, R158 ;  /* 0x0000009e739e7221 */ /* 0x000fca0000010000 */
.L_x_38699:
[----:B------:R-:W-:Y:S02]  /*2b00*/  MOV R119, R158 ;  /* 0x0000009e00777202 */ /* 0x000fe40000000f00 */
.L_x_38700:
[----:B------:R-:W-:-:S04]  /*2b10*/  @P0 LEA R120, P2, R163, c[0x0][0x188], 0x4 ;  /* 0x00006200a3780a11 */ /* 0x000fc800078420ff */
[C---:B------:R-:W-:Y:S02]  /*2b20*/  @P0 LEA.HI.X R121, R163.reuse, c[0x0][0x18c], RZ, 0x4, P2 ;  /* 0x00006300a3790a11 */ /* 0x040fe400010f24ff */
[----:B------:R-:W-:-:S03]  /*2b30*/  IADD3 R163, R163, 0x20, RZ ;  /* 0x00000020a3a37810 */ /* 0x000fc60007ffe0ff */
[----:B------:R0:W-:Y:S04]  /*2b40*/  @P0 STG.E.128 [R120.64], R116 ;  /* 0x0000007478000986 */ /* 0x0001e8000c101d04 */
.L_x_38688:
[----:B------:R-:W-:Y:S05]  /*2b50*/  BSYNC B0 ;  /* 0x0000000000007941 */ /* 0x000fea0003800000 */
.L_x_38687:
        /* <DEDUP_REMOVED lines=17> */
.L_x_38703:
[----:B------:R-:W-:-:S05]  /*2c70*/  FADD.FTZ R15, R112, R15 ;  /* 0x0000000f700f7221 */ /* 0x000fca0000010000 */
.L_x_38704:
[----:B------:R-:W-:Y:S02]  /*2c80*/  MOV R116, R15 ;  /* 0x0000000f00747202 */ /* 0x000fe40000000f00 */
.L_x_38705:
[----:B------:R-:W-:Y:S01]  /*2c90*/  FMUL.FTZ R135, R121, R162 ;  /* 0x000000a279877220 */ /* 0x000fe20000410000 */
[----:B------:R-:W-:Y:S05]  /*2ca0*/  @P2 BRA `(.L_x_38706) ;  /* 0x0000002000002947 */ /* 0x000fea0003800000 */
[----:B------:R-:W-:Y:S05]  /*2cb0*/  @P0 BRA `(.L_x_38707) ;  /* 0x0000002000000947 */ /* 0x000fea0003800000 */
[----:B------:R-:W-:Y:S05]  /*2cc0*/  BRA `(.L_x_38708) ;  /* 0x0000002000007947 */ /* 0x000fea0003800000 */
.L_x_38706:
[----:B------:R-:W-:-:S05]  /*2cd0*/  FADD.FTZ R135, R113, R135 ;  /* 0x0000008771877221 */ /* 0x000fca0000010000 */
.L_x_38707:
[----:B------:R-:W-:Y:S02]  /*2ce0*/  MOV R117, R135 ;  /* 0x0000008700757202 */ /* 0x000fe40000000f00 */
.L_x_38708:
[----:B------:R-:W-:Y:S01]  /*2cf0*/  FMUL.FTZ R147, R122, R162 ;  /* 0x000000a27a937220 */ /* 0x000fe20000410000 */
[----:B------:R-:W-:Y:S05]  /*2d00*/  @P2 BRA `(.L_x_38709) ;  /* 0x0000002000002947 */ /* 0x000fea0003800000 */
[----:B------:R-:W-:Y:S05]  /*2d10*/  @P0 BRA `(.L_x_38710) ;  /* 0x0000002000000947 */ /* 0x000fea0003800000 */
[----:B------:R-:W-:Y:S05]  /*2d20*/  BRA `(.L_x_38711) ;  /* 0x0000002000007947 */ /* 0x000fea0003800000 */
.L_x_38709:
[----:B------:R-:W-:-:S05]  /*2d30*/  FADD.FTZ R147, R114, R147 ;  /* 0x0000009372937221 */ /* 0x000fca0000010000 */
.L_x_38710:
[----:B------:R-:W-:Y:S02]  /*2d40*/  MOV R118, R147 ;  /* 0x0000009300767202 */ /* 0x000fe40000000f00 */
.L_x_38711:
[----:B------:R-:W-:Y:S01]  /*2d50*/  FMUL.FTZ R159, R123, R162 ;  /* 0x000000a27b9f7220 */ /* 0x000fe20000410000 */
[----:B------:R-:W-:Y:S05]  /*2d60*/  @P2 BRA `(.L_x_38712) ;  /* 0x0000002000002947 */ /* 0x000fea0003800000 */
[----:B------:R-:W-:Y:S05]  /*2d70*/  @P0 BRA `(.L_x_38713) ;  /* 0x0000002000000947 */ /* 0x000fea0003800000 */
[----:B------:R-:W-:Y:S05]  /*2d80*/  BRA `(.L_x_38714) ;  /* 0x0000002000007947 */ /* 0x000fea0003800000 */
.L_x_38712:
[----:B------:R-:W-:-:S05]  /*2d90*/  FADD.FTZ R159, R115, R159 ;  /* 0x0000009f739f7221 */ /* 0x000fca0000010000 */
.L_x_38713:
[----:B------:R-:W-:Y:S02]  /*2da0*/  MOV R119, R159 ;  /* 0x0000009f00777202 */ /* 0x000fe40000000f00 */
.L_x_38714:
[----:B------:R-:W-:-:S04]  /*2db0*/  @P0 LEA R120, P2, R163, c[0x0][0x188], 0x4 ;  /* 0x00006200a3780a11 */ /* 0x000fc800078420ff */
[----:B------:R-:W-:-:S05]  /*2dc0*/  @P0 LEA.HI.X R121, R163, c[0x0][0x18c], RZ, 0x4, P2 ;  /* 0x00006300a3790a11 */ /* 0x000fca00010f24ff */
[----:B------:R0:W-:Y:S04]  /*2dd0*/  @P0 STG.E.128 [R120.64], R116 ;  /* 0x0000007478000986 */ /* 0x0001e8000c101d04 */
.L_x_38702:
[----:B------:R-:W-:Y:S05]  /*2de0*/  BSYNC B0 ;  /* 0x0000000000007941 */ /* 0x000fea0003800000 */
.L_x_38701:
[----:B0-----:R-:W-:Y:S01]  /*2df0*/  FADD.FTZ R121, RZ, R4 ;  /* 0x00000004ff797221 */ /* 0x001fe20000010000 */
[----:B------:R-:W-:Y:S02]  /*2e00*/  ISETP.GT.U32.AND P2, PT, R0, 0x3f, PT ;  /* 0x0000003f0000780c */ /* 0x000fe40003f44070 */
[----:B------:R-:W-:Y:S01]  /*2e10*/  LOP3.LUT R2, R2, 0xffffffbf, RZ, 0xc0, !PT ;  /* 0xffffffbf02027812 */ /* 0x000fe200078ec0ff */
[----:B------:R-:W-:Y:S01]  /*2e20*/  FADD.FTZ R121, R124, R121 ;  /* 0x000000797c797221 */ /* 0x000fe20000010000 */
[C---:B------:R-:W-:Y:S02]  /*2e30*/  ISETP.GT.U32.AND P3, PT, R0.reuse, 0x13f, PT ;  /* 0x0000013f0000780c */ /* 0x040fe40003f64070 */
[----:B------:R-:W-:Y:S01]  /*2e40*/  ISETP.GT.U32.AND P4, PT, R0, 0x15f, PT ;  /* 0x0000015f0000780c */ /* 0x000fe20003f84070 */
[----:B------:R-:W-:Y:S01]  /*2e50*/  FADD.FTZ R121, R136, R121 ;  /* 0x0000007988797221 */ /* 0x000fe20000010000 */
[----:B------:R-:W-:Y:S02]  /*2e60*/  ISETP.GT.U32.AND P5, PT, R0, 0x17f, PT ;  /* 0x0000017f0000780c */ /* 0x000fe40003fa4070 */
[----:B------:R-:W-:Y:S01]  /*2e70*/  ISETP.NE.AND P6, PT, R161, RZ, PT ;  /* 0x000000ffa100720c */ /* 0x000fe20003fc5270 */
[----:B------:R-:W-:-:S02]  /*2e80*/  FADD.FTZ R121, R148, R121 ;  /* 0x0000007994797221 */ /* 0x000fc40000010000 */
[----:B------:R-:W-:-:S03]  /*2e90*/  @P2 LOP3.LUT R2, R2, 0x40, RZ, 0xfc, !PT ;  /* 0x0000004002022812 */ /* 0x000fc600078efcff */
        /* <DEDUP_REMOVED lines=66> */
.L_x_38743:
[----:B01----:R-:W-:Y:S01]  /*32c0*/  FADD.FTZ R123, R123, R122 ;  /* 0x0000007a7b7b7221 */ /* 0x003fe20000010000 */
[----:B------:R-:W-:Y:S05]  /*32d0*/  BRA.DIV ~URZ, `(.L_x_38716) ;  /* 0x000019027f007947 */ /* 0x000fea000b800000 */
[----:B------:R-:W0:Y:S01]  /*32e0*/  SHFL.BFLY PT, R120, R123, 0x2, 0x1f ;  /* 0x0c401f007b787f89 */ /* 0x000e2200000e0000 */
[----:B------:R-:W-:Y:S02]  /*32f0*/  P2R R161, PR, RZ, 0x1 ;  /* 0x00000001ffa17803 */ /* 0x000fe40000000000 */
[----:B------:R-:W-:Y:S01]  /*3300*/  ISETP.GT.U32.AND P0, PT, R0, 0x3f, PT ;  /* 0x0000003f0000780c */ /* 0x000fe20003f04070 */
[----:B0-----:R-:W-:-:S05]  /*3310*/  FADD.FTZ R120, R123, R120 ;  /* 0x000000787b787221 */ /* 0x001fca0000010000 */
[----:B------:R-:W0:Y:S02]  /*3320*/  SHFL.BFLY PT, R121, R120, 0x4, 0x1f ;  /* 0x0c801f0078797f89 */ /* 0x000e2400000e0000 */
[----:B0-----:R-:W-:-:S05]  /*3330*/  FADD.FTZ R121, R120, R121 ;  /* 0x0000007978797221 */ /* 0x001fca0000010000 */
[----:B------:R-:W0:Y:S02]  /*3340*/  SHFL.BFLY PT, R122, R121, 0x8, 0x1f ;  /* 0x0d001f00797a7f89 */ /* 0x000e2400000e0000 */
[----:B0-----:R-:W-:-:S05]  /*3350*/  FADD.FTZ R122, R121, R122 ;  /* 0x0000007a797a7221 */ /* 0x001fca0000010000 */
[----:B------:R-:W0:Y:S02]  /*3360*/  SHFL.BFLY PT, R163, R122, 0x10, 0x1f ;  /* 0x0e001f007aa37f89 */ /* 0x000e2400000e0000 */
[----:B0-----:R-:W-:-:S04]  /*3370*/  FADD.FTZ R163, R122, R163 ;  /* 0x000000a37aa37221 */ /* 0x001fc80000010000 */
[----:B-----5:R-:W-:-:S04]  /*3380*/  FMUL.FTZ R162, R163, c[0x0][0x1e0] ;  /* 0x00007800a3a27a20 */ /* 0x020fc80000410000 */
        /* <DEDUP_REMOVED lines=113> */
.L_x_38744:
[----:B------:R-:W-:Y:S01]  /*3aa0*/  FMUL.FTZ R121, R162, R162 ;  /* 0x000000a2a2797220 */ /* 0x000fe20000410000 */
[----:B------:R-:W-:Y:S01]  /*3ab0*/  MOV R120, c[0x0][0x1e0] ;  /* 0x0000780000787a02 */ /* 0x000fe20000000f00 */
[----:B01----:R-:W-:Y:S01]  /*3ac0*/  FADD.FTZ R123, R122, R123 ;  /* 0x0000007b7a7b7221 */ /* 0x003fe20000010000 */
[----:B------:R-:W-:Y:S01]  /*3ad0*/  ISETP.NE.AND P2, PT, RZ, UR6, PT ;  /* 0x00000006ff007c0c */ /* 0x000fe2000bf45270 */
[----:B------:R-:W-:Y:S01]  /*3ae0*/  BSSY B0, `(.L_x_38717) ;  /* 0x000001d000007945 */ /* 0x000fe20003800000 */
[----:B------:R-:W-:Y:S01]  /*3af0*/  @!P6 MOV R122, 0x4 ;  /* 0x00000004007ae802 */ /* 0x000fe20000000f00 */
[----:B------:R-:W-:Y:S01]  /*3b00*/  FFMA.FTZ R120, R123, R120, c[0x0][0x228] ;  /* 0x00008a007b787623 */ /* 0x000fe20000010078 */
[----:B------:R-:W-:-:S05]  /*3b10*/  FSEL R121, R121, RZ, P2 ;  /* 0x000000ff79797208 */ /* 0x000fca0001000000 */
[----:B------:R-:W-:Y:S01]  /*3b20*/  FADD.FTZ R161, R120, R121 ;  /* 0x0000007978a17221 */ /* 0x000fe20000010000 */
[----:B------:R-:W-:-:S05]  /*3b30*/  @!P6 MOV R120, 0x4 ;  /* 0x000000040078e802 */ /* 0x000fca0000000f00 */
[----:B------:R-:W0:Y:S01]  /*3b40*/  MUFU.RSQ R161, R161 ;  /* 0x000000a100a17308 */ /* 0x000e220000001400 */
[----:B------:R-:W-:-:S05]  /*3b50*/  @!P6 IMAD.WIDE R120, R3, R120, c[0x0][0x1a0] ;  /* 0x000068000378e625 */ /* 0x000fca00078e0278 */
[----:B------:R1:W-:Y:S02]  /*3b60*/  @!P6 STG.E [R120.64], R162 ;  /* 0x000000a27800e986 */ /* 0x0003e4000c101904 */
[----:B-1----:R-:W-:-:S05]  /*3b70*/  @!P6 IMAD.WIDE R120, R3, R122, c[0x0][0x1a8] ;  /* 0x00006a000378e625 */ /* 0x002fca00078e027a */
[----:B0-----:R0:W-:Y:S01]  /*3b80*/  @!P6 STG.E [R120.64], R161 ;  /* 0x000000a17800e986 */ /* 0x0011e2000c101904 */
[----:B------:R-:W-:Y:S05]  /*3b90*/  @!P1 BRA `(.L_x_38718) ;  /* 0x0000011000009947 */ /* 0x000fea0003800000 */
[----:B0-----:R-:W-:Y:S01]  /*3ba0*/  FSEL R121, R162, RZ, !P2 ;  /* 0x000000ffa2797208 */ /* 0x001fe20005000000 */
        /* <DEDUP_REMOVED lines=16> */
.L_x_38718:
[----:B------:R-:W-:Y:S05]  /*3cb0*/  BSYNC B0 ;  /* 0x0000000000007941 */ /* 0x000fea0003800000 */
.L_x_38717:
[----:B------:R-:W-:Y:S01]  /*3cc0*/  ISETP.GE.U32.AND P3, PT, R0, 0x40, PT ;  /* 0x000000400000780c */ /* 0x000fe20003f66070 */
[----:B------:R-:W-:-:S12]  /*3cd0*/  BSSY B0, `(.L_x_38719) ;  /* 0x0000013000007945 */ /* 0x000fd80003800000 */
        /* <DEDUP_REMOVED lines=18> */
.L_x_38720:
[----:B------:R-:W-:Y:S05]  /*3e00*/  BSYNC B0 ;  /* 0x0000000000007941 */ /* 0x000fea0003800000 */
.L_x_38719:
[----:B------:R-:W-:Y:S01]  /*3e10*/  ISETP.GE.U32.AND P3, PT, R0, 0x60, PT ;  /* 0x000000600000780c */ /* 0x000fe20003f66070 */
[----:B------:R-:W-:-:S12]  /*3e20*/  BSSY B0, `(.L_x_38721) ;  /* 0x0000013000007945 */ /* 0x000fd80003800000 */
        /* <DEDUP_REMOVED lines=18> */
.L_x_38722:
[----:B------:R-:W-:Y:S05]  /*3f50*/  BSYNC B0 ;  /* 0x0000000000007941 */ /* 0x000fea0003800000 */
.L_x_38721:
        /* <DEDUP_REMOVED lines=20> */
.L_x_38724:
[----:B------:R-:W-:Y:S05]  /*40a0*/  BSYNC B0 ;  /* 0x0000000000007941 */ /* 0x000fea0003800000 */
.L_x_38723:
        /* <DEDUP_REMOVED lines=20> */
.L_x_38726:
[----:B------:R-:W-:Y:S05]  /*41f0*/  BSYNC B0 ;  /* 0x0000000000007941 */ /* 0x000fea0003800000 */
.L_x_38725:
        /* <DEDUP_REMOVED lines=20> */
.L_x_38728:
[----:B------:R-:W-:Y:S05]  /*4340*/  BSYNC B0 ;  /* 0x0000000000007941 */ /* 0x000fea0003800000 */
.L_x_38727:
        /* <DEDUP_REMOVED lines=20> */
.L_x_38730:
[----:B------:R-:W-:Y:S05]  /*4490*/  BSYNC B0 ;  /* 0x0000000000007941 */ /* 0x000fea0003800000 */
.L_x_38729:
        /* <DEDUP_REMOVED lines=20> */
.L_x_38732:
[----:B------:R-:W-:Y:S05]  /*45e0*/  BSYNC B0 ;  /* 0x0000000000007941 */ /* 0x000fea0003800000 */
.L_x_38731:
        /* <DEDUP_REMOVED lines=20> */
.L_x_38734:
[----:B------:R-:W-:Y:S05]  /*4730*/  BSYNC B0 ;  /* 0x0000000000007941 */ /* 0x000fea0003800000 */
.L_x_38733:
        /* <DEDUP_REMOVED lines=20> */
.L_x_38736:
[----:B------:R-:W-:Y:S05]  /*4880*/  BSYNC B0 ;  /* 0x0000000000007941 */ /* 0x000fea0003800000 */
.L_x_38735:
        /* <DEDUP_REMOVED lines=20> */
.L_x_38738:
[----:B------:R-:W-:Y:S05]  /*49d0*/  BSYNC B0 ;  /* 0x0000000000007941 */ /* 0x000fea0003800000 */
.L_x_38737:
[----:B------:R-:W-:Y:S01]  /*49e0*/  ISETP.GE.U32.AND P3, PT, R0, 0x180, PT ;  /* 0x000001800000780c */ /* 0x000fe20003f66070 */
[----:B------:R-:W-:-:S12]  /*49f0*/  BSSY B0, `(.L_x_38739) ;  /* 0x0000012000007945 */ /* 0x000fd80003800000 */
[----:B------:R-:W-:Y:S05]  /*4a00*/  @!P3 BRA `(.L_x_38740) ;  /* 0x000001000000b947 */ /* 0x000fea0003800000 */
[----:B0-----:R-:W-:-:S05]  /*4a10*/  FSEL R164, R162, RZ, !P2 ;  /* 0x000000ffa2a47208 */ /* 0x001fca0005000000 */
[--C-:B------:R-:W-:Y:S02]  /*4a20*/  FADD.FTZ R120, R15, -R164.reuse ;  /* 0x800000a40f787221 */ /* 0x100fe40000010000 */
        /* <DEDUP_REMOVED lines=14> */
.L_x_38740:
[----:B------:R-:W-:Y:S05]  /*4b10*/  BSYNC B0 ;  /* 0x0000000000007941 */ /* 0x000fea0003800000 */
.L_x_38739:
[----:B0-----:R-:W-:-:S10]  /*4b20*/  HFMA2.MMA R120, -RZ, RZ, 0, 2.384185791015625e-07 ;  /* 0x00000004ff787435 */ /* 0x001fd400000001ff */
[----:B------:R-:W-:-:S05]  /*4b30*/  IMAD R3, R120, c[0x0][0x160], R3 ;  /* 0x0000580078037a24 */ /* 0x000fca00078e0203 */
[----:B------:R-:W-:-:S13]  /*4b40*/  ISETP.GE.AND P2, PT, R3, c[0x0][0x164], PT ;  /* 0x0000590003007a0c */ /* 0x000fda0003f46270 */
[----:B------:R-:W-:Y:S01]  /*4b50*/  @P2 CALL.REL.NOINC `(.L_x_38741) ;  /* 0x0000001000002944 */ /* 0x000fe20003c00000 */
[----:B------:R-:W-:Y:S05]  /*4b60*/  BRA `(.L_x_38742) ;  /* 0xffffc25000007947 */ /* 0x000fea000383ffff */
.L_x_38741:
[----:B------:R-:W-:Y:S05]  /*4b70*/  EXIT ;  /* 0x000000000000794d */ /* 0x000fea0003800000 */
.L_x_38715:
[----:B------:R-:W-:Y:S01]  /*4b80*/  HFMA2.MMA R121, -RZ, RZ, 0, 1.847743988037109375e-06 ;  /* 0x0000001fff797435 */ /* 0x000fe200000001ff */
[----:B------:R-:W-:Y:S02]  /*4b90*/  MOV R161, 0x1 ;  /* 0x0000000100a17802 */ /* 0x000fe40000000f00 */
[----:B------:R-:W-:Y:S02]  /*4ba0*/  MOV R122, 0xffffffff ;  /* 0xffffffff007a7802 */ /* 0x000fe40000000f00 */
[----:B------:R-:W-:Y:S02]  /*4bb0*/  MOV R120, 0x4bd0 ;  /* 0x00004bd000787802 */ /* 0x000fe40000000f00 */
[----:B-----5:R-:W-:Y:S05]  /*4bc0*/  CALL.REL.NOINC `($__internal_144_$__cuda_sm70_shflsync_bfly_p) ;  /* 0x00000a2000007944 */ /* 0x020fea0003c00000 */
[----:B-1----:R-:W-:Y:S05]  /*4bd0*/  BRA `(.L_x_38743) ;  /* 0xffffe6e000007947 */ /* 0x002fea000383ffff */
.L_x_38716:
[----:B------:R-:W-:Y:S01]  /*4be0*/  HFMA2.MMA R161, -RZ, RZ, 0, 1.1920928955078125e-07 ;  /* 0x00000002ffa17435 */ /* 0x000fe200000001ff */
[----:B------:R-:W-:Y:S02]  /*4bf0*/  MOV R121, 0x1f ;  /* 0x0000001f00797802 */ /* 0x000fe40000000f00 */
[----:B------:R-:W-:Y:S02]  /*4c00*/  MOV R122, 0xffffffff ;  /* 0xffffffff007a7802 */ /* 0x000fe40000000f00 */
[----:B------:R-:W-:-:S02]  /*4c10*/  MOV R120, 0x4c30 ;  /* 0x00004c3000787802 */ /* 0x000fc40000000f00 */
[----:B-----5:R-:W-:Y:S05]  /*4c20*/  CALL.REL.NOINC `($__internal_144_$__cuda_sm70_shflsync_bfly_p) ;  /* 0x000009c000007944 */ /* 0x020fea0003c00000 */
[----:B------:R-:W-:Y:S01]  /*4c30*/  HFMA2.MMA R161, -RZ, RZ, 0, 2.384185791015625e-07 ;  /* 0x00000004ffa17435 */ /* 0x000fe200000001ff */
[----:B-1----:R-:W-:Y:S01]  /*4c40*/  FADD.FTZ R123, R123, R122 ;  /* 0x0000007a7b7b7221 */ /* 0x002fe20000010000 */
[----:B------:R-:W-:-:S02]  /*4c50*/  MOV R121, 0x1f ;  /* 0x0000001f00797802 */ /* 0x000fc40000000f00 */
[----:B------:R-:W-:Y:S02]  /*4c60*/  MOV R122, 0xffffffff ;  /* 0xffffffff007a7802 */ /* 0x000fe40000000f00 */
[----:B------:R-:W-:Y:S02]  /*4c70*/  MOV R120, 0x4c90 ;  /* 0x00004c9000787802 */ /* 0x000fe40000000f00 */
[----:B------:R-:W-:Y:S05]  /*4c80*/  CALL.REL.NOINC `($__internal_144_$__cuda_sm70_shflsync_bfly_p) ;  /* 0x0000096000007944 */ /* 0x000fea0003c00000 */
[----:B------:R-:W-:Y:S01]  /*4c90*/  HFMA2.MMA R161, -RZ, RZ, 0, 4.76837158203125e-07 ;  /* 0x00000008ffa17435 */ /* 0x000fe200000001ff */
[----:B-1----:R-:W-:Y:S01]  /*4ca0*/  FADD.FTZ R123, R123, R122 ;  /* 0x0000007a7b7b7221 */ /* 0x002fe20000010000 */
[----:B------:R-:W-:Y:S02]  /*4cb0*/  MOV R121, 0x1f ;  /* 0x0000001f00797802 */ /* 0x000fe40000000f00 */
[----:B------:R-:W-:Y:S02]  /*4cc0*/  MOV R122, 0xffffffff ;  /* 0xffffffff007a7802 */ /* 0x000fe40000000f00 */
[----:B------:R-:W-:Y:S02]  /*4cd0*/  MOV R120, 0x4cf0 ;  /* 0x00004cf000787802 */ /* 0x000fe40000000f00 */
[----:B------:R-:W-:Y:S05]  /*4ce0*/  CALL.REL.NOINC `($__internal_144_$__cuda_sm70_shflsync_bfly_p) ;  /* 0x0000090000007944 */ /* 0x000fea0003c00000 */
[----:B------:R-:W-:Y:S01]  /*4cf0*/  HFMA2.MMA R161, -RZ, RZ, 0, 9.5367431640625e-07 ;  /* 0x00000010ffa17435 */ /* 0x000fe200000001ff */
[----:B-1----:R-:W-:Y:S01]  /*4d00*/  FADD.FTZ R123, R123, R122 ;  /* 0x0000007a7b7b7221 */ /* 0x002fe20000010000 */
[----:B------:R-:W-:-:S02]  /*4d10*/  MOV R121, 0x1f ;  /* 0x0000001f00797802 */ /* 0x000fc40000000f00 */
[----:B------:R-:W-:Y:S02]  /*4d20*/  MOV R122, 0xffffffff ;  /* 0xffffffff007a7802 */ /* 0x000fe40000000f00 */
[----:B------:R-:W-:Y:S02]  /*4d30*/  MOV R120, 0x4d50 ;  /* 0x00004d5000787802 */ /* 0x000fe40000000f00 */
[----:B------:R-:W-:Y:S05]  /*4d40*/  CALL.REL.NOINC `($__internal_144_$__cuda_sm70_shflsync_bfly_p) ;  /* 0x000008a000007944 */ /* 0x000fea0003c00000 */
[----:B-1----:R-:W-:Y:S01]  /*4d50*/  FADD.FTZ R122, R123, R122 ;  /* 0x0000007a7b7a7221 */ /* 0x002fe20000010000 */
[----:B------:R-:W-:Y:S02]  /*4d60*/  P2R R161, PR, RZ, 0x1 ;  /* 0x00000001ffa17803 */ /* 0x000fe40000000000 */
        /* <DEDUP_REMOVED lines=110> */
[----:B------:R-:W-:Y:S05]  /*5450*/  CALL.REL.NOINC `($__internal_144_$__cuda_sm70_shflsync_bfly_p) ;  /* 0x0000019000007944 */ /* 0x000fea0003c00000 */
[----:B------:R-:W-:Y:S01]  /*5460*/  HFMA2.MMA R161, -RZ, RZ, 0, 1.1920928955078125e-07 ;  /* 0x00000002ffa17435 */ /* 0x000fe200000001ff */
[----:B-1----:R-:W-:Y:S01]  /*5470*/  FADD.FTZ R123, R123, R122 ;  /* 0x0000007a7b7b7221 */ /* 0x002fe20000010000 */
[----:B------:R-:W-:Y:S02]  /*5480*/  MOV R121, 0x1f ;  /* 0x0000001f00797802 */ /* 0x000fe40000000f00 */
[----:B------:R-:W-:Y:S02]  /*5490*/  MOV R122, 0xffffffff ;  /* 0xffffffff007a7802 */ /* 0x000fe40000000f00 */
[----:B------:R-:W-:Y:S02]  /*54a0*/  MOV R120, 0x54c0 ;  /* 0x000054c000787802 */ /* 0x000fe40000000f00 */
[----:B------:R-:W-:Y:S05]  /*54b0*/  CALL.REL.NOINC `($__internal_144_$__cuda_sm70_shflsync_bfly_p) ;  /* 0x0000013000007944 */ /* 0x000fea0003c00000 */
        /* <DEDUP_REMOVED lines=18> */
[----:B-1----:R-:W-:Y:S05]  /*55e0*/  BRA `(.L_x_38744) ;  /* 0xffffe4b000007947 */ /* 0x002fea000383ffff */
        .weak           $__internal_144_$__cuda_sm70_shflsync_bfly_p
        .type           $__internal_144_$__cuda_sm70_shflsync_bfly_p,@function
        .size           $__internal_144_$__cuda_sm70_shflsync_bfly_p,(.L_x_43204 - $__internal_144_$__cuda_sm70_shflsync_bfly_p)
$__internal_144_$__cuda_sm70_shflsync_bfly_p:
[----:B------:R-:W-:Y:S04]  /*55f0*/  WARPSYNC R122 ;  /* 0x0000007a00007348 */ /* 0x000fe80003800000 */
[----:B------:R0:W1:Y:S02]  /*5600*/  SHFL.BFLY PT, R122, R123, R161, R121 ;  /* 0x0c0000a17b7a7389 */ /* 0x00006400000e0079 */
[----:B0-----:R-:W-:-:S06]  /*5610*/  HFMA2.MMA R121, -RZ, RZ, 0, 0 ;  /* 0x00000000ff797435 */ /* 0x001fcc00000001ff */
[----:B------:R-:W-:Y:S05]  /*5620*/  RET.REL.NODEC R120 `(_ZN10layer_norm13ln_fwd_kernelINS_13Kernel_traitsIfffffjLj1536ELj1ELj4ELj1ELj16ENS_18Kernel_traits_baseILj1536EfffffjLj128EEEEELb0ELb0ELb0ELb0EEEvNS_9FwdParamsE) ;  /* 0xffffa9d078007950 */ /* 0x000fea0003c3ffff */
.L_x_38745:
        /* <DEDUP_REMOVED lines=13> */
.L_x_43204:


//--------------------- .text._ZN10layer_norm13ln_fwd_kernelINS_13Kernel_traitsIfffffjLj1536ELj1ELj4ELj1ELj16ENS_18Kernel_traits_baseILj1536EfffffjLj128EEEEELb0ELb0ELb0ELb1EEEvNS_9FwdParamsE --------------------------
	.section	.text._ZN10layer_norm13ln_fwd_kernelINS_13Kernel_traitsIfffffjLj1536ELj1ELj4ELj1ELj16ENS_18Kernel_traits_baseILj1536EfffffjLj128EEEEELb0ELb0ELb0ELb1EEEvNS_9FwdParamsE,"ax",@progbits
	.sectioninfo	@"SHI_REGISTERS=201"
	.align	128
        .global         _ZN10layer_norm13ln_fwd_kernelINS_13Kernel_traitsIfffffjLj1536ELj1ELj4ELj1ELj16ENS_18Kernel_traits_baseILj1536EfffffjLj128EEEEELb0ELb0ELb0ELb1EEEvNS_9FwdParamsE
        .type           _ZN10layer_norm13ln_fwd_kernelINS_13Kernel_traitsIfffffjLj1536ELj1ELj4ELj1ELj16ENS_18Kernel_traits_baseILj1536EfffffjLj128EEEEELb0ELb0ELb0ELb1EEEvNS_9FwdParamsE,@function
        .size           _ZN10layer_norm13ln_fwd_kernelINS_13Kernel_traitsIfffffjLj1536ELj1ELj4ELj1ELj16ENS_18Kernel_traits_baseILj1536EfffffjLj128EEEEELb0ELb0ELb0ELb1EEEvNS_9FwdParamsE,(.L_x_43205 - _ZN10layer_norm13ln_fwd_kernelINS_13Kernel_traitsIfffffjLj1536ELj1ELj4ELj1ELj16ENS_18Kernel_traits_baseILj1536EfffffjLj128EEEEELb0ELb0ELb0ELb1EEEvNS_9FwdParamsE)
        .other          _ZN10layer_norm13ln_fwd_kernelINS_13Kernel_traitsIfffffjLj1536ELj1ELj4ELj1ELj16ENS_18Kernel_traits_baseILj1536EfffffjLj128EEEEELb0ELb0ELb0ELb1EEEvNS_9FwdParamsE,@"STO_CUDA_ENTRY STV_DEFAULT"
_ZN10layer_norm13ln_fwd_kernelINS_13Kernel_traitsIfffffjLj1536ELj1ELj4ELj1ELj16ENS_18Kernel_traits_baseILj1536EfffffjLj128EEEEELb0ELb0ELb0ELb1EEEvNS_9FwdParamsE:
.text._ZN10layer_norm13ln_fwd_kernelINS_13Kernel_traitsIfffffjLj1536ELj1ELj4ELj1ELj16ENS_18Kernel_traits_baseILj1536EfffffjLj128EEEEELb0ELb0ELb0ELb1EEEvNS_9FwdParamsE:
        /* <DEDUP_REMOVED lines=65> */
[----:B------:R-:W-:-:S03]  /*0410*/  ULDC.U8 UR6, c[0x0][0x1f0] ;  /* 0x00007c0000067ab9 */ /* 0x000fc60000000000 */
[----:B------:R-:W-:Y:S02]  /*0420*/  LOP3.LUT P0, RZ, R0, c[0x0][0x1c0], RZ, 0xfc, !PT ;  /* 0x0000700000ff7a12 */ /* 0x000fe4000780fcff */
[----:B------:R-:W-:-:S04]  /*0430*/  MOV R0, c[0x0][0x184] ;  /* 0x0000610000007a02 */ /* 0x000fc80000000f00 */
[----:B------:R-:W-:Y:S02]  /*0440*/  LOP3.LUT P0, RZ, R0, c[0x0][0x1c4], RZ, 0xfc, P0 ;  /* 0x0000710000ff7a12 */ /* 0x000fe4000000fcff */
[----:B-1----:R-:W-:-:S03]  /*0450*/  MOV R0, R6 ;  /* 0x0000000600007202 */ /* 0x002fc60000000f00 */
.L_x_38893:
[----:B------:R-:W1:Y:S01]  /*0460*/  S2R R122, SR_TID.X ;  /* 0x00000000007a7919 */ /* 0x000e620000002100 */
[----:B------:R-:W-:Y:S01]  /*0470*/  ISETP.NE.U32.AND P2, PT, RZ, c[0x0][0x1c0], PT ;  /* 0x00007000ff007a0c */ /* 0x000fe20003f45070 */
[----:B------:R-:W-:Y:S01]  /*0480*/  IMAD R2, R0, c[0x0][0x168], RZ ;  /* 0x00005a0000027a24 */ /* 0x000fe200078e02ff */
[----:B------:R-:W-:Y:S01]  /*0490*/  ISETP.NE.U32.AND P1, PT, RZ, c[0x0][0x180], PT ;  /* 0x00006000ff007a0c */ /* 0x000fe20003f25070 */
[----:B------:R-:W-:Y:S01]  /*04a0*/  HFMA2.MMA R123, -RZ, RZ, 0, 9.5367431640625e-07 ;  /* 0x00000010ff7b7435 */ /* 0x000fe200000001ff */
[----:B------:R-:W-:Y:S01]  /*04b0*/  ISETP.NE.AND.EX P2, PT, RZ, c[0x0][0x1c4], PT, P2 ;  /* 0x00007100ff007a0c */ /* 0x000fe20003f45320 */
[----:B------:R-:W-:Y:S01]  /*04c0*/  HFMA2.MMA R124, -RZ, RZ, 1.875, 0 ;  /* 0x3f800000ff7c7435 */ /* 0x000fe200000001ff */
[----:B------:R-:W-:Y:S02]  /*04d0*/  SHF.R.S32.HI R3, RZ, 0x1f, R2 ;  /* 0x0000001fff037819 */ /* 0x000fe40000011402 */
[----:B------:R-:W-:-:S02]  /*04e0*/  ISETP.NE.AND.EX P1, PT, RZ, c[0x0][0x184], PT, P1 ;  /* 0x00006100ff007a0c */ /* 0x000fc40003f25310 */
[----:B------:R-:W-:-:S07]  /*04f0*/  LEA.HI R3, R3, R2, RZ, 0x2 ;  /* 0x0000000203037211 */ /* 0x000fce00078f10ff */
[----:B------:R-:W-:-:S05]  /*0500*/  @P2 MOV R109, 0x4 ;  /* 0x00000004006d2802 */ /* 0x000fca0000000f00 */
[----:B------:R-:W-:Y:S01]  /*0510*/  @P2 IMAD.WIDE R108, R0, R109, c[0x0][0x1c0] ;  /* 0x00007000006c2625 */ /* 0x000fe200078e026d */
[----:B-1----:R-:W-:-:S04]  /*0520*/  LOP3.LUT R122, R122, 0x1f, RZ, 0xc0, !PT ;  /* 0x0000001f7a7a7812 */ /* 0x002fc800078ec0ff */
[----:B------:R-:W-:Y:S01]  /*0530*/  LEA.HI.SX32 R3, R3, R122, 0x1e ;  /* 0x0000007a03037211 */ /* 0x000fe200078ff2ff */
[----:B------:R-:W2:Y:S03]  /*0540*/  @P2 LDG.E R124, [R108.64] ;  /* 0x000000046c7c2981 */ /* 0x000ea6000c1e1900 */
[C---:B------:R-:W-:Y:S01]  /*0550*/  @P1 LEA R114, P3, R3.reuse, c[0x0][0x180], 0x4 ;  /* 0x0000600003721a11 */ /* 0x040fe200078620ff */
[----:B------:R-:W-:-:S03]  /*0560*/  IMAD.WIDE.U32 R110, R3, R123, c[0x0][0x170] ;  /* 0x00005c00036e7625 */ /* 0x000fc600078e007b */
[----:B------:R-:W-:Y:S02]  /*0570*/  @P1 LEA.HI.X R115, R3, c[0x0][0x184], RZ, 0x4, P3 ;  /* 0x0000610003731a11 */ /* 0x000fe400018f24ff */
[----:B------:R-:W2:Y:S04]  /*0580*/  LDG.E.128 R116, [R110.64] ;  /* 0x000000046e747981 */ /* 0x000ea8000c1e1d00 */
[----:B-----5:R1:W5:Y:S01]  /*0590*/  @P1 LDG.E.128 R8, [R114.64] ;  /* 0x0000000472081981 */ /* 0x020362000c1e1d00 */
[----:B------:R-:W-:-:S04]  /*05a0*/  ISETP.NE.U32.AND P2, PT, RZ, c[0x0][0x180], PT ;  /* 0x00006000ff007a0c */ /* 0x000fc80003f45070 */
[----:B------:R-:W-:Y:S01]  /*05b0*/  ISETP.NE.AND.EX P2, PT, RZ, c[0x0][0x184], PT, P2 ;  /* 0x00006100ff007a0c */ /* 0x000fe20003f45320 */
[----:B--2---:R-:W-:-:S12]  /*05c0*/  FMUL.FTZ R113, R116, R124 ;  /* 0x0000007c74717220 */ /* 0x004fd80000410000 */
[----:B------:R-:W-:Y:S05]  /*05d0*/  @P2 BRA `(.L_x_38746) ;  /* 0x0000002000002947 */ /* 0x000fea0003800000 */
[----:B-1----:R-:W-:Y:S05]  /*05e0*/  @P0 BRA `(.L_x_38747) ;  /* 0x0000002000000947 */ /* 0x002fea0003800000 */
[----:B------:R-:W-:Y:S05]  /*05f0*/  BRA `(.L_x_38748) ;  /* 0x0000002000007947 */ /* 0x000fea0003800000 */
.L_x_38746:
[----:B-1---5:R-:W-:-:S05]  /*0600*/  FADD.FTZ R113, R8, R113 ;  /* 0x0000007108717221 */ /* 0x022fca0000010000 */
.L_x_38747:
[----:B0-----:R-:W-:Y:S02]  /*0610*/  MOV R4, R113 ;  /* 0x0000007100047202 */ /* 0x001fe40000000f00 */
.L_x_38748:
[----:B------:R-:W-:Y:S01]  /*0620*/  FMUL.FTZ R112, R117, R124 ;  /* 0x0000007c75707220 */ /* 0x000fe20000410000 */
[----:B------:R-:W-:Y:S05]  /*0630*/  @P2 BRA `(.L_x_38749) ;  /* 0x0000002000002947 */ /* 0x000fea0003800000 */
[----:B------:R-:W-:Y:S05]  /*0640*/  @P0 BRA `(.L_x_38750) ;  /* 0x0000002000000947 */ /* 0x000fea0003800000 */
[----:B------:R-:W-:Y:S05]  /*0650*/  BRA `(.L_x_38751) ;  /* 0x0000002000007947 */ /* 0x000fea0003800000 */
.L_x_38749:
[----:B-----5:R-:W-:-:S05]  /*0660*/  FADD.FTZ R112, R9, R112 ;  /* 0x0000007009707221 */ /* 0x020fca0000010000 */
.L_x_38750:
[----:B0-----:R-:W-:Y:S02]  /*0670*/  MOV R5, R112 ;  /* 0x0000007000057202 */ /* 0x001fe40000000f00 */
.L_x_38751:
[----:B------:R-:W-:Y:S01]  /*0680*/  FMUL.FTZ R115, R118, R124 ;  /* 0x0000007c76737220 */ /* 0x000fe20000410000 */
[----:B------:R-:W-:Y:S05]  /*0690*/  @P2 BRA `(.L_x_38752) ;  /* 0x0000002000002947 */ /* 0x000fea0003800000 */
[----:B------:R-:W-:Y:S05]  /*06a0*/  @P0 BRA `(.L_x_38753) ;  /* 0x0000002000000947 */ /* 0x000fea0003800000 */
[----:B------:R-:W-:Y:S05]  /*06b0*/  BRA `(.L_x_38754) ;  /* 0x0000002000007947 */ /* 0x000fea0003800000 */
.L_x_38752:
[----:B-----5:R-:W-:-:S05]  /*06c0*/  FADD.FTZ R115, R10, R115 ;  /* 0x000000730a737221 */ /* 0x020fca0000010000 */
.L_x_38753:
[----:B------:R-:W-:Y:S02]  /*06d0*/  MOV R6, R115 ;  /* 0x0000007300067202 */ /* 0x000fe40000000f00 */
.L_x_38754:
[----:B------:R-:W-:Y:S01]  /*06e0*/  FMUL.FTZ R114, R119, R124 ;  /* 0x0000007c77727220 */ /* 0x000fe20000410000 */
[----:B------:R-:W-:Y:S05]  /*06f0*/  @P2 BRA `(.L_x_38755) ;  /* 0x0000002000002947 */ /* 0x000fea0003800000 */
[----:B------:R-:W-:Y:S05]  /*0700*/  @P0 BRA `(.L_x_38756) ;  /* 0x0000002000000947 */ /* 0x000fea0003800000 */
[----:B------:R-:W-:Y:S05]  /*0710*/  BRA `(.L_x_38757) ;  /* 0x0000002000007947 */ /* 0x000fea0003800000 */
.L_x_38755:
[----:B-----5:R-:W-:-:S05]  /*0720*/  FADD.FTZ R114, R11, R114 ;  /* 0x000000720b727221 */ /* 0x020fca0000010000 */
.L_x_38756:
[----:B------:R-:W-:Y:S02]  /*0730*/  MOV R7, R114 ;  /* 0x0000007200077202 */ /* 0x000fe40000000f00 */
.L_x_38757:
[C---:B------:R-:W-:Y:S02]  /*0740*/  @P0 LEA R120, P3, R3.reuse, c[0x0][0x188], 0x4 ;  /* 0x0000620003780a11 */ /* 0x040fe400078620ff */
[C---:B------:R-:W-:Y:S02]  /*0750*/  IADD3 R116, R3.reuse, 0x20, RZ ;  /* 0x0000002003747810 */ /* 0x040fe40007ffe0ff */
[----:B------:R-:W-:-:S03]  /*0760*/  @P0 LEA.HI.X R121, R3, c[0x0][0x18c], RZ, 0x4, P3 ;  /* 0x0000630003790a11 */ /* 0x000fc600018f24ff */
[CC--:B------:R-:W-:Y:S02]  /*0770*/  IMAD.WIDE.U32 R108, R116.reuse, R123.reuse, c[0x0][0x170] ;  /* 0x00005c00746c7625 */ /* 0x0c0fe400078e007b */
[----:B------:R1:W-:Y:S02]  /*0780*/  @P0 STG.E.128 [R120.64], R4 ;  /* 0x0000000478000986 */ /* 0x0003e4000c101d04 */
[----:B------:R-:W-:Y:S02]  /*0790*/  @P1 IMAD.WIDE.U32 R110, R116, R123, c[0x0][0x180] ;  /* 0x00006000746e1625 */ /* 0x000fe400078e007b */
[----:B------:R-:W2:Y:S04]  /*07a0*/  LDG.E.128 R128, [R108.64] ;  /* 0x000000046c807981 */ /* 0x000ea8000c1e1d00 */
[----:B-----5:R1:W5:Y:S01]  /*07b0*/  @P1 LDG.E.128 R8, [R110.64] ;  /* 0x000000046e081981 */ /* 0x020362000c1e1d00 */
[----:B--2---:R-:W-:Y:S01]  /*07c0*/  FMUL.FTZ R119, R128, R124 ;  /* 0x0000007c80777220 */ /* 0x004fe20000410000 */
[----:B------:R-:W-:Y:S05]  /*07d0*/  @P2 BRA `(.L_x_38758) ;  /* 0x0000002000002947 */ /* 0x000fea0003800000 */
[----:B-1----:R-:W-:Y:S05]  /*07e0*/  @P0 BRA `(.L_x_38759) ;  /* 0x0000002000000947 */ /* 0x002fea0003800000 */
[----:B------:R-:W-:Y:S05]  /*07f0*/  BRA `(.L_x_38760) ;  /* 0x0000002000007947 */ /* 0x000fea0003800000 */
.L_x_38758:
[----:B-1---5:R-:W-:-:S05]  /*0800*/  FADD.FTZ R119, R8, R119 ;  /* 0x0000007708777221 */ /* 0x022fca0000010000 */
.L_x_38759:
[----:B0-----:R-:W-:Y:S02]  /*0810*/  MOV R4, R119 ;  /* 0x0000007700047202 */ /* 0x001fe40000000f00 */
.L_x_38760:
[----:B------:R-:W-:Y:S01]  /*0820*/  FMUL.FTZ R118, R129, R124 ;  /* 0x0000007c81767220 */ /* 0x000fe20000410000 */
[----:B------:R-:W-:Y:S05]  /*0830*/  @P2 BRA `(.L_x_38761) ;  /* 0x0000002000002947 */ /* 0x000fea0003800000 */
[----:B------:R-:W-:Y:S05]  /*0840*/  @P0 BRA `(.L_x_38762) ;  /* 0x0000002000000947 */ /* 0x000fea0003800000 */
[----:B------:R-:W-:Y:S05]  /*0850*/  BRA `(.L_x_38763) ;  /* 0x0000002000007947 */ /* 0x000fea0003800000 */
.L_x_38761:
[----:B-----5:R-:W-:-:S05]  /*0860*/  FADD.FTZ R118, R9, R118 ;  /* 0x0000007609767221 */ /* 0x020fca0000010000 */
.L_x_38762:
[----:B0-----:R-:W-:Y:S02]  /*0870*/  MOV R5, R118 ;  /* 0x0000007600057202 */ /* 0x001fe40000000f00 */
.L_x_38763:
[----:B------:R-:W-:Y:S01]  /*0880*/  FMUL.FTZ R121, R130, R124 ;  /* 0x0000007c82797220 */ /* 0x000fe20000410000 */
[----:B------:R-:W-:Y:S05]  /*0890*/  @P2 BRA `(.L_x_38764) ;  /* 0x0000002000002947 */ /* 0x000fea0003800000 */
[----:B------:R-:W-:Y:S05]  /*08a0*/  @P0 BRA `(.L_x_38765) ;  /* 0x0000002000000947 */ /* 0x000fea0003800000 */
[----:B------:R-:W-:Y:S05]  /*08b0*/  BRA `(.L_x_38766) ;  /* 0x0000002000007947 */ /* 0x000fea0003800000 */
.L_x_38764:
[----:B-----5:R-:W-:-:S05]  /*08c0*/  FADD.FTZ R121, R10, R121 ;  /* 0x000000790a797221 */ /* 0x020fca0000010000 */
.L_x_38765:
[----:B------:R-:W-:Y:S02]  /*08d0*/  MOV R6, R121 ;  /* 0x0000007900067202 */ /* 0x000fe40000000f00 */
.L_x_38766:
[----:B------:R-:W-:Y:S01]  /*08e0*/  FMUL.FTZ R120, R131, R124 ;  /* 0x0000007c83787220 */ /* 0x000fe20000410000 */
[----:B------:R-:W-:Y:S05]  /*08f0*/  @P2 BRA `(.L_x_38767) ;  /* 0x0000002000002947 */ /* 0x000fea0003800000 */
[----:B------:R-:W-:Y:S05]  /*0900*/  @P0 BRA `(.L_x_38768) ;  /* 0x0000002000000947 */ /* 0x000fea0003800000 */
[----:B------:R-:W-:Y:S05]  /*0910*/  BRA `(.L_x_38769) ;  /* 0x0000002000007947 */ /* 0x000fea0003800000 */
.L_x_38767:
[----:B-----5:R-:W-:-:S05]  /*0920*/  FADD.FTZ R120, R11, R120 ;  /* 0x000000780b787221 */ /* 0x020fca0000010000 */
.L_x_38768:
[----:B------:R-:W-:Y:S02]  /*0930*/  MOV R7, R120 ;  /* 0x0000007800077202 */ /* 0x000fe40000000f00 */
.L_x_38769:
[----:B------:R-:W-:Y:S01]  /*0940*/  IADD3 R2, R3, 0x40, RZ ;  /* 0x0000004003027810 */ /* 0x000fe20007ffe0ff */
[----:B------:R-:W-:-:S04]  /*0950*/  @P0 IMAD.WIDE.U32 R108, R116, R123, c[0x0][0x188] ;  /* 0x00006200746c0625 */ /* 0x000fc800078e007b */
[CC--:B------:R-:W-:Y:S01]  /*0960*/  IMAD.WIDE.U32 R110, R2.reuse, R123.reuse, c[0x0][0x170] ;  /* 0x00005c00026e7625 */ /* 0x0c0fe200078e007b */
[----:B------:R1:W-:Y:S03]  /*0970*/  @P0 STG.E.128 [R108.64], R4 ;  /* 0x000000046c000986 */ /* 0x0003e6000c101d04 */
[----:B------:R-:W-:Y:S01]  /*0980*/  @P1 IMAD.WIDE.U32 R126, R2, R123, c[0x0][0x180] ;  /* 0x00006000027e1625 */ /* 0x000fe200078e007b */
[----:B------:R-:W2:Y:S04]  /*0990*/  LDG.E.128 R132, [R110.64] ;  /* 0x000000046e847981 */ /* 0x000ea8000c1e1d00 */
[----:B-----5:R1:W5:Y:S01]  /*09a0*/  @P1 LDG.E.128 R8, [R126.64] ;  /* 0x000000047e081981 */ /* 0x020362000c1e1d00 */
[----:B--2---:R-:W-:Y:S01]  /*09b0*/  FMUL.FTZ R125, R132, R124 ;  /* 0x0000007c847d7220 */ /* 0x004fe20000410000 */
[----:B------:R-:W-:Y:S05]  /*09c0*/  @P2 BRA `(.L_x_38770) ;  /* 0x0000002000002947 */ /* 0x000fea0003800000 */
[----:B-1----:R-:W-:Y:S05]  /*09d0*/  @P0 BRA `(.L_x_38771) ;  /* 0x0000002000000947 */ /* 0x002fea0003800000 */
[----:B------:R-:W-:Y:S05]  /*09e0*/  BRA `(.L_x_38772) ;  /* 0x0000002000007947 */ /* 0x000fea0003800000 */
.L_x_38770:
[----:B-1---5:R-:W-:-:S05]  /*09f0*/  FADD.FTZ R125, R8, R125 ;  /* 0x0000007d087d7221 */ /* 0x022fca0000010000 */
.L_x_38771:
[----:B0-----:R-:W-:Y:S02]  /*0a00*/  MOV R4, R125 ;  /* 0x0000007d00047202 */ /* 0x001fe40000000f00 */
.L_x_38772:
[----:B------:R-:W-:Y:S01]  /*0a10*/  FMUL.FTZ R130, R133, R124 ;  /* 0x0000007c85827220 */ /* 0x000fe20000410000 */
[----:B------:R-:W-:Y:S05]  /*0a20*/  @P2 BRA `(.L_x_38773) ;  /* 0x0000002000002947 */ /* 0x000fea0003800000 */
[----:B------:R-:W-:Y:S05]  /*0a30*/  @P0 BRA `(.L_x_38774) ;  /* 0x0000002000000947 */ /* 0x000fea0003800000 */
[----:B------:R-:W-:Y:S05]  /*0a40*/  BRA `(.L_x_38775) ;  /* 0x0000002000007947 */ /* 0x000fea0003800000 */
.L_x_38773:
[----:B-----5:R-:W-:-:S05]  /*0a50*/  FADD.FTZ R130, R9, R130 ;  /* 0x0000008209827221 */ /* 0x020fca0000010000 */
.L_x_38774:
[----:B0-----:R-:W-:Y:S02]  /*0a60*/  MOV R5, R130 ;  /* 0x0000008200057202 */ /* 0x001fe40000000f00 */
.L_x_38775:
[----:B------:R-:W-:Y:S01]  /*0a70*/  FMUL.FTZ R127, R134, R124 ;  /* 0x0000007c867f7220 */ /* 0x000fe20000410000 */
[----:B------:R-:W-:Y:S05]  /*0a80*/  @P2 BRA `(.L_x_38776) ;  /* 0x0000002000002947 */ /* 0x000fea0003800000 */
[----:B------:R-:W-:Y:S05]  /*0a90*/  @P0 BRA `(.L_x_38777) ;  /* 0x0000002000000947 */ /* 0x000fea0003800000 */
[----:B------:R-:W-:Y:S05]  /*0aa0*/  BRA `(.L_x_38778) ;  /* 0x0000002000007947 */ /* 0x000fea0003800000 */
.L_x_38776:
[----:B-----5:R-:W-:-:S05]  /*0ab0*/  FADD.FTZ R127, R10, R127 ;  /* 0x0000007f0a7f7221 */ /* 0x020fca0000010000 */
.L_x_38777:
[----:B------:R-:W-:Y:S02]  /*0ac0*/  MOV R6, R127 ;  /* 0x0000007f00067202 */ /* 0x000fe40000000f00 */
.L_x_38778:
[----:B------:R-:W-:Y:S01]  /*0ad0*/  FMUL.FTZ R132, R135, R124 ;  /* 0x0000007c87847220 */ /* 0x000fe20000410000 */
[----:B------:R-:W-:Y:S05]  /*0ae0*/  @P2 BRA `(.L_x_38779) ;  /* 0x0000002000002947 */ /* 0x000fea0003800000 */
[----:B------:R-:W-:Y:S05]  /*0af0*/  @P0 BRA `(.L_x_38780) ;  /* 0x0000002000000947 */ /* 0x000fea0003800000 */
[----:B------:R-:W-:Y:S05]  /*0b00*/  BRA `(.L_x_38781) ;  /* 0x0000002000007947 */ /* 0x000fea0003800000 */
.L_x_38779:
[----:B-----5:R-:W-:-:S05]  /*0b10*/  FADD.FTZ R132, R11, R132 ;  /* 0x000000840b847221 */ /* 0x020fca0000010000 */
.L_x_38780:
[----:B------:R-:W-:Y:S02]  /*0b20*/  MOV R7, R132 ;  /* 0x0000008400077202 */ /* 0x000fe40000000f00 */
.L_x_38781:
        /* <DEDUP_REMOVED lines=11> */
.L_x_38782:
[----:B-1---5:R-:W-:-:S05]  /*0be0*/  FADD.FTZ R131, R8, R131 ;  /* 0x0000008308837221 */ /* 0x022fca0000010000 */
.L_x_38783:
[----:B0-----:R-:W-:Y:S02]  /*0bf0*/  MOV R4, R131 ;  /* 0x0000008300047202 */ /* 0x001fe40000000f00 */
.L_x_38784:
[----:B------:R-:W-:Y:S01]  /*0c00*/  FMUL.FTZ R136, R137, R124 ;  /* 0x0000007c89887220 */ /* 0x000fe20000410000 */
[----:B------:R-:W-:Y:S05]  /*0c10*/  @P2 BRA `(.L_x_38785) ;  /* 0x0000002000002947 */ /* 0x000fea0003800000 */
[----:B------:R-:W-:Y:S05]  /*0c20*/  @P0 BRA `(.L_x_38786) ;  /* 0x0000002000000947 */ /* 0x000fea0003800000 */
[----:B------:R-:W-:Y:S05]  /*0c30*/  BRA `(.L_x_38787) ;  /* 0x0000002000007947 */ /* 0x000fea0003800000 */
.L_x_38785:
[----:B-----5:R-:W-:-:S05]  /*0c40*/  FADD.FTZ R136, R9, R136 ;  /* 0x0000008809887221 */ /* 0x020fca0000010000 */
.L_x_38786:
[----:B0-----:R-:W-:Y:S02]  /*0c50*/  MOV R5, R136 ;  /* 0x0000008800057202 */ /* 0x001fe40000000f00 */
.L_x_38787:
[----:B------:R-:W-:Y:S01]  /*0c60*/  FMUL.FTZ R129, R138, R124 ;  /* 0x0000007c8a817220 */ /* 0x000fe20000410000 */
[----:B------:R-:W-:Y:S05]  /*0c70*/  @P2 BRA `(.L_x_38788) ;  /* 0x0000002000002947 */ /* 0x000fea0003800000 */
[----:B------:R-:W-:Y:S05]  /*0c80*/  @P0 BRA `(.L_x_38789) ;  /* 0x0000002000000947 */ /* 0x000fea0003800000 */
[----:B------:R-:W-:Y:S05]  /*0c90*/  BRA `(.L_x_38790) ;  /* 0x0000002000007947 */ /* 0x000fea0003800000 */
.L_x_38788:
[----:B-----5:R-:W-:-:S05]  /*0ca0*/  FADD.FTZ R129, R10, R129 ;  /* 0x000000810a817221 */ /* 0x020fca0000010000 */
.L_x_38789:
[----:B------:R-:W-:Y:S02]  /*0cb0*/  MOV R6, R129 ;  /* 0x0000008100067202 */ /* 0x000fe40000000f00 */
.L_x_38790:
[----:B------:R-:W-:Y:S01]  /*0cc0*/  FMUL.FTZ R138, R139, R124 ;  /* 0x0000007c8b8a7220 */ /* 0x000fe20000410000 */
[----:B------:R-:W-:Y:S05]  /*0cd0*/  @P2 BRA `(.L_x_38791) ;  /* 0x0000002000002947 */ /* 0x000fea0003800000 */
[----:B------:R-:W-:Y:S05]  /*0ce0*/  @P0 BRA `(.L_x_38792) ;  /* 0x0000002000000947 */ /* 0x000fea0003800000 */
[----:B------:R-:W-:Y:S05]  /*0cf0*/  BRA `(.L_x_38793) ;  /* 0x0000002000007947 */ /* 0x000fea0003800000 */
.L_x_38791:
[----:B-----5:R-:W-:-:S05]  /*0d00*/  FADD.FTZ R138, R11, R138 ;  /* 0x0000008a0b8a7221 */ /* 0x020fca0000010000 */
.L_x_38792:
[----:B------:R-:W-:Y:S02]  /*0d10*/  MOV R7, R138 ;  /* 0x0000008a00077202 */ /* 0x000fe40000000f00 */
.L_x_38793:
        /* <DEDUP_REMOVED lines=11> */
.L_x_38794:
[----:B-1---5:R-:W-:-:S05]  /*0dd0*/  FADD.FTZ R133, R8, R133 ;  /* 0x0000008508857221 */ /* 0x022fca0000010000 */
.L_x_38795:
[----:B0-----:R-:W-:Y:S02]  /*0de0*/  MOV R4, R133 ;  /* 0x0000008500047202 */ /* 0x001fe40000000f00 */
.L_x_38796:
[----:B------:R-:W-:Y:S01]  /*0df0*/  FMUL.FTZ R146, R141, R124 ;  /* 0x0000007c8d927220 */ /* 0x000fe20000410000 */
[----:B------:R-:W-:Y:S05]  /*0e00*/  @P2 BRA `(.L_x_38797) ;  /* 0x0000002000002947 */ /* 0x000fea0003800000 */
[----:B------:R-:W-:Y:S05]  /*0e10*/  @P0 BRA `(.L_x_38798) ;  /* 0x0000002000000947 */ /* 0x000fea0003800000 */
[----:B------:R-:W-:Y:S05]  /*0e20*/  BRA `(.L_x_38799) ;  /* 0x0000002000007947 */ /* 0x000fea0003800000 */
.L_x_38797:
[----:B-----5:R-:W-:-:S05]  /*0e30*/  FADD.FTZ R146, R9, R146 ;  /* 0x0000009209927221 */ /* 0x020fca0000010000 */
.L_x_38798:
[----:B0-----:R-:W-:Y:S02]  /*0e40*/  MOV R5, R146 ;  /* 0x0000009200057202 */ /* 0x001fe40000000f00 */
.L_x_38799:
[----:B------:R-:W-:Y:S01]  /*0e50*/  FMUL.FTZ R135, R142, R124 ;  /* 0x0000007c8e877220 */ /* 0x000fe20000410000 */
[----:B------:R-:W-:Y:S05]  /*0e60*/  @P2 BRA `(.L_x_38800) ;  /* 0x0000002000002947 */ /* 0x000fea0003800000 */
[----:B------:R-:W-:Y:S05]  /*0e70*/  @P0 BRA `(.L_x_38801) ;  /* 0x0000002000000947 */ /* 0x000fea0003800000 */
[----:B------:R-:W-:Y:S05]  /*0e80*/  BRA `(.L_x_38802) ;  /* 0x0000002000007947 */ /* 0x000fea0003800000 */
.L_x_38800:
[----:B-----5:R-:W-:-:S05]  /*0e90*/  FADD.FTZ R135, R10, R135 ;  /* 0x000000870a877221 */ /* 0x020fca0000010000 */
.L_x_38801:
[----:B------:R-:W-:Y:S02]  /*0ea0*/  MOV R6, R135 ;  /* 0x0000008700067202 */ /* 0x000fe40000000f00 */
.L_x_38802:
[----:B------:R-:W-:Y:S01]  /*0eb0*/  FMUL.FTZ R148, R143, R124 ;  /* 0x0000007c8f947220 */ /* 0x000fe20000410000 */
[----:B------:R-:W-:Y:S05]  /*0ec0*/  @P2 BRA `(.L_x_38803) ;  /* 0x0000002000002947 */ /* 0x000fea0003800000 */
[----:B------:R-:W-:Y:S05]  /*0ed0*/  @P0 BRA `(.L_x_38804) ;  /* 0x0000002000000947 */ /* 0x000fea0003800000 */
[----:B------:R-:W-:Y:S05]  /*0ee0*/  BRA `(.L_x_38805) ;  /* 0x0000002000007947 */ /* 0x000fea0003800000 */
.L_x_38803:
[----:B-----5:R-:W-:-:S05]  /*0ef0*/  FADD.FTZ R148, R11, R148 ;  /* 0x000000940b947221 */ /* 0x020fca0000010000 */
.L_x_38804:
[----:B------:R-:W-:Y:S02]  /*0f00*/  MOV R7, R148 ;  /* 0x0000009400077202 */ /* 0x000fe40000000f00 */
.L_x_38805:
        /* <DEDUP_REMOVED lines=11> */
.L_x_38806:
[----:B-1---5:R-:W-:-:S05]  /*0fc0*/  FADD.FTZ R137, R8, R137 ;  /* 0x0000008908897221 */ /* 0x022fca0000010000 */
.L_x_38807:
[----:B0-----:R-:W-:Y:S02]  /*0fd0*/  MOV R4, R137 ;  /* 0x0000008900047202 */ /* 0x001fe40000000f00 */
.L_x_38808:
[----:B------:R-:W-:Y:S01]  /*0fe0*/  FMUL.FTZ R152, R153, R124 ;  /* 0x0000007c99987220 */ /* 0x000fe20000410000 */
[----:B------:R-:W-:Y:S05]  /*0ff0*/  @P2 BRA `(.L_x_38809) ;  /* 0x0000002000002947 */ /* 0x000fea0003800000 */
[----:B------:R-:W-:Y:S05]  /*1000*/  @P0 BRA `(.L_x_38810) ;  /* 0x0000002000000947 */ /* 0x000fea0003800000 */
[----:B------:R-:W-:Y:S05]  /*1010*/  BRA `(.L_x_38811) ;  /* 0x0000002000007947 */ /* 0x000fea0003800000 */
.L_x_38809:
[----:B-----5:R-:W-:-:S05]  /*1020*/  FADD.FTZ R152, R9, R152 ;  /* 0x0000009809987221 */ /* 0x020fca0000010000 */
.L_x_38810:
[----:B0-----:R-:W-:Y:S02]  /*1030*/  MOV R5, R152 ;  /* 0x0000009800057202 */ /* 0x001fe40000000f00 */
.L_x_38811:
[----:B------:R-:W-:Y:S01]  /*1040*/  FMUL.FTZ R139, R154, R124 ;  /* 0x0000007c9a8b7220 */ /* 0x000fe20000410000 */
[----:B------:R-:W-:Y:S05]  /*1050*/  @P2 BRA `(.L_x_38812) ;  /* 0x0000002000002947 */ /* 0x000fea0003800000 */
[----:B------:R-:W-:Y:S05]  /*1060*/  @P0 BRA `(.L_x_38813) ;  /* 0x0000002000000947 */ /* 0x000fea0003800000 */
[----:B------:R-:W-:Y:S05]  /*1070*/  BRA `(.L_x_38814) ;  /* 0x0000002000007947 */ /* 0x000fea0003800000 */
.L_x_38812:
[----:B-----5:R-:W-:-:S05]  /*1080*/  FADD.FTZ R139, R10, R139 ;  /* 0x0000008b0a8b7221 */ /* 0x020fca0000010000 */
.L_x_38813:
[----:B------:R-:W-:Y:S02]  /*1090*/  MOV R6, R139 ;  /* 0x0000008b00067202 */ /* 0x000fe40000000f00 */
.L_x_38814:
[----:B------:R-:W-:Y:S01]  /*10a0*/  FMUL.FTZ R154, R155, R124 ;  /* 0x0000007c9b9a7220 */ /* 0x000fe20000410000 */
[----:B------:R-:W-:Y:S05]  /*10b0*/  @P2 BRA `(.L_x_38815) ;  /* 0x0000002000002947 */ /* 0x000fea0003800000 */
[----:B------:R-:W-:Y:S05]  /*10c0*/  @P0 BRA `(.L_x_38816) ;  /* 0x0000002000000947 */ /* 0x000fea0003800000 */
[----:B------:R-:W-:Y:S05]  /*10d0*/  BRA `(.L_x_38817) ;  /* 0x0000002000007947 */ /* 0x000fea0003800000 */
.L_x_38815:
[----:B-----5:R-:W-:-:S05]  /*10e0*/  FADD.FTZ R154, R11, R154 ;  /* 0x0000009a0b9a7221 */ /* 0x020fca0000010000 */
.L_x_38816:
[----:B------:R-:W-:Y:S02]  /*10f0*/  MOV R7, R154 ;  /* 0x0000009a00077202 */ /* 0x000fe40000000f00 */
.L_x_38817:
        /* <DEDUP_REMOVED lines=9> */
[----:B-1----:R-:W-:Y:S05]  /*1190*/  @P0 BRA `(.L_x_38819) ;  /* 0x0000002000000947 */ /* 0x002fea0003800000 */
[----:B------:R-:W-:Y:S05]  /*11a0*/  BRA `(.L_x_38820) ;  /* 0x0000002000007947 */ /* 0x000fea0003800000 */
.L_x_38818:
[----:B-1---5:R-:W-:-:S05]  /*11b0*/  FADD.FTZ R141, R8, R141 ;  /* 0x0000008d088d7221 */ /* 0x022fca0000010000 */
.L_x_38819:
[----:B0-----:R-:W-:Y:S02]  /*11c0*/  MOV R4, R141 ;  /* 0x0000008d00047202 */ /* 0x001fe40000000f00 */
.L_x_38820:
[----:B------:R-:W-:Y:S01]  /*11d0*/  FMUL.FTZ R158, R109, R124 ;  /* 0x0000007c6d9e7220 */ /* 0x000fe20000410000 */
[----:B------:R-:W-:Y:S05]  /*11e0*/  @P2 BRA `(.L_x_38821) ;  /* 0x0000002000002947 */ /* 0x000fea0003800000 */
[----:B------:R-:W-:Y:S05]  /*11f0*/  @P0 BRA `(.L_x_38822) ;  /* 0x0000002000000947 */ /* 0x000fea0003800000 */
[----:B------:R-:W-:Y:S05]  /*1200*/  BRA `(.L_x_38823) ;  /* 0x0000002000007947 */ /* 0x000fea0003800000 */
.L_x_38821:
[----:B-----5:R-:W-:-:S05]  /*1210*/  FADD.FTZ R158, R9, R158 ;  /* 0x0000009e099e7221 */ /* 0x020fca0000010000 */
.L_x_38822:
[----:B0-----:R-:W-:Y:S02]  /*1220*/  MOV R5, R158 ;  /* 0x0000009e00057202 */ /* 0x001fe40000000f00 */
.L_x_38823:
[----:B------:R-:W-:Y:S01]  /*1230*/  FMUL.FTZ R143, R110, R124 ;  /* 0x0000007c6e8f7220 */ /* 0x000fe20000410000 */
[----:B------:R-:W-:Y:S05]  /*1240*/  @P2 BRA `(.L_x_38824) ;  /* 0x0000002000002947 */ /* 0x000fea0003800000 */
[----:B------:R-:W-:Y:S05]  /*1250*/  @P0 BRA `(.L_x_38825) ;  /* 0x0000002000000947 */ /* 0x000fea0003800000 */
[----:B------:R-:W-:Y:S05]  /*1260*/  BRA `(.L_x_38826) ;  /* 0x0000002000007947 */ /* 0x000fea0003800000 */
.L_x_38824:
[----:B-----5:R-:W-:-:S05]  /*1270*/  FADD.FTZ R143, R10, R143 ;  /* 0x0000008f0a8f7221 */ /* 0x020fca0000010000 */
.L_x_38825:
[----:B------:R-:W-:Y:S02]  /*1280*/  MOV R6, R143 ;  /* 0x0000008f00067202 */ /* 0x000fe40000000f00 */
.L_x_38826:
[----:B------:R-:W-:Y:S01]  /*1290*/  FMUL.FTZ R160, R111, R124 ;  /* 0x0000007c6fa07220 */ /* 0x000fe20000410000 */
[----:B------:R-:W-:Y:S05]  /*12a0*/  @P2 BRA `(.L_x_38827) ;  /* 0x0000002000002947 */ /* 0x000fea0003800000 */
[----:B------:R-:W-:Y:S05]  /*12b0*/  @P0 BRA `(.L_x_38828) ;  /* 0x0000002000000947 */ /* 0x000fea0003800000 */
[----:B------:R-:W-:Y:S05]  /*12c0*/  BRA `(.L_x_38829) ;  /* 0x0000002000007947 */ /* 0x000fea0003800000 */
.L_x_38827:
[----:B-----5:R-:W-:-:S05]  /*12d0*/  FADD.FTZ R160, R11, R160 ;  /* 0x000000a00ba07221 */ /* 0x020fca0000010000 */
.L_x_38828:
[----:B------:R-:W-:Y:S02]  /*12e0*/  MOV R7, R160 ;  /* 0x000000a000077202 */ /* 0x000fe40000000f00 */
.L_x_38829:
        /* <DEDUP_REMOVED lines=11> */
.L_x_38830:
[----:B-1---5:R-:W-:-:S05]  /*13a0*/  FADD.FTZ R145, R8, R145 ;  /* 0x0000009108917221 */ /* 0x022fca0000010000 */
.L_x_38831:
[----:B0-----:R-:W-:Y:S02]  /*13b0*/  MOV R4, R145 ;  /* 0x0000009100047202 */ /* 0x001fe40000000f00 */
.L_x_38832:
[----:B------:R-:W-:Y:S01]  /*13c0*/  FMUL.FTZ R162, R109, R124 ;  /* 0x0000007c6da27220 */ /* 0x000fe20000410000 */
[----:B------:R-:W-:Y:S05]  /*13d0*/  @P2 BRA `(.L_x_38833) ;  /* 0x0000002000002947 */ /* 0x000fea0003800000 */
[----:B------:R-:W-:Y:S05]  /*13e0*/  @P0 BRA `(.L_x_38834) ;  /* 0x0000002000000947 */ /* 0x000fea0003800000 */
[----:B------:R-:W-:Y:S05]  /*13f0*/  BRA `(.L_x_38835) ;  /* 0x0000002000007947 */ /* 0x000fea0003800000 */
.L_x_38833:
[----:B-----5:R-:W-:-:S05]  /*1400*/  FADD.FTZ R162, R9, R162 ;  /* 0x000000a209a27221 */ /* 0x020fca0000010000 */
.L_x_38834:
[----:B0-----:R-:W-:Y:S02]  /*1410*/  MOV R5, R162 ;  /* 0x000000a200057202 */ /* 0x001fe40000000f00 */
.L_x_38835:
[----:B------:R-:W-:Y:S01]  /*1420*/  FMUL.FTZ R147, R110, R124 ;  /* 0x0000007c6e937220 */ /* 0x000fe20000410000 */
[----:B------:R-:W-:Y:S05]  /*1430*/  @P2 BRA `(.L_x_38836) ;  /* 0x0000002000002947 */ /* 0x000fea0003800000 */
[----:B------:R-:W-:Y:S05]  /*1440*/  @P0 BRA `(.L_x_38837) ;  /* 0x0000002000000947 */ /* 0x000fea0003800000 */
[----:B------:R-:W-:Y:S05]  /*1450*/  BRA `(.L_x_38838) ;  /* 0x0000002000007947 */ /* 0x000fea0003800000 */
.L_x_38836:
[----:B-----5:R-:W-:-:S05]  /*1460*/  FADD.FTZ R147, R10, R147 ;  /* 0x000000930a937221 */ /* 0x020fca0000010000 */
.L_x_38837:
[----:B------:R-:W-:Y:S02]  /*1470*/  MOV R6, R147 ;  /* 0x0000009300067202 */ /* 0x000fe40000000f00 */
.L_x_38838:
[----:B------:R-:W-:Y:S01]  /*1480*/  FMUL.FTZ R164, R111, R124 ;  /* 0x0000007c6fa47220 */ /* 0x000fe20000410000 */
[----:B------:R-:W-:Y:S05]  /*1490*/  @P2 BRA `(.L_x_38839) ;  /* 0x0000002000002947 */ /* 0x000fea0003800000 */
[----:B------:R-:W-:Y:S05]  /*14a0*/  @P0 BRA `(.L_x_38840) ;  /* 0x0000002000000947 */ /* 0x000fea0003800000 */
[----:B------:R-:W-:Y:S05]  /*14b0*/  BRA `(.L_x_38841) ;  /* 0x0000002000007947 */ /* 0x000fea0003800000 */
.L_x_38839:
[----:B-----5:R-:W-:-:S05]  /*14c0*/  FADD.FTZ R164, R11, R164 ;  /* 0x000000a40ba47221 */ /* 0x020fca0000010000 */
.L_x_38840:
[----:B------:R-:W-:Y:S02]  /*14d0*/  MOV R7, R164 ;  /* 0x000000a400077202 */ /* 0x000fe40000000f00 */
.L_x_38841:
        /* <DEDUP_REMOVED lines=11> */
.L_x_38842:
[----:B-1---5:R-:W-:-:S05]  /*1590*/  FADD.FTZ R149, R8, R149 ;  /* 0x0000009508957221 */ /* 0x022fca0000010000 */
.L_x_38843:
[----:B0-----:R-:W-:Y:S02]  /*15a0*/  MOV R4, R149 ;  /* 0x0000009500047202 */ /* 0x001fe40000000f00 */
.L_x_38844:
[----:B------:R-:W-:Y:S01]  /*15b0*/  FMUL.FTZ R166, R109, R124 ;  /* 0x0000007c6da67220 */ /* 0x000fe20000410000 */
[----:B------:R-:W-:Y:S05]  /*15c0*/  @P2 BRA `(.L_x_38845) ;  /* 0x0000002000002947 */ /* 0x000fea0003800000 */
[----:B------:R-:W-:Y:S05]  /*15d0*/  @P0 BRA `(.L_x_38846) ;  /* 0x0000002000000947 */ /* 0x000fea0003800000 */
[----:B------:R-:W-:Y:S05]  /*15e0*/  BRA `(.L_x_38847) ;  /* 0x0000002000007947 */ /* 0x000fea0003800000 */
.L_x_38845:
[----:B-----5:R-:W-:-:S05]  /*15f0*/  FADD.FTZ R166, R9, R166 ;  /* 0x000000a609a67221 */ /* 0x020fca0000010000 */
.L_x_38846:
[----:B0-----:R-:W-:Y:S02]  /*1600*/  MOV R5, R166 ;  /* 0x000000a600057202 */ /* 0x001fe40000000f00 */
.L_x_38847:
[----:B------:R-:W-:Y:S01]  /*1610*/  FMUL.FTZ R151, R110, R124 ;  /* 0x0000007c6e977220 */ /* 0x000fe20000410000 */
[----:B------:R-:W-:Y:S05]  /*1620*/  @P2 BRA `(.L_x_38848) ;  /* 0x0000002000002947 */ /* 0x000fea0003800000 */
[----:B------:R-:W-:Y:S05]  /*1630*/  @P0 BRA `(.L_x_38849) ;  /* 0x0000002000000947 */ /* 0x000fea0003800000 */
[----:B------:R-:W-:Y:S05]  /*1640*/  BRA `(.L_x_38850) ;  /* 0x0000002000007947 */ /* 0x000fea0003800000 */
.L_x_38848:
[----:B-----5:R-:W-:-:S05]  /*1650*/  FADD.FTZ R151, R10, R151 ;  /* 0x000000970a977221 */ /* 0x020fca0000010000 */
.L_x_38849:
[----:B------:R-:W-:Y:S02]  /*1660*/  MOV R6, R151 ;  /* 0x0000009700067202 */ /* 0x000fe40000000f00 */
.L_x_38850:
[----:B------:R-:W-:Y:S01]  /*1670*/  FMUL.FTZ R168, R111, R124 ;  /* 0x0000007c6fa87220 */ /* 0x000fe20000410000 */
[----:B------:R-:W-:Y:S05]  /*1680*/  @P2 BRA `(.L_x_38851) ;  /* 0x0000002000002947 */ /* 0x000fea0003800000 */
[----:B------:R-:W-:Y:S05]  /*1690*/  @P0 BRA `(.L_x_38852) ;  /* 0x0000002000000947 */ /* 0x000fea0003800000 */
[----:B------:R-:W-:Y:S05]  /*16a0*/  BRA `(.L_x_38853) ;  /* 0x0000002000007947 */ /* 0x000fea0003800000 */
.L_x_38851:
[----:B-----5:R-:W-:-:S05]  /*16b0*/  FADD.FTZ R168, R11, R168 ;  /* 0x000000a80ba87221 */ /* 0x020fca0000010000 */
.L_x_38852:
[----:B------:R-:W-:Y:S02]  /*16c0*/  MOV R7, R168 ;  /* 0x000000a800077202 */ /* 0x000fe40000000f00 */
.L_x_38853:
        /* <DEDUP_REMOVED lines=11> */
.L_x_38854:
[----:B-1---5:R-:W-:-:S05]  /*1780*/  FADD.FTZ R153, R8, R153 ;  /* 0x0000009908997221 */ /* 0x022fca0000010000 */
.L_x_38855:
[----:B0-----:R-:W-:Y:S02]  /*1790*/  MOV R4, R153 ;  /* 0x0000009900047202 */ /* 0x001fe40000000f00 */
.L_x_38856:
[----:B------:R-:W-:Y:S01]  /*17a0*/  FMUL.FTZ R170, R109, R124 ;  /* 0x0000007c6daa7220 */ /* 0x000fe20000410000 */
[----:B------:R-:W-:Y:S05]  /*17b0*/  @P2 BRA `(.L_x_38857) ;  /* 0x0000002000002947 */ /* 0x000fea0003800000 */
[----:B------:R-:W-:Y:S05]  /*17c0*/  @P0 BRA `(.L_x_38858) ;  /* 0x0000002000000947 */ /* 0x000fea0003800000 */
[----:B------:R-:W-:Y:S05]  /*17d0*/  BRA `(.L_x_38859) ;  /* 0x0000002000007947 */ /* 0x000fea0003800000 */
.L_x_38857:
[----:B-----5:R-:W-:-:S05]  /*17e0*/  FADD.FTZ R170, R9, R170 ;  /* 0x000000aa09aa7221 */ /* 0x020fca0000010000 */
.L_x_38858:
[----:B0-----:R-:W-:Y:S02]  /*17f0*/  MOV R5, R170 ;  /* 0x000000aa00057202 */ /* 0x001fe40000000f00 */
.L_x_38859:
[----:B------:R-:W-:Y:S01]  /*1800*/  FMUL.FTZ R155, R110, R124 ;  /* 0x0000007c6e9b7220 */ /* 0x000fe20000410000 */
[----:B------:R-:W-:Y:S05]  /*1810*/  @P2 BRA `(.L_x_38860) ;  /* 0x0000002000002947 */ /* 0x000fea0003800000 */
[----:B------:R-:W-:Y:S05]  /*1820*/  @P0 BRA `(.L_x_38861) ;  /* 0x0000002000000947 */ /* 0x000fea0003800000 */
[----:B------:R-:W-:Y:S05]  /*1830*/  BRA `(.L_x_38862) ;  /* 0x0000002000007947 */ /* 0x000fea0003800000 */
.L_x_38860:
[----:B-----5:R-:W-:-:S05]  /*1840*/  FADD.FTZ R155, R10, R155 ;  /* 0x0000009b0a9b7221 */ /* 0x020fca0000010000 */
.L_x_38861:
[----:B------:R-:W-:Y:S02]  /*1850*/  MOV R6, R155 ;  /* 0x0000009b00067202 */ /* 0x000fe40000000f00 */
.L_x_38862:
[----:B------:R-:W-:Y:S01]  /*1860*/  FMUL.FTZ R172, R111, R124 ;  /* 0x0000007c6fac7220 */ /* 0x000fe20000410000 */
[----:B------:R-:W-:Y:S05]  /*1870*/  @P2 BRA `(.L_x_38863) ;  /* 0x0000002000002947 */ /* 0x000fea0003800000 */
[----:B------:R-:W-:Y:S05]  /*1880*/  @P0 BRA `(.L_x_38864) ;  /* 0x0000002000000947 */ /* 0x000fea0003800000 */
[----:B------:R-:W-:Y:S05]  /*1890*/  BRA `(.L_x_38865) ;  /* 0x0000002000007947 */ /* 0x000fea0003800000 */
.L_x_38863:
[----:B-----5:R-:W-:-:S05]  /*18a0*/  FADD.FTZ R172, R11, R172 ;  /* 0x000000ac0bac7221 */ /* 0x020fca0000010000 */
.L_x_38864:
[----:B------:R-:W-:Y:S02]  /*18b0*/  MOV R7, R172 ;  /* 0x000000ac00077202 */ /* 0x000fe40000000f00 */
.L_x_38865:
        /* <DEDUP_REMOVED lines=11> */
.L_x_38866:
[----:B-1---5:R-:W-:-:S05]  /*1970*/  FADD.FTZ R157, R8, R157 ;  /* 0x0000009d089d7221 */ /* 0x022fca0000010000 */
.L_x_38867:
[----:B0-----:R-:W-:Y:S02]  /*1980*/  MOV R4, R157 ;  /* 0x0000009d00047202 */ /* 0x001fe40000000f00 */
.L_x_38868:
[----:B------:R-:W-:Y:S01]  /*1990*/  FMUL.FTZ R174, R109, R124 ;  /* 0x0000007c6dae7220 */ /* 0x000fe20000410000 */
[----:B------:R-:W-:Y:S05]  /*19a0*/  @P2 BRA `(.L_x_38869) ;  /* 0x0000002000002947 */ /* 0x000fea0003800000 */
[----:B------:R-:W-:Y:S05]  /*19b0*/  @P0 BRA `(.L_x_38870) ;  /* 0x0000002000000947 */ /* 0x000fea0003800000 */
[----:B------:R-:W-:Y:S05]  /*19c0*/  BRA `(.L_x_38871) ;  /* 0x0000002000007947 */ /* 0x000fea0003800000 */
.L_x_38869:
[----:B-----5:R-:W-:-:S05]  /*19d0*/  FADD.FTZ R174, R9, R174 ;  /* 0x000000ae09ae7221 */ /* 0x020fca0000010000 */
.L_x_38870:
[----:B0-----:R-:W-:Y:S02]  /*19e0*/  MOV R5, R174 ;  /* 0x000000ae00057202 */ /* 0x001fe40000000f00 */
.L_x_38871:
[----:B------:R-:W-:Y:S01]  /*19f0*/  FMUL.FTZ R159, R110, R124 ;  /* 0x0000007c6e9f7220 */ /* 0x000fe20000410000 */
[----:B------:R-:W-:Y:S05]  /*1a00*/  @P2 BRA `(.L_x_38872) ;  /* 0x0000002000002947 */ /* 0x000fea0003800000 */
[----:B------:R-:W-:Y:S05]  /*1a10*/  @P0 BRA `(.L_x_38873) ;  /* 0x0000002000000947 */ /* 0x000fea0003800000 */
[----:B------:R-:W-:Y:S05]  /*1a20*/  BRA `(.L_x_38874) ;  /* 0x0000002000007947 */ /* 0x000fea0003800000 */
.L_x_38872:
[----:B-----5:R-:W-:-:S05]  /*1a30*/  FADD.FTZ R159, R10, R159 ;  /* 0x0000009f0a9f7221 */ /* 0x020fca0000010000 */
.L_x_38873:
[----:B------:R-:W-:Y:S02]  /*1a40*/  MOV R6, R159 ;  /* 0x0000009f00067202 */ /* 0x000fe40000000f00 */
.L_x_38874:
[----:B------:R-:W-:Y:S01]  /*1a50*/  FMUL.FTZ R176, R111, R124 ;  /* 0x0000007c6fb07220 */ /* 0x000fe20000410000 */
[----:B------:R-:W-:Y:S05]  /*1a60*/  @P2 BRA `(.L_x_38875) ;  /* 0x0000002000002947 */ /* 0x000fea0003800000 */
[----:B------:R-:W-:Y:S05]  /*1a70*/  @P0 BRA `(.L_x_38876) ;  /* 0x0000002000000947 */ /* 0x000fea0003800000 */
[----:B------:R-:W-:Y:S05]  /*1a80*/  BRA `(.L_x_38877) ;  /* 0x0000002000007947 */ /* 0x000fea0003800000 */
.L_x_38875:
[----:B-----5:R-:W-:-:S05]  /*1a90*/  FADD.FTZ R176, R11, R176 ;  /* 0x000000b00bb07221 */ /* 0x020fca0000010000 */
.L_x_38876:
[----:B------:R-:W-:Y:S02]  /*1aa0*/  MOV R7, R176 ;  /* 0x000000b000077202 */ /* 0x000fe40000000f00 */
.L_x_38877:
        /* <DEDUP_REMOVED lines=11> */
.L_x_38878:
[----:B-1---5:R-:W-:-:S05]  /*1b60*/  FADD.FTZ R161, R8, R161 ;  /* 0x000000a108a17221 */ /* 0x022fca0000010000 */
.L_x_38879:
[----:B0-----:R-:W-:Y:S02]  /*1b70*/  MOV R4, R161 ;  /* 0x000000a100047202 */ /* 0x001fe40000000f00 */
.L_x_38880:
[----:B------:R-:W-:Y:S01]  /*1b80*/  FMUL.FTZ R108, R109, R124 ;  /* 0x0000007c6d6c7220 */ /* 0x000fe20000410000 */
[----:B------:R-:W-:Y:S05]  /*1b90*/  @P2 BRA `(.L_x_38881) ;  /* 0x0000002000002947 */ /* 0x000fea0003800000 */
[----:B------:R-:W-:Y:S05]  /*1ba0*/  @P0 BRA `(.L_x_38882) ;  /* 0x0000002000000947 */ /* 0x000fea0003800000 */
[----:B------:R-:W-:Y:S05]  /*1bb0*/  BRA `(.L_x_38883) ;  /* 0x0000002000007947 */ /* 0x000fea0003800000 */
.L_x_38881:
[----:B-----5:R-:W-:-:S05]  /*1bc0*/  FADD.FTZ R108, R9, R108 ;  /* 0x0000006c096c7221 */ /* 0x020fca0000010000 */
.L_x_38882:
[----:B0-----:R-:W-:Y:S02]  /*1bd0*/  MOV R5, R108 ;  /* 0x0000006c00057202 */ /* 0x001fe40000000f00 */
.L_x_38883:
[----:B------:R-:W-:Y:S01]  /*1be0*/  FMUL.FTZ R109, R110, R124 ;  /* 0x0000007c6e6d7220 */ /* 0x000fe20000410000 */
[----:B------:R-:W-:Y:S05]  /*1bf0*/  @P2 BRA `(.L_x_38884) ;  /* 0x0000002000002947 */ /* 0x000fea0003800000 */
[----:B------:R-:W-:Y:S05]  /*1c00*/  @P0 BRA `(.L_x_38885) ;  /* 0x0000002000000947 */ /* 0x000fea0003800000 */
[----:B------:R-:W-:Y:S05]  /*1c10*/  BRA `(.L_x_38886) ;  /* 0x0000002000007947 */ /* 0x000fea0003800000 */
.L_x_38884:
[----:B-----5:R-:W-:-:S05]  /*1c20*/  FADD.FTZ R109, R10, R109 ;  /* 0x0000006d0a6d7221 */ /* 0x020fca0000010000 */
.L_x_38885:
[----:B------:R-:W-:Y:S02]  /*1c30*/  MOV R6, R109 ;  /* 0x0000006d00067202 */ /* 0x000fe40000000f00 */
.L_x_38886:
[----:B------:R-:W-:Y:S01]  /*1c40*/  FMUL.FTZ R124, R111, R124 ;  /* 0x0000007c6f7c7220 */ /* 0x000fe20000410000 */
[----:B------:R-:W-:Y:S05]  /*1c50*/  @P2 BRA `(.L_x_38887) ;  /* 0x0000002000002947 */ /* 0x000fea0003800000 */
[----:B------:R-:W-:Y:S05]  /*1c60*/  @P0 BRA `(.L_x_38888) ;  /* 0x0000002000000947 */ /* 0x000fea0003800000 */
[----:B------:R-:W-:Y:S05]  /*1c70*/  BRA `(.L_x_38889) ;  /* 0x0000002000007947 */ /* 0x000fea0003800000 */
.L_x_38887:
[----:B-----5:R-:W-:-:S05]  /*1c80*/  FADD.FTZ R124, R11, R124 ;  /* 0x0000007c0b7c7221 */ /* 0x020fca0000010000 */
.L_x_38888:
[----:B------:R-:W-:Y:S02]  /*1c90*/  MOV R7, R124 ;  /* 0x0000007c00077202 */ /* 0x000fe40000000f00 */
.L_x_38889:
        /* <DEDUP_REMOVED lines=52> */
[----:B-1----:R1:W2:Y:S02]  /*1fe0*/  SHFL.BFLY PT, R110, R165, 0x1, 0x1f ;  /* 0x0c201f00a56e7f89 */ /* 0x0022a400000e0000 */
.L_x_38894:
        /* <DEDUP_REMOVED lines=116> */
.L_x_38895:
[----:B------:R-:W-:Y:S01]  /*2730*/  FMUL.FTZ R122, R110, R110 ;  /* 0x0000006e6e7a7220 */ /* 0x000fe20000410000 */
[----:B------:R-:W-:Y:S01]  /*2740*/  ISETP.NE.AND P1, PT, RZ, UR6, PT ;  /* 0x00000006ff007c0c */ /* 0x000fe2000bf25270 */
[----:B--2---:R-:W-:Y:S01]  /*2750*/  FADD.FTZ R178, R180, R165 ;  /* 0x000000a5b4b27221 */ /* 0x004fe20000010000 */
[----:B------:R-:W-:Y:S01]  /*2760*/  MOV R163, c[0x0][0x1e0] ;  /* 0x0000780000a37a02 */ /* 0x000fe20000000f00 */
[----:B------:R-:W-:Y:S01]  /*2770*/  HFMA2.MMA R111, -RZ, RZ, 0, 2.384185791015625e-07 ;  /* 0x00000004ff6f7435 */ /* 0x000fe200000001ff */
[----:B------:R-:W-:Y:S02]  /*2780*/  FSEL R123, R122, RZ, P1 ;  /* 0x000000ff7a7b7208 */ /* 0x000fe40000800000 */
[----:B-1----:R-:W-:Y:S01]  /*2790*/  FSEL R165, R110, RZ, !P1 ;  /* 0x000000ff6ea57208 */ /* 0x002fe20004800000 */
[----:B------:R-:W-:Y:S01]  /*27a0*/  FFMA.FTZ R122, R178, R163, c[0x0][0x228] ;  /* 0x00008a00b27a7623 */ /* 0x000fe200000100a3 */
[----:B------:R-:W-:-:S03]  /*27b0*/  HFMA2.MMA R163, -RZ, RZ, 0, 9.5367431640625e-07 ;  /* 0x00000010ffa37435 */ /* 0x000fc600000001ff */
[----:B------:R-:W-:Y:S01]  /*27c0*/  FADD.FTZ R123, R122, R123 ;  /* 0x0000007b7a7b7221 */ /* 0x000fe20000010000 */
[----:B------:R-:W-:Y:S01]  /*27d0*/  LEA R122, P1, R3, c[0x0][0x208], 0x4 ;  /* 0x00008200037a7a11 */ /* 0x000fe200078220ff */
[----:B------:R-:W-:Y:S02]  /*27e0*/  @!P2 IMAD.WIDE R180, R0, R111, c[0x0][0x1a0] ;  /* 0x0000680000b4a625 */ /* 0x000fe400078e026f */
[----:B------:R1:W2:Y:S02]  /*27f0*/  MUFU.RSQ R198, R123 ;  /* 0x0000007b00c67308 */ /* 0x0002a40000001400 */
[C---:B------:R-:W-:Y:S01]  /*2800*/  FADD.FTZ R113, -R165.reuse, R113 ;  /* 0x00000071a5717221 */ /* 0x040fe20000010100 */
[----:B------:R3:W-:Y:S01]  /*2810*/  @!P2 STG.E [R180.64], R110 ;  /* 0x0000006eb400a986 */ /* 0x0007e2000c101904 */
[C---:B------:R-:W-:Y:S02]  /*2820*/  FADD.FTZ R114, -R165.reuse, R114 ;  /* 0x00000072a5727221 */ /* 0x040fe40000010100 */
[----:B------:R-:W-:-:S02]  /*2830*/  FADD.FTZ R115, -R165, R115 ;  /* 0x00000073a5737221 */ /* 0x000fc40000010100 */
[----:B------:R-:W-:Y:S01]  /*2840*/  FADD.FTZ R112, -R165, R112 ;  /* 0x00000070a5707221 */ /* 0x000fe20000010100 */
[----:B-1----:R-:W-:Y:S01]  /*2850*/  LEA.HI.X R123, R3, c[0x0][0x20c], RZ, 0x4, P1 ;  /* 0x00008300037b7a11 */ /* 0x002fe200008f24ff */
[C---:B------:R-:W-:Y:S02]  /*2860*/  FADD.FTZ R119, -R165.reuse, R119 ;  /* 0x00000077a5777221 */ /* 0x040fe40000010100 */
[C---:B------:R-:W-:Y:S02]  /*2870*/  FADD.FTZ R120, -R165.reuse, R120 ;  /* 0x00000078a5787221 */ /* 0x040fe40000010100 */
[----:B------:R-:W-:Y:S02]  /*2880*/  FADD.FTZ R130, -R165, R130 ;  /* 0x00000082a5827221 */ /* 0x000fe40000010100 */
[C---:B--2---:R-:W-:Y:S02]  /*2890*/  FMUL.FTZ R3, R198.reuse, R113 ;  /* 0x00000071c6037220 */ /* 0x044fe40000410000 */
[----:B------:R-:W-:-:S02]  /*28a0*/  FMUL.FTZ R114, R198, R114 ;  /* 0x00000072c6727220 */ /* 0x000fc40000410000 */
[C---:B------:R-:W-:Y:S02]  /*28b0*/  FMUL.FTZ R113, R198.reuse, R115 ;  /* 0x00000073c6717220 */ /* 0x040fe40000410000 */
[C---:B---3--:R-:W-:Y:S02]  /*28c0*/  FADD.FTZ R110, -R165.reuse, R118 ;  /* 0x00000076a56e7221 */ /* 0x048fe40000010100 */
[----:B------:R-:W-:Y:S02]  /*28d0*/  FMUL.FTZ R112, R198, R112 ;  /* 0x00000070c6707220 */ /* 0x000fe40000410000 */
[C---:B------:R-:W-:Y:S02]  /*28e0*/  FADD.FTZ R118, -R165.reuse, R121 ;  /* 0x00000079a5767221 */ /* 0x040fe40000010100 */
[C---:B------:R-:W-:Y:S02]  /*28f0*/  FADD.FTZ R125, -R165.reuse, R125 ;  /* 0x0000007da57d7221 */ /* 0x040fe40000010100 */
[----:B------:R-:W-:-:S02]  /*2900*/  FADD.FTZ R127, -R165, R127 ;  /* 0x0000007fa57f7221 */ /* 0x000fc40000010100 */
[----:B------:R-:W-:Y:S02]  /*2910*/  FADD.FTZ R132, -R165, R132 ;  /* 0x00000084a5847221 */ /* 0x000fe40000010100 */
[----:B------:R-:W-:Y:S02]  /*2920*/  FFMA.FTZ R115, R59, R114, R107 ;  /* 0x000000723b737223 */ /* 0x000fe4000001006b */
[C---:B------:R-:W-:Y:S02]  /*2930*/  FADD.FTZ R131, -R165.reuse, R131 ;  /* 0x00000083a5837221 */ /* 0x040fe40000010100 */
[C---:B------:R-:W-:Y:S02]  /*2940*/  FADD.FTZ R136, -R165.reuse, R136 ;  /* 0x00000088a5887221 */ /* 0x040fe40000010100 */
[C---:B------:R-:W-:Y:S02]  /*2950*/  FADD.FTZ R167, -R165.reuse, R129 ;  /* 0x00000081a5a77221 */ /* 0x040fe40000010100 */
[----:B------:R-:W-:-:S02]  /*2960*/  FADD.FTZ R138, -R165, R138 ;  /* 0x0000008aa58a7221 */ /* 0x000fc40000010100 */
[C---:B------:R-:W-:Y:S02]  /*2970*/  FADD.FTZ R194, -R165.reuse, R108 ;  /* 0x0000006ca5c27221 */ /* 0x040fe40000010100 */
[----:B------:R-:W-:Y:S02]  /*2980*/  FADD.FTZ R195, -R165, R109 ;  /* 0x0000006da5c37221 */ /* 0x000fe40000010100 */
[----:B------:R-:W-:Y:S02]  /*2990*/  FFMA.FTZ R114, R58, R113, R106 ;  /* 0x000000713a727223 */ /* 0x000fe4000001006a */
[----:B------:R-:W-:-:S04]  /*29a0*/  @!P2 IMAD.WIDE R178, R0, R111, c[0x0][0x1a8] ;  /* 0x00006a0000b2a625 */ /* 0x000fc800078e026f */
[C---:B------:R-:W-:Y:S01]  /*29b0*/  FADD.FTZ R137, -R165.reuse, R137 ;  /* 0x00000089a5897221 */ /* 0x040fe20000010100 */
[----:B------:R-:W-:Y:S01]  /*29c0*/  @!P2 STG.E [R178.64], R198 ;  /* 0x000000c6b200a986 */ /* 0x000fe2000c101904 */
[----:B------:R-:W-:Y:S02]  /*29d0*/  FADD.FTZ R139, -R165, R139 ;  /* 0x0000008ba58b7221 */ /* 0x000fe40000010100 */
[----:B------:R-:W-:-:S04]  /*29e0*/  IMAD.WIDE.U32 R108, R116, R163, c[0x0][0x208] ;  /* 0x00008200746c7625 */ /* 0x000fc800078e00a3 */
[----:B------:R-:W-:Y:S02]  /*29f0*/  FFMA.FTZ R113, R57, R112, R105 ;  /* 0x0000007039717223 */ /* 0x000fe40000010069 */
        /* <DEDUP_REMOVED lines=8> */
[----:B------:R-:W-:Y:S02]  /*2a80*/  FMUL.FTZ R116, R198, R130 ;  /* 0x00000082c6747220 */ /* 0x000fe40000410000 */
[----:B------:R-:W-:Y:S02]  /*2a90*/  FFMA.FTZ R112, R56, R3, R104 ;  /* 0x0000000338707223 */ /* 0x000fe40000010068 */
[----:B------:R-:W-:-:S02]  /*2aa0*/  FADD.FTZ R169, -R165, R152 ;  /* 0x00000098a5a97221 */ /* 0x000fc40000010100 */
[C---:B------:R-:W-:Y:S01]  /*2ab0*/  FADD.FTZ R171, -R165.reuse, R154 ;  /* 0x0000009aa5ab7221 */ /* 0x040fe20000010100 */
[----:B------:R1:W-:Y:S01]  /*2ac0*/  STG.E.128 [R122.64], R112 ;  /* 0x000000707a007986 */ /* 0x0003e2000c101d04 */
[C---:B------:R-:W-:Y:S02]  /*2ad0*/  FADD.FTZ R196, -R165.reuse, R124 ;  /* 0x0000007ca5c47221 */ /* 0x040fe40000010100 */
[C---:B------:R-:W-:Y:S02]  /*2ae0*/  FMUL.FTZ R125, R198.reuse, R125 ;  /* 0x0000007dc67d7220 */ /* 0x040fe40000410000 */
[C---:B------:R-:W-:Y:S02]  /*2af0*/  FMUL.FTZ R127, R198.reuse, R127 ;  /* 0x0000007fc67f7220 */ /* 0x040fe40000410000 */
[----:B------:R-:W-:Y:S02]  /*2b00*/  FMUL.FTZ R132, R198, R132 ;  /* 0x00000084c6847220 */ /* 0x000fe40000410000 */
        /* <DEDUP_REMOVED lines=9> */
[C---:B------:R-:W-:Y:S02]  /*2ba0*/  FADD.FTZ R181, -R165.reuse, R162 ;  /* 0x000000a2a5b57221 */ /* 0x040fe40000010100 */
[C---:B------:R-:W-:Y:S02]  /*2bb0*/  FADD.FTZ R147, -R165.reuse, R147 ;  /* 0x00000093a5937221 */ /* 0x040fe40000010100 */
[----:B------:R-:W-:Y:S02]  /*2bc0*/  FADD.FTZ R182, -R165, R164 ;  /* 0x000000a4a5b67221 */ /* 0x000fe40000010100 */
[----:B------:R-:W-:-:S02]  /*2bd0*/  FMUL.FTZ R141, R198, R137 ;  /* 0x00000089c68d7220 */ /* 0x000fc40000410000 */
[----:B------:R-:W-:Y:S02]  /*2be0*/  FMUL.FTZ R145, R198, R139 ;  /* 0x0000008bc6917220 */ /* 0x000fe40000410000 */
[----:B------:R-:W-:-:S04]  /*2bf0*/  IMAD.WIDE.U32 R130, R117, R163, c[0x0][0x208] ;  /* 0x0000820075827625 */ /* 0x000fc800078e00a3 */
[C---:B------:R-:W-:Y:S02]  /*2c00*/  FADD.FTZ R149, -R165.reuse, R149 ;  /* 0x00000095a5957221 */ /* 0x040fe40000010100 */
[C---:B------:R-:W-:Y:S02]  /*2c10*/  FADD.FTZ R183, -R165.reuse, R166 ;  /* 0x000000a6a5b77221 */ /* 0x040fe40000010100 */
[C---:B------:R-:W-:Y:S02]  /*2c20*/  FADD.FTZ R184, -R165.reuse, R151 ;  /* 0x00000097a5b87221 */ /* 0x040fe40000010100 */
[----:B------:R-:W-:Y:S02]  /*2c30*/  FADD.FTZ R185, -R165, R168 ;  /* 0x000000a8a5b97221 */ /* 0x000fe40000010100 */
        /* <DEDUP_REMOVED lines=8> */
[----:B------:R-:W-:Y:S02]  /*2cc0*/  FFMA.FTZ R117, R49, R116, R97 ;  /* 0x0000007431757223 */ /* 0x000fe40000010061 */
[C---:B------:R-:W-:Y:S01]  /*2cd0*/  FADD.FTZ R186, -R165.reuse, R153 ;  /* 0x00000099a5ba7221 */ /* 0x040fe20000010100 */
[----:B------:R2:W-:Y:S01]  /*2ce0*/  STG.E.128 [R108.64], R136 ;  /* 0x000000886c007986 */ /* 0x0005e2000c101d04 */
[C---:B------:R-:W-:Y:S02]  /*2cf0*/  FADD.FTZ R187, -R165.reuse, R170 ;  /* 0x000000aaa5bb7221 */ /* 0x040fe40000010100 */
[C---:B------:R-:W-:Y:S02]  /*2d00*/  FADD.FTZ R188, -R165.reuse, R155 ;  /* 0x0000009ba5bc7221 */ /* 0x040fe40000010100 */
[----:B------:R-:W-:Y:S02]  /*2d10*/  FADD.FTZ R189, -R165, R172 ;  /* 0x000000aca5bd7221 */ /* 0x000fe40000010100 */
[----:B------:R-:W-:-:S02]  /*2d20*/  FMUL.FTZ R160, R198, R169 ;  /* 0x000000a9c6a07220 */ /* 0x000fc40000410000 */
[----:B------:R-:W-:Y:S02]  /*2d30*/  FMUL.FTZ R162, R198, R171 ;  /* 0x000000abc6a27220 */ /* 0x000fe40000410000 */
[----:B------:R-:W-:-:S04]  /*2d40*/  IMAD.WIDE.U32 R2, R2, R163, c[0x0][0x208] ;  /* 0x0000820002027625 */ /* 0x000fc800078e00a3 */
[----:B------:R-:W-:Y:S02]  /*2d50*/  FFMA.FTZ R119, R51, R132, R99 ;  /* 0x0000008433777223 */ /* 0x000fe40000010063 */
[----:B------:R-:W-:Y:S02]  /*2d60*/  FFMA.FTZ R118, R50, R127, R98 ;  /* 0x0000007f32767223 */ /* 0x000fe40000010062 */
[----:B------:R-:W-:Y:S02]  /*2d70*/  FFMA.FTZ R116, R48, R125, R96 ;  /* 0x0000007d30747223 */ /* 0x000fe40000010060 */
[C---:B------:R-:W-:Y:S02]  /*2d80*/  FADD.FTZ R157, -R165.reuse, R157 ;  /* 0x0000009da59d7221 */ /* 0x040fe40000010100 */
[C---:B------:R-:W-:Y:S01]  /*2d90*/  FADD.FTZ R190, -R165.reuse, R174 ;  /* 0x000000aea5be7221 */ /* 0x040fe20000010100 */
[----:B------:R-:W-:Y:S01]  /*2da0*/  STG.E.128 [R2.64], R116 ;  /* 0x0000007402007986 */ /* 0x000fe2000c101d04 */
[----:B------:R-:W-:-:S02]  /*2db0*/  FADD.FTZ R191, -R165, R159 ;  /* 0x0000009fa5bf7221 */ /* 0x000fc40000010100 */
[----:B------:R-:W-:Y:S02]  /*2dc0*/  FADD.FTZ R192, -R165, R176 ;  /* 0x000000b0a5c07221 */ /* 0x000fe40000010100 */
[C---:B------:R-:W-:Y:S02]  /*2dd0*/  FMUL.FTZ R173, R198.reuse, R173 ;  /* 0x000000adc6ad7220 */ /* 0x040fe40000410000 */
[C---:B------:R-:W-:Y:S02]  /*2de0*/  FMUL.FTZ R164, R198.reuse, R175 ;  /* 0x000000afc6a47220 */ /* 0x040fe40000410000 */
[C---:B------:R-:W-:Y:S02]  /*2df0*/  FMUL.FTZ R151, R198.reuse, R143 ;  /* 0x0000008fc6977220 */ /* 0x040fe40000410000 */
[----:B------:R-:W-:Y:S02]  /*2e00*/  FMUL.FTZ R166, R198, R177 ;  /* 0x000000b1c6a67220 */ /* 0x000fe40000410000 */
[----:B-1----:R-:W-:-:S02]  /*2e10*/  FFMA.FTZ R115, R47, R152, R95 ;  /* 0x000000982f737223 */ /* 0x002fc4000001005f */
[----:B------:R-:W-:Y:S02]  /*2e20*/  FFMA.FTZ R114, R46, R167, R94 ;  /* 0x000000a72e727223 */ /* 0x000fe4000001005e */
[----:B------:R-:W-:Y:S02]  /*2e30*/  FFMA.FTZ R113, R45, R124, R93 ;  /* 0x0000007c2d717223 */ /* 0x000fe4000001005d */
[----:B------:R-:W-:Y:S02]  /*2e40*/  FFMA.FTZ R112, R44, R129, R92 ;  /* 0x000000812c707223 */ /* 0x000fe4000001005c */
[----:B------:R-:W-:Y:S02]  /*2e50*/  FADD.FTZ R193, -R165, R161 ;  /* 0x000000a1a5c17221 */ /* 0x000fe40000010100 */
        /* <DEDUP_REMOVED lines=40> */
[----:B--2---:R-:W-:Y:S02]  /*30e0*/  FFMA.FTZ R139, R31, R182, R79 ;  /* 0x000000b61f8b7223 */ /* 0x004fe4000001004f */
        /* <DEDUP_REMOVED lines=21> */
[----:B------:R-:W-:-:S03]  /*3240*/  IMAD.WIDE.U32 R156, R156, R163, c[0x0][0x208] ;  /* 0x000082009c9c7625 */ /* 0x000fc600078e00a3 */
[----:B------:R0:W-:Y:S01]  /*3250*/  STG.E.128 [R150.64], R120 ;  /* 0x0000007896007986 */ /* 0x0001e2000c101d04 */
[----:B----4-:R-:W-:Y:S02]  /*3260*/  FFMA.FTZ R127, R15, R196, R63 ;  /* 0x000000c40f7f7223 */ /* 0x010fe4000001003f */
[----:B------:R-:W-:Y:S02]  /*3270*/  FFMA.FTZ R126, R14, R195, R62 ;  /* 0x000000c30e7e7223 */ /* 0x000fe4000001003e */
[----:B------:R-:W-:Y:S02]  /*3280*/  FFMA.FTZ R125, R13, R194, R61 ;  /* 0x000000c20d7d7223 */ /* 0x000fe4000001003d */
[----:B------:R-:W-:Y:S02]  /*3290*/  FFMA.FTZ R124, R12, R193, R60 ;  /* 0x000000c10c7c7223 */ /* 0x000fe4000001003c */
[----:B------:R-:W-:-:S03]  /*32a0*/  IMAD R0, R111, c[0x0][0x160], R0 ;  /* 0x000058006f007a24 */ /* 0x000fc600078e0200 */
[----:B------:R0:W-:Y:S02]  /*32b0*/  STG.E.128 [R156.64], R124 ;  /* 0x0000007c9c007986 */ /* 0x0001e4000c101d04 */
[----:B------:R-:W-:-:S13]  /*32c0*/  ISETP.GE.AND P1, PT, R0, c[0x0][0x164], PT ;  /* 0x0000590000007a0c */ /* 0x000fda0003f26270 */
[----:B0----5:R-:W-:Y:S01]  /*32d0*/  @P1 CALL.REL.NOINC `(.L_x_38892) ;  /* 0x0000001000001944 */ /* 0x021fe20003c00000 */
[----:B------:R-:W-:Y:S05]  /*32e0*/  BRA `(.L_x_38893) ;  /* 0xffffd17000007947 */ /* 0x000fea000383ffff */
.L_x_38892:
[----:B------:R-:W-:Y:S05]  /*32f0*/  EXIT ;  /* 0x000000000000794d */ /* 0x000fea0003800000 */
.L_x_38890:
[----:B-1----:R-:W-:Y:S01]  /*3300*/  HFMA2.MMA R111, -RZ, RZ, 0, 1.847743988037109375e-06 ;  /* 0x0000001fff6f7435 */ /* 0x002fe200000001ff */
[----:B------:R-:W-:Y:S02]  /*3310*/  MOV R180, 0x1 ;  /* 0x0000000100b47802 */ /* 0x000fe40000000f00 */
[----:B------:R-:W-:Y:S02]  /*3320*/  MOV R178, 0xffffffff ;  /* 0xffffffff00b27802 */ /* 0x000fe40000000f00 */
[----:B------:R-:W-:Y:S02]  /*3330*/  MOV R122, 0x3350 ;  /* 0x00003350007a7802 */ /* 0x000fe40000000f00 */
[----:B0----5:R-:W-:Y:S05]  /*3340*/  CALL.REL.NOINC `($__internal_145_$__cuda_sm70_shflsync_bfly_p) ;  /* 0x0000099000007944 */ /* 0x021fea0003c00000 */
[----:B-1----:R-:W-:Y:S01]  /*3350*/  MOV R110, R180 ;  /* 0x000000b4006e7202 */ /* 0x002fe20000000f00 */
[----:B0-----:R-:W-:Y:S05]  /*3360*/  BRA `(.L_x_38894) ;  /* 0xffffec8000007947 */ /* 0x001fea000383ffff */
.L_x_38891:
[----:B------:R-:W-:Y:S01]  /*3370*/  HFMA2.MMA R180, -RZ, RZ, 0, 1.1920928955078125e-07 ;  /* 0x00000002ffb47435 */ /* 0x000fe200000001ff */
[----:B------:R-:W-:Y:S02]  /*3380*/  MOV R111, 0x1f ;  /* 0x0000001f006f7802 */ /* 0x000fe40000000f00 */
[----:B------:R-:W-:Y:S02]  /*3390*/  MOV R178, 0xffffffff ;  /* 0xffffffff00b27802 */ /* 0x000fe40000000f00 */
[----:B------:R-:W-:-:S02]  /*33a0*/  MOV R122, 0x33c0 ;  /* 0x000033c0007a7802 */ /* 0x000fc40000000f00 */
[----:B0----5:R-:W-:Y:S05]  /*33b0*/  CALL.REL.NOINC `($__internal_145_$__cuda_sm70_shflsync_bfly_p) ;  /* 0x0000092000007944 */ /* 0x021fea0003c00000 */
[----:B01----:R-:W-:Y:S01]  /*33c0*/  FADD.FTZ R165, R165, R180 ;  /* 0x000000b4a5a57221 */ /* 0x003fe20000010000 */
[----:B------:R-:W-:Y:S01]  /*33d0*/  HFMA2.MMA R180, -RZ, RZ, 0, 2.384185791015625e-07 ;  /* 0x00000004ffb47435 */ /* 0x000fe200000001ff */
[----:B------:R-:W-:-:S02]  /*33e0*/  MOV R111, 0x1f ;  /* 0x0000001f006f7802 */ /* 0x000fc40000000f00 */
[----:B------:R-:W-:Y:S02]  /*33f0*/  MOV R178, 0xffffffff ;  /* 0xffffffff00b27802 */ /* 0x000fe40000000f00 */
[----:B------:R-:W-:Y:S02]  /*3400*/  MOV R122, 0x3420 ;  /* 0x00003420007a7802 */ /* 0x000fe40000000f00 */
[----:B------:R-:W-:Y:S05]  /*3410*/  CALL.REL.NOINC `($__internal_145_$__cuda_sm70_shflsync_bfly_p) ;  /* 0x000008c000007944 */ /* 0x000fea0003c00000 */
[----:B01----:R-:W-:Y:S01]  /*3420*/  FADD.FTZ R165, R165, R180 ;  /* 0x000000b4a5a57221 */ /* 0x003fe20000010000 */
[----:B------:R-:W-:Y:S01]  /*3430*/  HFMA2.MMA R180, -RZ, RZ, 0, 4.76837158203125e-07 ;  /* 0x00000008ffb47435 */ /* 0x000fe200000001ff */
[----:B------:R-:W-:Y:S02]  /*3440*/  MOV R111, 0x1f ;  /* 0x0000001f006f7802 */ /* 0x000fe40000000f00 */
[----:B------:R-:W-:Y:S02]  /*3450*/  MOV R178, 0xffffffff ;  /* 0xffffffff00b27802 */ /* 0x000fe40000000f00 */
[----:B------:R-:W-:Y:S02]  /*3460*/  MOV R122, 0x3480 ;  /* 0x00003480007a7802 */ /* 0x000fe40000000f00 */
[----:B------:R-:W-:Y:S05]  /*3470*/  CALL.REL.NOINC `($__internal_145_$__cuda_sm70_shflsync_bfly_p) ;  /* 0x0000086000007944 */ /* 0x000fea0003c00000 */
[----:B01----:R-:W-:Y:S01]  /*3480*/  FADD.FTZ R165, R165, R180 ;  /* 0x000000b4a5a57221 */ /* 0x003fe20000010000 */
[----:B------:R-:W-:Y:S01]  /*3490*/  HFMA2.MMA R180, -RZ, RZ, 0, 9.5367431640625e-07 ;  /* 0x00000010ffb47435 */ /* 0x000fe200000001ff */
[----:B------:R-:W-:-:S02]  /*34a0*/  MOV R111, 0x1f ;  /* 0x0000001f006f7802 */ /* 0x000fc40000000f00 */
[----:B------:R-:W-:Y:S02]  /*34b0*/  MOV R178, 0xffffffff ;  /* 0xffffffff00b27802 */ /* 0x000fe40000000f00 */
[----:B------:R-:W-:Y:S02]  /*34c0*/  MOV R122, 0x34e0 ;  /* 0x000034e0007a7802 */ /* 0x000fe40000000f00 */
[----:B------:R-:W-:Y:S05]  /*34d0*/  CALL.REL.NOINC `($__internal_145_$__cuda_sm70_shflsync_bfly_p) ;  /* 0x0000080000007944 */ /* 0x000fea0003c00000 */
[----:B-1----:R-:W-:Y:S01]  /*34e0*/  FADD.FTZ R110, R165, R180 ;  /* 0x000000b4a56e7221 */ /* 0x002fe20000010000 */
[----:B------:R-:W-:-:S03]  /*34f0*/  HFMA2.MMA R180, -RZ, RZ, 0, 5.9604644775390625e-08 ;  /* 0x00000001ffb47435 */ /* 0x000fc600000001ff */
[----:B------:R-:W-:-:S04]  /*3500*/  FMUL.FTZ R110, R110, c[0x0][0x1e0] ;  /* 0x000078006e6e7a20 */ /* 0x000fc80000410000 */
[C---:B0-----:R-:W-:Y:S02]  /*3510*/  FADD.FTZ R111, -R110.reuse, R113 ;  /* 0x000000716e6f7221 */ /* 0x041fe40000010100 */
        /* <DEDUP_REMOVED lines=98> */
[----:B------:R-:W-:Y:S05]  /*3b40*/  CALL.REL.NOINC `($__internal_145_$__cuda_sm70_shflsync_bfly_p) ;  /* 0x0000019000007944 */ /* 0x000fea0003c00000 */
[----:B01----:R-:W-:Y:S01]  /*3b50*/  FADD.FTZ R165, R165, R180 ;  /* 0x000000b4a5a57221 */ /* 0x003fe20000010000 */
[----:B------:R-:W-:Y:S01]  /*3b60*/  HFMA2.MMA R180, -RZ, RZ, 0, 1.1920928955078125e-07 ;  /* 0x00000002ffb47435 */ /* 0x000fe200000001ff */
[----:B------:R-:W-:Y:S02]  /*3b70*/  MOV R111, 0x1f ;  /* 0x0000001f006f7802 */ /* 0x000fe40000000f00 */
[----:B------:R-:W-:Y:S02]  /*3b80*/  MOV R178, 0xffffffff ;  /* 0xffffffff00b27802 */ /* 0x000fe40000000f00 */
[----:B------:R-:W-:Y:S02]  /*3b90*/  MOV R122, 0x3bb0 ;  /* 0x00003bb0007a7802 */ /* 0x000fe40000000f00 */
[----:B------:R-:W-:Y:S05]  /*3ba0*/  CALL.REL.NOINC `($__internal_145_$__cuda_sm70_shflsync_bfly_p) ;  /* 0x0000013000007944 */ /* 0x000fea0003c00000 */
        /* <DEDUP_REMOVED lines=18> */
[----:B01----:R-:W-:Y:S05]  /*3cd0*/  BRA `(.L_x_38895) ;  /* 0xffffea5000007947 */ /* 0x003fea000383ffff */
        .weak           $__internal_145_$__cuda_sm70_shflsync_bfly_p
        .type           $__internal_145_$__cuda_sm70_shflsync_bfly_p,@function
        .size           $__internal_145_$__cuda_sm70_shflsync_bfly_p,(.L_x_43205 - $__internal_145_$__cuda_sm70_shflsync_bfly_p)
$__internal_145_$__cuda_sm70_shflsync_bfly_p:
[----:B------:R-:W-:Y:S01]  /*3ce0*/  HFMA2.MMA R123, -RZ, RZ, 0, 0 ;  /* 0x00000000ff7b7435 */ /* 0x000fe200000001ff */
[----:B------:R-:W-:Y:S04]  /*3cf0*/  WARPSYNC R178 ;  /* 0x000000b200007348 */ /* 0x000fe80003800000 */
[----:B------:R0:W1:Y:S01]  /*3d00*/  SHFL.BFLY PT, R180, R165, R180, R111 ;  /* 0x0c0000b4a5b47389 */ /* 0x00006200000e006f */
[----:B------:R-:W-:Y:S05]  /*3d10*/  RET.REL.NODEC R122 `(_ZN10layer_norm13ln_fwd_kernelINS_13Kernel_traitsIfffffjLj1536ELj1ELj4ELj1ELj16ENS_18Kernel_traits_baseILj1536EfffffjLj128EEEEELb0ELb0ELb0ELb1EEEvNS_9FwdParamsE) ;  /* 0xffffc2e07a007950 */ /* 0x000fea0003c3ffff */
.L_x_38896:
        /* <DEDUP_REMOVED lines=14> */
.L_x_43205:


//--------------------- .text._ZN10layer_norm13ln_fwd_kernelINS_13Kernel_traitsIfffffjLj1536ELj1ELj4ELj1ELj16ENS_18Kernel_traits_baseILj1536EfffffjLj128EEEEELb0ELb0ELb1ELb0EEEvNS_9FwdParamsE --------------------------
	.section	.text._ZN10layer_norm13ln_fwd_kernelINS_13Kernel_traitsIfffffjLj1536ELj1ELj4ELj1ELj16ENS_18Kernel_traits_baseILj1536EfffffjLj128EEEEELb0ELb0ELb1ELb0EEEvNS_9FwdParamsE,"ax",@progbits
	.sectioninfo	@"SHI_REGISTERS=168"
	.align	128
        .global         _ZN10layer_norm13ln_fwd_kernelINS_13Kernel_traitsIfffffjLj1536ELj1ELj4ELj1ELj16ENS_18Kernel_traits_baseILj1536EfffffjLj128EEEEELb0ELb0ELb1ELb0EEEvNS_9FwdParamsE
        .type           _ZN10layer_norm13ln_fwd_kernelINS_13Kernel_traitsIfffffjLj1536ELj1ELj4ELj1ELj16ENS_18Kernel_traits_baseILj1536EfffffjLj128EEEEELb0ELb0ELb1ELb0EEEvNS_9FwdParamsE,@function
        .size           _ZN10layer_norm13ln_fwd_kernelINS_13Kernel_traitsIfffffjLj1536ELj1ELj4ELj1ELj16ENS_18Kernel_traits_baseILj1536EfffffjLj128EEEEELb0ELb0ELb1ELb0EEEvNS_9FwdParamsE,(.L_x_43206 - _ZN10layer_norm13ln_fwd_kernelINS_13Kernel_traitsIfffffjLj1536ELj1ELj4ELj1ELj16ENS_18Kernel_traits_baseILj1536EfffffjLj128EEEEELb0ELb0ELb1ELb0EEEvNS_9FwdParamsE)
        .other          _ZN10layer_norm13ln_fwd_kernelINS_13Kernel_traitsIfffffjLj1536ELj1ELj4ELj1ELj16ENS_18Kernel_traits_baseILj1536EfffffjLj128EEEEELb0ELb0ELb1ELb0EEEvNS_9FwdParamsE,@"STO_CUDA_ENTRY STV_DEFAULT"
_ZN10layer_norm13ln_fwd_kernelINS_13Kernel_traitsIfffffjLj1536ELj1ELj4ELj1ELj16ENS_18Kernel_traits_baseILj1536EfffffjLj128EEEEELb0ELb0ELb1ELb0EEEvNS_9FwdParamsE:
.text._ZN10layer_norm13ln_fwd_kernelINS_13Kernel_traitsIfffffjLj1536ELj1ELj4ELj1ELj16ENS_18Kernel_traits_baseILj1536EfffffjLj128EEEEELb0ELb0ELb1ELb0EEEvNS_9FwdParamsE:
        /* <DEDUP_REMOVED lines=32> */
.L_x_38898:
[----:B-1----:R-:W-:Y:S05]  /*0200*/  BSYNC B0 ;  /* 0x0000000000007941 */ /* 0x002fea0003800000 */
.L_x_38897:
[----:B------:R-:W-:Y:S01]  /*0210*/  BSSY B0, `(.L_x_38899) ;  /* 0x000000d000007945 */ /* 0x000fe20003800000 */
[----:B------:R-:W-:Y:S05]  /*0220*/  @!P6 BRA `(.L_x_38900) ;  /* 0x000000b00000e947 */ /* 0x000fea0003800000 */
[----:B------:R-:W-:Y:S01]  /*0230*/  ISETP.NE.U32.AND P1, PT, RZ, c[0x0][0x218], PT ;  /* 0x00008600ff007a0c */ /* 0x000fe20003f25070 */
[----:B------:R-:W-:Y:S01]  /*0240*/  CS2R R14, SRZ ;  /* 0x00000000000e7805 */ /* 0x000fe2000001ff00 */
[----:B------:R-:W-:Y:S01]  /*0250*/  MOV R17, 0x10 ;  /* 0x0000001000117802 */ /* 0x000fe20000000f00 */
[----:B0-----:R-:W-:Y:S01]  /*0260*/  CS2R R12, SRZ ;  /* 0x00000000000c7805 */ /* 0x001fe2000001ff00 */
[----:B------:R-:W-:-:S03]  /*0270*/  ISETP.NE.AND.EX P1, PT, RZ, c[0x0][0x21c], PT, P1 ;  /* 0x00008700ff007a0c */ /* 0x000fc60003f25310 */
[----:B------:R-:W-:-:S06]  /*0280*/  IMAD.WIDE.U32 R16, R96, R17, c[0x0][0x1b0] ;  /* 0x00006c0060107625 */ /* 0x000fcc00078e0011 */
[----:B------:R-:W5:Y:S04]  /*0290*/  LDG.E.128 R16, [R16.64] ;  /* 0x0000000410107981 */ /* 0x000f68000c1e1d00 */
[----:B------:R-:W-:-:S04]  /*02a0*/  @P1 LEA R20, P2, R96, c[0x0][0x218], 0x4 ;  /* 0x0000860060141a11 */ /* 0x000fc800078420ff */
[----:B------:R-:W-:-:S05]  /*02b0*/  @P1 LEA.HI.X R21, R96, c[0x0][0x21c], RZ, 0x4, P2 ;  /* 0x0000870060151a11 */ /* 0x000fca00010f24ff */
[----:B------:R0:W5:Y:S01]  /*02c0*/  @P1 LDG.E.128 R12, [R20.64] ;  /* 0x00000004140c1981 */ /* 0x000162000c1e1d00 */
[----:B------:R-:W-:-:S03]  /*02d0*/  IADD3 R96, R96, 0x20, RZ ;  /* 0x0000002060607810 */ /* 0x000fc60007ffe0ff */
.L_x_38900:
[----:B------:R-:W-:Y:S05]  /*02e0*/  BSYNC B0 ;  /* 0x0000000000007941 */ /* 0x000fea0003800000 */
.L_x_38899:
[----:B------:R-:W-:Y:S01]  /*02f0*/  BSSY B0, `(.L_x_38901) ;  /* 0x000000d000007945 */ /* 0x000fe20003800000 */
[----:B------:R-:W-:Y:S05]  /*0300*/  @!P5 BRA `(.L_x_38902) ;  /* 0x000000b00000d947 */ /* 0x000fea0003800000 */
[----:B------:R-:W-:Y:S01]  /*0310*/  ISETP.NE.U32.AND P1, PT, RZ, c[0x0][0x218], PT ;  /* 0x00008600ff007a0c */ /* 0x000fe20003f25070 */
[----:B------:R-:W-:Y:S01]  /*0320*/  HFMA2.MMA R25, -RZ, RZ, 0, 9.5367431640625e-07 ;  /* 0x00000010ff197435 */ /* 0x000fe200000001ff */
[----:B------:R-:W-:Y:S01]  /*0330*/  CS2R R22, SRZ ;  /* 0x0000000000167805 */ /* 0x000fe2000001ff00 */
[----:B0-----:R-:W-:Y:S01]  /*0340*/  CS2R R20, SRZ ;  /* 0x0000000000147805 */ /* 0x001fe2000001ff00 */
[----:B------:R-:W-:-:S07]  /*0350*/  ISETP.NE.AND.EX P1, PT, RZ, c[0x0][0x21c], PT, P1 ;  /* 0x00008700ff007a0c */ /* 0x000fce0003f25310 */
[----:B------:R-:W-:-:S06]  /*0360*/  IMAD.WIDE.U32 R24, R96, R25, c[0x0][0x1b0] ;  /* 0x00006c0060187625 */ /* 0x000fcc00078e0019 */
[C---:B------:R-:W-:Y:S01]  /*0370*/  @P1 LEA R28, P2, R96.reuse, c[0x0][0x218], 0x4 ;  /* 0x00008600601c1a11 */ /* 0x040fe200078420ff */
[----:B------:R-:W5:Y:S03]  /*0380*/  LDG.E.128 R24, [R24.64] ;  /* 0x0000000418187981 */ /* 0x000f66000c1e1d00 */
[----:B------:R-:W-:-:S05]  /*0390*/  @P1 LEA.HI.X R29, R96, c[0x0][0x21c], RZ, 0x4, P2 ;  /* 0x00008700601d1a11 */ /* 0x000fca00010f24ff */
[----:B------:R0:W5:Y:S01]  /*03a0*/  @P1 LDG.E.128 R20, [R28.64] ;  /* 0x000000041c141981 */ /* 0x000162000c1e1d00 */
[----:B------:R-:W-:-:S03]  /*03b0*/  IADD3 R96, R96, 0x20, RZ ;  /* 0x0000002060607810 */ /* 0x000fc60007ffe0ff */
.L_x_38902:
[----:B------:R-:W-:Y:S05]  /*03c0*/  BSYNC B0 ;  /* 0x0000000000007941 */ /* 0x000fea0003800000 */
.L_x_38901:
        /* <DEDUP_REMOVED lines=13> */
.L_x_38904:
[----:B------:R-:W-:Y:S05]  /*04a0*/  BSYNC B0 ;  /* 0x0000000000007941 */ /* 0x000fea0003800000 */
.L_x_38903:
        /* <DEDUP_REMOVED lines=13> */
.L_x_38906:
[----:B------:R-:W-:Y:S05]  /*0580*/  BSYNC B0 ;  /* 0x0000000000007941 */ /* 0x000fea0003800000 */
.L_x_38905:
[----:B------:R-:W-:Y:S01]  /*0590*/  ISETP.GE.U32.AND P1, PT, R2, 0xc0, PT ;  /* 0x000000c00200780c */ /* 0x000fe20003f26070 */
[----:B------:R-:W-:Y:S03]  /*05a0*/  BSSY B0, `(.L_x_38907) ;  /* 0x000000e000007945 */ /* 0x000fe60003800000 */
[----:B------:R-:W-:-:S09]  /*05b0*/  P2R R0, PR, RZ, 0x2 ;  /* 0x00000002ff007803 */ /* 0x000fd20000000000 */
        /* <DEDUP_REMOVED lines=12> */
.L_x_38908:
[----:B------:R-:W-:Y:S05]  /*0680*/  BSYNC B0 ;  /* 0x0000000000007941 */ /* 0x000fea0003800000 */
.L_x_38907:
[----:B------:R-:W-:Y:S01]  /*0690*/  ISETP.GE.U32.AND P1, PT, R2, 0xe0, PT ;  /* 0x000000e00200780c */ /* 0x000fe20003f26070 */
[----:B------:R-:W-:Y:S01]  /*06a0*/  BSSY B0, `(.L_x_38909) ;  /* 0x0000010000007945 */ /* 0x000fe20003800000 */
[----:B------:R-:W-:Y:S02]  /*06b0*/  SHF.R.U32.HI R0, RZ, 0x5, R54 ;  /* 0x00000005ff007819 */ /* 0x000fe40000011636 */
[----:B------:R-:W-:Y:S02]  /*06c0*/  P2R R3, PR, RZ, 0x2 ;  /* 0x00000002ff037803 */ /* 0x000fe40000000000 */
[----:B------:R-:W-:-:S07]  /*06d0*/  LEA R0, R55, R0, 0x2 ;  /* 0x0000000037007211 */ /* 0x000fce00078e10ff */
[----:B------:R-:W-:Y:S05]  /*06e0*/  @!P1 BRA `(.L_x_38910) ;  /* 0x000000b000009947 */ /* 0x000fea0003800000 */
[----:B------:R-:W-:Y:S01]  /*06f0*/  ISETP.NE.U32.AND P1, PT, RZ, c[0x0][0x218], PT ;  /* 0x00008600ff007a0c */ /* 0x000fe20003f25070 */
[----:B------:R-:W-:Y:S01]  /*0700*/  CS2R R54, SRZ ;  /* 0x0000000000367805 */ /* 0x000fe2000001ff00 */
[----:B0-----:R-:W-:Y:S02]  /*0710*/  CS2R R52, SRZ ;  /* 0x0000000000347805 */ /* 0x001fe4000001ff00 */
[----:B------:R-:W-:Y:S01]  /*0720*/  ISETP.NE.AND.EX P1, PT, RZ, c[0x0][0x21c], PT, P1 ;  /* 0x00008700ff007a0c */ /* 0x000fe20003f25310 */
[----:B------:R-:W-:-:S12]  /*0730*/  HFMA2.MMA R57, -RZ, RZ, 0, 9.5367431640625e-07 ;  /* 0x00000010ff397435 */ /* 0x000fd800000001ff */
[C---:B------:R-:W-:Y:S01]  /*0740*/  @P1 LEA R60, P2, R96.reuse, c[0x0][0x218], 0x4 ;  /* 0x00008600603c1a11 */ /* 0x040fe200078420ff */
[----:B------:R-:W-:-:S03]  /*0750*/  IMAD.WIDE.U32 R56, R96, R57, c[0x0][0x1b0] ;  /* 0x00006c0060387625 */ /* 0x000fc600078e0039 */
[----:B------:R-:W-:-:S03]  /*0760*/  @P1 LEA.HI.X R61, R96, c[0x0][0x21c], RZ, 0x4, P2 ;  /* 0x00008700603d1a11 */ /* 0x000fc600010f24ff */
[----:B------:R-:W5:Y:S04]  /*0770*/  LDG.E.128 R56, [R56.64] ;  /* 0x0000000438387981 */ /* 0x000f68000c1e1d00 */
[----:B------:R0:W5:Y:S01]  /*0780*/  @P1 LDG.E.128 R52, [R60.64] ;  /* 0x000000043c341981 */ /* 0x000162000c1e1d00 */
[----:B------:R-:W-:-:S03]  /*0790*/  IADD3 R96, R96, 0x20, RZ ;  /* 0x0000002060607810 */ /* 0x000fc60007ffe0ff */
.L_x_38910:
[----:B------:R-:W-:Y:S05]  /*07a0*/  BSYNC B0 ;  /* 0x0000000000007941 */ /* 0x000fea0003800000 */
.L_x_38909:
[----:B------:R-:W-:Y:S01]  /*07b0*/  ISETP.GE.U32.AND P1, PT, R2, 0x100, PT ;  /* 0x000001000200780c */ /* 0x000fe20003f26070 */
[----:B------:R-:W-:Y:S03]  /*07c0*/  BSSY B0, `(.L_x_38911) ;  /* 0x000000e000007945 */ /* 0x000fe60003800000 */
[----:B------:R-:W-:-:S09]  /*07d0*/  P2R R3, PR, RZ, 0x2 ;  /* 0x00000002ff037803 */ /* 0x000fd20000000000 */
[----:B------:R-:W-:Y:S05]  /*07e0*/  @!P1 BRA `(.L_x_38912) ;  /* 0x000000b000009947 */ /* 0x000fea0003800000 */
[----:B------:R-:W-:Y:S01]  /*07f0*/  ISETP.NE.U32.AND P1, PT, RZ, c[0x0][0x218], PT ;  /* 0x00008600ff007a0c */ /* 0x000fe20003f25070 */
[----:B------:R-:W-:Y:S01]  /*0800*/  CS2R R62, SRZ ;  /* 0x00000000003e7805 */ /* 0x000fe2000001ff00 */
[----:B0-----:R-:W-:Y:S02]  /*0810*/  CS2R R60, SRZ ;  /* 0x00000000003c7805 */ /* 0x001fe4000001ff00 */
[----:B------:R-:W-:Y:S02]  /*0820*/  ISETP.NE.AND.EX P1, PT, RZ, c[0x0][0x21c], PT, P1 ;  /* 0x00008700ff007a0c */ /* 0x000fe40003f25310 */
[----:B------:R-:W-:-:S05]  /*0830*/  MOV R65, 0x10 ;  /* 0x0000001000417802 */ /* 0x000fca0000000f00 */
[----:B------:R-:W-:-:S06]  /*0840*/  IMAD.WIDE.U32 R64, R96, R65, c[0x0][0x1b0] ;  /* 0x00006c0060407625 */ /* 0x000fcc00078e0041 */
[C---:B------:R-:W-:Y:S01]  /*0850*/  @P1 LEA R68, P2, R96.reuse, c[0x0][0x218], 0x4 ;  /* 0x0000860060441a11 */ /* 0x040fe200078420ff */
[----:B------:R-:W5:Y:S03]  /*0860*/  LDG.E.128 R64, [R64.64] ;  /* 0x0000000440407981 */ /* 0x000f66000c1e1d00 */
[----:B------:R-:W-:-:S05]  /*0870*/  @P1 LEA.HI.X R69, R96, c[0x0][0x21c], RZ, 0x4, P2 ;  /* 0x0000870060451a11 */ /* 0x000fca00010f24ff */
[----:B------:R0:W5:Y:S01]  /*0880*/  @P1 LDG.E.128 R60, [R68.64] ;  /* 0x00000004443c1981 */ /* 0x000162000c1e1d00 */
[----:B------:R-:W-:-:S03]  /*0890*/  IADD3 R96, R96, 0x20, RZ ;  /* 0x0000002060607810 */ /* 0x000fc60007ffe0ff */
.L_x_38912:
[----:B------:R-:W-:Y:S05]  /*08a0*/  BSYNC B0 ;  /* 0x0000000000007941 */ /* 0x000fea0003800000 */
.L_x_38911:
[----:B------:R-:W-:Y:S01]  /*08b0*/  ISETP.GE.U32.AND P1, PT, R2, 0x120, PT ;  /* 0x000001200200780c */ /* 0x000fe20003f26070 */
[----:B------:R-:W-:Y:S03]  /*08c0*/  BSSY B0, `(.L_x_38913) ;  /* 0x000000e000007945 */ /* 0x000fe60003800000 */
[----:B------:R-:W-:-:S09]  /*08d0*/  P2R R3, PR, RZ, 0x2 ;  /* 0x00000002ff037803 */ /* 0x000fd20000000000 */
        /* <DEDUP_REMOVED lines=12> */
.L_x_38914:
[----:B------:R-:W-:Y:S05]  /*09a0*/  BSYNC B0 ;  /* 0x0000000000007941 */ /* 0x000fea0003800000 */
.L_x_38913:
        /* <DEDUP_REMOVED lines=15> */
.L_x_38916:
[----:B------:R-:W-:Y:S05]  /*0aa0*/  BSYNC B0 ;  /* 0x0000000000007941 */ /* 0x000fea0003800000 */
.L_x_38915:
        /* <DEDUP_REMOVED lines=15> */
.L_x_38918:
[----:B------:R-:W-:Y:S05]  /*0ba0*/  BSYNC B0 ;  /* 0x0000000000007941 */ /* 0x000fea0003800000 */
.L_x_38917:
        /* <DEDUP_REMOVED lines=8> */
[----:B------:R-:W-:-:S11]  /*0c30*/  MOV R97, 0x10 ;  /* 0x0000001000617802 */ /* 0x000fd60000000f00 */
[----:B------:R-:W-:-:S04]  /*0c40*/  @P1 LEA R100, P2, R96, c[0x0][0x218], 0x4 ;  /* 0x0000860060641a11 */ /* 0x000fc800078420ff */
[C---:B------:R-:W-:Y:S01]  /*0c50*/  @P1 LEA.HI.X R101, R96.reuse, c[0x0][0x21c], RZ, 0x4, P2 ;  /* 0x0000870060651a11 */ /* 0x040fe200010f24ff */
[----:B------:R-:W-:-:S04]  /*0c60*/  IMAD.WIDE.U32 R96, R96, R97, c[0x0][0x1b0] ;  /* 0x00006c0060607625 */ /* 0x000fc800078e0061 */
[----:B------:R0:W5:Y:S04]  /*0c70*/  @P1 LDG.E.128 R92, [R100.64] ;  /* 0x00000004645c1981 */ /* 0x000168000c1e1d00 */
[----:B------:R-:W5:Y:S02]  /*0c80*/  LDG.E.128 R96, [R96.64] ;  /* 0x0000000460607981 */ /* 0x000f64000c1e1d00 */
.L_x_38920:
[----:B------:R-:W-:Y:S05]  /*0c90*/  BSYNC B0 ;  /* 0x0000000000007941 */ /* 0x000fea0003800000 */
.L_x_38919:
[----:B------:R-:W-:-:S13]  /*0ca0*/  ISETP.GE.AND P1, PT, R0, c[0x0][0x164], PT ;  /* 0x0000590000007a0c */ /* 0x000fda0003f26270 */
[----:B------:R-:W-:Y:S05]  /*0cb0*/  @P1 EXIT ;  /* 0x000000000000194d */ /* 0x000fea0003800000 */
[----:B------:R-:W-:Y:S02]  /*0cc0*/  ULDC.U8 UR6, c[0x0][0x1f0] ;  /* 0x00007c0000067ab9 */ /* 0x000fe40000000000 */
.L_x_39068:
[----:B------:R-:W-:-:S10]  /*0cd0*/  HFMA2.MMA R159, -RZ, RZ, 0, 2.384185791015625e-07 ;  /* 0x00000004ff9f7435 */ /* 0x000fd400000001ff */
[----:B------:R-:W-:-:S06]  /*0ce0*/  IMAD.WIDE R160, R0, R159, c[0x0][0x1d0] ;  /* 0x0000740000a07625 */ /* 0x000fcc00078e029f */
[----:B------:R-:W2:Y:S01]  /*0cf0*/  LDG.E R160, [R160.64] ;  /* 0x00000004a0a07981 */ /* 0x000ea2000c1e1900 */
[----:B------:R-:W-:Y:S01]  /*0d00*/  IMAD R3, R0, c[0x0][0x168], RZ ;  /* 0x00005a0000037a24 */ /* 0x000fe200078e02ff */
[----:B------:R-:W-:Y:S02]  /*0d10*/  MOV R162, RZ ;  /* 0x000000ff00a27202 */ /* 0x000fe40000000f00 */
[----:B------:R-:W1:Y:S01]  /*0d20*/  S2R R157, SR_TID.X ;  /* 0x00000000009d7919 */ /* 0x000e620000002100 */
[----:B--2---:R-:W-:-:S13]  /*0d30*/  ISETP.GE.AND P1, PT, R160, 0x1, PT ;  /* 0x00000001a000780c */ /* 0x004fda0003f26270 */
[----:B------:R-:W-:-:S05]  /*0d40*/  @P1 IADD3 R156, R160, -0x1, RZ ;  /* 0xffffffffa09c1810 */ /* 0x000fca0007ffe0ff */
[----:B------:R-:W-:Y:S01]  /*0d50*/  @P1 IMAD R158, R156, c[0x0][0x168], RZ ;  /* 0x00005a009c9e1a24 */ /* 0x000fe200078e02ff */
[----:B------:R-:W-:-:S04]  /*0d60*/  SHF.R.S32.HI R156, RZ, 0x1f, R3 ;  /* 0x0000001fff9c7819 */ /* 0x000fc80000011403 */
[----:B------:R-:W-:Y:S02]  /*0d70*/  LEA.HI R156, R156, R3, RZ, 0x2 ;  /* 0x000000039c9c7211 */ /* 0x000fe400078f10ff */
[----:B------:R-:W-:-:S04]  /*0d80*/  @P1 SHF.R.S32.HI R3, RZ, 0x1f, R158 ;  /* 0x0000001fff031819 */ /* 0x000fc8000001149e */
[----:B------:R-:W-:Y:S02]  /*0d90*/  @P1 LEA.HI R3, R3, R158, RZ, 0x2 ;  /* 0x0000009e03031211 */ /* 0x000fe400078f10ff */
[----:B-1----:R-:W-:-:S04]  /*0da0*/  LOP3.LUT R158, R157, 0x1f, RZ, 0xc0, !PT ;  /* 0x0000001f9d9e7812 */ /* 0x002fc800078ec0ff */
[-C--:B------:R-:W-:Y:S02]  /*0db0*/  LEA.HI.SX32 R161, R156, R158.reuse, 0x1e ;  /* 0x0000009e9ca17211 */ /* 0x080fe400078ff2ff */
[----:B------:R-:W-:Y:S01]  /*0dc0*/  @P1 LEA.HI.SX32 R162, R3, R158, 0x1e ;  /* 0x0000009e03a21211 */ /* 0x000fe200078ff2ff */
[----:B------:R-:W-:-:S05]  /*0dd0*/  IMAD.WIDE R158, R0, R159, c[0x0][0x1d8] ;  /* 0x00007600009e7625 */ /* 0x000fca00078e029f */
[----:B-----5:R1:W5:Y:S01]  /*0de0*/  LDG.E R156, [R158.64] ;  /* 0x000000049e9c7981 */ /* 0x020362000c1e1900 */
[----:B------:R-:W-:Y:S01]  /*0df0*/  BSSY B0, `(.L_x_38921) ;  /* 0x0000031000007945 */ /* 0x000fe20003800000 */
[----:B------:R-:W-:Y:S01]  /*0e00*/  SHF.R.S32.HI R3, RZ, 0x1f, R0 ;  /* 0x0000001fff037819 */ /* 0x000fe20000011400 */
[----:B------:R-:W-:Y:S05]  /*0e10*/  @!P0 BRA `(.L_x_38922) ;  /* 0x000002e000008947 */ /* 0x000fea0003800000 */
[----:B------:R-:W-:-:S04]  /*0e20*/  ISETP.NE.U32.AND P2, PT, RZ, c[0x0][0x180], PT ;  /* 0x00006000ff007a0c */ /* 0x000fc80003f45070 */
[----:B------:R-:W-:-:S13]  /*0e30*/  ISETP.NE.AND.EX P2, PT, RZ, c[0x0][0x184], PT, P2 ;  /* 0x00006100ff007a0c */ /* 0x000fda0003f45320 */
[----:B------:R-:W-:-:S05]  /*0e40*/  @P2 MOV R164, 0x10 ;  /* 0x0000001000a42802 */ /* 0x000fca0000000f00 */
[----:B------:R-:W-:-:S05]  /*0e50*/  @P2 IMAD.WIDE.U32 R164, R161, R164, c[0x0][0x180] ;  /* 0x00006000a1a42625 */ /* 0x000fca00078e00a4 */
[----:B0-----:R-:W2:Y:S01]  /*0e60*/  @P2 LDG.E.128 R100, [R164.64] ;  /* 0x00000004a4642981 */ /* 0x001ea2000c1e1d00 */
[----:B-1----:R-:W-:Y:S02]  /*0e70*/  @P1 MOV R159, 0x10 ;  /* 0x00000010009f1802 */ /* 0x002fe40000000f00 */
        /* <DEDUP_REMOVED lines=19> */
.L_x_38924:
[----:B0-----:R-:W-:Y:S05]  /*0fb0*/  BSYNC B1 ;  /* 0x0000000000017941 */ /* 0x001fea0003800000 */
.L_x_38923:
[----:B------:R-:W-:Y:S01]  /*0fc0*/  BSSY B1, `(.L_x_38925) ;  /* 0x0000004000017945 */ /* 0x000fe20003800000 */
[----:B------:R-:W-:Y:S05]  /*0fd0*/  @!P3 BRA `(.L_x_38926) ;  /* 0x000000200000b947 */ /* 0x000fea0003800000 */
[----:B-----5:R-:W-:-:S04]  /*0fe0*/  FMUL.FTZ R109, R105, c[0x0][0x1ec] ;  /* 0x00007b00696d7a20 */ /* 0x020fc80000410000 */
[----:B------:R-:W-:Y:S02]  /*0ff0*/  @P2 FADD.FTZ R109, R101, R109 ;  /* 0x0000006d656d2221 */ /* 0x000fe40000010000 */
.L_x_38926:
[----:B------:R-:W-:Y:S05]  /*1000*/  BSYNC B1 ;  /* 0x0000000000017941 */ /* 0x000fea0003800000 */
.L_x_38925:
[----:B------:R-:W-:Y:S01]  /*1010*/  BSSY B1, `(.L_x_38927) ;  /* 0x0000004000017945 */ /* 0x000fe20003800000 */
[----:B------:R-:W-:Y:S05]  /*1020*/  @!P3 BRA `(.L_x_38928) ;  /* 0x000000200000b947 */ /* 0x000fea0003800000 */
[----:B-----5:R-:W-:-:S04]  /*1030*/  FMUL.FTZ R110, R106, c[0x0][0x1ec] ;  /* 0x00007b006a6e7a20 */ /* 0x020fc80000410000 */
[----:B------:R-:W-:Y:S02]  /*1040*/  @P2 FADD.FTZ R110, R102, R110 ;  /* 0x0000006e666e2221 */ /* 0x000fe40000010000 */
.L_x_38928:
[----:B------:R-:W-:Y:S05]  /*1050*/  BSYNC B1 ;  /* 0x0000000000017941 */ /* 0x000fea0003800000 */
.L_x_38927:
[----:B------:R-:W-:Y:S01]  /*1060*/  BSSY B1, `(.L_x_38929) ;  /* 0x0000004000017945 */ /* 0x000fe20003800000 */
[----:B------:R-:W-:Y:S05]  /*1070*/  @!P3 BRA `(.L_x_38930) ;  /* 0x000000200000b947 */ /* 0x000fea0003800000 */
[----:B-----5:R-:W-:-:S04]  /*1080*/  FMUL.FTZ R111, R107, c[0x0][0x1ec] ;  /* 0x00007b006b6f7a20 */ /* 0x020fc80000410000 */
[----:B------:R-:W-:Y:S02]  /*1090*/  @P2 FADD.FTZ R111, R103, R111 ;  /* 0x0000006f676f2221 */ /* 0x000fe40000010000 */
.L_x_38930:
[----:B------:R-:W-:Y:S05]  /*10a0*/  BSYNC B1 ;  /* 0x0000000000017941 */ /* 0x000fea0003800000 */
.L_x_38929:
[----:B------:R-:W-:Y:S01]  /*10b0*/  HFMA2.MMA R158, -RZ, RZ, 0, 9.5367431640625e-07 ;  /* 0x00000010ff9e7435 */ /* 0x000fe200000001ff */
[----:B------:R-:W-:-:S09]  /*10c0*/  IADD3 R162, R162, 0x20, RZ ;  /* 0x00000020a2a27810 */ /* 0x000fd20007ffe0ff */
[C---:B------:R-:W-:Y:S01]  /*10d0*/  IMAD.WIDE.U32 R158, R161.reuse, R158, c[0x0][0x188] ;  /* 0x00006200a19e7625 */ /* 0x040fe200078e009e */
[----:B------:R-:W-:-:S04]  /*10e0*/  IADD3 R161, R161, 0x20, RZ ;  /* 0x00000020a1a17810 */ /* 0x000fc80007ffe0ff */
[----:B------:R0:W-:Y:S03]  /*10f0*/  STG.E.128 [R158.64], R108 ;  /* 0x0000006c9e007986 */ /* 0x0001e6000c101d04 */
.L_x_38922:
[----:B------:R-:W-:Y:S05]  /*1100*/  BSYNC B0 ;  /* 0x0000000000007941 */ /* 0x000fea0003800000 */
.L_x_38921:
[----:B------:R-:W-:Y:S01]  /*1110*/  ISETP.GE.U32.AND P2, PT, R2, 0x40, PT ;  /* 0x000000400200780c */ /* 0x000fe20003f46070 */
[----:B------:R-:W-:-:S12]  /*1120*/  BSSY B0, `(.L_x_38931) ;  /* 0x0000030000007945 */ /* 0x000fd80003800000 */
        /* <DEDUP_REMOVED lines=26> */
.L_x_38934:
[----:B0-----:R-:W-:Y:S05]  /*12d0*/  BSYNC B1 ;  /* 0x0000000000017941 */ /* 0x001fea0003800000 */
.L_x_38933:
[----:B------:R-:W-:Y:S01]  /*12e0*/  BSSY B1, `(.L_x_38935) ;  /* 0x0000004000017945 */ /* 0x000fe20003800000 */
[----:B------:R-:W-:Y:S05]  /*12f0*/  @!P3 BRA `(.L_x_38936) ;  /* 0x000000200000b947 */ /* 0x000fea0003800000 */
[----:B-----5:R-:W-:-:S04]  /*1300*/  FMUL.FTZ R113, R105, c[0x0][0x1ec] ;  /* 0x00007b0069717a20 */ /* 0x020fc80000410000 */
[----:B------:R-:W-:Y:S02]  /*1310*/  @P2 FADD.FTZ R113, R101, R113 ;  /* 0x0000007165712221 */ /* 0x000fe40000010000 */
.L_x_38936:
[----:B------:R-:W-:Y:S05]  /*1320*/  BSYNC B1 ;  /* 0x0000000000017941 */ /* 0x000fea0003800000 */
.L_x_38935:
[----:B------:R-:W-:Y:S01]  /*1330*/  BSSY B1, `(.L_x_38937) ;  /* 0x0000004000017945 */ /* 0x000fe20003800000 */
[----:B------:R-:W-:Y:S05]  /*1340*/  @!P3 BRA `(.L_x_38938) ;  /* 0x000000200000b947 */ /* 0x000fea0003800000 */
[----:B-----5:R-:W-:-:S04]  /*1350*/  FMUL.FTZ R114, R106, c[0x0][0x1ec] ;  /* 0x00007b006a727a20 */ /* 0x020fc80000410000 */
[----:B------:R-:W-:Y:S02]  /*1360*/  @P2 FADD.FTZ R114, R102, R114 ;  /* 0x0000007266722221 */ /* 0x000fe40000010000 */
.L_x_38938:
[----:B------:R-:W-:Y:S05]  /*1370*/  BSYNC B1 ;  /* 0x0000000000017941 */ /* 0x000fea0003800000 */
.L_x_38937:
[----:B------:R-:W-:Y:S01]  /*1380*/  BSSY B1, `(.L_x_38939) ;  /* 0x0000004000017945 */ /* 0x000fe20003800000 */
[----:B------:R-:W-:Y:S05]  /*1390*/  @!P3 BRA `(.L_x_38940) ;  /* 0x000000200000b947 */ /* 0x000fea0003800000 */
[----:B-----5:R-:W-:-:S04]  /*13a0*/  FMUL.FTZ R115, R107, c[0x0][0x1ec] ;  /* 0x00007b006b737a20 */ /* 0x020fc80000410000 */
[----:B------:R-:W-:Y:S02]  /*13b0*/  @P2 FADD.FTZ R115, R103, R115 ;  /* 0x0000007367732221 */ /* 0x000fe40000010000 */
.L_x_38940:
[----:B------:R-:W-:Y:S05]  /*13c0*/  BSYNC B1 ;  /* 0x0000000000017941 */ /* 0x000fea0003800000 */
.L_x_38939:
[----:B------:R-:W-:Y:S01]  /*13d0*/  HFMA2.MMA R158, -RZ, RZ, 0, 9.5367431640625e-07 ;  /* 0x00000010ff9e7435 */ /* 0x000fe200000001ff */
[----:B------:R-:W-:-:S09]  /*13e0*/  IADD3 R162, R162, 0x20, RZ ;  /* 0x00000020a2a27810 */ /* 0x000fd20007ffe0ff */
[C---:B------:R-:W-:Y:S01]  /*13f0*/  IMAD.WIDE.U32 R158, R161.reuse, R158, c[0x0][0x188] ;  /* 0x00006200a19e7625 */ /* 0x040fe200078e009e */
[----:B------:R-:W-:-:S04]  /*1400*/  IADD3 R161, R161, 0x20, RZ ;  /* 0x00000020a1a17810 */ /* 0x000fc80007ffe0ff */
[----:B------:R0:W-:Y:S03]  /*1410*/  STG.E.128 [R158.64], R112 ;  /* 0x000000709e007986 */ /* 0x0001e6000c101d04 */
.L_x_38932:
[----:B------:R-:W-:Y:S05]  /*1420*/  BSYNC B0 ;  /* 0x0000000000007941 */ /* 0x000fea0003800000 */
.L_x_38931:
        /* <DEDUP_REMOVED lines=28> */
.L_x_38944:
[----:B0-----:R-:W-:Y:S05]  /*15f0*/  BSYNC B1 ;  /* 0x0000000000017941 */ /* 0x001fea0003800000 */
.L_x_38943:
[----:B------:R-:W-:Y:S01]  /*1600*/  BSSY B1, `(.L_x_38945) ;  /* 0x0000004000017945 */ /* 0x000fe20003800000 */
[----:B------:R-:W-:Y:S05]  /*1610*/  @!P3 BRA `(.L_x_38946) ;  /* 0x000000200000b947 */ /* 0x000fea0003800000 */
[----:B-----5:R-:W-:-:S04]  /*1620*/  FMUL.FTZ R117, R105, c[0x0][0x1ec] ;  /* 0x00007b0069757a20 */ /* 0x020fc80000410000 */
[----:B------:R-:W-:Y:S02]  /*1630*/  @P2 FADD.FTZ R117, R101, R117 ;  /* 0x0000007565752221 */ /* 0x000fe40000010000 */
.L_x_38946:
[----:B------:R-:W-:Y:S05]  /*1640*/  BSYNC B1 ;  /* 0x0000000000017941 */ /* 0x000fea0003800000 */
.L_x_38945:
[----:B------:R-:W-:Y:S01]  /*1650*/  BSSY B1, `(.L_x_38947) ;  /* 0x0000004000017945 */ /* 0x000fe20003800000 */
[----:B------:R-:W-:Y:S05]  /*1660*/  @!P3 BRA `(.L_x_38948) ;  /* 0x000000200000b947 */ /* 0x000fea0003800000 */
[----:B-----5:R-:W-:-:S04]  /*1670*/  FMUL.FTZ R118, R106, c[0x0][0x1ec] ;  /* 0x00007b006a767a20 */ /* 0x020fc80000410000 */
[----:B------:R-:W-:Y:S02]  /*1680*/  @P2 FADD.FTZ R118, R102, R118 ;  /* 0x0000007666762221 */ /* 0x000fe40000010000 */
.L_x_38948:
[----:B------:R-:W-:Y:S05]  /*1690*/  BSYNC B1 ;  /* 0x0000000000017941 */ /* 0x000fea0003800000 */
.L_x_38947:
[----:B------:R-:W-:Y:S01]  /*16a0*/  BSSY B1, `(.L_x_38949) ;  /* 0x0000004000017945 */ /* 0x000fe20003800000 */
[----:B------:R-:W-:Y:S05]  /*16b0*/  @!P3 BRA `(.L_x_38950) ;  /* 0x000000200000b947 */ /* 0x000fea0003800000 */
[----:B-----5:R-:W-:-:S04]  /*16c0*/  FMUL.FTZ R119, R107, c[0x0][0x1ec] ;  /* 0x00007b006b777a20 */ /* 0x020fc80000410000 */
[----:B------:R-:W-:Y:S02]  /*16d0*/  @P2 FADD.FTZ R119, R103, R119 ;  /* 0x0000007767772221 */ /* 0x000fe40000010000 */
.L_x_38950:
[----:B------:R-:W-:Y:S05]  /*16e0*/  BSYNC B1 ;  /* 0x0000000000017941 */ /* 0x000fea0003800000 */
.L_x_38949:
[----:B------:R-:W-:Y:S01]  /*16f0*/  HFMA2.MMA R158, -RZ, RZ, 0, 9.5367431640625e-07 ;  /* 0x00000010ff9e7435 */ /* 0x000fe200000001ff */
[----:B------:R-:W-:-:S09]  /*1700*/  IADD3 R162, R162, 0x20, RZ ;  /* 0x00000020a2a27810 */ /* 0x000fd20007ffe0ff */
[C---:B------:R-:W-:Y:S01]  /*1710*/  IMAD.WIDE.U32 R158, R161.reuse, R158, c[0x0][0x188] ;  /* 0x00006200a19e7625 */ /* 0x040fe200078e009e */
[----:B------:R-:W-:-:S04]  /*1720*/  IADD3 R161, R161, 0x20, RZ ;  /* 0x00000020a1a17810 */ /* 0x000fc80007ffe0ff */
[----:B------:R0:W-:Y:S03]  /*1730*/  STG.E.128 [R158.64], R116 ;  /* 0x000000749e007986 */ /* 0x0001e6000c101d04 */
.L_x_38942:
[----:B------:R-:W-:Y:S05]  /*1740*/  BSYNC B0 ;  /* 0x0000000000007941 */ /* 0x000fea0003800000 */
.L_x_38941:
        /* <DEDUP_REMOVED lines=28> */
.L_x_38954:
[----:B0-----:R-:W-:Y:S05]  /*1910*/  BSYNC B1 ;  /* 0x0000000000017941 */ /* 0x001fea0003800000 */
.L_x_38953:
[----:B------:R-:W-:Y:S01]  /*1920*/  BSSY B1, `(.L_x_38955) ;  /* 0x0000004000017945 */ /* 0x000fe20003800000 */
[----:B------:R-:W-:Y:S05]  /*1930*/  @!P3 BRA `(.L_x_38956) ;  /* 0x000000200000b947 */ /* 0x000fea0003800000 */
[----:B-----5:R-:W-:-:S04]  /*1940*/  FMUL.FTZ R121, R105, c[0x0][0x1ec] ;  /* 0x00007b0069797a20 */ /* 0x020fc80000410000 */
[----:B------:R-:W-:Y:S02]  /*1950*/  @P2 FADD.FTZ R121, R101, R121 ;  /* 0x0000007965792221 */ /* 0x000fe40000010000 */
.L_x_38956:
[----:B------:R-:W-:Y:S05]  /*1960*/  BSYNC B1 ;  /* 0x0000000000017941 */ /* 0x000fea0003800000 */
.L_x_38955:
[----:B------:R-:W-:Y:S01]  /*1970*/  BSSY B1, `(.L_x_38957) ;  /* 0x0000004000017945 */ /* 0x000fe20003800000 */
[----:B------:R-:W-:Y:S05]  /*1980*/  @!P3 BRA `(.L_x_38958) ;  /* 0x000000200000b947 */ /* 0x000fea0003800000 */
[----:B-----5:R-:W-:-:S04]  /*1990*/  FMUL.FTZ R122, R106, c[0x0][0x1ec] ;  /* 0x00007b006a7a7a20 */ /* 0x020fc80000410000 */
[----:B------:R-:W-:Y:S02]  /*19a0*/  @P2 FADD.FTZ R122, R102, R122 ;  /* 0x0000007a667a2221 */ /* 0x000fe40000010000 */
.L_x_38958:
[----:B------:R-:W-:Y:S05]  /*19b0*/  BSYNC B1 ;  /* 0x0000000000017941 */ /* 0x000fea0003800000 */
.L_x_38957:
[----:B------:R-:W-:Y:S01]  /*19c0*/  BSSY B1, `(.L_x_38959) ;  /* 0x0000004000017945 */ /* 0x000fe20003800000 */
[----:B------:R-:W-:Y:S05]  /*19d0*/  @!P3 BRA `(.L_x_38960) ;  /* 0x000000200000b947 */ /* 0x000fea0003800000 */
[----:B-----5:R-:W-:-:S04]  /*19e0*/  FMUL.FTZ R123, R107, c[0x0][0x1ec] ;  /* 0x00007b006b7b7a20 */ /* 0x020fc80000410000 */
[----:B------:R-:W-:Y:S02]  /*19f0*/  @P2 FADD.FTZ R123, R103, R123 ;  /* 0x0000007b677b2221 */ /* 0x000fe40000010000 */
.L_x_38960:
[----:B------:R-:W-:Y:S05]  /*1a00*/  BSYNC B1 ;  /* 0x0000000000017941 */ /* 0x000fea0003800000 */
.L_x_38959:
[----:B------:R-:W-:Y:S01]  /*1a10*/  HFMA2.MMA R158, -RZ, RZ, 0, 9.5367431640625e-07 ;  /* 0x00000010ff9e7435 */ /* 0x000fe200000001ff */
[----:B------:R-:W-:-:S09]  /*1a20*/  IADD3 R162, R162, 0x20, RZ ;  /* 0x00000020a2a27810 */ /* 0x000fd20007ffe0ff */
[C---:B------:R-:W-:Y:S01]  /*1a30*/  IMAD.WIDE.U32 R158, R161.reuse, R158, c[0x0][0x188] ;  /* 0x00006200a19e7625 */ /* 0x040fe200078e009e */
[----:B------:R-:W-:-:S04]  /*1a40*/  IADD3 R161, R161, 0x20, RZ ;  /* 0x00000020a1a17810 */ /* 0x000fc80007ffe0ff */
[----:B------:R0:W-:Y:S03]  /*1a50*/  STG.E.128 [R158.64], R120 ;  /* 0x000000789e007986 */ /* 0x0001e6000c101d04 */
.L_x_38952:
[----:B------:R-:W-:Y:S05]  /*1a60*/  BSYNC B0 ;  /* 0x0000000000007941 */ /* 0x000fea0003800000 */
.L_x_38951:
        /* <DEDUP_REMOVED lines=28> */
.L_x_38964:
[----:B0-----:R-:W-:Y:S05]  /*1c30*/  BSYNC B1 ;  /* 0x0000000000017941 */ /* 0x001fea0003800000 */
.L_x_38963:
[----:B------:R-:W-:Y:S01]  /*1c40*/  BSSY B1, `(.L_x_38965) ;  /* 0x0000004000017945 */ /* 0x000fe20003800000 */
[----:B------:R-:W-:Y:S05]  /*1c50*/  @!P3 BRA `(.L_x_38966) ;  /* 0x000000200000b947 */ /* 0x000fea0003800000 */
[----:B-----5:R-:W-:-:S04]  /*1c60*/  FMUL.FTZ R125, R105, c[0x0][0x1ec] ;  /* 0x00007b00697d7a20 */ /* 0x020fc80000410000 */
[----:B------:R-:W-:Y:S02]  /*1c70*/  @P2 FADD.FTZ R125, R101, R125 ;  /* 0x0000007d657d2221 */ /* 0x000fe40000010000 */
.L_x_38966:
[----:B------:R-:W-:Y:S05]  /*1c80*/  BSYNC B1 ;  /* 0x0000000000017941 */ /* 0x000fea0003800000 */
.L_x_38965:
[----:B------:R-:W-:Y:S01]  /*1c90*/  BSSY B1, `(.L_x_38967) ;  /* 0x0000004000017945 */ /* 0x000fe20003800000 */
[----:B------:R-:W-:Y:S05]  /*1ca0*/  @!P3 BRA `(.L_x_38968) ;  /* 0x000000200000b947 */ /* 0x000fea0003800000 */
[----:B-----5:R-:W-:-:S04]  /*1cb0*/  FMUL.FTZ R126, R106, c[0x0][0x1ec] ;  /* 0x00007b006a7e7a20 */ /* 0x020fc80000410000 */
[----:B------:R-:W-:Y:S02]  /*1cc0*/  @P2 FADD.FTZ R126, R102, R126 ;  /* 0x0000007e667e2221 */ /* 0x000fe40000010000 */
.L_x_38968:
[----:B------:R-:W-:Y:S05]  /*1cd0*/  BSYNC B1 ;  /* 0x0000000000017941 */ /* 0x000fea0003800000 */
.L_x_38967:
[----:B------:R-:W-:Y:S01]  /*1ce0*/  BSSY B1, `(.L_x_38969) ;  /* 0x0000004000017945 */ /* 0x000fe20003800000 */
[----:B------:R-:W-:Y:S05]  /*1cf0*/  @!P3 BRA `(.L_x_38970) ;  /* 0x000000200000b947 */ /* 0x000fea0003800000 */
[----:B-----5:R-:W-:-:S04]  /*1d00*/  FMUL.FTZ R127, R107, c[0x0][0x1ec] ;  /* 0x00007b006b7f7a20 */ /* 0x020fc80000410000 */
[----:B------:R-:W-:Y:S02]  /*1d10*/  @P2 FADD.FTZ R127, R103, R127 ;  /* 0x0000007f677f2221 */ /* 0x000fe40000010000 */
.L_x_38970:
[----:B------:R-:W-:Y:S05]  /*1d20*/  BSYNC B1 ;  /* 0x0000000000017941 */ /* 0x000fea0003800000 */
.L_x_38969:
[----:B------:R-:W-:Y:S01]  /*1d30*/  HFMA2.MMA R158, -RZ, RZ, 0, 9.5367431640625e-07 ;  /* 0x00000010ff9e7435 */ /* 0x000fe200000001ff */
[----:B------:R-:W-:-:S09]  /*1d40*/  IADD3 R162, R162, 0x20, RZ ;  /* 0x00000020a2a27810 */ /* 0x000fd20007ffe0ff */
[C---:B------:R-:W-:Y:S01]  /*1d50*/  IMAD.WIDE.U32 R158, R161.reuse, R158, c[0x0][0x188] ;  /* 0x00006200a19e7625 */ /* 0x040fe200078e009e */
[----:B------:R-:W-:-:S04]  /*1d60*/  IADD3 R161, R161, 0x20, RZ ;  /* 0x00000020a1a17810 */ /* 0x000fc80007ffe0ff */
[----:B------:R0:W-:Y:S03]  /*1d70*/  STG.E.128 [R158.64], R124 ;  /* 0x0000007c9e007986 */ /* 0x0001e6000c101d04 */
.L_x_38962:
[----:B------:R-:W-:Y:S05]  /*1d80*/  BSYNC B0 ;  /* 0x0000000000007941 */ /* 0x000fea0003800000 */
.L_x_38961:
        /* <DEDUP_REMOVED lines=28> */
.L_x_38974:
[----:B0-----:R-:W-:Y:S05]  /*1f50*/  BSYNC B1 ;  /* 0x0000000000017941 */ /* 0x001fea0003800000 */
.L_x_38973:
[----:B------:R-:W-:Y:S01]  /*1f60*/  BSSY B1, `(.L_x_38975) ;  /* 0x0000004000017945 */ /* 0x000fe20003800000 */
[----:B------:R-:W-:Y:S05]  /*1f70*/  @!P3 BRA `(.L_x_38976) ;  /* 0x000000200000b947 */ /* 0x000fea0003800000 */
[----:B-----5:R-:W-:-:S04]  /*1f80*/  FMUL.FTZ R129, R105, c[0x0][0x1ec] ;  /* 0x00007b0069817a20 */ /* 0x020fc80000410000 */
[----:B------:R-:W-:Y:S02]  /*1f90*/  @P2 FADD.FTZ R129, R101, R129 ;  /* 0x0000008165812221 */ /* 0x000fe40000010000 */
.L_x_38976:
[----:B------:R-:W-:Y:S05]  /*1fa0*/  BSYNC B1 ;  /* 0x0000000000017941 */ /* 0x000fea0003800000 */
.L_x_38975:
[----:B------:R-:W-:Y:S01]  /*1fb0*/  BSSY B1, `(.L_x_38977) ;  /* 0x0000004000017945 */ /* 0x000fe20003800000 */
[----:B------:R-:W-:Y:S05]  /*1fc0*/  @!P3 BRA `(.L_x_38978) ;  /* 0x000000200000b947 */ /* 0x000fea0003800000 */
[----:B-----5:R-:W-:-:S04]  /*1fd0*/  FMUL.FTZ R130, R106, c[0x0][0x1ec] ;  /* 0x00007b006a827a20 */ /* 0x020fc80000410000 */
[----:B------:R-:W-:Y:S02]  /*1fe0*/  @P2 FADD.FTZ R130, R102, R130 ;  /* 0x0000008266822221 */ /* 0x000fe40000010000 */
.L_x_38978:
[----:B------:R-:W-:Y:S05]  /*1ff0*/  BSYNC B1 ;  /* 0x0000000000017941 */ /* 0x000fea0003800000 */
.L_x_38977:
[----:B------:R-:W-:Y:S01]  /*2000*/  BSSY B1, `(.L_x_38979) ;  /* 0x0000004000017945 */ /* 0x000fe20003800000 */
[----:B------:R-:W-:Y:S05]  /*2010*/  @!P3 BRA `(.L_x_38980) ;  /* 0x000000200000b947 */ /* 0x000fea0003800000 */
[----:B-----5:R-:W-:-:S04]  /*2020*/  FMUL.FTZ R131, R107, c[0x0][0x1ec] ;  /* 0x00007b006b837a20 */ /* 0x020fc80000410000 */
[----:B------:R-:W-:Y:S02]  /*2030*/  @P2 FADD.FTZ R131, R103, R131 ;  /* 0x0000008367832221 */ /* 0x000fe40000010000 */
.L_x_38980:
[----:B------:R-:W-:Y:S05]  /*2040*/  BSYNC B1 ;  /* 0x0000000000017941 */ /* 0x000fea0003800000 */
.L_x_38979:
[----:B------:R-:W-:Y:S01]  /*2050*/  HFMA2.MMA R158, -RZ, RZ, 0, 9.5367431640625e-07 ;  /* 0x00000010ff9e7435 */ /* 0x000fe200000001ff */
[----:B------:R-:W-:-:S09]  /*2060*/  IADD3 R162, R162, 0x20, RZ ;  /* 0x00000020a2a27810 */ /* 0x000fd20007ffe0ff */
[C---:B------:R-:W-:Y:S01]  /*2070*/  IMAD.WIDE.U32 R158, R161.reuse, R158, c[0x0][0x188] ;  /* 0x00006200a19e7625 */ /* 0x040fe200078e009e */
[----:B------:R-:W-:-:S04]  /*2080*/  IADD3 R161, R161, 0x20, RZ ;  /* 0x00000020a1a17810 */ /* 0x000fc80007ffe0ff */
[----:B------:R0:W-:Y:S03]  /*2090*/  STG.E.128 [R158.64], R128 ;  /* 0x000000809e007986 */ /* 0x0001e6000c101d04 */
.L_x_38972:
[----:B------:R-:W-:Y:S05]  /*20a0*/  BSYNC B0 ;  /* 0x0000000000007941 */ /* 0x000fea0003800000 */
.L_x_38971:
        /* <DEDUP_REMOVED lines=28> */
.L_x_38984:
[----:B0-----:R-:W-:Y:S05]  /*2270*/  BSYNC B1 ;  /* 0x0000000000017941 */ /* 0x001fea0003800000 */
.L_x_38983:
[----:B------:R-:W-:Y:S01]  /*2280*/  BSSY B1, `(.L_x_38985) ;  /* 0x0000004000017945 */ /* 0x000fe20003800000 */
[----:B------:R-:W-:Y:S05]  /*2290*/  @!P3 BRA `(.L_x_38986) ;  /* 0x000000200000b947 */ /* 0x000fea0003800000 */
[----:B-----5:R-:W-:-:S04]  /*22a0*/  FMUL.FTZ R133, R105, c[0x0][0x1ec] ;  /* 0x00007b0069857a20 */ /* 0x020fc80000410000 */
[----:B------:R-:W-:Y:S02]  /*22b0*/  @P2 FADD.FTZ R133, R101, R133 ;  /* 0x0000008565852221 */ /* 0x000fe40000010000 */
.L_x_38986:
[----:B------:R-:W-:Y:S05]  /*22c0*/  BSYNC B1 ;  /* 0x0000000000017941 */ /* 0x000fea0003800000 */
.L_x_38985:
[----:B------:R-:W-:Y:S01]  /*22d0*/  BSSY B1, `(.L_x_38987) ;  /* 0x0000004000017945 */ /* 0x000fe20003800000 */
[----:B------:R-:W-:Y:S05]  /*22e0*/  @!P3 BRA `(.L_x_38988) ;  /* 0x000000200000b947 */ /* 0x000fea0003800000 */
[----:B-----5:R-:W-:-:S04]  /*22f0*/  FMUL.FTZ R134, R106, c[0x0][0x1ec] ;  /* 0x00007b006a867a20 */ /* 0x020fc80000410000 */
[----:B------:R-:W-:Y:S02]  /*2300*/  @P2 FADD.FTZ R134, R102, R134 ;  /* 0x0000008666862221 */ /* 0x000fe40000010000 */
.L_x_38988:
[----:B------:R-:W-:Y:S05]  /*2310*/  BSYNC B1 ;  /* 0x0000000000017941 */ /* 0x000fea0003800000 */
.L_x_38987:
[----:B------:R-:W-:Y:S01]  /*2320*/  BSSY B1, `(.L_x_38989) ;  /* 0x0000004000017945 */ /* 0x000fe20003800000 */
[----:B------:R-:W-:Y:S05]  /*2330*/  @!P3 BRA `(.L_x_38990) ;  /* 0x000000200000b947 */ /* 0x000fea0003800000 */
[----:B-----5:R-:W-:-:S04]  /*2340*/  FMUL.FTZ R135, R107, c[0x0][0x1ec] ;  /* 0x00007b006b877a20 */ /* 0x020fc80000410000 */
[----:B------:R-:W-:Y:S02]  /*2350*/  @P2 FADD.FTZ R135, R103, R135 ;  /* 0x0000008767872221 */ /* 0x000fe40000010000 */
.L_x_38990:
[----:B------:R-:W-:Y:S05]  /*2360*/  BSYNC B1 ;  /* 0x0000000000017941 */ /* 0x000fea0003800000 */
.L_x_38989:
[----:B------:R-:W-:Y:S01]  /*2370*/  HFMA2.MMA R158, -RZ, RZ, 0, 9.5367431640625e-07 ;  /* 0x00000010ff9e7435 */ /* 0x000fe200000001ff */
[----:B------:R-:W-:-:S09]  /*2380*/  IADD3 R162, R162, 0x20, RZ ;  /* 0x00000020a2a27810 */ /* 0x000fd20007ffe0ff */
[C---:B------:R-:W-:Y:S01]  /*2390*/  IMAD.WIDE.U32 R158, R161.reuse, R158, c[0x0][0x188] ;  /* 0x00006200a19e7625 */ /* 0x040fe200078e009e */
[----:B------:R-:W-:-:S04]  /*23a0*/  IADD3 R161, R161, 0x20, RZ ;  /* 0x00000020a1a17810 */ /* 0x000fc80007ffe0ff */
[----:B------:R0:W-:Y:S03]  /*23b0*/  STG.E.128 [R158.64], R132 ;  /* 0x000000849e007986 */ /* 0x0001e6000c101d04 */
.L_x_38982:
[----:B------:R-:W-:Y:S05]  /*23c0*/  BSYNC B0 ;  /* 0x0000000000007941 */ /* 0x000fea0003800000 */
.L_x_38981:
        /* <DEDUP_REMOVED lines=28> */
.L_x_38994:
[----:B0-----:R-:W-:Y:S05]  /*2590*/  BSYNC B1 ;  /* 0x0000000000017941 */ /* 0x001fea0003800000 */
.L_x_38993:
[----:B------:R-:W-:Y:S01]  /*25a0*/  BSSY B1, `(.L_x_38995) ;  /* 0x0000004000017945 */ /* 0x000fe20003800000 */
[----:B------:R-:W-:Y:S05]  /*25b0*/  @!P3 BRA `(.L_x_38996) ;  /* 0x000000200000b947 */ /* 0x000fea0003800000 */
[----:B-----5:R-:W-:-:S04]  /*25c0*/  FMUL.FTZ R137, R105, c[0x0][0x1ec] ;  /* 0x00007b0069897a20 */ /* 0x020fc80000410000 */
[----:B------:R-:W-:Y:S02]  /*25d0*/  @P2 FADD.FTZ R137, R101, R137 ;  /* 0x0000008965892221 */ /* 0x000fe40000010000 */
.L_x_38996:
[----:B------:R-:W-:Y:S05]  /*25e0*/  BSYNC B1 ;  /* 0x0000000000017941 */ /* 0x000fea0003800000 */
.L_x_38995:
[----:B------:R-:W-:Y:S01]  /*25f0*/  BSSY B1, `(.L_x_38997) ;  /* 0x0000004000017945 */ /* 0x000fe20003800000 */
[----:B------:R-:W-:Y:S05]  /*2600*/  @!P3 BRA `(.L_x_38998) ;  /* 0x000000200000b947 */ /* 0x000fea0003800000 */
[----:B-----5:R-:W-:-:S04]  /*2610*/  FMUL.FTZ R138, R106, c[0x0][0x1ec] ;  /* 0x00007b006a8a7a20 */ /* 0x020fc80000410000 */
[----:B------:R-:W-:Y:S02]  /*2620*/  @P2 FADD.FTZ R138, R102, R138 ;  /* 0x0000008a668a2221 */ /* 0x000fe40000010000 */
.L_x_38998:
[----:B------:R-:W-:Y:S05]  /*2630*/  BSYNC B1 ;  /* 0x0000000000017941 */ /* 0x000fea0003800000 */
.L_x_38997:
[----:B------:R-:W-:Y:S01]  /*2640*/  BSSY B1, `(.L_x_38999) ;  /* 0x0000004000017945 */ /* 0x000fe20003800000 */
[----:B------:R-:W-:Y:S05]  /*2650*/  @!P3 BRA `(.L_x_39000) ;  /* 0x000000200000b947 */ /* 0x000fea0003800000 */
[----:B-----5:R-:W-:-:S04]  /*2660*/  FMUL.FTZ R139, R107, c[0x0][0x1ec] ;  /* 0x00007b006b8b7a20 */ /* 0x020fc80000410000 */
[----:B------:R-:W-:Y:S02]  /*2670*/  @P2 FADD.FTZ R139, R103, R139 ;  /* 0x0000008b678b2221 */ /* 0x000fe40000010000 */
.L_x_39000:
[----:B------:R-:W-:Y:S05]  /*2680*/  BSYNC B1 ;  /* 0x0000000000017941 */ /* 0x000fea0003800000 */
.L_x_38999:
[----:B------:R-:W-:Y:S01]  /*2690*/  HFMA2.MMA R158, -RZ, RZ, 0, 9.5367431640625e-07 ;  /* 0x00000010ff9e7435 */ /* 0x000fe200000001ff */
[----:B------:R-:W-:-:S09]  /*26a0*/  IADD3 R162, R162, 0x20, RZ ;  /* 0x00000020a2a27810 */ /* 0x000fd20007ffe0ff */
[C---:B------:R-:W-:Y:S01]  /*26b0*/  IMAD.WIDE.U32 R158, R161.reuse, R158, c[0x0][0x188] ;  /* 0x00006200a19e7625 */ /* 0x040fe200078e009e */
[----:B------:R-:W-:-:S04]  /*26c0*/  IADD3 R161, R161, 0x20, RZ ;  /* 0x00000020a1a17810 */ /* 0x000fc80007ffe0ff */
[----:B------:R0:W-:Y:S03]  /*26d0*/  STG.E.128 [R158.64], R136 ;  /* 0x000000889e007986 */ /* 0x0001e6000c101d04 */
.L_x_38992:
[----:B------:R-:W-:Y:S05]  /*26e0*/  BSYNC B0 ;  /* 0x0000000000007941 */ /* 0x000fea0003800000 */
.L_x_38991:
        /* <DEDUP_REMOVED lines=28> */
.L_x_39004:
[----:B0-----:R-:W-:Y:S05]  /*28b0*/  BSYNC B1 ;  /* 0x0000000000017941 */ /* 0x001fea0003800000 */
.L_x_39003:
[----:B------:R-:W-:Y:S01]  /*28c0*/  BSSY B1, `(.L_x_39005) ;  /* 0x0000004000017945 */ /* 0x000fe20003800000 */
[----:B------:R-:W-:Y:S05]  /*28d0*/  @!P3 BRA `(.L_x_39006) ;  /* 0x000000200000b947 */ /* 0x000fea0003800000 */
[----:B-----5:R-:W-:-:S04]  /*28e0*/  FMUL.FTZ R141, R105, c[0x0][0x1ec] ;  /* 0x00007b00698d7a20 */ /* 0x020fc80000410000 */
[----:B------:R-:W-:Y:S02]  /*28f0*/  @P2 FADD.FTZ R141, R101, R141 ;  /* 0x0000008d658d2221 */ /* 0x000fe40000010000 */
.L_x_39006:
[----:B------:R-:W-:Y:S05]  /*2900*/  BSYNC B1 ;  /* 0x0000000000017941 */ /* 0x000fea0003800000 */
.L_x_39005:
[----:B------:R-:W-:Y:S01]  /*2910*/  BSSY B1, `(.L_x_39007) ;  /* 0x0000004000017945 */ /* 0x000fe20003800000 */
[----:B------:R-:W-:Y:S05]  /*2920*/  @!P3 BRA `(.L_x_39008) ;  /* 0x000000200000b947 */ /* 0x000fea0003800000 */
[----:B-----5:R-:W-:-:S04]  /*2930*/  FMUL.FTZ R142, R106, c[0x0][0x1ec] ;  /* 0x00007b006a8e7a20 */ /* 0x020fc80000410000 */
[----:B------:R-:W-:Y:S02]  /*2940*/  @P2 FADD.FTZ R142, R102, R142 ;  /* 0x0000008e668e2221 */ /* 0x000fe40000010000 */
.L_x_39008:
[----:B------:R-:W-:Y:S05]  /*2950*/  BSYNC B1 ;  /* 0x0000000000017941 */ /* 0x000fea0003800000 */
.L_x_39007:
[----:B------:R-:W-:Y:S01]  /*2960*/  BSSY B1, `(.L_x_39009) ;  /* 0x0000004000017945 */ /* 0x000fe20003800000 */
[----:B------:R-:W-:Y:S05]  /*2970*/  @!P3 BRA `(.L_x_39010) ;  /* 0x000000200000b947 */ /* 0x000fea0003800000 */
[----:B-----5:R-:W-:-:S04]  /*2980*/  FMUL.FTZ R143, R107, c[0x0][0x1ec] ;  /* 0x00007b006b8f7a20 */ /* 0x020fc80000410000 */
[----:B------:R-:W-:Y:S02]  /*2990*/  @P2 FADD.FTZ R143, R103, R143 ;  /* 0x0000008f678f2221 */ /* 0x000fe40000010000 */
.L_x_39010:
[----:B------:R-:W-:Y:S05]  /*29a0*/  BSYNC B1 ;  /* 0x0000000000017941 */ /* 0x000fea0003800000 */
.L_x_39009:
[----:B------:R-:W-:Y:S01]  /*29b0*/  HFMA2.MMA R158, -RZ, RZ, 0, 9.5367431640625e-07 ;  /* 0x00000010ff9e7435 */ /* 0x000fe200000001ff */
[----:B------:R-:W-:-:S09]  /*29c0*/  IADD3 R162, R162, 0x20, RZ ;  /* 0x00000020a2a27810 */ /* 0x000fd20007ffe0ff */
[C---:B------:R-:W-:Y:S01]  /*29d0*/  IMAD.WIDE.U32 R158, R161.reuse, R158, c[0x0][0x188] ;  /* 0x00006200a19e7625 */ /* 0x040fe200078e009e */
[----:B------:R-:W-:-:S04]  /*29e0*/  IADD3 R161, R161, 0x20, RZ ;  /* 0x00000020a1a17810 */ /* 0x000fc80007ffe0ff */
[----:B------:R0:W-:Y:S03]  /*29f0*/  STG.E.128 [R158.64], R140 ;  /* 0x0000008c9e007986 */ /* 0x0001e6000c101d04 */
.L_x_39002:
[----:B------:R-:W-:Y:S05]  /*2a00*/  BSYNC B0 ;  /* 0x0000000000007941 */ /* 0x000fea0003800000 */
.L_x_39001:
        /* <DEDUP_REMOVED lines=28> */
.L_x_39014:
[----:B0-----:R-:W-:Y:S05]  /*2bd0*/  BSYNC B1 ;  /* 0x0000000000017941 */ /* 0x001fea0003800000 */
.L_x_39013:
[----:B------:R-:W-:Y:S01]  /*2be0*/  BSSY B1, `(.L_x_39015) ;  /* 0x0000004000017945 */ /* 0x000fe20003800000 */
[----:B------:R-:W-:Y:S05]  /*2bf0*/  @!P3 BRA `(.L_x_39016) ;  /* 0x000000200000b947 */ /* 0x000fea0003800000 */
[----:B-----5:R-:W-:-:S04]  /*2c00*/  FMUL.FTZ R145, R105, c[0x0][0x1ec] ;  /* 0x00007b0069917a20 */ /* 0x020fc80000410000 */
[----:B------:R-:W-:Y:S02]  /*2c10*/  @P2 FADD.FTZ R145, R101, R145 ;  /* 0x0000009165912221 */ /* 0x000fe40000010000 */
.L_x_39016:
[----:B------:R-:W-:Y:S05]  /*2c20*/  BSYNC B1 ;  /* 0x0000000000017941 */ /* 0x000fea0003800000 */
.L_x_39015:
[----:B------:R-:W-:Y:S01]  /*2c30*/  BSSY B1, `(.L_x_39017) ;  /* 0x0000004000017945 */ /* 0x000fe20003800000 */
[----:B------:R-:W-:Y:S05]  /*2c40*/  @!P3 BRA `(.L_x_39018) ;  /* 0x000000200000b947 */ /* 0x000fea0003800000 */
[----:B-----5:R-:W-:-:S04]  /*2c50*/  FMUL.FTZ R146, R106, c[0x0][0x1ec] ;  /* 0x00007b006a927a20 */ /* 0x020fc80000410000 */
[----:B------:R-:W-:Y:S02]  /*2c60*/  @P2 FADD.FTZ R146, R102, R146 ;  /* 0x0000009266922221 */ /* 0x000fe40000010000 */
.L_x_39018:
[----:B------:R-:W-:Y:S05]  /*2c70*/  BSYNC B1 ;  /* 0x0000000000017941 */ /* 0x000fea0003800000 */
.L_x_39017:
[----:B------:R-:W-:Y:S01]  /*2c80*/  BSSY B1, `(.L_x_39019) ;  /* 0x0000004000017945 */ /* 0x000fe20003800000 */
[----:B------:R-:W-:Y:S05]  /*2c90*/  @!P3 BRA `(.L_x_39020) ;  /* 0x000000200000b947 */ /* 0x000fea0003800000 */
[----:B-----5:R-:W-:-:S04]  /*2ca0*/  FMUL.FTZ R147, R107, c[0x0][0x1ec] ;  /* 0x00007b006b937a20 */ /* 0x020fc80000410000 */
[----:B------:R-:W-:Y:S02]  /*2cb0*/  @P2 FADD.FTZ R147, R103, R147 ;  /* 0x0000009367932221 */ /* 0x000fe40000010000 */
.L_x_39020:
[----:B------:R-:W-:Y:S05]  /*2cc0*/  BSYNC B1 ;  /* 0x0000000000017941 */ /* 0x000fea0003800000 */
.L_x_39019:
[----:B------:R-:W-:Y:S01]  /*2cd0*/  HFMA2.MMA R158, -RZ, RZ, 0, 9.5367431640625e-07 ;  /* 0x00000010ff9e7435 */ /* 0x000fe200000001ff */
[----:B------:R-:W-:-:S09]  /*2ce0*/  IADD3 R162, R162, 0x20, RZ ;  /* 0x00000020a2a27810 */ /* 0x000fd20007ffe0ff */
[C---:B------:R-:W-:Y:S01]  /*2cf0*/  IMAD.WIDE.U32 R158, R161.reuse, R158, c[0x0][0x188] ;  /* 0x00006200a19e7625 */ /* 0x040fe200078e009e */
[----:B------:R-:W-:-:S04]  /*2d00*/  IADD3 R161, R161, 0x20, RZ ;  /* 0x00000020a1a17810 */ /* 0x000fc80007ffe0ff */
[----:B------:R0:W-:Y:S03]  /*2d10*/  STG.E.128 [R158.64], R144 ;  /* 0x000000909e007986 */ /* 0x0001e6000c101d04 */
.L_x_39012:
[----:B------:R-:W-:Y:S05]  /*2d20*/  BSYNC B0 ;  /* 0x0000000000007941 */ /* 0x000fea0003800000 */
.L_x_39011:
        /* <DEDUP_REMOVED lines=28> */
.L_x_39024:
[----:B0-----:R-:W-:Y:S05]  /*2ef0*/  BSYNC B1 ;  /* 0x0000000000017941 */ /* 0x001fea0003800000 */
.L_x_39023:
[----:B------:R-:W-:Y:S01]  /*2f00*/  BSSY B1, `(.L_x_39025) ;  /* 0x0000004000017945 */ /* 0x000fe20003800000 */
[----:B------:R-:W-:Y:S05]  /*2f10*/  @!P3 BRA `(.L_x_39026) ;  /* 0x000000200000b947 */ /* 0x000fea0003800000 */
[----:B-----5:R-:W-:-:S04]  /*2f20*/  FMUL.FTZ R149, R105, c[0x0][0x1ec] ;  /* 0x00007b0069957a20 */ /* 0x020fc80000410000 */
[----:B------:R-:W-:Y:S02]  /*2f30*/  @P2 FADD.FTZ R149, R101, R149 ;  /* 0x0000009565952221 */ /* 0x000fe40000010000 */
.L_x_39026:
[----:B------:R-:W-:Y:S05]  /*2f40*/  BSYNC B1 ;  /* 0x0000000000017941 */ /* 0x000fea0003800000 */
.L_x_39025:
[----:B------:R-:W-:Y:S01]  /*2f50*/  BSSY B1, `(.L_x_39027) ;  /* 0x0000004000017945 */ /* 0x000fe20003800000 */
[----:B------:R-:W-:Y:S05]  /*2f60*/  @!P3 BRA `(.L_x_39028) ;  /* 0x000000200000b947 */ /* 0x000fea0003800000 */
[----:B-----5:R-:W-:-:S04]  /*2f70*/  FMUL.FTZ R150, R106, c[0x0][0x1ec] ;  /* 0x00007b006a967a20 */ /* 0x020fc80000410000 */
[----:B------:R-:W-:Y:S02]  /*2f80*/  @P2 FADD.FTZ R150, R102, R150 ;  /* 0x0000009666962221 */ /* 0x000fe40000010000 */
.L_x_39028:
[----:B------:R-:W-:Y:S05]  /*2f90*/  BSYNC B1 ;  /* 0x0000000000017941 */ /* 0x000fea0003800000 */
.L_x_39027:
[----:B------:R-:W-:Y:S01]  /*2fa0*/  BSSY B1, `(.L_x_39029) ;  /* 0x0000004000017945 */ /* 0x000fe20003800000 */
[----:B------:R-:W-:Y:S05]  /*2fb0*/  @!P3 BRA `(.L_x_39030) ;  /* 0x000000200000b947 */ /* 0x000fea0003800000 */
[----:B-----5:R-:W-:-:S04]  /*2fc0*/  FMUL.FTZ R151, R107, c[0x0][0x1ec] ;  /* 0x00007b006b977a20 */ /* 0x020fc80000410000 */
[----:B------:R-:W-:Y:S02]  /*2fd0*/  @P2 FADD.FTZ R151, R103, R151 ;  /* 0x0000009767972221 */ /* 0x000fe40000010000 */
.L_x_39030:
[----:B------:R-:W-:Y:S05]  /*2fe0*/  BSYNC B1 ;  /* 0x0000000000017941 */ /* 0x000fea0003800000 */
.L_x_39029:
[----:B------:R-:W-:Y:S01]  /*2ff0*/  HFMA2.MMA R158, -RZ, RZ, 0, 9.5367431640625e-07 ;  /* 0x00000010ff9e7435 */ /* 0x000fe200000001ff */
[----:B------:R-:W-:-:S09]  /*3000*/  IADD3 R162, R162, 0x20, RZ ;  /* 0x00000020a2a27810 */ /* 0x000fd20007ffe0ff */
[C---:B------:R-:W-:Y:S01]  /*3010*/  IMAD.WIDE.U32 R158, R161.reuse, R158, c[0x0][0x188] ;  /* 0x00006200a19e7625 */ /* 0x040fe200078e009e */
[----:B------:R-:W-:-:S04]  /*3020*/  IADD3 R161, R161, 0x20, RZ ;  /* 0x00000020a1a17810 */ /* 0x000fc80007ffe0ff */
[----:B------:R0:W-:Y:S03]  /*3030*/  STG.E.128 [R158.64], R148 ;  /* 0x000000949e007986 */ /* 0x0001e6000c101d04 */
.L_x_39022:
[----:B------:R-:W-:Y:S05]  /*3040*/  BSYNC B0 ;  /* 0x0000000000007941 */ /* 0x000fea0003800000 */
.L_x_39021:
        /* <DEDUP_REMOVED lines=8> */
[----:B01----:R-:W-:-:S05]  /*30d0*/  @P1 MOV R158, 0x10 ;  /* 0x00000010009e1802 */ /* 0x003fca0000000f00 */
[----:B------:R-:W-:-:S05]  /*30e0*/  @P1 IMAD.WIDE.U32 R158, R161, R158, c[0x0][0x180] ;  /* 0x00006000a19e1625 */ /* 0x000fca00078e009e */
[----:B------:R-:W3:Y:S01]  /*30f0*/  @P1 LDG.E.128 R100, [R158.64] ;  /* 0x000000049e641981 */ /* 0x000ee2000c1e1d00 */
[----:B------:R-:W-:Y:S01]  /*3100*/  ISETP.GT.AND P2, PT, R160, RZ, PT ;  /* 0x000000ffa000720c */ /* 0x000fe20003f44270 */
[----:B------:R-:W-:-:S12]  /*3110*/  BSSY B1, `(.L_x_39033) ;  /* 0x0000010000017945 */ /* 0x000fd80003800000 */
        /* <DEDUP_REMOVED lines=13> */
[----:B--2--5:R-:W-:-:S04]  /*31f0*/  FMUL.FTZ R152, R104, c[0x0][0x1ec] ;  /* 0x00007b0068987a20 */ /* 0x024fc80000410000 */
[----:B------:R-:W-:Y:S02]  /*3200*/  @P1 FADD.FTZ R152, R100, R152 ;  /* 0x0000009864981221 */ /* 0x000fe40000010000 */
.L_x_39034:
[----:B--2---:R-:W-:Y:S05]  /*3210*/  BSYNC B1 ;  /* 0x0000000000017941 */ /* 0x004fea0003800000 */
.L_x_39033:
[----:B------:R-:W-:Y:S01]  /*3220*/  BSSY B1, `(.L_x_39035) ;  /* 0x0000004000017945 */ /* 0x000fe20003800000 */
[----:B------:R-:W-:Y:S05]  /*3230*/  @!P2 BRA `(.L_x_39036) ;  /* 0x000000200000a947 */ /* 0x000fea0003800000 */
[----:B-----5:R-:W-:-:S04]  /*3240*/  FMUL.FTZ R153, R105, c[0x0][0x1ec] ;  /* 0x00007b0069997a20 */ /* 0x020fc80000410000 */
[----:B------:R-:W-:Y:S02]  /*3250*/  @P1 FADD.FTZ R153, R101, R153 ;  /* 0x0000009965991221 */ /* 0x000fe40000010000 */
.L_x_39036:
[----:B------:R-:W-:Y:S05]  /*3260*/  BSYNC B1 ;  /* 0x0000000000017941 */ /* 0x000fea0003800000 */
.L_x_39035:
[----:B------:R-:W-:Y:S01]  /*3270*/  BSSY B1, `(.L_x_39037) ;  /* 0x0000004000017945 */ /* 0x000fe20003800000 */
[----:B------:R-:W-:Y:S05]  /*3280*/  @!P2 BRA `(.L_x_39038) ;  /* 0x000000200000a947 */ /* 0x000fea0003800000 */
[----:B-----5:R-:W-:-:S04]  /*3290*/  FMUL.FTZ R154, R106, c[0x0][0x1ec] ;  /* 0x00007b006a9a7a20 */ /* 0x020fc80000410000 */
[----:B------:R-:W-:Y:S02]  /*32a0*/  @P1 FADD.FTZ R154, R102, R154 ;  /* 0x0000009a669a1221 */ /* 0x000fe40000010000 */
.L_x_39038:
[----:B------:R-:W-:Y:S05]  /*32b0*/  BSYNC B1 ;  /* 0x0000000000017941 */ /* 0x000fea0003800000 */
.L_x_39037:
[----:B------:R-:W-:Y:S01]  /*32c0*/  BSSY B1, `(.L_x_39039) ;  /* 0x0000004000017945 */ /* 0x000fe20003800000 */
[----:B------:R-:W-:Y:S05]  /*32d0*/  @!P2 BRA `(.L_x_39040) ;  /* 0x000000200000a947 */ /* 0x000fea0003800000 */
[----:B-----5:R-:W-:-:S04]  /*32e0*/  FMUL.FTZ R155, R107, c[0x0][0x1ec] ;  /* 0x00007b006b9b7a20 */ /* 0x020fc80000410000 */
[----:B------:R-:W-:Y:S02]  /*32f0*/  @P1 FADD.FTZ R155, R103, R155 ;  /* 0x0000009b679b1221 */ /* 0x000fe40000010000 */
.L_x_39040:
[----:B------:R-:W-:Y:S05]  /*3300*/  BSYNC B1 ;  /* 0x0000000000017941 */ /* 0x000fea0003800000 */
.L_x_39039:
[----:B------:R-:W-:-:S10]  /*3310*/  HFMA2.MMA R158, -RZ, RZ, 0, 9.5367431640625e-07 ;  /* 0x00000010ff9e7435 */ /* 0x000fd400000001ff */
[----:B------:R-:W-:-:S05]  /*3320*/  IMAD.WIDE.U32 R158, R161, R158, c[0x0][0x188] ;  /* 0x00006200a19e7625 */ /* 0x000fca00078e009e */
[----:B------:R0:W-:Y:S02]  /*3330*/  STG.E.128 [R158.64], R152 ;  /* 0x000000989e007986 */ /* 0x0001e4000c101d04 */
.L_x_39032:
[----:B------:R-:W-:Y:S05]  /*3340*/  BSYNC B0 ;  /* 0x0000000000007941 */ /* 0x000fea0003800000 */
.L_x_39031:
[----:B01----:R-:W-:Y:S01]  /*3350*/  FADD.FTZ R158, RZ, R108 ;  /* 0x0000006cff9e7221 */ /* 0x003fe20000010000 */
[C---:B------:R-:W-:Y:S02]  /*3360*/  ISETP.GT.U32.AND P1, PT, R2.reuse, 0x3f, PT ;  /* 0x0000003f0200780c */ /* 0x040fe40003f24070 */
[----:B------:R-:W-:Y:S01]  /*3370*/  P2R R160, PR, RZ, 0x1 ;  /* 0x00000001ffa07803 */ /* 0x000fe20000000000 */
        /* <DEDUP_REMOVED lines=68> */
.L_x_39069:
        /* <DEDUP_REMOVED lines=124> */
.L_x_39070:
        /* <DEDUP_REMOVED lines=13> */
[----:B------:R-:W-:Y:S02]  /*4050*/  @!P3 LEA.HI.X R159, R0, c[0x0][0x1ac], R3, 0x2, P2 ;  /* 0x00006b00009fba11 */ /* 0x000fe400010f1403 */
[----:B------:R-:W1:Y:S01]  /*4060*/  MUFU.RSQ R3, R160 ;  /* 0x000000a000037308 */ /* 0x000e620000001400 */
[----:B-----5:R-:W-:Y:S02]  /*4070*/  ISETP.GE.AND P2, PT, R156, 0x1, PT ;  /* 0x000000019c00780c */ /* 0x020fe40003f46270 */
[----:B-1----:R0:W-:Y:S11]  /*4080*/  @!P3 STG.E [R158.64], R3 ;  /* 0x000000039e00b986 */ /* 0x0021f6000c101904 */
        /* <DEDUP_REMOVED lines=26> */
.L_x_39046:
[----:B------:R-:W-:Y:S05]  /*4230*/  BSYNC B1 ;  /* 0x0000000000017941 */ /* 0x000fea0003800000 */
.L_x_39045:
[----:B------:R-:W-:Y:S01]  /*4240*/  ISETP.GE.U32.AND P2, PT, R2, 0x40, PT ;  /* 0x000000400200780c */ /* 0x000fe20003f46070 */
[----:B------:R-:W-:-:S12]  /*4250*/  BSSY B1, `(.L_x_39047) ;  /* 0x0000013000017945 */ /* 0x000fd80003800000 */
[----:B------:R-:W-:Y:S05]  /*4260*/  @!P2 BRA `(.L_x_39048) ;  /* 0x000001100000a947 */ /* 0x000fea0003800000 */
[----:B------:R-:W-:Y:S02]  /*4270*/  FSEL R164, R161, RZ, !P1 ;  /* 0x000000ffa1a47208 */ /* 0x000fe40004800000 */
[----:B------:R-:W-:-:S03]  /*4280*/  MOV R165, 0x10 ;  /* 0x0000001000a57802 */ /* 0x000fc60000000f00 */
        /* <DEDUP_REMOVED lines=15> */
.L_x_39048:
[----:B------:R-:W-:Y:S05]  /*4380*/  BSYNC B1 ;  /* 0x0000000000017941 */ /* 0x000fea0003800000 */
.L_x_39047:
[----:B------:R-:W-:Y:S01]  /*4390*/  ISETP.GE.U32.AND P2, PT, R2, 0x60, PT ;  /* 0x000000600200780c */ /* 0x000fe20003f46070 */
[----:B------:R-:W-:-:S12]  /*43a0*/  BSSY B1, `(.L_x_39049) ;  /* 0x0000013000017945 */ /* 0x000fd80003800000 */
[----:B------:R-:W-:Y:S05]  /*43b0*/  @!P2 BRA `(.L_x_39050) ;  /* 0x000001100000a947 */ /* 0x000fea0003800000 */
[----:B------:R-:W-:Y:S01]  /*43c0*/  FSEL R164, R161, RZ, !P1 ;  /* 0x000000ffa1a47208 */ /* 0x000fe20004800000 */
[----:B------:R-:W-:-:S04]  /*43d0*/  HFMA2.MMA R165, -RZ, RZ, 0, 9.5367431640625e-07 ;  /* 0x00000010ffa57435 */ /* 0x000fc800000001ff */
        /* <DEDUP_REMOVED lines=15> */
.L_x_39050:
[----:B------:R-:W-:Y:S05]  /*44d0*/  BSYNC B1 ;  /* 0x0000000000017941 */ /* 0x000fea0003800000 */
.L_x_39049:
        /* <DEDUP_REMOVED lines=20> */
.L_x_39052:
[----:B------:R-:W-:Y:S05]  /*4620*/  BSYNC B1 ;  /* 0x0000000000017941 */ /* 0x000fea0003800000 */
.L_x_39051:
        /* <DEDUP_REMOVED lines=20> */
.L_x_39054:
[----:B------:R-:W-:Y:S05]  /*4770*/  BSYNC B1 ;  /* 0x0000000000017941 */ /* 0x000fea0003800000 */
.L_x_39053:
        /* <DEDUP_REMOVED lines=20> */
.L_x_39056:
[----:B------:R-:W-:Y:S05]  /*48c0*/  BSYNC B1 ;  /* 0x0000000000017941 */ /* 0x000fea0003800000 */
.L_x_39055:
        /* <DEDUP_REMOVED lines=20> */
.L_x_39058:
[----:B------:R-:W-:Y:S05]  /*4a10*/  BSYNC B1 ;  /* 0x0000000000017941 */ /* 0x000fea0003800000 */
.L_x_39057:
        /* <DEDUP_REMOVED lines=20> */
.L_x_39060:
[----:B------:R-:W-:Y:S05]  /*4b60*/  BSYNC B1 ;  /* 0x0000000000017941 */ /* 0x000fea0003800000 */
.L_x_39059:
        /* <DEDUP_REMOVED lines=20> */
.L_x_39062:
[----:B------:R-:W-:Y:S05]  /*4cb0*/  BSYNC B1 ;  /* 0x0000000000017941 */ /* 0x000fea0003800000 */
.L_x_39061:
        /* <DEDUP_REMOVED lines=20> */
.L_x_39064:
[----:B------:R-:W-:Y:S05]  /*4e00*/  BSYNC B1 ;  /* 0x0000000000017941 */ /* 0x000fea0003800000 */
.L_x_39063:
        /* <DEDUP_REMOVED lines=20> */
.L_x_39066:
[----:B------:R-:W-:Y:S05]  /*4f50*/  BSYNC B1 ;  /* 0x0000000000017941 */ /* 0x000fea0003800000 */
.L_x_39065:
[----:B------:R-:W-:-:S13]  /*4f60*/  ISETP.GE.U32.AND P2, PT, R2, 0x180, PT ;  /* 0x000001800200780c */ /* 0x000fda0003f46070 */
[----:B------:R-:W-:Y:S05]  /*4f70*/  @!P2 BRA `(.L_x_39044) ;  /* 0x000001000000a947 */ /* 0x000fea0003800000 */
[----:B------:R-:W-:-:S05]  /*4f80*/  FSEL R161, R161, RZ, !P1 ;  /* 0x000000ffa1a17208 */ /* 0x000fca0004800000 */
[--C-:B0-----:R-:W-:Y:S02]  /*4f90*/  FADD.FTZ R156, R152, -R161.reuse ;  /* 0x800000a1989c7221 */ /* 0x101fe40000010000 */
[--C-:B------:R-:W-:Y:S02]  /*4fa0*/  FADD.FTZ R158, R153, -R161.reuse ;  /* 0x800000a1999e7221 */ /* 0x100fe40000010000 */
[--C-:B------:R-:W-:Y:S02]  /*4fb0*/  FADD.FTZ R162, R154, -R161.reuse ;  /* 0x800000a19aa27221 */ /* 0x100fe40000010000 */
[----:B------:R-:W-:Y:S01]  /*4fc0*/  FADD.FTZ R164, R155, -R161 ;  /* 0x800000a19ba47221 */ /* 0x000fe20000010000 */
[----:B------:R-:W-:Y:S01]  /*4fd0*/  MOV R161, 0x10 ;  /* 0x0000001000a17802 */ /* 0x000fe20000000f00 */
[C---:B------:R-:W-:Y:S02]  /*4fe0*/  FMUL.FTZ R157, R3.reuse, R156 ;  /* 0x0000009c039d7220 */ /* 0x040fe40000410000 */
[----:B------:R-:W-:-:S02]  /*4ff0*/  FMUL.FTZ R158, R3, R158 ;  /* 0x0000009e039e7220 */ /* 0x000fc40000410000 */
[C---:B------:R-:W-:Y:S02]  /*5000*/  FMUL.FTZ R163, R3.reuse, R162 ;  /* 0x000000a203a37220 */ /* 0x040fe40000410000 */
[----:B------:R-:W-:Y:S02]  /*5010*/  FMUL.FTZ R164, R3, R164 ;  /* 0x000000a403a47220 */ /* 0x000fe40000410000 */
[----:B------:R-:W-:Y:S02]  /*5020*/  FFMA.FTZ R156, R96, R157, R92 ;  /* 0x0000009d609c7223 */ /* 0x000fe4000001005c */
[----:B------:R-:W-:Y:S02]  /*5030*/  FFMA.FTZ R157, R97, R158, R93 ;  /* 0x0000009e619d7223 */ /* 0x000fe4000001005d */
[----:B------:R-:W-:-:S04]  /*5040*/  IMAD.WIDE.U32 R160, R160, R161, c[0x0][0x208] ;  /* 0x00008200a0a07625 */ /* 0x000fc800078e00a1 */
[----:B------:R-:W-:Y:S02]  /*5050*/  FFMA.FTZ R159, R99, R164, R95 ;  /* 0x000000a4639f7223 */ /* 0x000fe4000001005f */
[----:B------:R-:W-:-:S05]  /*5060*/  FFMA.FTZ R158, R98, R163, R94 ;  /* 0x000000a3629e7223 */ /* 0x000fca000001005e */
[----:B------:R0:W-:Y:S02]  /*5070*/  STG.E.128 [R160.64], R156 ;  /* 0x0000009ca0007986 */ /* 0x0001e4000c101d04 */
.L_x_39044:
[----:B------:R-:W-:Y:S05]  /*5080*/  BSYNC B0 ;  /* 0x0000000000007941 */ /* 0x000fea0003800000 */
.L_x_39043:
[----:B0-----:R-:W-:-:S04]  /*5090*/  MOV R3, c[0x0][0x160] ;  /* 0x0000580000037a02 */ /* 0x001fc80000000f00 */
[----:B------:R-:W-:-:S04]  /*50a0*/  LEA R0, R3, R0, 0x2 ;  /* 0x0000000003007211 */ /* 0x000fc800078e10ff */
[----:B------:R-:W-:-:S13]  /*50b0*/  ISETP.GE.AND P1, PT, R0, c[0x0][0x164], PT ;  /* 0x0000590000007a0c */ /* 0x000fda0003f26270 */
[----:B------:R-:W-:Y:S01]  /*50c0*/  @P1 CALL.REL.NOINC `(.L_x_39067) ;  /* 0x0000001000001944 */ /* 0x000fe20003c00000 */
[----:B------:R-:W-:Y:S05]  /*50d0*/  BRA `(.L_x_39068) ;  /* 0xffffbbf000007947 */ /* 0x000fea000383ffff */
.L_x_39067:
[----:B------:R-:W-:Y:S05]  /*50e0*/  EXIT ;  /* 0x000000000000794d */ /* 0x000fea0003800000 */
.L_x_39041:
[----:B------:R-:W-:Y:S01]  /*50f0*/  HFMA2.MMA R162, -RZ, RZ, 0, 5.9604644775390625e-08 ;  /* 0x00000001ffa27435 */ /* 0x000fe200000001ff */
[----:B------:R-:W-:Y:S02]  /*5100*/  MOV R163, R161 ;  /* 0x000000a100a37202 */ /* 0x000fe40000000f00 */
[----:B------:R-:W-:Y:S02]  /*5110*/  MOV R160, 0x1f ;  /* 0x0000001f00a07802 */ /* 0x000fe40000000f00 */
[----:B------:R-:W-:Y:S02]  /*5120*/  MOV R159, 0xffffffff ;  /* 0xffffffff009f7802 */ /* 0x000fe40000000f00 */
[----:B------:R-:W-:Y:S02]  /*5130*/  MOV R158, 0x5150 ;  /* 0x00005150009e7802 */ /* 0x000fe40000000f00 */
[----:B-----5:R-:W-:Y:S05]  /*5140*/  CALL.REL.NOINC `($__internal_146_$__cuda_sm70_shflsync_bfly_p) ;  /* 0x00000a0000007944 */ /* 0x020fea0003c00000 */
[----:B01----:R-:W-:Y:S05]  /*5150*/  BRA `(.L_x_39069) ;  /* 0xffffe66000007947 */ /* 0x003fea000383ffff */
.L_x_39042:
[----:B------:R-:W-:Y:S01]  /*5160*/  HFMA2.MMA R162, -RZ, RZ, 0, 1.1920928955078125e-07 ;  /* 0x00000002ffa27435 */ /* 0x000fe200000001ff */
[----:B------:R-:W-:Y:S02]  /*5170*/  MOV R160, 0x1f ;  /* 0x0000001f00a07802 */ /* 0x000fe40000000f00 */
[----:B------:R-:W-:-:S02]  /*5180*/  MOV R159, 0xffffffff ;  /* 0xffffffff009f7802 */ /* 0x000fc40000000f00 */
[----:B------:R-:W-:Y:S02]  /*5190*/  MOV R158, 0x51b0 ;  /* 0x000051b0009e7802 */ /* 0x000fe40000000f00 */
[----:B0----5:R-:W-:Y:S05]  /*51a0*/  CALL.REL.NOINC `($__internal_146_$__cuda_sm70_shflsync_bfly_p) ;  /* 0x000009a000007944 */ /* 0x021fea0003c00000 */
[----:B0-----:R-:W-:Y:S01]  /*51b0*/  HFMA2.MMA R162, -RZ, RZ, 0, 2.384185791015625e-07 ;  /* 0x00000004ffa27435 */ /* 0x001fe200000001ff */
[----:B-1----:R-:W-:Y:S01]  /*51c0*/  FADD.FTZ R163, R163, R160 ;  /* 0x000000a0a3a37221 */ /* 0x002fe20000010000 */
[----:B------:R-:W-:Y:S02]  /*51d0*/  MOV R160, 0x1f ;  /* 0x0000001f00a07802 */ /* 0x000fe40000000f00 */
[----:B------:R-:W-:Y:S02]  /*51e0*/  MOV R159, 0xffffffff ;  /* 0xffffffff009f7802 */ /* 0x000fe40000000f00 */
[----:B------:R-:W-:Y:S02]  /*51f0*/  MOV R158, 0x5210 ;  /* 0x00005210009e7802 */ /* 0x000fe40000000f00 */
[----:B------:R-:W-:Y:S05]  /*5200*/  CALL.REL.NOINC `($__internal_146_$__cuda_sm70_shflsync_bfly_p) ;  /* 0x0000094000007944 */ /* 0x000fea0003c00000 */
[----:B0-----:R-:W-:Y:S01]  /*5210*/  HFMA2.MMA R162, -RZ, RZ, 0, 4.76837158203125e-07 ;  /* 0x00000008ffa27435 */ /* 0x001fe200000001ff */
[----:B-1----:R-:W-:Y:S01]  /*5220*/  FADD.FTZ R163, R163, R160 ;  /* 0x000000a0a3a37221 */ /* 0x002fe20000010000 */
[----:B------:R-:W-:Y:S02]  /*5230*/  MOV R160, 0x1f ;  /* 0x0000001f00a07802 */ /* 0x000fe40000000f00 */
[----:B------:R-:W-:-:S02]  /*5240*/  MOV R159, 0xffffffff ;  /* 0xffffffff009f7802 */ /* 0x000fc40000000f00 */
[----:B------:R-:W-:Y:S02]  /*5250*/  MOV R158, 0x5270 ;  /* 0x00005270009e7802 */ /* 0x000fe40000000f00 */
[----:B------:R-:W-:Y:S05]  /*5260*/  CALL.REL.NOINC `($__internal_146_$__cuda_sm70_shflsync_bfly_p) ;  /* 0x000008e000007944 */ /* 0x000fea0003c00000 */
[----:B0-----:R-:W-:Y:S01]  /*5270*/  HFMA2.MMA R162, -RZ, RZ, 0, 9.5367431640625e-07 ;  /* 0x00000010ffa27435 */ /* 0x001fe200000001ff */
[----:B-1----:R-:W-:Y:S01]  /*5280*/  FADD.FTZ R163, R163, R160 ;  /* 0x000000a0a3a37221 */ /* 0x002fe20000010000 */
[----:B------:R-:W-:Y:S02]  /*5290*/  MOV R160, 0x1f ;  /* 0x0000001f00a07802 */ /* 0x000fe40000000f00 */
[----:B------:R-:W-:Y:S02]  /*52a0*/  MOV R159, 0xffffffff ;  /* 0xffffffff009f7802 */ /* 0x000fe40000000f00 */
[----:B------:R-:W-:Y:S02]  /*52b0*/  MOV R158, 0x52d0 ;  /* 0x000052d0009e7802 */ /* 0x000fe40000000f00 */
[----:B------:R-:W-:Y:S05]  /*52c0*/  CALL.REL.NOINC `($__internal_146_$__cuda_sm70_shflsync_bfly_p) ;  /* 0x0000088000007944 */ /* 0x000fea0003c00000 */
        /* <DEDUP_REMOVED lines=110> */
[----:B------:R-:W-:Y:S05]  /*59b0*/  CALL.REL.NOINC `($__internal_146_$__cuda_sm70_shflsync_bfly_p) ;  /* 0x0000019000007944 */ /* 0x000fea0003c00000 */
[----:B0-----:R-:W-:Y:S01]  /*59c0*/  HFMA2.MMA R162, -RZ, RZ, 0, 1.1920928955078125e-07 ;  /* 0x00000002ffa27435 */ /* 0x001fe200000001ff */
[----:B-1----:R-:W-:Y:S01]  /*59d0*/  FADD.FTZ R163, R163, R160 ;  /* 0x000000a0a3a37221 */ /* 0x002fe20000010000 */
[----:B------:R-:W-:Y:S02]  /*59e0*/  MOV R160, 0x1f ;  /* 0x0000001f00a07802 */ /* 0x000fe40000000f00 */
[----:B------:R-:W-:Y:S02]  /*59f0*/  MOV R159, 0xffffffff ;  /* 0xffffffff009f7802 */ /* 0x000fe40000000f00 */
[----:B------:R-:W-:Y:S02]  /*5a00*/  MOV R158, 0x5a20 ;  /* 0x00005a20009e7802 */ /* 0x000fe40000000f00 */
[----:B------:R-:W-:Y:S05]  /*5a10*/  CALL.REL.NOINC `($__internal_146_$__cuda_sm70_shflsync_bfly_p) ;  /* 0x0000013000007944 */ /* 0x000fea0003c00000 */
[----:B0-----:R-:W-:Y:S01]  /*5a20*/  HFMA2.MMA R162, -RZ, RZ, 0, 2.384185791015625e-07 ;  /* 0x00000004ffa27435 */ /* 0x001fe200000001ff */
[----:B-1----:R-:W-:Y:S01]  /*5a30*/  FADD.FTZ R163, R163, R160 ;  /* 0x000000a0a3a37221 */ /* 0x002fe20000010000 */
[----:B------:R-:W-:-:S02]  /*5a40*/  MOV R160, 0x1f ;  /* 0x0000001f00a07802 */ /* 0x000fc40000000f00 */
[----:B------:R-:W-:Y:S02]  /*5a50*/  MOV R159, 0xffffffff ;  /* 0xffffffff009f7802 */ /* 0x000fe40000000f00 */
[----:B------:R-:W-:Y:S02]  /*5a60*/  MOV R158, 0x5a80 ;  /* 0x00005a80009e7802 */ /* 0x000fe40000000f00 */
[----:B------:R-:W-:Y:S05]  /*5a70*/  CALL.REL.NOINC `($__internal_146_$__cuda_sm70_shflsync_bfly_p) ;  /* 0x000000d000007944 */ /* 0x000fea0003c00000 */
[----:B0-----:R-:W-:Y:S01]  /*5a80*/  HFMA2.MMA R162, -RZ, RZ, 0, 4.76837158203125e-07 ;  /* 0x00000008ffa27435 */ /* 0x001fe200000001ff */
[----:B-1----:R-:W-:Y:S01]  /*5a90*/  FADD.FTZ R163, R163, R160 ;  /* 0x000000a0a3a37221 */ /* 0x002fe20000010000 */
[----:B------:R-:W-:Y:S02]  /*5aa0*/  MOV R160, 0x1f ;  /* 0x0000001f00a07802 */ /* 0x000fe40000000f00 */
[----:B------:R-:W-:Y:S02]  /*5ab0*/  MOV R159, 0xffffffff ;  /* 0xffffffff009f7802 */ /* 0x000fe40000000f00 */
[----:B------:R-:W-:Y:S02]  /*5ac0*/  MOV R158, 0x5ae0 ;  /* 0x00005ae0009e7802 */ /* 0x000fe40000000f00 */
[----:B------:R-:W-:Y:S05]  /*5ad0*/  CALL.REL.NOINC `($__internal_146_$__cuda_sm70_shflsync_bfly_p) ;  /* 0x0000007000007944 */ /* 0x000fea0003c00000 */
[----:B0-----:R-:W-:Y:S01]  /*5ae0*/  HFMA2.MMA R162, -RZ, RZ, 0, 9.5367431640625e-07 ;  /* 0x00000010ffa27435 */ /* 0x001fe200000001ff */
[----:B-1----:R-:W-:Y:S01]  /*5af0*/  FADD.FTZ R163, R163, R160 ;  /* 0x000000a0a3a37221 */ /* 0x002fe20000010000 */
[----:B------:R-:W-:-:S02]  /*5b00*/  MOV R160, 0x1f ;  /* 0x0000001f00a07802 */ /* 0x000fc40000000f00 */
[----:B------:R-:W-:Y:S02]  /*5b10*/  MOV R159, 0xffffffff ;  /* 0xffffffff009f7802 */ /* 0x000fe40000000f00 */
[----:B------:R-:W-:Y:S02]  /*5b20*/  MOV R158, 0x5b40 ;  /* 0x00005b40009e7802 */ /* 0x000fe40000000f00 */
[----:B------:R-:W-:Y:S05]  /*5b30*/  CALL.REL.NOINC `($__internal_146_$__cuda_sm70_shflsync_bfly_p) ;  /* 0x0000001000007944 */ /* 0x000fea0003c00000 */
[----:B01----:R-:W-:Y:S05]  /*5b40*/  BRA `(.L_x_39070) ;  /* 0xffffe43000007947 */ /* 0x003fea000383ffff */
        .weak           $__internal_146_$__cuda_sm70_shflsync_bfly_p
        .type           $__internal_146_$__cuda_sm70_shflsync_bfly_p,@function
        .size           $__internal_146_$__cuda_sm70_shflsync_bfly_p,(.L_x_43206 - $__internal_146_$__cuda_sm70_shflsync_bfly_p)
$__internal_146_$__cuda_sm70_shflsync_bfly_p:
[----:B------:R-:W-:Y:S01]  /*5b50*/  HFMA2.MMA R165, -RZ, RZ, 0, 0 ;  /* 0x00000000ffa57435 */ /* 0x000fe200000001ff */
[----:B------:R-:W-:Y:S01]  /*5b60*/  MOV R164, R158 ;  /* 0x0000009e00a47202 */ /* 0x000fe20000000f00 */
[----:B------:R-:W-:Y:S04]  /*5b70*/  WARPSYNC R159 ;  /* 0x0000009f00007348 */ /* 0x000fe80003800000 */
[----:B------:R0:W1:Y:S01]  /*5b80*/  SHFL.BFLY PT, R160, R163, R162, R160 ;  /* 0x0c0000a2a3a07389 */ /* 0x00006200000e00a0 */
[----:B------:R-:W-:Y:S05]  /*5b90*/  RET.REL.NODEC R164 `(_ZN10layer_norm13ln_fwd_kernelINS_13Kernel_traitsIfffffjLj1536ELj1ELj4ELj1ELj16ENS_18Kernel_traits_baseILj1536EfffffjLj128EEEEELb0ELb0ELb1ELb0EEEvNS_9FwdParamsE) ;  /* 0xffffa460a4007950 */ /* 0x000fea0003c3ffff */
.L_x_39071:
        /* <DEDUP_REMOVED lines=14> */
.L_x_43206:


//--------------------- .text._ZN10layer_norm13ln_fwd_kernelINS_13Kernel_traitsIfffffjLj1536ELj1ELj4ELj1ELj16ENS_18Kernel_traits_baseILj1536EfffffjLj128EEEEELb0ELb0ELb1ELb1EEEvNS_9FwdParamsE --------------------------
	.section	.text._ZN10layer_norm13ln_fwd_kernelINS_13Kernel_traitsIfffffjLj1536ELj1ELj4ELj1ELj16ENS_18Kernel_traits_baseILj1536EfffffjLj128EEEEELb0ELb0ELb1ELb1EEEvNS_9FwdParamsE,"ax",@progbits
	.sectioninfo	@"SHI_REGISTERS=167"
	.align	128
        .global         _ZN10layer_norm13ln_fwd_kernelINS_13Kernel_traitsIfffffjLj1536ELj1ELj4ELj1ELj16ENS_18Kernel_traits_baseILj1536EfffffjLj128EEEEELb0ELb0ELb1ELb1EEEvNS_9FwdParamsE
        .type           _ZN10layer_norm13ln_fwd_kernelINS_13Kernel_traitsIfffffjLj1536ELj1ELj4ELj1ELj16ENS_18Kernel_traits_baseILj1536EfffffjLj128EEEEELb0ELb0ELb1ELb1EEEvNS_9FwdParamsE,@function
        .size           _ZN10layer_norm13ln_fwd_kernelINS_13Kernel_traitsIfffffjLj1536ELj1ELj4ELj1ELj16ENS_18Kernel_traits_baseILj1536EfffffjLj128EEEEELb0ELb0ELb1ELb1EEEvNS_9FwdParamsE,(.L_x_43207 - _ZN10layer_norm13ln_fwd_kernelINS_13Kernel_traitsIfffffjLj1536ELj1ELj4ELj1ELj16ENS_18Kernel_traits_baseILj1536EfffffjLj128EEEEELb0ELb0ELb1ELb1EEEvNS_9FwdParamsE)
        .other          _ZN10layer_norm13ln_fwd_kernelINS_13Kernel_traitsIfffffjLj1536ELj1ELj4ELj1ELj16ENS_18Kernel_traits_baseILj1536EfffffjLj128EEEEELb0ELb0ELb1ELb1EEEvNS_9FwdParamsE,@"STO_CUDA_ENTRY STV_DEFAULT"
_ZN10layer_norm13ln_fwd_kernelINS_13Kernel_traitsIfffffjLj1536ELj1ELj4ELj1ELj16ENS_18Kernel_traits_baseILj1536EfffffjLj128EEEEELb0ELb0ELb1ELb1EEEvNS_9FwdParamsE:
.text._ZN10layer_norm13ln_fwd_kernelINS_13Kernel_traitsIfffffjLj1536ELj1ELj4ELj1ELj16ENS_18Kernel_traits_baseILj1536EfffffjLj128EEEEELb0ELb0ELb1ELb1EEEvNS_9FwdParamsE:
        /* <DEDUP_REMOVED lines=67> */
.L_x_39173:
        /* <DEDUP_REMOVED lines=9> */
[----:B------:R-:W-:Y:S01]  /*04c0*/  @P0 MOV R110, 0x10 ;  /* 0x00000010006e0802 */ /* 0x000fe20000000f00 */
[----:B------:R-:W-:-:S04]  /*04d0*/  IMAD.WIDE R156, R2, R157, c[0x0][0x1d8] ;  /* 0x00007600029c7625 */ /* 0x000fc800078e029d */
[----:B------:R-:W-:Y:S02]  /*04e0*/  @P0 IMAD.WIDE.U32 R110, R3, R110, c[0x0][0x180] ;  /* 0x00006000036e0625 */ /* 0x000fe400078e006e */
[----:B-----5:R0:W5:Y:S04]  /*04f0*/  LDG.E R156, [R156.64] ;  /* 0x000000049c9c7981 */ /* 0x020168000c1e1900 */
[----:B-1----:R1:W3:Y:S01]  /*0500*/  @P0 LDG.E.128 R100, [R110.64] ;  /* 0x000000046e640981 */ /* 0x0022e2000c1e1d00 */
[----:B--2---:R-:W-:-:S13]  /*0510*/  ISETP.GE.AND P5, PT, R112, 0x1, PT ;  /* 0x000000017000780c */ /* 0x004fda0003fa6270 */
[----:B------:R-:W-:-:S05]  /*0520*/  @P5 IADD3 R108, R112, -0x1, RZ ;  /* 0xffffffff706c5810 */ /* 0x000fca0007ffe0ff */
[----:B------:R-:W-:-:S05]  /*0530*/  @P5 IMAD R108, R108, c[0x0][0x168], RZ ;  /* 0x00005a006c6c5a24 */ /* 0x000fca00078e02ff */
[----:B------:R-:W-:-:S04]  /*0540*/  @P5 SHF.R.S32.HI R109, RZ, 0x1f, R108 ;  /* 0x0000001fff6d5819 */ /* 0x000fc8000001146c */
[----:B------:R-:W-:Y:S01]  /*0550*/  @P5 LEA.HI R109, R109, R108, RZ, 0x2 ;  /* 0x0000006c6d6d5211 */ /* 0x000fe200078f10ff */
[----:B------:R-:W-:Y:S01]  /*0560*/  HFMA2.MMA R108, -RZ, RZ, 0, 0 ;  /* 0x00000000ff6c7435 */ /* 0x000fe200000001ff */
[----:B------:R-:W-:-:S05]  /*0570*/  @P5 MOV R113, 0x10 ;  /* 0x0000001000715802 */ /* 0x000fca0000000f00 */
[----:B------:R-:W-:Y:S02]  /*0580*/  @P5 LEA.HI.SX32 R108, R109, R0, 0x1e ;  /* 0x000000006d6c5211 */ /* 0x000fe400078ff2ff */
[----:B------:R-:W-:-:S03]  /*0590*/  ISETP.GT.AND P6, PT, R112, RZ, PT ;  /* 0x000000ff7000720c */ /* 0x000fc60003fc4270 */
[----:B------:R-:W-:-:S05]  /*05a0*/  @P5 IMAD.WIDE.U32 R112, R108, R113, c[0x0][0x170] ;  /* 0x00005c006c705625 */ /* 0x000fca00078e0071 */
[----:B------:R0:W5:Y:S01]  /*05b0*/  @P5 LDG.E.128 R104, [R112.64] ;  /* 0x0000000470685981 */ /* 0x000162000c1e1d00 */
[----:B-1----:R-:W-:Y:S01]  /*05c0*/  HFMA2.MMA R110, -RZ, RZ, 0, 9.5367431640625e-07 ;  /* 0x00000010ff6e7435 */ /* 0x002fe200000001ff */
[----:B------:R-:W-:-:S03]  /*05d0*/  IADD3 R119, R3, 0x20, RZ ;  /* 0x0000002003777810 */ /* 0x000fc60007ffe0ff */
[----:B------:R-:W-:Y:S02]  /*05e0*/  @!P6 ISETP.NE.U32.AND P3, PT, RZ, c[0x0][0x180], PT ;  /* 0x00006000ff00ea0c */ /* 0x000fe40003f65070 */
[----:B------:R-:W-:Y:S02]  /*05f0*/  @!P6 ISETP.NE.U32.AND P1, PT, RZ, c[0x0][0x180], PT ;  /* 0x00006000ff00ea0c */ /* 0x000fe40003f25070 */
[----:B------:R-:W-:Y:S02]  /*0600*/  @!P6 ISETP.NE.U32.AND P2, PT, RZ, c[0x0][0x180], PT ;  /* 0x00006000ff00ea0c */ /* 0x000fe40003f45070 */
[----:B------:R-:W-:Y:S01]  /*0610*/  @!P6 ISETP.NE.U32.AND P4, PT, RZ, c[0x0][0x180], PT ;  /* 0x00006000ff00ea0c */ /* 0x000fe20003f85070 */
[----:B------:R-:W-:Y:S01]  /*0620*/  BSSY B0, `(.L_x_39072) ;  /* 0x000000e000007945 */ /* 0x000fe20003800000 */
[----:B------:R-:W-:Y:S02]  /*0630*/  @!P6 ISETP.NE.AND.EX P1, PT, RZ, c[0x0][0x184], PT, P1 ;  /* 0x00006100ff00ea0c */ /* 0x000fe40003f25310 */
[----:B------:R-:W-:-:S02]  /*0640*/  @!P6 ISETP.NE.AND.EX P2, PT, RZ, c[0x0][0x184], PT, P2 ;  /* 0x00006100ff00ea0c */ /* 0x000fc40003f45320 */
[----:B------:R-:W-:Y:S02]  /*0650*/  @!P6 ISETP.NE.AND.EX P4, PT, RZ, c[0x0][0x184], PT, P4 ;  /* 0x00006100ff00ea0c */ /* 0x000fe40003f85340 */
[----:B------:R-:W-:Y:S01]  /*0660*/  @!P6 ISETP.NE.AND.EX P3, PT, RZ, c[0x0][0x184], PT, P3 ;  /* 0x00006100ff00ea0c */ /* 0x000fe20003f65330 */
[-C--:B------:R-:W-:Y:S01]  /*0670*/  IMAD.WIDE.U32 R114, R3, R110.reuse, c[0x0][0x188] ;  /* 0x0000620003727625 */ /* 0x080fe200078e006e */
[----:B---3--:R-:W-:Y:S02]  /*0680*/  @!P6 FSEL R153, R101, RZ, P1 ;  /* 0x000000ff6599e208 */ /* 0x008fe40000800000 */
[----:B------:R-:W-:Y:S01]  /*0690*/  @!P6 FSEL R154, R102, RZ, P2 ;  /* 0x000000ff669ae208 */ /* 0x000fe20001000000 */
[----:B------:R-:W-:Y:S01]  /*06a0*/  @P0 IMAD.WIDE.U32 R116, R119, R110, c[0x0][0x180] ;  /* 0x0000600077740625 */ /* 0x000fe200078e006e */
[----:B------:R-:W-:Y:S02]  /*06b0*/  @!P6 FSEL R155, R103, RZ, P4 ;  /* 0x000000ff679be208 */ /* 0x000fe40002000000 */
[----:B------:R-:W-:Y:S01]  /*06c0*/  @!P6 FSEL R152, R100, RZ, P3 ;  /* 0x000000ff6498e208 */ /* 0x000fe20001800000 */
[----:B------:R-:W-:Y:S05]  /*06d0*/  @!P6 BRA `(.L_x_39073) ;  /* 0x000000200000e947 */ /* 0x000fea0003800000 */
[----:B0----5:R-:W-:-:S04]  /*06e0*/  FMUL.FTZ R152, R104, c[0x0][0x1ec] ;  /* 0x00007b0068987a20 */ /* 0x021fc80000410000 */
[----:B------:R-:W-:Y:S02]  /*06f0*/  @P0 FADD.FTZ R152, R100, R152 ;  /* 0x0000009864980221 */ /* 0x000fe40000010000 */
.L_x_39073:
[----:B0-----:R-:W-:Y:S05]  /*0700*/  BSYNC B0 ;  /* 0x0000000000007941 */ /* 0x001fea0003800000 */
.L_x_39072:
[----:B------:R-:W-:Y:S01]  /*0710*/  BSSY B0, `(.L_x_39074) ;  /* 0x0000004000007945 */ /* 0x000fe20003800000 */
[----:B------:R-:W-:Y:S05]  /*0720*/  @!P6 BRA `(.L_x_39075) ;  /* 0x000000200000e947 */ /* 0x000fea0003800000 */
[----:B-----5:R-:W-:-:S04]  /*0730*/  FMUL.FTZ R153, R105, c[0x0][0x1ec] ;  /* 0x00007b0069997a20 */ /* 0x020fc80000410000 */
[----:B------:R-:W-:Y:S02]  /*0740*/  @P0 FADD.FTZ R153, R101, R153 ;  /* 0x0000009965990221 */ /* 0x000fe40000010000 */
.L_x_39075:
[----:B------:R-:W-:Y:S05]  /*0750*/  BSYNC B0 ;  /* 0x0000000000007941 */ /* 0x000fea0003800000 */
.L_x_39074:
[----:B------:R-:W-:Y:S01]  /*0760*/  BSSY B0, `(.L_x_39076) ;  /* 0x0000004000007945 */ /* 0x000fe20003800000 */
[----:B------:R-:W-:Y:S05]  /*0770*/  @!P6 BRA `(.L_x_39077) ;  /* 0x000000200000e947 */ /* 0x000fea0003800000 */
[----:B-----5:R-:W-:-:S04]  /*0780*/  FMUL.FTZ R154, R106, c[0x0][0x1ec] ;  /* 0x00007b006a9a7a20 */ /* 0x020fc80000410000 */
[----:B------:R-:W-:Y:S02]  /*0790*/  @P0 FADD.FTZ R154, R102, R154 ;  /* 0x0000009a669a0221 */ /* 0x000fe40000010000 */
.L_x_39077:
[----:B------:R-:W-:Y:S05]  /*07a0*/  BSYNC B0 ;  /* 0x0000000000007941 */ /* 0x000fea0003800000 */
.L_x_39076:
[----:B------:R-:W-:Y:S01]  /*07b0*/  BSSY B0, `(.L_x_39078) ;  /* 0x0000004000007945 */ /* 0x000fe20003800000 */
[----:B------:R-:W-:Y:S05]  /*07c0*/  @!P6 BRA `(.L_x_39079) ;  /* 0x000000200000e947 */ /* 0x000fea0003800000 */
[----:B-----5:R-:W-:-:S04]  /*07d0*/  FMUL.FTZ R155, R107, c[0x0][0x1ec] ;  /* 0x00007b006b9b7a20 */ /* 0x020fc80000410000 */
[----:B------:R-:W-:Y:S02]  /*07e0*/  @P0 FADD.FTZ R155, R103, R155 ;  /* 0x0000009b679b0221 */ /* 0x000fe40000010000 */
.L_x_39079:
[----:B------:R-:W-:Y:S05]  /*07f0*/  BSYNC B0 ;  /* 0x0000000000007941 */ /* 0x000fea0003800000 */
.L_x_39078:
        /* <DEDUP_REMOVED lines=24> */
.L_x_39081:
[----:B-1----:R-:W-:Y:S05]  /*0980*/  BSYNC B0 ;  /* 0x0000000000007941 */ /* 0x002fea0003800000 */
.L_x_39080:
[----:B------:R-:W-:Y:S01]  /*0990*/  BSSY B0, `(.L_x_39082) ;  /* 0x0000004000007945 */ /* 0x000fe20003800000 */
[----:B------:R-:W-:Y:S05]  /*09a0*/  @!P6 BRA `(.L_x_39083) ;  /* 0x000000200000e947 */ /* 0x000fea0003800000 */
[----:B-----5:R-:W-:-:S04]  /*09b0*/  FMUL.FTZ R149, R105, c[0x0][0x1ec] ;  /* 0x00007b0069957a20 */ /* 0x020fc80000410000 */
[----:B------:R-:W-:Y:S02]  /*09c0*/  @P0 FADD.FTZ R149, R101, R149 ;  /* 0x0000009565950221 */ /* 0x000fe40000010000 */
.L_x_39083:
[----:B------:R-:W-:Y:S05]  /*09d0*/  BSYNC B0 ;  /* 0x0000000000007941 */ /* 0x000fea0003800000 */
.L_x_39082:
[----:B------:R-:W-:Y:S01]  /*09e0*/  BSSY B0, `(.L_x_39084) ;  /* 0x0000004000007945 */ /* 0x000fe20003800000 */
[----:B------:R-:W-:Y:S05]  /*09f0*/  @!P6 BRA `(.L_x_39085) ;  /* 0x000000200000e947 */ /* 0x000fea0003800000 */
[----:B-----5:R-:W-:-:S04]  /*0a00*/  FMUL.FTZ R150, R106, c[0x0][0x1ec] ;  /* 0x00007b006a967a20 */ /* 0x020fc80000410000 */
[----:B------:R-:W-:Y:S02]  /*0a10*/  @P0 FADD.FTZ R150, R102, R150 ;  /* 0x0000009666960221 */ /* 0x000fe40000010000 */
.L_x_39085:
[----:B------:R-:W-:Y:S05]  /*0a20*/  BSYNC B0 ;  /* 0x0000000000007941 */ /* 0x000fea0003800000 */
.L_x_39084:
[----:B------:R-:W-:Y:S01]  /*0a30*/  BSSY B0, `(.L_x_39086) ;  /* 0x0000004000007945 */ /* 0x000fe20003800000 */
[----:B------:R-:W-:Y:S05]  /*0a40*/  @!P6 BRA `(.L_x_39087) ;  /* 0x000000200000e947 */ /* 0x000fea0003800000 */
[----:B-----5:R-:W-:-:S04]  /*0a50*/  FMUL.FTZ R151, R107, c[0x0][0x1ec] ;  /* 0x00007b006b977a20 */ /* 0x020fc80000410000 */
[----:B------:R-:W-:Y:S02]  /*0a60*/  @P0 FADD.FTZ R151, R103, R151 ;  /* 0x0000009767970221 */ /* 0x000fe40000010000 */
.L_x_39087:
[----:B------:R-:W-:Y:S05]  /*0a70*/  BSYNC B0 ;  /* 0x0000000000007941 */ /* 0x000fea0003800000 */
.L_x_39086:
        /* <DEDUP_REMOVED lines=24> */
.L_x_39089:
[----:B-1----:R-:W-:Y:S05]  /*0c00*/  BSYNC B0 ;  /* 0x0000000000007941 */ /* 0x002fea0003800000 */
.L_x_39088:
[----:B------:R-:W-:Y:S01]  /*0c10*/  BSSY B0, `(.L_x_39090) ;  /* 0x0000004000007945 */ /* 0x000fe20003800000 */
[----:B------:R-:W-:Y:S05]  /*0c20*/  @!P6 BRA `(.L_x_39091) ;  /* 0x000000200000e947 */ /* 0x000fea0003800000 */
[----:B-----5:R-:W-:-:S04]  /*0c30*/  FMUL.FTZ R145, R105, c[0x0][0x1ec] ;  /* 0x00007b0069917a20 */ /* 0x020fc80000410000 */
[----:B------:R-:W-:Y:S02]  /*0c40*/  @P0 FADD.FTZ R145, R101, R145 ;  /* 0x0000009165910221 */ /* 0x000fe40000010000 */
.L_x_39091:
[----:B------:R-:W-:Y:S05]  /*0c50*/  BSYNC B0 ;  /* 0x0000000000007941 */ /* 0x000fea0003800000 */
.L_x_39090:
[----:B------:R-:W-:Y:S01]  /*0c60*/  BSSY B0, `(.L_x_39092) ;  /* 0x0000004000007945 */ /* 0x000fe20003800000 */
[----:B------:R-:W-:Y:S05]  /*0c70*/  @!P6 BRA `(.L_x_39093) ;  /* 0x000000200000e947 */ /* 0x000fea0003800000 */
[----:B-----5:R-:W-:-:S04]  /*0c80*/  FMUL.FTZ R146, R106, c[0x0][0x1ec] ;  /* 0x00007b006a927a20 */ /* 0x020fc80000410000 */
[----:B------:R-:W-:Y:S02]  /*0c90*/  @P0 FADD.FTZ R146, R102, R146 ;  /* 0x0000009266920221 */ /* 0x000fe40000010000 */
.L_x_39093:
[----:B------:R-:W-:Y:S05]  /*0ca0*/  BSYNC B0 ;  /* 0x0000000000007941 */ /* 0x000fea0003800000 */
.L_x_39092:
[----:B------:R-:W-:Y:S01]  /*0cb0*/  BSSY B0, `(.L_x_39094) ;  /* 0x0000004000007945 */ /* 0x000fe20003800000 */
[----:B------:R-:W-:Y:S05]  /*0cc0*/  @!P6 BRA `(.L_x_39095) ;  /* 0x000000200000e947 */ /* 0x000fea0003800000 */
[----:B-----5:R-:W-:-:S04]  /*0cd0*/  FMUL.FTZ R147, R107, c[0x0][0x1ec] ;  /* 0x00007b006b937a20 */ /* 0x020fc80000410000 */
[----:B------:R-:W-:Y:S02]  /*0ce0*/  @P0 FADD.FTZ R147, R103, R147 ;  /* 0x0000009367930221 */ /* 0x000fe40000010000 */
.L_x_39095:
[----:B------:R-:W-:Y:S05]  /*0cf0*/  BSYNC B0 ;  /* 0x0000000000007941 */ /* 0x000fea0003800000 */
.L_x_39094:
        /* <DEDUP_REMOVED lines=24> */
.L_x_39097:
[----:B-1----:R-:W-:Y:S05]  /*0e80*/  BSYNC B0 ;  /* 0x0000000000007941 */ /* 0x002fea0003800000 */
.L_x_39096:
[----:B------:R-:W-:Y:S01]  /*0e90*/  BSSY B0, `(.L_x_39098) ;  /* 0x0000004000007945 */ /* 0x000fe20003800000 */
[----:B------:R-:W-:Y:S05]  /*0ea0*/  @!P6 BRA `(.L_x_39099) ;  /* 0x000000200000e947 */ /* 0x000fea0003800000 */
[----:B-----5:R-:W-:-:S04]  /*0eb0*/  FMUL.FTZ R141, R105, c[0x0][0x1ec] ;  /* 0x00007b00698d7a20 */ /* 0x020fc80000410000 */
[----:B------:R-:W-:Y:S02]  /*0ec0*/  @P0 FADD.FTZ R141, R101, R141 ;  /* 0x0000008d658d0221 */ /* 0x000fe40000010000 */
.L_x_39099:
[----:B------:R-:W-:Y:S05]  /*0ed0*/  BSYNC B0 ;  /* 0x0000000000007941 */ /* 0x000fea0003800000 */
.L_x_39098:
[----:B------:R-:W-:Y:S01]  /*0ee0*/  BSSY B0, `(.L_x_39100) ;  /* 0x0000004000007945 */ /* 0x000fe20003800000 */
[----:B------:R-:W-:Y:S05]  /*0ef0*/  @!P6 BRA `(.L_x_39101) ;  /* 0x000000200000e947 */ /* 0x000fea0003800000 */
[----:B-----5:R-:W-:-:S04]  /*0f00*/  FMUL.FTZ R142, R106, c[0x0][0x1ec] ;  /* 0x00007b006a8e7a20 */ /* 0x020fc80000410000 */
[----:B------:R-:W-:Y:S02]  /*0f10*/  @P0 FADD.FTZ R142, R102, R142 ;  /* 0x0000008e668e0221 */ /* 0x000fe40000010000 */
.L_x_39101:
[----:B------:R-:W-:Y:S05]  /*0f20*/  BSYNC B0 ;  /* 0x0000000000007941 */ /* 0x000fea0003800000 */
.L_x_39100:
[----:B------:R-:W-:Y:S01]  /*0f30*/  BSSY B0, `(.L_x_39102) ;  /* 0x0000004000007945 */ /* 0x000fe20003800000 */
[----:B------:R-:W-:Y:S05]  /*0f40*/  @!P6 BRA `(.L_x_39103) ;  /* 0x000000200000e947 */ /* 0x000fea0003800000 */
[----:B-----5:R-:W-:-:S04]  /*0f50*/  FMUL.FTZ R143, R107, c[0x0][0x1ec] ;  /* 0x00007b006b8f7a20 */ /* 0x020fc80000410000 */
[----:B------:R-:W-:Y:S02]  /*0f60*/  @P0 FADD.FTZ R143, R103, R143 ;  /* 0x0000008f678f0221 */ /* 0x000fe40000010000 */
.L_x_39103:
[----:B------:R-:W-:Y:S05]  /*0f70*/  BSYNC B0 ;  /* 0x0000000000007941 */ /* 0x000fea0003800000 */
.L_x_39102:
        /* <DEDUP_REMOVED lines=24> */
.L_x_39105:
[----:B-1----:R-:W-:Y:S05]  /*1100*/  BSYNC B0 ;  /* 0x0000000000007941 */ /* 0x002fea0003800000 */
.L_x_39104:
[----:B------:R-:W-:Y:S01]  /*1110*/  BSSY B0, `(.L_x_39106) ;  /* 0x0000004000007945 */ /* 0x000fe20003800000 */
[----:B------:R-:W-:Y:S05]  /*1120*/  @!P6 BRA `(.L_x_39107) ;  /* 0x000000200000e947 */ /* 0x000fea0003800000 */
[----:B-----5:R-:W-:-:S04]  /*1130*/  FMUL.FTZ R137, R105, c[0x0][0x1ec] ;  /* 0x00007b0069897a20 */ /* 0x020fc80000410000 */
[----:B------:R-:W-:Y:S02]  /*1140*/  @P0 FADD.FTZ R137, R101, R137 ;  /* 0x0000008965890221 */ /* 0x000fe40000010000 */
.L_x_39107:
[----:B------:R-:W-:Y:S05]  /*1150*/  BSYNC B0 ;  /* 0x0000000000007941 */ /* 0x000fea0003800000 */
.L_x_39106:
[----:B------:R-:W-:Y:S01]  /*1160*/  BSSY B0, `(.L_x_39108) ;  /* 0x0000004000007945 */ /* 0x000fe20003800000 */
[----:B------:R-:W-:Y:S05]  /*1170*/  @!P6 BRA `(.L_x_39109) ;  /* 0x000000200000e947 */ /* 0x000fea0003800000 */
[----:B-----5:R-:W-:-:S04]  /*1180*/  FMUL.FTZ R138, R106, c[0x0][0x1ec] ;  /* 0x00007b006a8a7a20 */ /* 0x020fc80000410000 */
[----:B------:R-:W-:Y:S02]  /*1190*/  @P0 FADD.FTZ R138, R102, R138 ;  /* 0x0000008a668a0221 */ /* 0x000fe40000010000 */
.L_x_39109:
[----:B------:R-:W-:Y:S05]  /*11a0*/  BSYNC B0 ;  /* 0x0000000000007941 */ /* 0x000fea0003800000 */
.L_x_39108:
[----:B------:R-:W-:Y:S01]  /*11b0*/  BSSY B0, `(.L_x_39110) ;  /* 0x0000004000007945 */ /* 0x000fe20003800000 */
[----:B------:R-:W-:Y:S05]  /*11c0*/  @!P6 BRA `(.L_x_39111) ;  /* 0x000000200000e947 */ /* 0x000fea0003800000 */
[----:B-----5:R-:W-:-:S04]  /*11d0*/  FMUL.FTZ R139, R107, c[0x0][0x1ec] ;  /* 0x00007b006b8b7a20 */ /* 0x020fc80000410000 */
[----:B------:R-:W-:Y:S02]  /*11e0*/  @P0 FADD.FTZ R139, R103, R139 ;  /* 0x0000008b678b0221 */ /* 0x000fe40000010000 */
.L_x_39111:
[----:B------:R-:W-:Y:S05]  /*11f0*/  BSYNC B0 ;  /* 0x0000000000007941 */ /* 0x000fea0003800000 */
.L_x_39110:
        /* <DEDUP_REMOVED lines=24> */
.L_x_39113:
[----:B-1----:R-:W-:Y:S05]  /*1380*/  BSYNC B0 ;  /* 0x0000000000007941 */ /* 0x002fea0003800000 */
.L_x_39112:
[----:B------:R-:W-:Y:S01]  /*1390*/  BSSY B0, `(.L_x_39114) ;  /* 0x0000004000007945 */ /* 0x000fe20003800000 */
[----:B------:R-:W-:Y:S05]  /*13a0*/  @!P6 BRA `(.L_x_39115) ;  /* 0x000000200000e947 */ /* 0x000fea0003800000 */
[----:B-----5:R-:W-:-:S04]  /*13b0*/  FMUL.FTZ R125, R105, c[0x0][0x1ec] ;  /* 0x00007b00697d7a20 */ /* 0x020fc80000410000 */
[----:B------:R-:W-:Y:S02]  /*13c0*/  @P0 FADD.FTZ R125, R101, R125 ;  /* 0x0000007d657d0221 */ /* 0x000fe40000010000 */
.L_x_39115:
[----:B------:R-:W-:Y:S05]  /*13d0*/  BSYNC B0 ;  /* 0x0000000000007941 */ /* 0x000fea0003800000 */
.L_x_39114:
[----:B------:R-:W-:Y:S01]  /*13e0*/  BSSY B0, `(.L_x_39116) ;  /* 0x0000004000007945 */ /* 0x000fe20003800000 */
[----:B------:R-:W-:Y:S05]  /*13f0*/  @!P6 BRA `(.L_x_39117) ;  /* 0x000000200000e947 */ /* 0x000fea0003800000 */
[----:B-----5:R-:W-:-:S04]  /*1400*/  FMUL.FTZ R126, R106, c[0x0][0x1ec] ;  /* 0x00007b006a7e7a20 */ /* 0x020fc80000410000 */
[----:B------:R-:W-:Y:S02]  /*1410*/  @P0 FADD.FTZ R126, R102, R126 ;  /* 0x0000007e667e0221 */ /* 0x000fe40000010000 */
.L_x_39117:
[----:B------:R-:W-:Y:S05]  /*1420*/  BSYNC B0 ;  /* 0x0000000000007941 */ /* 0x000fea0003800000 */
.L_x_39116:
[----:B------:R-:W-:Y:S01]  /*1430*/  BSSY B0, `(.L_x_39118) ;  /* 0x0000004000007945 */ /* 0x000fe20003800000 */
[----:B------:R-:W-:Y:S05]  /*1440*/  @!P6 BRA `(.L_x_39119) ;  /* 0x000000200000e947 */ /* 0x000fea0003800000 */
[----:B-----5:R-:W-:-:S04]  /*1450*/  FMUL.FTZ R127, R107, c[0x0][0x1ec] ;  /* 0x00007b006b7f7a20 */ /* 0x020fc80000410000 */
[----:B------:R-:W-:Y:S02]  /*1460*/  @P0 FADD.FTZ R127, R103, R127 ;  /* 0x0000007f677f0221 */ /* 0x000fe40000010000 */
.L_x_39119:
[----:B------:R-:W-:Y:S05]  /*1470*/  BSYNC B0 ;  /* 0x0000000000007941 */ /* 0x000fea0003800000 */
.L_x_39118:
        /* <DEDUP_REMOVED lines=24> */
.L_x_39121:
[----:B-1----:R-:W-:Y:S05]  /*1600*/  BSYNC B0 ;  /* 0x0000000000007941 */ /* 0x002fea0003800000 */
.L_x_39120:
[----:B------:R-:W-:Y:S01]  /*1610*/  BSSY B0, `(.L_x_39122) ;  /* 0x0000004000007945 */ /* 0x000fe20003800000 */
[----:B------:R-:W-:Y:S05]  /*1620*/  @!P6 BRA `(.L_x_39123) ;  /* 0x000000200000e947 */ /* 0x000fea0003800000 */
[----:B-----5:R-:W-:-:S04]  /*1630*/  FMUL.FTZ R133, R105, c[0x0][0x1ec] ;  /* 0x00007b0069857a20 */ /* 0x020fc80000410000 */
[----:B------:R-:W-:Y:S02]  /*1640*/  @P0 FADD.FTZ R133, R101, R133 ;  /* 0x0000008565850221 */ /* 0x000fe40000010000 */
.L_x_39123:
[----:B------:R-:W-:Y:S05]  /*1650*/  BSYNC B0 ;  /* 0x0000000000007941 */ /* 0x000fea0003800000 */
.L_x_39122:
[----:B------:R-:W-:Y:S01]  /*1660*/  BSSY B0, `(.L_x_39124) ;  /* 0x0000004000007945 */ /* 0x000fe20003800000 */
[----:B------:R-:W-:Y:S05]  /*1670*/  @!P6 BRA `(.L_x_39125) ;  /* 0x000000200000e947 */ /* 0x000fea0003800000 */
[----:B-----5:R-:W-:-:S04]  /*1680*/  FMUL.FTZ R134, R106, c[0x0][0x1ec] ;  /* 0x00007b006a867a20 */ /* 0x020fc80000410000 */
[----:B------:R-:W-:Y:S02]  /*1690*/  @P0 FADD.FTZ R134, R102, R134 ;  /* 0x0000008666860221 */ /* 0x000fe40000010000 */
.L_x_39125:
[----:B------:R-:W-:Y:S05]  /*16a0*/  BSYNC B0 ;  /* 0x0000000000007941 */ /* 0x000fea0003800000 */
.L_x_39124:
[----:B------:R-:W-:Y:S01]  /*16b0*/  BSSY B0, `(.L_x_39126) ;  /* 0x0000004000007945 */ /* 0x000fe20003800000 */
[----:B------:R-:W-:Y:S05]  /*16c0*/  @!P6 BRA `(.L_x_39127) ;  /* 0x000000200000e947 */ /* 0x000fea0003800000 */
[----:B-----5:R-:W-:-:S04]  /*16d0*/  FMUL.FTZ R135, R107, c[0x0][0x1ec] ;  /* 0x00007b006b877a20 */ /* 0x020fc80000410000 */
[----:B------:R-:W-:Y:S02]  /*16e0*/  @P0 FADD.FTZ R135, R103, R135 ;  /* 0x0000008767870221 */ /* 0x000fe40000010000 */
.L_x_39127:
[----:B------:R-:W-:Y:S05]  /*16f0*/  BSYNC B0 ;  /* 0x0000000000007941 */ /* 0x000fea0003800000 */
.L_x_39126:
        /* <DEDUP_REMOVED lines=22> */
[----:B0----5:R-:W-:-:S04]  /*1860*/  FMUL.FTZ R128, R104, c[0x0][0x1ec] ;  /* 0x00007b0068807a20 */ /* 0x021fc80000410000 */
[----:B------:R-:W-:Y:S02]  /*1870*/  @P0 FADD.FTZ R128, R100, R128 ;  /* 0x0000008064800221 */ /* 0x000fe40000010000 */
.L_x_39129:
[----:B0-----:R-:W-:Y:S05]  /*1880*/  BSYNC B0 ;  /* 0x0000000000007941 */ /* 0x001fea0003800000 */
.L_x_39128:
[----:B------:R-:W-:Y:S01]  /*1890*/  BSSY B0, `(.L_x_39130) ;  /* 0x0000004000007945 */ /* 0x000fe20003800000 */
[----:B------:R-:W-:Y:S05]  /*18a0*/  @!P6 BRA `(.L_x_39131) ;  /* 0x000000200000e947 */ /* 0x000fea0003800000 */
[----:B-----5:R-:W-:-:S04]  /*18b0*/  FMUL.FTZ R129, R105, c[0x0][0x1ec] ;  /* 0x00007b0069817a20 */ /* 0x020fc80000410000 */
[----:B------:R-:W-:Y:S02]  /*18c0*/  @P0 FADD.FTZ R129, R101, R129 ;  /* 0x0000008165810221 */ /* 0x000fe40000010000 */
.L_x_39131:
[----:B------:R-:W-:Y:S05]  /*18d0*/  BSYNC B0 ;  /* 0x0000000000007941 */ /* 0x000fea0003800000 */
.L_x_39130:
[----:B------:R-:W-:Y:S01]  /*18e0*/  BSSY B0, `(.L_x_39132) ;  /* 0x0000004000007945 */ /* 0x000fe20003800000 */
[----:B------:R-:W-:Y:S05]  /*18f0*/  @!P6 BRA `(.L_x_39133) ;  /* 0x000000200000e947 */ /* 0x000fea0003800000 */
[----:B-----5:R-:W-:-:S04]  /*1900*/  FMUL.FTZ R130, R106, c[0x0][0x1ec] ;  /* 0x00007b006a827a20 */ /* 0x020fc80000410000 */
[----:B------:R-:W-:Y:S02]  /*1910*/  @P0 FADD.FTZ R130, R102, R130 ;  /* 0x0000008266820221 */ /* 0x000fe40000010000 */
.L_x_39133:
[----:B------:R-:W-:Y:S05]  /*1920*/  BSYNC B0 ;  /* 0x0000000000007941 */ /* 0x000fea0003800000 */
.L_x_39132:
[----:B------:R-:W-:Y:S01]  /*1930*/  BSSY B0, `(.L_x_39134) ;  /* 0x0000004000007945 */ /* 0x000fe20003800000 */
[----:B------:R-:W-:Y:S05]  /*1940*/  @!P6 BRA `(.L_x_39135) ;  /* 0x000000200000e947 */ /* 0x000fea0003800000 */
[----:B-----5:R-:W-:-:S04]  /*1950*/  FMUL.FTZ R131, R107, c[0x0][0x1ec] ;  /* 0x00007b006b837a20 */ /* 0x020fc80000410000 */
[----:B------:R-:W-:Y:S02]  /*1960*/  @P0 FADD.FTZ R131, R103, R131 ;  /* 0x0000008367830221 */ /* 0x000fe40000010000 */
.L_x_39135:
[----:B------:R-:W-:Y:S05]  /*1970*/  BSYNC B0 ;  /* 0x0000000000007941 */ /* 0x000fea0003800000 */
.L_x_39134:
        /* <DEDUP_REMOVED lines=13> */
[----:B------:R-:W-:Y:S01]  /*1a50*/  IMAD.WIDE.U32 R116, R109, R110, c[0x0][0x188] ;  /* 0x000062006d747625 */ /* 0x000fe200078e006e */
[----:B------:R-:W-:Y:S02]  /*1a60*/  IADD3 R111, R3, 0x120, RZ ;  /* 0x00000120036f7810 */ /* 0x000fe40007ffe0ff */
[----:B------:R-:W-:Y:S02]  /*1a70*/  @!P6 ISETP.NE.AND.EX P1, PT, RZ, c[0x0][0x184], PT, P1 ;  /* 0x00006100ff00ea0c */ /* 0x000fe40003f25310 */
[----:B--2---:R-:W-:-:S02]  /*1a80*/  @!P6 FSEL R113, R101, RZ, P2 ;  /* 0x000000ff6571e208 */ /* 0x004fc40001000000 */
[----:B-1----:R-:W-:Y:S02]  /*1a90*/  @!P6 FSEL R114, R102, RZ, P4 ;  /* 0x000000ff6672e208 */ /* 0x002fe40002000000 */
[----:B------:R-:W-:Y:S01]  /*1aa0*/  @!P6 FSEL R112, R100, RZ, P3 ;  /* 0x000000ff6470e208 */ /* 0x000fe20001800000 */
[----:B------:R-:W-:Y:S05]  /*1ab0*/  @!P6 BRA `(.L_x_39137) ;  /* 0x000000200000e947 */ /* 0x000fea0003800000 */
[----:B0----5:R-:W-:-:S04]  /*1ac0*/  FMUL.FTZ R112, R104, c[0x0][0x1ec] ;  /* 0x00007b0068707a20 */ /* 0x021fc80000410000 */
[----:B------:R-:W-:Y:S02]  /*1ad0*/  @P0 FADD.FTZ R112, R100, R112 ;  /* 0x0000007064700221 */ /* 0x000fe40000010000 */
.L_x_39137:
[----:B0-----:R-:W-:Y:S05]  /*1ae0*/  BSYNC B0 ;  /* 0x0000000000007941 */ /* 0x001fea0003800000 */
.L_x_39136:
[----:B------:R-:W-:Y:S01]  /*1af0*/  BSSY B0, `(.L_x_39138) ;  /* 0x0000004000007945 */ /* 0x000fe20003800000 */
[----:B------:R-:W-:Y:S05]  /*1b00*/  @!P6 BRA `(.L_x_39139) ;  /* 0x000000200000e947 */ /* 0x000fea0003800000 */
[----:B-----5:R-:W-:-:S04]  /*1b10*/  FMUL.FTZ R113, R105, c[0x0][0x1ec] ;  /* 0x00007b0069717a20 */ /* 0x020fc80000410000 */
[----:B------:R-:W-:Y:S02]  /*1b20*/  @P0 FADD.FTZ R113, R101, R113 ;  /* 0x0000007165710221 */ /* 0x000fe40000010000 */
.L_x_39139:
[----:B------:R-:W-:Y:S05]  /*1b30*/  BSYNC B0 ;  /* 0x0000000000007941 */ /* 0x000fea0003800000 */
.L_x_39138:
[----:B------:R-:W-:Y:S01]  /*1b40*/  BSSY B0, `(.L_x_39140) ;  /* 0x0000004000007945 */ /* 0x000fe20003800000 */
[----:B------:R-:W-:Y:S05]  /*1b50*/  @!P6 BRA `(.L_x_39141) ;  /* 0x000000200000e947 */ /* 0x000fea0003800000 */
[----:B-----5:R-:W-:-:S04]  /*1b60*/  FMUL.FTZ R114, R106, c[0x0][0x1ec] ;  /* 0x00007b006a727a20 */ /* 0x020fc80000410000 */
[----:B------:R-:W-:Y:S02]  /*1b70*/  @P0 FADD.FTZ R114, R102, R114 ;  /* 0x0000007266720221 */ /* 0x000fe40000010000 */
.L_x_39141:
[----:B------:R-:W-:Y:S05]  /*1b80*/  BSYNC B0 ;  /* 0x0000000000007941 */ /* 0x000fea0003800000 */
.L_x_39140:
[----:B------:R-:W-:Y:S01]  /*1b90*/  BSSY B0, `(.L_x_39142) ;  /* 0x0000006000007945 */ /* 0x000fe20003800000 */
[----:B------:R-:W-:Y:S01]  /*1ba0*/  @P0 IMAD.WIDE.U32 R120, R111, R110, c[0x0][0x180] ;  /* 0x000060006f780625 */ /* 0x000fe200078e006e */
[----:B------:R-:W-:Y:S01]  /*1bb0*/  @!P6 FSEL R115, R103, RZ, P1 ;  /* 0x000000ff6773e208 */ /* 0x000fe20000800000 */
[----:B------:R-:W-:Y:S05]  /*1bc0*/  @!P6 BRA `(.L_x_39143) ;  /* 0x000000200000e947 */ /* 0x000fea0003800000 */
[----:B-----5:R-:W-:-:S04]  /*1bd0*/  FMUL.FTZ R115, R107, c[0x0][0x1ec] ;  /* 0x00007b006b737a20 */ /* 0x020fc80000410000 */
[----:B------:R-:W-:Y:S02]  /*1be0*/  @P0 FADD.FTZ R115, R103, R115 ;  /* 0x0000007367730221 */ /* 0x000fe40000010000 */
.L_x_39143:
[----:B------:R-:W-:Y:S05]  /*1bf0*/  BSYNC B0 ;  /* 0x0000000000007941 */ /* 0x000fea0003800000 */
.L_x_39142:
        /* <DEDUP_REMOVED lines=19> */
.L_x_39145:
[----:B0-----:R-:W-:Y:S05]  /*1d30*/  BSYNC B0 ;  /* 0x0000000000007941 */ /* 0x001fea0003800000 */
.L_x_39144:
[----:B------:R-:W-:Y:S01]  /*1d40*/  BSSY B0, `(.L_x_39146) ;  /* 0x0000004000007945 */ /* 0x000fe20003800000 */
[----:B------:R-:W-:Y:S05]  /*1d50*/  @!P6 BRA `(.L_x_39147) ;  /* 0x000000200000e947 */ /* 0x000fea0003800000 */
[----:B-----5:R-:W-:-:S04]  /*1d60*/  FMUL.FTZ R121, R105, c[0x0][0x1ec] ;  /* 0x00007b0069797a20 */ /* 0x020fc80000410000 */
[----:B------:R-:W-:Y:S02]  /*1d70*/  @P0 FADD.FTZ R121, R101, R121 ;  /* 0x0000007965790221 */ /* 0x000fe40000010000 */
.L_x_39147:
[----:B------:R-:W-:Y:S05]  /*1d80*/  BSYNC B0 ;  /* 0x0000000000007941 */ /* 0x000fea0003800000 */
.L_x_39146:
[----:B------:R-:W-:Y:S01]  /*1d90*/  BSSY B0, `(.L_x_39148) ;  /* 0x0000005000007945 */ /* 0x000fe20003800000 */
[----:B------:R-:W-:Y:S01]  /*1da0*/  @!P6 FSEL R122, R102, RZ, P1 ;  /* 0x000000ff667ae208 */ /* 0x000fe20000800000 */
[----:B------:R-:W-:Y:S05]  /*1db0*/  @!P6 BRA `(.L_x_39149) ;  /* 0x000000200000e947 */ /* 0x000fea0003800000 */
[----:B-----5:R-:W-:-:S04]  /*1dc0*/  FMUL.FTZ R122, R106, c[0x0][0x1ec] ;  /* 0x00007b006a7a7a20 */ /* 0x020fc80000410000 */
[----:B------:R-:W-:Y:S02]  /*1dd0*/  @P0 FADD.FTZ R122, R102, R122 ;  /* 0x0000007a667a0221 */ /* 0x000fe40000010000 */
.L_x_39149:
[----:B------:R-:W-:Y:S05]  /*1de0*/  BSYNC B0 ;  /* 0x0000000000007941 */ /* 0x000fea0003800000 */
.L_x_39148:
[----:B------:R-:W-:Y:S01]  /*1df0*/  BSSY B0, `(.L_x_39150) ;  /* 0x0000006000007945 */ /* 0x000fe20003800000 */
[----:B------:R-:W-:Y:S01]  /*1e00*/  IMAD.WIDE.U32 R116, R111, R110, c[0x0][0x188] ;  /* 0x000062006f747625 */ /* 0x000fe200078e006e */
[----:B------:R-:W-:Y:S01]  /*1e10*/  @!P6 FSEL R123, R103, RZ, P2 ;  /* 0x000000ff677be208 */ /* 0x000fe20001000000 */
[----:B------:R-:W-:Y:S05]  /*1e20*/  @!P6 BRA `(.L_x_39151) ;  /* 0x000000200000e947 */ /* 0x000fea0003800000 */
[----:B-----5:R-:W-:-:S04]  /*1e30*/  FMUL.FTZ R123, R107, c[0x0][0x1ec] ;  /* 0x00007b006b7b7a20 */ /* 0x020fc80000410000 */
[----:B------:R-:W-:Y:S02]  /*1e40*/  @P0 FADD.FTZ R123, R103, R123 ;  /* 0x0000007b677b0221 */ /* 0x000fe40000010000 */
.L_x_39151:
[----:B------:R-:W-:Y:S05]  /*1e50*/  BSYNC B0 ;  /* 0x0000000000007941 */ /* 0x000fea0003800000 */
.L_x_39150:
        /* <DEDUP_REMOVED lines=20> */
.L_x_39153:
[----:B-1----:R-:W-:Y:S05]  /*1fa0*/  BSYNC B0 ;  /* 0x0000000000007941 */ /* 0x002fea0003800000 */
.L_x_39152:
[----:B------:R-:W-:Y:S01]  /*1fb0*/  BSSY B0, `(.L_x_39154) ;  /* 0x0000005000007945 */ /* 0x000fe20003800000 */
[----:B------:R-:W-:Y:S01]  /*1fc0*/  @!P6 FSEL R117, R101, RZ, P2 ;  /* 0x000000ff6575e208 */ /* 0x000fe20001000000 */
[----:B------:R-:W-:Y:S05]  /*1fd0*/  @!P6 BRA `(.L_x_39155) ;  /* 0x000000200000e947 */ /* 0x000fea0003800000 */
[----:B-----5:R-:W-:-:S04]  /*1fe0*/  FMUL.FTZ R117, R105, c[0x0][0x1ec] ;  /* 0x00007b0069757a20 */ /* 0x020fc80000410000 */
[----:B------:R-:W-:Y:S02]  /*1ff0*/  @P0 FADD.FTZ R117, R101, R117 ;  /* 0x0000007565750221 */ /* 0x000fe40000010000 */
.L_x_39155:
[----:B------:R-:W-:Y:S05]  /*2000*/  BSYNC B0 ;  /* 0x0000000000007941 */ /* 0x000fea0003800000 */
.L_x_39154:
[----:B------:R-:W-:Y:S01]  /*2010*/  BSSY B0, `(.L_x_39156) ;  /* 0x0000005000007945 */ /* 0x000fe20003800000 */
[----:B------:R-:W-:Y:S01]  /*2020*/  @!P6 FSEL R118, R102, RZ, P1 ;  /* 0x000000ff6676e208 */ /* 0x000fe20000800000 */
[----:B------:R-:W-:Y:S05]  /*2030*/  @!P6 BRA `(.L_x_39157) ;  /* 0x000000200000e947 */ /* 0x000fea0003800000 */
[----:B-----5:R-:W-:-:S04]  /*2040*/  FMUL.FTZ R118, R106, c[0x0][0x1ec] ;  /* 0x00007b006a767a20 */ /* 0x020fc80000410000 */
[----:B------:R-:W-:Y:S02]  /*2050*/  @P0 FADD.FTZ R118, R102, R118 ;  /* 0x0000007666760221 */ /* 0x000fe40000010000 */
.L_x_39157:
[----:B------:R-:W-:Y:S05]  /*2060*/  BSYNC B0 ;  /* 0x0000000000007941 */ /* 0x000fea0003800000 */
.L_x_39156:
[----:B------:R-:W-:Y:S01]  /*2070*/  BSSY B0, `(.L_x_39158) ;  /* 0x0000006000007945 */ /* 0x000fe20003800000 */
[----:B------:R-:W-:Y:S01]  /*2080*/  IMAD.WIDE.U32 R158, R109, R110, c[0x0][0x188] ;  /* 0x000062006d9e7625 */ /* 0x000fe200078e006e */
[----:B------:R-:W-:Y:S01]  /*2090*/  @!P6 FSEL R119, R103, RZ, P4 ;  /* 0x000000ff6777e208 */ /* 0x000fe20002000000 */
[----:B------:R-:W-:Y:S05]  /*20a0*/  @!P6 BRA `(.L_x_39159) ;  /* 0x000000200000e947 */ /* 0x000fea0003800000 */
[----:B-----5:R-:W-:-:S04]  /*20b0*/  FMUL.FTZ R119, R107, c[0x0][0x1ec] ;  /* 0x00007b006b777a20 */ /* 0x020fc80000410000 */
[----:B------:R-:W-:Y:S02]  /*20c0*/  @P0 FADD.FTZ R119, R103, R119 ;  /* 0x0000007767770221 */ /* 0x000fe40000010000 */
.L_x_39159:
[----:B------:R-:W-:Y:S05]  /*20d0*/  BSYNC B0 ;  /* 0x0000000000007941 */ /* 0x000fea0003800000 */
.L_x_39158:
        /* <DEDUP_REMOVED lines=21> */
.L_x_39161:
[----:B-1----:R-:W-:Y:S05]  /*2230*/  BSYNC B0 ;  /* 0x0000000000007941 */ /* 0x002fea0003800000 */
.L_x_39160:
[----:B------:R-:W-:Y:S01]  /*2240*/  BSSY B0, `(.L_x_39162) ;  /* 0x0000005000007945 */ /* 0x000fe20003800000 */
[----:B------:R-:W-:Y:S01]  /*2250*/  @!P6 FSEL R109, R101, RZ, P1 ;  /* 0x000000ff656de208 */ /* 0x000fe20000800000 */
[----:B------:R-:W-:Y:S05]  /*2260*/  @!P6 BRA `(.L_x_39163) ;  /* 0x000000200000e947 */ /* 0x000fea0003800000 */
[----:B-----5:R-:W-:-:S04]  /*2270*/  FMUL.FTZ R109, R105, c[0x0][0x1ec] ;  /* 0x00007b00696d7a20 */ /* 0x020fc80000410000 */
[----:B------:R-:W-:Y:S02]  /*2280*/  @P0 FADD.FTZ R109, R101, R109 ;  /* 0x0000006d656d0221 */ /* 0x000fe40000010000 */
.L_x_39163:
[----:B------:R-:W-:Y:S05]  /*2290*/  BSYNC B0 ;  /* 0x0000000000007941 */ /* 0x000fea0003800000 */
.L_x_39162:
[----:B------:R-:W-:Y:S01]  /*22a0*/  BSSY B0, `(.L_x_39164) ;  /* 0x0000005000007945 */ /* 0x000fe20003800000 */
[----:B------:R-:W-:Y:S01]  /*22b0*/  @!P6 FSEL R110, R102, RZ, P4 ;  /* 0x000000ff666ee208 */ /* 0x000fe20002000000 */
[----:B------:R-:W-:Y:S05]  /*22c0*/  @!P6 BRA `(.L_x_39165) ;  /* 0x000000200000e947 */ /* 0x000fea0003800000 */
[----:B-----5:R-:W-:-:S04]  /*22d0*/  FMUL.FTZ R110, R106, c[0x0][0x1ec] ;  /* 0x00007b006a6e7a20 */ /* 0x020fc80000410000 */
[----:B------:R-:W-:Y:S02]  /*22e0*/  @P0 FADD.FTZ R110, R102, R110 ;  /* 0x0000006e666e0221 */ /* 0x000fe40000010000 */
.L_x_39165:
[----:B------:R-:W-:Y:S05]  /*22f0*/  BSYNC B0 ;  /* 0x0000000000007941 */ /* 0x000fea0003800000 */
.L_x_39164:
[----:B------:R-:W-:Y:S01]  /*2300*/  BSSY B0, `(.L_x_39166) ;  /* 0x0000005000007945 */ /* 0x000fe20003800000 */
[----:B------:R-:W-:Y:S01]  /*2310*/  @!P6 FSEL R111, R103, RZ, P2 ;  /* 0x000000ff676fe208 */ /* 0x000fe20001000000 */
[----:B------:R-:W-:Y:S05]  /*2320*/  @!P6 BRA `(.L_x_39167) ;  /* 0x000000200000e947 */ /* 0x000fea0003800000 */
[----:B-----5:R-:W-:-:S04]  /*2330*/  FMUL.FTZ R111, R107, c[0x0][0x1ec] ;  /* 0x00007b006b6f7a20 */ /* 0x020fc80000410000 */
[----:B------:R-:W-:Y:S02]  /*2340*/  @P0 FADD.FTZ R111, R103, R111 ;  /* 0x0000006f676f0221 */ /* 0x000fe40000010000 */
.L_x_39167:
[----:B------:R-:W-:Y:S05]  /*2350*/  BSYNC B0 ;  /* 0x0000000000007941 */ /* 0x000fea0003800000 */
.L_x_39166:
[----:B------:R-:W-:Y:S01]  /*2360*/  FADD.FTZ R160, RZ, R152 ;  /* 0x00000098ffa07221 */ /* 0x000fe20000010000 */
[----:B------:R0:W-:Y:S01]  /*2370*/  STG.E.128 [R158.64], R108 ;  /* 0x0000006c9e007986 */ /* 0x0001e2000c101d04 */
[----:B------:R-:W-:Y:S02]  /*2380*/  ISETP.NE.AND P1, PT, R0, RZ, PT ;  /* 0x000000ff0000720c */ /* 0x000fe40003f25270 */
[----:B------:R-:W-:Y:S01]  /*2390*/  FADD.FTZ R3, R160, R153 ;  /* 0x00000099a0037221 */ /* 0x000fe20000010000 */
[----:B------:R-:W-:-:S03]  /*23a0*/  SHF.R.S32.HI R157, RZ, 0x1f, R2 ;  /* 0x0000001fff9d7819 */ /* 0x000fc60000011402 */
        /* <DEDUP_REMOVED lines=48> */
.L_x_39174:
        /* <DEDUP_REMOVED lines=116> */
.L_x_39175:
        /* <DEDUP_REMOVED lines=17> */
[----:B0-----:R-:W-:-:S05]  /*2f00*/  IADD3 R156, R156, -0x1, RZ ;  /* 0xffffffff9c9c7810 */ /* 0x001fca0007ffe0ff */
[----:B------:R-:W-:Y:S01]  /*2f10*/  IMAD R157, R156, c[0x0][0x168], RZ ;  /* 0x00005a009c9d7a24 */ /* 0x000fe200078e02ff */
[----:B------:R-:W-:-:S04]  /*2f20*/  FSEL R156, R158, RZ, !P0 ;  /* 0x000000ff9e9c7208 */ /* 0x000fc80004000000 */
[----:B------:R-:W-:Y:S01]  /*2f30*/  SHF.R.S32.HI R158, RZ, 0x1f, R157 ;  /* 0x0000001fff9e7819 */ /* 0x000fe2000001149d */
[C---:B------:R-:W-:Y:S02]  /*2f40*/  FADD.FTZ R152, -R156.reuse, R152 ;  /* 0x000000989c987221 */ /* 0x040fe40000010100 */
[----:B------:R-:W-:Y:S01]  /*2f50*/  FADD.FTZ R154, -R156, R154 ;  /* 0x0000009a9c9a7221 */ /* 0x000fe20000010100 */
[----:B------:R-:W-:Y:S01]  /*2f60*/  LEA.HI R157, R158, R157, RZ, 0x2 ;  /* 0x0000009d9e9d7211 */ /* 0x000fe200078f10ff */
[C---:B------:R-:W-:Y:S02]  /*2f70*/  FADD.FTZ R158, -R156.reuse, R153 ;  /* 0x000000999c9e7221 */ /* 0x040fe40000010100 */
[C---:B------:R-:W-:Y:S02]  /*2f80*/  FMUL.FTZ R159, R3.reuse, R152 ;  /* 0x00000098039f7220 */ /* 0x040fe40000410000 */
[----:B------:R-:W-:Y:S01]  /*2f90*/  FMUL.FTZ R152, R3, R158 ;  /* 0x0000009e03987220 */ /* 0x000fe20000410000 */
[----:B------:R-:W-:Y:S01]  /*2fa0*/  LEA.HI.SX32 R158, R157, R0, 0x1e ;  /* 0x000000009d9e7211 */ /* 0x000fe200078ff2ff */
[----:B------:R-:W-:Y:S01]  /*2fb0*/  HFMA2.MMA R157, -RZ, RZ, 0, 9.5367431640625e-07 ;  /* 0x00000010ff9d7435 */ /* 0x000fe200000001ff */
[----:B------:R-:W-:-:S02]  /*2fc0*/  FADD.FTZ R160, -R156, R155 ;  /* 0x0000009b9ca07221 */ /* 0x000fc40000010100 */
[C---:B------:R-:W-:Y:S02]  /*2fd0*/  FMUL.FTZ R153, R3.reuse, R154 ;  /* 0x0000009a03997220 */ /* 0x040fe40000410000 */
[----:B------:R-:W-:Y:S02]  /*2fe0*/  FMUL.FTZ R160, R3, R160 ;  /* 0x000000a003a07220 */ /* 0x000fe40000410000 */
[----:B------:R-:W-:Y:S02]  /*2ff0*/  FADD.FTZ R148, -R156, R148 ;  /* 0x000000949c947221 */ /* 0x000fe40000010100 */
[----:B------:R-:W-:Y:S02]  /*3000*/  FFMA.FTZ R154, R54, R153, R6 ;  /* 0x00000099369a7223 */ /* 0x000fe40000010006 */
[----:B------:R-:W-:Y:S02]  /*3010*/  FADD.FTZ R162, -R156, R149 ;  /* 0x000000959ca27221 */ /* 0x000fe40000010100 */
[----:B------:R-:W-:-:S02]  /*3020*/  FFMA.FTZ R155, R55, R160, R7 ;  /* 0x000000a0379b7223 */ /* 0x000fc40000010007 */
[----:B------:R-:W-:Y:S02]  /*3030*/  FFMA.FTZ R153, R53, R152, R5 ;  /* 0x0000009835997223 */ /* 0x000fe40000010005 */
[----:B------:R-:W-:Y:S02]  /*3040*/  FFMA.FTZ R152, R52, R159, R4 ;  /* 0x0000009f34987223 */ /* 0x000fe40000010004 */
[----:B------:R-:W-:-:S04]  /*3050*/  IMAD.WIDE.U32 R160, R158, R157, c[0x0][0x208] ;  /* 0x000082009ea07625 */ /* 0x000fc800078e009d */
[C---:B------:R-:W-:Y:S01]  /*3060*/  FMUL.FTZ R159, R3.reuse, R148 ;  /* 0x00000094039f7220 */ /* 0x040fe20000410000 */
[----:B------:R0:W-:Y:S01]  /*3070*/  STG.E.128 [R160.64], R152 ;  /* 0x00000098a0007986 */ /* 0x0001e2000c101d04 */
[----:B------:R-:W-:Y:S01]  /*3080*/  FMUL.FTZ R148, R3, R162 ;  /* 0x000000a203947220 */ /* 0x000fe20000410000 */
[----:B------:R-:W-:Y:S01]  /*3090*/  IADD3 R162, R158, 0x20, RZ ;  /* 0x000000209ea27810 */ /* 0x000fe20007ffe0ff */
[C---:B------:R-:W-:Y:S02]  /*30a0*/  FADD.FTZ R150, -R156.reuse, R150 ;  /* 0x000000969c967221 */ /* 0x040fe40000010100 */
[C---:B------:R-:W-:Y:S02]  /*30b0*/  FADD.FTZ R164, -R156.reuse, R151 ;  /* 0x000000979ca47221 */ /* 0x040fe40000010100 */
[C---:B------:R-:W-:Y:S02]  /*30c0*/  FADD.FTZ R146, -R156.reuse, R146 ;  /* 0x000000929c927221 */ /* 0x040fe40000010100 */
[----:B------:R-:W-:-:S02]  /*30d0*/  FADD.FTZ R144, -R156, R144 ;  /* 0x000000909c907221 */ /* 0x000fc40000010100 */
[C---:B------:R-:W-:Y:S02]  /*30e0*/  FMUL.FTZ R149, R3.reuse, R150 ;  /* 0x0000009603957220 */ /* 0x040fe40000410000 */
[----:B------:R-:W-:Y:S02]  /*30f0*/  FMUL.FTZ R164, R3, R164 ;  /* 0x000000a403a47220 */ /* 0x000fe40000410000 */
[----:B------:R-:W-:Y:S02]  /*3100*/  FFMA.FTZ R150, R58, R149, R10 ;  /* 0x000000953a967223 */ /* 0x000fe4000001000a */
[----:B------:R-:W-:Y:S02]  /*3110*/  FFMA.FTZ R149, R57, R148, R9 ;  /* 0x0000009439957223 */ /* 0x000fe40000010009 */
[C---:B0-----:R-:W-:Y:S02]  /*3120*/  FADD.FTZ R160, -R156.reuse, R147 ;  /* 0x000000939ca07221 */ /* 0x041fe40000010100 */
[----:B------:R-:W-:-:S02]  /*3130*/  FADD.FTZ R154, -R156, R145 ;  /* 0x000000919c9a7221 */ /* 0x000fc40000010100 */
[----:B------:R-:W-:Y:S01]  /*3140*/  IMAD.WIDE.U32 R152, R162, R157, c[0x0][0x208] ;  /* 0x00008200a2987625 */ /* 0x000fe200078e009d */
[----:B------:R-:W-:-:S03]  /*3150*/  IADD3 R162, R158, 0x40, RZ ;  /* 0x000000409ea27810 */ /* 0x000fc60007ffe0ff */
        /* <DEDUP_REMOVED lines=8> */
[----:B------:R0:W-:Y:S01]  /*31e0*/  STG.E.128 [R152.64], R148 ;  /* 0x0000009498007986 */ /* 0x0001e2000c101d04 */
[----:B------:R-:W-:Y:S02]  /*31f0*/  FFMA.FTZ R145, R61, R154, R13 ;  /* 0x0000009a3d917223 */ /* 0x000fe4000001000d */
        /* <DEDUP_REMOVED lines=8> */
[----:B0-----:R-:W-:-:S02]  /*3280*/  FADD.FTZ R148, -R156, R141 ;  /* 0x0000008d9c947221 */ /* 0x001fc40000010100 */
[C---:B------:R-:W-:Y:S02]  /*3290*/  FADD.FTZ R150, -R156.reuse, R143 ;  /* 0x0000008f9c967221 */ /* 0x040fe40000010100 */
[C---:B------:R-:W-:Y:S02]  /*32a0*/  FADD.FTZ R152, -R156.reuse, R137 ;  /* 0x000000899c987221 */ /* 0x040fe40000010100 */
[C---:B------:R-:W-:Y:S02]  /*32b0*/  FADD.FTZ R137, -R156.reuse, R117 ;  /* 0x000000759c897221 */ /* 0x040fe40000010100 */
[----:B------:R-:W-:Y:S02]  /*32c0*/  FMUL.FTZ R117, R3, R140 ;  /* 0x0000008c03757220 */ /* 0x000fe40000410000 */
[C---:B-1----:R-:W-:Y:S02]  /*32d0*/  FADD.FTZ R144, -R156.reuse, R127 ;  /* 0x0000007f9c907221 */ /* 0x042fe40000010100 */
[----:B------:R-:W-:-:S02]  /*32e0*/  FADD.FTZ R162, -R156, R135 ;  /* 0x000000879ca27221 */ /* 0x000fc40000010100 */
[C---:B------:R-:W-:Y:S02]  /*32f0*/  FADD.FTZ R127, -R156.reuse, R113 ;  /* 0x000000719c7f7221 */ /* 0x040fe40000010100 */
[----:B------:R-:W-:Y:S01]  /*3300*/  FADD.FTZ R135, -R156, R116 ;  /* 0x000000749c877221 */ /* 0x000fe20000010100 */
[C---:B------:R-:W-:Y:S01]  /*3310*/  IADD3 R116, R158.reuse, 0x60, RZ ;  /* 0x000000609e747810 */ /* 0x040fe20007ffe0ff */
[C---:B------:R-:W-:Y:S01]  /*3320*/  FMUL.FTZ R113, R3.reuse, R142 ;  /* 0x0000008e03717220 */ /* 0x040fe20000410000 */
[----:B------:R-:W-:Y:S01]  /*3330*/  IADD3 R142, R158, 0xc0, RZ ;  /* 0x000000c09e8e7810 */ /* 0x000fe20007ffe0ff */
[C---:B------:R-:W-:Y:S02]  /*3340*/  FMUL.FTZ R150, R3.reuse, R150 ;  /* 0x0000009603967220 */ /* 0x040fe40000410000 */
[----:B------:R-:W-:Y:S02]  /*3350*/  FMUL.FTZ R148, R3, R148 ;  /* 0x0000009403947220 */ /* 0x000fe40000410000 */
[----:B------:R-:W-:-:S02]  /*3360*/  FADD.FTZ R146, -R156, R133 ;  /* 0x000000859c927221 */ /* 0x000fc40000010100 */
[C---:B------:R-:W-:Y:S02]  /*3370*/  FADD.FTZ R129, -R156.reuse, R114 ;  /* 0x000000729c817221 */ /* 0x040fe40000010100 */
[----:B------:R-:W-:Y:S02]  /*3380*/  FADD.FTZ R133, -R156, R115 ;  /* 0x000000739c857221 */ /* 0x000fe40000010100 */
[----:B------:R-:W-:Y:S02]  /*3390*/  FFMA.FTZ R114, R66, R113, R18 ;  /* 0x0000007142727223 */ /* 0x000fe40000010012 */
[----:B------:R-:W-:Y:S02]  /*33a0*/  FFMA.FTZ R112, R64, R117, R16 ;  /* 0x0000007540707223 */ /* 0x000fe40000010010 */
[----:B------:R-:W-:Y:S02]  /*33b0*/  FFMA.FTZ R115, R67, R150, R19 ;  /* 0x0000009643737223 */ /* 0x000fe40000010013 */
[----:B------:R-:W-:-:S02]  /*33c0*/  FFMA.FTZ R113, R65, R148, R17 ;  /* 0x0000009441717223 */ /* 0x000fc40000010011 */
[----:B------:R-:W-:-:S04]  /*33d0*/  IMAD.WIDE.U32 R116, R116, R157, c[0x0][0x208] ;  /* 0x0000820074747625 */ /* 0x000fc800078e009d */
[C---:B------:R-:W-:Y:S01]  /*33e0*/  FADD.FTZ R134, -R156.reuse, R134 ;  /* 0x000000869c867221 */ /* 0x040fe20000010100 */
[----:B------:R0:W-:Y:S01]  /*33f0*/  STG.E.128 [R116.64], R112 ;  /* 0x0000007074007986 */ /* 0x0001e2000c101d04 */
[----:B------:R-:W-:Y:S02]  /*3400*/  FMUL.FTZ R152, R3, R152 ;  /* 0x0000009803987220 */ /* 0x000fe40000410000 */
[C---:B------:R-:W-:Y:S02]  /*3410*/  FADD.FTZ R123, -R156.reuse, R123 ;  /* 0x0000007b9c7b7221 */ /* 0x040fe40000010100 */
[C---:B------:R-:W-:Y:S02]  /*3420*/  FADD.FTZ R136, -R156.reuse, R136 ;  /* 0x000000889c887221 */ /* 0x040fe40000010100 */
[C---:B------:R-:W-:Y:S02]  /*3430*/  FADD.FTZ R138, -R156.reuse, R138 ;  /* 0x0000008a9c8a7221 */ /* 0x040fe40000010100 */
[----:B------:R-:W-:-:S02]  /*3440*/  FADD.FTZ R154, -R156, R139 ;  /* 0x0000008b9c9a7221 */ /* 0x000fc40000010100 */
        /* <DEDUP_REMOVED lines=16> */
[----:B0-----:R-:W-:Y:S01]  /*3550*/  FFMA.FTZ R113, R69, R152, R21 ;  /* 0x0000009845717223 */ /* 0x001fe20000010015 */
[----:B------:R-:W-:Y:S01]  /*3560*/  IADD3 R152, R158, 0x80, RZ ;  /* 0x000000809e987810 */ /* 0x000fe20007ffe0ff */
[----:B------:R-:W-:-:S02]  /*3570*/  FADD.FTZ R156, -R156, R111 ;  /* 0x0000006f9c9c7221 */ /* 0x000fc40000010100 */
        /* <DEDUP_REMOVED lines=18> */
[----:B------:R-:W-:-:S04]  /*36a0*/  IMAD.WIDE.U32 R152, R152, R157, c[0x0][0x208] ;  /* 0x0000820098987625 */ /* 0x000fc800078e009d */
[C---:B------:R-:W-:Y:S01]  /*36b0*/  FMUL.FTZ R133, R3.reuse, R120 ;  /* 0x0000007803857220 */ /* 0x040fe20000410000 */
[----:B------:R0:W-:Y:S01]  /*36c0*/  STG.E.128 [R152.64], R112 ;  /* 0x0000007098007986 */ /* 0x0001e2000c101d04 */
[C---:B------:R-:W-:Y:S02]  /*36d0*/  FMUL.FTZ R132, R3.reuse, R121 ;  /* 0x0000007903847220 */ /* 0x040fe40000410000 */
[----:B------:R-:W-:Y:S02]  /*36e0*/  FFMA.FTZ R122, R74, R145, R26 ;  /* 0x000000914a7a7223 */ /* 0x000fe4000001001a */
[----:B------:R-:W-:Y:S02]  /*36f0*/  FMUL.FTZ R151, R3, R108 ;  /* 0x0000006c03977220 */ /* 0x000fe40000410000 */
[----:B------:R-:W-:Y:S02]  /*3700*/  FFMA.FTZ R121, R73, R160, R25 ;  /* 0x000000a049797223 */ /* 0x000fe40000010019 */
[----:B------:R-:W-:-:S02]  /*3710*/  FFMA.FTZ R120, R72, R139, R24 ;  /* 0x0000008b48787223 */ /* 0x000fc40000010018 */
[----:B------:R-:W-:-:S04]  /*3720*/  IMAD.WIDE.U32 R144, R144, R157, c[0x0][0x208] ;  /* 0x0000820090907625 */ /* 0x000fc800078e009d */
[----:B------:R-:W-:Y:S01]  /*3730*/  FFMA.FTZ R108, R80, R117, R32 ;  /* 0x00000075506c7223 */ /* 0x000fe20000010020 */
[----:B------:R1:W-:Y:S01]  /*3740*/  STG.E.128 [R144.64], R120 ;  /* 0x0000007890007986 */ /* 0x0003e2000c101d04 */
[C---:B------:R-:W-:Y:S02]  /*3750*/  FMUL.FTZ R146, R3.reuse, R146 ;  /* 0x0000009203927220 */ /* 0x040fe40000410000 */
[C---:B------:R-:W-:Y:S02]  /*3760*/  FMUL.FTZ R162, R3.reuse, R162 ;  /* 0x000000a203a27220 */ /* 0x040fe40000410000 */
[C---:B------:R-:W-:Y:S02]  /*3770*/  FMUL.FTZ R136, R3.reuse, R137 ;  /* 0x0000008903887220 */ /* 0x040fe40000410000 */
[----:B------:R-:W-:Y:S02]  /*3780*/  FMUL.FTZ R138, R3, R119 ;  /* 0x00000077038a7220 */ /* 0x000fe40000410000 */
[----:B------:R-:W-:Y:S01]  /*3790*/  FFMA.FTZ R117, R85, R128, R37 ;  /* 0x0000008055757223 */ /* 0x000fe20000010025 */
[----:B------:R-:W-:Y:S01]  /*37a0*/  IADD3 R128, R158, 0xe0, RZ ;  /* 0x000000e09e807810 */ /* 0x000fe20007ffe0ff */
[----:B------:R-:W-:-:S02]  /*37b0*/  FMUL.FTZ R116, R3, R131 ;  /* 0x0000008303747220 */ /* 0x000fc40000410000 */
[----:B------:R-:W-:Y:S02]  /*37c0*/  FMUL.FTZ R129, R3, R129 ;  /* 0x0000008103817220 */ /* 0x000fe40000410000 */
[----:B------:R-:W-:Y:S01]  /*37d0*/  FFMA.FTZ R119, R87, R130, R39 ;  /* 0x0000008257777223 */ /* 0x000fe20000010027 */
[C---:B------:R-:W-:Y:S01]  /*37e0*/  IADD3 R130, R158.reuse, 0x100, RZ ;  /* 0x000001009e827810 */ /* 0x040fe20007ffe0ff */
[C---:B------:R-:W-:Y:S02]  /*37f0*/  FMUL.FTZ R164, R3.reuse, R164 ;  /* 0x000000a403a47220 */ /* 0x040fe40000410000 */
[----:B------:R-:W-:Y:S02]  /*3800*/  FMUL.FTZ R131, R3, R125 ;  /* 0x0000007d03837220 */ /* 0x000fe40000410000 */
[----:B0-----:R-:W-:Y:S01]  /*3810*/  FFMA.FTZ R113, R89, R132, R41 ;  /* 0x0000008459717223 */ /* 0x001fe20000010029 */
[----:B------:R-:W-:Y:S01]  /*3820*/  IADD3 R132, R158, 0x120, RZ ;  /* 0x000001209e847810 */ /* 0x000fe20007ffe0ff */
[----:B------:R-:W-:-:S02]  /*3830*/  FFMA.FTZ R126, R78, R143, R30 ;  /* 0x0000008f4e7e7223 */ /* 0x000fc4000001001e */
[----:B------:R-:W-:Y:S01]  /*3840*/  FFMA.FTZ R115, R91, R134, R43 ;  /* 0x000000865b737223 */ /* 0x000fe2000001002b */
[----:B------:R-:W-:Y:S01]  /*3850*/  IADD3 R134, R158, 0x140, RZ ;  /* 0x000001409e867810 */ /* 0x000fe20007ffe0ff */
[C---:B------:R-:W-:Y:S02]  /*3860*/  FMUL.FTZ R135, R3.reuse, R135 ;  /* 0x0000008703877220 */ /* 0x040fe40000410000 */
[----:B------:R-:W-:Y:S02]  /*3870*/  FMUL.FTZ R137, R3, R118 ;  /* 0x0000007603897220 */ /* 0x000fe40000410000 */
[----:B------:R-:W-:Y:S02]  /*3880*/  FFMA.FTZ R127, R79, R162, R31 ;  /* 0x000000a24f7f7223 */ /* 0x000fe4000001001f */
[----:B------:R-:W-:Y:S02]  /*3890*/  FFMA.FTZ R125, R77, R146, R29 ;  /* 0x000000924d7d7223 */ /* 0x000fe4000001001d */
[----:B------:R-:W-:-:S02]  /*38a0*/  FFMA.FTZ R124, R76, R141, R28 ;  /* 0x0000008d4c7c7223 */ /* 0x000fc4000001001c */
[----:B------:R-:W-:-:S04]  /*38b0*/  IMAD.WIDE.U32 R142, R142, R157, c[0x0][0x208] ;  /* 0x000082008e8e7625 */ /* 0x000fc800078e009d */
[----:B-1----:R-:W-:Y:S01]  /*38c0*/  FFMA.FTZ R121, R93, R136, R45 ;  /* 0x000000885d797223 */ /* 0x002fe2000001002d */
[----:B------:R-:W-:Y:S01]  /*38d0*/  IADD3 R136, R158, 0x160, RZ ;  /* 0x000001609e887810 */ /* 0x000fe20007ffe0ff */
[----:B------:R-:W-:Y:S01]  /*38e0*/  FMUL.FTZ R139, R3, R110 ;  /* 0x0000006e038b7220 */ /* 0x000fe20000410000 */
[----:B------:R0:W-:Y:S01]  /*38f0*/  STG.E.128 [R142.64], R124 ;  /* 0x0000007c8e007986 */ /* 0x0001e2000c101d04 */
[----:B------:R-:W-:Y:S02]  /*3900*/  FFMA.FTZ R111, R83, R116, R35 ;  /* 0x00000074536f7223 */ /* 0x000fe40000010023 */
[----:B------:R-:W-:Y:S02]  /*3910*/  FFMA.FTZ R118, R86, R129, R38 ;  /* 0x0000008156767223 */ /* 0x000fe40000010026 */
[C---:B------:R-:W-:Y:S02]  /*3920*/  FMUL.FTZ R140, R3.reuse, R140 ;  /* 0x0000008c038c7220 */ /* 0x040fe40000410000 */
[----:B------:R-:W-:-:S02]  /*3930*/  FMUL.FTZ R156, R3, R156 ;  /* 0x0000009c039c7220 */ /* 0x000fc40000410000 */
[----:B------:R-:W-:Y:S02]  /*3940*/  FFMA.FTZ R110, R82, R147, R34 ;  /* 0x00000093526e7223 */ /* 0x000fe40000010022 */
[----:B------:R-:W-:Y:S02]  /*3950*/  FFMA.FTZ R109, R81, R164, R33 ;  /* 0x000000a4516d7223 */ /* 0x000fe40000010021 */
        /* <DEDUP_REMOVED lines=8> */
[----:B------:R-:W-:-:S04]  /*39e0*/  IMAD.WIDE.U32 R132, R132, R157, c[0x0][0x208] ;  /* 0x0000820084847625 */ /* 0x000fc800078e009d */
[----:B------:R-:W-:Y:S01]  /*39f0*/  FFMA.FTZ R123, R95, R138, R47 ;  /* 0x0000008a5f7b7223 */ /* 0x000fe2000001002f */
[----:B------:R1:W-:Y:S01]  /*3a00*/  STG.E.128 [R132.64], R112 ;  /* 0x0000007084007986 */ /* 0x0003e2000c101d04 */
[----:B------:R-:W-:Y:S02]  /*3a10*/  FFMA.FTZ R122, R94, R137, R46 ;  /* 0x000000895e7a7223 */ /* 0x000fe4000001002e */
[----:B------:R-:W-:-:S04]  /*3a20*/  IMAD.WIDE.U32 R134, R134, R157, c[0x0][0x208] ;  /* 0x0000820086867625 */ /* 0x000fc800078e009d */
[----:B0-----:R-:W-:Y:S01]  /*3a30*/  FFMA.FTZ R127, R99, R156, R51 ;  /* 0x0000009c637f7223 */ /* 0x001fe20000010033 */
[----:B------:R1:W-:Y:S01]  /*3a40*/  STG.E.128 [R134.64], R120 ;  /* 0x0000007886007986 */ /* 0x0003e2000c101d04 */
[----:B------:R-:W-:Y:S02]  /*3a50*/  FFMA.FTZ R126, R98, R139, R50 ;  /* 0x0000008b627e7223 */ /* 0x000fe40000010032 */
[----:B------:R-:W-:Y:S02]  /*3a60*/  FFMA.FTZ R125, R97, R140, R49 ;  /* 0x0000008c617d7223 */ /* 0x000fe40000010031 */
[----:B------:R-:W-:Y:S02]  /*3a70*/  FFMA.FTZ R124, R96, R151, R48 ;  /* 0x00000097607c7223 */ /* 0x000fe40000010030 */
[----:B------:R-:W-:-:S05]  /*3a80*/  IMAD.WIDE.U32 R136, R136, R157, c[0x0][0x208] ;  /* 0x0000820088887625 */ /* 0x000fca00078e009d */
[----:B------:R1:W-:Y:S02]  /*3a90*/  STG.E.128 [R136.64], R124 ;  /* 0x0000007c88007986 */ /* 0x0003e4000c101d04 */
.L_x_39171:
[----:B0-----:R-:W-:Y:S05]  /*3aa0*/  BSYNC B0 ;  /* 0x0000000000007941 */ /* 0x001fea0003800000 */
.L_x_39170:
[----:B------:R-:W-:-:S04]  /*3ab0*/  MOV R3, c[0x0][0x160] ;  /* 0x0000580000037a02 */ /* 0x000fc80000000f00 */
[----:B------:R-:W-:-:S04]  /*3ac0*/  LEA R2, R3, R2, 0x2 ;  /* 0x0000000203027211 */ /* 0x000fc800078e10ff */
[----:B------:R-:W-:-:S13]  /*3ad0*/  ISETP.GE.AND P0, PT, R2, c[0x0][0x164], PT ;  /* 0x0000590002007a0c */ /* 0x000fda0003f06270 */
[----:B-1---5:R-:W-:Y:S01]  /*3ae0*/  @P0 CALL.REL.NOINC `(.L_x_39172) ;  /* 0x0000001000000944 */ /* 0x022fe20003c00000 */
[----:B------:R-:W-:Y:S05]  /*3af0*/  BRA `(.L_x_39173) ;  /* 0xffffc93000007947 */ /* 0x000fea000383ffff */
.L_x_39172:
[----:B------:R-:W-:Y:S05]  /*3b00*/  EXIT ;  /* 0x000000000000794d */ /* 0x000fea0003800000 */
.L_x_39168:
[----:B------:R-:W-:Y:S01]  /*3b10*/  HFMA2.MMA R159, -RZ, RZ, 0, 5.9604644775390625e-08 ;  /* 0x00000001ff9f7435 */ /* 0x000fe200000001ff */
[----:B------:R-:W-:Y:S02]  /*3b20*/  MOV R162, R158 ;  /* 0x0000009e00a27202 */ /* 0x000fe40000000f00 */
[----:B------:R-:W-:Y:S02]  /*3b30*/  MOV R164, 0x1f ;  /* 0x0000001f00a47802 */ /* 0x000fe40000000f00 */
[----:B------:R-:W-:Y:S02]  /*3b40*/  MOV R3, 0xffffffff ;  /* 0xffffffff00037802 */ /* 0x000fe40000000f00 */
[----:B------:R-:W-:Y:S02]  /*3b50*/  MOV R160, 0x3b70 ;  /* 0x00003b7000a07802 */ /* 0x000fe40000000f00 */
[----:B-----5:R-:W-:Y:S05]  /*3b60*/  CALL.REL.NOINC `($__internal_147_$__cuda_sm70_shflsync_bfly_p) ;  /* 0x0000098000007944 */ /* 0x020fea0003c00000 */
[----:B01----:R-:W-:Y:S05]  /*3b70*/  BRA `(.L_x_39174) ;  /* 0xffffeb3000007947 */ /* 0x003fea000383ffff */
.L_x_39169:
[----:B------:R-:W-:Y:S01]  /*3b80*/  HFMA2.MMA R159, -RZ, RZ, 0, 1.1920928955078125e-07 ;  /* 0x00000002ff9f7435 */ /* 0x000fe200000001ff */
[----:B------:R-:W-:Y:S02]  /*3b90*/  MOV R164, 0x1f ;  /* 0x0000001f00a47802 */ /* 0x000fe40000000f00 */
[----:B------:R-:W-:-:S02]  /*3ba0*/  MOV R3, 0xffffffff ;  /* 0xffffffff00037802 */ /* 0x000fc40000000f00 */
[----:B------:R-:W-:Y:S02]  /*3bb0*/  MOV R160, 0x3bd0 ;  /* 0x00003bd000a07802 */ /* 0x000fe40000000f00 */
[----:B0----5:R-:W-:Y:S05]  /*3bc0*/  CALL.REL.NOINC `($__internal_147_$__cuda_sm70_shflsync_bfly_p) ;  /* 0x0000092000007944 */ /* 0x021fea0003c00000 */
[----:B0-----:R-:W-:Y:S01]  /*3bd0*/  HFMA2.MMA R159, -RZ, RZ, 0, 2.384185791015625e-07 ;  /* 0x00000004ff9f7435 */ /* 0x001fe200000001ff */
[----:B-1----:R-:W-:Y:S01]  /*3be0*/  FADD.FTZ R162, R162, R3 ;  /* 0x00000003a2a27221 */ /* 0x002fe20000010000 */
[----:B------:R-:W-:Y:S02]  /*3bf0*/  MOV R164, 0x1f ;  /* 0x0000001f00a47802 */ /* 0x000fe40000000f00 */
[----:B------:R-:W-:Y:S02]  /*3c00*/  MOV R3, 0xffffffff ;  /* 0xffffffff00037802 */ /* 0x000fe40000000f00 */
[----:B------:R-:W-:Y:S02]  /*3c10*/  MOV R160, 0x3c30 ;  /* 0x00003c3000a07802 */ /* 0x000fe40000000f00 */
[----:B------:R-:W-:Y:S05]  /*3c20*/  CALL.REL.NOINC `($__internal_147_$__cuda_sm70_shflsync_bfly_p) ;  /* 0x000008c000007944 */ /* 0x000fea0003c00000 */
[----:B0-----:R-:W-:Y:S01]  /*3c30*/  HFMA2.MMA R159, -RZ, RZ, 0, 4.76837158203125e-07 ;  /* 0x00000008ff9f7435 */ /* 0x001fe200000001ff */
[----:B-1----:R-:W-:Y:S01]  /*3c40*/  FADD.FTZ R162, R162, R3 ;  /* 0x00000003a2a27221 */ /* 0x002fe20000010000 */
[----:B------:R-:W-:Y:S02]  /*3c50*/  MOV R164, 0x1f ;  /* 0x0000001f00a47802 */ /* 0x000fe40000000f00 */
[----:B------:R-:W-:-:S02]  /*3c60*/  MOV R3, 0xffffffff ;  /* 0xffffffff00037802 */ /* 0x000fc40000000f00 */
[----:B------:R-:W-:Y:S02]  /*3c70*/  MOV R160, 0x3c90 ;  /* 0x00003c9000a07802 */ /* 0x000fe40000000f00 */
[----:B------:R-:W-:Y:S05]  /*3c80*/  CALL.REL.NOINC `($__internal_147_$__cuda_sm70_shflsync_bfly_p) ;  /* 0x0000086000007944 */ /* 0x000fea0003c00000 */
[----:B0-----:R-:W-:Y:S01]  /*3c90*/  HFMA2.MMA R159, -RZ, RZ, 0, 9.5367431640625e-07 ;  /* 0x00000010ff9f7435 */ /* 0x001fe200000001ff */
[----:B-1----:R-:W-:Y:S01]  /*3ca0*/  FADD.FTZ R162, R162, R3 ;  /* 0x00000003a2a27221 */ /* 0x002fe20000010000 */
[----:B------:R-:W-:Y:S02]  /*3cb0*/  MOV R164, 0x1f ;  /* 0x0000001f00a47802 */ /* 0x000fe40000000f00 */
[----:B------:R-:W-:Y:S02]  /*3cc0*/  MOV R3, 0xffffffff ;  /* 0xffffffff00037802 */ /* 0x000fe40000000f00 */
[----:B------:R-:W-:Y:S02]  /*3cd0*/  MOV R160, 0x3cf0 ;  /* 0x00003cf000a07802 */ /* 0x000fe40000000f00 */
[----:B------:R-:W-:Y:S05]  /*3ce0*/  CALL.REL.NOINC `($__internal_147_$__cuda_sm70_shflsync_bfly_p) ;  /* 0x0000080000007944 */ /* 0x000fea0003c00000 */
[----:B-1----:R-:W-:Y:S01]  /*3cf0*/  FADD.FTZ R3, R162, R3 ;  /* 0x00000003a2037221 */ /* 0x002fe20000010000 */
[----:B0-----:R-:W-:Y:S01]  /*3d00*/  HFMA2.MMA R159, -RZ, RZ, 0, 5.9604644775390625e-08 ;  /* 0x00000001ff9f7435 */ /* 0x001fe200000001ff */
[----:B------:R-:W-:Y:S02]  /*3d10*/  MOV R164, 0x1f ;  /* 0x0000001f00a47802 */ /* 0x000fe40000000f00 */
        /* <DEDUP_REMOVED lines=96> */
[----:B------:R-:W-:-:S03]  /*4320*/  MOV R160, 0x4360 ;  /* 0x0000436000a07802 */ /* 0x000fc60000000f00 */
[----:B------:R-:W-:Y:S01]  /*4330*/  FFMA.FTZ R162, R162, R162, R3 ;  /* 0x000000a2a2a27223 */ /* 0x000fe20000010003 */
[----:B------:R-:W-:Y:S02]  /*4340*/  MOV R3, 0xffffffff ;  /* 0xffffffff00037802 */ /* 0x000fe40000000f00 */
[----:B------:R-:W-:Y:S05]  /*4350*/  CALL.REL.NOINC `($__internal_147_$__cuda_sm70_shflsync_bfly_p) ;  /* 0x0000019000007944 */ /* 0x000fea0003c00000 */
[----:B0-----:R-:W-:Y:S01]  /*4360*/  HFMA2.MMA R159, -RZ, RZ, 0, 1.1920928955078125e-07 ;  /* 0x00000002ff9f7435 */ /* 0x001fe200000001ff */
[----:B-1----:R-:W-:Y:S01]  /*4370*/  FADD.FTZ R162, R162, R3 ;  /* 0x00000003a2a27221 */ /* 0x002fe20000010000 */
[----:B------:R-:W-:Y:S02]  /*4380*/  MOV R164, 0x1f ;  /* 0x0000001f00a47802 */ /* 0x000fe40000000f00 */
[----:B------:R-:W-:Y:S02]  /*4390*/  MOV R3, 0xffffffff ;  /* 0xffffffff00037802 */ /* 0x000fe40000000f00 */
[----:B------:R-:W-:Y:S02]  /*43a0*/  MOV R160, 0x43c0 ;  /* 0x000043c000a07802 */ /* 0x000fe40000000f00 */
[----:B------:R-:W-:Y:S05]  /*43b0*/  CALL.REL.NOINC `($__internal_147_$__cuda_sm70_shflsync_bfly_p) ;  /* 0x0000013000007944 */ /* 0x000fea0003c00000 */
[----:B0-----:R-:W-:Y:S01]  /*43c0*/  HFMA2.MMA R159, -RZ, RZ, 0, 2.384185791015625e-07 ;  /* 0x00000004ff9f7435 */ /* 0x001fe200000001ff */
[----:B-1----:R-:W-:Y:S01]  /*43d0*/  FADD.FTZ R162, R162, R3 ;  /* 0x00000003a2a27221 */ /* 0x002fe20000010000 */
[----:B------:R-:W-:Y:S02]  /*43e0*/  MOV R164, 0x1f ;  /* 0x0000001f00a47802 */ /* 0x000fe40000000f00 */
[----:B------:R-:W-:-:S02]  /*43f0*/  MOV R3, 0xffffffff ;  /* 0xffffffff00037802 */ /* 0x000fc40000000f00 */
[----:B------:R-:W-:Y:S02]  /*4400*/  MOV R160, 0x4420 ;  /* 0x0000442000a07802 */ /* 0x000fe40000000f00 */
[----:B------:R-:W-:Y:S05]  /*4410*/  CALL.REL.NOINC `($__internal_147_$__cuda_sm70_shflsync_bfly_p) ;  /* 0x000000d000007944 */ /* 0x000fea0003c00000 */
[----:B0-----:R-:W-:Y:S01]  /*4420*/  HFMA2.MMA R159, -RZ, RZ, 0, 4.76837158203125e-07 ;  /* 0x00000008ff9f7435 */ /* 0x001fe200000001ff */
[----:B-1----:R-:W-:Y:S01]  /*4430*/  FADD.FTZ R162, R162, R3 ;  /* 0x00000003a2a27221 */ /* 0x002fe20000010000 */
[----:B------:R-:W-:Y:S02]  /*4440*/  MOV R164, 0x1f ;  /* 0x0000001f00a47802 */ /* 0x000fe40000000f00 */
[----:B------:R-:W-:Y:S02]  /*4450*/  MOV R3, 0xffffffff ;  /* 0xffffffff00037802 */ /* 0x000fe40000000f00 */
[----:B------:R-:W-:Y:S02]  /*4460*/  MOV R160, 0x4480 ;  /* 0x0000448000a07802 */ /* 0x000fe40000000f00 */
[----:B------:R-:W-:Y:S05]  /*4470*/  CALL.REL.NOINC `($__internal_147_$__cuda_sm70_shflsync_bfly_p) ;  /* 0x0000007000007944 */ /* 0x000fea0003c00000 */
[----:B0-----:R-:W-:Y:S01]  /*4480*/  HFMA2.MMA R159, -RZ, RZ, 0, 9.5367431640625e-07 ;  /* 0x00000010ff9f7435 */ /* 0x001fe200000001ff */
[----:B-1----:R-:W-:Y:S01]  /*4490*/  FADD.FTZ R162, R162, R3 ;  /* 0x00000003a2a27221 */ /* 0x002fe20000010000 */
[----:B------:R-:W-:Y:S02]  /*44a0*/  MOV R164, 0x1f ;  /* 0x0000001f00a47802 */ /* 0x000fe40000000f00 */
[----:B------:R-:W-:-:S02]  /*44b0*/  MOV R3, 0xffffffff ;  /* 0xffffffff00037802 */ /* 0x000fc40000000f00 */
[----:B------:R-:W-:Y:S02]  /*44c0*/  MOV R160, 0x44e0 ;  /* 0x000044e000a07802 */ /* 0x000fe40000000f00 */
[----:B------:R-:W-:Y:S05]  /*44d0*/  CALL.REL.NOINC `($__internal_147_$__cuda_sm70_shflsync_bfly_p) ;  /* 0x0000001000007944 */ /* 0x000fea0003c00000 */
[----:B01----:R-:W-:Y:S05]  /*44e0*/  BRA `(.L_x_39175) ;  /* 0xffffe90000007947 */ /* 0x003fea000383ffff */
        .weak           $__internal_147_$__cuda_sm70_shflsync_bfly_p
        .type           $__internal_147_$__cuda_sm70_shflsync_bfly_p,@function
        .size           $__internal_147_$__cuda_sm70_shflsync_bfly_p,(.L_x_43207 - $__internal_147_$__cuda_sm70_shflsync_bfly_p)
$__internal_147_$__cuda_sm70_shflsync_bfly_p:
[----:B------:R-:W-:Y:S01]  /*44f0*/  HFMA2.MMA R161, -RZ, RZ, 0, 0 ;  /* 0x00000000ffa17435 */ /* 0x000fe200000001ff */
[----:B------:R-:W-:Y:S04]  /*4500*/  WARPSYNC R3 ;  /* 0x0000000300007348 */ /* 0x000fe80003800000 */
[----:B------:R0:W1:Y:S01]  /*4510*/  SHFL.BFLY PT, R3, R162, R159, R164 ;  /* 0x0c00009fa2037389 */ /* 0x00006200000e00a4 */
[----:B------:R-:W-:Y:S05]  /*4520*/  RET.REL.NODEC R160 `(_ZN10layer_norm13ln_fwd_kernelINS_13Kernel_traitsIfffffjLj1536ELj1ELj4ELj1ELj16ENS_18Kernel_traits_baseILj1536EfffffjLj128EEEEELb0ELb0ELb1ELb1EEEvNS_9FwdParamsE) ;  /* 0xffffbad0a0007950 */ /* 0x000fea0003c3ffff */
.L_x_39176:
        /* <DEDUP_REMOVED lines=13> */
.L_x_43207:


//--------------------- .text._ZN10layer_norm13ln_fwd_kernelINS_13Kernel_traitsIfffffjLj1536ELj1ELj4ELj1ELj16ENS_18Kernel_traits_baseILj1536EfffffjLj128EEEEELb0ELb1ELb0ELb0EEEvNS_9FwdParamsE --------------------------
	.section	.text._ZN10layer_norm13ln_fwd_kernelINS_13Kernel_traitsIfffffjLj1536ELj1ELj4ELj1ELj16ENS_18Kernel_traits_baseILj1536EfffffjLj128EEEEELb0ELb1ELb0ELb0EEEvNS_9FwdParamsE,"ax",@progbits
	.sectioninfo	@"SHI_REGISTERS=222"
	.align	128
        .global         _ZN10layer_norm13ln_fwd_kernelINS_13Kernel_traitsIfffffjLj1536ELj1ELj4ELj1ELj16ENS_18Kernel_traits_baseILj1536EfffffjLj128EEEEELb0ELb1ELb0ELb0EEEvNS_9FwdParamsE
        .type           _ZN10layer_norm13ln_fwd_kernelINS_13Kernel_traitsIfffffjLj1536ELj1ELj4ELj1ELj16ENS_18Kernel_traits_baseILj1536EfffffjLj128EEEEELb0ELb1ELb0ELb0EEEvNS_9FwdParamsE,@function
        .size           _ZN10layer_norm13ln_fwd_kernelINS_13Kernel_traitsIfffffjLj1536ELj1ELj4ELj1ELj16ENS_18Kernel_traits_baseILj1536EfffffjLj128EEEEELb0ELb1ELb0ELb0EEEvNS_9FwdParamsE,(.L_x_43208 - _ZN10layer_norm13ln_fwd_kernelINS_13Kernel_traitsIfffffjLj1536ELj1ELj4ELj1ELj16ENS_18Kernel_traits_baseILj1536EfffffjLj128EEEEELb0ELb1ELb0ELb0EEEvNS_9FwdParamsE)
        .other          _ZN10layer_norm13ln_fwd_kernelINS_13Kernel_traitsIfffffjLj1536ELj1ELj4ELj1ELj16ENS_18Kernel_traits_baseILj1536EfffffjLj128EEEEELb0ELb1ELb0ELb0EEEvNS_9FwdParamsE,@"STO_CUDA_ENTRY STV_DEFAULT"
_ZN10layer_norm13ln_fwd_kernelINS_13Kernel_traitsIfffffjLj1536ELj1ELj4ELj1ELj16ENS_18Kernel_traits_baseILj1536EfffffjLj128EEEEELb0ELb1ELb0ELb0EEEvNS_9FwdParamsE:
.text._ZN10layer_norm13ln_fwd_kernelINS_13Kernel_traitsIfffffjLj1536ELj1ELj4ELj1ELj16ENS_18Kernel_traits_baseILj1536EfffffjLj128EEEEELb0ELb1ELb0ELb0EEEvNS_9FwdParamsE:
        /* <DEDUP_REMOVED lines=33> */
[C---:B------:R-:W-:Y:S02]  /*0210*/  @P1 LEA.HI.X R3, R140.reuse, c[0x0][0x21c], RZ, 0x4, P2 ;  /* 0x000087008c031a11 */ /* 0x040fe400010f24ff */
[----:B------:R-:W-:-:S03]  /*0220*/  LEA R12, P2, R140, c[0x0][0x1c8], 0x4 ;  /* 0x000072008c0c7a11 */ /* 0x000fc600078420ff */
[----:B------:R0:W5:Y:S01]  /*0230*/  @P1 LDG.E.128 R4, [R2.64] ;  /* 0x0000000402041981 */ /* 0x000162000c1e1d00 */
[----:B------:R-:W-:-:S06]  /*0240*/  LEA.HI.X R13, R140, c[0x0][0x1cc], RZ, 0x4, P2 ;  /* 0x000073008c0d7a11 */ /* 0x000fcc00010f24ff */
[----:B------:R-:W5:Y:S01]  /*0250*/  LDG.E.128 R12, [R12.64] ;  /* 0x000000040c0c7981 */ /* 0x000f62000c1e1d00 */
[----:B------:R-:W-:-:S03]  /*0260*/  LOP3.LUT R140, R140, 0x20, RZ, 0xfc, !PT ;  /* 0x000000208c8c7812 */ /* 0x000fc600078efcff */
.L_x_39178:
[----:B-1----:R-:W-:Y:S05]  /*0270*/  BSYNC B0 ;  /* 0x0000000000007941 */ /* 0x002fea0003800000 */
.L_x_39177:
        /* <DEDUP_REMOVED lines=10> */
[C---:B------:R-:W-:Y:S02]  /*0320*/  @P1 LEA.HI.X R3, R140.reuse, c[0x0][0x21c], RZ, 0x4, P2 ;  /* 0x000087008c031a11 */ /* 0x040fe400010f24ff */
[----:B------:R-:W-:-:S03]  /*0330*/  LEA R24, P2, R140, c[0x0][0x1c8], 0x4 ;  /* 0x000072008c187a11 */ /* 0x000fc600078420ff */
[----:B------:R0:W5:Y:S01]  /*0340*/  @P1 LDG.E.128 R16, [R2.64] ;  /* 0x0000000402101981 */ /* 0x000162000c1e1d00 */
[----:B------:R-:W-:-:S06]  /*0350*/  LEA.HI.X R25, R140, c[0x0][0x1cc], RZ, 0x4, P2 ;  /* 0x000073008c197a11 */ /* 0x000fcc00010f24ff */
[----:B------:R-:W5:Y:S01]  /*0360*/  LDG.E.128 R24, [R24.64] ;  /* 0x0000000418187981 */ /* 0x000f62000c1e1d00 */
[----:B------:R-:W-:-:S03]  /*0370*/  IADD3 R140, R140, 0x20, RZ ;  /* 0x000000208c8c7810 */ /* 0x000fc60007ffe0ff */
.L_x_39180:
[----:B------:R-:W-:Y:S05]  /*0380*/  BSYNC B0 ;  /* 0x0000000000007941 */ /* 0x000fea0003800000 */
.L_x_39179:
        /* <DEDUP_REMOVED lines=10> */
[C---:B------:R-:W-:Y:S02]  /*0430*/  @P1 LEA.HI.X R3, R140.reuse, c[0x0][0x21c], RZ, 0x4, P2 ;  /* 0x000087008c031a11 */ /* 0x040fe400010f24ff */
[----:B------:R-:W-:-:S03]  /*0440*/  LEA R36, P2, R140, c[0x0][0x1c8], 0x4 ;  /* 0x000072008c247a11 */ /* 0x000fc600078420ff */
[----:B------:R0:W5:Y:S01]  /*0450*/  @P1 LDG.E.128 R28, [R2.64] ;  /* 0x00000004021c1981 */ /* 0x000162000c1e1d00 */
[----:B------:R-:W-:-:S06]  /*0460*/  LEA.HI.X R37, R140, c[0x0][0x1cc], RZ, 0x4, P2 ;  /* 0x000073008c257a11 */ /* 0x000fcc00010f24ff */
[----:B------:R-:W5:Y:S01]  /*0470*/  LDG.E.128 R36, [R36.64] ;  /* 0x0000000424247981 */ /* 0x000f62000c1e1d00 */
[----:B------:R-:W-:-:S03]  /*0480*/  IADD3 R140, R140, 0x20, RZ ;  /* 0x000000208c8c7810 */ /* 0x000fc60007ffe0ff */
.L_x_39182:
[----:B------:R-:W-:Y:S05]  /*0490*/  BSYNC B0 ;  /* 0x0000000000007941 */ /* 0x000fea0003800000 */
.L_x_39181:
        /* <DEDUP_REMOVED lines=16> */
.L_x_39184:
[----:B------:R-:W-:Y:S05]  /*05a0*/  BSYNC B0 ;  /* 0x0000000000007941 */ /* 0x000fea0003800000 */
.L_x_39183:
        /* <DEDUP_REMOVED lines=16> */
.L_x_39186:
[----:B------:R-:W-:Y:S05]  /*06b0*/  BSYNC B0 ;  /* 0x0000000000007941 */ /* 0x000fea0003800000 */
.L_x_39185:
[----:B------:R-:W-:Y:S01]  /*06c0*/  ISETP.GE.U32.AND P1, PT, R0, 0xc0, PT ;  /* 0x000000c00000780c */ /* 0x000fe20003f26070 */
[----:B------:R-:W-:Y:S01]  /*06d0*/  BSSY B0, `(.L_x_39187) ;  /* 0x0000012000007945 */ /* 0x000fe20003800000 */
[----:B------:R-:W-:-:S11]  /*06e0*/  LOP3.LUT R206, R206, 0xffffefff, RZ, 0xc0, !PT ;  /* 0xffffefffcece7812 */ /* 0x000fd600078ec0ff */
[----:B------:R-:W-:Y:S01]  /*06f0*/  @P1 LOP3.LUT R206, R206, 0x1000, RZ, 0xfc, !PT ;  /* 0x00001000cece1812 */ /* 0x000fe200078efcff */
[----:B------:R-:W-:Y:S05]  /*0700*/  @!P1 BRA `(.L_x_39188) ;  /* 0x000000e000009947 */ /* 0x000fea0003800000 */
[C---:B------:R-:W-:Y:S01]  /*0710*/  LEA R72, P1, R140.reuse, c[0x0][0x1c8], 0x4 ;  /* 0x000072008c487a11 */ /* 0x040fe200078220ff */
[----:B------:R-:W-:Y:S01]  /*0720*/  CS2R R66, SRZ ;  /* 0x0000000000427805 */ /* 0x000fe2000001ff00 */
[----:B------:R-:W-:Y:S01]  /*0730*/  MOV R69, 0x10 ;  /* 0x0000001000457802 */ /* 0x000fe20000000f00 */
[----:B------:R-:W-:Y:S01]  /*0740*/  CS2R R64, SRZ ;  /* 0x0000000000407805 */ /* 0x000fe2000001ff00 */
[C---:B------:R-:W-:Y:S02]  /*0750*/  LEA.HI.X R73, R140.reuse, c[0x0][0x1cc], RZ, 0x4, P1 ;  /* 0x000073008c497a11 */ /* 0x040fe400008f24ff */
[----:B------:R-:W-:Y:S01]  /*0760*/  ISETP.NE.U32.AND P1, PT, RZ, c[0x0][0x218], PT ;  /* 0x00008600ff007a0c */ /* 0x000fe20003f25070 */
[----:B------:R-:W-:-:S03]  /*0770*/  IMAD.WIDE.U32 R68, R140, R69, c[0x0][0x1b0] ;  /* 0x00006c008c447625 */ /* 0x000fc600078e0045 */
[----:B------:R-:W-:Y:S01]  /*0780*/  ISETP.NE.AND.EX P1, PT, RZ, c[0x0][0x21c], PT, P1 ;  /* 0x00008700ff007a0c */ /* 0x000fe20003f25310 */
[----:B------:R-:W5:Y:S04]  /*0790*/  LDG.E.128 R72, [R72.64] ;  /* 0x0000000448487981 */ /* 0x000f68000c1e1d00 */
[----:B------:R-:W5:Y:S08]  /*07a0*/  LDG.E.128 R68, [R68.64] ;  /* 0x0000000444447981 */ /* 0x000f70000c1e1d00 */
[----:B0-----:R-:W-:-:S04]  /*07b0*/  @P1 LEA R2, P2, R140, c[0x0][0x218], 0x4 ;  /* 0x000086008c021a11 */ /* 0x001fc800078420ff */
[----:B------:R-:W-:-:S05]  /*07c0*/  @P1 LEA.HI.X R3, R140, c[0x0][0x21c], RZ, 0x4, P2 ;  /* 0x000087008c031a11 */ /* 0x000fca00010f24ff */
[----:B------:R0:W5:Y:S01]  /*07d0*/  @P1 LDG.E.128 R64, [R2.64] ;  /* 0x0000000402401981 */ /* 0x000162000c1e1d00 */
[----:B------:R-:W-:-:S03]  /*07e0*/  IADD3 R140, R140, 0x20, RZ ;  /* 0x000000208c8c7810 */ /* 0x000fc60007ffe0ff */
.L_x_39188:
[----:B------:R-:W-:Y:S05]  /*07f0*/  BSYNC B0 ;  /* 0x0000000000007941 */ /* 0x000fea0003800000 */
.L_x_39187:
[----:B------:R-:W-:Y:S01]  /*0800*/  ISETP.GE.U32.AND P1, PT, R0, 0xe0, PT ;  /* 0x000000e00000780c */ /* 0x000fe20003f26070 */
[----:B------:R-:W-:Y:S01]  /*0810*/  BSSY B0, `(.L_x_39189) ;  /* 0x0000014000007945 */ /* 0x000fe20003800000 */
[----:B0-----:R-:W-:Y:S02]  /*0820*/  SHF.R.U32.HI R2, RZ, 0x5, R76 ;  /* 0x00000005ff027819 */ /* 0x001fe4000001164c */
[----:B------:R-:W-:Y:S02]  /*0830*/  LOP3.LUT R206, R206, 0xfffff7ff, RZ, 0xc0, !PT ;  /* 0xfffff7ffcece7812 */ /* 0x000fe400078ec0ff */
[----:B------:R-:W-:-:S07]  /*0840*/  LEA R148, R77, R2, 0x2 ;  /* 0x000000024d947211 */ /* 0x000fce00078e10ff */
[----:B------:R-:W-:Y:S01]  /*0850*/  @P1 LOP3.LUT R206, R206, 0x800, RZ, 0xfc, !PT ;  /* 0x00000800cece1812 */ /* 0x000fe200078efcff */
[----:B------:R-:W-:Y:S05]  /*0860*/  @!P1 BRA `(.L_x_39190) ;  /* 0x000000e000009947 */ /* 0x000fea0003800000 */
[C---:B------:R-:W-:Y:S01]  /*0870*/  LEA R84, P1, R140.reuse, c[0x0][0x1c8], 0x4 ;  /* 0x000072008c547a11 */ /* 0x040fe200078220ff */
[----:B------:R-:W-:Y:S01]  /*0880*/  CS2R R78, SRZ ;  /* 0x00000000004e7805 */ /* 0x000fe2000001ff00 */
[----:B------:R-:W-:Y:S02]  /*0890*/  CS2R R76, SRZ ;  /* 0x00000000004c7805 */ /* 0x000fe4000001ff00 */
[----:B------:R-:W-:Y:S02]  /*08a0*/  LEA.HI.X R85, R140, c[0x0][0x1cc], RZ, 0x4, P1 ;  /* 0x000073008c557a11 */ /* 0x000fe400008f24ff */
[----:B------:R-:W-:-:S04]  /*08b0*/  ISETP.NE.U32.AND P1, PT, RZ, c[0x0][0x218], PT ;  /* 0x00008600ff007a0c */ /* 0x000fc80003f25070 */
[----:B------:R-:W-:Y:S01]  /*08c0*/  ISETP.NE.AND.EX P1, PT, RZ, c[0x0][0x21c], PT, P1 ;  /* 0x00008700ff007a0c */ /* 0x000fe20003f25310 */
[----:B------:R-:W-:Y:S01]  /*08d0*/  HFMA2.MMA R81, -RZ, RZ, 0, 9.5367431640625e-07 ;  /* 0x00000010ff517435 */ /* 0x000fe200000001ff */
[----:B------:R-:W5:Y:S11]  /*08e0*/  LDG.E.128 R84, [R84.64] ;  /* 0x0000000454547981 */ /* 0x000f76000c1e1d00 */
[C---:B------:R-:W-:Y:S01]  /*08f0*/  @P1 LEA R2, P2, R140.reuse, c[0x0][0x218], 0x4 ;  /* 0x000086008c021a11 */ /* 0x040fe200078420ff */
[----:B------:R-:W-:-:S03]  /*0900*/  IMAD.WIDE.U32 R80, R140, R81, c[0x0][0x1b0] ;  /* 0x00006c008c507625 */ /* 0x000fc600078e0051 */
[----:B------:R-:W-:-:S03]  /*0910*/  @P1 LEA.HI.X R3, R140, c[0x0][0x21c], RZ, 0x4, P2 ;  /* 0x000087008c031a11 */ /* 0x000fc600010f24ff */
[----:B------:R-:W5:Y:S04]  /*0920*/  LDG.E.128 R80, [R80.64] ;  /* 0x0000000450507981 */ /* 0x000f68000c1e1d00 */
[----:B------:R0:W5:Y:S01]  /*0930*/  @P1 LDG.E.128 R76, [R2.64] ;  /* 0x00000004024c1981 */ /* 0x000162000c1e1d00 */
[----:B------:R-:W-:-:S03]  /*0940*/  IADD3 R140, R140, 0x20, RZ ;  /* 0x000000208c8c7810 */ /* 0x000fc60007ffe0ff */
.L_x_39190:
[----:B------:R-:W-:Y:S05]  /*0950*/  BSYNC B0 ;  /* 0x0000000000007941 */ /* 0x000fea0003800000 */
.L_x_39189:
[----:B------:R-:W-:Y:S01]  /*0960*/  ISETP.GE.U32.AND P1, PT, R0, 0x100, PT ;  /* 0x000001000000780c */ /* 0x000fe20003f26070 */
[----:B------:R-:W-:Y:S01]  /*0970*/  BSSY B0, `(.L_x_39191) ;  /* 0x0000012000007945 */ /* 0x000fe20003800000 */
[----:B------:R-:W-:-:S11]  /*0980*/  LOP3.LUT R206, R206, 0xfffffbff, RZ, 0xc0, !PT ;  /* 0xfffffbffcece7812 */ /* 0x000fd600078ec0ff */
        /* <DEDUP_REMOVED lines=8> */
[----:B------:R-:W5:Y:S01]  /*0a10*/  LDG.E.128 R96, [R96.64] ;  /* 0x0000000460607981 */ /* 0x000f62000c1e1d00 */
[----:B------:R-:W-:-:S05]  /*0a20*/  MOV R93, 0x10 ;  /* 0x00000010005d7802 */ /* 0x000fca0000000f00 */
[----:B------:R-:W-:-:S06]  /*0a30*/  IMAD.WIDE.U32 R92, R140, R93, c[0x0][0x1b0] ;  /* 0x00006c008c5c7625 */ /* 0x000fcc00078e005d */
[C---:B0-----:R-:W-:Y:S01]  /*0a40*/  @P1 LEA R2, P2, R140.reuse, c[0x0][0x218], 0x4 ;  /* 0x000086008c021a11 */ /* 0x041fe200078420ff */
[----:B------:R-:W5:Y:S03]  /*0a50*/  LDG.E.128 R92, [R92.64] ;  /* 0x000000045c5c7981 */ /* 0x000f66000c1e1d00 */
[----:B------:R-:W-:-:S05]  /*0a60*/  @P1 LEA.HI.X R3, R140, c[0x0][0x21c], RZ, 0x4, P2 ;  /* 0x000087008c031a11 */ /* 0x000fca00010f24ff */
[----:B------:R0:W5:Y:S01]  /*0a70*/  @P1 LDG.E.128 R88, [R2.64] ;  /* 0x0000000402581981 */ /* 0x000162000c1e1d00 */
[----:B------:R-:W-:-:S03]  /*0a80*/  IADD3 R140, R140, 0x20, RZ ;  /* 0x000000208c8c7810 */ /* 0x000fc60007ffe0ff */
.L_x_39192:
[----:B------:R-:W-:Y:S05]  /*0a90*/  BSYNC B0 ;  /* 0x0000000000007941 */ /* 0x000fea0003800000 */
.L_x_39191:
        /* <DEDUP_REMOVED lines=13> */
[C---:B0-----:R-:W-:Y:S01]  /*0b70*/  @P1 LEA R2, P2, R140.reuse, c[0x0][0x218], 0x4 ;  /* 0x000086008c021a11 */ /* 0x041fe200078420ff */
[----:B------:R-:W-:-:S03]  /*0b80*/  IMAD.WIDE.U32 R104, R140, R105, c[0x0][0x1b0] ;  /* 0x00006c008c687625 */ /* 0x000fc600078e0069 */
[----:B------:R-:W-:-:S03]  /*0b90*/  @P1 LEA.HI.X R3, R140, c[0x0][0x21c], RZ, 0x4, P2 ;  /* 0x000087008c031a11 */ /* 0x000fc600010f24ff */
[----:B------:R-:W5:Y:S04]  /*0ba0*/  LDG.E.128 R104, [R104.64] ;  /* 0x0000000468687981 */ /* 0x000f68000c1e1d00 */
[----:B------:R0:W5:Y:S01]  /*0bb0*/  @P1 LDG.E.128 R100, [R2.64] ;  /* 0x0000000402641981 */ /* 0x000162000c1e1d00 */
[----:B------:R-:W-:-:S03]  /*0bc0*/  IADD3 R140, R140, 0x20, RZ ;  /* 0x000000208c8c7810 */ /* 0x000fc60007ffe0ff */
.L_x_39194:
[----:B------:R-:W-:Y:S05]  /*0bd0*/  BSYNC B0 ;  /* 0x0000000000007941 */ /* 0x000fea0003800000 */
.L_x_39193:
        /* <DEDUP_REMOVED lines=19> */
.L_x_39196:
[----:B------:R-:W-:Y:S05]  /*0d10*/  BSYNC B0 ;  /* 0x0000000000007941 */ /* 0x000fea0003800000 */
.L_x_39195:
        /* <DEDUP_REMOVED lines=19> */
.L_x_39198:
[----:B------:R-:W-:Y:S05]  /*0e50*/  BSYNC B0 ;  /* 0x0000000000007941 */ /* 0x000fea0003800000 */
.L_x_39197:
        /* <DEDUP_REMOVED lines=12> */
[----:B------:R-:W-:-:S11]  /*0f20*/  MOV R141, 0x10 ;  /* 0x00000010008d7802 */ /* 0x000fd60000000f00 */
[----:B0-----:R-:W-:-:S04]  /*0f30*/  @P1 LEA R2, P2, R140, c[0x0][0x218], 0x4 ;  /* 0x000086008c021a11 */ /* 0x001fc800078420ff */
[C---:B------:R-:W-:Y:S01]  /*0f40*/  @P1 LEA.HI.X R3, R140.reuse, c[0x0][0x21c], RZ, 0x4, P2 ;  /* 0x000087008c031a11 */ /* 0x040fe200010f24ff */
[----:B------:R-:W-:-:S04]  /*0f50*/  IMAD.WIDE.U32 R140, R140, R141, c[0x0][0x1b0] ;  /* 0x00006c008c8c7625 */ /* 0x000fc800078e008d */
[----:B------:R0:W5:Y:S04]  /*0f60*/  @P1 LDG.E.128 R136, [R2.64] ;  /* 0x0000000402881981 */ /* 0x000168000c1e1d00 */
[----:B------:R-:W5:Y:S02]  /*0f70*/  LDG.E.128 R140, [R140.64] ;  /* 0x000000048c8c7981 */ /* 0x000f64000c1e1d00 */
.L_x_39200:
[----:B------:R-:W-:Y:S05]  /*0f80*/  BSYNC B0 ;  /* 0x0000000000007941 */ /* 0x000fea0003800000 */
.L_x_39199:
[----:B------:R-:W-:-:S13]  /*0f90*/  ISETP.GE.AND P1, PT, R148, c[0x0][0x164], PT ;  /* 0x0000590094007a0c */ /* 0x000fda0003f26270 */
[----:B------:R-:W-:Y:S05]  /*0fa0*/  @P1 EXIT ;  /* 0x000000000000194d */ /* 0x000fea0003800000 */
[----:B0-----:R-:W-:Y:S01]  /*0fb0*/  MOV R2, R148 ;  /* 0x0000009400027202 */ /* 0x001fe20000000f00 */
[----:B------:R-:W-:Y:S02]  /*0fc0*/  ULDC.U8 UR6, c[0x0][0x1f0] ;  /* 0x00007c0000067ab9 */ /* 0x000fe40000000000 */
.L_x_39252:
        /* <DEDUP_REMOVED lines=19> */
[----:B------:R0:W2:Y:S01]  /*1100*/  LDG.E.128 R208, [R202.64] ;  /* 0x00000004cad07981 */ /* 0x0000a2000c1e1d00 */
[----:B------:R-:W-:-:S04]  /*1110*/  @P1 LEA R190, P2, R3, c[0x0][0x180], 0x4 ;  /* 0x0000600003be1a11 */ /* 0x000fc800078420ff */
[C---:B------:R-:W-:Y:S02]  /*1120*/  @P1 LEA.HI.X R191, R3.reuse, c[0x0][0x184], RZ, 0x4, P2 ;  /* 0x0000610003bf1a11 */ /* 0x040fe400010f24ff */
[----:B------:R-:W-:-:S03]  /*1130*/  LEA R204, P2, R3, c[0x0][0x188], 0x4 ;  /* 0x0000620003cc7a11 */ /* 0x000fc600078420ff */
[----:B------:R1:W3:Y:S01]  /*1140*/  @P1 LDG.E.128 R148, [R190.64] ;  /* 0x00000004be941981 */ /* 0x0002e2000c1e1d00 */
[----:B------:R-:W-:Y:S02]  /*1150*/  ISETP.NE.U32.AND P1, PT, RZ, c[0x0][0x180], PT ;  /* 0x00006000ff007a0c */ /* 0x000fe40003f25070 */
[C---:B------:R-:W-:Y:S02]  /*1160*/  LEA.HI.X R205, R3.reuse, c[0x0][0x18c], RZ, 0x4, P2 ;  /* 0x0000630003cd7a11 */ /* 0x040fe400010f24ff */
[----:B------:R-:W-:Y:S02]  /*1170*/  ISETP.NE.AND.EX P1, PT, RZ, c[0x0][0x184], PT, P1 ;  /* 0x00006100ff007a0c */ /* 0x000fe40003f25310 */
[----:B0-----:R-:W-:Y:S01]  /*1180*/  IADD3 R202, R3, 0x20, RZ ;  /* 0x0000002003ca7810 */ /* 0x001fe20007ffe0ff */
[-C--:B--2--5:R-:W-:Y:S02]  /*1190*/  FMUL.FTZ R189, R208, R200.reuse ;  /* 0x000000c8d0bd7220 */ /* 0x0a4fe40000410000 */
[----:B------:R-:W-:-:S02]  /*11a0*/  FMUL.FTZ R207, R210, R200 ;  /* 0x000000c8d2cf7220 */ /* 0x000fc40000410000 */
[-C--:B------:R-:W-:Y:S02]  /*11b0*/  FMUL.FTZ R208, R209, R200.reuse ;  /* 0x000000c8d1d07220 */ /* 0x080fe40000410000 */
[----:B------:R-:W-:Y:S02]  /*11c0*/  FMUL.FTZ R210, R211, R200 ;  /* 0x000000c8d3d27220 */ /* 0x000fe40000410000 */
[----:B------:R-:W-:Y:S02]  /*11d0*/  FMUL.FTZ R188, R12, R189 ;  /* 0x000000bd0cbc7220 */ /* 0x000fe40000410000 */
[----:B------:R-:W-:Y:S02]  /*11e0*/  FMUL.FTZ R189, R13, R208 ;  /* 0x000000d00dbd7220 */ /* 0x000fe40000410000 */
[----:B-1----:R-:W-:Y:S02]  /*11f0*/  FMUL.FTZ R190, R14, R207 ;  /* 0x000000cf0ebe7220 */ /* 0x002fe40000410000 */
[----:B------:R-:W-:-:S02]  /*1200*/  FMUL.FTZ R191, R15, R210 ;  /* 0x000000d20fbf7220 */ /* 0x000fc40000410000 */
[----:B---3--:R-:W-:Y:S02]  /*1210*/  @P1 FADD.FTZ R188, R148, R188 ;  /* 0x000000bc94bc1221 */ /* 0x008fe40000010000 */
[----:B------:R-:W-:Y:S02]  /*1220*/  @P1 FADD.FTZ R189, R149, R189 ;  /* 0x000000bd95bd1221 */ /* 0x000fe40000010000 */
[----:B------:R-:W-:Y:S02]  /*1230*/  @P1 FADD.FTZ R190, R150, R190 ;  /* 0x000000be96be1221 */ /* 0x000fe40000010000 */
[----:B------:R-:W-:-:S05]  /*1240*/  @P1 FADD.FTZ R191, R151, R191 ;  /* 0x000000bf97bf1221 */ /* 0x000fca0000010000 */
[----:B------:R0:W-:Y:S02]  /*1250*/  STG.E.128 [R204.64], R188 ;  /* 0x000000bccc007986 */ /* 0x0001e4000c101d04 */
.L_x_39202:
[----:B0-----:R-:W-:Y:S05]  /*1260*/  BSYNC B0 ;  /* 0x0000000000007941 */ /* 0x001fea0003800000 */
.L_x_39201:
        /* <DEDUP_REMOVED lines=11> */
[----:B------:R0:W3:Y:S01]  /*1320*/  @P1 LDG.E.128 R148, [R194.64] ;  /* 0x00000004c2941981 */ /* 0x0000e2000c1e1d00 */
        /* <DEDUP_REMOVED lines=10> */
[----:B0-----:R-:W-:Y:S02]  /*13d0*/  FMUL.FTZ R194, R26, R203 ;  /* 0x000000cb1ac27220 */ /* 0x001fe40000410000 */
[----:B------:R-:W-:-:S02]  /*13e0*/  FMUL.FTZ R195, R27, R212 ;  /* 0x000000d41bc37220 */ /* 0x000fc40000410000 */
[----:B---3--:R-:W-:Y:S02]  /*13f0*/  @P1 FADD.FTZ R192, R148, R192 ;  /* 0x000000c094c01221 */ /* 0x008fe40000010000 */
[----:B------:R-:W-:Y:S02]  /*1400*/  @P1 FADD.FTZ R193, R149, R193 ;  /* 0x000000c195c11221 */ /* 0x000fe40000010000 */
[----:B------:R-:W-:Y:S02]  /*1410*/  @P1 FADD.FTZ R194, R150, R194 ;  /* 0x000000c296c21221 */ /* 0x000fe40000010000 */
[----:B------:R-:W-:-:S05]  /*1420*/  @P1 FADD.FTZ R195, R151, R195 ;  /* 0x000000c397c31221 */ /* 0x000fca0000010000 */
[----:B------:R0:W-:Y:S02]  /*1430*/  STG.E.128 [R208.64], R192 ;  /* 0x000000c0d0007986 */ /* 0x0001e4000c101d04 */
.L_x_39204:
[----:B------:R-:W-:Y:S05]  /*1440*/  BSYNC B0 ;  /* 0x0000000000007941 */ /* 0x000fea0003800000 */
.L_x_39203:
[----:B------:R-:W-:Y:S01]  /*1450*/  ISETP.GE.U32.AND P1, PT, R0, 0x60, PT ;  /* 0x000000600000780c */ /* 0x000fe20003f26070 */
[----:B------:R-:W-:-:S12]  /*1460*/  BSSY B0, `(.L_x_39205) ;  /* 0x000001c000007945 */ /* 0x000fd80003800000 */
[----:B------:R-:W-:Y:S05]  /*1470*/  @!P1 BRA `(.L_x_39206) ;  /* 0x000001a000009947 */ /* 0x000fea0003800000 */
[----:B------:R-:W-:-:S04]  /*1480*/  ISETP.NE.U32.AND P1, PT, RZ, c[0x0][0x180], PT ;  /* 0x00006000ff007a0c */ /* 0x000fc80003f25070 */
[----:B------:R-:W-:Y:S02]  /*1490*/  ISETP.NE.AND.EX P1, PT, RZ, c[0x0][0x184], PT, P1 ;  /* 0x00006100ff007a0c */ /* 0x000fe40003f25310 */
[----:B0-----:R-:W-:-:S05]  /*14a0*/  MOV R209, 0x10 ;  /* 0x0000001000d17802 */ /* 0x001fca0000000f00 */
        /* <DEDUP_REMOVED lines=23> */
.L_x_39206:
[----:B------:R-:W-:Y:S05]  /*1620*/  BSYNC B0 ;  /* 0x0000000000007941 */ /* 0x000fea0003800000 */
.L_x_39205:
[----:B------:R-:W-:Y:S01]  /*1630*/  ISETP.GE.U32.AND P1, PT, R0, 0x80, PT ;  /* 0x000000800000780c */ /* 0x000fe20003f26070 */
[----:B------:R-:W-:-:S12]  /*1640*/  BSSY B0, `(.L_x_39207) ;  /* 0x000001c000007945 */ /* 0x000fd80003800000 */
[----:B------:R-:W-:Y:S05]  /*1650*/  @!P1 BRA `(.L_x_39208) ;  /* 0x000001a000009947 */ /* 0x000fea0003800000 */
[----:B------:R-:W-:Y:S01]  /*1660*/  ISETP.NE.U32.AND P1, PT, RZ, c[0x0][0x180], PT ;  /* 0x00006000ff007a0c */ /* 0x000fe20003f25070 */
[----:B0-----:R-:W-:-:S03]  /*1670*/  HFMA2.MMA R209, -RZ, RZ, 0, 9.5367431640625e-07 ;  /* 0x00000010ffd17435 */ /* 0x001fc600000001ff */
        /* <DEDUP_REMOVED lines=24> */
.L_x_39208:
[----:B------:R-:W-:Y:S05]  /*1800*/  BSYNC B0 ;  /* 0x0000000000007941 */ /* 0x000fea0003800000 */
.L_x_39207:
        /* <DEDUP_REMOVED lines=29> */
.L_x_39210:
[----:B------:R-:W-:Y:S05]  /*19e0*/  BSYNC B0 ;  /* 0x0000000000007941 */ /* 0x000fea0003800000 */
.L_x_39209:
        /* <DEDUP_REMOVED lines=29> */
.L_x_39212:
[----:B------:R-:W-:Y:S05]  /*1bc0*/  BSYNC B0 ;  /* 0x0000000000007941 */ /* 0x000fea0003800000 */
.L_x_39211:
        /* <DEDUP_REMOVED lines=29> */
.L_x_39214:
[----:B------:R-:W-:Y:S05]  /*1da0*/  BSYNC B0 ;  /* 0x0000000000007941 */ /* 0x000fea0003800000 */
.L_x_39213:
        /* <DEDUP_REMOVED lines=29> */
.L_x_39216:
[----:B------:R-:W-:Y:S05]  /*1f80*/  BSYNC B0 ;  /* 0x0000000000007941 */ /* 0x000fea0003800000 */
.L_x_39215:
        /* <DEDUP_REMOVED lines=29> */
.L_x_39218:
[----:B------:R-:W-:Y:S05]  /*2160*/  BSYNC B0 ;  /* 0x0000000000007941 */ /* 0x000fea0003800000 */
.L_x_39217:
        /* <DEDUP_REMOVED lines=29> */
.L_x_39220:
[----:B------:R-:W-:Y:S05]  /*2340*/  BSYNC B0 ;  /* 0x0000000000007941 */ /* 0x000fea0003800000 */
.L_x_39219:
        /* <DEDUP_REMOVED lines=29> */
.L_x_39222:
[----:B------:R-:W-:Y:S05]  /*2520*/  BSYNC B0 ;  /* 0x0000000000007941 */ /* 0x000fea0003800000 */
.L_x_39221:
[----:B------:R-:W-:Y:S01]  /*2530*/  ISETP.GE.U32.AND P1, PT, R0, 0x180, PT ;  /* 0x000001800000780c */ /* 0x000fe20003f26070 */
[----:B------:R-:W-:-:S12]  /*2540*/  BSSY B0, `(.L_x_39223) ;  /* 0x000001b000007945 */ /* 0x000fd80003800000 */
[----:B------:R-:W-:Y:S05]  /*2550*/  @!P1 BRA `(.L_x_39224) ;  /* 0x0000019000009947 */ /* 0x000fea0003800000 */
[----:B------:R-:W-:-:S04]  /*2560*/  ISETP.NE.U32.AND P1, PT, RZ, c[0x0][0x180], PT ;  /* 0x00006000ff007a0c */ /* 0x000fc80003f25070 */
[----:B------:R-:W-:Y:S01]  /*2570*/  ISETP.NE.AND.EX P1, PT, RZ, c[0x0][0x184], PT, P1 ;  /* 0x00006100ff007a0c */ /* 0x000fe20003f25310 */
[----:B------:R-:W-:-:S12]  /*2580*/  HFMA2.MMA R203, -RZ, RZ, 0, 9.5367431640625e-07 ;  /* 0x00000010ffcb7435 */ /* 0x000fd800000001ff */
[----:B------:R-:W-:-:S04]  /*2590*/  @P1 LEA R198, P2, R202, c[0x0][0x180], 0x4 ;  /* 0x00006000cac61a11 */ /* 0x000fc800078420ff */
[C---:B------:R-:W-:Y:S02]  /*25a0*/  @P1 LEA.HI.X R199, R202.reuse, c[0x0][0x184], RZ, 0x4, P2 ;  /* 0x00006100cac71a11 */ /* 0x040fe400010f24ff */
[----:B0-----:R-:W-:-:S03]  /*25b0*/  LEA R204, P2, R202, c[0x0][0x188], 0x4 ;  /* 0x00006200cacc7a11 */ /* 0x001fc600078420ff */
[----:B------:R0:W2:Y:S01]  /*25c0*/  @P1 LDG.E.128 R148, [R198.64] ;  /* 0x00000004c6941981 */ /* 0x0000a2000c1e1d00 */
[C---:B------:R-:W-:Y:S01]  /*25d0*/  LEA.HI.X R205, R202.reuse, c[0x0][0x18c], RZ, 0x4, P2 ;  /* 0x00006300cacd7a11 */ /* 0x040fe200010f24ff */
[----:B------:R-:W-:-:S05]  /*25e0*/  IMAD.WIDE.U32 R202, R202, R203, c[0x0][0x170] ;  /* 0x00005c00caca7625 */ /* 0x000fca00078e00cb */
[----:B------:R-:W3:Y:S01]  /*25f0*/  LDG.E.128 R208, [R202.64] ;  /* 0x00000004cad07981 */ /* 0x000ee2000c1e1d00 */
[----:B------:R-:W-:-:S04]  /*2600*/  ISETP.NE.U32.AND P1, PT, RZ, c[0x0][0x180], PT ;  /* 0x00006000ff007a0c */ /* 0x000fc80003f25070 */
[----:B------:R-:W-:Y:S01]  /*2610*/  ISETP.NE.AND.EX P1, PT, RZ, c[0x0][0x184], PT, P1 ;  /* 0x00006100ff007a0c */ /* 0x000fe20003f25310 */
[-C--:B---3-5:R-:W-:Y:S02]  /*2620*/  FMUL.FTZ R197, R208, R200.reuse ;  /* 0x000000c8d0c57220 */ /* 0x0a8fe40000410000 */
[-C--:B------:R-:W-:Y:S02]  /*2630*/  FMUL.FTZ R208, R209, R200.reuse ;  /* 0x000000c8d1d07220 */ /* 0x080fe40000410000 */
[-C--:B------:R-:W-:Y:S02]  /*2640*/  FMUL.FTZ R207, R210, R200.reuse ;  /* 0x000000c8d2cf7220 */ /* 0x080fe40000410000 */
[----:B------:R-:W-:Y:S02]  /*2650*/  FMUL.FTZ R200, R211, R200 ;  /* 0x000000c8d3c87220 */ /* 0x000fe40000410000 */
[----:B------:R-:W-:Y:S02]  /*2660*/  FMUL.FTZ R196, R144, R197 ;  /* 0x000000c590c47220 */ /* 0x000fe40000410000 */
[----:B------:R-:W-:-:S02]  /*2670*/  FMUL.FTZ R197, R145, R208 ;  /* 0x000000d091c57220 */ /* 0x000fc40000410000 */
[----:B0-----:R-:W-:Y:S02]  /*2680*/  FMUL.FTZ R198, R146, R207 ;  /* 0x000000cf92c67220 */ /* 0x001fe40000410000 */
[----:B------:R-:W-:Y:S02]  /*2690*/  FMUL.FTZ R199, R147, R200 ;  /* 0x000000c893c77220 */ /* 0x000fe40000410000 */
[----:B--2---:R-:W-:Y:S02]  /*26a0*/  @P1 FADD.FTZ R196, R148, R196 ;  /* 0x000000c494c41221 */ /* 0x004fe40000010000 */
[----:B------:R-:W-:Y:S02]  /*26b0*/  @P1 FADD.FTZ R197, R149, R197 ;  /* 0x000000c595c51221 */ /* 0x000fe40000010000 */
[----:B------:R-:W-:Y:S02]  /*26c0*/  @P1 FADD.FTZ R198, R150, R198 ;  /* 0x000000c696c61221 */ /* 0x000fe40000010000 */
[----:B------:R-:W-:-:S05]  /*26d0*/  @P1 FADD.FTZ R199, R151, R199 ;  /* 0x000000c797c71221 */ /* 0x000fca0000010000 */
[----:B------:R0:W-:Y:S02]  /*26e0*/  STG.E.128 [R204.64], R196 ;  /* 0x000000c4cc007986 */ /* 0x0001e4000c101d04 */
.L_x_39224:
[----:B------:R-:W-:Y:S05]  /*26f0*/  BSYNC B0 ;  /* 0x0000000000007941 */ /* 0x000fea0003800000 */
.L_x_39223:
[----:B-----5:R-:W-:Y:S01]  /*2700*/  FADD.FTZ R200, RZ, R188 ;  /* 0x000000bcffc87221 */ /* 0x020fe20000010000 */
[----:B------:R-:W-:Y:S02]  /*2710*/  ISETP.GT.U32.AND P1, PT, R0, 0x3f, PT ;  /* 0x0000003f0000780c */ /* 0x000fe40003f24070 */
        /* <DEDUP_REMOVED lines=10> */
[----:B0-----:R-:W-:Y:S02]  /*27c0*/  FSEL R205, R200, RZ, P0 ;  /* 0x000000ffc8cd7208 */ /* 0x001fe40000000000 */
        /* <DEDUP_REMOVED lines=62> */
.L_x_39253:
        /* <DEDUP_REMOVED lines=31> */
[----:B------:R-:W-:Y:S01]  /*2da0*/  ISETP.GT.U32.AND P6, PT, R0, 0x5f, PT ;  /* 0x0000005f0000780c */ /* 0x000fe20003fc4070 */
        /* <DEDUP_REMOVED lines=93> */
.L_x_39254:
[----:B------:R-:W-:Y:S01]  /*3380*/  FMUL.FTZ R201, R200, R200 ;  /* 0x000000c8c8c97220 */ /* 0x000fe20000410000 */
[----:B------:R-:W-:Y:S01]  /*3390*/  MOV R203, c[0x0][0x1e0] ;  /* 0x0000780000cb7a02 */ /* 0x000fe20000000f00 */
[----:B-1----:R-:W-:Y:S01]  /*33a0*/  FADD.FTZ R208, R208, R205 ;  /* 0x000000cdd0d07221 */ /* 0x002fe20000010000 */
[----:B------:R-:W-:Y:S01]  /*33b0*/  ISETP.NE.AND P1, PT, RZ, UR6, PT ;  /* 0x00000006ff007c0c */ /* 0x000fe2000bf25270 */
[----:B------:R-:W-:Y:S01]  /*33c0*/  BSSY B0, `(.L_x_39227) ;  /* 0x000001d000007945 */ /* 0x000fe20003800000 */
[----:B0-----:R-:W-:Y:S02]  /*33d0*/  @!P6 MOV R205, 0x4 ;  /* 0x0000000400cde802 */ /* 0x001fe40000000f00 */
[----:B------:R-:W-:Y:S01]  /*33e0*/  FSEL R202, R201, RZ, P1 ;  /* 0x000000ffc9ca7208 */ /* 0x000fe20000800000 */
[----:B------:R-:W-:Y:S01]  /*33f0*/  FFMA.FTZ R201, R208, R203, c[0x0][0x228] ;  /* 0x00008a00d0c97623 */ /* 0x000fe200000100cb */
[----:B------:R-:W-:Y:S01]  /*3400*/  @!P6 MOV R203, 0x4 ;  /* 0x0000000400cbe802 */ /* 0x000fe20000000f00 */
[----:B------:R-:W-:-:S04]  /*3410*/  @!P6 IMAD.WIDE R204, R2, R205, c[0x0][0x1a8] ;  /* 0x00006a0002cce625 */ /* 0x000fc800078e02cd */
[----:B------:R-:W-:Y:S02]  /*3420*/  FADD.FTZ R201, R201, R202 ;  /* 0x000000cac9c97221 */ /* 0x000fe40000010000 */
[----:B------:R-:W-:-:S04]  /*3430*/  @!P6 IMAD.WIDE R202, R2, R203, c[0x0][0x1a0] ;  /* 0x0000680002cae625 */ /* 0x000fc800078e02cb */
[----:B------:R-:W0:Y:S01]  /*3440*/  MUFU.RSQ R201, R201 ;  /* 0x000000c900c97308 */ /* 0x000e220000001400 */
        /* <DEDUP_REMOVED lines=20> */
.L_x_39228:
[----:B------:R-:W-:Y:S05]  /*3590*/  BSYNC B0 ;  /* 0x0000000000007941 */ /* 0x000fea0003800000 */
.L_x_39227:
[----:B------:R-:W-:Y:S01]  /*35a0*/  ISETP.GE.U32.AND P2, PT, R0, 0x40, PT ;  /* 0x000000400000780c */ /* 0x000fe20003f46070 */
[----:B------:R-:W-:-:S12]  /*35b0*/  BSSY B0, `(.L_x_39229) ;  /* 0x0000013000007945 */ /* 0x000fd80003800000 */
[----:B------:R-:W-:Y:S05]  /*35c0*/  @!P2 BRA `(.L_x_39230) ;  /* 0x000001100000a947 */ /* 0x000fea0003800000 */
[----:B------:R-:W-:Y:S02]  /*35d0*/  FSEL R212, R200, RZ, !P1 ;  /* 0x000000ffc8d47208 */ /* 0x000fe40004800000 */
[----:B01----:R-:W-:-:S03]  /*35e0*/  MOV R202, 0x10 ;  /* 0x0000001000ca7802 */ /* 0x003fc60000000f00 */
        /* <DEDUP_REMOVED lines=15> */
.L_x_39230:
[----:B------:R-:W-:Y:S05]  /*36e0*/  BSYNC B0 ;  /* 0x0000000000007941 */ /* 0x000fea0003800000 */
.L_x_39229:
[----:B------:R-:W-:Y:S01]  /*36f0*/  ISETP.GE.U32.AND P2, PT, R0, 0x60, PT ;  /* 0x000000600000780c */ /* 0x000fe20003f46070 */
[----:B------:R-:W-:-:S12]  /*3700*/  BSSY B0, `(.L_x_39231) ;  /* 0x0000013000007945 */ /* 0x000fd80003800000 */
[----:B------:R-:W-:Y:S05]  /*3710*/  @!P2 BRA `(.L_x_39232) ;  /* 0x000001100000a947 */ /* 0x000fea0003800000 */
[----:B------:R-:W-:Y:S01]  /*3720*/  FSEL R212, R200, RZ, !P1 ;  /* 0x000000ffc8d47208 */ /* 0x000fe20004800000 */
[----:B01----:R-:W-:-:S04]  /*3730*/  HFMA2.MMA R202, -RZ, RZ, 0, 9.5367431640625e-07 ;  /* 0x00000010ffca7435 */ /* 0x003fc800000001ff */
        /* <DEDUP_REMOVED lines=15> */
.L_x_39232:
[----:B------:R-:W-:Y:S05]  /*3830*/  BSYNC B0 ;  /* 0x0000000000007941 */ /* 0x000fea0003800000 */
.L_x_39231:
        /* <DEDUP_REMOVED lines=20> */
.L_x_39234:
[----:B------:R-:W-:Y:S05]  /*3980*/  BSYNC B0 ;  /* 0x0000000000007941 */ /* 0x000fea0003800000 */
.L_x_39233:
        /* <DEDUP_REMOVED lines=20> */
.L_x_39236:
[----:B------:R-:W-:Y:S05]  /*3ad0*/  BSYNC B0 ;  /* 0x0000000000007941 */ /* 0x000fea0003800000 */
.L_x_39235:
        /* <DEDUP_REMOVED lines=20> */
.L_x_39238:
[----:B------:R-:W-:Y:S05]  /*3c20*/  BSYNC B0 ;  /* 0x0000000000007941 */ /* 0x000fea0003800000 */
.L_x_39237:
        /* <DEDUP_REMOVED lines=20> */
.L_x_39240:
[----:B------:R-:W-:Y:S05]  /*3d70*/  BSYNC B0 ;  /* 0x0000000000007941 */ /* 0x000fea0003800000 */
.L_x_39239:
        /* <DEDUP_REMOVED lines=20> */
.L_x_39242:
[----:B------:R-:W-:Y:S05]  /*3ec0*/  BSYNC B0 ;  /* 0x0000000000007941 */ /* 0x000fea0003800000 */
.L_x_39241:
        /* <DEDUP_REMOVED lines=20> */
.L_x_39244:
[----:B------:R-:W-:Y:S05]  /*4010*/  BSYNC B0 ;  /* 0x0000000000007941 */ /* 0x000fea0003800000 */
.L_x_39243:
        /* <DEDUP_REMOVED lines=20> */
.L_x_39246:
[----:B------:R-:W-:Y:S05]  /*4160*/  BSYNC B0 ;  /* 0x0000000000007941 */ /* 0x000fea0003800000 */
.L_x_39245:
        /* <DEDUP_REMOVED lines=20> */
.L_x_39248:
[----:B------:R-:W-:Y:S05]  /*42b0*/  BSYNC B0 ;  /* 0x0000000000007941 */ /* 0x000fea0003800000 */
.L_x_39247:
[----:B------:R-:W-:Y:S01]  /*42c0*/  ISETP.GE.U32.AND P2, PT, R0, 0x180, PT ;  /* 0x000001800000780c */ /* 0x000fe20003f46070 */
[----:B------:R-:W-:-:S12]  /*42d0*/  BSSY B0, `(.L_x_39249) ;  /* 0x0000012000007945 */ /* 0x000fd80003800000 */
[----:B------:R-:W-:Y:S05]  /*42e0*/  @!P2 BRA `(.L_x_39250) ;  /* 0x000001000000a947 */ /* 0x000fea0003800000 */
[----:B------:R-:W-:Y:S02]  /*42f0*/  FSEL R208, R200, RZ, !P1 ;  /* 0x000000ffc8d07208 */ /* 0x000fe40004800000 */
[----:B------:R-:W-:-:S03]  /*4300*/  MOV R210, 0x10 ;  /* 0x0000001000d27802 */ /* 0x000fc60000000f00 */
[--C-:B-1----:R-:W-:Y:S02]  /*4310*/  FADD.FTZ R200, R196, -R208.reuse ;  /* 0x800000d0c4c87221 */ /* 0x102fe40000010000 */
[--C-:B0-----:R-:W-:Y:S02]  /*4320*/  FADD.FTZ R202, R197, -R208.reuse ;  /* 0x800000d0c5ca7221 */ /* 0x101fe40000010000 */
        /* <DEDUP_REMOVED lines=12> */
.L_x_39250:
[----:B------:R-:W-:Y:S05]  /*43f0*/  BSYNC B0 ;  /* 0x0000000000007941 */ /* 0x000fea0003800000 */
.L_x_39249:
[----:B------:R-:W-:-:S10]  /*4400*/  HFMA2.MMA R3, -RZ, RZ, 0, 2.384185791015625e-07 ;  /* 0x00000004ff037435 */ /* 0x000fd400000001ff */
[----:B------:R-:W-:-:S05]  /*4410*/  IMAD R2, R3, c[0x0][0x160], R2 ;  /* 0x0000580003027a24 */ /* 0x000fca00078e0202 */
[----:B------:R-:W-:-:S13]  /*4420*/  ISETP.GE.AND P1, PT, R2, c[0x0][0x164], PT ;  /* 0x0000590002007a0c */ /* 0x000fda0003f26270 */
[----:B01----:R-:W-:Y:S01]  /*4430*/  @P1 CALL.REL.NOINC `(.L_x_39251) ;  /* 0x0000001000001944 */ /* 0x003fe20003c00000 */
[----:B------:R-:W-:Y:S05]  /*4440*/  BRA `(.L_x_39252) ;  /* 0xffffcb8000007947 */ /* 0x000fea000383ffff */
.L_x_39251:
[----:B------:R-:W-:Y:S05]  /*4450*/  EXIT ;  /* 0x000000000000794d */ /* 0x000fea0003800000 */
.L_x_39225:
[----:B------:R-:W-:Y:S01]  /*4460*/  HFMA2.MMA R204, -RZ, RZ, 0, 1.847743988037109375e-06 ;  /* 0x0000001fffcc7435 */ /* 0x000fe200000001ff */
[----:B------:R-:W-:Y:S02]  /*4470*/  MOV R208, 0x1 ;  /* 0x0000000100d07802 */ /* 0x000fe40000000f00 */
[----:B------:R-:W-:Y:S02]  /*4480*/  MOV R207, 0xffffffff ;  /* 0xffffffff00cf7802 */ /* 0x000fe40000000f00 */
[----:B------:R-:W-:Y:S02]  /*4490*/  MOV R202, 0x44b0 ;  /* 0x000044b000ca7802 */ /* 0x000fe40000000f00 */
[----:B------:R-:W-:Y:S05]  /*44a0*/  CALL.REL.NOINC `($__internal_148_$__cuda_sm70_shflsync_bfly_p) ;  /* 0x00000a3000007944 */ /* 0x000fea0003c00000 */
[----:B-1----:R-:W-:Y:S01]  /*44b0*/  MOV R200, R208 ;  /* 0x000000d000c87202 */ /* 0x002fe20000000f00 */
[----:B0-----:R-:W-:Y:S05]  /*44c0*/  BRA `(.L_x_39253) ;  /* 0xffffe6e000007947 */ /* 0x001fea000383ffff */
.L_x_39226:
[----:B------:R-:W-:Y:S01]  /*44d0*/  HFMA2.MMA R208, -RZ, RZ, 0, 1.1920928955078125e-07 ;  /* 0x00000002ffd07435 */ /* 0x000fe200000001ff */
[----:B------:R-:W-:Y:S02]  /*44e0*/  MOV R204, 0x1f ;  /* 0x0000001f00cc7802 */ /* 0x000fe40000000f00 */
[----:B------:R-:W-:Y:S02]  /*44f0*/  MOV R207, 0xffffffff ;  /* 0xffffffff00cf7802 */ /* 0x000fe40000000f00 */
[----:B------:R-:W-:-:S02]  /*4500*/  MOV R202, 0x4520 ;  /* 0x0000452000ca7802 */ /* 0x000fc40000000f00 */
[----:B------:R-:W-:Y:S05]  /*4510*/  CALL.REL.NOINC `($__internal_148_$__cuda_sm70_shflsync_bfly_p) ;  /* 0x000009c000007944 */ /* 0x000fea0003c00000 */
[----:B01----:R-:W-:Y:S01]  /*4520*/  FADD.FTZ R205, R205, R208 ;  /* 0x000000d0cdcd7221 */ /* 0x003fe20000010000 */
[----:B------:R-:W-:Y:S01]  /*4530*/  HFMA2.MMA R208, -RZ, RZ, 0, 2.384185791015625e-07 ;  /* 0x00000004ffd07435 */ /* 0x000fe200000001ff */
[----:B------:R-:W-:-:S02]  /*4540*/  MOV R204, 0x1f ;  /* 0x0000001f00cc7802 */ /* 0x000fc40000000f00 */
[----:B------:R-:W-:Y:S02]  /*4550*/  MOV R207, 0xffffffff ;  /* 0xffffffff00cf7802 */ /* 0x000fe40000000f00 */
[----:B------:R-:W-:Y:S02]  /*4560*/  MOV R202, 0x4580 ;  /* 0x0000458000ca7802 */ /* 0x000fe40000000f00 */
[----:B------:R-:W-:Y:S05]  /*4570*/  CALL.REL.NOINC `($__internal_148_$__cuda_sm70_shflsync_bfly_p) ;  /* 0x0000096000007944 */ /* 0x000fea0003c00000 */
[----:B01----:R-:W-:Y:S01]  /*4580*/  FADD.FTZ R205, R205, R208 ;  /* 0x000000d0cdcd7221 */ /* 0x003fe20000010000 */
[----:B------:R-:W-:Y:S01]  /*4590*/  HFMA2.MMA R208, -RZ, RZ, 0, 4.76837158203125e-07 ;  /* 0x00000008ffd07435 */ /* 0x000fe200000001ff */
[----:B------:R-:W-:Y:S02]  /*45a0*/  MOV R204, 0x1f ;  /* 0x0000001f00cc7802 */ /* 0x000fe40000000f00 */
[----:B------:R-:W-:Y:S02]  /*45b0*/  MOV R207, 0xffffffff ;  /* 0xffffffff00cf7802 */ /* 0x000fe40000000f00 */
[----:B------:R-:W-:Y:S02]  /*45c0*/  MOV R202, 0x45e0 ;  /* 0x000045e000ca7802 */ /* 0x000fe40000000f00 */
[----:B------:R-:W-:Y:S05]  /*45d0*/  CALL.REL.NOINC `($__internal_148_$__cuda_sm70_shflsync_bfly_p) ;  /* 0x0000090000007944 */ /* 0x000fea0003c00000 */
[----:B01----:R-:W-:Y:S01]  /*45e0*/  FADD.FTZ R205, R205, R208 ;  /* 0x000000d0cdcd7221 */ /* 0x003fe20000010000 */
[----:B------:R-:W-:Y:S01]  /*45f0*/  HFMA2.MMA R208, -RZ, RZ, 0, 9.5367431640625e-07 ;  /* 0x00000010ffd07435 */ /* 0x000fe200000001ff */
[----:B------:R-:W-:-:S02]  /*4600*/  MOV R204, 0x1f ;  /* 0x0000001f00cc7802 */ /* 0x000fc40000000f00 */
[----:B------:R-:W-:Y:S02]  /*4610*/  MOV R207, 0xffffffff ;  /* 0xffffffff00cf7802 */ /* 0x000fe40000000f00 */
[----:B------:R-:W-:Y:S02]  /*4620*/  MOV R202, 0x4640 ;  /* 0x0000464000ca7802 */ /* 0x000fe40000000f00 */
[----:B------:R-:W-:Y:S05]  /*4630*/  CALL.REL.NOINC `($__internal_148_$__cuda_sm70_shflsync_bfly_p) ;  /* 0x000008a000007944 */ /* 0x000fea0003c00000 */
[----:B-1----:R-:W-:Y:S01]  /*4640*/  FADD.FTZ R200, R205, R208 ;  /* 0x000000d0cdc87221 */ /* 0x002fe20000010000 */
[----:B0-----:R-:W-:Y:S01]  /*4650*/  P2R R207, PR, RZ, 0x40 ;  /* 0x00000040ffcf7803 */ /* 0x001fe20000000000 */
[----:B------:R-:W-:Y:S01]  /*4660*/  HFMA2.MMA R208, -RZ, RZ, 0, 5.9604644775390625e-08 ;  /* 0x00000001ffd07435 */ /* 0x000fe200000001ff */
[----:B------:R-:W-:Y:S01]  /*4670*/  ISETP.GT.U32.AND P6, PT, R0, 0x3f, PT ;  /* 0x0000003f0000780c */ /* 0x000fe20003fc4070 */
[----:B------:R-:W-:-:S04]  /*4680*/  FMUL.FTZ R200, R200, c[0x0][0x1e0] ;  /* 0x00007800c8c87a20 */ /* 0x000fc80000410000 */
[--C-:B------:R-:W-:Y:S02]  /*4690*/  FADD.FTZ R201, R188, -R200.reuse ;  /* 0x800000c8bcc97221 */ /* 0x100fe40000010000 */
[--C-:B------:R-:W-:Y:S02]  /*46a0*/  FADD.FTZ R202, R189, -R200.reuse ;  /* 0x800000c8bdca7221 */ /* 0x100fe40000010000 */
[----:B------:R-:W-:Y:S02]  /*46b0*/  FFMA.FTZ R201, R201, R201, RZ ;  /* 0x000000c9c9c97223 */ /* 0x000fe400000100ff */
[--C-:B------:R-:W-:Y:S02]  /*46c0*/  FADD.FTZ R204, R190, -R200.reuse ;  /* 0x800000c8becc7221 */ /* 0x100fe40000010000 */
[----:B------:R-:W-:Y:S02]  /*46d0*/  FFMA.FTZ R201, R202, R202, R201 ;  /* 0x000000cacac97223 */ /* 0x000fe400000100c9 */
[----:B------:R-:W-:-:S02]  /*46e0*/  FADD.FTZ R202, R191, -R200 ;  /* 0x800000c8bfca7221 */ /* 0x000fc40000010000 */
[----:B------:R-:W-:Y:S01]  /*46f0*/  FFMA.FTZ R201, R204, R204, R201 ;  /* 0x000000ccccc97223 */ /* 0x000fe200000100c9 */
[----:B------:R-:W-:Y:S01]  /*4700*/  MOV R204, 0x1f ;  /* 0x0000001f00cc7802 */ /* 0x000fe20000000f00 */
[--C-:B------:R-:W-:Y:S02]  /*4710*/  FADD.FTZ R203, R193, -R200.reuse ;  /* 0x800000c8c1cb7221 */ /* 0x100fe40000010000 */
        /* <DEDUP_REMOVED lines=56> */
[--C-:B------:R-:W-:Y:S01]  /*4aa0*/  FADD.FTZ R202, R172, -R200.reuse ;  /* 0x800000c8acca7221 */ /* 0x100fe20000010000 */
[----:B------:R-:W-:Y:S01]  /*4ab0*/  MOV R207, 0xffffffff ;  /* 0xffffffff00cf7802 */ /* 0x000fe20000000f00 */
[----:B------:R-:W-:-:S02]  /*4ac0*/  FADD.FTZ R203, R173, -R200 ;  /* 0x800000c8adcb7221 */ /* 0x000fc40000010000 */
        /* <DEDUP_REMOVED lines=37> */
[----:B------:R-:W-:-:S04]  /*4d20*/  MOV R202, 0x4d50 ;  /* 0x00004d5000ca7802 */ /* 0x000fc80000000f00 */
[----:B------:R-:W-:Y:S02]  /*4d30*/  MOV R205, R201 ;  /* 0x000000c900cd7202 */ /* 0x000fe40000000f00 */
[----:B------:R-:W-:Y:S05]  /*4d40*/  CALL.REL.NOINC `($__internal_148_$__cuda_sm70_shflsync_bfly_p) ;  /* 0x0000019000007944 */ /* 0x000fea0003c00000 */
[----:B01----:R-:W-:Y:S01]  /*4d50*/  FADD.FTZ R205, R201, R208 ;  /* 0x000000d0c9cd7221 */ /* 0x003fe20000010000 */
[----:B------:R-:W-:Y:S01]  /*4d60*/  HFMA2.MMA R208, -RZ, RZ, 0, 1.1920928955078125e-07 ;  /* 0x00000002ffd07435 */ /* 0x000fe200000001ff */
[----:B------:R-:W-:Y:S02]  /*4d70*/  MOV R204, 0x1f ;  /* 0x0000001f00cc7802 */ /* 0x000fe40000000f00 */
[----:B------:R-:W-:Y:S02]  /*4d80*/  MOV R207, 0xffffffff ;  /* 0xffffffff00cf7802 */ /* 0x000fe40000000f00 */
[----:B------:R-:W-:Y:S02]  /*4d90*/  MOV R202, 0x4db0 ;  /* 0x00004db000ca7802 */ /* 0x000fe40000000f00 */
[----:B------:R-:W-:Y:S05]  /*4da0*/  CALL.REL.NOINC `($__internal_148_$__cuda_sm70_shflsync_bfly_p) ;  /* 0x0000013000007944 */ /* 0x000fea0003c00000 */
[----:B01----:R-:W-:Y:S01]  /*4db0*/  FADD.FTZ R205, R205, R208 ;  /* 0x000000d0cdcd7221 */ /* 0x003fe20000010000 */
[----:B------:R-:W-:Y:S01]  /*4dc0*/  HFMA2.MMA R208, -RZ, RZ, 0, 2.384185791015625e-07 ;  /* 0x00000004ffd07435 */ /* 0x000fe200000001ff */
[----:B------:R-:W-:Y:S02]  /*4dd0*/  MOV R204, 0x1f ;  /* 0x0000001f00cc7802 */ /* 0x000fe40000000f00 */
[----:B------:R-:W-:-:S02]  /*4de0*/  MOV R207, 0xffffffff ;  /* 0xffffffff00cf7802 */ /* 0x000fc40000000f00 */
        /* <DEDUP_REMOVED lines=10> */
[----:B------:R-:W-:Y:S02]  /*4e90*/  MOV R204, 0x1f ;  /* 0x0000001f00cc7802 */ /* 0x000fe40000000f00 */
[----:B------:R-:W-:-:S02]  /*4ea0*/  MOV R207, 0xffffffff ;  /* 0xffffffff00cf7802 */ /* 0x000fc40000000f00 */
[----:B------:R-:W-:Y:S02]  /*4eb0*/  MOV R202, 0x4ed0 ;  /* 0x00004ed000ca7802 */ /* 0x000fe40000000f00 */
[----:B------:R-:W-:Y:S05]  /*4ec0*/  CALL.REL.NOINC `($__internal_148_$__cuda_sm70_shflsync_bfly_p) ;  /* 0x0000001000007944 */ /* 0x000fea0003c00000 */
[----:B01----:R-:W-:Y:S05]  /*4ed0*/  BRA `(.L_x_39254) ;  /* 0xffffe4a000007947 */ /* 0x003fea000383ffff */
        .weak           $__internal_148_$__cuda_sm70_shflsync_bfly_p
        .type           $__internal_148_$__cuda_sm70_shflsync_bfly_p,@function
        .size           $__internal_148_$__cuda_sm70_shflsync_bfly_p,(.L_x_43208 - $__internal_148_$__cuda_sm70_shflsync_bfly_p)
$__internal_148_$__cuda_sm70_shflsync_bfly_p:
[----:B------:R-:W-:Y:S01]  /*4ee0*/  HFMA2.MMA R203, -RZ, RZ, 0, 0 ;  /* 0x00000000ffcb7435 */ /* 0x000fe200000001ff */
[----:B------:R-:W-:Y:S04]  /*4ef0*/  WARPSYNC R207 ;  /* 0x000000cf00007348 */ /* 0x000fe80003800000 */
[----:B------:R0:W1:Y:S01]  /*4f00*/  SHFL.BFLY PT, R208, R205, R208, R204 ;  /* 0x0c0000d0cdd07389 */ /* 0x00006200000e00cc */
[----:B------:R-:W-:Y:S05]  /*4f10*/  RET.REL.NODEC R202 `(_ZN10layer_norm13ln_fwd_kernelINS_13Kernel_traitsIfffffjLj1536ELj1ELj4ELj1ELj16ENS_18Kernel_traits_baseILj1536EfffffjLj128EEEEELb0ELb1ELb0ELb0EEEvNS_9FwdParamsE) ;  /* 0xffffb0e0ca007950 */ /* 0x000fea0003c3ffff */
.L_x_39255:
        /* <DEDUP_REMOVED lines=14> */
.L_x_43208:


//--------------------- .text._ZN10layer_norm13ln_fwd_kernelINS_13Kernel_traitsIfffffjLj1536ELj1ELj4ELj1ELj16ENS_18Kernel_traits_baseILj1536EfffffjLj128EEEEELb0ELb1ELb0ELb1EEEvNS_9FwdParamsE --------------------------
	.section	.text._ZN10layer_norm13ln_fwd_kernelINS_13Kernel_traitsIfffffjLj1536ELj1ELj4ELj1ELj16ENS_18Kernel_traits_baseILj1536EfffffjLj128EEEEELb0ELb1ELb0ELb1EEEvNS_9FwdParamsE,"ax",@progbits
	.sectioninfo	@"SHI_REGISTERS=255"
	.align	128
        .global         _ZN10layer_norm13ln_fwd_kernelINS_13Kernel_traitsIfffffjLj1536ELj1ELj4ELj1ELj16ENS_18Kernel_traits_baseILj1536EfffffjLj128EEEEELb0ELb1ELb0ELb1EEEvNS_9FwdParamsE
        .type           _ZN10layer_norm13ln_fwd_kernelINS_13Kernel_traitsIfffffjLj1536ELj1ELj4ELj1ELj16ENS_18Kernel_traits_baseILj1536EfffffjLj128EEEEELb0ELb1ELb0ELb1EEEvNS_9FwdParamsE,@function
        .size           _ZN10layer_norm13ln_fwd_kernelINS_13Kernel_traitsIfffffjLj1536ELj1ELj4ELj1ELj16ENS_18Kernel_traits_baseILj1536EfffffjLj128EEEEELb0ELb1ELb0ELb1EEEvNS_9FwdParamsE,(.L_x_43209 - _ZN10layer_norm13ln_fwd_kernelINS_13Kernel_traitsIfffffjLj1536ELj1ELj4ELj1ELj16ENS_18Kernel_traits_baseILj1536EfffffjLj128EEEEELb0ELb1ELb0ELb1EEEvNS_9FwdParamsE)
        .other          _ZN10layer_norm13ln_fwd_kernelINS_13Kernel_traitsIfffffjLj1536ELj1ELj4ELj1ELj16ENS_18Kernel_traits_baseILj1536EfffffjLj128EEEEELb0ELb1ELb0ELb1EEEvNS_9FwdParamsE,@"STO_CUDA_ENTRY STV_DEFAULT"
_ZN10layer_norm13ln_fwd_kernelINS_13Kernel_traitsIfffffjLj1536ELj1ELj4ELj1ELj16ENS_18Kernel_traits_baseILj1536EfffffjLj128EEEEELb0ELb1ELb0ELb1EEEvNS_9FwdParamsE:
.text._ZN10layer_norm13ln_fwd_kernelINS_13Kernel_traitsIfffffjLj1536ELj1ELj4ELj1ELj16ENS_18Kernel_traits_baseILj1536EfffffjLj128EEEEELb0ELb1ELb0ELb1EEEvNS_9FwdParamsE:
[----:B------:R-:W-:Y:S02]  /*0000*/  MOV R1, c[0x0][0x28] ;  /* 0x00000a0000017a02 */ /* 0x000fe40000000f00 */
[----:B------:R-:W0:Y:S01]  /*0010*/  S2R R12, SR_TID.X ;  /* 0x00000000000c7919 */ /* 0x000e220000002100 */
[----:B------:R-:W-:Y:S01]  /*0020*/  ISETP.NE.U32.AND P0, PT, RZ, c[0x0][0x218], PT ;  /* 0x00008600ff007a0c */ /* 0x000fe20003f05070 */
[----:B------:R-:W-:Y:S01]  /*0030*/  CS2R R148, SRZ ;  /* 0x0000000000947805 */ /* 0x000fe2000001ff00 */
[----:B------:R-:W-:Y:S01]  /*0040*/  CS2R R150, SRZ ;  /* 0x0000000000967805 */ /* 0x000fe2000001ff00 */
[----:B------:R-:W1:Y:S01]  /*0050*/  S2R R3, SR_CTAID.X ;  /* 0x0000000000037919 */ /* 0x000e620000002500 */
[----:B------:R-:W-:Y:S01]  /*0060*/  ISETP.NE.AND.EX P0, PT, RZ, c[0x0][0x21c], PT, P0 ;  /* 0x00008700ff007a0c */ /* 0x000fe20003f05300 */
[----:B------:R-:W-:Y:S01]  /*0070*/  ULDC.64 UR4, c[0x0][0x118] ;  /* 0x0000460000047ab9 */ /* 0x000fe20000000a00 */
[----:B------:R-:W-:Y:S01]  /*0080*/  CS2R R144, SRZ ;  /* 0x0000000000907805 */ /* 0x000fe2000001ff00 */
[----:B0-----:R-:W-:Y:S01]  /*0090*/  LOP3.LUT R2, R12, 0x1f, RZ, 0xc0, !PT ;  /* 0x0000001f0c027812 */ /* 0x001fe200078ec0ff */
[----:B------:R-:W-:Y:S01]  /*00a0*/  CS2R R146, SRZ ;  /* 0x0000000000927805 */ /* 0x000fe2000001ff00 */
[----:B------:R-:W-:Y:S01]  /*00b0*/  CS2R R140, SRZ ;  /* 0x00000000008c7805 */ /* 0x000fe2000001ff00 */
[----:B------:R-:W-:-:S07]  /*00c0*/  CS2R R142, SRZ ;  /* 0x00000000008e7805 */ /* 0x000fce000001ff00 */
[C---:B------:R-:W-:Y:S02]  /*00d0*/  @P0 LEA R4, P1, R2.reuse, c[0x0][0x218], 0x4 ;  /* 0x0000860002040a11 */ /* 0x040fe400078220ff */
[C---:B------:R-:W-:Y:S02]  /*00e0*/  LOP3.LUT R92, R2.reuse, 0x20, RZ, 0xfc, !PT ;  /* 0x00000020025c7812 */ /* 0x040fe400078efcff */
[----:B------:R-:W-:Y:S02]  /*00f0*/  @P0 IADD3.X R5, RZ, c[0x0][0x21c], RZ, P1, !PT ;  /* 0x00008700ff050a10 */ /* 0x000fe40000ffe4ff */
[----:B------:R-:W-:Y:S01]  /*0100*/  LOP3.LUT R84, R2, 0x40, RZ, 0xfc, !PT ;  /* 0x0000004002547812 */ /* 0x000fe200078efcff */
[----:B------:R-:W-:Y:S01]  /*0110*/  CS2R R136, SRZ ;  /* 0x0000000000887805 */ /* 0x000fe2000001ff00 */
[----:B------:R-:W-:Y:S01]  /*0120*/  CS2R R138, SRZ ;  /* 0x00000000008a7805 */ /* 0x000fe2000001ff00 */
[----:B------:R0:W5:Y:S01]  /*0130*/  @P0 LDG.E.128 R148, [R4.64] ;  /* 0x0000000404940981 */ /* 0x000162000c1e1d00 */
[----:B------:R-:W-:-:S02]  /*0140*/  @P0 LEA R6, P2, R84, c[0x0][0x218], 0x4 ;  /* 0x0000860054060a11 */ /* 0x000fc400078420ff */
[----:B------:R-:W-:Y:S01]  /*0150*/  LOP3.LUT R76, R2, 0x60, RZ, 0xfc, !PT ;  /* 0x00000060024c7812 */ /* 0x000fe200078efcff */
[----:B------:R-:W-:Y:S01]  /*0160*/  CS2R R132, SRZ ;  /* 0x0000000000847805 */ /* 0x000fe2000001ff00 */
[----:B------:R-:W-:Y:S01]  /*0170*/  CS2R R134, SRZ ;  /* 0x0000000000867805 */ /* 0x000fe2000001ff00 */
[----:B------:R-:W-:Y:S02]  /*0180*/  SHF.R.U32.HI R0, RZ, 0x5, R12 ;  /* 0x00000005ff007819 */ /* 0x000fe4000001160c */
[----:B0-----:R-:W-:Y:S02]  /*0190*/  @P0 LEA R4, P1, R92, c[0x0][0x218], 0x4 ;  /* 0x000086005c040a11 */ /* 0x001fe400078220ff */
[----:B------:R-:W-:Y:S02]  /*01a0*/  LOP3.LUT R68, R2, 0x80, RZ, 0xfc, !PT ;  /* 0x0000008002447812 */ /* 0x000fe400078efcff */
[----:B------:R-:W-:Y:S02]  /*01b0*/  @P0 LEA.HI.X R5, R92, c[0x0][0x21c], RZ, 0x4, P1 ;  /* 0x000087005c050a11 */ /* 0x000fe400008f24ff */
[----:B------:R-:W-:-:S02]  /*01c0*/  @P0 LEA.HI.X R7, R84, c[0x0][0x21c], RZ, 0x4, P2 ;  /* 0x0000870054070a11 */ /* 0x000fc400010f24ff */
[----:B------:R-:W-:Y:S01]  /*01d0*/  @P0 LEA R8, P3, R76, c[0x0][0x218], 0x4 ;  /* 0x000086004c080a11 */ /* 0x000fe200078620ff */
[----:B------:R0:W5:Y:S01]  /*01e0*/  @P0 LDG.E.128 R144, [R4.64] ;  /* 0x0000000404900981 */ /* 0x000162000c1e1d00 */
[----:B------:R-:W-:Y:S02]  /*01f0*/  LOP3.LUT R60, R2, 0xa0, RZ, 0xfc, !PT ;  /* 0x000000a0023c7812 */ /* 0x000fe400078efcff */
[----:B------:R-:W-:Y:S01]  /*0200*/  @P0 LEA.HI.X R9, R76, c[0x0][0x21c], RZ, 0x4, P3 ;  /* 0x000087004c090a11 */ /* 0x000fe200018f24ff */
[----:B------:R2:W5:Y:S01]  /*0210*/  @P0 LDG.E.128 R140, [R6.64] ;  /* 0x00000004068c0981 */ /* 0x000562000c1e1d00 */
[C---:B------:R-:W-:Y:S02]  /*0220*/  LOP3.LUT R52, R2.reuse, 0xc0, RZ, 0xfc, !PT ;  /* 0x000000c002347812 */ /* 0x040fe400078efcff */
[----:B------:R-:W-:Y:S01]  /*0230*/  LOP3.LUT R44, R2, 0xe0, RZ, 0xfc, !PT ;  /* 0x000000e0022c7812 */ /* 0x000fe200078efcff */
[----:B------:R-:W-:Y:S01]  /*0240*/  CS2R R128, SRZ ;  /* 0x0000000000807805 */ /* 0x000fe2000001ff00 */
[----:B------:R-:W-:Y:S01]  /*0250*/  CS2R R130, SRZ ;  /* 0x0000000000827805 */ /* 0x000fe2000001ff00 */
[----:B0-----:R-:W-:Y:S01]  /*0260*/  @P0 LEA R4, P1, R68, c[0x0][0x218], 0x4 ;  /* 0x0000860044040a11 */ /* 0x001fe200078220ff */
[----:B------:R0:W5:Y:S01]  /*0270*/  @P0 LDG.E.128 R136, [R8.64] ;  /* 0x0000000408880981 */ /* 0x000162000c1e1d00 */
[----:B-1----:R-:W-:-:S02]  /*0280*/  LEA R152, R3, R0, 0x2 ;  /* 0x0000000003987211 */ /* 0x002fc400078e10ff */
[----:B------:R-:W-:Y:S02]  /*0290*/  @P0 LEA.HI.X R5, R68, c[0x0][0x21c], RZ, 0x4, P1 ;  /* 0x0000870044050a11 */ /* 0x000fe400008f24ff */
[----:B--2---:R-:W-:-:S03]  /*02a0*/  @P0 LEA R6, P2, R60, c[0x0][0x218], 0x4 ;  /* 0x000086003c060a11 */ /* 0x004fc600078420ff */
[----:B------:R1:W5:Y:S01]  /*02b0*/  @P0 LDG.E.128 R132, [R4.64] ;  /* 0x0000000404840981 */ /* 0x000362000c1e1d00 */
[----:B------:R-:W-:Y:S02]  /*02c0*/  @P0 LEA.HI.X R7, R60, c[0x0][0x21c], RZ, 0x4, P2 ;  /* 0x000087003c070a11 */ /* 0x000fe400010f24ff */
[----:B0-----:R-:W-:Y:S02]  /*02d0*/  @P0 LEA R8, P3, R52, c[0x0][0x218], 0x4 ;  /* 0x0000860034080a11 */ /* 0x001fe400078620ff */
[----:B------:R-:W-:Y:S01]  /*02e0*/  LOP3.LUT R3, R2, 0x100, RZ, 0xfc, !PT ;  /* 0x0000010002037812 */ /* 0x000fe200078efcff */
[----:B------:R-:W-:Y:S01]  /*02f0*/  CS2R R124, SRZ ;  /* 0x00000000007c7805 */ /* 0x000fe2000001ff00 */
[----:B------:R-:W-:Y:S01]  /*0300*/  CS2R R126, SRZ ;  /* 0x00000000007e7805 */ /* 0x000fe2000001ff00 */
[----:B-1----:R-:W-:Y:S01]  /*0310*/  @P0 LEA R4, P1, R44, c[0x0][0x218], 0x4 ;  /* 0x000086002c040a11 */ /* 0x002fe200078220ff */
[----:B------:R-:W-:Y:S01]  /*0320*/  CS2R R120, SRZ ;  /* 0x0000000000787805 */ /* 0x000fe2000001ff00 */
[----:B------:R-:W-:Y:S01]  /*0330*/  CS2R R122, SRZ ;  /* 0x00000000007a7805 */ /* 0x000fe2000001ff00 */
[----:B------:R-:W-:Y:S01]  /*0340*/  @P0 LEA.HI.X R9, R52, c[0x0][0x21c], RZ, 0x4, P3 ;  /* 0x0000870034090a11 */ /* 0x000fe200018f24ff */
[----:B------:R0:W5:Y:S01]  /*0350*/  @P0 LDG.E.128 R128, [R6.64] ;  /* 0x0000000406800981 */ /* 0x000162000c1e1d00 */
[----:B------:R-:W-:-:S02]  /*0360*/  @P0 LEA.HI.X R5, R44, c[0x0][0x21c], RZ, 0x4, P1 ;  /* 0x000087002c050a11 */ /* 0x000fc400008f24ff */
[C---:B------:R-:W-:Y:S01]  /*0370*/  LOP3.LUT R14, R2.reuse, 0x120, RZ, 0xfc, !PT ;  /* 0x00000120020e7812 */ /* 0x040fe200078efcff */
[----:B------:R1:W5:Y:S01]  /*0380*/  @P0 LDG.E.128 R124, [R8.64] ;  /* 0x00000004087c0981 */ /* 0x000362000c1e1d00 */
[C---:B------:R-:W-:Y:S02]  /*0390*/  LOP3.LUT R15, R2.reuse, 0x140, RZ, 0xfc, !PT ;  /* 0x00000140020f7812 */ /* 0x040fe400078efcff */
[----:B------:R-:W-:Y:S01]  /*03a0*/  LOP3.LUT R18, R2, 0x160, RZ, 0xfc, !PT ;  /* 0x0000016002127812 */ /* 0x000fe200078efcff */
[----:B------:R2:W5:Y:S01]  /*03b0*/  @P0 LDG.E.128 R120, [R4.64] ;  /* 0x0000000404780981 */ /* 0x000562000c1e1d00 */
[----:B0-----:R-:W-:Y:S02]  /*03c0*/  @P0 LEA R6, P2, R3, c[0x0][0x218], 0x4 ;  /* 0x0000860003060a11 */ /* 0x001fe400078420ff */
[----:B------:R-:W-:Y:S02]  /*03d0*/  @P0 LEA R10, P1, R15, c[0x0][0x218], 0x4 ;  /* 0x000086000f0a0a11 */ /* 0x000fe400078220ff */
[----:B------:R-:W-:-:S02]  /*03e0*/  @P0 LEA.HI.X R7, R3, c[0x0][0x21c], RZ, 0x4, P2 ;  /* 0x0000870003070a11 */ /* 0x000fc400010f24ff */
[----:B-1----:R-:W-:Y:S02]  /*03f0*/  @P0 LEA R8, P3, R14, c[0x0][0x218], 0x4 ;  /* 0x000086000e080a11 */ /* 0x002fe400078620ff */
[----:B--2---:R-:W-:Y:S01]  /*0400*/  @P0 LEA R4, P2, R18, c[0x0][0x218], 0x4 ;  /* 0x0000860012040a11 */ /* 0x004fe200078420ff */
        /* <DEDUP_REMOVED lines=8> */
[----:B------:R-:W-:Y:S01]  /*0490*/  @P0 LEA.HI.X R9, R14, c[0x0][0x21c], RZ, 0x4, P3 ;  /* 0x000087000e090a11 */ /* 0x000fe200018f24ff */
[----:B------:R0:W5:Y:S01]  /*04a0*/  @P0 LDG.E.128 R116, [R6.64] ;  /* 0x0000000406740981 */ /* 0x000162000c1e1d00 */
[----:B------:R-:W-:-:S02]  /*04b0*/  @P0 LEA.HI.X R11, R15, c[0x0][0x21c], RZ, 0x4, P1 ;  /* 0x000087000f0b0a11 */ /* 0x000fc400008f24ff */
[----:B------:R-:W-:Y:S01]  /*04c0*/  @P0 LEA.HI.X R5, R18, c[0x0][0x21c], RZ, 0x4, P2 ;  /* 0x0000870012050a11 */ /* 0x000fe200010f24ff */
[----:B------:R1:W5:Y:S01]  /*04d0*/  @P0 LDG.E.128 R112, [R8.64] ;  /* 0x0000000408700981 */ /* 0x000362000c1e1d00 */
[----:B------:R-:W-:-:S03]  /*04e0*/  LEA R88, P5, R92, c[0x0][0x1c8], 0x4 ;  /* 0x000072005c587a11 */ /* 0x000fc600078a20ff */
[----:B------:R0:W5:Y:S01]  /*04f0*/  @P0 LDG.E.128 R108, [R10.64] ;  /* 0x000000040a6c0981 */ /* 0x000162000c1e1d00 */
[----:B------:R-:W-:-:S03]  /*0500*/  LEA R80, P3, R84, c[0x0][0x1c8], 0x4 ;  /* 0x0000720054507a11 */ /* 0x000fc600078620ff */
[----:B------:R0:W5:Y:S01]  /*0510*/  @P0 LDG.E.128 R104, [R4.64] ;  /* 0x0000000404680981 */ /* 0x000162000c1e1d00 */
[----:B------:R-:W-:Y:S01]  /*0520*/  ISETP.GE.AND P0, PT, R152, c[0x0][0x164], PT ;  /* 0x0000590098007a0c */ /* 0x000fe20003f06270 */
[----:B------:R-:W-:Y:S01]  /*0530*/  HFMA2.MMA R13, -RZ, RZ, 0, 9.5367431640625e-07 ;  /* 0x00000010ff0d7435 */ /* 0x000fe200000001ff */
[----:B------:R-:W-:Y:S02]  /*0540*/  SHF.L.U32 R0, R12, 0x4, RZ ;  /* 0x000000040c007819 */ /* 0x000fe400000006ff */
[----:B------:R-:W-:Y:S02]  /*0550*/  LEA R72, P4, R76, c[0x0][0x1c8], 0x4 ;  /* 0x000072004c487a11 */ /* 0x000fe400078820ff */
[----:B------:R-:W-:Y:S02]  /*0560*/  LEA.HI.X R89, R92, c[0x0][0x1cc], RZ, 0x4, P5 ;  /* 0x000073005c597a11 */ /* 0x000fe400028f24ff */
[----:B------:R-:W-:Y:S02]  /*0570*/  LEA.HI.X R81, R84, c[0x0][0x1cc], RZ, 0x4, P3 ;  /* 0x0000730054517a11 */ /* 0x000fe400018f24ff */
[----:B------:R-:W-:-:S02]  /*0580*/  LEA R96, P2, R2, c[0x0][0x1c8], 0x4 ;  /* 0x0000720002607a11 */ /* 0x000fc400078420ff */
[----:B------:R-:W-:Y:S02]  /*0590*/  LEA R64, P6, R68, c[0x0][0x1c8], 0x4 ;  /* 0x0000720044407a11 */ /* 0x000fe400078c20ff */
[----:B------:R-:W-:Y:S02]  /*05a0*/  LEA R56, P5, R60, c[0x0][0x1c8], 0x4 ;  /* 0x000072003c387a11 */ /* 0x000fe400078a20ff */
[----:B------:R-:W-:Y:S02]  /*05b0*/  LEA R48, P3, R52, c[0x0][0x1c8], 0x4 ;  /* 0x0000720034307a11 */ /* 0x000fe400078620ff */
[----:B------:R-:W-:Y:S02]  /*05c0*/  LOP3.LUT R0, R0, 0x1f0, RZ, 0xc0, !PT ;  /* 0x000001f000007812 */ /* 0x000fe400078ec0ff */
[----:B------:R-:W-:Y:S02]  /*05d0*/  LEA.HI.X R73, R76, c[0x0][0x1cc], RZ, 0x4, P4 ;  /* 0x000073004c497a11 */ /* 0x000fe400020f24ff */
[----:B------:R-:W-:-:S02]  /*05e0*/  LEA R40, P4, R44, c[0x0][0x1c8], 0x4 ;  /* 0x000072002c287a11 */ /* 0x000fc400078820ff */
[----:B------:R-:W-:Y:S02]  /*05f0*/  LEA.HI.X R65, R68, c[0x0][0x1cc], RZ, 0x4, P6 ;  /* 0x0000730044417a11 */ /* 0x000fe400030f24ff */
[----:B------:R-:W-:Y:S02]  /*0600*/  LEA.HI.X R57, R60, c[0x0][0x1cc], RZ, 0x4, P5 ;  /* 0x000073003c397a11 */ /* 0x000fe400028f24ff */
[----:B------:R-:W-:Y:S02]  /*0610*/  LEA.HI.X R49, R52, c[0x0][0x1cc], RZ, 0x4, P3 ;  /* 0x0000730034317a11 */ /* 0x000fe400018f24ff */
[----:B------:R-:W-:Y:S02]  /*0620*/  IADD3.X R97, RZ, c[0x0][0x1cc], RZ, P2, !PT ;  /* 0x00007300ff617a10 */ /* 0x000fe400017fe4ff */
[----:B------:R-:W-:Y:S02]  /*0630*/  IADD3 R100, P1, R0, c[0x0][0x1b0], RZ ;  /* 0x00006c0000647a10 */ /* 0x000fe40007f3e0ff */
[----:B------:R-:W-:-:S02]  /*0640*/  LEA R32, P6, R3, c[0x0][0x1c8], 0x4 ;  /* 0x0000720003207a11 */ /* 0x000fc400078c20ff */
[----:B------:R-:W-:Y:S02]  /*0650*/  LEA R24, P5, R14, c[0x0][0x1c8], 0x4 ;  /* 0x000072000e187a11 */ /* 0x000fe400078a20ff */
[----:B------:R-:W-:Y:S02]  /*0660*/  LEA R16, P3, R15, c[0x0][0x1c8], 0x4 ;  /* 0x000072000f107a11 */ /* 0x000fe400078620ff */
[----:B-1----:R-:W-:Y:S01]  /*0670*/  LEA R8, P2, R18, c[0x0][0x1c8], 0x4 ;  /* 0x0000720012087a11 */ /* 0x002fe200078420ff */
[-C--:B------:R-:W-:Y:S01]  /*0680*/  IMAD.WIDE.U32 R92, R92, R13.reuse, c[0x0][0x1b0] ;  /* 0x00006c005c5c7625 */ /* 0x080fe200078e000d */
[----:B------:R-:W-:Y:S02]  /*0690*/  LEA.HI.X R41, R44, c[0x0][0x1cc], RZ, 0x4, P4 ;  /* 0x000073002c297a11 */ /* 0x000fe400020f24ff */
[----:B------:R-:W-:Y:S01]  /*06a0*/  LEA.HI.X R33, R3, c[0x0][0x1cc], RZ, 0x4, P6 ;  /* 0x0000730003217a11 */ /* 0x000fe200030f24ff */
[----:B------:R-:W-:Y:S01]  /*06b0*/  IMAD.WIDE.U32 R84, R84, R13, c[0x0][0x1b0] ;  /* 0x00006c0054547625 */ /* 0x000fe200078e000d */
[----:B------:R-:W-:-:S02]  /*06c0*/  LEA.HI.X R25, R14, c[0x0][0x1cc], RZ, 0x4, P5 ;  /* 0x000073000e197a11 */ /* 0x000fc400028f24ff */
[----:B------:R-:W-:Y:S01]  /*06d0*/  LEA.HI.X R17, R15, c[0x0][0x1cc], RZ, 0x4, P3 ;  /* 0x000073000f117a11 */ /* 0x000fe200018f24ff */
[-C--:B------:R-:W-:Y:S01]  /*06e0*/  IMAD.WIDE.U32 R76, R76, R13.reuse, c[0x0][0x1b0] ;  /* 0x00006c004c4c7625 */ /* 0x080fe200078e000d */
[----:B------:R-:W-:Y:S02]  /*06f0*/  LEA.HI.X R9, R18, c[0x0][0x1cc], RZ, 0x4, P2 ;  /* 0x0000730012097a11 */ /* 0x000fe400010f24ff */
[----:B------:R-:W-:Y:S01]  /*0700*/  IADD3.X R101, RZ, c[0x0][0x1b4], RZ, P1, !PT ;  /* 0x00006d00ff657a10 */ /* 0x000fe20000ffe4ff */
[----:B------:R-:W-:-:S04]  /*0710*/  IMAD.WIDE.U32 R68, R68, R13, c[0x0][0x1b0] ;  /* 0x00006c0044447625 */ /* 0x000fc800078e000d */
[----:B------:R-:W-:-:S04]  /*0720*/  IMAD.WIDE.U32 R60, R60, R13, c[0x0][0x1b0] ;  /* 0x00006c003c3c7625 */ /* 0x000fc800078e000d */
[----:B------:R-:W-:-:S04]  /*0730*/  IMAD.WIDE.U32 R52, R52, R13, c[0x0][0x1b0] ;  /* 0x00006c0034347625 */ /* 0x000fc800078e000d */
[----:B------:R-:W-:-:S04]  /*0740*/  IMAD.WIDE.U32 R44, R44, R13, c[0x0][0x1b0] ;  /* 0x00006c002c2c7625 */ /* 0x000fc800078e000d */
[----:B------:R-:W-:-:S04]  /*0750*/  IMAD.WIDE.U32 R36, R3, R13, c[0x0][0x1b0] ;  /* 0x00006c0003247625 */ /* 0x000fc800078e000d */
[----:B------:R-:W-:-:S04]  /*0760*/  IMAD.WIDE.U32 R28, R14, R13, c[0x0][0x1b0] ;  /* 0x00006c000e1c7625 */ /* 0x000fc800078e000d */
[----:B------:R-:W-:-:S04]  /*0770*/  IMAD.WIDE.U32 R20, R15, R13, c[0x0][0x1b0] ;  /* 0x00006c000f147625 */ /* 0x000fc800078e000d */
[----:B------:R-:W-:Y:S01]  /*0780*/  IMAD.WIDE.U32 R12, R18, R13, c[0x0][0x1b0] ;  /* 0x00006c00120c7625 */ /* 0x000fe200078e000d */
[----:B------:R-:W-:Y:S06]  /*0790*/  @P0 EXIT ;  /* 0x000000000000094d */ /* 0x000fec0003800000 */
[----:B0-----:R-:W5:Y:S04]  /*07a0*/  LDG.E.128 R100, [R100.64] ;  /* 0x0000000464647981 */ /* 0x001f68000c1e1d00 */
[----:B------:R-:W5:Y:S04]  /*07b0*/  LDG.E.128 R96, [R96.64] ;  /* 0x0000000460607981 */ /* 0x000f68000c1e1d00 */
        /* <DEDUP_REMOVED lines=21> */
[----:B------:R-:W5:Y:S01]  /*0910*/  LDG.E.128 R8, [R8.64] ;  /* 0x0000000408087981 */ /* 0x000f62000c1e1d00 */
[----:B------:R-:W-:Y:S01]  /*0920*/  MOV R3, R152 ;  /* 0x0000009800037202 */ /* 0x000fe20000000f00 */
[----:B------:R-:W-:-:S03]  /*0930*/  ULDC.U8 UR6, c[0x0][0x1f0] ;  /* 0x00007c0000067ab9 */ /* 0x000fc60000000000 */
.L_x_39259:
        /* <DEDUP_REMOVED lines=12> */
[----:B------:R-:W-:Y:S01]  /*0a00*/  @P0 IMAD.WIDE R152, R3, R152, c[0x0][0x1c0] ;  /* 0x0000700003980625 */ /* 0x000fe200078e0298 */
[----:B------:R-:W2:Y:S04]  /*0a10*/  LDG.E.128 R164, [R154.64] ;  /* 0x000000049aa47981 */ /* 0x000ea8000c1e1d00 */
[----:B------:R-:W2:Y:S01]  /*0a20*/  @P0 LDG.E R216, [R152.64] ;  /* 0x0000000498d80981 */ /* 0x000ea2000c1e1900 */
[----:B------:R-:W-:-:S04]  /*0a30*/  @P1 LEA R156, P0, R200, c[0x0][0x180], 0x4 ;  /* 0x00006000c89c1a11 */ /* 0x000fc800078020ff */
[----:B------:R-:W-:-:S05]  /*0a40*/  @P1 LEA.HI.X R157, R200, c[0x0][0x184], RZ, 0x4, P0 ;  /* 0x00006100c89d1a11 */ /* 0x000fca00000f24ff */
[----:B------:R-:W3:Y:S01]  /*0a50*/  @P1 LDG.E.128 R4, [R156.64] ;  /* 0x000000049c041981 */ /* 0x000ee2000c1e1d00 */
[----:B------:R-:W-:-:S04]  /*0a60*/  ISETP.NE.U32.AND P0, PT, RZ, c[0x0][0x180], PT ;  /* 0x00006000ff007a0c */ /* 0x000fc80003f05070 */
[----:B------:R-:W-:Y:S02]  /*0a70*/  ISETP.NE.AND.EX P0, PT, RZ, c[0x0][0x184], PT, P0 ;  /* 0x00006100ff007a0c */ /* 0x000fe40003f05300 */
[C---:B------:R-:W-:Y:S02]  /*0a80*/  SHF.L.U32 R215, R200.reuse, 0x4, RZ ;  /* 0x00000004c8d77819 */ /* 0x040fe400000006ff */
[----:B------:R-:W-:Y:S02]  /*0a90*/  SHF.R.U32.HI R0, RZ, 0x1c, R200 ;  /* 0x0000001cff007819 */ /* 0x000fe400000116c8 */
[----:B------:R-:W-:Y:S02]  /*0aa0*/  IADD3 R158, P2, R215, c[0x0][0x188], RZ ;  /* 0x00006200d79e7a10 */ /* 0x000fe40007f5e0ff */
[----:B------:R-:W-:Y:S02]  /*0ab0*/  IADD3 R214, R200, 0x20, RZ ;  /* 0x00000020c8d67810 */ /* 0x000fe40007ffe0ff */
[----:B------:R-:W-:Y:S01]  /*0ac0*/  IADD3.X R159, R0, c[0x0][0x18c], RZ, P2, !PT ;  /* 0x00006300009f7a10 */ /* 0x000fe200017fe4ff */
[----:B--2---:R-:W-:-:S02]  /*0ad0*/  FMUL.FTZ R161, R164, R216 ;  /* 0x000000d8a4a17220 */ /* 0x004fc40000410000 */
[-C--:B------:R-:W-:Y:S02]  /*0ae0*/  FMUL.FTZ R152, R165, R216.reuse ;  /* 0x000000d8a5987220 */ /* 0x080fe40000410000 */
[-C--:B------:R-:W-:Y:S02]  /*0af0*/  FMUL.FTZ R153, R166, R216.reuse ;  /* 0x000000d8a6997220 */ /* 0x080fe40000410000 */
[----:B------:R-:W-:Y:S02]  /*0b00*/  FMUL.FTZ R154, R167, R216 ;  /* 0x000000d8a79a7220 */ /* 0x000fe40000410000 */
[----:B-----5:R-:W-:Y:S02]  /*0b10*/  FMUL.FTZ R164, R96, R161 ;  /* 0x000000a160a47220 */ /* 0x020fe40000410000 */
[----:B------:R-:W-:Y:S02]  /*0b20*/  FMUL.FTZ R165, R97, R152 ;  /* 0x0000009861a57220 */ /* 0x000fe40000410000 */
[----:B------:R-:W-:-:S02]  /*0b30*/  FMUL.FTZ R166, R98, R153 ;  /* 0x0000009962a67220 */ /* 0x000fc40000410000 */
[----:B------:R-:W-:Y:S02]  /*0b40*/  FMUL.FTZ R167, R99, R154 ;  /* 0x0000009a63a77220 */ /* 0x000fe40000410000 */
[----:B---3--:R-:W-:Y:S02]  /*0b50*/  @P0 FADD.FTZ R164, R4, R164 ;  /* 0x000000a404a40221 */ /* 0x008fe40000010000 */
[----:B------:R-:W-:Y:S02]  /*0b60*/  @P0 FADD.FTZ R165, R5, R165 ;  /* 0x000000a505a50221 */ /* 0x000fe40000010000 */
[----:B------:R-:W-:Y:S02]  /*0b70*/  @P0 FADD.FTZ R166, R6, R166 ;  /* 0x000000a606a60221 */ /* 0x000fe40000010000 */
[----:B------:R-:W-:Y:S02]  /*0b80*/  @P0 FADD.FTZ R167, R7, R167 ;  /* 0x000000a707a70221 */ /* 0x000fe40000010000 */
[----:B------:R-:W-:-:S03]  /*0b90*/  IMAD.WIDE.U32 R152, R214, R217, c[0x0][0x170] ;  /* 0x00005c00d6987625 */ /* 0x000fc600078e00d9 */
[----:B------:R0:W-:Y:S04]  /*0ba0*/  STG.E.128 [R158.64], R164 ;  /* 0x000000a49e007986 */ /* 0x0001e8000c101d04 */
[----:B------:R1:W2:Y:S01]  /*0bb0*/  LDG.E.128 R168, [R152.64] ;  /* 0x0000000498a87981 */ /* 0x0002a2000c1e1d00 */
[----:B------:R-:W-:Y:S01]  /*0bc0*/  MOV R160, R4 ;  /* 0x0000000400a07202 */ /* 0x000fe20000000f00 */
[----:B------:R-:W-:Y:S01]  /*0bd0*/  @P1 IMAD.WIDE.U32 R154, R214, R217, c[0x0][0x180] ;  /* 0x00006000d69a1625 */ /* 0x000fe200078e00d9 */
[----:B------:R-:W-:Y:S02]  /*0be0*/  MOV R161, R5 ;  /* 0x0000000500a17202 */ /* 0x000fe40000000f00 */
[----:B------:R-:W-:Y:S02]  /*0bf0*/  MOV R162, R6 ;  /* 0x0000000600a27202 */ /* 0x000fe40000000f00 */
[----:B------:R-:W-:-:S06]  /*0c00*/  MOV R163, R7 ;  /* 0x0000000700a37202 */ /* 0x000fcc0000000f00 */
[----:B------:R3:W4:Y:S01]  /*0c10*/  @P1 LDG.E.128 R160, [R154.64] ;  /* 0x000000049aa01981 */ /* 0x000722000c1e1d00 */
[----:B------:R-:W-:Y:S01]  /*0c20*/  IADD3 R213, R200, 0x40, RZ ;  /* 0x00000040c8d57810 */ /* 0x000fe20007ffe0ff */
[----:B-1----:R-:W-:-:S04]  /*0c30*/  IMAD.WIDE.U32 R152, R214, R217, c[0x0][0x188] ;  /* 0x00006200d6987625 */ /* 0x002fc800078e00d9 */
[----:B---3--:R-:W-:-:S04]  /*0c40*/  IMAD.WIDE.U32 R154, R213, R217, c[0x0][0x170] ;  /* 0x00005c00d59a7625 */ /* 0x008fc800078e00d9 */
[-C--:B--2---:R-:W-:Y:S02]  /*0c50*/  FMUL.FTZ R157, R168, R216.reuse ;  /* 0x000000d8a89d7220 */ /* 0x084fe40000410000 */
[-C--:B------:R-:W-:Y:S02]  /*0c60*/  FMUL.FTZ R168, R169, R216.reuse ;  /* 0x000000d8a9a87220 */ /* 0x080fe40000410000 */
[-C--:B------:R-:W-:Y:S02]  /*0c70*/  FMUL.FTZ R169, R170, R216.reuse ;  /* 0x000000d8aaa97220 */ /* 0x080fe40000410000 */
[----:B------:R-:W-:Y:S02]  /*0c80*/  FMUL.FTZ R170, R171, R216 ;  /* 0x000000d8abaa7220 */ /* 0x000fe40000410000 */
[----:B------:R-:W-:Y:S02]  /*0c90*/  FMUL.FTZ R156, R88, R157 ;  /* 0x0000009d589c7220 */ /* 0x000fe40000410000 */
[----:B------:R-:W-:-:S02]  /*0ca0*/  FMUL.FTZ R157, R89, R168 ;  /* 0x000000a8599d7220 */ /* 0x000fc40000410000 */
[----:B0-----:R-:W-:Y:S02]  /*0cb0*/  FMUL.FTZ R158, R90, R169 ;  /* 0x000000a95a9e7220 */ /* 0x001fe40000410000 */
[----:B------:R-:W-:Y:S02]  /*0cc0*/  FMUL.FTZ R159, R91, R170 ;  /* 0x000000aa5b9f7220 */ /* 0x000fe40000410000 */
[----:B----4-:R-:W-:Y:S02]  /*0cd0*/  @P0 FADD.FTZ R156, R160, R156 ;  /* 0x0000009ca09c0221 */ /* 0x010fe40000010000 */
        /* <DEDUP_REMOVED lines=17> */
[----:B------:R-:W-:Y:S02]  /*0df0*/  FMUL.FTZ R174, R179, R216 ;  /* 0x000000d8b3ae7220 */ /* 0x000fe40000410000 */
[----:B0-----:R-:W-:Y:S02]  /*0e00*/  FMUL.FTZ R152, R80, R173 ;  /* 0x000000ad50987220 */ /* 0x001fe40000410000 */
        /* <DEDUP_REMOVED lines=120> */
[----:B------:R-:W-:-:S02]  /*1590*/  @P0 FADD.FTZ R187, R163, R187 ;  /* 0x000000bba3bb0221 */ /* 0x000fc40000010000 */
[----:B------:R-:W-:-:S03]  /*15a0*/  IMAD.WIDE.U32 R188, R204, R217, c[0x0][0x170] ;  /* 0x00005c00ccbc7625 */ /* 0x000fc600078e00d9 */
        /* <DEDUP_REMOVED lines=56> */
[----:B------:R-:W-:-:S04]  /*1930*/  IMAD.WIDE.U32 R200, R207, R217, c[0x0][0x170] ;  /* 0x00005c00cfc87625 */ /* 0x000fc800078e00d9 */
[----:B------:R-:W-:-:S04]  /*1940*/  @P1 IMAD.WIDE.U32 R222, R207, R217, c[0x0][0x180] ;  /* 0x00006000cfde1625 */ /* 0x000fc800078e00d9 */
[----:B-1----:R-:W-:-:S04]  /*1950*/  FADD.FTZ R218, RZ, R164 ;  /* 0x000000a4ffda7221 */ /* 0x002fc80000010000 */
        /* <DEDUP_REMOVED lines=15> */
[-C--:B------:R-:W-:Y:S02]  /*1a50*/  FMUL.FTZ R224, R197, R216.reuse ;  /* 0x000000d8c5e07220 */ /* 0x080fe40000410000 */
[-C--:B0-----:R-:W-:Y:S02]  /*1a60*/  FMUL.FTZ R203, R198, R216.reuse ;  /* 0x000000d8c6cb7220 */ /* 0x081fe40000410000 */
[----:B------:R-:W-:Y:S02]  /*1a70*/  FMUL.FTZ R202, R199, R216 ;  /* 0x000000d8c7ca7220 */ /* 0x000fe40000410000 */
[----:B------:R-:W-:-:S02]  /*1a80*/  FMUL.FTZ R196, R16, R225 ;  /* 0x000000e110c47220 */ /* 0x000fc40000410000 */
[----:B------:R-:W-:Y:S02]  /*1a90*/  FMUL.FTZ R197, R17, R224 ;  /* 0x000000e011c57220 */ /* 0x000fe40000410000 */
[----:B------:R-:W-:Y:S02]  /*1aa0*/  FMUL.FTZ R198, R18, R203 ;  /* 0x000000cb12c67220 */ /* 0x000fe40000410000 */
[----:B------:R-:W-:Y:S02]  /*1ab0*/  FMUL.FTZ R199, R19, R202 ;  /* 0x000000ca13c77220 */ /* 0x000fe40000410000 */
[----:B---3--:R-:W-:Y:S02]  /*1ac0*/  @P0 FADD.FTZ R196, R160, R196 ;  /* 0x000000c4a0c40221 */ /* 0x008fe40000010000 */
[----:B------:R-:W-:Y:S02]  /*1ad0*/  @P0 FADD.FTZ R197, R161, R197 ;  /* 0x000000c5a1c50221 */ /* 0x000fe40000010000 */
[----:B------:R-:W-:-:S02]  /*1ae0*/  @P0 FADD.FTZ R198, R162, R198 ;  /* 0x000000c6a2c60221 */ /* 0x000fc40000010000 */
[----:B------:R-:W-:Y:S01]  /*1af0*/  @P0 FADD.FTZ R199, R163, R199 ;  /* 0x000000c7a3c70221 */ /* 0x000fe20000010000 */
[----:B------:R-:W-:Y:S02]  /*1b00*/  @P1 MOV R4, R160 ;  /* 0x000000a000041202 */ /* 0x000fe40000000f00 */
[----:B------:R-:W-:Y:S02]  /*1b10*/  @P1 MOV R5, R161 ;  /* 0x000000a100051202 */ /* 0x000fe40000000f00 */
[----:B------:R-:W-:Y:S02]  /*1b20*/  @P1 MOV R6, R162 ;  /* 0x000000a200061202 */ /* 0x000fe40000000f00 */
[----:B------:R-:W-:Y:S01]  /*1b30*/  @P1 MOV R7, R163 ;  /* 0x000000a300071202 */ /* 0x000fe20000000f00 */
[----:B------:R0:W-:Y:S04]  /*1b40*/  STG.E.128 [R220.64], R196 ;  /* 0x000000c4dc007986 */ /* 0x0001e8000c101d04 */
[----:B------:R-:W2:Y:S04]  /*1b50*/  LDG.E.128 R200, [R200.64] ;  /* 0x00000004c8c87981 */ /* 0x000ea8000c1e1d00 */
[----:B------:R-:W3:Y:S01]  /*1b60*/  @P1 LDG.E.128 R4, [R222.64] ;  /* 0x00000004de041981 */ /* 0x000ee2000c1e1d00 */
        /* <DEDUP_REMOVED lines=24> */
[----:B0-----:R-:W-:Y:S02]  /*1cf0*/  FADD.FTZ R221, R195, R218 ;  /* 0x000000dac3dd7221 */ /* 0x001fe40000010000 */
        /* <DEDUP_REMOVED lines=29> */
.L_x_39260:
        /* <DEDUP_REMOVED lines=116> */
.L_x_39261:
        /* <DEDUP_REMOVED lines=9> */
[--C-:B------:R-:W-:Y:S02]  /*26a0*/  FADD.FTZ R220, R180, -R161.reuse ;  /* 0x800000a1b4dc7221 */ /* 0x100fe40000010000 */
        /* <DEDUP_REMOVED lines=14> */
[----:B0-----:R-:W-:Y:S02]  /*2790*/  FMUL.FTZ R223, R181, R166 ;  /* 0x000000a6b5df7220 */ /* 0x001fe40000410000 */
[----:B------:R-:W-:Y:S01]  /*27a0*/  FADD.FTZ R162, R152, -R161 ;  /* 0x800000a198a27221 */ /* 0x000fe20000010000 */
[----:B------:R-:W-:Y:S01]  /*27b0*/  IADD3 R152, P0, R215, c[0x0][0x208], RZ ;  /* 0x00008200d7987a10 */ /* 0x000fe20007f1e0ff */
[----:B------:R-:W-:-:S04]  /*27c0*/  @!P1 IMAD.WIDE R154, R3, R160, c[0x0][0x1a8] ;  /* 0x00006a00039a9625 */ /* 0x000fc800078e02a0 */
[C---:B------:R-:W-:Y:S01]  /*27d0*/  FMUL.FTZ R250, R181.reuse, R165 ;  /* 0x000000a5b5fa7220 */ /* 0x040fe20000410000 */
[----:B------:R0:W-:Y:S01]  /*27e0*/  @!P1 STG.E [R154.64], R181 ;  /* 0x000000b59a009986 */ /* 0x0001e2000c101904 */
[----:B------:R-:W-:Y:S02]  /*27f0*/  FMUL.FTZ R166, R181, R167 ;  /* 0x000000a7b5a67220 */ /* 0x000fe40000410000 */
[--C-:B------:R-:W-:Y:S01]  /*2800*/  FADD.FTZ R218, R169, -R161.reuse ;  /* 0x800000a1a9da7221 */ /* 0x100fe20000010000 */
[----:B------:R-:W-:Y:S01]  /*2810*/  MOV R169, 0x10 ;  /* 0x0000001000a97802 */ /* 0x000fe20000000f00 */
[C---:B------:R-:W-:Y:S02]  /*2820*/  FMUL.FTZ R219, R181.reuse, R164 ;  /* 0x000000a4b5db7220 */ /* 0x040fe40000410000 */
[----:B------:R-:W-:Y:S02]  /*2830*/  FMUL.FTZ R165, R181, R158 ;  /* 0x0000009eb5a57220 */ /* 0x000fe40000410000 */
[--C-:B------:R-:W-:Y:S01]  /*2840*/  FADD.FTZ R163, R153, -R161.reuse ;  /* 0x800000a199a37221 */ /* 0x100fe20000010000 */
[----:B------:R-:W-:Y:S01]  /*2850*/  IADD3.X R153, R0, c[0x0][0x20c], RZ, P0, !PT ;  /* 0x0000830000997a10 */ /* 0x000fe200007fe4ff */
[----:B------:R-:W-:-:S02]  /*2860*/  FADD.FTZ R228, R189, -R161 ;  /* 0x800000a1bde47221 */ /* 0x000fc40000010000 */
[----:B------:R-:W-:Y:S02]  /*2870*/  FMUL.FTZ R164, R181, R157 ;  /* 0x0000009db5a47220 */ /* 0x000fe40000410000 */
[--C-:B------:R-:W-:Y:S02]  /*2880*/  FADD.FTZ R168, R168, -R161.reuse ;  /* 0x800000a1a8a87221 */ /* 0x100fe40000010000 */
[--C-:B------:R-:W-:Y:S02]  /*2890*/  FADD.FTZ R170, R170, -R161.reuse ;  /* 0x800000a1aaaa7221 */ /* 0x100fe40000010000 */
[----:B------:R-:W-:Y:S02]  /*28a0*/  FADD.FTZ R171, R171, -R161 ;  /* 0x800000a1abab7221 */ /* 0x000fe40000010000 */
[C---:B------:R-:W-:Y:S02]  /*28b0*/  FMUL.FTZ R189, R181.reuse, R156 ;  /* 0x0000009cb5bd7220 */ /* 0x040fe40000410000 */
[----:B------:R-:W-:-:S02]  /*28c0*/  FMUL.FTZ R252, R181, R159 ;  /* 0x0000009fb5fc7220 */ /* 0x000fc40000410000 */
[--C-:B------:R-:W-:Y:S02]  /*28d0*/  FADD.FTZ R172, R172, -R161.reuse ;  /* 0x800000a1acac7221 */ /* 0x100fe40000010000 */
[--C-:B------:R-:W-:Y:S02]  /*28e0*/  FADD.FTZ R173, R173, -R161.reuse ;  /* 0x800000a1adad7221 */ /* 0x100fe40000010000 */
[--C-:B------:R-:W-:Y:S02]  /*28f0*/  FADD.FTZ R174, R174, -R161.reuse ;  /* 0x800000a1aeae7221 */ /* 0x100fe40000010000 */
[--C-:B------:R-:W-:Y:S02]  /*2900*/  FADD.FTZ R175, R175, -R161.reuse ;  /* 0x800000a1afaf7221 */ /* 0x100fe40000010000 */
[--C-:B------:R-:W-:Y:S02]  /*2910*/  FADD.FTZ R176, R176, -R161.reuse ;  /* 0x800000a1b0b07221 */ /* 0x100fe40000010000 */
[----:B------:R-:W-:-:S02]  /*2920*/  FADD.FTZ R177, R177, -R161 ;  /* 0x800000a1b1b17221 */ /* 0x000fc40000010000 */
[----:B------:R-:W-:Y:S02]  /*2930*/  FADD.FTZ R232, R193, -R161 ;  /* 0x800000a1c1e87221 */ /* 0x000fe40000010000 */
[----:B------:R-:W-:Y:S02]  /*2940*/  FFMA.FTZ R159, R103, R166, R151 ;  /* 0x000000a6679f7223 */ /* 0x000fe40000010097 */
[--C-:B------:R-:W-:Y:S02]  /*2950*/  FADD.FTZ R178, R178, -R161.reuse ;  /* 0x800000a1b2b27221 */ /* 0x100fe40000010000 */
[--C-:B------:R-:W-:Y:S02]  /*2960*/  FADD.FTZ R179, R179, -R161.reuse ;  /* 0x800000a1b3b37221 */ /* 0x100fe40000010000 */
[--C-:B------:R-:W-:Y:S02]  /*2970*/  FADD.FTZ R224, R184, -R161.reuse ;  /* 0x800000a1b8e07221 */ /* 0x100fe40000010000 */
[----:B------:R-:W-:-:S02]  /*2980*/  FADD.FTZ R236, R196, -R161 ;  /* 0x800000a1c4ec7221 */ /* 0x000fc40000010000 */
[----:B------:R-:W-:Y:S02]  /*2990*/  FMUL.FTZ R193, R181, R216 ;  /* 0x000000d8b5c17220 */ /* 0x000fe40000410000 */
[----:B------:R-:W-:Y:S02]  /*29a0*/  FFMA.FTZ R158, R102, R223, R150 ;  /* 0x000000df669e7223 */ /* 0x000fe40000010096 */
[----:B------:R-:W-:Y:S02]  /*29b0*/  FFMA.FTZ R157, R101, R250, R149 ;  /* 0x000000fa659d7223 */ /* 0x000fe40000010095 */
[----:B------:R-:W-:Y:S02]  /*29c0*/  FFMA.FTZ R156, R100, R219, R148 ;  /* 0x000000db649c7223 */ /* 0x000fe40000010094 */
[----:B------:R-:W-:Y:S02]  /*29d0*/  FFMA.FTZ R166, R94, R165, R146 ;  /* 0x000000a55ea67223 */ /* 0x000fe40000010092 */
[--C-:B------:R-:W-:Y:S01]  /*29e0*/  FADD.FTZ R182, R182, -R161.reuse ;  /* 0x800000a1b6b67221 */ /* 0x100fe20000010000 */
[----:B------:R1:W-:Y:S01]  /*29f0*/  STG.E.128 [R152.64], R156 ;  /* 0x0000009c98007986 */ /* 0x0003e2000c101d04 */
        /* <DEDUP_REMOVED lines=17> */
[C---:B0-----:R-:W-:Y:S02]  /*2b10*/  FMUL.FTZ R155, R181.reuse, R162 ;  /* 0x000000a2b59b7220 */ /* 0x041fe40000410000 */
[----:B------:R-:W-:-:S02]  /*2b20*/  FMUL.FTZ R154, R181, R163 ;  /* 0x000000a3b59a7220 */ /* 0x000fc40000410000 */
[----:B------:R-:W-:Y:S02]  /*2b30*/  FMUL.FTZ R216, R181, R217 ;  /* 0x000000d9b5d87220 */ /* 0x000fe40000410000 */
[----:B------:R-:W-:Y:S02]  /*2b40*/  FFMA.FTZ R165, R93, R164, R145 ;  /* 0x000000a45da57223 */ /* 0x000fe40000010091 */
[----:B------:R-:W-:-:S04]  /*2b50*/  IMAD.WIDE.U32 R214, R214, R169, c[0x0][0x208] ;  /* 0x00008200d6d67625 */ /* 0x000fc800078e00a9 */
[C---:B------:R-:W-:Y:S02]  /*2b60*/  FMUL.FTZ R161, R181.reuse, R168 ;  /* 0x000000a8b5a17220 */ /* 0x040fe40000410000 */
[C---:B------:R-:W-:Y:S02]  /*2b70*/  FMUL.FTZ R218, R181.reuse, R218 ;  /* 0x000000dab5da7220 */ /* 0x040fe40000410000 */
[C---:B------:R-:W-:Y:S02]  /*2b80*/  FMUL.FTZ R195, R181.reuse, R170 ;  /* 0x000000aab5c37220 */ /* 0x040fe40000410000 */
[----:B------:R-:W-:Y:S02]  /*2b90*/  FMUL.FTZ R248, R181, R171 ;  /* 0x000000abb5f87220 */ /* 0x000fe40000410000 */
        /* <DEDUP_REMOVED lines=18> */
[----:B------:R-:W-:Y:S01]  /*2cc0*/  STG.E.128 [R162.64], R172 ;  /* 0x000000aca2007986 */ /* 0x000fe2000c101d04 */
[----:B------:R-:W-:-:S02]  /*2cd0*/  FMUL.FTZ R199, R181, R182 ;  /* 0x000000b6b5c77220 */ /* 0x000fc40000410000 */
[----:B------:R-:W-:Y:S02]  /*2ce0*/  FMUL.FTZ R222, R181, R222 ;  /* 0x000000deb5de7220 */ /* 0x000fe40000410000 */
[----:B------:R-:W-:-:S04]  /*2cf0*/  IMAD.WIDE.U32 R170, R209, R169, c[0x0][0x208] ;  /* 0x00008200d1aa7625 */ /* 0x000fc800078e00a9 */
[----:B------:R-:W-:Y:S02]  /*2d00*/  FFMA.FTZ R155, R79, R248, R139 ;  /* 0x000000f84f9b7223 */ /* 0x000fe4000001008b */
[----:B------:R-:W-:Y:S02]  /*2d10*/  FFMA.FTZ R154, R78, R195, R138 ;  /* 0x000000c34e9a7223 */ /* 0x000fe4000001008a */
[----:B-1----:R-:W-:Y:S02]  /*2d20*/  FFMA.FTZ R153, R77, R218, R137 ;  /* 0x000000da4d997223 */ /* 0x002fe40000010089 */
[----:B------:R-:W-:Y:S02]  /*2d30*/  FFMA.FTZ R152, R76, R161, R136 ;  /* 0x000000a14c987223 */ /* 0x000fe40000010088 */
[C---:B------:R-:W-:Y:S02]  /*2d40*/  FMUL.FTZ R191, R181.reuse, R224 ;  /* 0x000000e0b5bf7220 */ /* 0x040fe40000410000 */
[C---:B------:R-:W-:Y:S01]  /*2d50*/  FMUL.FTZ R184, R181.reuse, R184 ;  /* 0x000000b8b5b87220 */ /* 0x040fe20000410000 */
[----:B------:R1:W-:Y:S01]  /*2d60*/  STG.E.128 [R170.64], R152 ;  /* 0x00000098aa007986 */ /* 0x0003e2000c101d04 */
        /* <DEDUP_REMOVED lines=65> */
[----:B------:R-:W-:-:S03]  /*3180*/  IMAD R3, R160, c[0x0][0x160], R3 ;  /* 0x00005800a0037a24 */ /* 0x000fc600078e0203 */
[----:B------:R3:W-:Y:S02]  /*3190*/  STG.E.128 [R168.64], R172 ;  /* 0x000000aca8007986 */ /* 0x0007e4000c101d04 */
[----:B------:R-:W-:-:S13]  /*31a0*/  ISETP.GE.AND P0, PT, R3, c[0x0][0x164], PT ;  /* 0x0000590003007a0c */ /* 0x000fda0003f06270 */
[----:B---3--:R-:W-:Y:S01]  /*31b0*/  @P0 CALL.REL.NOINC `(.L_x_39258) ;  /* 0x0000001000000944 */ /* 0x008fe20003c00000 */
[----:B------:R-:W-:Y:S05]  /*31c0*/  BRA `(.L_x_39259) ;  /* 0xffffd77000007947 */ /* 0x000fea000383ffff */
.L_x_39258:
[----:B------:R-:W-:Y:S05]  /*31d0*/  EXIT ;  /* 0x000000000000794d */ /* 0x000fea0003800000 */
.L_x_39256:
[----:B0-----:R-:W-:Y:S02]  /*31e0*/  MOV R219, 0x1 ;  /* 0x0000000100db7802 */ /* 0x001fe40000000f00 */
[----:B------:R-:W-:Y:S02]  /*31f0*/  MOV R216, 0x1f ;  /* 0x0000001f00d87802 */ /* 0x000fe40000000f00 */
[----:B------:R-:W-:Y:S02]  /*3200*/  MOV R217, 0xffffffff ;  /* 0xffffffff00d97802 */ /* 0x000fe40000000f00 */
[----:B------:R-:W-:Y:S02]  /*3210*/  MOV R160, 0x3230 ;  /* 0x0000323000a07802 */ /* 0x000fe40000000f00 */
[----:B------:R-:W-:Y:S05]  /*3220*/  CALL.REL.NOINC `($__internal_149_$__cuda_sm70_shflsync_bfly_p) ;  /* 0x000009a000007944 */ /* 0x000fea0003c00000 */
[----:B-1----:R-:W-:Y:S01]  /*3230*/  MOV R160, R219 ;  /* 0x000000db00a07202 */ /* 0x002fe20000000f00 */
[----:B0-----:R-:W-:Y:S05]  /*3240*/  BRA `(.L_x_39260) ;  /* 0xffffec8000007947 */ /* 0x001fea000383ffff */
.L_x_39257:
[----:B------:R-:W-:Y:S01]  /*3250*/  HFMA2.MMA R219, -RZ, RZ, 0, 1.1920928955078125e-07 ;  /* 0x00000002ffdb7435 */ /* 0x000fe200000001ff */
[----:B0-----:R-:W-:Y:S02]  /*3260*/  MOV R162, R218 ;  /* 0x000000da00a27202 */ /* 0x001fe40000000f00 */
[----:B------:R-:W-:-:S02]  /*3270*/  MOV R216, 0x1f ;  /* 0x0000001f00d87802 */ /* 0x000fc40000000f00 */
[----:B------:R-:W-:Y:S02]  /*3280*/  MOV R217, 0xffffffff ;  /* 0xffffffff00d97802 */ /* 0x000fe40000000f00 */
[----:B------:R-:W-:Y:S02]  /*3290*/  MOV R160, 0x32b0 ;  /* 0x000032b000a07802 */ /* 0x000fe40000000f00 */
[----:B------:R-:W-:Y:S05]  /*32a0*/  CALL.REL.NOINC `($__internal_149_$__cuda_sm70_shflsync_bfly_p) ;  /* 0x0000092000007944 */ /* 0x000fea0003c00000 */
[----:B01----:R-:W-:Y:S01]  /*32b0*/  FADD.FTZ R162, R218, R219 ;  /* 0x000000dbdaa27221 */ /* 0x003fe20000010000 */
[----:B------:R-:W-:Y:S01]  /*32c0*/  HFMA2.MMA R219, -RZ, RZ, 0, 2.384185791015625e-07 ;  /* 0x00000004ffdb7435 */ /* 0x000fe200000001ff */
[----:B------:R-:W-:Y:S02]  /*32d0*/  MOV R216, 0x1f ;  /* 0x0000001f00d87802 */ /* 0x000fe40000000f00 */
[----:B------:R-:W-:Y:S02]  /*32e0*/  MOV R217, 0xffffffff ;  /* 0xffffffff00d97802 */ /* 0x000fe40000000f00 */
[----:B------:R-:W-:Y:S02]  /*32f0*/  MOV R160, 0x3310 ;  /* 0x0000331000a07802 */ /* 0x000fe40000000f00 */
[----:B------:R-:W-:Y:S05]  /*3300*/  CALL.REL.NOINC `($__internal_149_$__cuda_sm70_shflsync_bfly_p) ;  /* 0x000008c000007944 */ /* 0x000fea0003c00000 */
[----:B01----:R-:W-:Y:S01]  /*3310*/  FADD.FTZ R162, R162, R219 ;  /* 0x000000dba2a27221 */ /* 0x003fe20000010000 */
[----:B------:R-:W-:Y:S01]  /*3320*/  HFMA2.MMA R219, -RZ, RZ, 0, 4.76837158203125e-07 ;  /* 0x00000008ffdb7435 */ /* 0x000fe200000001ff */
[----:B------:R-:W-:-:S02]  /*3330*/  MOV R216, 0x1f ;  /* 0x0000001f00d87802 */ /* 0x000fc40000000f00 */
[----:B------:R-:W-:Y:S02]  /*3340*/  MOV R217, 0xffffffff ;  /* 0xffffffff00d97802 */ /* 0x000fe40000000f00 */
[----:B------:R-:W-:Y:S02]  /*3350*/  MOV R160, 0x3370 ;  /* 0x0000337000a07802 */ /* 0x000fe40000000f00 */
[----:B------:R-:W-:Y:S05]  /*3360*/  CALL.REL.NOINC `($__internal_149_$__cuda_sm70_shflsync_bfly_p) ;  /* 0x0000086000007944 */ /* 0x000fea0003c00000 */
[----:B01----:R-:W-:Y:S01]  /*3370*/  FADD.FTZ R162, R162, R219 ;  /* 0x000000dba2a27221 */ /* 0x003fe20000010000 */
[----:B------:R-:W-:Y:S01]  /*3380*/  HFMA2.MMA R219, -RZ, RZ, 0, 9.5367431640625e-07 ;  /* 0x00000010ffdb7435 */ /* 0x000fe200000001ff */
[----:B------:R-:W-:Y:S02]  /*3390*/  MOV R216, 0x1f ;  /* 0x0000001f00d87802 */ /* 0x000fe40000000f00 */
[----:B------:R-:W-:Y:S02]  /*33a0*/  MOV R217, 0xffffffff ;  /* 0xffffffff00d97802 */ /* 0x000fe40000000f00 */
[----:B------:R-:W-:Y:S02]  /*33b0*/  MOV R160, 0x33d0 ;  /* 0x000033d000a07802 */ /* 0x000fe40000000f00 */
[----:B------:R-:W-:Y:S05]  /*33c0*/  CALL.REL.NOINC `($__internal_149_$__cuda_sm70_shflsync_bfly_p) ;  /* 0x0000080000007944 */ /* 0x000fea0003c00000 */
        /* <DEDUP_REMOVED lines=102> */
[----:B------:R-:W-:Y:S05]  /*3a30*/  CALL.REL.NOINC `($__internal_149_$__cuda_sm70_shflsync_bfly_p) ;  /* 0x0000019000007944 */ /* 0x000fea0003c00000 */
[----:B01----:R-:W-:Y:S01]  /*3a40*/  FADD.FTZ R162, R162, R219 ;  /* 0x000000dba2a27221 */ /* 0x003fe20000010000 */
[----:B------:R-:W-:Y:S01]  /*3a50*/  HFMA2.MMA R219, -RZ, RZ, 0, 1.1920928955078125e-07 ;  /* 0x00000002ffdb7435 */ /* 0x000fe200000001ff */
[----:B------:R-:W-:Y:S02]  /*3a60*/  MOV R216, 0x1f ;  /* 0x0000001f00d87802 */ /* 0x000fe40000000f00 */
[----:B------:R-:W-:Y:S02]  /*3a70*/  MOV R217, 0xffffffff ;  /* 0xffffffff00d97802 */ /* 0x000fe40000000f00 */
[----:B------:R-:W-:Y:S02]  /*3a80*/  MOV R160, 0x3aa0 ;  /* 0x00003aa000a07802 */ /* 0x000fe40000000f00 */
[----:B------:R-:W-:Y:S05]  /*3a90*/  CALL.REL.NOINC `($__internal_149_$__cuda_sm70_shflsync_bfly_p) ;  /* 0x0000013000007944 */ /* 0x000fea0003c00000 */
[----:B01----:R-:W-:Y:S01]  /*3aa0*/  FADD.FTZ R162, R162, R219 ;  /* 0x000000dba2a27221 */ /* 0x003fe20000010000 */
[----:B------:R-:W-:Y:S01]  /*3ab0*/  HFMA2.MMA R219, -RZ, RZ, 0, 2.384185791015625e-07 ;  /* 0x00000004ffdb7435 */ /* 0x000fe200000001ff */
[----:B------:R-:W-:Y:S02]  /*3ac0*/  MOV R216, 0x1f ;  /* 0x0000001f00d87802 */ /* 0x000fe40000000f00 */
[----:B------:R-:W-:-:S02]  /*3ad0*/  MOV R217, 0xffffffff ;  /* 0xffffffff00d97802 */ /* 0x000fc40000000f00 */
[----:B------:R-:W-:Y:S02]  /*3ae0*/  MOV R160, 0x3b00 ;  /* 0x00003b0000a07802 */ /* 0x000fe40000000f00 */
[----:B------:R-:W-:Y:S05]  /*3af0*/  CALL.REL.NOINC `($__internal_149_$__cuda_sm70_shflsync_bfly_p) ;  /* 0x000000d000007944 */ /* 0x000fea0003c00000 */
[----:B01----:R-:W-:Y:S01]  /*3b00*/  FADD.FTZ R162, R162, R219 ;  /* 0x000000dba2a27221 */ /* 0x003fe20000010000 */
[----:B------:R-:W-:Y:S01]  /*3b10*/  HFMA2.MMA R219, -RZ, RZ, 0, 4.76837158203125e-07 ;  /* 0x00000008ffdb7435 */ /* 0x000fe200000001ff */
[----:B------:R-:W-:Y:S02]  /*3b20*/  MOV R216, 0x1f ;  /* 0x0000001f00d87802 */ /* 0x000fe40000000f00 */
[----:B------:R-:W-:Y:S02]  /*3b30*/  MOV R217, 0xffffffff ;  /* 0xffffffff00d97802 */ /* 0x000fe40000000f00 */
[----:B------:R-:W-:Y:S02]  /*3b40*/  MOV R160, 0x3b60 ;  /* 0x00003b6000a07802 */ /* 0x000fe40000000f00 */
[----:B------:R-:W-:Y:S05]  /*3b50*/  CALL.REL.NOINC `($__internal_149_$__cuda_sm70_shflsync_bfly_p) ;  /* 0x0000007000007944 */ /* 0x000fea0003c00000 */
[----:B01----:R-:W-:Y:S01]  /*3b60*/  FADD.FTZ R162, R162, R219 ;  /* 0x000000dba2a27221 */ /* 0x003fe20000010000 */
[----:B------:R-:W-:Y:S01]  /*3b70*/  HFMA2.MMA R219, -RZ, RZ, 0, 9.5367431640625e-07 ;  /* 0x00000010ffdb7435 */ /* 0x000fe200000001ff */
[----:B------:R-:W-:Y:S02]  /*3b80*/  MOV R216, 0x1f ;  /* 0x0000001f00d87802 */ /* 0x000fe40000000f00 */
[----:B------:R-:W-:-:S02]  /*3b90*/  MOV R217, 0xffffffff ;  /* 0xffffffff00d97802 */ /* 0x000fc40000000f00 */
[----:B------:R-:W-:Y:S02]  /*3ba0*/  MOV R160, 0x3bc0 ;  /* 0x00003bc000a07802 */ /* 0x000fe40000000f00 */
[----:B------:R-:W-:Y:S05]  /*3bb0*/  CALL.REL.NOINC `($__internal_149_$__cuda_sm70_shflsync_bfly_p) ;  /* 0x0000001000007944 */ /* 0x000fea0003c00000 */
[----:B01----:R-:W-:Y:S05]  /*3bc0*/  BRA `(.L_x_39261) ;  /* 0xffffea4000007947 */ /* 0x003fea000383ffff */
        .weak           $__internal_149_$__cuda_sm70_shflsync_bfly_p
        .type           $__internal_149_$__cuda_sm70_shflsync_bfly_p,@function
        .size           $__internal_149_$__cuda_sm70_shflsync_bfly_p,(.L_x_43209 - $__internal_149_$__cuda_sm70_shflsync_bfly_p)
$__internal_149_$__cuda_sm70_shflsync_bfly_p:
[----:B------:R-:W-:Y:S01]  /*3bd0*/  HFMA2.MMA R161, -RZ, RZ, 0, 0 ;  /* 0x00000000ffa17435 */ /* 0x000fe200000001ff */
[----:B------:R-:W-:Y:S04]  /*3be0*/  WARPSYNC R217 ;  /* 0x000000d900007348 */ /* 0x000fe80003800000 */
[----:B------:R0:W1:Y:S01]  /*3bf0*/  SHFL.BFLY PT, R219, R162, R219, R216 ;  /* 0x0c0000dba2db7389 */ /* 0x00006200000e00d8 */
[----:B------:R-:W-:Y:S05]  /*3c00*/  RET.REL.NODEC R160 `(_ZN10layer_norm13ln_fwd_kernelINS_13Kernel_traitsIfffffjLj1536ELj1ELj4ELj1ELj16ENS_18Kernel_traits_baseILj1536EfffffjLj128EEEEELb0ELb1ELb0ELb1EEEvNS_9FwdParamsE) ;  /* 0xffffc3f0a0007950 */ /* 0x000fea0003c3ffff */
.L_x_39262:
        /* <DEDUP_REMOVED lines=15> */
.L_x_43209:


//--------------------- .text._ZN10layer_norm13ln_fwd_kernelINS_13Kernel_traitsIfffffjLj1536ELj1ELj4ELj1ELj16ENS_18Kernel_traits_baseILj1536EfffffjLj128EEEEELb0ELb1ELb1ELb0EEEvNS_9FwdParamsE --------------------------
	.section	.text._ZN10layer_norm13ln_fwd_kernelINS_13Kernel_traitsIfffffjLj1536ELj1ELj4ELj1ELj16ENS_18Kernel_traits_baseILj1536EfffffjLj128EEEEELb0ELb1ELb1ELb0EEEvNS_9FwdParamsE,"ax",@progbits
	.sectioninfo	@"SHI_REGISTERS=226"
	.align	128
        .global         _ZN10layer_norm13ln_fwd_kernelINS_13Kernel_traitsIfffffjLj1536ELj1ELj4ELj1ELj16ENS_18Kernel_traits_baseILj1536EfffffjLj128EEEEELb0ELb1ELb1ELb0EEEvNS_9FwdParamsE
        .type           _ZN10layer_norm13ln_fwd_kernelINS_13Kernel_traitsIfffffjLj1536ELj1ELj4ELj1ELj16ENS_18Kernel_traits_baseILj1536EfffffjLj128EEEEELb0ELb1ELb1ELb0EEEvNS_9FwdParamsE,@function
        .size           _ZN10layer_norm13ln_fwd_kernelINS_13Kernel_traitsIfffffjLj1536ELj1ELj4ELj1ELj16ENS_18Kernel_traits_baseILj1536EfffffjLj128EEEEELb0ELb1ELb1ELb0EEEvNS_9FwdParamsE,(.L_x_43210 - _ZN10layer_norm13ln_fwd_kernelINS_13Kernel_traitsIfffffjLj1536ELj1ELj4ELj1ELj16ENS_18Kernel_traits_baseILj1536EfffffjLj128EEEEELb0ELb1ELb1ELb0EEEvNS_9FwdParamsE)
        .other          _ZN10layer_norm13ln_fwd_kernelINS_13Kernel_traitsIfffffjLj1536ELj1ELj4ELj1ELj16ENS_18Kernel_traits_baseILj1536EfffffjLj128EEEEELb0ELb1ELb1ELb0EEEvNS_9FwdParamsE,@"STO_CUDA_ENTRY STV_DEFAULT"
_ZN10layer_norm13ln_fwd_kernelINS_13Kernel_traitsIfffffjLj1536ELj1ELj4ELj1ELj16ENS_18Kernel_traits_baseILj1536EfffffjLj128EEEEELb0ELb1ELb1ELb0EEEvNS_9FwdParamsE:
.text._ZN10layer_norm13ln_fwd_kernelINS_13Kernel_traitsIfffffjLj1536ELj1ELj4ELj1ELj16ENS_18Kernel_traits_baseILj1536EfffffjLj128EEEEELb0ELb1ELb1ELb0EEEvNS_9FwdParamsE:
        /* <DEDUP_REMOVED lines=39> */
.L_x_39264:
[----:B-1----:R-:W-:Y:S05]  /*0270*/  BSYNC B0 ;  /* 0x0000000000007941 */ /* 0x002fea0003800000 */
.L_x_39263:
        /* <DEDUP_REMOVED lines=16> */
.L_x_39266:
[----:B------:R-:W-:Y:S05]  /*0380*/  BSYNC B0 ;  /* 0x0000000000007941 */ /* 0x000fea0003800000 */
.L_x_39265:
        /* <DEDUP_REMOVED lines=16> */
.L_x_39268:
[----:B------:R-:W-:Y:S05]  /*0490*/  BSYNC B0 ;  /* 0x0000000000007941 */ /* 0x000fea0003800000 */
.L_x_39267:
        /* <DEDUP_REMOVED lines=16> */
.L_x_39270:
[----:B------:R-:W-:Y:S05]  /*05a0*/  BSYNC B0 ;  /* 0x0000000000007941 */ /* 0x000fea0003800000 */
.L_x_39269:
        /* <DEDUP_REMOVED lines=16> */
.L_x_39272:
[----:B------:R-:W-:Y:S05]  /*06b0*/  BSYNC B0 ;  /* 0x0000000000007941 */ /* 0x000fea0003800000 */
.L_x_39271:
        /* <DEDUP_REMOVED lines=19> */
.L_x_39274:
[----:B------:R-:W-:Y:S05]  /*07f0*/  BSYNC B0 ;  /* 0x0000000000007941 */ /* 0x000fea0003800000 */
.L_x_39273:
        /* <DEDUP_REMOVED lines=21> */
.L_x_39276:
[----:B------:R-:W-:Y:S05]  /*0950*/  BSYNC B0 ;  /* 0x0000000000007941 */ /* 0x000fea0003800000 */
.L_x_39275:
        /* <DEDUP_REMOVED lines=19> */
.L_x_39278:
[----:B------:R-:W-:Y:S05]  /*0a90*/  BSYNC B0 ;  /* 0x0000000000007941 */ /* 0x000fea0003800000 */
.L_x_39277:
        /* <DEDUP_REMOVED lines=19> */
.L_x_39280:
[----:B------:R-:W-:Y:S05]  /*0bd0*/  BSYNC B0 ;  /* 0x0000000000007941 */ /* 0x000fea0003800000 */
.L_x_39279:
        /* <DEDUP_REMOVED lines=19> */
.L_x_39282:
[----:B------:R-:W-:Y:S05]  /*0d10*/  BSYNC B0 ;  /* 0x0000000000007941 */ /* 0x000fea0003800000 */
.L_x_39281:
        /* <DEDUP_REMOVED lines=19> */
.L_x_39284:
[----:B------:R-:W-:Y:S05]  /*0e50*/  BSYNC B0 ;  /* 0x0000000000007941 */ /* 0x000fea0003800000 */
.L_x_39283:
        /* <DEDUP_REMOVED lines=18> */
.L_x_39286:
[----:B------:R-:W-:Y:S05]  /*0f80*/  BSYNC B0 ;  /* 0x0000000000007941 */ /* 0x000fea0003800000 */
.L_x_39285:
[----:B------:R-:W-:-:S13]  /*0f90*/  ISETP.GE.AND P1, PT, R4, c[0x0][0x164], PT ;  /* 0x0000590004007a0c */ /* 0x000fda0003f26270 */
[----:B------:R-:W-:Y:S05]  /*0fa0*/  @P1 EXIT ;  /* 0x000000000000194d */ /* 0x000fea0003800000 */
[----:B0-----:R-:W-:Y:S01]  /*0fb0*/  MOV R2, R4 ;  /* 0x0000000400027202 */ /* 0x001fe20000000f00 */
[----:B------:R-:W-:Y:S02]  /*0fc0*/  ULDC.U8 UR6, c[0x0][0x1f0] ;  /* 0x00007c0000067ab9 */ /* 0x000fe40000000000 */
.L_x_39434:
        /* <DEDUP_REMOVED lines=47> */
.L_x_39290:
[----:B0-----:R-:W-:Y:S05]  /*12c0*/  BSYNC B1 ;  /* 0x0000000000017941 */ /* 0x001fea0003800000 */
.L_x_39289:
[----:B------:R-:W-:Y:S01]  /*12d0*/  BSSY B1, `(.L_x_39291) ;  /* 0x0000005000017945 */ /* 0x000fe20003800000 */
[----:B------:R-:W-:Y:S05]  /*12e0*/  @!P3 BRA `(.L_x_39292) ;  /* 0x000000300000b947 */ /* 0x000fea0003800000 */
[----:B-----5:R-:W-:-:S04]  /*12f0*/  FMUL.FTZ R206, R209, c[0x0][0x1ec] ;  /* 0x00007b00d1ce7a20 */ /* 0x020fc80000410000 */
[----:B------:R-:W-:-:S04]  /*1300*/  FMUL.FTZ R49, R189, R206 ;  /* 0x000000cebd317220 */ /* 0x000fc80000410000 */
[----:B------:R-:W-:Y:S02]  /*1310*/  @P2 FADD.FTZ R49, R53, R49 ;  /* 0x0000003135312221 */ /* 0x000fe40000010000 */
.L_x_39292:
[----:B------:R-:W-:Y:S05]  /*1320*/  BSYNC B1 ;  /* 0x0000000000017941 */ /* 0x000fea0003800000 */
.L_x_39291:
[----:B------:R-:W-:Y:S01]  /*1330*/  BSSY B1, `(.L_x_39293) ;  /* 0x0000005000017945 */ /* 0x000fe20003800000 */
[----:B------:R-:W-:Y:S05]  /*1340*/  @!P3 BRA `(.L_x_39294) ;  /* 0x000000300000b947 */ /* 0x000fea0003800000 */
[----:B-----5:R-:W-:-:S04]  /*1350*/  FMUL.FTZ R205, R210, c[0x0][0x1ec] ;  /* 0x00007b00d2cd7a20 */ /* 0x020fc80000410000 */
[----:B------:R-:W-:-:S04]  /*1360*/  FMUL.FTZ R50, R190, R205 ;  /* 0x000000cdbe327220 */ /* 0x000fc80000410000 */
[----:B------:R-:W-:Y:S02]  /*1370*/  @P2 FADD.FTZ R50, R54, R50 ;  /* 0x0000003236322221 */ /* 0x000fe40000010000 */
.L_x_39294:
[----:B------:R-:W-:Y:S05]  /*1380*/  BSYNC B1 ;  /* 0x0000000000017941 */ /* 0x000fea0003800000 */
.L_x_39293:
[----:B------:R-:W-:Y:S01]  /*1390*/  BSSY B1, `(.L_x_39295) ;  /* 0x0000005000017945 */ /* 0x000fe20003800000 */
[----:B------:R-:W-:Y:S05]  /*13a0*/  @!P3 BRA `(.L_x_39296) ;  /* 0x000000300000b947 */ /* 0x000fea0003800000 */
[----:B-----5:R-:W-:-:S04]  /*13b0*/  FMUL.FTZ R206, R211, c[0x0][0x1ec] ;  /* 0x00007b00d3ce7a20 */ /* 0x020fc80000410000 */
[----:B------:R-:W-:-:S04]  /*13c0*/  FMUL.FTZ R51, R191, R206 ;  /* 0x000000cebf337220 */ /* 0x000fc80000410000 */
[----:B------:R-:W-:Y:S02]  /*13d0*/  @P2 FADD.FTZ R51, R55, R51 ;  /* 0x0000003337332221 */ /* 0x000fe40000010000 */
.L_x_39296:
[----:B------:R-:W-:Y:S05]  /*13e0*/  BSYNC B1 ;  /* 0x0000000000017941 */ /* 0x000fea0003800000 */
.L_x_39295:
[----:B------:R-:W-:Y:S01]  /*13f0*/  HFMA2.MMA R206, -RZ, RZ, 0, 9.5367431640625e-07 ;  /* 0x00000010ffce7435 */ /* 0x000fe200000001ff */
[----:B------:R-:W-:-:S09]  /*1400*/  IADD3 R204, R204, 0x20, RZ ;  /* 0x00000020cccc7810 */ /* 0x000fd20007ffe0ff */
[C---:B------:R-:W-:Y:S01]  /*1410*/  IMAD.WIDE.U32 R206, R203.reuse, R206, c[0x0][0x188] ;  /* 0x00006200cbce7625 */ /* 0x040fe200078e00ce */
[----:B------:R-:W-:-:S04]  /*1420*/  IADD3 R203, R203, 0x20, RZ ;  /* 0x00000020cbcb7810 */ /* 0x000fc80007ffe0ff */
[----:B------:R0:W-:Y:S03]  /*1430*/  STG.E.128 [R206.64], R48 ;  /* 0x00000030ce007986 */ /* 0x0001e6000c101d04 */
.L_x_39288:
[----:B------:R-:W-:Y:S05]  /*1440*/  BSYNC B0 ;  /* 0x0000000000007941 */ /* 0x000fea0003800000 */
.L_x_39287:
        /* <DEDUP_REMOVED lines=29> */
.L_x_39300:
[----:B0-----:R-:W-:Y:S05]  /*1620*/  BSYNC B1 ;  /* 0x0000000000017941 */ /* 0x001fea0003800000 */
.L_x_39299:
[----:B------:R-:W-:Y:S01]  /*1630*/  BSSY B1, `(.L_x_39301) ;  /* 0x0000005000017945 */ /* 0x000fe20003800000 */
[----:B------:R-:W-:Y:S05]  /*1640*/  @!P3 BRA `(.L_x_39302) ;  /* 0x000000300000b947 */ /* 0x000fea0003800000 */
[----:B-----5:R-:W-:-:S04]  /*1650*/  FMUL.FTZ R206, R209, c[0x0][0x1ec] ;  /* 0x00007b00d1ce7a20 */ /* 0x020fc80000410000 */
[----:B------:R-:W-:-:S04]  /*1660*/  FMUL.FTZ R45, R177, R206 ;  /* 0x000000ceb12d7220 */ /* 0x000fc80000410000 */
[----:B------:R-:W-:Y:S02]  /*1670*/  @P2 FADD.FTZ R45, R53, R45 ;  /* 0x0000002d352d2221 */ /* 0x000fe40000010000 */
.L_x_39302:
[----:B------:R-:W-:Y:S05]  /*1680*/  BSYNC B1 ;  /* 0x0000000000017941 */ /* 0x000fea0003800000 */
.L_x_39301:
[----:B------:R-:W-:Y:S01]  /*1690*/  BSSY B1, `(.L_x_39303) ;  /* 0x0000005000017945 */ /* 0x000fe20003800000 */
[----:B------:R-:W-:Y:S05]  /*16a0*/  @!P3 BRA `(.L_x_39304) ;  /* 0x000000300000b947 */ /* 0x000fea0003800000 */
[----:B-----5:R-:W-:-:S04]  /*16b0*/  FMUL.FTZ R205, R210, c[0x0][0x1ec] ;  /* 0x00007b00d2cd7a20 */ /* 0x020fc80000410000 */
[----:B------:R-:W-:-:S04]  /*16c0*/  FMUL.FTZ R46, R178, R205 ;  /* 0x000000cdb22e7220 */ /* 0x000fc80000410000 */
[----:B------:R-:W-:Y:S02]  /*16d0*/  @P2 FADD.FTZ R46, R54, R46 ;  /* 0x0000002e362e2221 */ /* 0x000fe40000010000 */
.L_x_39304:
[----:B------:R-:W-:Y:S05]  /*16e0*/  BSYNC B1 ;  /* 0x0000000000017941 */ /* 0x000fea0003800000 */
.L_x_39303:
[----:B------:R-:W-:Y:S01]  /*16f0*/  BSSY B1, `(.L_x_39305) ;  /* 0x0000005000017945 */ /* 0x000fe20003800000 */
[----:B------:R-:W-:Y:S05]  /*1700*/  @!P3 BRA `(.L_x_39306) ;  /* 0x000000300000b947 */ /* 0x000fea0003800000 */
[----:B-----5:R-:W-:-:S04]  /*1710*/  FMUL.FTZ R206, R211, c[0x0][0x1ec] ;  /* 0x00007b00d3ce7a20 */ /* 0x020fc80000410000 */
[----:B------:R-:W-:-:S04]  /*1720*/  FMUL.FTZ R47, R179, R206 ;  /* 0x000000ceb32f7220 */ /* 0x000fc80000410000 */
[----:B------:R-:W-:Y:S02]  /*1730*/  @P2 FADD.FTZ R47, R55, R47 ;  /* 0x0000002f372f2221 */ /* 0x000fe40000010000 */
.L_x_39306:
[----:B------:R-:W-:Y:S05]  /*1740*/  BSYNC B1 ;  /* 0x0000000000017941 */ /* 0x000fea0003800000 */
.L_x_39305:
[----:B------:R-:W-:Y:S01]  /*1750*/  HFMA2.MMA R206, -RZ, RZ, 0, 9.5367431640625e-07 ;  /* 0x00000010ffce7435 */ /* 0x000fe200000001ff */
[----:B------:R-:W-:-:S09]  /*1760*/  IADD3 R204, R204, 0x20, RZ ;  /* 0x00000020cccc7810 */ /* 0x000fd20007ffe0ff */
[C---:B------:R-:W-:Y:S01]  /*1770*/  IMAD.WIDE.U32 R206, R203.reuse, R206, c[0x0][0x188] ;  /* 0x00006200cbce7625 */ /* 0x040fe200078e00ce */
[----:B------:R-:W-:-:S04]  /*1780*/  IADD3 R203, R203, 0x20, RZ ;  /* 0x00000020cbcb7810 */ /* 0x000fc80007ffe0ff */
[----:B------:R0:W-:Y:S03]  /*1790*/  STG.E.128 [R206.64], R44 ;  /* 0x0000002cce007986 */ /* 0x0001e6000c101d04 */
.L_x_39298:
[----:B------:R-:W-:Y:S05]  /*17a0*/  BSYNC B0 ;  /* 0x0000000000007941 */ /* 0x000fea0003800000 */
.L_x_39297:
        /* <DEDUP_REMOVED lines=29> */
.L_x_39310:
[----:B0-----:R-:W-:Y:S05]  /*1980*/  BSYNC B1 ;  /* 0x0000000000017941 */ /* 0x001fea0003800000 */
.L_x_39309:
[----:B------:R-:W-:Y:S01]  /*1990*/  BSSY B1, `(.L_x_39311) ;  /* 0x0000005000017945 */ /* 0x000fe20003800000 */
[----:B------:R-:W-:Y:S05]  /*19a0*/  @!P3 BRA `(.L_x_39312) ;  /* 0x000000300000b947 */ /* 0x000fea0003800000 */
[----:B-----5:R-:W-:-:S04]  /*19b0*/  FMUL.FTZ R206, R209, c[0x0][0x1ec] ;  /* 0x00007b00d1ce7a20 */ /* 0x020fc80000410000 */
[----:B------:R-:W-:-:S04]  /*19c0*/  FMUL.FTZ R41, R165, R206 ;  /* 0x000000cea5297220 */ /* 0x000fc80000410000 */
[----:B------:R-:W-:Y:S02]  /*19d0*/  @P2 FADD.FTZ R41, R53, R41 ;  /* 0x0000002935292221 */ /* 0x000fe40000010000 */
.L_x_39312:
[----:B------:R-:W-:Y:S05]  /*19e0*/  BSYNC B1 ;  /* 0x0000000000017941 */ /* 0x000fea0003800000 */
.L_x_39311:
[----:B------:R-:W-:Y:S01]  /*19f0*/  BSSY B1, `(.L_x_39313) ;  /* 0x0000005000017945 */ /* 0x000fe20003800000 */
[----:B------:R-:W-:Y:S05]  /*1a00*/  @!P3 BRA `(.L_x_39314) ;  /* 0x000000300000b947 */ /* 0x000fea0003800000 */
[----:B-----5:R-:W-:-:S04]  /*1a10*/  FMUL.FTZ R205, R210, c[0x0][0x1ec] ;  /* 0x00007b00d2cd7a20 */ /* 0x020fc80000410000 */
[----:B------:R-:W-:-:S04]  /*1a20*/  FMUL.FTZ R42, R166, R205 ;  /* 0x000000cda62a7220 */ /* 0x000fc80000410000 */
[----:B------:R-:W-:Y:S02]  /*1a30*/  @P2 FADD.FTZ R42, R54, R42 ;  /* 0x0000002a362a2221 */ /* 0x000fe40000010000 */
.L_x_39314:
[----:B------:R-:W-:Y:S05]  /*1a40*/  BSYNC B1 ;  /* 0x0000000000017941 */ /* 0x000fea0003800000 */
.L_x_39313:
[----:B------:R-:W-:Y:S01]  /*1a50*/  BSSY B1, `(.L_x_39315) ;  /* 0x0000005000017945 */ /* 0x000fe20003800000 */
[----:B------:R-:W-:Y:S05]  /*1a60*/  @!P3 BRA `(.L_x_39316) ;  /* 0x000000300000b947 */ /* 0x000fea0003800000 */
[----:B-----5:R-:W-:-:S04]  /*1a70*/  FMUL.FTZ R206, R211, c[0x0][0x1ec] ;  /* 0x00007b00d3ce7a20 */ /* 0x020fc80000410000 */
[----:B------:R-:W-:-:S04]  /*1a80*/  FMUL.FTZ R43, R167, R206 ;  /* 0x000000cea72b7220 */ /* 0x000fc80000410000 */
[----:B------:R-:W-:Y:S02]  /*1a90*/  @P2 FADD.FTZ R43, R55, R43 ;  /* 0x0000002b372b2221 */ /* 0x000fe40000010000 */
.L_x_39316:
[----:B------:R-:W-:Y:S05]  /*1aa0*/  BSYNC B1 ;  /* 0x0000000000017941 */ /* 0x000fea0003800000 */
.L_x_39315:
[----:B------:R-:W-:Y:S01]  /*1ab0*/  HFMA2.MMA R206, -RZ, RZ, 0, 9.5367431640625e-07 ;  /* 0x00000010ffce7435 */ /* 0x000fe200000001ff */
[----:B------:R-:W-:-:S09]  /*1ac0*/  IADD3 R204, R204, 0x20, RZ ;  /* 0x00000020cccc7810 */ /* 0x000fd20007ffe0ff */
[C---:B------:R-:W-:Y:S01]  /*1ad0*/  IMAD.WIDE.U32 R206, R203.reuse, R206, c[0x0][0x188] ;  /* 0x00006200cbce7625 */ /* 0x040fe200078e00ce */
[----:B------:R-:W-:-:S04]  /*1ae0*/  IADD3 R203, R203, 0x20, RZ ;  /* 0x00000020cbcb7810 */ /* 0x000fc80007ffe0ff */
[----:B------:R0:W-:Y:S03]  /*1af0*/  STG.E.128 [R206.64], R40 ;  /* 0x00000028ce007986 */ /* 0x0001e6000c101d04 */
.L_x_39308:
[----:B------:R-:W-:Y:S05]  /*1b00*/  BSYNC B0 ;  /* 0x0000000000007941 */ /* 0x000fea0003800000 */
.L_x_39307:
        /* <DEDUP_REMOVED lines=29> */
.L_x_39320:
[----:B0-----:R-:W-:Y:S05]  /*1ce0*/  BSYNC B1 ;  /* 0x0000000000017941 */ /* 0x001fea0003800000 */
.L_x_39319:
[----:B------:R-:W-:Y:S01]  /*1cf0*/  BSSY B1, `(.L_x_39321) ;  /* 0x0000005000017945 */ /* 0x000fe20003800000 */
[----:B------:R-:W-:Y:S05]  /*1d00*/  @!P3 BRA `(.L_x_39322) ;  /* 0x000000300000b947 */ /* 0x000fea0003800000 */
[----:B-----5:R-:W-:-:S04]  /*1d10*/  FMUL.FTZ R206, R209, c[0x0][0x1ec] ;  /* 0x00007b00d1ce7a20 */ /* 0x020fc80000410000 */
[----:B------:R-:W-:-:S04]  /*1d20*/  FMUL.FTZ R37, R153, R206 ;  /* 0x000000ce99257220 */ /* 0x000fc80000410000 */
[----:B------:R-:W-:Y:S02]  /*1d30*/  @P2 FADD.FTZ R37, R53, R37 ;  /* 0x0000002535252221 */ /* 0x000fe40000010000 */
.L_x_39322:
[----:B------:R-:W-:Y:S05]  /*1d40*/  BSYNC B1 ;  /* 0x0000000000017941 */ /* 0x000fea0003800000 */
.L_x_39321:
[----:B------:R-:W-:Y:S01]  /*1d50*/  BSSY B1, `(.L_x_39323) ;  /* 0x0000005000017945 */ /* 0x000fe20003800000 */
[----:B------:R-:W-:Y:S05]  /*1d60*/  @!P3 BRA `(.L_x_39324) ;  /* 0x000000300000b947 */ /* 0x000fea0003800000 */
[----:B-----5:R-:W-:-:S04]  /*1d70*/  FMUL.FTZ R205, R210, c[0x0][0x1ec] ;  /* 0x00007b00d2cd7a20 */ /* 0x020fc80000410000 */
[----:B------:R-:W-:-:S04]  /*1d80*/  FMUL.FTZ R38, R154, R205 ;  /* 0x000000cd9a267220 */ /* 0x000fc80000410000 */
[----:B------:R-:W-:Y:S02]  /*1d90*/  @P2 FADD.FTZ R38, R54, R38 ;  /* 0x0000002636262221 */ /* 0x000fe40000010000 */
.L_x_39324:
[----:B------:R-:W-:Y:S05]  /*1da0*/  BSYNC B1 ;  /* 0x0000000000017941 */ /* 0x000fea0003800000 */
.L_x_39323:
[----:B------:R-:W-:Y:S01]  /*1db0*/  BSSY B1, `(.L_x_39325) ;  /* 0x0000005000017945 */ /* 0x000fe20003800000 */
[----:B------:R-:W-:Y:S05]  /*1dc0*/  @!P3 BRA `(.L_x_39326) ;  /* 0x000000300000b947 */ /* 0x000fea0003800000 */
[----:B-----5:R-:W-:-:S04]  /*1dd0*/  FMUL.FTZ R206, R211, c[0x0][0x1ec] ;  /* 0x00007b00d3ce7a20 */ /* 0x020fc80000410000 */
[----:B------:R-:W-:-:S04]  /*1de0*/  FMUL.FTZ R39, R155, R206 ;  /* 0x000000ce9b277220 */ /* 0x000fc80000410000 */
[----:B------:R-:W-:Y:S02]  /*1df0*/  @P2 FADD.FTZ R39, R55, R39 ;  /* 0x0000002737272221 */ /* 0x000fe40000010000 */
.L_x_39326:
[----:B------:R-:W-:Y:S05]  /*1e00*/  BSYNC B1 ;  /* 0x0000000000017941 */ /* 0x000fea0003800000 */
.L_x_39325:
[----:B------:R-:W-:Y:S01]  /*1e10*/  HFMA2.MMA R206, -RZ, RZ, 0, 9.5367431640625e-07 ;  /* 0x00000010ffce7435 */ /* 0x000fe200000001ff */
[----:B------:R-:W-:-:S09]  /*1e20*/  IADD3 R204, R204, 0x20, RZ ;  /* 0x00000020cccc7810 */ /* 0x000fd20007ffe0ff */
[C---:B------:R-:W-:Y:S01]  /*1e30*/  IMAD.WIDE.U32 R206, R203.reuse, R206, c[0x0][0x188] ;  /* 0x00006200cbce7625 */ /* 0x040fe200078e00ce */
[----:B------:R-:W-:-:S04]  /*1e40*/  IADD3 R203, R203, 0x20, RZ ;  /* 0x00000020cbcb7810 */ /* 0x000fc80007ffe0ff */
[----:B------:R0:W-:Y:S03]  /*1e50*/  STG.E.128 [R206.64], R36 ;  /* 0x00000024ce007986 */ /* 0x0001e6000c101d04 */
.L_x_39318:
[----:B------:R-:W-:Y:S05]  /*1e60*/  BSYNC B0 ;  /* 0x0000000000007941 */ /* 0x000fea0003800000 */
.L_x_39317:
        /* <DEDUP_REMOVED lines=29> */
.L_x_39330:
[----:B0-----:R-:W-:Y:S05]  /*2040*/  BSYNC B1 ;  /* 0x0000000000017941 */ /* 0x001fea0003800000 */
.L_x_39329:
[----:B------:R-:W-:Y:S01]  /*2050*/  BSSY B1, `(.L_x_39331) ;  /* 0x0000005000017945 */ /* 0x000fe20003800000 */
[----:B------:R-:W-:Y:S05]  /*2060*/  @!P3 BRA `(.L_x_39332) ;  /* 0x000000300000b947 */ /* 0x000fea0003800000 */
[----:B-----5:R-:W-:-:S04]  /*2070*/  FMUL.FTZ R206, R209, c[0x0][0x1ec] ;  /* 0x00007b00d1ce7a20 */ /* 0x020fc80000410000 */
[----:B------:R-:W-:-:S04]  /*2080*/  FMUL.FTZ R33, R141, R206 ;  /* 0x000000ce8d217220 */ /* 0x000fc80000410000 */
[----:B------:R-:W-:Y:S02]  /*2090*/  @P2 FADD.FTZ R33, R53, R33 ;  /* 0x0000002135212221 */ /* 0x000fe40000010000 */
.L_x_39332:
[----:B------:R-:W-:Y:S05]  /*20a0*/  BSYNC B1 ;  /* 0x0000000000017941 */ /* 0x000fea0003800000 */
.L_x_39331:
[----:B------:R-:W-:Y:S01]  /*20b0*/  BSSY B1, `(.L_x_39333) ;  /* 0x0000005000017945 */ /* 0x000fe20003800000 */
[----:B------:R-:W-:Y:S05]  /*20c0*/  @!P3 BRA `(.L_x_39334) ;  /* 0x000000300000b947 */ /* 0x000fea0003800000 */
[----:B-----5:R-:W-:-:S04]  /*20d0*/  FMUL.FTZ R205, R210, c[0x0][0x1ec] ;  /* 0x00007b00d2cd7a20 */ /* 0x020fc80000410000 */
[----:B------:R-:W-:-:S04]  /*20e0*/  FMUL.FTZ R34, R142, R205 ;  /* 0x000000cd8e227220 */ /* 0x000fc80000410000 */
[----:B------:R-:W-:Y:S02]  /*20f0*/  @P2 FADD.FTZ R34, R54, R34 ;  /* 0x0000002236222221 */ /* 0x000fe40000010000 */
.L_x_39334:
[----:B------:R-:W-:Y:S05]  /*2100*/  BSYNC B1 ;  /* 0x0000000000017941 */ /* 0x000fea0003800000 */
.L_x_39333:
[----:B------:R-:W-:Y:S01]  /*2110*/  BSSY B1, `(.L_x_39335) ;  /* 0x0000005000017945 */ /* 0x000fe20003800000 */
[----:B------:R-:W-:Y:S05]  /*2120*/  @!P3 BRA `(.L_x_39336) ;  /* 0x000000300000b947 */ /* 0x000fea0003800000 */
[----:B-----5:R-:W-:-:S04]  /*2130*/  FMUL.FTZ R206, R211, c[0x0][0x1ec] ;  /* 0x00007b00d3ce7a20 */ /* 0x020fc80000410000 */
[----:B------:R-:W-:-:S04]  /*2140*/  FMUL.FTZ R35, R143, R206 ;  /* 0x000000ce8f237220 */ /* 0x000fc80000410000 */
[----:B------:R-:W-:Y:S02]  /*2150*/  @P2 FADD.FTZ R35, R55, R35 ;  /* 0x0000002337232221 */ /* 0x000fe40000010000 */
.L_x_39336:
[----:B------:R-:W-:Y:S05]  /*2160*/  BSYNC B1 ;  /* 0x0000000000017941 */ /* 0x000fea0003800000 */
.L_x_39335:
[----:B------:R-:W-:Y:S01]  /*2170*/  HFMA2.MMA R206, -RZ, RZ, 0, 9.5367431640625e-07 ;  /* 0x00000010ffce7435 */ /* 0x000fe200000001ff */
[----:B------:R-:W-:-:S09]  /*2180*/  IADD3 R204, R204, 0x20, RZ ;  /* 0x00000020cccc7810 */ /* 0x000fd20007ffe0ff */
[C---:B------:R-:W-:Y:S01]  /*2190*/  IMAD.WIDE.U32 R206, R203.reuse, R206, c[0x0][0x188] ;  /* 0x00006200cbce7625 */ /* 0x040fe200078e00ce */
[----:B------:R-:W-:-:S04]  /*21a0*/  IADD3 R203, R203, 0x20, RZ ;  /* 0x00000020cbcb7810 */ /* 0x000fc80007ffe0ff */
[----:B------:R0:W-:Y:S03]  /*21b0*/  STG.E.128 [R206.64], R32 ;  /* 0x00000020ce007986 */ /* 0x0001e6000c101d04 */
.L_x_39328:
[----:B------:R-:W-:Y:S05]  /*21c0*/  BSYNC B0 ;  /* 0x0000000000007941 */ /* 0x000fea0003800000 */
.L_x_39327:
        /* <DEDUP_REMOVED lines=29> */
.L_x_39340:
[----:B0-----:R-:W-:Y:S05]  /*23a0*/  BSYNC B1 ;  /* 0x0000000000017941 */ /* 0x001fea0003800000 */
.L_x_39339:
[----:B------:R-:W-:Y:S01]  /*23b0*/  BSSY B1, `(.L_x_39341) ;  /* 0x0000005000017945 */ /* 0x000fe20003800000 */
[----:B------:R-:W-:Y:S05]  /*23c0*/  @!P3 BRA `(.L_x_39342) ;  /* 0x000000300000b947 */ /* 0x000fea0003800000 */
[----:B-----5:R-:W-:-:S04]  /*23d0*/  FMUL.FTZ R206, R209, c[0x0][0x1ec] ;  /* 0x00007b00d1ce7a20 */ /* 0x020fc80000410000 */
[----:B------:R-:W-:-:S04]  /*23e0*/  FMUL.FTZ R29, R129, R206 ;  /* 0x000000ce811d7220 */ /* 0x000fc80000410000 */
[----:B------:R-:W-:Y:S02]  /*23f0*/  @P2 FADD.FTZ R29, R53, R29 ;  /* 0x0000001d351d2221 */ /* 0x000fe40000010000 */
.L_x_39342:
[----:B------:R-:W-:Y:S05]  /*2400*/  BSYNC B1 ;  /* 0x0000000000017941 */ /* 0x000fea0003800000 */
.L_x_39341:
[----:B------:R-:W-:Y:S01]  /*2410*/  BSSY B1, `(.L_x_39343) ;  /* 0x0000005000017945 */ /* 0x000fe20003800000 */
[----:B------:R-:W-:Y:S05]  /*2420*/  @!P3 BRA `(.L_x_39344) ;  /* 0x000000300000b947 */ /* 0x000fea0003800000 */
[----:B-----5:R-:W-:-:S04]  /*2430*/  FMUL.FTZ R205, R210, c[0x0][0x1ec] ;  /* 0x00007b00d2cd7a20 */ /* 0x020fc80000410000 */
[----:B------:R-:W-:-:S04]  /*2440*/  FMUL.FTZ R30, R130, R205 ;  /* 0x000000cd821e7220 */ /* 0x000fc80000410000 */
[----:B------:R-:W-:Y:S02]  /*2450*/  @P2 FADD.FTZ R30, R54, R30 ;  /* 0x0000001e361e2221 */ /* 0x000fe40000010000 */
.L_x_39344:
[----:B------:R-:W-:Y:S05]  /*2460*/  BSYNC B1 ;  /* 0x0000000000017941 */ /* 0x000fea0003800000 */
.L_x_39343:
[----:B------:R-:W-:Y:S01]  /*2470*/  BSSY B1, `(.L_x_39345) ;  /* 0x0000005000017945 */ /* 0x000fe20003800000 */
[----:B------:R-:W-:Y:S05]  /*2480*/  @!P3 BRA `(.L_x_39346) ;  /* 0x000000300000b947 */ /* 0x000fea0003800000 */
[----:B-----5:R-:W-:-:S04]  /*2490*/  FMUL.FTZ R206, R211, c[0x0][0x1ec] ;  /* 0x00007b00d3ce7a20 */ /* 0x020fc80000410000 */
[----:B------:R-:W-:-:S04]  /*24a0*/  FMUL.FTZ R31, R131, R206 ;  /* 0x000000ce831f7220 */ /* 0x000fc80000410000 */
[----:B------:R-:W-:Y:S02]  /*24b0*/  @P2 FADD.FTZ R31, R55, R31 ;  /* 0x0000001f371f2221 */ /* 0x000fe40000010000 */
.L_x_39346:
[----:B------:R-:W-:Y:S05]  /*24c0*/  BSYNC B1 ;  /* 0x0000000000017941 */ /* 0x000fea0003800000 */
.L_x_39345:
[----:B------:R-:W-:Y:S01]  /*24d0*/  HFMA2.MMA R206, -RZ, RZ, 0, 9.5367431640625e-07 ;  /* 0x00000010ffce7435 */ /* 0x000fe200000001ff */
[----:B------:R-:W-:-:S09]  /*24e0*/  IADD3 R204, R204, 0x20, RZ ;  /* 0x00000020cccc7810 */ /* 0x000fd20007ffe0ff */
[C---:B------:R-:W-:Y:S01]  /*24f0*/  IMAD.WIDE.U32 R206, R203.reuse, R206, c[0x0][0x188] ;  /* 0x00006200cbce7625 */ /* 0x040fe200078e00ce */
[----:B------:R-:W-:-:S04]  /*2500*/  IADD3 R203, R203, 0x20, RZ ;  /* 0x00000020cbcb7810 */ /* 0x000fc80007ffe0ff */
[----:B------:R0:W-:Y:S03]  /*2510*/  STG.E.128 [R206.64], R28 ;  /* 0x0000001cce007986 */ /* 0x0001e6000c101d04 */
.L_x_39338:
[----:B------:R-:W-:Y:S05]  /*2520*/  BSYNC B0 ;  /* 0x0000000000007941 */ /* 0x000fea0003800000 */
.L_x_39337:
        /* <DEDUP_REMOVED lines=29> */
.L_x_39350:
[----:B0-----:R-:W-:Y:S05]  /*2700*/  BSYNC B1 ;  /* 0x0000000000017941 */ /* 0x001fea0003800000 */
.L_x_39349:
[----:B------:R-:W-:Y:S01]  /*2710*/  BSSY B1, `(.L_x_39351) ;  /* 0x0000005000017945 */ /* 0x000fe20003800000 */
[----:B------:R-:W-:Y:S05]  /*2720*/  @!P3 BRA `(.L_x_39352) ;  /* 0x000000300000b947 */ /* 0x000fea0003800000 */
[----:B-----5:R-:W-:-:S04]  /*2730*/  FMUL.FTZ R206, R209, c[0x0][0x1ec] ;  /* 0x00007b00d1ce7a20 */ /* 0x020fc80000410000 */
[----:B------:R-:W-:-:S04]  /*2740*/  FMUL.FTZ R25, R117, R206 ;  /* 0x000000ce75197220 */ /* 0x000fc80000410000 */
[----:B------:R-:W-:Y:S02]  /*2750*/  @P2 FADD.FTZ R25, R53, R25 ;  /* 0x0000001935192221 */ /* 0x000fe40000010000 */
.L_x_39352:
[----:B------:R-:W-:Y:S05]  /*2760*/  BSYNC B1 ;  /* 0x0000000000017941 */ /* 0x000fea0003800000 */
.L_x_39351:
[----:B------:R-:W-:Y:S01]  /*2770*/  BSSY B1, `(.L_x_39353) ;  /* 0x0000005000017945 */ /* 0x000fe20003800000 */
[----:B------:R-:W-:Y:S05]  /*2780*/  @!P3 BRA `(.L_x_39354) ;  /* 0x000000300000b947 */ /* 0x000fea0003800000 */
[----:B-----5:R-:W-:-:S04]  /*2790*/  FMUL.FTZ R205, R210, c[0x0][0x1ec] ;  /* 0x00007b00d2cd7a20 */ /* 0x020fc80000410000 */
[----:B------:R-:W-:-:S04]  /*27a0*/  FMUL.FTZ R26, R118, R205 ;  /* 0x000000cd761a7220 */ /* 0x000fc80000410000 */
[----:B------:R-:W-:Y:S02]  /*27b0*/  @P2 FADD.FTZ R26, R54, R26 ;  /* 0x0000001a361a2221 */ /* 0x000fe40000010000 */
.L_x_39354:
[----:B------:R-:W-:Y:S05]  /*27c0*/  BSYNC B1 ;  /* 0x0000000000017941 */ /* 0x000fea0003800000 */
.L_x_39353:
[----:B------:R-:W-:Y:S01]  /*27d0*/  BSSY B1, `(.L_x_39355) ;  /* 0x0000005000017945 */ /* 0x000fe20003800000 */
[----:B------:R-:W-:Y:S05]  /*27e0*/  @!P3 BRA `(.L_x_39356) ;  /* 0x000000300000b947 */ /* 0x000fea0003800000 */
[----:B-----5:R-:W-:-:S04]  /*27f0*/  FMUL.FTZ R206, R211, c[0x0][0x1ec] ;  /* 0x00007b00d3ce7a20 */ /* 0x020fc80000410000 */
[----:B------:R-:W-:-:S04]  /*2800*/  FMUL.FTZ R27, R119, R206 ;  /* 0x000000ce771b7220 */ /* 0x000fc80000410000 */
[----:B------:R-:W-:Y:S02]  /*2810*/  @P2 FADD.FTZ R27, R55, R27 ;  /* 0x0000001b371b2221 */ /* 0x000fe40000010000 */
.L_x_39356:
[----:B------:R-:W-:Y:S05]  /*2820*/  BSYNC B1 ;  /* 0x0000000000017941 */ /* 0x000fea0003800000 */
.L_x_39355:
[----:B------:R-:W-:Y:S01]  /*2830*/  HFMA2.MMA R206, -RZ, RZ, 0, 9.5367431640625e-07 ;  /* 0x00000010ffce7435 */ /* 0x000fe200000001ff */
[----:B------:R-:W-:-:S09]  /*2840*/  IADD3 R204, R204, 0x20, RZ ;  /* 0x00000020cccc7810 */ /* 0x000fd20007ffe0ff */
[C---:B------:R-:W-:Y:S01]  /*2850*/  IMAD.WIDE.U32 R206, R203.reuse, R206, c[0x0][0x188] ;  /* 0x00006200cbce7625 */ /* 0x040fe200078e00ce */
[----:B------:R-:W-:-:S04]  /*2860*/  IADD3 R203, R203, 0x20, RZ ;  /* 0x00000020cbcb7810 */ /* 0x000fc80007ffe0ff */
[----:B------:R0:W-:Y:S03]  /*2870*/  STG.E.128 [R206.64], R24 ;  /* 0x00000018ce007986 */ /* 0x0001e6000c101d04 */
.L_x_39348:
[----:B------:R-:W-:Y:S05]  /*2880*/  BSYNC B0 ;  /* 0x0000000000007941 */ /* 0x000fea0003800000 */
.L_x_39347:
        /* <DEDUP_REMOVED lines=29> */
.L_x_39360:
[----:B0-----:R-:W-:Y:S05]  /*2a60*/  BSYNC B1 ;  /* 0x0000000000017941 */ /* 0x001fea0003800000 */
.L_x_39359:
[----:B------:R-:W-:Y:S01]  /*2a70*/  BSSY B1, `(.L_x_39361) ;  /* 0x0000005000017945 */ /* 0x000fe20003800000 */
[----:B------:R-:W-:Y:S05]  /*2a80*/  @!P3 BRA `(.L_x_39362) ;  /* 0x000000300000b947 */ /* 0x000fea0003800000 */
[----:B-----5:R-:W-:-:S04]  /*2a90*/  FMUL.FTZ R206, R209, c[0x0][0x1ec] ;  /* 0x00007b00d1ce7a20 */ /* 0x020fc80000410000 */
[----:B------:R-:W-:-:S04]  /*2aa0*/  FMUL.FTZ R21, R105, R206 ;  /* 0x000000ce69157220 */ /* 0x000fc80000410000 */
[----:B------:R-:W-:Y:S02]  /*2ab0*/  @P2 FADD.FTZ R21, R53, R21 ;  /* 0x0000001535152221 */ /* 0x000fe40000010000 */
.L_x_39362:
[----:B------:R-:W-:Y:S05]  /*2ac0*/  BSYNC B1 ;  /* 0x0000000000017941 */ /* 0x000fea0003800000 */
.L_x_39361:
[----:B------:R-:W-:Y:S01]  /*2ad0*/  BSSY B1, `(.L_x_39363) ;  /* 0x0000005000017945 */ /* 0x000fe20003800000 */
[----:B------:R-:W-:Y:S05]  /*2ae0*/  @!P3 BRA `(.L_x_39364) ;  /* 0x000000300000b947 */ /* 0x000fea0003800000 */
[----:B-----5:R-:W-:-:S04]  /*2af0*/  FMUL.FTZ R205, R210, c[0x0][0x1ec] ;  /* 0x00007b00d2cd7a20 */ /* 0x020fc80000410000 */
[----:B------:R-:W-:-:S04]  /*2b00*/  FMUL.FTZ R22, R106, R205 ;  /* 0x000000cd6a167220 */ /* 0x000fc80000410000 */
[----:B------:R-:W-:Y:S02]  /*2b10*/  @P2 FADD.FTZ R22, R54, R22 ;  /* 0x0000001636162221 */ /* 0x000fe40000010000 */
.L_x_39364:
[----:B------:R-:W-:Y:S05]  /*2b20*/  BSYNC B1 ;  /* 0x0000000000017941 */ /* 0x000fea0003800000 */
.L_x_39363:
[----:B------:R-:W-:Y:S01]  /*2b30*/  BSSY B1, `(.L_x_39365) ;  /* 0x0000005000017945 */ /* 0x000fe20003800000 */
[----:B------:R-:W-:Y:S05]  /*2b40*/  @!P3 BRA `(.L_x_39366) ;  /* 0x000000300000b947 */ /* 0x000fea0003800000 */
[----:B-----5:R-:W-:-:S04]  /*2b50*/  FMUL.FTZ R206, R211, c[0x0][0x1ec] ;  /* 0x00007b00d3ce7a20 */ /* 0x020fc80000410000 */
[----:B------:R-:W-:-:S04]  /*2b60*/  FMUL.FTZ R23, R107, R206 ;  /* 0x000000ce6b177220 */ /* 0x000fc80000410000 */
[----:B------:R-:W-:Y:S02]  /*2b70*/  @P2 FADD.FTZ R23, R55, R23 ;  /* 0x0000001737172221 */ /* 0x000fe40000010000 */
.L_x_39366:
[----:B------:R-:W-:Y:S05]  /*2b80*/  BSYNC B1 ;  /* 0x0000000000017941 */ /* 0x000fea0003800000 */
.L_x_39365:
[----:B------:R-:W-:Y:S01]  /*2b90*/  HFMA2.MMA R206, -RZ, RZ, 0, 9.5367431640625e-07 ;  /* 0x00000010ffce7435 */ /* 0x000fe200000001ff */
[----:B------:R-:W-:-:S09]  /*2ba0*/  IADD3 R204, R204, 0x20, RZ ;  /* 0x00000020cccc7810 */ /* 0x000fd20007ffe0ff */
[C---:B------:R-:W-:Y:S01]  /*2bb0*/  IMAD.WIDE.U32 R206, R203.reuse, R206, c[0x0][0x188] ;  /* 0x00006200cbce7625 */ /* 0x040fe200078e00ce */
[----:B------:R-:W-:-:S04]  /*2bc0*/  IADD3 R203, R203, 0x20, RZ ;  /* 0x00000020cbcb7810 */ /* 0x000fc80007ffe0ff */
[----:B------:R0:W-:Y:S03]  /*2bd0*/  STG.E.128 [R206.64], R20 ;  /* 0x00000014ce007986 */ /* 0x0001e6000c101d04 */
.L_x_39358:
[----:B------:R-:W-:Y:S05]  /*2be0*/  BSYNC B0 ;  /* 0x0000000000007941 */ /* 0x000fea0003800000 */
.L_x_39357:
        /* <DEDUP_REMOVED lines=29> */
.L_x_39370:
[----:B0-----:R-:W-:Y:S05]  /*2dc0*/  BSYNC B1 ;  /* 0x0000000000017941 */ /* 0x001fea0003800000 */
.L_x_39369:
[----:B------:R-:W-:Y:S01]  /*2dd0*/  BSSY B1, `(.L_x_39371) ;  /* 0x0000005000017945 */ /* 0x000fe20003800000 */
[----:B------:R-:W-:Y:S05]  /*2de0*/  @!P3 BRA `(.L_x_39372) ;  /* 0x000000300000b947 */ /* 0x000fea0003800000 */
[----:B-----5:R-:W-:-:S04]  /*2df0*/  FMUL.FTZ R206, R209, c[0x0][0x1ec] ;  /* 0x00007b00d1ce7a20 */ /* 0x020fc80000410000 */
[----:B------:R-:W-:-:S04]  /*2e00*/  FMUL.FTZ R17, R93, R206 ;  /* 0x000000ce5d117220 */ /* 0x000fc80000410000 */
[----:B------:R-:W-:Y:S02]  /*2e10*/  @P2 FADD.FTZ R17, R53, R17 ;  /* 0x0000001135112221 */ /* 0x000fe40000010000 */
.L_x_39372:
[----:B------:R-:W-:Y:S05]  /*2e20*/  BSYNC B1 ;  /* 0x0000000000017941 */ /* 0x000fea0003800000 */
.L_x_39371:
[----:B------:R-:W-:Y:S01]  /*2e30*/  BSSY B1, `(.L_x_39373) ;  /* 0x0000005000017945 */ /* 0x000fe20003800000 */
[----:B------:R-:W-:Y:S05]  /*2e40*/  @!P3 BRA `(.L_x_39374) ;  /* 0x000000300000b947 */ /* 0x000fea0003800000 */
[----:B-----5:R-:W-:-:S04]  /*2e50*/  FMUL.FTZ R205, R210, c[0x0][0x1ec] ;  /* 0x00007b00d2cd7a20 */ /* 0x020fc80000410000 */
[----:B------:R-:W-:-:S04]  /*2e60*/  FMUL.FTZ R18, R94, R205 ;  /* 0x000000cd5e127220 */ /* 0x000fc80000410000 */
[----:B------:R-:W-:Y:S02]  /*2e70*/  @P2 FADD.FTZ R18, R54, R18 ;  /* 0x0000001236122221 */ /* 0x000fe40000010000 */
.L_x_39374:
[----:B------:R-:W-:Y:S05]  /*2e80*/  BSYNC B1 ;  /* 0x0000000000017941 */ /* 0x000fea0003800000 */
.L_x_39373:
[----:B------:R-:W-:Y:S01]  /*2e90*/  BSSY B1, `(.L_x_39375) ;  /* 0x0000005000017945 */ /* 0x000fe20003800000 */
[----:B------:R-:W-:Y:S05]  /*2ea0*/  @!P3 BRA `(.L_x_39376) ;  /* 0x000000300000b947 */ /* 0x000fea0003800000 */
[----:B-----5:R-:W-:-:S04]  /*2eb0*/  FMUL.FTZ R206, R211, c[0x0][0x1ec] ;  /* 0x00007b00d3ce7a20 */ /* 0x020fc80000410000 */
[----:B------:R-:W-:-:S04]  /*2ec0*/  FMUL.FTZ R19, R95, R206 ;  /* 0x000000ce5f137220 */ /* 0x000fc80000410000 */
[----:B------:R-:W-:Y:S02]  /*2ed0*/  @P2 FADD.FTZ R19, R55, R19 ;  /* 0x0000001337132221 */ /* 0x000fe40000010000 */
.L_x_39376:
[----:B------:R-:W-:Y:S05]  /*2ee0*/  BSYNC B1 ;  /* 0x0000000000017941 */ /* 0x000fea0003800000 */
.L_x_39375:
[----:B------:R-:W-:Y:S01]  /*2ef0*/  HFMA2.MMA R206, -RZ, RZ, 0, 9.5367431640625e-07 ;  /* 0x00000010ffce7435 */ /* 0x000fe200000001ff */
[----:B------:R-:W-:-:S09]  /*2f00*/  IADD3 R204, R204, 0x20, RZ ;  /* 0x00000020cccc7810 */ /* 0x000fd20007ffe0ff */
[C---:B------:R-:W-:Y:S01]  /*2f10*/  IMAD.WIDE.U32 R206, R203.reuse, R206, c[0x0][0x188] ;  /* 0x00006200cbce7625 */ /* 0x040fe200078e00ce */
[----:B------:R-:W-:-:S04]  /*2f20*/  IADD3 R203, R203, 0x20, RZ ;  /* 0x00000020cbcb7810 */ /* 0x000fc80007ffe0ff */
[----:B------:R0:W-:Y:S03]  /*2f30*/  STG.E.128 [R206.64], R16 ;  /* 0x00000010ce007986 */ /* 0x0001e6000c101d04 */
.L_x_39368:
[----:B------:R-:W-:Y:S05]  /*2f40*/  BSYNC B0 ;  /* 0x0000000000007941 */ /* 0x000fea0003800000 */
.L_x_39367:
        /* <DEDUP_REMOVED lines=29> */
.L_x_39380:
[----:B0-----:R-:W-:Y:S05]  /*3120*/  BSYNC B1 ;  /* 0x0000000000017941 */ /* 0x001fea0003800000 */
.L_x_39379:
[----:B------:R-:W-:Y:S01]  /*3130*/  BSSY B1, `(.L_x_39381) ;  /* 0x0000005000017945 */ /* 0x000fe20003800000 */
[----:B------:R-:W-:Y:S05]  /*3140*/  @!P3 BRA `(.L_x_39382) ;  /* 0x000000300000b947 */ /* 0x000fea0003800000 */
[----:B-----5:R-:W-:-:S04]  /*3150*/  FMUL.FTZ R206, R209, c[0x0][0x1ec] ;  /* 0x00007b00d1ce7a20 */ /* 0x020fc80000410000 */
[----:B------:R-:W-:-:S04]  /*3160*/  FMUL.FTZ R13, R81, R206 ;  /* 0x000000ce510d7220 */ /* 0x000fc80000410000 */
[----:B------:R-:W-:Y:S02]  /*3170*/  @P2 FADD.FTZ R13, R53, R13 ;  /* 0x0000000d350d2221 */ /* 0x000fe40000010000 */
.L_x_39382:
[----:B------:R-:W-:Y:S05]  /*3180*/  BSYNC B1 ;  /* 0x0000000000017941 */ /* 0x000fea0003800000 */
.L_x_39381:
[----:B------:R-:W-:Y:S01]  /*3190*/  BSSY B1, `(.L_x_39383) ;  /* 0x0000005000017945 */ /* 0x000fe20003800000 */
[----:B------:R-:W-:Y:S05]  /*31a0*/  @!P3 BRA `(.L_x_39384) ;  /* 0x000000300000b947 */ /* 0x000fea0003800000 */
[----:B-----5:R-:W-:-:S04]  /*31b0*/  FMUL.FTZ R205, R210, c[0x0][0x1ec] ;  /* 0x00007b00d2cd7a20 */ /* 0x020fc80000410000 */
[----:B------:R-:W-:-:S04]  /*31c0*/  FMUL.FTZ R14, R82, R205 ;  /* 0x000000cd520e7220 */ /* 0x000fc80000410000 */
[----:B------:R-:W-:Y:S02]  /*31d0*/  @P2 FADD.FTZ R14, R54, R14 ;  /* 0x0000000e360e2221 */ /* 0x000fe40000010000 */
.L_x_39384:
[----:B------:R-:W-:Y:S05]  /*31e0*/  BSYNC B1 ;  /* 0x0000000000017941 */ /* 0x000fea0003800000 */
.L_x_39383:
[----:B------:R-:W-:Y:S01]  /*31f0*/  BSSY B1, `(.L_x_39385) ;  /* 0x0000005000017945 */ /* 0x000fe20003800000 */
[----:B------:R-:W-:Y:S05]  /*3200*/  @!P3 BRA `(.L_x_39386) ;  /* 0x000000300000b947 */ /* 0x000fea0003800000 */
[----:B-----5:R-:W-:-:S04]  /*3210*/  FMUL.FTZ R206, R211, c[0x0][0x1ec] ;  /* 0x00007b00d3ce7a20 */ /* 0x020fc80000410000 */
[----:B------:R-:W-:-:S04]  /*3220*/  FMUL.FTZ R15, R83, R206 ;  /* 0x000000ce530f7220 */ /* 0x000fc80000410000 */
[----:B------:R-:W-:Y:S02]  /*3230*/  @P2 FADD.FTZ R15, R55, R15 ;  /* 0x0000000f370f2221 */ /* 0x000fe40000010000 */
.L_x_39386:
[----:B------:R-:W-:Y:S05]  /*3240*/  BSYNC B1 ;  /* 0x0000000000017941 */ /* 0x000fea0003800000 */
.L_x_39385:
[----:B------:R-:W-:Y:S01]  /*3250*/  HFMA2.MMA R206, -RZ, RZ, 0, 9.5367431640625e-07 ;  /* 0x00000010ffce7435 */ /* 0x000fe200000001ff */
[----:B------:R-:W-:-:S09]  /*3260*/  IADD3 R204, R204, 0x20, RZ ;  /* 0x00000020cccc7810 */ /* 0x000fd20007ffe0ff */
[C---:B------:R-:W-:Y:S01]  /*3270*/  IMAD.WIDE.U32 R206, R203.reuse, R206, c[0x0][0x188] ;  /* 0x00006200cbce7625 */ /* 0x040fe200078e00ce */
[----:B------:R-:W-:-:S04]  /*3280*/  IADD3 R203, R203, 0x20, RZ ;  /* 0x00000020cbcb7810 */ /* 0x000fc80007ffe0ff */
[----:B------:R0:W-:Y:S03]  /*3290*/  STG.E.128 [R206.64], R12 ;  /* 0x0000000cce007986 */ /* 0x0001e6000c101d04 */
.L_x_39378:
[----:B------:R-:W-:Y:S05]  /*32a0*/  BSYNC B0 ;  /* 0x0000000000007941 */ /* 0x000fea0003800000 */
.L_x_39377:
        /* <DEDUP_REMOVED lines=29> */
.L_x_39390:
[----:B0-----:R-:W-:Y:S05]  /*3480*/  BSYNC B1 ;  /* 0x0000000000017941 */ /* 0x001fea0003800000 */
.L_x_39389:
[----:B------:R-:W-:Y:S01]  /*3490*/  BSSY B1, `(.L_x_39391) ;  /* 0x0000005000017945 */ /* 0x000fe20003800000 */
[----:B------:R-:W-:Y:S05]  /*34a0*/  @!P3 BRA `(.L_x_39392) ;  /* 0x000000300000b947 */ /* 0x000fea0003800000 */
[----:B-----5:R-:W-:-:S04]  /*34b0*/  FMUL.FTZ R206, R209, c[0x0][0x1ec] ;  /* 0x00007b00d1ce7a20 */ /* 0x020fc80000410000 */
[----:B------:R-:W-:-:S04]  /*34c0*/  FMUL.FTZ R9, R69, R206 ;  /* 0x000000ce45097220 */ /* 0x000fc80000410000 */
[----:B------:R-:W-:Y:S02]  /*34d0*/  @P2 FADD.FTZ R9, R53, R9 ;  /* 0x0000000935092221 */ /* 0x000fe40000010000 */
.L_x_39392:
[----:B------:R-:W-:Y:S05]  /*34e0*/  BSYNC B1 ;  /* 0x0000000000017941 */ /* 0x000fea0003800000 */
.L_x_39391:
[----:B------:R-:W-:Y:S01]  /*34f0*/  BSSY B1, `(.L_x_39393) ;  /* 0x0000005000017945 */ /* 0x000fe20003800000 */
[----:B------:R-:W-:Y:S05]  /*3500*/  @!P3 BRA `(.L_x_39394) ;  /* 0x000000300000b947 */ /* 0x000fea0003800000 */
[----:B-----5:R-:W-:-:S04]  /*3510*/  FMUL.FTZ R205, R210, c[0x0][0x1ec] ;  /* 0x00007b00d2cd7a20 */ /* 0x020fc80000410000 */
[----:B------:R-:W-:-:S04]  /*3520*/  FMUL.FTZ R10, R70, R205 ;  /* 0x000000cd460a7220 */ /* 0x000fc80000410000 */
[----:B------:R-:W-:Y:S02]  /*3530*/  @P2 FADD.FTZ R10, R54, R10 ;  /* 0x0000000a360a2221 */ /* 0x000fe40000010000 */
.L_x_39394:
[----:B------:R-:W-:Y:S05]  /*3540*/  BSYNC B1 ;  /* 0x0000000000017941 */ /* 0x000fea0003800000 */
.L_x_39393:
[----:B------:R-:W-:Y:S01]  /*3550*/  BSSY B1, `(.L_x_39395) ;  /* 0x0000005000017945 */ /* 0x000fe20003800000 */
[----:B------:R-:W-:Y:S05]  /*3560*/  @!P3 BRA `(.L_x_39396) ;  /* 0x000000300000b947 */ /* 0x000fea0003800000 */
[----:B-----5:R-:W-:-:S04]  /*3570*/  FMUL.FTZ R206, R211, c[0x0][0x1ec] ;  /* 0x00007b00d3ce7a20 */ /* 0x020fc80000410000 */
[----:B------:R-:W-:-:S04]  /*3580*/  FMUL.FTZ R11, R71, R206 ;  /* 0x000000ce470b7220 */ /* 0x000fc80000410000 */
[----:B------:R-:W-:Y:S02]  /*3590*/  @P2 FADD.FTZ R11, R55, R11 ;  /* 0x0000000b370b2221 */ /* 0x000fe40000010000 */
.L_x_39396:
[----:B------:R-:W-:Y:S05]  /*35a0*/  BSYNC B1 ;  /* 0x0000000000017941 */ /* 0x000fea0003800000 */
.L_x_39395:
[----:B------:R-:W-:Y:S01]  /*35b0*/  HFMA2.MMA R206, -RZ, RZ, 0, 9.5367431640625e-07 ;  /* 0x00000010ffce7435 */ /* 0x000fe200000001ff */
[----:B------:R-:W-:-:S09]  /*35c0*/  IADD3 R204, R204, 0x20, RZ ;  /* 0x00000020cccc7810 */ /* 0x000fd20007ffe0ff */
[C---:B------:R-:W-:Y:S01]  /*35d0*/  IMAD.WIDE.U32 R206, R203.reuse, R206, c[0x0][0x188] ;  /* 0x00006200cbce7625 */ /* 0x040fe200078e00ce */
[----:B------:R-:W-:-:S04]  /*35e0*/  IADD3 R203, R203, 0x20, RZ ;  /* 0x00000020cbcb7810 */ /* 0x000fc80007ffe0ff */
[----:B------:R0:W-:Y:S03]  /*35f0*/  STG.E.128 [R206.64], R8 ;  /* 0x00000008ce007986 */ /* 0x0001e6000c101d04 */
.L_x_39388:
[----:B------:R-:W-:Y:S05]  /*3600*/  BSYNC B0 ;  /* 0x0000000000007941 */ /* 0x000fea0003800000 */
.L_x_39387:
        /* <DEDUP_REMOVED lines=27> */
[----:B------:R-:W-:-:S04]  /*37c0*/  FMUL.FTZ R4, R56, R205 ;  /* 0x000000cd38047220 */ /* 0x000fc80000410000 */
[----:B------:R-:W-:Y:S02]  /*37d0*/  @P1 FADD.FTZ R4, R52, R4 ;  /* 0x0000000434041221 */ /* 0x000fe40000010000 */
.L_x_39400:
[----:B-1----:R-:W-:Y:S05]  /*37e0*/  BSYNC B1 ;  /* 0x0000000000017941 */ /* 0x002fea0003800000 */
.L_x_39399:
[----:B------:R-:W-:Y:S01]  /*37f0*/  BSSY B1, `(.L_x_39401) ;  /* 0x0000005000017945 */ /* 0x000fe20003800000 */
[----:B------:R-:W-:Y:S05]  /*3800*/  @!P2 BRA `(.L_x_39402) ;  /* 0x000000300000a947 */ /* 0x000fea0003800000 */
[----:B-----5:R-:W-:-:S04]  /*3810*/  FMUL.FTZ R202, R209, c[0x0][0x1ec] ;  /* 0x00007b00d1ca7a20 */ /* 0x020fc80000410000 */
[----:B------:R-:W-:-:S04]  /*3820*/  FMUL.FTZ R5, R57, R202 ;  /* 0x000000ca39057220 */ /* 0x000fc80000410000 */
[----:B------:R-:W-:Y:S02]  /*3830*/  @P1 FADD.FTZ R5, R53, R5 ;  /* 0x0000000535051221 */ /* 0x000fe40000010000 */
.L_x_39402:
[----:B------:R-:W-:Y:S05]  /*3840*/  BSYNC B1 ;  /* 0x0000000000017941 */ /* 0x000fea0003800000 */
.L_x_39401:
[----:B------:R-:W-:Y:S01]  /*3850*/  BSSY B1, `(.L_x_39403) ;  /* 0x0000005000017945 */ /* 0x000fe20003800000 */
[----:B------:R-:W-:Y:S05]  /*3860*/  @!P2 BRA `(.L_x_39404) ;  /* 0x000000300000a947 */ /* 0x000fea0003800000 */
[----:B-----5:R-:W-:-:S04]  /*3870*/  FMUL.FTZ R205, R210, c[0x0][0x1ec] ;  /* 0x00007b00d2cd7a20 */ /* 0x020fc80000410000 */
[----:B------:R-:W-:-:S04]  /*3880*/  FMUL.FTZ R6, R58, R205 ;  /* 0x000000cd3a067220 */ /* 0x000fc80000410000 */
[----:B------:R-:W-:Y:S02]  /*3890*/  @P1 FADD.FTZ R6, R54, R6 ;  /* 0x0000000636061221 */ /* 0x000fe40000010000 */
.L_x_39404:
[----:B------:R-:W-:Y:S05]  /*38a0*/  BSYNC B1 ;  /* 0x0000000000017941 */ /* 0x000fea0003800000 */
.L_x_39403:
[----:B------:R-:W-:Y:S01]  /*38b0*/  BSSY B1, `(.L_x_39405) ;  /* 0x0000005000017945 */ /* 0x000fe20003800000 */
[----:B------:R-:W-:Y:S05]  /*38c0*/  @!P2 BRA `(.L_x_39406) ;  /* 0x000000300000a947 */ /* 0x000fea0003800000 */
[----:B-----5:R-:W-:-:S04]  /*38d0*/  FMUL.FTZ R202, R211, c[0x0][0x1ec] ;  /* 0x00007b00d3ca7a20 */ /* 0x020fc80000410000 */
[----:B------:R-:W-:-:S04]  /*38e0*/  FMUL.FTZ R7, R59, R202 ;  /* 0x000000ca3b077220 */ /* 0x000fc80000410000 */
[----:B------:R-:W-:Y:S02]  /*38f0*/  @P1 FADD.FTZ R7, R55, R7 ;  /* 0x0000000737071221 */ /* 0x000fe40000010000 */
.L_x_39406:
[----:B------:R-:W-:Y:S05]  /*3900*/  BSYNC B1 ;  /* 0x0000000000017941 */ /* 0x000fea0003800000 */
.L_x_39405:
[----:B------:R-:W-:-:S10]  /*3910*/  HFMA2.MMA R202, -RZ, RZ, 0, 9.5367431640625e-07 ;  /* 0x00000010ffca7435 */ /* 0x000fd400000001ff */
[----:B------:R-:W-:-:S05]  /*3920*/  IMAD.WIDE.U32 R202, R203, R202, c[0x0][0x188] ;  /* 0x00006200cbca7625 */ /* 0x000fca00078e00ca */
[----:B------:R0:W-:Y:S02]  /*3930*/  STG.E.128 [R202.64], R4 ;  /* 0x00000004ca007986 */ /* 0x0001e4000c101d04 */
.L_x_39398:
[----:B------:R-:W-:Y:S05]  /*3940*/  BSYNC B0 ;  /* 0x0000000000007941 */ /* 0x000fea0003800000 */
.L_x_39397:
        /* <DEDUP_REMOVED lines=77> */
.L_x_39435:
        /* <DEDUP_REMOVED lines=124> */
.L_x_39436:
        /* <DEDUP_REMOVED lines=11> */
[----:B------:R-:W-:Y:S01]  /*4690*/  FSEL R214, R201, RZ, P1 ;  /* 0x000000ffc9d67208 */ /* 0x000fe20000800000 */
[----:B------:R-:W-:-:S04]  /*46a0*/  FFMA.FTZ R201, R216, R203, c[0x0][0x228] ;  /* 0x00008a00d8c97623 */ /* 0x000fc800000100cb */
[----:B------:R-:W-:-:S06]  /*46b0*/  FADD.FTZ R201, R201, R214 ;  /* 0x000000d6c9c97221 */ /* 0x000fcc0000010000 */
[----:B------:R-:W2:Y:S02]  /*46c0*/  MUFU.RSQ R201, R201 ;  /* 0x000000c900c97308 */ /* 0x000ea40000001400 */
[----:B--2---:R1:W-:Y:S01]  /*46d0*/  @!P2 STG.E [R206.64], R201 ;  /* 0x000000c9ce00a986 */ /* 0x0043e2000c101904 */
        /* <DEDUP_REMOVED lines=27> */
.L_x_39412:
[----:B------:R-:W-:Y:S05]  /*4890*/  BSYNC B1 ;  /* 0x0000000000017941 */ /* 0x000fea0003800000 */
.L_x_39411:
[----:B------:R-:W-:Y:S01]  /*48a0*/  ISETP.GE.U32.AND P2, PT, R0, 0x40, PT ;  /* 0x000000400000780c */ /* 0x000fe20003f46070 */
[----:B------:R-:W-:-:S12]  /*48b0*/  BSSY B1, `(.L_x_39413) ;  /* 0x0000013000017945 */ /* 0x000fd80003800000 */
[----:B------:R-:W-:Y:S05]  /*48c0*/  @!P2 BRA `(.L_x_39414) ;  /* 0x000001100000a947 */ /* 0x000fea0003800000 */
[----:B-1----:R-:W-:Y:S02]  /*48d0*/  FSEL R216, R202, RZ, !P1 ;  /* 0x000000ffcad87208 */ /* 0x002fe40004800000 */
        /* <DEDUP_REMOVED lines=16> */
.L_x_39414:
[----:B------:R-:W-:Y:S05]  /*49e0*/  BSYNC B1 ;  /* 0x0000000000017941 */ /* 0x000fea0003800000 */
.L_x_39413:
[----:B------:R-:W-:Y:S01]  /*49f0*/  ISETP.GE.U32.AND P2, PT, R0, 0x60, PT ;  /* 0x000000600000780c */ /* 0x000fe20003f46070 */
[----:B------:R-:W-:-:S12]  /*4a00*/  BSSY B1, `(.L_x_39415) ;  /* 0x0000013000017945 */ /* 0x000fd80003800000 */
        /* <DEDUP_REMOVED lines=18> */
.L_x_39416:
[----:B------:R-:W-:Y:S05]  /*4b30*/  BSYNC B1 ;  /* 0x0000000000017941 */ /* 0x000fea0003800000 */
.L_x_39415:
        /* <DEDUP_REMOVED lines=20> */
.L_x_39418:
[----:B------:R-:W-:Y:S05]  /*4c80*/  BSYNC B1 ;  /* 0x0000000000017941 */ /* 0x000fea0003800000 */
.L_x_39417:
        /* <DEDUP_REMOVED lines=20> */
.L_x_39420:
[----:B------:R-:W-:Y:S05]  /*4dd0*/  BSYNC B1 ;  /* 0x0000000000017941 */ /* 0x000fea0003800000 */
.L_x_39419:
        /* <DEDUP_REMOVED lines=20> */
.L_x_39422:
[----:B------:R-:W-:Y:S05]  /*4f20*/  BSYNC B1 ;  /* 0x0000000000017941 */ /* 0x000fea0003800000 */
.L_x_39421:
        /* <DEDUP_REMOVED lines=20> */
.L_x_39424:
[----:B------:R-:W-:Y:S05]  /*5070*/  BSYNC B1 ;  /* 0x0000000000017941 */ /* 0x000fea0003800000 */
.L_x_39423:
        /* <DEDUP_REMOVED lines=20> */
.L_x_39426:
[----:B------:R-:W-:Y:S05]  /*51c0*/  BSYNC B1 ;  /* 0x0000000000017941 */ /* 0x000fea0003800000 */
.L_x_39425:
        /* <DEDUP_REMOVED lines=20> */
.L_x_39428:
[----:B------:R-:W-:Y:S05]  /*5310*/  BSYNC B1 ;  /* 0x0000000000017941 */ /* 0x000fea0003800000 */
.L_x_39427:
        /* <DEDUP_REMOVED lines=20> */
.L_x_39430:
[----:B------:R-:W-:Y:S05]  /*5460*/  BSYNC B1 ;  /* 0x0000000000017941 */ /* 0x000fea0003800000 */
.L_x_39429:
        /* <DEDUP_REMOVED lines=20> */
.L_x_39432:
[----:B------:R-:W-:Y:S05]  /*55b0*/  BSYNC B1 ;  /* 0x0000000000017941 */ /* 0x000fea0003800000 */
.L_x_39431:
[----:B------:R-:W-:-:S13]  /*55c0*/  ISETP.GE.U32.AND P2, PT, R0, 0x180, PT ;  /* 0x000001800000780c */ /* 0x000fda0003f46070 */
[----:B------:R-:W-:Y:S05]  /*55d0*/  @!P2 BRA `(.L_x_39410) ;  /* 0x000001000000a947 */ /* 0x000fea0003800000 */
[----:B------:R-:W-:Y:S02]  /*55e0*/  FSEL R206, R202, RZ, !P1 ;  /* 0x000000ffcace7208 */ /* 0x000fe40004800000 */
[----:B------:R-:W-:-:S03]  /*55f0*/  MOV R214, 0x10 ;  /* 0x0000001000d67802 */ /* 0x000fc60000000f00 */
[--C-:B------:R-:W-:Y:S02]  /*5600*/  FADD.FTZ R200, R4, -R206.reuse ;  /* 0x800000ce04c87221 */ /* 0x100fe40000010000 */
[--C-:B------:R-:W-:Y:S02]  /*5610*/  FADD.FTZ R202, R5, -R206.reuse ;  /* 0x800000ce05ca7221 */ /* 0x100fe40000010000 */
[--C-:B-1----:R-:W-:Y:S02]  /*5620*/  FADD.FTZ R204, R6, -R206.reuse ;  /* 0x800000ce06cc7221 */ /* 0x102fe40000010000 */
        /* <DEDUP_REMOVED lines=11> */
.L_x_39410:
[----:B-1----:R-:W-:Y:S05]  /*56e0*/  BSYNC B0 ;  /* 0x0000000000007941 */ /* 0x002fea0003800000 */
.L_x_39409:
[----:B------:R-:W-:-:S04]  /*56f0*/  MOV R3, c[0x0][0x160] ;  /* 0x0000580000037a02 */ /* 0x000fc80000000f00 */
[----:B------:R-:W-:-:S04]  /*5700*/  LEA R2, R3, R2, 0x2 ;  /* 0x0000000203027211 */ /* 0x000fc800078e10ff */
[----:B------:R-:W-:-:S13]  /*5710*/  ISETP.GE.AND P1, PT, R2, c[0x0][0x164], PT ;  /* 0x0000590002007a0c */ /* 0x000fda0003f26270 */
[----:B0-----:R-:W-:Y:S01]  /*5720*/  @P1 CALL.REL.NOINC `(.L_x_39433) ;  /* 0x0000001000001944 */ /* 0x001fe20003c00000 */
[----:B------:R-:W-:Y:S05]  /*5730*/  BRA `(.L_x_39434) ;  /* 0xffffb89000007947 */ /* 0x000fea000383ffff */
.L_x_39433:
[----:B------:R-:W-:Y:S05]  /*5740*/  EXIT ;  /* 0x000000000000794d */ /* 0x000fea0003800000 */
.L_x_39407:
[----:B------:R-:W-:Y:S01]  /*5750*/  HFMA2.MMA R214, -RZ, RZ, 0, 5.9604644775390625e-08 ;  /* 0x00000001ffd67435 */ /* 0x000fe200000001ff */
[----:B------:R-:W-:Y:S02]  /*5760*/  MOV R206, 0x1f ;  /* 0x0000001f00ce7802 */ /* 0x000fe40000000f00 */
[----:B------:R-:W-:Y:S02]  /*5770*/  MOV R207, 0xffffffff ;  /* 0xffffffff00cf7802 */ /* 0x000fe40000000f00 */
[----:B------:R-:W-:Y:S02]  /*5780*/  MOV R204, 0x57a0 ;  /* 0x000057a000cc7802 */ /* 0x000fe40000000f00 */
[----:B-----5:R-:W-:Y:S05]  /*5790*/  CALL.REL.NOINC `($__internal_150_$__cuda_sm70_shflsync_bfly_p) ;  /* 0x00000a2000007944 */ /* 0x020fea0003c00000 */
[----:B-1----:R-:W-:Y:S01]  /*57a0*/  MOV R202, R214 ;  /* 0x000000d600ca7202 */ /* 0x002fe20000000f00 */
[----:B0-----:R-:W-:Y:S05]  /*57b0*/  BRA `(.L_x_39435) ;  /* 0xffffe66000007947 */ /* 0x001fea000383ffff */
.L_x_39408:
[----:B------:R-:W-:Y:S01]  /*57c0*/  HFMA2.MMA R214, -RZ, RZ, 0, 1.1920928955078125e-07 ;  /* 0x00000002ffd67435 */ /* 0x000fe200000001ff */
[----:B------:R-:W-:Y:S02]  /*57d0*/  MOV R206, 0x1f ;  /* 0x0000001f00ce7802 */ /* 0x000fe40000000f00 */
[----:B------:R-:W-:Y:S02]  /*57e0*/  MOV R207, 0xffffffff ;  /* 0xffffffff00cf7802 */ /* 0x000fe40000000f00 */
[----:B------:R-:W-:-:S02]  /*57f0*/  MOV R204, 0x5810 ;  /* 0x0000581000cc7802 */ /* 0x000fc40000000f00 */
[----:B-----5:R-:W-:Y:S05]  /*5800*/  CALL.REL.NOINC `($__internal_150_$__cuda_sm70_shflsync_bfly_p) ;  /* 0x000009b000007944 */ /* 0x020fea0003c00000 */
[----:B01----:R-:W-:Y:S01]  /*5810*/  FADD.FTZ R203, R203, R214 ;  /* 0x000000d6cbcb7221 */ /* 0x003fe20000010000 */
[----:B------:R-:W-:Y:S01]  /*5820*/  HFMA2.MMA R214, -RZ, RZ, 0, 2.384185791015625e-07 ;  /* 0x00000004ffd67435 */ /* 0x000fe200000001ff */
[----:B------:R-:W-:-:S02]  /*5830*/  MOV R206, 0x1f ;  /* 0x0000001f00ce7802 */ /* 0x000fc40000000f00 */
[----:B------:R-:W-:Y:S02]  /*5840*/  MOV R207, 0xffffffff ;  /* 0xffffffff00cf7802 */ /* 0x000fe40000000f00 */
[----:B------:R-:W-:Y:S02]  /*5850*/  MOV R204, 0x5870 ;  /* 0x0000587000cc7802 */ /* 0x000fe40000000f00 */
[----:B------:R-:W-:Y:S05]  /*5860*/  CALL.REL.NOINC `($__internal_150_$__cuda_sm70_shflsync_bfly_p) ;  /* 0x0000095000007944 */ /* 0x000fea0003c00000 */
[----:B01----:R-:W-:Y:S01]  /*5870*/  FADD.FTZ R203, R203, R214 ;  /* 0x000000d6cbcb7221 */ /* 0x003fe20000010000 */
[----:B------:R-:W-:Y:S01]  /*5880*/  HFMA2.MMA R214, -RZ, RZ, 0, 4.76837158203125e-07 ;  /* 0x00000008ffd67435 */ /* 0x000fe200000001ff */
[----:B------:R-:W-:Y:S02]  /*5890*/  MOV R206, 0x1f ;  /* 0x0000001f00ce7802 */ /* 0x000fe40000000f00 */
[----:B------:R-:W-:Y:S02]  /*58a0*/  MOV R207, 0xffffffff ;  /* 0xffffffff00cf7802 */ /* 0x000fe40000000f00 */
[----:B------:R-:W-:Y:S02]  /*58b0*/  MOV R204, 0x58d0 ;  /* 0x000058d000cc7802 */ /* 0x000fe40000000f00 */
[----:B------:R-:W-:Y:S05]  /*58c0*/  CALL.REL.NOINC `($__internal_150_$__cuda_sm70_shflsync_bfly_p) ;  /* 0x000008f000007944 */ /* 0x000fea0003c00000 */
[----:B01----:R-:W-:Y:S01]  /*58d0*/  FADD.FTZ R203, R203, R214 ;  /* 0x000000d6cbcb7221 */ /* 0x003fe20000010000 */
[----:B------:R-:W-:Y:S01]  /*58e0*/  HFMA2.MMA R214, -RZ, RZ, 0, 9.5367431640625e-07 ;  /* 0x00000010ffd67435 */ /* 0x000fe200000001ff */
[----:B------:R-:W-:-:S02]  /*58f0*/  MOV R206, 0x1f ;  /* 0x0000001f00ce7802 */ /* 0x000fc40000000f00 */
[----:B------:R-:W-:Y:S02]  /*5900*/  MOV R207, 0xffffffff ;  /* 0xffffffff00cf7802 */ /* 0x000fe40000000f00 */
[----:B------:R-:W-:Y:S02]  /*5910*/  MOV R204, 0x5930 ;  /* 0x0000593000cc7802 */ /* 0x000fe40000000f00 */
[----:B------:R-:W-:Y:S05]  /*5920*/  CALL.REL.NOINC `($__internal_150_$__cuda_sm70_shflsync_bfly_p) ;  /* 0x0000089000007944 */ /* 0x000fea0003c00000 */
[----:B-1----:R-:W-:Y:S01]  /*5930*/  FADD.FTZ R202, R203, R214 ;  /* 0x000000d6cbca7221 */ /* 0x002fe20000010000 */
[----:B------:R-:W-:Y:S01]  /*5940*/  P2R R213, PR, RZ, 0x40 ;  /* 0x00000040ffd57803 */ /* 0x000fe20000000000 */
[----:B------:R-:W-:Y:S01]  /*5950*/  HFMA2.MMA R214, -RZ, RZ, 0, 5.9604644775390625e-08 ;  /* 0x00000001ffd67435 */ /* 0x000fe200000001ff */
[----:B------:R-:W-:Y:S01]  /*5960*/  ISETP.GT.U32.AND P6, PT, R0, 0x3f, PT ;  /* 0x0000003f0000780c */ /* 0x000fe20003fc4070 */
[----:B------:R-:W-:-:S04]  /*5970*/  FMUL.FTZ R202, R202, c[0x0][0x1e0] ;  /* 0x00007800caca7a20 */ /* 0x000fc80000410000 */
[--C-:B0-----:R-:W-:Y:S02]  /*5980*/  FADD.FTZ R203, R48, -R202.reuse ;  /* 0x800000ca30cb7221 */ /* 0x101fe40000010000 */
        /* <DEDUP_REMOVED lines=100> */
[----:B------:R-:W-:Y:S01]  /*5fd0*/  FFMA.FTZ R204, R207, R207, R204 ;  /* 0x000000cfcfcc7223 */ /* 0x000fe200000100cc */
[----:B------:R-:W-:-:S03]  /*5fe0*/  MOV R207, 0xffffffff ;  /* 0xffffffff00cf7802 */ /* 0x000fc60000000f00 */
[----:B------:R-:W-:Y:S01]  /*5ff0*/  @P6 FFMA.FTZ R203, R205, R205, R204 ;  /* 0x000000cdcdcb6223 */ /* 0x000fe200000100cc */
[----:B------:R-:W-:Y:S02]  /*6000*/  MOV R204, 0x6020 ;  /* 0x0000602000cc7802 */ /* 0x000fe40000000f00 */
[----:B------:R-:W-:Y:S05]  /*6010*/  CALL.REL.NOINC `($__internal_150_$__cuda_sm70_shflsync_bfly_p) ;  /* 0x000001a000007944 */ /* 0x000fea0003c00000 */
[----:B01----:R-:W-:Y:S01]  /*6020*/  FADD.FTZ R203, R203, R214 ;  /* 0x000000d6cbcb7221 */ /* 0x003fe20000010000 */
[----:B------:R-:W-:Y:S01]  /*6030*/  HFMA2.MMA R214, -RZ, RZ, 0, 1.1920928955078125e-07 ;  /* 0x00000002ffd67435 */ /* 0x000fe200000001ff */
[----:B------:R-:W-:Y:S02]  /*6040*/  MOV R206, 0x1f ;  /* 0x0000001f00ce7802 */ /* 0x000fe40000000f00 */
[----:B------:R-:W-:Y:S02]  /*6050*/  MOV R207, 0xffffffff ;  /* 0xffffffff00cf7802 */ /* 0x000fe40000000f00 */
[----:B------:R-:W-:Y:S02]  /*6060*/  MOV R204, 0x6080 ;  /* 0x0000608000cc7802 */ /* 0x000fe40000000f00 */
[----:B------:R-:W-:Y:S05]  /*6070*/  CALL.REL.NOINC `($__internal_150_$__cuda_sm70_shflsync_bfly_p) ;  /* 0x0000014000007944 */ /* 0x000fea0003c00000 */
[----:B01----:R-:W-:Y:S01]  /*6080*/  FADD.FTZ R203, R203, R214 ;  /* 0x000000d6cbcb7221 */ /* 0x003fe20000010000 */
[----:B------:R-:W-:Y:S01]  /*6090*/  HFMA2.MMA R214, -RZ, RZ, 0, 2.384185791015625e-07 ;  /* 0x00000004ffd67435 */ /* 0x000fe200000001ff */
[----:B------:R-:W-:Y:S02]  /*60a0*/  MOV R206, 0x1f ;  /* 0x0000001f00ce7802 */ /* 0x000fe40000000f00 */
[----:B------:R-:W-:-:S02]  /*60b0*/  MOV R207, 0xffffffff ;  /* 0xffffffff00cf7802 */ /* 0x000fc40000000f00 */
        /* <DEDUP_REMOVED lines=8> */
[----:B-1----:R-:W-:Y:S01]  /*6140*/  FADD.FTZ R213, R203, R214 ;  /* 0x000000d6cbd57221 */ /* 0x002fe20000010000 */
[----:B------:R-:W-:Y:S01]  /*6150*/  HFMA2.MMA R214, -RZ, RZ, 0, 9.5367431640625e-07 ;  /* 0x00000010ffd67435 */ /* 0x000fe200000001ff */
[----:B0-----:R-:W-:Y:S02]  /*6160*/  MOV R206, 0x1f ;  /* 0x0000001f00ce7802 */ /* 0x001fe40000000f00 */
[----:B------:R-:W-:-:S02]  /*6170*/  MOV R207, 0xffffffff ;  /* 0xffffffff00cf7802 */ /* 0x000fc40000000f00 */
[----:B------:R-:W-:Y:S02]  /*6180*/  MOV R203, R213 ;  /* 0x000000d500cb7202 */ /* 0x000fe40000000f00 */
[----:B------:R-:W-:Y:S02]  /*6190*/  MOV R204, 0x61b0 ;  /* 0x000061b000cc7802 */ /* 0x000fe40000000f00 */
[----:B------:R-:W-:Y:S05]  /*61a0*/  CALL.REL.NOINC `($__internal_150_$__cuda_sm70_shflsync_bfly_p) ;  /* 0x0000001000007944 */ /* 0x000fea0003c00000 */
[----:B01----:R-:W-:Y:S05]  /*61b0*/  BRA `(.L_x_39436) ;  /* 0xffffe42000007947 */ /* 0x003fea000383ffff */
        .weak           $__internal_150_$__cuda_sm70_shflsync_bfly_p
        .type           $__internal_150_$__cuda_sm70_shflsync_bfly_p,@function
        .size           $__internal_150_$__cuda_sm70_shflsync_bfly_p,(.L_x_43210 - $__internal_150_$__cuda_sm70_shflsync_bfly_p)
$__internal_150_$__cuda_sm70_shflsync_bfly_p:
[----:B------:R-:W-:Y:S01]  /*61c0*/  HFMA2.MMA R205, -RZ, RZ, 0, 0 ;  /* 0x00000000ffcd7435 */ /* 0x000fe200000001ff */
[----:B------:R-:W-:Y:S04]  /*61d0*/  WARPSYNC R207 ;  /* 0x000000cf00007348 */ /* 0x000fe80003800000 */
[----:B------:R0:W1:Y:S01]  /*61e0*/  SHFL.BFLY PT, R214, R203, R214, R206 ;  /* 0x0c0000d6cbd67389 */ /* 0x00006200000e00ce */
[----:B------:R-:W-:Y:S05]  /*61f0*/  RET.REL.NODEC R204 `(_ZN10layer_norm13ln_fwd_kernelINS_13Kernel_traitsIfffffjLj1536ELj1ELj4ELj1ELj16ENS_18Kernel_traits_baseILj1536EfffffjLj128EEEEELb0ELb1ELb1ELb0EEEvNS_9FwdParamsE) ;  /* 0xffff9e00cc007950 */ /* 0x000fea0003c3ffff */
.L_x_39437:
        /* <DEDUP_REMOVED lines=16> */
.L_x_43210:


//--------------------- .text._ZN10layer_norm13ln_fwd_kernelINS_13Kernel_traitsIfffffjLj1536ELj1ELj4ELj1ELj16ENS_18Kernel_traits_baseILj1536EfffffjLj128EEEEELb0ELb1ELb1ELb1EEEvNS_9FwdParamsE --------------------------
	.section	.text._ZN10layer_norm13ln_fwd_kernelINS_13Kernel_traitsIfffffjLj1536ELj1ELj4ELj1ELj16ENS_18Kernel_traits_baseILj1536EfffffjLj128EEEEELb0ELb1ELb1ELb1EEEvNS_9FwdParamsE,"ax",@progbits
	.sectioninfo	@"SHI_REGISTERS=255"
	.align	128
        .global         _ZN10layer_norm13ln_fwd_kernelINS_13Kernel_traitsIfffffjLj1536ELj1ELj4ELj1ELj16ENS_18Kernel_traits_baseILj1536EfffffjLj128EEEEELb0ELb1ELb1ELb1EEEvNS_9FwdParamsE
        .type           _ZN10layer_norm13ln_fwd_kernelINS_13Kernel_traitsIfffffjLj1536ELj1ELj4ELj1ELj16ENS_18Kernel_traits_baseILj1536EfffffjLj128EEEEELb0ELb1ELb1ELb1EEEvNS_9FwdParamsE,@function
        .size           _ZN10layer_norm13ln_fwd_kernelINS_13Kernel_traitsIfffffjLj1536ELj1ELj4ELj1ELj16ENS_18Kernel_traits_baseILj1536EfffffjLj128EEEEELb0ELb1ELb1ELb1EEEvNS_9FwdParamsE,(.L_x_43211 - _ZN10layer_norm13ln_fwd_kernelINS_13Kernel_traitsIfffffjLj1536ELj1ELj4ELj1ELj16ENS_18Kernel_traits_baseILj1536EfffffjLj128EEEEELb0ELb1ELb1ELb1EEEvNS_9FwdParamsE)
        .other          _ZN10layer_norm13ln_fwd_kernelINS_13Kernel_traitsIfffffjLj1536ELj1ELj4ELj1ELj16ENS_18Kernel_traits_baseILj1536EfffffjLj128EEEEELb0ELb1ELb1ELb1EEEvNS_9FwdParamsE,@"STO_CUDA_ENTRY STV_DEFAULT"
_ZN10layer_norm13ln_fwd_kernelINS_13Kernel_traitsIfffffjLj1536ELj1ELj4ELj1ELj16ENS_18Kernel_traits_baseILj1536EfffffjLj128EEEEELb0ELb1ELb1ELb1EEEvNS_9FwdParamsE:
.text._ZN10layer_norm13ln_fwd_kernelINS_13Kernel_traitsIfffffjLj1536ELj1ELj4ELj1ELj16ENS_18Kernel_traits_baseILj1536EfffffjLj128EEEEELb0ELb1ELb1ELb1EEEvNS_9FwdParamsE:
        /* <DEDUP_REMOVED lines=9> */
[----:B0-----:R-:W-:Y:S02]  /*0090*/  LOP3.LUT R0, R56, 0x1f, RZ, 0xc0, !PT ;  /* 0x0000001f38007812 */ /* 0x001fe400078ec0ff */
[----:B------:R-:W-:-:S08]  /*00a0*/  SHF.R.U32.HI R8, RZ, 0x5, R56 ;  /* 0x00000005ff087819 */ /* 0x000fd00000011638 */
[C---:B------:R-:W-:Y:S02]  /*00b0*/  @P0 LEA R2, P1, R0.reuse, c[0x0][0x218], 0x4 ;  /* 0x0000860000020a11 */ /* 0x040fe400078220ff */
[C---:B------:R-:W-:Y:S02]  /*00c0*/  LOP3.LUT R60, R0.reuse, 0x20, RZ, 0xfc, !PT ;  /* 0x00000020003c7812 */ /* 0x040fe400078efcff */
[----:B------:R-:W-:Y:S02]  /*00d0*/  @P0 IADD3.X R3, RZ, c[0x0][0x21c], RZ, P1, !PT ;  /* 0x00008700ff030a10 */ /* 0x000fe40000ffe4ff */
[----:B-1----:R-:W-:Y:S02]  /*00e0*/  LEA R148, R9, R8, 0x2 ;  /* 0x0000000809947211 */ /* 0x002fe400078e10ff */
[----:B------:R-:W-:Y:S01]  /*00f0*/  CS2R R8, SRZ ;  /* 0x0000000000087805 */ /* 0x000fe2000001ff00 */
[----:B------:R0:W5:Y:S01]  /*0100*/  @P0 LDG.E.128 R4, [R2.64] ;  /* 0x0000000402040981 */ /* 0x000162000c1e1d00 */
[C---:B------:R-:W-:Y:S01]  /*0110*/  LOP3.LUT R84, R0.reuse, 0x80, RZ, 0xfc, !PT ;  /* 0x0000008000547812 */ /* 0x040fe200078efcff */
[----:B------:R-:W-:Y:S01]  /*0120*/  CS2R R12, SRZ ;  /* 0x00000000000c7805 */ /* 0x000fe2000001ff00 */
[C---:B------:R-:W-:Y:S01]  /*0130*/  LOP3.LUT R68, R0.reuse, 0x40, RZ, 0xfc, !PT ;  /* 0x0000004000447812 */ /* 0x040fe200078efcff */
[----:B------:R-:W-:Y:S01]  /*0140*/  CS2R R20, SRZ ;  /* 0x0000000000147805 */ /* 0x000fe2000001ff00 */
[----:B------:R-:W-:Y:S01]  /*0150*/  LOP3.LUT R76, R0, 0x60, RZ, 0xfc, !PT ;  /* 0x00000060004c7812 */ /* 0x000fe200078efcff */
[----:B------:R-:W-:Y:S01]  /*0160*/  CS2R R22, SRZ ;  /* 0x0000000000167805 */ /* 0x000fe2000001ff00 */
[----:B------:R-:W-:Y:S01]  /*0170*/  @P0 LEA R28, P2, R68, c[0x0][0x218], 0x4 ;  /* 0x00008600441c0a11 */ /* 0x000fe200078420ff */
[----:B------:R-:W-:Y:S01]  /*0180*/  CS2R R14, SRZ ;  /* 0x00000000000e7805 */ /* 0x000fe2000001ff00 */
[----:B------:R-:W-:Y:S01]  /*0190*/  LOP3.LUT R92, R0, 0xa0, RZ, 0xfc, !PT ;  /* 0x000000a0005c7812 */ /* 0x000fe200078efcff */
[----:B------:R-:W-:Y:S01]  /*01a0*/  CS2R R16, SRZ ;  /* 0x0000000000107805 */ /* 0x000fe2000001ff00 */
[----:B0-----:R-:W-:Y:S01]  /*01b0*/  @P0 LEA R2, P1, R60, c[0x0][0x218], 0x4 ;  /* 0x000086003c020a11 */ /* 0x001fe200078220ff */
[----:B------:R-:W-:Y:S01]  /*01c0*/  CS2R R18, SRZ ;  /* 0x0000000000127805 */ /* 0x000fe2000001ff00 */
[----:B------:R-:W-:-:S02]  /*01d0*/  @P0 LEA R30, P3, R76, c[0x0][0x218], 0x4 ;  /* 0x000086004c1e0a11 */ /* 0x000fc400078620ff */
[----:B------:R-:W-:Y:S02]  /*01e0*/  @P0 LEA.HI.X R3, R60, c[0x0][0x21c], RZ, 0x4, P1 ;  /* 0x000087003c030a11 */ /* 0x000fe400008f24ff */
[----:B------:R-:W-:Y:S02]  /*01f0*/  LOP3.LUT R108, R0, 0xe0, RZ, 0xfc, !PT ;  /* 0x000000e0006c7812 */ /* 0x000fe400078efcff */
[----:B------:R-:W-:Y:S01]  /*0200*/  @P0 LEA.HI.X R29, R68, c[0x0][0x21c], RZ, 0x4, P2 ;  /* 0x00008700441d0a11 */ /* 0x000fe200010f24ff */
[----:B------:R0:W5:Y:S01]  /*0210*/  @P0 LDG.E.128 R8, [R2.64] ;  /* 0x0000000402080981 */ /* 0x000162000c1e1d00 */
[----:B------:R-:W-:Y:S02]  /*0220*/  @P0 LEA R40, P2, R92, c[0x0][0x218], 0x4 ;  /* 0x000086005c280a11 */ /* 0x000fe400078420ff */
[C---:B------:R-:W-:Y:S01]  /*0230*/  LOP3.LUT R100, R0.reuse, 0xc0, RZ, 0xfc, !PT ;  /* 0x000000c000647812 */ /* 0x040fe200078efcff */
[----:B------:R-:W-:Y:S01]  /*0240*/  CS2R R32, SRZ ;  /* 0x0000000000207805 */ /* 0x000fe2000001ff00 */
[----:B------:R-:W-:Y:S01]  /*0250*/  LOP3.LUT R58, R0, 0x100, RZ, 0xfc, !PT ;  /* 0x00000100003a7812 */ /* 0x000fe200078efcff */
[----:B------:R-:W-:Y:S01]  /*0260*/  CS2R R34, SRZ ;  /* 0x0000000000227805 */ /* 0x000fe2000001ff00 */
[----:B------:R-:W-:Y:S01]  /*0270*/  @P0 LEA.HI.X R31, R76, c[0x0][0x21c], RZ, 0x4, P3 ;  /* 0x000087004c1f0a11 */ /* 0x000fe200018f24ff */
[----:B------:R1:W5:Y:S01]  /*0280*/  @P0 LDG.E.128 R12, [R28.64] ;  /* 0x000000041c0c0981 */ /* 0x000362000c1e1d00 */
[----:B0-----:R-:W-:-:S02]  /*0290*/  @P0 LEA R2, P1, R84, c[0x0][0x218], 0x4 ;  /* 0x0000860054020a11 */ /* 0x001fc400078220ff */
[----:B------:R-:W-:Y:S01]  /*02a0*/  @P0 LEA.HI.X R41, R92, c[0x0][0x21c], RZ, 0x4, P2 ;  /* 0x000087005c290a11 */ /* 0x000fe200010f24ff */
[----:B------:R0:W5:Y:S01]  /*02b0*/  @P0 LDG.E.128 R16, [R30.64] ;  /* 0x000000041e100981 */ /* 0x000162000c1e1d00 */
[----:B------:R-:W-:-:S05]  /*02c0*/  @P0 LEA.HI.X R3, R84, c[0x0][0x21c], RZ, 0x4, P1 ;  /* 0x0000870054030a11 */ /* 0x000fca00008f24ff */
[----:B------:R2:W5:Y:S01]  /*02d0*/  @P0 LDG.E.128 R20, [R2.64] ;  /* 0x0000000402140981 */ /* 0x000562000c1e1d00 */
[----:B------:R-:W-:Y:S02]  /*02e0*/  @P0 LEA R42, P3, R100, c[0x0][0x218], 0x4 ;  /* 0x00008600642a0a11 */ /* 0x000fe400078620ff */
[----:B------:R-:W-:Y:S01]  /*02f0*/  @P0 LEA R50, P2, R58, c[0x0][0x218], 0x4 ;  /* 0x000086003a320a11 */ /* 0x000fe200078420ff */
[----:B------:R-:W-:Y:S01]  /*0300*/  CS2R R24, SRZ ;  /* 0x0000000000187805 */ /* 0x000fe2000001ff00 */
[C---:B--2---:R-:W-:Y:S01]  /*0310*/  @P0 LEA R2, P1, R108.reuse, c[0x0][0x218], 0x4 ;  /* 0x000086006c020a11 */ /* 0x044fe200078220ff */
[----:B------:R-:W-:Y:S01]  /*0320*/  CS2R R26, SRZ ;  /* 0x00000000001a7805 */ /* 0x000fe2000001ff00 */
[----:B-1----:R-:W-:Y:S02]  /*0330*/  CS2R R28, SRZ ;  /* 0x00000000001c7805 */ /* 0x002fe4000001ff00 */
[----:B------:R-:W-:Y:S01]  /*0340*/  @P0 LEA.HI.X R3, R108, c[0x0][0x21c], RZ, 0x4, P1 ;  /* 0x000087006c030a11 */ /* 0x000fe200008f24ff */
[----:B0-----:R-:W-:Y:S01]  /*0350*/  CS2R R30, SRZ ;  /* 0x00000000001e7805 */ /* 0x001fe2000001ff00 */
[----:B------:R-:W-:Y:S01]  /*0360*/  CS2R R36, SRZ ;  /* 0x0000000000247805 */ /* 0x000fe2000001ff00 */
[----:B------:R-:W-:Y:S01]  /*0370*/  CS2R R38, SRZ ;  /* 0x0000000000267805 */ /* 0x000fe2000001ff00 */
[C---:B------:R-:W-:Y:S01]  /*0380*/  LOP3.LUT R59, R0.reuse, 0x120, RZ, 0xfc, !PT ;  /* 0x00000120003b7812 */ /* 0x040fe200078efcff */
[----:B------:R0:W5:Y:S01]  /*0390*/  @P0 LDG.E.128 R32, [R2.64] ;  /* 0x0000000402200981 */ /* 0x000162000c1e1d00 */
[----:B------:R-:W-:-:S02]  /*03a0*/  LOP3.LUT R62, R0, 0x140, RZ, 0xfc, !PT ;  /* 0x00000140003e7812 */ /* 0x000fc400078efcff */
[----:B------:R-:W-:Y:S01]  /*03b0*/  LOP3.LUT R63, R0, 0x160, RZ, 0xfc, !PT ;  /* 0x00000160003f7812 */ /* 0x000fe200078efcff */
[----:B------:R1:W5:Y:S01]  /*03c0*/  @P0 LDG.E.128 R24, [R40.64] ;  /* 0x0000000428180981 */ /* 0x000362000c1e1d00 */
[----:B------:R-:W-:Y:S02]  /*03d0*/  @P0 LEA.HI.X R43, R100, c[0x0][0x21c], RZ, 0x4, P3 ;  /* 0x00008700642b0a11 */ /* 0x000fe400018f24ff */
[----:B------:R-:W-:Y:S02]  /*03e0*/  @P0 LEA.HI.X R51, R58, c[0x0][0x21c], RZ, 0x4, P2 ;  /* 0x000087003a330a11 */ /* 0x000fe400010f24ff */
[----:B------:R-:W-:Y:S01]  /*03f0*/  @P0 LEA R52, P3, R59, c[0x0][0x218], 0x4 ;  /* 0x000086003b340a11 */ /* 0x000fe200078620ff */
[----:B------:R2:W5:Y:S01]  /*0400*/  @P0 LDG.E.128 R28, [R42.64] ;  /* 0x000000042a1c0981 */ /* 0x000562000c1e1d00 */
[C---:B------:R-:W-:Y:S02]  /*0410*/  @P0 LEA R54, P1, R62.reuse, c[0x0][0x218], 0x4 ;  /* 0x000086003e360a11 */ /* 0x040fe400078220ff */
[----:B0-----:R-:W-:Y:S01]  /*0420*/  @P0 LEA R2, P2, R63, c[0x0][0x218], 0x4 ;  /* 0x000086003f020a11 */ /* 0x001fe200078420ff */
[----:B------:R0:W5:Y:S01]  /*0430*/  @P0 LDG.E.128 R36, [R50.64] ;  /* 0x0000000432240981 */ /* 0x000162000c1e1d00 */
[----:B-1----:R-:W-:Y:S01]  /*0440*/  CS2R R40, SRZ ;  /* 0x0000000000287805 */ /* 0x002fe2000001ff00 */
[----:B------:R-:W-:Y:S01]  /*0450*/  CS2R R44, SRZ ;  /* 0x00000000002c7805 */ /* 0x000fe2000001ff00 */
[----:B------:R-:W-:Y:S01]  /*0460*/  CS2R R46, SRZ ;  /* 0x00000000002e7805 */ /* 0x000fe2000001ff00 */
[----:B------:R-:W-:Y:S01]  /*0470*/  CS2R R48, SRZ ;  /* 0x0000000000307805 */ /* 0x000fe2000001ff00 */
[----:B------:R-:W-:Y:S01]  /*0480*/  @P0 LEA.HI.X R53, R59, c[0x0][0x21c], RZ, 0x4, P3 ;  /* 0x000087003b350a11 */ /* 0x000fe200018f24ff */
[----:B--2---:R-:W-:Y:S01]  /*0490*/  CS2R R42, SRZ ;  /* 0x00000000002a7805 */ /* 0x004fe2000001ff00 */
[----:B------:R-:W-:-:S02]  /*04a0*/  @P0 LEA.HI.X R55, R62, c[0x0][0x21c], RZ, 0x4, P1 ;  /* 0x000087003e370a11 */ /* 0x000fc400008f24ff */
[----:B------:R-:W-:Y:S01]  /*04b0*/  @P0 LEA.HI.X R3, R63, c[0x0][0x21c], RZ, 0x4, P2 ;  /* 0x000087003f030a11 */ /* 0x000fe200010f24ff */
[----:B0-----:R-:W-:Y:S02]  /*04c0*/  CS2R R50, SRZ ;  /* 0x0000000000327805 */ /* 0x001fe4000001ff00 */
[----:B------:R0:W5:Y:S01]  /*04d0*/  @P0 LDG.E.128 R40, [R52.64] ;  /* 0x0000000434280981 */ /* 0x000162000c1e1d00 */
[----:B------:R-:W-:-:S03]  /*04e0*/  LEA R64, P5, R60, c[0x0][0x1c8], 0x4 ;  /* 0x000072003c407a11 */ /* 0x000fc600078a20ff */
[----:B------:R1:W5:Y:S01]  /*04f0*/  @P0 LDG.E.128 R44, [R54.64] ;  /* 0x00000004362c0981 */ /* 0x000362000c1e1d00 */
[----:B------:R-:W-:-:S03]  /*0500*/  LEA R72, P3, R68, c[0x0][0x1c8], 0x4 ;  /* 0x0000720044487a11 */ /* 0x000fc600078620ff */
[----:B------:R1:W5:Y:S01]  /*0510*/  @P0 LDG.E.128 R48, [R2.64] ;  /* 0x0000000402300981 */ /* 0x000362000c1e1d00 */
[----:B------:R-:W-:Y:S01]  /*0520*/  ISETP.GE.AND P0, PT, R148, c[0x0][0x164], PT ;  /* 0x0000590094007a0c */ /* 0x000fe20003f06270 */
[----:B------:R-:W-:Y:S01]  /*0530*/  HFMA2.MMA R141, -RZ, RZ, 0, 9.5367431640625e-07 ;  /* 0x00000010ff8d7435 */ /* 0x000fe200000001ff */
[----:B0-----:R-:W-:Y:S02]  /*0540*/  SHF.L.U32 R52, R56, 0x4, RZ ;  /* 0x0000000438347819 */ /* 0x001fe400000006ff */
        /* <DEDUP_REMOVED lines=18> */
[----:B------:R-:W-:Y:S01]  /*0670*/  LEA R144, P2, R63, c[0x0][0x1c8], 0x4 ;  /* 0x000072003f907a11 */ /* 0x000fe200078420ff */
        /* <DEDUP_REMOVED lines=18> */
[----:B-1----:R-:W5:Y:S04]  /*07a0*/  LDG.E.128 R52, [R52.64] ;  /* 0x0000000434347981 */ /* 0x002f68000c1e1d00 */
        /* <DEDUP_REMOVED lines=24> */
[----:B------:R-:W-:-:S02]  /*0930*/  ULDC.U8 UR6, c[0x0][0x1f0] ;  /* 0x00007c0000067ab9 */ /* 0x000fc40000000000 */
.L_x_39539:
[----:B------:R-:W-:-:S05]  /*0940*/  MOV R159, 0x4 ;  /* 0x00000004009f7802 */ /* 0x000fca0000000f00 */
[----:B------:R-:W-:-:S06]  /*0950*/  IMAD.WIDE R156, R2, R159, c[0x0][0x1d0] ;  /* 0x00007400029c7625 */ /* 0x000fcc00078e029f */
[----:B------:R-:W2:Y:S01]  /*0960*/  LDG.E R157, [R156.64] ;  /* 0x000000049c9d7981 */ /* 0x000ea2000c1e1900 */
[----:B------:R-:W-:Y:S01]  /*0970*/  IMAD R3, R2, c[0x0][0x168], RZ ;  /* 0x00005a0002037a24 */ /* 0x000fe200078e02ff */
[----:B------:R-:W-:-:S04]  /*0980*/  ISETP.NE.U32.AND P0, PT, RZ, c[0x0][0x180], PT ;  /* 0x00006000ff007a0c */ /* 0x000fc80003f05070 */
[----:B------:R-:W-:Y:S02]  /*0990*/  SHF.R.S32.HI R158, RZ, 0x1f, R3 ;  /* 0x0000001fff9e7819 */ /* 0x000fe40000011403 */
[----:B------:R-:W-:Y:S02]  /*09a0*/  ISETP.NE.AND.EX P0, PT, RZ, c[0x0][0x184], PT, P0 ;  /* 0x00006100ff007a0c */ /* 0x000fe40003f05300 */
[----:B------:R-:W-:-:S04]  /*09b0*/  LEA.HI R3, R158, R3, RZ, 0x2 ;  /* 0x000000039e037211 */ /* 0x000fc800078f10ff */
[----:B------:R-:W-:Y:S01]  /*09c0*/  LEA.HI.SX32 R194, R3, R0, 0x1e ;  /* 0x0000000003c27211 */ /* 0x000fe200078ff2ff */
[----:B------:R-:W-:-:S06]  /*09d0*/  HFMA2.MMA R192, -RZ, RZ, 0, 0 ;  /* 0x00000000ffc07435 */ /* 0x000fcc00000001ff */
[----:B------:R-:W-:-:S05]  /*09e0*/  @P0 MOV R161, 0x10 ;  /* 0x0000001000a10802 */ /* 0x000fca0000000f00 */
[----:B------:R-:W-:-:S05]  /*09f0*/  @P0 IMAD.WIDE.U32 R160, R194, R161, c[0x0][0x180] ;  /* 0x00006000c2a00625 */ /* 0x000fca00078e00a1 */
[----:B------:R0:W3:Y:S01]  /*0a00*/  @P0 LDG.E.128 R148, [R160.64] ;  /* 0x00000004a0940981 */ /* 0x0000e2000c1e1d00 */
[----:B------:R-:W-:Y:S01]  /*0a10*/  IMAD.WIDE R158, R2, R159, c[0x0][0x1d8] ;  /* 0x00007600029e7625 */ /* 0x000fe200078e029f */
[C---:B--2---:R-:W-:Y:S01]  /*0a20*/  ISETP.GE.AND P5, PT, R157.reuse, 0x1, PT ;  /* 0x000000019d00780c */ /* 0x044fe20003fa6270 */
[----:B------:R-:W-:Y:S01]  /*0a30*/  BSSY B0, `(.L_x_39438) ;  /* 0x000001f000007945 */ /* 0x000fe20003800000 */
[C---:B------:R-:W-:Y:S02]  /*0a40*/  ISETP.GT.AND P6, PT, R157.reuse, RZ, PT ;  /* 0x000000ff9d00720c */ /* 0x040fe40003fc4270 */
[----:B-----5:R1:W5:Y:S09]  /*0a50*/  LDG.E R205, [R158.64] ;  /* 0x000000049ecd7981 */ /* 0x020372000c1e1900 */
[----:B------:R-:W-:-:S02]  /*0a60*/  @P5 IADD3 R3, R157, -0x1, RZ ;  /* 0xffffffff9d035810 */ /* 0x000fc40007ffe0ff */
[----:B------:R-:W-:-:S03]  /*0a70*/  @P5 MOV R157, 0x10 ;  /* 0x00000010009d5802 */ /* 0x000fc60000000f00 */
[----:B------:R-:W-:-:S05]  /*0a80*/  @P5 IMAD R3, R3, c[0x0][0x168], RZ ;  /* 0x00005a0003035a24 */ /* 0x000fca00078e02ff */
[----:B------:R-:W-:-:S04]  /*0a90*/  @P5 SHF.R.S32.HI R156, RZ, 0x1f, R3 ;  /* 0x0000001fff9c5819 */ /* 0x000fc80000011403 */
[----:B------:R-:W-:-:S04]  /*0aa0*/  @P5 LEA.HI R3, R156, R3, RZ, 0x2 ;  /* 0x000000039c035211 */ /* 0x000fc800078f10ff */
[----:B------:R-:W-:Y:S01]  /*0ab0*/  @P5 LEA.HI.SX32 R192, R3, R0, 0x1e ;  /* 0x0000000003c05211 */ /* 0x000fe200078ff2ff */
[----:B------:R-:W-:-:S04]  /*0ac0*/  HFMA2.MMA R3, -RZ, RZ, 0, 9.5367431640625e-07 ;  /* 0x00000010ff037435 */ /* 0x000fc800000001ff */
[----:B------:R-:W-:-:S05]  /*0ad0*/  @P5 IMAD.WIDE.U32 R156, R192, R157, c[0x0][0x170] ;  /* 0x00005c00c09c5625 */ /* 0x000fca00078e009d */
[----:B------:R2:W5:Y:S01]  /*0ae0*/  @P5 LDG.E.128 R152, [R156.64] ;  /* 0x000000049c985981 */ /* 0x000562000c1e1d00 */
[----:B------:R-:W-:Y:S01]  /*0af0*/  @!P6 ISETP.NE.U32.AND P3, PT, RZ, c[0x0][0x180], PT ;  /* 0x00006000ff00ea0c */ /* 0x000fe20003f65070 */
[C---:B-1----:R-:W-:Y:S01]  /*0b00*/  IMAD.WIDE.U32 R158, R194.reuse, R3, c[0x0][0x188] ;  /* 0x00006200c29e7625 */ /* 0x042fe200078e0003 */
[----:B------:R-:W-:Y:S02]  /*0b10*/  @!P6 ISETP.NE.U32.AND P1, PT, RZ, c[0x0][0x180], PT ;  /* 0x00006000ff00ea0c */ /* 0x000fe40003f25070 */
[----:B------:R-:W-:Y:S02]  /*0b20*/  @!P6 ISETP.NE.U32.AND P2, PT, RZ, c[0x0][0x180], PT ;  /* 0x00006000ff00ea0c */ /* 0x000fe40003f45070 */
[----:B------:R-:W-:Y:S02]  /*0b30*/  @!P6 ISETP.NE.U32.AND P4, PT, RZ, c[0x0][0x180], PT ;  /* 0x00006000ff00ea0c */ /* 0x000fe40003f85070 */
[----:B------:R-:W-:Y:S02]  /*0b40*/  IADD3 R162, R194, 0x20, RZ ;  /* 0x00000020c2a27810 */ /* 0x000fe40007ffe0ff */
[----:B------:R-:W-:-:S02]  /*0b50*/  @!P6 ISETP.NE.AND.EX P1, PT, RZ, c[0x0][0x184], PT, P1 ;  /* 0x00006100ff00ea0c */ /* 0x000fc40003f25310 */
[----:B------:R-:W-:Y:S01]  /*0b60*/  @!P6 ISETP.NE.AND.EX P2, PT, RZ, c[0x0][0x184], PT, P2 ;  /* 0x00006100ff00ea0c */ /* 0x000fe20003f45320 */
[----:B0-----:R-:W-:Y:S01]  /*0b70*/  @P0 IMAD.WIDE.U32 R160, R162, R3, c[0x0][0x180] ;  /* 0x00006000a2a00625 */ /* 0x001fe200078e0003 */
        /* <DEDUP_REMOVED lines=8> */
[----:B------:R-:W-:-:S04]  /*0c00*/  FMUL.FTZ R196, R56, R157 ;  /* 0x0000009d38c47220 */ /* 0x000fc80000410000 */
[----:B------:R-:W-:Y:S02]  /*0c10*/  @P0 FADD.FTZ R196, R148, R196 ;  /* 0x000000c494c40221 */ /* 0x000fe40000010000 */
.L_x_39439:
[----:B--2---:R-:W-:Y:S05]  /*0c20*/  BSYNC B0 ;  /* 0x0000000000007941 */ /* 0x004fea0003800000 */
.L_x_39438:
[----:B------:R-:W-:Y:S01]  /*0c30*/  BSSY B0, `(.L_x_39440) ;  /* 0x0000005000007945 */ /* 0x000fe20003800000 */
[----:B------:R-:W-:Y:S05]  /*0c40*/  @!P6 BRA `(.L_x_39441) ;  /* 0x000000300000e947 */ /* 0x000fea0003800000 */
[----:B-----5:R-:W-:-:S04]  /*0c50*/  FMUL.FTZ R156, R153, c[0x0][0x1ec] ;  /* 0x00007b00999c7a20 */ /* 0x020fc80000410000 */
[----:B------:R-:W-:-:S04]  /*0c60*/  FMUL.FTZ R197, R57, R156 ;  /* 0x0000009c39c57220 */ /* 0x000fc80000410000 */
[----:B------:R-:W-:Y:S02]  /*0c70*/  @P0 FADD.FTZ R197, R149, R197 ;  /* 0x000000c595c50221 */ /* 0x000fe40000010000 */
.L_x_39441:
[----:B------:R-:W-:Y:S05]  /*0c80*/  BSYNC B0 ;  /* 0x0000000000007941 */ /* 0x000fea0003800000 */
.L_x_39440:
[----:B------:R-:W-:Y:S01]  /*0c90*/  BSSY B0, `(.L_x_39442) ;  /* 0x0000005000007945 */ /* 0x000fe20003800000 */
[----:B------:R-:W-:Y:S05]  /*0ca0*/  @!P6 BRA `(.L_x_39443) ;  /* 0x000000300000e947 */ /* 0x000fea0003800000 */
[----:B-----5:R-:W-:-:S04]  /*0cb0*/  FMUL.FTZ R157, R154, c[0x0][0x1ec] ;  /* 0x00007b009a9d7a20 */ /* 0x020fc80000410000 */
[----:B------:R-:W-:-:S04]  /*0cc0*/  FMUL.FTZ R198, R58, R157 ;  /* 0x0000009d3ac67220 */ /* 0x000fc80000410000 */
[----:B------:R-:W-:Y:S02]  /*0cd0*/  @P0 FADD.FTZ R198, R150, R198 ;  /* 0x000000c696c60221 */ /* 0x000fe40000010000 */
.L_x_39443:
[----:B------:R-:W-:Y:S05]  /*0ce0*/  BSYNC B0 ;  /* 0x0000000000007941 */ /* 0x000fea0003800000 */
.L_x_39442:
[----:B------:R-:W-:Y:S01]  /*0cf0*/  BSSY B0, `(.L_x_39444) ;  /* 0x0000005000007945 */ /* 0x000fe20003800000 */
[----:B------:R-:W-:Y:S05]  /*0d00*/  @!P6 BRA `(.L_x_39445) ;  /* 0x000000300000e947 */ /* 0x000fea0003800000 */
[----:B-----5:R-:W-:-:S04]  /*0d10*/  FMUL.FTZ R156, R155, c[0x0][0x1ec] ;  /* 0x00007b009b9c7a20 */ /* 0x020fc80000410000 */
[----:B------:R-:W-:-:S04]  /*0d20*/  FMUL.FTZ R199, R59, R156 ;  /* 0x0000009c3bc77220 */ /* 0x000fc80000410000 */
[----:B------:R-:W-:Y:S02]  /*0d30*/  @P0 FADD.FTZ R199, R151, R199 ;  /* 0x000000c797c70221 */ /* 0x000fe40000010000 */
.L_x_39445:
[----:B------:R-:W-:Y:S05]  /*0d40*/  BSYNC B0 ;  /* 0x0000000000007941 */ /* 0x000fea0003800000 */
.L_x_39444:
        /* <DEDUP_REMOVED lines=23> */
[----:B------:R-:W-:-:S04]  /*0ec0*/  FMUL.FTZ R184, R64, R157 ;  /* 0x0000009d40b87220 */ /* 0x000fc80000410000 */
[----:B------:R-:W-:Y:S02]  /*0ed0*/  @P0 FADD.FTZ R184, R148, R184 ;  /* 0x000000b894b80221 */ /* 0x000fe40000010000 */
.L_x_39447:
[----:B-1----:R-:W-:Y:S05]  /*0ee0*/  BSYNC B0 ;  /* 0x0000000000007941 */ /* 0x002fea0003800000 */
.L_x_39446:
[----:B------:R-:W-:Y:S01]  /*0ef0*/  BSSY B0, `(.L_x_39448) ;  /* 0x0000005000007945 */ /* 0x000fe20003800000 */
[----:B------:R-:W-:Y:S05]  /*0f00*/  @!P6 BRA `(.L_x_39449) ;  /* 0x000000300000e947 */ /* 0x000fea0003800000 */
[----:B-----5:R-:W-:-:S04]  /*0f10*/  FMUL.FTZ R156, R153, c[0x0][0x1ec] ;  /* 0x00007b00999c7a20 */ /* 0x020fc80000410000 */
[----:B------:R-:W-:-:S04]  /*0f20*/  FMUL.FTZ R185, R65, R156 ;  /* 0x0000009c41b97220 */ /* 0x000fc80000410000 */
[----:B------:R-:W-:Y:S02]  /*0f30*/  @P0 FADD.FTZ R185, R149, R185 ;  /* 0x000000b995b90221 */ /* 0x000fe40000010000 */
.L_x_39449:
[----:B------:R-:W-:Y:S05]  /*0f40*/  BSYNC B0 ;  /* 0x0000000000007941 */ /* 0x000fea0003800000 */
.L_x_39448:
[----:B------:R-:W-:Y:S01]  /*0f50*/  BSSY B0, `(.L_x_39450) ;  /* 0x0000005000007945 */ /* 0x000fe20003800000 */
[----:B------:R-:W-:Y:S05]  /*0f60*/  @!P6 BRA `(.L_x_39451) ;  /* 0x000000300000e947 */ /* 0x000fea0003800000 */
[----:B-----5:R-:W-:-:S04]  /*0f70*/  FMUL.FTZ R157, R154, c[0x0][0x1ec] ;  /* 0x00007b009a9d7a20 */ /* 0x020fc80000410000 */
[----:B------:R-:W-:-:S04]  /*0f80*/  FMUL.FTZ R186, R66, R157 ;  /* 0x0000009d42ba7220 */ /* 0x000fc80000410000 */
[----:B------:R-:W-:Y:S02]  /*0f90*/  @P0 FADD.FTZ R186, R150, R186 ;  /* 0x000000ba96ba0221 */ /* 0x000fe40000010000 */
.L_x_39451:
[----:B------:R-:W-:Y:S05]  /*0fa0*/  BSYNC B0 ;  /* 0x0000000000007941 */ /* 0x000fea0003800000 */
.L_x_39450:
[----:B------:R-:W-:Y:S01]  /*0fb0*/  BSSY B0, `(.L_x_39452) ;  /* 0x0000005000007945 */ /* 0x000fe20003800000 */
[----:B------:R-:W-:Y:S05]  /*0fc0*/  @!P6 BRA `(.L_x_39453) ;  /* 0x000000300000e947 */ /* 0x000fea0003800000 */
[----:B-----5:R-:W-:-:S04]  /*0fd0*/  FMUL.FTZ R156, R155, c[0x0][0x1ec] ;  /* 0x00007b009b9c7a20 */ /* 0x020fc80000410000 */
[----:B------:R-:W-:-:S04]  /*0fe0*/  FMUL.FTZ R187, R67, R156 ;  /* 0x0000009c43bb7220 */ /* 0x000fc80000410000 */
[----:B------:R-:W-:Y:S02]  /*0ff0*/  @P0 FADD.FTZ R187, R151, R187 ;  /* 0x000000bb97bb0221 */ /* 0x000fe40000010000 */
.L_x_39453:
[----:B------:R-:W-:Y:S05]  /*1000*/  BSYNC B0 ;  /* 0x0000000000007941 */ /* 0x000fea0003800000 */
.L_x_39452:
        /* <DEDUP_REMOVED lines=25> */
.L_x_39455:
[----:B-1----:R-:W-:Y:S05]  /*11a0*/  BSYNC B0 ;  /* 0x0000000000007941 */ /* 0x002fea0003800000 */
.L_x_39454:
[----:B------:R-:W-:Y:S01]  /*11b0*/  BSSY B0, `(.L_x_39456) ;  /* 0x0000005000007945 */ /* 0x000fe20003800000 */
[----:B------:R-:W-:Y:S05]  /*11c0*/  @!P6 BRA `(.L_x_39457) ;  /* 0x000000300000e947 */ /* 0x000fea0003800000 */
[----:B-----5:R-:W-:-:S04]  /*11d0*/  FMUL.FTZ R156, R153, c[0x0][0x1ec] ;  /* 0x00007b00999c7a20 */ /* 0x020fc80000410000 */
[----:B------:R-:W-:-:S04]  /*11e0*/  FMUL.FTZ R189, R73, R156 ;  /* 0x0000009c49bd7220 */ /* 0x000fc80000410000 */
[----:B------:R-:W-:Y:S02]  /*11f0*/  @P0 FADD.FTZ R189, R149, R189 ;  /* 0x000000bd95bd0221 */ /* 0x000fe40000010000 */
.L_x_39457:
[----:B------:R-:W-:Y:S05]  /*1200*/  BSYNC B0 ;  /* 0x0000000000007941 */ /* 0x000fea0003800000 */
.L_x_39456:
[----:B------:R-:W-:Y:S01]  /*1210*/  BSSY B0, `(.L_x_39458) ;  /* 0x0000005000007945 */ /* 0x000fe20003800000 */
[----:B------:R-:W-:Y:S05]  /*1220*/  @!P6 BRA `(.L_x_39459) ;  /* 0x000000300000e947 */ /* 0x000fea0003800000 */
[----:B-----5:R-:W-:-:S04]  /*1230*/  FMUL.FTZ R157, R154, c[0x0][0x1ec] ;  /* 0x00007b009a9d7a20 */ /* 0x020fc80000410000 */
[----:B------:R-:W-:-:S04]  /*1240*/  FMUL.FTZ R190, R74, R157 ;  /* 0x0000009d4abe7220 */ /* 0x000fc80000410000 */
[----:B------:R-:W-:Y:S02]  /*1250*/  @P0 FADD.FTZ R190, R150, R190 ;  /* 0x000000be96be0221 */ /* 0x000fe40000010000 */
.L_x_39459:
[----:B------:R-:W-:Y:S05]  /*1260*/  BSYNC B0 ;  /* 0x0000000000007941 */ /* 0x000fea0003800000 */
.L_x_39458:
[----:B------:R-:W-:Y:S01]  /*1270*/  BSSY B0, `(.L_x_39460) ;  /* 0x0000005000007945 */ /* 0x000fe20003800000 */
[----:B------:R-:W-:Y:S05]  /*1280*/  @!P6 BRA `(.L_x_39461) ;  /* 0x000000300000e947 */ /* 0x000fea0003800000 */
[----:B-----5:R-:W-:-:S04]  /*1290*/  FMUL.FTZ R156, R155, c[0x0][0x1ec] ;  /* 0x00007b009b9c7a20 */ /* 0x020fc80000410000 */
[----:B------:R-:W-:-:S04]  /*12a0*/  FMUL.FTZ R191, R75, R156 ;  /* 0x0000009c4bbf7220 */ /* 0x000fc80000410000 */
[----:B------:R-:W-:Y:S02]  /*12b0*/  @P0 FADD.FTZ R191, R151, R191 ;  /* 0x000000bf97bf0221 */ /* 0x000fe40000010000 */
.L_x_39461:
[----:B------:R-:W-:Y:S05]  /*12c0*/  BSYNC B0 ;  /* 0x0000000000007941 */ /* 0x000fea0003800000 */
.L_x_39460:
        /* <DEDUP_REMOVED lines=25> */
.L_x_39463:
[----:B-1----:R-:W-:Y:S05]  /*1460*/  BSYNC B0 ;  /* 0x0000000000007941 */ /* 0x002fea0003800000 */
.L_x_39462:
[----:B------:R-:W-:Y:S01]  /*1470*/  BSSY B0, `(.L_x_39464) ;  /* 0x0000005000007945 */ /* 0x000fe20003800000 */
[----:B------:R-:W-:Y:S05]  /*1480*/  @!P6 BRA `(.L_x_39465) ;  /* 0x000000300000e947 */ /* 0x000fea0003800000 */
[----:B-----5:R-:W-:-:S04]  /*1490*/  FMUL.FTZ R156, R153, c[0x0][0x1ec] ;  /* 0x00007b00999c7a20 */ /* 0x020fc80000410000 */
[----:B------:R-:W-:-:S04]  /*14a0*/  FMUL.FTZ R181, R81, R156 ;  /* 0x0000009c51b57220 */ /* 0x000fc80000410000 */
[----:B------:R-:W-:Y:S02]  /*14b0*/  @P0 FADD.FTZ R181, R149, R181 ;  /* 0x000000b595b50221 */ /* 0x000fe40000010000 */
.L_x_39465:
[----:B------:R-:W-:Y:S05]  /*14c0*/  BSYNC B0 ;  /* 0x0000000000007941 */ /* 0x000fea0003800000 */
.L_x_39464:
[----:B------:R-:W-:Y:S01]  /*14d0*/  BSSY B0, `(.L_x_39466) ;  /* 0x0000005000007945 */ /* 0x000fe20003800000 */
[----:B------:R-:W-:Y:S05]  /*14e0*/  @!P6 BRA `(.L_x_39467) ;  /* 0x000000300000e947 */ /* 0x000fea0003800000 */
[----:B-----5:R-:W-:-:S04]  /*14f0*/  FMUL.FTZ R157, R154, c[0x0][0x1ec] ;  /* 0x00007b009a9d7a20 */ /* 0x020fc80000410000 */
[----:B------:R-:W-:-:S04]  /*1500*/  FMUL.FTZ R182, R82, R157 ;  /* 0x0000009d52b67220 */ /* 0x000fc80000410000 */
[----:B------:R-:W-:Y:S02]  /*1510*/  @P0 FADD.FTZ R182, R150, R182 ;  /* 0x000000b696b60221 */ /* 0x000fe40000010000 */
.L_x_39467:
[----:B------:R-:W-:Y:S05]  /*1520*/  BSYNC B0 ;  /* 0x0000000000007941 */ /* 0x000fea0003800000 */
.L_x_39466:
[----:B------:R-:W-:Y:S01]  /*1530*/  BSSY B0, `(.L_x_39468) ;  /* 0x0000005000007945 */ /* 0x000fe20003800000 */
[----:B------:R-:W-:Y:S05]  /*1540*/  @!P6 BRA `(.L_x_39469) ;  /* 0x000000300000e947 */ /* 0x000fea0003800000 */
[----:B-----5:R-:W-:-:S04]  /*1550*/  FMUL.FTZ R156, R155, c[0x0][0x1ec] ;  /* 0x00007b009b9c7a20 */ /* 0x020fc80000410000 */
[----:B------:R-:W-:-:S04]  /*1560*/  FMUL.FTZ R183, R83, R156 ;  /* 0x0000009c53b77220 */ /* 0x000fc80000410000 */
[----:B------:R-:W-:Y:S02]  /*1570*/  @P0 FADD.FTZ R183, R151, R183 ;  /* 0x000000b797b70221 */ /* 0x000fe40000010000 */
.L_x_39469:
[----:B------:R-:W-:Y:S05]  /*1580*/  BSYNC B0 ;  /* 0x0000000000007941 */ /* 0x000fea0003800000 */
.L_x_39468:
        /* <DEDUP_REMOVED lines=25> */
.L_x_39471:
[----:B-1----:R-:W-:Y:S05]  /*1720*/  BSYNC B0 ;  /* 0x0000000000007941 */ /* 0x002fea0003800000 */
.L_x_39470:
[----:B------:R-:W-:Y:S01]  /*1730*/  BSSY B0, `(.L_x_39472) ;  /* 0x0000005000007945 */ /* 0x000fe20003800000 */
[----:B------:R-:W-:Y:S05]  /*1740*/  @!P6 BRA `(.L_x_39473) ;  /* 0x000000300000e947 */ /* 0x000fea0003800000 */
[----:B-----5:R-:W-:-:S04]  /*1750*/  FMUL.FTZ R156, R153, c[0x0][0x1ec] ;  /* 0x00007b00999c7a20 */ /* 0x020fc80000410000 */
[----:B------:R-:W-:-:S04]  /*1760*/  FMUL.FTZ R177, R89, R156 ;  /* 0x0000009c59b17220 */ /* 0x000fc80000410000 */
[----:B------:R-:W-:Y:S02]  /*1770*/  @P0 FADD.FTZ R177, R149, R177 ;  /* 0x000000b195b10221 */ /* 0x000fe40000010000 */
.L_x_39473:
[----:B------:R-:W-:Y:S05]  /*1780*/  BSYNC B0 ;  /* 0x0000000000007941 */ /* 0x000fea0003800000 */
.L_x_39472:
[----:B------:R-:W-:Y:S01]  /*1790*/  BSSY B0, `(.L_x_39474) ;  /* 0x0000005000007945 */ /* 0x000fe20003800000 */
[----:B------:R-:W-:Y:S05]  /*17a0*/  @!P6 BRA `(.L_x_39475) ;  /* 0x000000300000e947 */ /* 0x000fea0003800000 */
[----:B-----5:R-:W-:-:S04]  /*17b0*/  FMUL.FTZ R157, R154, c[0x0][0x1ec] ;  /* 0x00007b009a9d7a20 */ /* 0x020fc80000410000 */
[----:B------:R-:W-:-:S04]  /*17c0*/  FMUL.FTZ R178, R90, R157 ;  /* 0x0000009d5ab27220 */ /* 0x000fc80000410000 */
[----:B------:R-:W-:Y:S02]  /*17d0*/  @P0 FADD.FTZ R178, R150, R178 ;  /* 0x000000b296b20221 */ /* 0x000fe40000010000 */
.L_x_39475:
[----:B------:R-:W-:Y:S05]  /*17e0*/  BSYNC B0 ;  /* 0x0000000000007941 */ /* 0x000fea0003800000 */
.L_x_39474:
[----:B------:R-:W-:Y:S01]  /*17f0*/  BSSY B0, `(.L_x_39476) ;  /* 0x0000005000007945 */ /* 0x000fe20003800000 */
[----:B------:R-:W-:Y:S05]  /*1800*/  @!P6 BRA `(.L_x_39477) ;  /* 0x000000300000e947 */ /* 0x000fea0003800000 */
[----:B-----5:R-:W-:-:S04]  /*1810*/  FMUL.FTZ R156, R155, c[0x0][0x1ec] ;  /* 0x00007b009b9c7a20 */ /* 0x020fc80000410000 */
[----:B------:R-:W-:-:S04]  /*1820*/  FMUL.FTZ R179, R91, R156 ;  /* 0x0000009c5bb37220 */ /* 0x000fc80000410000 */
[----:B------:R-:W-:Y:S02]  /*1830*/  @P0 FADD.FTZ R179, R151, R179 ;  /* 0x000000b397b30221 */ /* 0x000fe40000010000 */
.L_x_39477:
[----:B------:R-:W-:Y:S05]  /*1840*/  BSYNC B0 ;  /* 0x0000000000007941 */ /* 0x000fea0003800000 */
.L_x_39476:
        /* <DEDUP_REMOVED lines=25> */
.L_x_39479:
[----:B-1----:R-:W-:Y:S05]  /*19e0*/  BSYNC B0 ;  /* 0x0000000000007941 */ /* 0x002fea0003800000 */
.L_x_39478:
[----:B------:R-:W-:Y:S01]  /*19f0*/  BSSY B0, `(.L_x_39480) ;  /* 0x0000005000007945 */ /* 0x000fe20003800000 */
[----:B------:R-:W-:Y:S05]  /*1a00*/  @!P6 BRA `(.L_x_39481) ;  /* 0x000000300000e947 */ /* 0x000fea0003800000 */
[----:B-----5:R-:W-:-:S04]  /*1a10*/  FMUL.FTZ R156, R153, c[0x0][0x1ec] ;  /* 0x00007b00999c7a20 */ /* 0x020fc80000410000 */
[----:B------:R-:W-:-:S04]  /*1a20*/  FMUL.FTZ R173, R97, R156 ;  /* 0x0000009c61ad7220 */ /* 0x000fc80000410000 */
[----:B------:R-:W-:Y:S02]  /*1a30*/  @P0 FADD.FTZ R173, R149, R173 ;  /* 0x000000ad95ad0221 */ /* 0x000fe40000010000 */
.L_x_39481:
[----:B------:R-:W-:Y:S05]  /*1a40*/  BSYNC B0 ;  /* 0x0000000000007941 */ /* 0x000fea0003800000 */
.L_x_39480:
[----:B------:R-:W-:Y:S01]  /*1a50*/  BSSY B0, `(.L_x_39482) ;  /* 0x0000005000007945 */ /* 0x000fe20003800000 */
[----:B------:R-:W-:Y:S05]  /*1a60*/  @!P6 BRA `(.L_x_39483) ;  /* 0x000000300000e947 */ /* 0x000fea0003800000 */
[----:B-----5:R-:W-:-:S04]  /*1a70*/  FMUL.FTZ R157, R154, c[0x0][0x1ec] ;  /* 0x00007b009a9d7a20 */ /* 0x020fc80000410000 */
[----:B------:R-:W-:-:S04]  /*1a80*/  FMUL.FTZ R174, R98, R157 ;  /* 0x0000009d62ae7220 */ /* 0x000fc80000410000 */
[----:B------:R-:W-:Y:S02]  /*1a90*/  @P0 FADD.FTZ R174, R150, R174 ;  /* 0x000000ae96ae0221 */ /* 0x000fe40000010000 */
.L_x_39483:
[----:B------:R-:W-:Y:S05]  /*1aa0*/  BSYNC B0 ;  /* 0x0000000000007941 */ /* 0x000fea0003800000 */
.L_x_39482:
[----:B------:R-:W-:Y:S01]  /*1ab0*/  BSSY B0, `(.L_x_39484) ;  /* 0x0000005000007945 */ /* 0x000fe20003800000 */
[----:B------:R-:W-:Y:S05]  /*1ac0*/  @!P6 BRA `(.L_x_39485) ;  /* 0x000000300000e947 */ /* 0x000fea0003800000 */
[----:B-----5:R-:W-:-:S04]  /*1ad0*/  FMUL.FTZ R156, R155, c[0x0][0x1ec] ;  /* 0x00007b009b9c7a20 */ /* 0x020fc80000410000 */
[----:B------:R-:W-:-:S04]  /*1ae0*/  FMUL.FTZ R175, R99, R156 ;  /* 0x0000009c63af7220 */ /* 0x000fc80000410000 */
[----:B------:R-:W-:Y:S02]  /*1af0*/  @P0 FADD.FTZ R175, R151, R175 ;  /* 0x000000af97af0221 */ /* 0x000fe40000010000 */
.L_x_39485:
[----:B------:R-:W-:Y:S05]  /*1b00*/  BSYNC B0 ;  /* 0x0000000000007941 */ /* 0x000fea0003800000 */
.L_x_39484:
        /* <DEDUP_REMOVED lines=25> */
.L_x_39487:
[----:B-1----:R-:W-:Y:S05]  /*1ca0*/  BSYNC B0 ;  /* 0x0000000000007941 */ /* 0x002fea0003800000 */
.L_x_39486:
[----:B------:R-:W-:Y:S01]  /*1cb0*/  BSSY B0, `(.L_x_39488) ;  /* 0x0000005000007945 */ /* 0x000fe20003800000 */
[----:B------:R-:W-:Y:S05]  /*1cc0*/  @!P6 BRA `(.L_x_39489) ;  /* 0x000000300000e947 */ /* 0x000fea0003800000 */
[----:B-----5:R-:W-:-:S04]  /*1cd0*/  FMUL.FTZ R156, R153, c[0x0][0x1ec] ;  /* 0x00007b00999c7a20 */ /* 0x020fc80000410000 */
[----:B------:R-:W-:-:S04]  /*1ce0*/  FMUL.FTZ R169, R105, R156 ;  /* 0x0000009c69a97220 */ /* 0x000fc80000410000 */
[----:B------:R-:W-:Y:S02]  /*1cf0*/  @P0 FADD.FTZ R169, R149, R169 ;  /* 0x000000a995a90221 */ /* 0x000fe40000010000 */
.L_x_39489:
[----:B------:R-:W-:Y:S05]  /*1d00*/  BSYNC B0 ;  /* 0x0000000000007941 */ /* 0x000fea0003800000 */
.L_x_39488:
[----:B------:R-:W-:Y:S01]  /*1d10*/  BSSY B0, `(.L_x_39490) ;  /* 0x0000005000007945 */ /* 0x000fe20003800000 */
[----:B------:R-:W-:Y:S05]  /*1d20*/  @!P6 BRA `(.L_x_39491) ;  /* 0x000000300000e947 */ /* 0x000fea0003800000 */
[----:B-----5:R-:W-:-:S04]  /*1d30*/  FMUL.FTZ R157, R154, c[0x0][0x1ec] ;  /* 0x00007b009a9d7a20 */ /* 0x020fc80000410000 */
[----:B------:R-:W-:-:S04]  /*1d40*/  FMUL.FTZ R170, R106, R157 ;  /* 0x0000009d6aaa7220 */ /* 0x000fc80000410000 */
[----:B------:R-:W-:Y:S02]  /*1d50*/  @P0 FADD.FTZ R170, R150, R170 ;  /* 0x000000aa96aa0221 */ /* 0x000fe40000010000 */
.L_x_39491:
[----:B------:R-:W-:Y:S05]  /*1d60*/  BSYNC B0 ;  /* 0x0000000000007941 */ /* 0x000fea0003800000 */
.L_x_39490:
[----:B------:R-:W-:Y:S01]  /*1d70*/  BSSY B0, `(.L_x_39492) ;  /* 0x0000005000007945 */ /* 0x000fe20003800000 */
[----:B------:R-:W-:Y:S05]  /*1d80*/  @!P6 BRA `(.L_x_39493) ;  /* 0x000000300000e947 */ /* 0x000fea0003800000 */
[----:B-----5:R-:W-:-:S04]  /*1d90*/  FMUL.FTZ R156, R155, c[0x0][0x1ec] ;  /* 0x00007b009b9c7a20 */ /* 0x020fc80000410000 */
[----:B------:R-:W-:-:S04]  /*1da0*/  FMUL.FTZ R171, R107, R156 ;  /* 0x0000009c6bab7220 */ /* 0x000fc80000410000 */
[----:B------:R-:W-:Y:S02]  /*1db0*/  @P0 FADD.FTZ R171, R151, R171 ;  /* 0x000000ab97ab0221 */ /* 0x000fe40000010000 */
.L_x_39493:
[----:B------:R-:W-:Y:S05]  /*1dc0*/  BSYNC B0 ;  /* 0x0000000000007941 */ /* 0x000fea0003800000 */
.L_x_39492:
        /* <DEDUP_REMOVED lines=25> */
.L_x_39495:
[----:B-1----:R-:W-:Y:S05]  /*1f60*/  BSYNC B0 ;  /* 0x0000000000007941 */ /* 0x002fea0003800000 */
.L_x_39494:
[----:B------:R-:W-:Y:S01]  /*1f70*/  BSSY B0, `(.L_x_39496) ;  /* 0x0000005000007945 */ /* 0x000fe20003800000 */
[----:B------:R-:W-:Y:S05]  /*1f80*/  @!P6 BRA `(.L_x_39497) ;  /* 0x000000300000e947 */ /* 0x000fea0003800000 */
[----:B-----5:R-:W-:-:S04]  /*1f90*/  FMUL.FTZ R156, R153, c[0x0][0x1ec] ;  /* 0x00007b00999c7a20 */ /* 0x020fc80000410000 */
[----:B------:R-:W-:-:S04]  /*1fa0*/  FMUL.FTZ R165, R113, R156 ;  /* 0x0000009c71a57220 */ /* 0x000fc80000410000 */
[----:B------:R-:W-:Y:S02]  /*1fb0*/  @P0 FADD.FTZ R165, R149, R165 ;  /* 0x000000a595a50221 */ /* 0x000fe40000010000 */
.L_x_39497:
[----:B------:R-:W-:Y:S05]  /*1fc0*/  BSYNC B0 ;  /* 0x0000000000007941 */ /* 0x000fea0003800000 */
.L_x_39496:
[----:B------:R-:W-:Y:S01]  /*1fd0*/  BSSY B0, `(.L_x_39498) ;  /* 0x0000005000007945 */ /* 0x000fe20003800000 */
[----:B------:R-:W-:Y:S05]  /*1fe0*/  @!P6 BRA `(.L_x_39499) ;  /* 0x000000300000e947 */ /* 0x000fea0003800000 */
[----:B-----5:R-:W-:-:S04]  /*1ff0*/  FMUL.FTZ R157, R154, c[0x0][0x1ec] ;  /* 0x00007b009a9d7a20 */ /* 0x020fc80000410000 */
[----:B------:R-:W-:-:S04]  /*2000*/  FMUL.FTZ R166, R114, R157 ;  /* 0x0000009d72a67220 */ /* 0x000fc80000410000 */
[----:B------:R-:W-:Y:S02]  /*2010*/  @P0 FADD.FTZ R166, R150, R166 ;  /* 0x000000a696a60221 */ /* 0x000fe40000010000 */
.L_x_39499:
[----:B------:R-:W-:Y:S05]  /*2020*/  BSYNC B0 ;  /* 0x0000000000007941 */ /* 0x000fea0003800000 */
.L_x_39498:
[----:B------:R-:W-:Y:S01]  /*2030*/  BSSY B0, `(.L_x_39500) ;  /* 0x0000005000007945 */ /* 0x000fe20003800000 */
[----:B------:R-:W-:Y:S05]  /*2040*/  @!P6 BRA `(.L_x_39501) ;  /* 0x000000300000e947 */ /* 0x000fea0003800000 */
[----:B-----5:R-:W-:-:S04]  /*2050*/  FMUL.FTZ R156, R155, c[0x0][0x1ec] ;  /* 0x00007b009b9c7a20 */ /* 0x020fc80000410000 */
[----:B------:R-:W-:-:S04]  /*2060*/  FMUL.FTZ R167, R115, R156 ;  /* 0x0000009c73a77220 */ /* 0x000fc80000410000 */
[----:B------:R-:W-:Y:S02]  /*2070*/  @P0 FADD.FTZ R167, R151, R167 ;  /* 0x000000a797a70221 */ /* 0x000fe40000010000 */
.L_x_39501:
[----:B------:R-:W-:Y:S05]  /*2080*/  BSYNC B0 ;  /* 0x0000000000007941 */ /* 0x000fea0003800000 */
.L_x_39500:
        /* <DEDUP_REMOVED lines=25> */
.L_x_39503:
[----:B-1----:R-:W-:Y:S05]  /*2220*/  BSYNC B0 ;  /* 0x0000000000007941 */ /* 0x002fea0003800000 */
.L_x_39502:
[----:B------:R-:W-:Y:S01]  /*2230*/  BSSY B0, `(.L_x_39504) ;  /* 0x0000005000007945 */ /* 0x000fe20003800000 */
[----:B------:R-:W-:Y:S05]  /*2240*/  @!P6 BRA `(.L_x_39505) ;  /* 0x000000300000e947 */ /* 0x000fea0003800000 */
[----:B-----5:R-:W-:-:S04]  /*2250*/  FMUL.FTZ R156, R153, c[0x0][0x1ec] ;  /* 0x00007b00999c7a20 */ /* 0x020fc80000410000 */
[----:B------:R-:W-:-:S04]  /*2260*/  FMUL.FTZ R161, R121, R156 ;  /* 0x0000009c79a17220 */ /* 0x000fc80000410000 */
[----:B------:R-:W-:Y:S02]  /*2270*/  @P0 FADD.FTZ R161, R149, R161 ;  /* 0x000000a195a10221 */ /* 0x000fe40000010000 */
.L_x_39505:
[----:B------:R-:W-:Y:S05]  /*2280*/  BSYNC B0 ;  /* 0x0000000000007941 */ /* 0x000fea0003800000 */
.L_x_39504:
[----:B------:R-:W-:Y:S01]  /*2290*/  BSSY B0, `(.L_x_39506) ;  /* 0x0000005000007945 */ /* 0x000fe20003800000 */
[----:B------:R-:W-:Y:S05]  /*22a0*/  @!P6 BRA `(.L_x_39507) ;  /* 0x000000300000e947 */ /* 0x000fea0003800000 */
[----:B-----5:R-:W-:-:S04]  /*22b0*/  FMUL.FTZ R157, R154, c[0x0][0x1ec] ;  /* 0x00007b009a9d7a20 */ /* 0x020fc80000410000 */
[----:B------:R-:W-:-:S04]  /*22c0*/  FMUL.FTZ R162, R122, R157 ;  /* 0x0000009d7aa27220 */ /* 0x000fc80000410000 */
[----:B------:R-:W-:Y:S02]  /*22d0*/  @P0 FADD.FTZ R162, R150, R162 ;  /* 0x000000a296a20221 */ /* 0x000fe40000010000 */
.L_x_39507:
[----:B------:R-:W-:Y:S05]  /*22e0*/  BSYNC B0 ;  /* 0x0000000000007941 */ /* 0x000fea0003800000 */
.L_x_39506:
[----:B------:R-:W-:Y:S01]  /*22f0*/  BSSY B0, `(.L_x_39508) ;  /* 0x0000005000007945 */ /* 0x000fe20003800000 */
[----:B------:R-:W-:Y:S05]  /*2300*/  @!P6 BRA `(.L_x_39509) ;  /* 0x000000300000e947 */ /* 0x000fea0003800000 */
[----:B-----5:R-:W-:-:S04]  /*2310*/  FMUL.FTZ R156, R155, c[0x0][0x1ec] ;  /* 0x00007b009b9c7a20 */ /* 0x020fc80000410000 */
[----:B------:R-:W-:-:S04]  /*2320*/  FMUL.FTZ R163, R123, R156 ;  /* 0x0000009c7ba37220 */ /* 0x000fc80000410000 */
[----:B------:R-:W-:Y:S02]  /*2330*/  @P0 FADD.FTZ R163, R151, R163 ;  /* 0x000000a397a30221 */ /* 0x000fe40000010000 */
.L_x_39509:
[----:B------:R-:W-:Y:S05]  /*2340*/  BSYNC B0 ;  /* 0x0000000000007941 */ /* 0x000fea0003800000 */
.L_x_39508:
[----:B------:R0:W-:Y:S04]  /*2350*/  STG.E.128 [R200.64], R160 ;  /* 0x000000a0c8007986 */ /* 0x0001e8000c101d04 */
[----:B------:R-:W2:Y:S01]  /*2360*/  @P0 LDG.E.128 R148, [R202.64] ;  /* 0x00000004ca940981 */ /* 0x000ea2000c1e1d00 */
[----:B------:R-:W-:Y:S02]  /*2370*/  @P5 IADD3 R156, R192, 0x120, RZ ;  /* 0x00000120c09c5810 */ /* 0x000fe40007ffe0ff */
[----:B------:R-:W-:Y:S02]  /*2380*/  @!P6 ISETP.NE.U32.AND P3, PT, RZ, c[0x0][0x180], PT ;  /* 0x00006000ff00ea0c */ /* 0x000fe40003f65070 */
[----:B------:R-:W-:Y:S01]  /*2390*/  @!P6 ISETP.NE.U32.AND P1, PT, RZ, c[0x0][0x180], PT ;  /* 0x00006000ff00ea0c */ /* 0x000fe20003f25070 */
[----:B------:R-:W-:Y:S01]  /*23a0*/  @P5 IMAD.WIDE.U32 R156, R156, R3, c[0x0][0x170] ;  /* 0x00005c009c9c5625 */ /* 0x000fe200078e0003 */
[----:B------:R-:W-:-:S02]  /*23b0*/  @!P6 ISETP.NE.U32.AND P2, PT, RZ, c[0x0][0x180], PT ;  /* 0x00006000ff00ea0c */ /* 0x000fc40003f45070 */
[----:B------:R-:W-:Y:S02]  /*23c0*/  @!P6 ISETP.NE.U32.AND P4, PT, RZ, c[0x0][0x180], PT ;  /* 0x00006000ff00ea0c */ /* 0x000fe40003f85070 */
[----:B------:R-:W-:Y:S01]  /*23d0*/  IADD3 R210, R194, 0x140, RZ ;  /* 0x00000140c2d27810 */ /* 0x000fe20007ffe0ff */
[----:B------:R-:W-:Y:S01]  /*23e0*/  BSSY B0, `(.L_x_39510) ;  /* 0x0000010000007945 */ /* 0x000fe20003800000 */
[----:B------:R-:W-:Y:S01]  /*23f0*/  @!P6 ISETP.NE.AND.EX P1, PT, RZ, c[0x0][0x184], PT, P1 ;  /* 0x00006100ff00ea0c */ /* 0x000fe20003f25310 */
[----:B-----5:R2:W5:Y:S01]  /*2400*/  @P5 LDG.E.128 R152, [R156.64] ;  /* 0x000000049c985981 */ /* 0x020562000c1e1d00 */
[----:B------:R-:W-:Y:S01]  /*2410*/  @!P6 ISETP.NE.AND.EX P2, PT, RZ, c[0x0][0x184], PT, P2 ;  /* 0x00006100ff00ea0c */ /* 0x000fe20003f45320 */
[-C--:B------:R-:W-:Y:S01]  /*2420*/  IMAD.WIDE.U32 R206, R206, R3.reuse, c[0x0][0x188] ;  /* 0x00006200cece7625 */ /* 0x080fe200078e0003 */
[----:B------:R-:W-:Y:S02]  /*2430*/  @!P6 ISETP.NE.AND.EX P4, PT, RZ, c[0x0][0x184], PT, P4 ;  /* 0x00006100ff00ea0c */ /* 0x000fe40003f85340 */
[----:B------:R-:W-:Y:S01]  /*2440*/  @!P6 ISETP.NE.AND.EX P3, PT, RZ, c[0x0][0x184], PT, P3 ;  /* 0x00006100ff00ea0c */ /* 0x000fe20003f65330 */
[----:B------:R-:W-:Y:S01]  /*2450*/  @P0 IMAD.WIDE.U32 R208, R210, R3, c[0x0][0x180] ;  /* 0x00006000d2d00625 */ /* 0x000fe200078e0003 */
[----:B--2---:R-:W-:-:S02]  /*2460*/  @!P6 FSEL R157, R149, RZ, P1 ;  /* 0x000000ff959de208 */ /* 0x004fc40000800000 */
[----:B------:R-:W-:Y:S02]  /*2470*/  @!P6 FSEL R158, R150, RZ, P2 ;  /* 0x000000ff969ee208 */ /* 0x000fe40001000000 */
[----:B------:R-:W-:Y:S02]  /*2480*/  @!P6 FSEL R159, R151, RZ, P4 ;  /* 0x000000ff979fe208 */ /* 0x000fe40002000000 */
[----:B------:R-:W-:Y:S01]  /*2490*/  @!P6 FSEL R156, R148, RZ, P3 ;  /* 0x000000ff949ce208 */ /* 0x000fe20001800000 */
[----:B------:R-:W-:Y:S05]  /*24a0*/  @!P6 BRA `(.L_x_39511) ;  /* 0x000000300000e947 */ /* 0x000fea0003800000 */
[----:B0----5:R-:W-:-:S04]  /*24b0*/  FMUL.FTZ R193, R152, c[0x0][0x1ec] ;  /* 0x00007b0098c17a20 */ /* 0x021fc80000410000 */
[----:B------:R-:W-:-:S04]  /*24c0*/  FMUL.FTZ R156, R128, R193 ;  /* 0x000000c1809c7220 */ /* 0x000fc80000410000 */
[----:B------:R-:W-:Y:S02]  /*24d0*/  @P0 FADD.FTZ R156, R148, R156 ;  /* 0x0000009c949c0221 */ /* 0x000fe40000010000 */
.L_x_39511:
[----:B0-----:R-:W-:Y:S05]  /*24e0*/  BSYNC B0 ;  /* 0x0000000000007941 */ /* 0x001fea0003800000 */
.L_x_39510:
[----:B------:R-:W-:Y:S01]  /*24f0*/  BSSY B0, `(.L_x_39512) ;  /* 0x0000005000007945 */ /* 0x000fe20003800000 */
[----:B------:R-:W-:Y:S05]  /*2500*/  @!P6 BRA `(.L_x_39513) ;  /* 0x000000300000e947 */ /* 0x000fea0003800000 */
[----:B-----5:R-:W-:-:S04]  /*2510*/  FMUL.FTZ R200, R153, c[0x0][0x1ec] ;  /* 0x00007b0099c87a20 */ /* 0x020fc80000410000 */
[----:B------:R-:W-:-:S04]  /*2520*/  FMUL.FTZ R157, R129, R200 ;  /* 0x000000c8819d7220 */ /* 0x000fc80000410000 */
[----:B------:R-:W-:Y:S02]  /*2530*/  @P0 FADD.FTZ R157, R149, R157 ;  /* 0x0000009d959d0221 */ /* 0x000fe40000010000 */
.L_x_39513:
[----:B------:R-:W-:Y:S05]  /*2540*/  BSYNC B0 ;  /* 0x0000000000007941 */ /* 0x000fea0003800000 */
.L_x_39512:
[----:B------:R-:W-:Y:S01]  /*2550*/  BSSY B0, `(.L_x_39514) ;  /* 0x0000005000007945 */ /* 0x000fe20003800000 */
[----:B------:R-:W-:Y:S05]  /*2560*/  @!P6 BRA `(.L_x_39515) ;  /* 0x000000300000e947 */ /* 0x000fea0003800000 */
[----:B-----5:R-:W-:-:S04]  /*2570*/  FMUL.FTZ R193, R154, c[0x0][0x1ec] ;  /* 0x00007b009ac17a20 */ /* 0x020fc80000410000 */
[----:B------:R-:W-:-:S04]  /*2580*/  FMUL.FTZ R158, R130, R193 ;  /* 0x000000c1829e7220 */ /* 0x000fc80000410000 */
[----:B------:R-:W-:Y:S02]  /*2590*/  @P0 FADD.FTZ R158, R150, R158 ;  /* 0x0000009e969e0221 */ /* 0x000fe40000010000 */
.L_x_39515:
[----:B------:R-:W-:Y:S05]  /*25a0*/  BSYNC B0 ;  /* 0x0000000000007941 */ /* 0x000fea0003800000 */
.L_x_39514:
[----:B------:R-:W-:Y:S01]  /*25b0*/  BSSY B0, `(.L_x_39516) ;  /* 0x0000005000007945 */ /* 0x000fe20003800000 */
[----:B------:R-:W-:Y:S05]  /*25c0*/  @!P6 BRA `(.L_x_39517) ;  /* 0x000000300000e947 */ /* 0x000fea0003800000 */
[----:B-----5:R-:W-:-:S04]  /*25d0*/  FMUL.FTZ R200, R155, c[0x0][0x1ec] ;  /* 0x00007b009bc87a20 */ /* 0x020fc80000410000 */
[----:B------:R-:W-:-:S04]  /*25e0*/  FMUL.FTZ R159, R131, R200 ;  /* 0x000000c8839f7220 */ /* 0x000fc80000410000 */
[----:B------:R-:W-:Y:S02]  /*25f0*/  @P0 FADD.FTZ R159, R151, R159 ;  /* 0x0000009f979f0221 */ /* 0x000fe40000010000 */
.L_x_39517:
[----:B------:R-:W-:Y:S05]  /*2600*/  BSYNC B0 ;  /* 0x0000000000007941 */ /* 0x000fea0003800000 */
.L_x_39516:
        /* <DEDUP_REMOVED lines=25> */
.L_x_39519:
[----:B0-----:R-:W-:Y:S05]  /*27a0*/  BSYNC B0 ;  /* 0x0000000000007941 */ /* 0x001fea0003800000 */
.L_x_39518:
[----:B------:R-:W-:Y:S01]  /*27b0*/  BSSY B0, `(.L_x_39520) ;  /* 0x0000005000007945 */ /* 0x000fe20003800000 */
[----:B------:R-:W-:Y:S05]  /*27c0*/  @!P6 BRA `(.L_x_39521) ;  /* 0x000000300000e947 */ /* 0x000fea0003800000 */
[----:B-----5:R-:W-:-:S04]  /*27d0*/  FMUL.FTZ R206, R153, c[0x0][0x1ec] ;  /* 0x00007b0099ce7a20 */ /* 0x020fc80000410000 */
[----:B------:R-:W-:-:S04]  /*27e0*/  FMUL.FTZ R201, R137, R206 ;  /* 0x000000ce89c97220 */ /* 0x000fc80000410000 */
[----:B------:R-:W-:Y:S02]  /*27f0*/  @P0 FADD.FTZ R201, R149, R201 ;  /* 0x000000c995c90221 */ /* 0x000fe40000010000 */
.L_x_39521:
[----:B------:R-:W-:Y:S05]  /*2800*/  BSYNC B0 ;  /* 0x0000000000007941 */ /* 0x000fea0003800000 */
.L_x_39520:
[----:B------:R-:W-:Y:S01]  /*2810*/  BSSY B0, `(.L_x_39522) ;  /* 0x0000005000007945 */ /* 0x000fe20003800000 */
[----:B------:R-:W-:Y:S05]  /*2820*/  @!P6 BRA `(.L_x_39523) ;  /* 0x000000300000e947 */ /* 0x000fea0003800000 */
[----:B-----5:R-:W-:-:S04]  /*2830*/  FMUL.FTZ R193, R154, c[0x0][0x1ec] ;  /* 0x00007b009ac17a20 */ /* 0x020fc80000410000 */
[----:B------:R-:W-:-:S04]  /*2840*/  FMUL.FTZ R202, R138, R193 ;  /* 0x000000c18aca7220 */ /* 0x000fc80000410000 */
[----:B------:R-:W-:Y:S02]  /*2850*/  @P0 FADD.FTZ R202, R150, R202 ;  /* 0x000000ca96ca0221 */ /* 0x000fe40000010000 */
.L_x_39523:
[----:B------:R-:W-:Y:S05]  /*2860*/  BSYNC B0 ;  /* 0x0000000000007941 */ /* 0x000fea0003800000 */
.L_x_39522:
[----:B------:R-:W-:Y:S01]  /*2870*/  BSSY B0, `(.L_x_39524) ;  /* 0x0000005000007945 */ /* 0x000fe20003800000 */
[----:B------:R-:W-:Y:S05]  /*2880*/  @!P6 BRA `(.L_x_39525) ;  /* 0x000000300000e947 */ /* 0x000fea0003800000 */
[----:B-----5:R-:W-:-:S04]  /*2890*/  FMUL.FTZ R206, R155, c[0x0][0x1ec] ;  /* 0x00007b009bce7a20 */ /* 0x020fc80000410000 */
[----:B------:R-:W-:-:S04]  /*28a0*/  FMUL.FTZ R203, R139, R206 ;  /* 0x000000ce8bcb7220 */ /* 0x000fc80000410000 */
[----:B------:R-:W-:Y:S02]  /*28b0*/  @P0 FADD.FTZ R203, R151, R203 ;  /* 0x000000cb97cb0221 */ /* 0x000fe40000010000 */
.L_x_39525:
[----:B------:R-:W-:Y:S05]  /*28c0*/  BSYNC B0 ;  /* 0x0000000000007941 */ /* 0x000fea0003800000 */
.L_x_39524:
        /* <DEDUP_REMOVED lines=22> */
.L_x_39527:
[----:B-1----:R-:W-:Y:S05]  /*2a30*/  BSYNC B0 ;  /* 0x0000000000007941 */ /* 0x002fea0003800000 */
.L_x_39526:
[----:B------:R-:W-:Y:S01]  /*2a40*/  BSSY B0, `(.L_x_39528) ;  /* 0x0000005000007945 */ /* 0x000fe20003800000 */
[----:B------:R-:W-:Y:S05]  /*2a50*/  @!P6 BRA `(.L_x_39529) ;  /* 0x000000300000e947 */ /* 0x000fea0003800000 */
[----:B-----5:R-:W-:-:S04]  /*2a60*/  FMUL.FTZ R206, R153, c[0x0][0x1ec] ;  /* 0x00007b0099ce7a20 */ /* 0x020fc80000410000 */
[----:B------:R-:W-:-:S04]  /*2a70*/  FMUL.FTZ R193, R145, R206 ;  /* 0x000000ce91c17220 */ /* 0x000fc80000410000 */
[----:B------:R-:W-:Y:S02]  /*2a80*/  @P0 FADD.FTZ R193, R149, R193 ;  /* 0x000000c195c10221 */ /* 0x000fe40000010000 */
.L_x_39529:
[----:B------:R-:W-:Y:S05]  /*2a90*/  BSYNC B0 ;  /* 0x0000000000007941 */ /* 0x000fea0003800000 */
.L_x_39528:
[----:B------:R-:W-:Y:S01]  /*2aa0*/  BSSY B0, `(.L_x_39530) ;  /* 0x0000005000007945 */ /* 0x000fe20003800000 */
[----:B------:R-:W-:Y:S05]  /*2ab0*/  @!P6 BRA `(.L_x_39531) ;  /* 0x000000300000e947 */ /* 0x000fea0003800000 */
[----:B-----5:R-:W-:-:S04]  /*2ac0*/  FMUL.FTZ R207, R154, c[0x0][0x1ec] ;  /* 0x00007b009acf7a20 */ /* 0x020fc80000410000 */
[----:B------:R-:W-:-:S04]  /*2ad0*/  FMUL.FTZ R194, R146, R207 ;  /* 0x000000cf92c27220 */ /* 0x000fc80000410000 */
[----:B------:R-:W-:Y:S02]  /*2ae0*/  @P0 FADD.FTZ R194, R150, R194 ;  /* 0x000000c296c20221 */ /* 0x000fe40000010000 */
.L_x_39531:
[----:B------:R-:W-:Y:S05]  /*2af0*/  BSYNC B0 ;  /* 0x0000000000007941 */ /* 0x000fea0003800000 */
.L_x_39530:
[----:B------:R-:W-:Y:S01]  /*2b00*/  BSSY B0, `(.L_x_39532) ;  /* 0x0000005000007945 */ /* 0x000fe20003800000 */
[----:B------:R-:W-:Y:S05]  /*2b10*/  @!P6 BRA `(.L_x_39533) ;  /* 0x000000300000e947 */ /* 0x000fea0003800000 */
[----:B-----5:R-:W-:-:S04]  /*2b20*/  FMUL.FTZ R206, R155, c[0x0][0x1ec] ;  /* 0x00007b009bce7a20 */ /* 0x020fc80000410000 */
[----:B------:R-:W-:-:S04]  /*2b30*/  FMUL.FTZ R195, R147, R206 ;  /* 0x000000ce93c37220 */ /* 0x000fc80000410000 */
[----:B------:R-:W-:Y:S02]  /*2b40*/  @P0 FADD.FTZ R195, R151, R195 ;  /* 0x000000c397c30221 */ /* 0x000fe40000010000 */
.L_x_39533:
[----:B------:R-:W-:Y:S05]  /*2b50*/  BSYNC B0 ;  /* 0x0000000000007941 */ /* 0x000fea0003800000 */
.L_x_39532:
[----:B------:R-:W-:Y:S01]  /*2b60*/  FADD.FTZ R206, RZ, R196 ;  /* 0x000000c4ffce7221 */ /* 0x000fe20000010000 */
[----:B------:R-:W-:Y:S01]  /*2b70*/  ISETP.NE.AND P1, PT, R0, RZ, PT ;  /* 0x000000ff0000720c */ /* 0x000fe20003f25270 */
        /* <DEDUP_REMOVED lines=52> */
.L_x_39540:
        /* <DEDUP_REMOVED lines=116> */
.L_x_39541:
        /* <DEDUP_REMOVED lines=12> */
[----:B------:R-:W1:Y:S02]  /*36c0*/  MUFU.RSQ R3, R3 ;  /* 0x0000000300037308 */ /* 0x000e640000001400 */
        /* <DEDUP_REMOVED lines=35> */
[C---:B------:R-:W-:Y:S01]  /*3900*/  FADD.FTZ R248, -R206.reuse, R180 ;  /* 0x000000b4cef87221 */ /* 0x040fe20000010100 */
[----:B------:R-:W-:Y:S01]  /*3910*/  HFMA2.MMA R180, -RZ, RZ, 0, 9.5367431640625e-07 ;  /* 0x00000010ffb47435 */ /* 0x000fe200000001ff */
        /* <DEDUP_REMOVED lines=23> */
[----:B------:R-:W-:Y:S01]  /*3a90*/  FMUL.FTZ R182, R3, R201 ;  /* 0x000000c903b67220 */ /* 0x000fe20000410000 */
[----:B------:R-:W-:Y:S01]  /*3aa0*/  LEA.HI.SX32 R201, R205, R0, 0x1e ;  /* 0x00000000cdc97211 */ /* 0x000fe200078ff2ff */
[C---:B------:R-:W-:Y:S02]  /*3ab0*/  FMUL.FTZ R161, R3.reuse, R196 ;  /* 0x000000c403a17220 */ /* 0x040fe40000410000 */
[----:B------:R-:W-:Y:S01]  /*3ac0*/  FMUL.FTZ R163, R3, R198 ;  /* 0x000000c603a37220 */ /* 0x000fe20000410000 */
[----:B------:R-:W-:Y:S01]  /*3ad0*/  IADD3 R177, R201, 0x20, RZ ;  /* 0x00000020c9b17810 */ /* 0x000fe20007ffe0ff */
[----:B------:R-:W-:Y:S01]  /*3ae0*/  FMUL.FTZ R208, R3, R208 ;  /* 0x000000d003d07220 */ /* 0x000fe20000410000 */
[----:B------:R-:W-:Y:S01]  /*3af0*/  IADD3 R215, R201, 0x80, RZ ;  /* 0x00000080c9d77810 */ /* 0x000fe20007ffe0ff */
        /* <DEDUP_REMOVED lines=26> */
[----:B------:R0:W-:Y:S01]  /*3ca0*/  STG.E.128 [R176.64], R160 ;  /* 0x000000a0b0007986 */ /* 0x0001e2000c101d04 */
        /* <DEDUP_REMOVED lines=9> */
[----:B------:R-:W-:Y:S02]  /*3d40*/  FMUL.FTZ R174, R3, R242 ;  /* 0x000000f203ae7220 */ /* 0x000fe40000410000 */
[----:B0-----:R-:W-:Y:S01]  /*3d50*/  FFMA.FTZ R162, R102, R213, R30 ;  /* 0x000000d566a27223 */ /* 0x001fe2000001001e */
        /* <DEDUP_REMOVED lines=15> */
[----:B------:R-:W-:Y:S02]  /*3e50*/  FMUL.FTZ R183, R3, R230 ;  /* 0x000000e603b77220 */ /* 0x000fe40000410000 */
        /* <DEDUP_REMOVED lines=14> */
[----:B------:R-:W-:Y:S02]  /*3f40*/  FFMA.FTZ R163, R103, R216, R31 ;  /* 0x000000d867a37223 */ /* 0x000fe4000001001f */
[----:B------:R-:W-:-:S04]  /*3f50*/  IMAD.WIDE.U32 R214, R215, R180, c[0x0][0x208] ;  /* 0x00008200d7d67625 */ /* 0x000fc800078e00b4 */
[----:B------:R-:W-:Y:S01]  /*3f60*/  FFMA.FTZ R159, R95, R226, R27 ;  /* 0x000000e25f9f7223 */ /* 0x000fe2000001001b */
[----:B------:R-:W-:Y:S01]  /*3f70*/  STG.E.128 [R214.64], R172 ;  /* 0x000000acd6007986 */ /* 0x000fe2000c101d04 */
[----:B------:R-:W-:Y:S02]  /*3f80*/  FFMA.FTZ R158, R94, R211, R26 ;  /* 0x000000d35e9e7223 */ /* 0x000fe4000001001a */
[----:B------:R-:W-:Y:S01]  /*3f90*/  FFMA.FTZ R157, R93, R202, R25 ;  /* 0x000000ca5d9d7223 */ /* 0x000fe20000010019 */
[C---:B0-----:R-:W-:Y:S01]  /*3fa0*/  IADD3 R169, R201.reuse, 0x120, RZ ;  /* 0x00000120c9a97810 */ /* 0x041fe20007ffe0ff */
[----:B------:R-:W-:Y:S01]  /*3fb0*/  FFMA.FTZ R156, R92, R181, R24 ;  /* 0x000000b55c9c7223 */ /* 0x000fe20000010018 */
[----:B------:R-:W-:Y:S01]  /*3fc0*/  IADD3 R171, R201, 0x140, RZ ;  /* 0x00000140c9ab7810 */ /* 0x000fe20007ffe0ff */
[----:B------:R-:W-:Y:S01]  /*3fd0*/  IMAD.WIDE.U32 R216, R217, R180, c[0x0][0x208] ;  /* 0x00008200d9d87625 */ /* 0x000fe200078e00b4 */
[----:B------:R-:W-:-:S03]  /*3fe0*/  IADD3 R181, R201, 0x160, RZ ;  /* 0x00000160c9b57810 */ /* 0x000fc60007ffe0ff */
[----:B------:R-:W-:Y:S01]  /*3ff0*/  FFMA.FTZ R161, R101, R204, R29 ;  /* 0x000000cc65a17223 */ /* 0x000fe2000001001d */
[----:B------:R-:W-:Y:S01]  /*4000*/  STG.E.128 [R216.64], R156 ;  /* 0x0000009cd8007986 */ /* 0x000fe2000c101d04 */
[----:B------:R-:W-:Y:S02]  /*4010*/  FFMA.FTZ R160, R100, R183, R28 ;  /* 0x000000b764a07223 */ /* 0x000fe4000001001c */
        /* <DEDUP_REMOVED lines=11> */
[----:B------:R-:W-:Y:S01]  /*40d0*/  FFMA.FTZ R177, R109, R188, R33 ;  /* 0x000000bc6db17223 */ /* 0x000fe20000010021 */
[C---:B0-----:R-:W-:Y:S01]  /*40e0*/  IADD3 R161, R201.reuse, 0xe0, RZ ;  /* 0x000000e0c9a17810 */ /* 0x041fe20007ffe0ff */
[----:B------:R-:W-:Y:S01]  /*40f0*/  FFMA.FTZ R176, R108, R185, R32 ;  /* 0x000000b96cb07223 */ /* 0x000fe20000010020 */
[----:B------:R-:W-:Y:S01]  /*4100*/  IADD3 R163, R201, 0x100, RZ ;  /* 0x00000100c9a37810 */ /* 0x000fe20007ffe0ff */
[----:B------:R-:W-:-:S02]  /*4110*/  FFMA.FTZ R211, R119, R198, R39 ;  /* 0x000000c677d37223 */ /* 0x000fc40000010027 */
        /* <DEDUP_REMOVED lines=25> */
.L_x_39537:
[----:B--2---:R-:W-:Y:S05]  /*42b0*/  BSYNC B0 ;  /* 0x0000000000007941 */ /* 0x004fea0003800000 */
.L_x_39536:
[----:B------:R-:W-:-:S04]  /*42c0*/  MOV R3, c[0x0][0x160] ;  /* 0x0000580000037a02 */ /* 0x000fc80000000f00 */
[----:B------:R-:W-:-:S04]  /*42d0*/  LEA R2, R3, R2, 0x2 ;  /* 0x0000000203027211 */ /* 0x000fc800078e10ff */
[----:B------:R-:W-:-:S13]  /*42e0*/  ISETP.GE.AND P0, PT, R2, c[0x0][0x164], PT ;  /* 0x0000590002007a0c */ /* 0x000fda0003f06270 */
[----:B0----5:R-:W-:Y:S01]  /*42f0*/  @P0 CALL.REL.NOINC `(.L_x_39538) ;  /* 0x0000001000000944 */ /* 0x021fe20003c00000 */
[----:B------:R-:W-:Y:S05]  /*4300*/  BRA `(.L_x_39539) ;  /* 0xffffc63000007947 */ /* 0x000fea000383ffff */
.L_x_39538:
[----:B------:R-:W-:Y:S05]  /*4310*/  EXIT ;  /* 0x000000000000794d */ /* 0x000fea0003800000 */
.L_x_39534:
[----:B0-----:R-:W-:Y:S01]  /*4320*/  HFMA2.MMA R3, -RZ, RZ, 0, 5.9604644775390625e-08 ;  /* 0x00000001ff037435 */ /* 0x001fe200000001ff */
[----:B------:R-:W-:Y:S02]  /*4330*/  MOV R206, 0x1f ;  /* 0x0000001f00ce7802 */ /* 0x000fe40000000f00 */
[----:B------:R-:W-:Y:S02]  /*4340*/  MOV R211, 0xffffffff ;  /* 0xffffffff00d37802 */ /* 0x000fe40000000f00 */
[----:B------:R-:W-:Y:S02]  /*4350*/  MOV R208, 0x4370 ;  /* 0x0000437000d07802 */ /* 0x000fe40000000f00 */
[----:B-----5:R-:W-:Y:S05]  /*4360*/  CALL.REL.NOINC `($__internal_151_$__cuda_sm70_shflsync_bfly_p) ;  /* 0x0000099000007944 */ /* 0x020fea0003c00000 */
[----:B01----:R-:W-:Y:S05]  /*4370*/  BRA `(.L_x_39540) ;  /* 0xffffeb4000007947 */ /* 0x003fea000383ffff */
.L_x_39535:
[----:B------:R-:W-:Y:S01]  /*4380*/  HFMA2.MMA R3, -RZ, RZ, 0, 1.1920928955078125e-07 ;  /* 0x00000002ff037435 */ /* 0x000fe200000001ff */
[----:B------:R-:W-:Y:S02]  /*4390*/  MOV R206, 0x1f ;  /* 0x0000001f00ce7802 */ /* 0x000fe40000000f00 */
[----:B------:R-:W-:Y:S02]  /*43a0*/  MOV R211, 0xffffffff ;  /* 0xffffffff00d37802 */ /* 0x000fe40000000f00 */
[----:B------:R-:W-:-:S02]  /*43b0*/  MOV R208, 0x43d0 ;  /* 0x000043d000d07802 */ /* 0x000fc40000000f00 */
[----:B-----5:R-:W-:Y:S05]  /*43c0*/  CALL.REL.NOINC `($__internal_151_$__cuda_sm70_shflsync_bfly_p) ;  /* 0x0000093000007944 */ /* 0x020fea0003c00000 */
[----:B01----:R-:W-:Y:S01]  /*43d0*/  FADD.FTZ R210, R210, R3 ;  /* 0x00000003d2d27221 */ /* 0x003fe20000010000 */
[----:B------:R-:W-:Y:S01]  /*43e0*/  HFMA2.MMA R3, -RZ, RZ, 0, 2.384185791015625e-07 ;  /* 0x00000004ff037435 */ /* 0x000fe200000001ff */
[----:B------:R-:W-:-:S02]  /*43f0*/  MOV R206, 0x1f ;  /* 0x0000001f00ce7802 */ /* 0x000fc40000000f00 */
[----:B------:R-:W-:Y:S02]  /*4400*/  MOV R211, 0xffffffff ;  /* 0xffffffff00d37802 */ /* 0x000fe40000000f00 */
[----:B------:R-:W-:Y:S02]  /*4410*/  MOV R208, 0x4430 ;  /* 0x0000443000d07802 */ /* 0x000fe40000000f00 */
[----:B------:R-:W-:Y:S05]  /*4420*/  CALL.REL.NOINC `($__internal_151_$__cuda_sm70_shflsync_bfly_p) ;  /* 0x000008d000007944 */ /* 0x000fea0003c00000 */
[----:B01----:R-:W-:Y:S01]  /*4430*/  FADD.FTZ R210, R210, R3 ;  /* 0x00000003d2d27221 */ /* 0x003fe20000010000 */
[----:B------:R-:W-:Y:S01]  /*4440*/  HFMA2.MMA R3, -RZ, RZ, 0, 4.76837158203125e-07 ;  /* 0x00000008ff037435 */ /* 0x000fe200000001ff */
[----:B------:R-:W-:Y:S02]  /*4450*/  MOV R206, 0x1f ;  /* 0x0000001f00ce7802 */ /* 0x000fe40000000f00 */
[----:B------:R-:W-:Y:S02]  /*4460*/  MOV R211, 0xffffffff ;  /* 0xffffffff00d37802 */ /* 0x000fe40000000f00 */
[----:B------:R-:W-:Y:S02]  /*4470*/  MOV R208, 0x4490 ;  /* 0x0000449000d07802 */ /* 0x000fe40000000f00 */
[----:B------:R-:W-:Y:S05]  /*4480*/  CALL.REL.NOINC `($__internal_151_$__cuda_sm70_shflsync_bfly_p) ;  /* 0x0000087000007944 */ /* 0x000fea0003c00000 */
[----:B01----:R-:W-:Y:S01]  /*4490*/  FADD.FTZ R210, R210, R3 ;  /* 0x00000003d2d27221 */ /* 0x003fe20000010000 */
[----:B------:R-:W-:Y:S01]  /*44a0*/  HFMA2.MMA R3, -RZ, RZ, 0, 9.5367431640625e-07 ;  /* 0x00000010ff037435 */ /* 0x000fe200000001ff */
[----:B------:R-:W-:-:S02]  /*44b0*/  MOV R206, 0x1f ;  /* 0x0000001f00ce7802 */ /* 0x000fc40000000f00 */
[----:B------:R-:W-:Y:S02]  /*44c0*/  MOV R211, 0xffffffff ;  /* 0xffffffff00d37802 */ /* 0x000fe40000000f00 */
[----:B------:R-:W-:Y:S02]  /*44d0*/  MOV R208, 0x44f0 ;  /* 0x000044f000d07802 */ /* 0x000fe40000000f00 */
[----:B------:R-:W-:Y:S05]  /*44e0*/  CALL.REL.NOINC `($__internal_151_$__cuda_sm70_shflsync_bfly_p) ;  /* 0x0000081000007944 */ /* 0x000fea0003c00000 */
        /* <DEDUP_REMOVED lines=100> */
[----:B------:R-:W-:Y:S01]  /*4b30*/  HFMA2.MMA R3, -RZ, RZ, 0, 5.9604644775390625e-08 ;  /* 0x00000001ff037435 */ /* 0x000fe200000001ff */
[----:B------:R-:W-:-:S05]  /*4b40*/  MOV R206, 0x1f ;  /* 0x0000001f00ce7802 */ /* 0x000fca0000000f00 */
[----:B------:R-:W-:Y:S05]  /*4b50*/  CALL.REL.NOINC `($__internal_151_$__cuda_sm70_shflsync_bfly_p) ;  /* 0x000001a000007944 */ /* 0x000fea0003c00000 */
[----:B01----:R-:W-:Y:S01]  /*4b60*/  FADD.FTZ R210, R210, R3 ;  /* 0x00000003d2d27221 */ /* 0x003fe20000010000 */
[----:B------:R-:W-:Y:S01]  /*4b70*/  HFMA2.MMA R3, -RZ, RZ, 0, 1.1920928955078125e-07 ;  /* 0x00000002ff037435 */ /* 0x000fe200000001ff */
[----:B------:R-:W-:Y:S02]  /*4b80*/  MOV R206, 0x1f ;  /* 0x0000001f00ce7802 */ /* 0x000fe40000000f00 */
[----:B------:R-:W-:Y:S02]  /*4b90*/  MOV R211, 0xffffffff ;  /* 0xffffffff00d37802 */ /* 0x000fe40000000f00 */
[----:B------:R-:W-:Y:S02]  /*4ba0*/  MOV R208, 0x4bc0 ;  /* 0x00004bc000d07802 */ /* 0x000fe40000000f00 */
[----:B------:R-:W-:Y:S05]  /*4bb0*/  CALL.REL.NOINC `($__internal_151_$__cuda_sm70_shflsync_bfly_p) ;  /* 0x0000014000007944 */ /* 0x000fea0003c00000 */
        /* <DEDUP_REMOVED lines=18> */
[----:B01----:R-:W-:Y:S01]  /*4ce0*/  MOV R211, R3 ;  /* 0x0000000300d37202 */ /* 0x003fe20000000f00 */
[----:B------:R-:W-:Y:S05]  /*4cf0*/  BRA `(.L_x_39541) ;  /* 0xffffe90000007947 */ /* 0x000fea000383ffff */
        .weak           $__internal_151_$__cuda_sm70_shflsync_bfly_p
        .type           $__internal_151_$__cuda_sm70_shflsync_bfly_p,@function
        .size           $__internal_151_$__cuda_sm70_shflsync_bfly_p,(.L_x_43211 - $__internal_151_$__cuda_sm70_shflsync_bfly_p)
$__internal_151_$__cuda_sm70_shflsync_bfly_p:
[----:B------:R-:W-:Y:S01]  /*4d00*/  HFMA2.MMA R209, -RZ, RZ, 0, 0 ;  /* 0x00000000ffd17435 */ /* 0x000fe200000001ff */
[----:B------:R-:W-:Y:S04]  /*4d10*/  WARPSYNC R211 ;  /* 0x000000d300007348 */ /* 0x000fe80003800000 */
[----:B------:R0:W1:Y:S01]  /*4d20*/  SHFL.BFLY PT, R3, R210, R3, R206 ;  /* 0x0c000003d2037389 */ /* 0x00006200000e00ce */
[----:B------:R-:W-:Y:S05]  /*4d30*/  RET.REL.NODEC R208 `(_ZN10layer_norm13ln_fwd_kernelINS_13Kernel_traitsIfffffjLj1536ELj1ELj4ELj1ELj16ENS_18Kernel_traits_baseILj1536EfffffjLj128EEEEELb0ELb1ELb1ELb1EEEvNS_9FwdParamsE) ;  /* 0xffffb2c0d0007950 */ /* 0x000fea0003c3ffff */
.L_x_39542:
        /* <DEDUP_REMOVED lines=12> */
.L_x_43211:


//--------------------- .text._ZN10layer_norm13ln_fwd_kernelINS_13Kernel_traitsIfffffjLj1536ELj1ELj4ELj1ELj16ENS_18Kernel_traits_baseILj1536EfffffjLj128EEEEELb1ELb0ELb0ELb0EEEvNS_9FwdParamsE --------------------------
	.section	.text._ZN10layer_norm13ln_fwd_kernelINS_13Kernel_traitsIfffffjLj1536ELj1ELj4ELj1ELj16ENS_18Kernel_traits_baseILj1536EfffffjLj128EEEEELb1ELb0ELb0ELb0EEEvNS_9FwdParamsE,"ax",@progbits
	.sectioninfo	@"SHI_REGISTERS=178"
	.align	128
        .global         _ZN10layer_norm13ln_fwd_kernelINS_13Kernel_traitsIfffffjLj1536ELj1ELj4ELj1ELj16ENS_18Kernel_traits_baseILj1536EfffffjLj128EEEEELb1ELb0ELb0ELb0EEEvNS_9FwdParamsE
        .type           _ZN10layer_norm13ln_fwd_kernelINS_13Kernel_traitsIfffffjLj1536ELj1ELj4ELj1ELj16ENS_18Kernel_traits_baseILj1536EfffffjLj128EEEEELb1ELb0ELb0ELb0EEEvNS_9FwdParamsE,@function
        .size           _ZN10layer_norm13ln_fwd_kernelINS_13Kernel_traitsIfffffjLj1536ELj1ELj4ELj1ELj16ENS_18Kernel_traits_baseILj1536EfffffjLj128EEEEELb1ELb0ELb0ELb0EEEvNS_9FwdParamsE,(.L_x_43212 - _ZN10layer_norm13ln_fwd_kernelINS_13Kernel_traitsIfffffjLj1536ELj1ELj4ELj1ELj16ENS_18Kernel_traits_baseILj1536EfffffjLj128EEEEELb1ELb0ELb0ELb0EEEvNS_9FwdParamsE)
        .other          _ZN10layer_norm13ln_fwd_kernelINS_13Kernel_traitsIfffffjLj1536ELj1ELj4ELj1ELj16ENS_18Kernel_traits_baseILj1536EfffffjLj128EEEEELb1ELb0ELb0ELb0EEEvNS_9FwdParamsE,@"STO_CUDA_ENTRY STV_DEFAULT"
_ZN10layer_norm13ln_fwd_kernelINS_13Kernel_traitsIfffffjLj1536ELj1ELj4ELj1ELj16ENS_18Kernel_traits_baseILj1536EfffffjLj128EEEEELb1ELb0ELb0ELb0EEEvNS_9FwdParamsE:
.text._ZN10layer_norm13ln_fwd_kernelINS_13Kernel_traitsIfffffjLj1536ELj1ELj4ELj1ELj16ENS_18Kernel_traits_baseILj1536EfffffjLj128EEEEELb1ELb0ELb0ELb0EEEvNS_9FwdParamsE:
        /* <DEDUP_REMOVED lines=87> */
[----:B------:R-:W-:-:S06]  /*0570*/  IMAD.WIDE.U32 R96, R106, R97, c[0x0][0x1b0] ;  /* 0x00006c006a607625 */ /* 0x000fcc00078e0061 */
[----:B------:R-:W5:Y:S06]  /*0580*/  LDG.E.128 R96, [R96.64] ;  /* 0x0000000660607981 */ /* 0x000f6c000c1e1d00 */
[----:B------:R-:W-:-:S04]  /*0590*/  @P1 LEA R6, P2, R106, c[0x0][0x218], 0x4 ;  /* 0x000086006a061a11 */ /* 0x000fc800078420ff */
[----:B------:R-:W-:-:S05]  /*05a0*/  @P1 LEA.HI.X R7, R106, c[0x0][0x21c], RZ, 0x4, P2 ;  /* 0x000087006a071a11 */ /* 0x000fca00010f24ff */
[----:B------:R0:W5:Y:S01]  /*05b0*/  @P1 LDG.E.128 R100, [R6.64] ;  /* 0x0000000606641981 */ /* 0x000162000c1e1d00 */
[----:B------:R-:W-:-:S03]  /*05c0*/  LOP3.LUT R106, R106, 0x20, RZ, 0xfc, !PT ;  /* 0x000000206a6a7812 */ /* 0x000fc600078efcff */
.L_x_39544:
[----:B------:R-:W-:Y:S05]  /*05d0*/  BSYNC B0 ;  /* 0x0000000000007941 */ /* 0x000fea0003800000 */
.L_x_39543:
[----:B------:R-:W-:Y:S01]  /*05e0*/  BSSY B0, `(.L_x_39545) ;  /* 0x000000d000007945 */ /* 0x000fe20003800000 */
        /* <DEDUP_REMOVED lines=8> */
[----:B0-----:R-:W-:-:S04]  /*0670*/  @P1 LEA R6, P2, R106, c[0x0][0x218], 0x4 ;  /* 0x000086006a061a11 */ /* 0x001fc800078420ff */
[----:B------:R-:W-:-:S05]  /*0680*/  @P1 LEA.HI.X R7, R106, c[0x0][0x21c], RZ, 0x4, P2 ;  /* 0x000087006a071a11 */ /* 0x000fca00010f24ff */
[----:B------:R0:W5:Y:S01]  /*0690*/  @P1 LDG.E.128 R92, [R6.64] ;  /* 0x00000006065c1981 */ /* 0x000162000c1e1d00 */
[----:B------:R-:W-:-:S03]  /*06a0*/  IADD3 R106, R106, 0x20, RZ ;  /* 0x000000206a6a7810 */ /* 0x000fc60007ffe0ff */
.L_x_39546:
[----:B------:R-:W-:Y:S05]  /*06b0*/  BSYNC B0 ;  /* 0x0000000000007941 */ /* 0x000fea0003800000 */
.L_x_39545:
        /* <DEDUP_REMOVED lines=13> */
.L_x_39548:
[----:B------:R-:W-:Y:S05]  /*0790*/  BSYNC B0 ;  /* 0x0000000000007941 */ /* 0x000fea0003800000 */
.L_x_39547:
        /* <DEDUP_REMOVED lines=13> */
.L_x_39550:
[----:B------:R-:W-:Y:S05]  /*0870*/  BSYNC B0 ;  /* 0x0000000000007941 */ /* 0x000fea0003800000 */
.L_x_39549:
        /* <DEDUP_REMOVED lines=13> */
.L_x_39552:
[----:B------:R-:W-:Y:S05]  /*0950*/  BSYNC B0 ;  /* 0x0000000000007941 */ /* 0x000fea0003800000 */
.L_x_39551:
[----:B------:R-:W-:Y:S01]  /*0960*/  ISETP.GE.U32.AND P1, PT, R152, 0xc0, PT ;  /* 0x000000c09800780c */ /* 0x000fe20003f26070 */
[----:B------:R-:W-:Y:S01]  /*0970*/  IMAD.WIDE.U32 R8, R9, -0x326172a9, RZ ;  /* 0xcd9e8d5709087825 */ /* 0x000fe200078e00ff */
[----:B------:R-:W-:Y:S01]  /*0980*/  LOP3.LUT R168, R168, 0xffffefff, RZ, 0xc0, !PT ;  /* 0xffffefffa8a87812 */ /* 0x000fe200078ec0ff */
[----:B------:R-:W-:Y:S01]  /*0990*/  UIADD3 UR24, UR5, -0x24c28bd8, URZ ;  /* 0xdb3d742805187890 */ /* 0x000fe2000fffe03f */
[----:B------:R-:W-:Y:S01]  /*09a0*/  BSSY B0, `(.L_x_39553) ;  /* 0x0000013000007945 */ /* 0x000fe20003800000 */
[----:B0-----:R-:W-:Y:S01]  /*09b0*/  IMAD.WIDE.U32 R6, R12, -0x2daee0ad, RZ ;  /* 0xd2511f530c067825 */ /* 0x001fe200078e00ff */
[----:B------:R-:W-:Y:S01]  /*09c0*/  UIADD3 UR25, UR4, -0x700cb87f, URZ ;  /* 0x8ff3478104197890 */ /* 0x000fe2000fffe03f */
[----:B------:R-:W-:Y:S02]  /*09d0*/  LOP3.LUT R10, R9, UR19, R10, 0x96, !PT ;  /* 0x00000013090a7c12 */ /* 0x000fe4000f8e960a */
[----:B------:R-:W-:-:S02]  /*09e0*/  SHF.R.U32.HI R153, RZ, 0x5, R153 ;  /* 0x00000005ff997819 */ /* 0x000fc40000011699 */
[----:B------:R-:W-:Y:S02]  /*09f0*/  LOP3.LUT R104, R7, UR20, R4, 0x96, !PT ;  /* 0x0000001407687c12 */ /* 0x000fe4000f8e9604 */
        /* <DEDUP_REMOVED lines=12> */
[----:B------:R-:W-:-:S03]  /*0ac0*/  IADD3 R106, R106, 0x20, RZ ;  /* 0x000000206a6a7810 */ /* 0x000fc60007ffe0ff */
.L_x_39554:
[----:B------:R-:W-:Y:S05]  /*0ad0*/  BSYNC B0 ;  /* 0x0000000000007941 */ /* 0x000fea0003800000 */
.L_x_39553:
[----:B------:R-:W-:Y:S01]  /*0ae0*/  ISETP.GE.U32.AND P1, PT, R152, 0xe0, PT ;  /* 0x000000e09800780c */ /* 0x000fe20003f26070 */
[----:B0-----:R-:W-:Y:S01]  /*0af0*/  IMAD.WIDE.U32 R4, R10, -0x2daee0ad, RZ ;  /* 0xd2511f530a047825 */ /* 0x001fe200078e00ff */
        /* <DEDUP_REMOVED lines=9> */
[----:B------:R-:W-:Y:S01]  /*0b90*/  ISETP.NE.U32.AND P1, PT, RZ, c[0x0][0x218], PT ;  /* 0x00008600ff007a0c */ /* 0x000fe20003f25070 */
[----:B------:R-:W-:Y:S01]  /*0ba0*/  CS2R R54, SRZ ;  /* 0x0000000000367805 */ /* 0x000fe2000001ff00 */
[----:B------:R-:W-:Y:S02]  /*0bb0*/  CS2R R52, SRZ ;  /* 0x0000000000347805 */ /* 0x000fe4000001ff00 */
[----:B------:R-:W-:Y:S01]  /*0bc0*/  ISETP.NE.AND.EX P1, PT, RZ, c[0x0][0x21c], PT, P1 ;  /* 0x00008700ff007a0c */ /* 0x000fe20003f25310 */
[----:B------:R-:W-:-:S04]  /*0bd0*/  IMAD.MOV.U32 R49, RZ, RZ, 0x10 ;  /* 0x00000010ff317424 */ /* 0x000fc800078e00ff */
[----:B------:R-:W-:-:S06]  /*0be0*/  IMAD.WIDE.U32 R48, R106, R49, c[0x0][0x1b0] ;  /* 0x00006c006a307625 */ /* 0x000fcc00078e0031 */
[----:B------:R-:W5:Y:S02]  /*0bf0*/  LDG.E.128 R48, [R48.64] ;  /* 0x0000000630307981 */ /* 0x000f64000c1e1d00 */
[----:B------:R-:W-:-:S04]  /*0c00*/  @P1 LEA R6, P2, R106, c[0x0][0x218], 0x4 ;  /* 0x000086006a061a11 */ /* 0x000fc800078420ff */
[----:B------:R-:W-:-:S05]  /*0c10*/  @P1 LEA.HI.X R7, R106, c[0x0][0x21c], RZ, 0x4, P2 ;  /* 0x000087006a071a11 */ /* 0x000fca00010f24ff */
[----:B------:R0:W5:Y:S01]  /*0c20*/  @P1 LDG.E.128 R52, [R6.64] ;  /* 0x0000000606341981 */ /* 0x000162000c1e1d00 */
[----:B------:R-:W-:-:S03]  /*0c30*/  IADD3 R106, R106, 0x20, RZ ;  /* 0x000000206a6a7810 */ /* 0x000fc60007ffe0ff */
.L_x_39556:
[----:B------:R-:W-:Y:S05]  /*0c40*/  BSYNC B0 ;  /* 0x0000000000007941 */ /* 0x000fea0003800000 */
.L_x_39555:
        /* <DEDUP_REMOVED lines=16> */
.L_x_39558:
[----:B------:R-:W-:Y:S05]  /*0d50*/  BSYNC B0 ;  /* 0x0000000000007941 */ /* 0x000fea0003800000 */
.L_x_39557:
[----:B------:R-:W-:Y:S01]  /*0d60*/  ISETP.GE.U32.AND P1, PT, R152, 0x120, PT ;  /* 0x000001209800780c */ /* 0x000fe20003f26070 */
[----:B------:R-:W-:Y:S01]  /*0d70*/  BSSY B0, `(.L_x_39559) ;  /* 0x0000010000007945 */ /* 0x000fe20003800000 */
[----:B------:R-:W-:Y:S01]  /*0d80*/  LOP3.LUT R168, R168, 0xfffffdff, RZ, 0xc0, !PT ;  /* 0xfffffdffa8a87812 */ /* 0x000fe200078ec0ff */
[----:B------:R-:W-:-:S10]  /*0d90*/  IMAD.HI.U32 R109, R158, -0x326172a9, RZ ;  /* 0xcd9e8d579e6d7827 */ /* 0x000fd400078e00ff */
        /* <DEDUP_REMOVED lines=9> */
[----:B0-----:R-:W-:-:S04]  /*0e30*/  @P1 LEA R6, P2, R106, c[0x0][0x218], 0x4 ;  /* 0x000086006a061a11 */ /* 0x001fc800078420ff */
[----:B------:R-:W-:-:S05]  /*0e40*/  @P1 LEA.HI.X R7, R106, c[0x0][0x21c], RZ, 0x4, P2 ;  /* 0x000087006a071a11 */ /* 0x000fca00010f24ff */
[----:B------:R0:W5:Y:S01]  /*0e50*/  @P1 LDG.E.128 R36, [R6.64] ;  /* 0x0000000606241981 */ /* 0x000162000c1e1d00 */
[----:B------:R-:W-:-:S03]  /*0e60*/  IADD3 R106, R106, 0x20, RZ ;  /* 0x000000206a6a7810 */ /* 0x000fc60007ffe0ff */
.L_x_39560:
[----:B------:R-:W-:Y:S05]  /*0e70*/  BSYNC B0 ;  /* 0x0000000000007941 */ /* 0x000fea0003800000 */
.L_x_39559:
        /* <DEDUP_REMOVED lines=17> */
.L_x_39562:
[----:B------:R-:W-:Y:S05]  /*0f90*/  BSYNC B0 ;  /* 0x0000000000007941 */ /* 0x000fea0003800000 */
.L_x_39561:
        /* <DEDUP_REMOVED lines=16> */
.L_x_39564:
[----:B------:R-:W-:Y:S05]  /*10a0*/  BSYNC B0 ;  /* 0x0000000000007941 */ /* 0x000fea0003800000 */
.L_x_39563:
        /* <DEDUP_REMOVED lines=14> */
[----:B------:R0:W5:Y:S04]  /*1190*/  @P1 LDG.E.128 R12, [R6.64] ;  /* 0x00000006060c1981 */ /* 0x000168000c1e1d00 */
.L_x_39566:
[----:B------:R-:W-:Y:S05]  /*11a0*/  BSYNC B0 ;  /* 0x0000000000007941 */ /* 0x000fea0003800000 */
.L_x_39565:
[----:B------:R-:W-:Y:S02]  /*11b0*/  ISETP.GE.AND P1, PT, R153, c[0x0][0x164], PT ;  /* 0x0000590099007a0c */ /* 0x000fe40003f26270 */
[----:B------:R-:W-:Y:S02]  /*11c0*/  LOP3.LUT R109, R109, UR23, R104, 0x96, !PT ;  /* 0x000000176d6d7c12 */ /* 0x000fe4000f8e9668 */
[----:B------:R-:W-:-:S09]  /*11d0*/  LOP3.LUT R107, R107, UR24, R4, 0x96, !PT ;  /* 0x000000186b6b7c12 */ /* 0x000fd2000f8e9604 */
[----:B------:R-:W-:Y:S05]  /*11e0*/  @P1 EXIT ;  /* 0x000000000000194d */ /* 0x000fea0003800000 */
[----:B------:R-:W-:Y:S01]  /*11f0*/  IMAD R158, R158, -0x326172a9, RZ ;  /* 0xcd9e8d579e9e7824 */ /* 0x000fe200078e02ff */
        /* <DEDUP_REMOVED lines=11> */
.L_x_39955:
[----:B------:R-:W-:Y:S01]  /*12b0*/  ISETP.NE.U32.AND P1, PT, RZ, c[0x0][0x1c0], PT ;  /* 0x00007000ff007a0c */ /* 0x000fe20003f25070 */
[----:B------:R-:W-:-:S03]  /*12c0*/  IMAD.MOV.U32 R156, RZ, RZ, 0x3f800000 ;  /* 0x3f800000ff9c7424 */ /* 0x000fc600078e00ff */
[----:B------:R-:W-:-:S13]  /*12d0*/  ISETP.NE.AND.EX P1, PT, RZ, c[0x0][0x1c4], PT, P1 ;  /* 0x00007100ff007a0c */ /* 0x000fda0003f25310 */
[----:B------:R-:W-:-:S05]  /*12e0*/  @P1 MOV R164, 0x4 ;  /* 0x0000000400a41802 */ /* 0x000fca0000000f00 */
[----:B------:R-:W-:-:S05]  /*12f0*/  @P1 IMAD.WIDE R164, R153, R164, c[0x0][0x1c0] ;  /* 0x0000700099a41625 */ /* 0x000fca00078e02a4 */
[----:B-----5:R1:W5:Y:S01]  /*1300*/  @P1 LDG.E R156, [R164.64] ;  /* 0x00000006a49c1981 */ /* 0x020362000c1e1900 */
[----:B------:R-:W-:Y:S01]  /*1310*/  IMAD R155, R153, c[0x0][0x168], RZ ;  /* 0x00005a00999b7a24 */ /* 0x000fe200078e02ff */
[----:B------:R-:W-:Y:S02]  /*1320*/  BSSY B1, `(.L_x_39568) ;  /* 0x0000168000017945 */ /* 0x000fe40003800000 */
[----:B------:R-:W2:Y:S02]  /*1330*/  S2R R157, SR_TID.X ;  /* 0x00000000009d7919 */ /* 0x000ea40000002100 */
[----:B------:R-:W-:-:S04]  /*1340*/  SHF.R.S32.HI R166, RZ, 0x1f, R155 ;  /* 0x0000001fffa67819 */ /* 0x000fc8000001149b */
[----:B------:R-:W-:Y:S02]  /*1350*/  LEA.HI R166, R166, R155, RZ, 0x2 ;  /* 0x0000009ba6a67211 */ /* 0x000fe400078f10ff */
[----:B--2---:R-:W-:-:S04]  /*1360*/  LOP3.LUT R157, R157, 0x1f, RZ, 0xc0, !PT ;  /* 0x0000001f9d9d7812 */ /* 0x004fc800078ec0ff */
[----:B------:R-:W-:-:S05]  /*1370*/  LEA.HI.SX32 R155, R166, R157, 0x1e ;  /* 0x0000009da69b7211 */ /* 0x000fca00078ff2ff */
[----:B------:R-:W-:Y:S01]  /*1380*/  IMAD.MOV.U32 R163, RZ, RZ, R155 ;  /* 0x000000ffffa37224 */ /* 0x000fe200078e009b */
        /* <DEDUP_REMOVED lines=8> */
[----:B0-----:R0:W5:Y:S01]  /*1410*/  @P1 LDG.E.128 R4, [R164.64] ;  /* 0x00000006a4041981 */ /* 0x001162000c1e1d00 */
        /* <DEDUP_REMOVED lines=12> */
.L_x_39571:
[----:B0-----:R-:W-:Y:S02]  /*14e0*/  IMAD.MOV.U32 R169, RZ, RZ, R160 ;  /* 0x000000ffffa97224 */ /* 0x001fe400078e00a0 */
.L_x_39572:
[----:B------:R-:W-:Y:S05]  /*14f0*/  BSYNC B2 ;  /* 0x0000000000027941 */ /* 0x000fea0003800000 */
.L_x_39570:
        /* <DEDUP_REMOVED lines=16> */
.L_x_39576:
[----:B------:R-:W-:Y:S05]  /*1600*/  BSYNC B3 ;  /* 0x0000000000037941 */ /* 0x000fea0003800000 */
.L_x_39575:
        /* <DEDUP_REMOVED lines=41> */
[----:B------:R-:W-:Y:S01]  /*18a0*/  IMAD.MOV.U32 R162, RZ, RZ, R166 ;  /* 0x000000ffffa27224 */ /* 0x000fe200078e00a6 */
[----:B------:R-:W-:-:S06]  /*18b0*/  HFMA2.MMA R166, -RZ, RZ, 0, 0 ;  /* 0x00000000ffa67435 */ /* 0x000fcc00000001ff */
.L_x_39574:
[----:B------:R-:W-:Y:S05]  /*18c0*/  BSYNC B2 ;  /* 0x0000000000027941 */ /* 0x000fea0003800000 */
.L_x_39573:
        /* <DEDUP_REMOVED lines=22> */
.L_x_39578:
[----:B------:R-:W-:Y:S02]  /*1a30*/  IMAD.MOV.U32 R169, RZ, RZ, R160 ;  /* 0x000000ffffa97224 */ /* 0x000fe400078e00a0 */
.L_x_39579:
[----:B------:R-:W-:Y:S05]  /*1a40*/  BSYNC B2 ;  /* 0x0000000000027941 */ /* 0x000fea0003800000 */
.L_x_39577:
        /* <DEDUP_REMOVED lines=16> */
.L_x_39583:
[----:B------:R-:W-:Y:S05]  /*1b50*/  BSYNC B3 ;  /* 0x0000000000037941 */ /* 0x000fea0003800000 */
.L_x_39582:
        /* <DEDUP_REMOVED lines=43> */
.L_x_39581:
[----:B------:R-:W-:Y:S05]  /*1e10*/  BSYNC B2 ;  /* 0x0000000000027941 */ /* 0x000fea0003800000 */
.L_x_39580:
        /* <DEDUP_REMOVED lines=19> */
.L_x_39585:
[----:B------:R-:W-:Y:S02]  /*1f50*/  IMAD.MOV.U32 R169, RZ, RZ, R160 ;  /* 0x000000ffffa97224 */ /* 0x000fe400078e00a0 */
.L_x_39586:
[----:B------:R-:W-:Y:S05]  /*1f60*/  BSYNC B2 ;  /* 0x0000000000027941 */ /* 0x000fea0003800000 */
.L_x_39584:
        /* <DEDUP_REMOVED lines=16> */
.L_x_39590:
[----:B------:R-:W-:Y:S05]  /*2070*/  BSYNC B3 ;  /* 0x0000000000037941 */ /* 0x000fea0003800000 */
.L_x_39589:
        /* <DEDUP_REMOVED lines=43> */
.L_x_39588:
[----:B------:R-:W-:Y:S05]  /*2330*/  BSYNC B2 ;  /* 0x0000000000027941 */ /* 0x000fea0003800000 */
.L_x_39587:
        /* <DEDUP_REMOVED lines=19> */
.L_x_39592:
[----:B------:R-:W-:Y:S02]  /*2470*/  IMAD.MOV.U32 R169, RZ, RZ, R160 ;  /* 0x000000ffffa97224 */ /* 0x000fe400078e00a0 */
.L_x_39593:
[----:B------:R-:W-:Y:S05]  /*2480*/  BSYNC B2 ;  /* 0x0000000000027941 */ /* 0x000fea0003800000 */
.L_x_39591:
        /* <DEDUP_REMOVED lines=16> */
.L_x_39597:
[----:B------:R-:W-:Y:S05]  /*2590*/  BSYNC B3 ;  /* 0x0000000000037941 */ /* 0x000fea0003800000 */
.L_x_39596:
        /* <DEDUP_REMOVED lines=43> */
.L_x_39595:
[----:B------:R-:W-:Y:S05]  /*2850*/  BSYNC B2 ;  /* 0x0000000000027941 */ /* 0x000fea0003800000 */
.L_x_39594:
[----:B------:R-:W0:Y:S01]  /*2860*/  I2F.U32 R166, R169 ;  /* 0x000000a900a67306 */ /* 0x000e220000201000 */
[----:B------:R-:W-:Y:S01]  /*2870*/  SEL R172, RZ, 0x1, P2 ;  /* 0x00000001ffac7807 */ /* 0x000fe20001000000 */
[----:B------:R-:W-:Y:S01]  /*2880*/  FMUL.FTZ R147, R147, R156 ;  /* 0x0000009c93937220 */ /* 0x000fe20000410000 */
[----:B------:R-:W-:Y:S02]  /*2890*/  LEA R164, P2, R155, c[0x0][0x188], 0x4 ;  /* 0x000062009ba47a11 */ /* 0x000fe400078420ff */
        /* <DEDUP_REMOVED lines=16> */
.L_x_39569:
[----:B-1----:R-:W-:Y:S05]  /*29a0*/  BSYNC B1 ;  /* 0x0000000000017941 */ /* 0x002fea0003800000 */
.L_x_39568:
        /* <DEDUP_REMOVED lines=23> */
.L_x_39601:
[----:B0-----:R-:W-:Y:S02]  /*2b20*/  IMAD.MOV.U32 R169, RZ, RZ, R160 ;  /* 0x000000ffffa97224 */ /* 0x001fe400078e00a0 */
.L_x_39602:
[----:B------:R-:W-:Y:S05]  /*2b30*/  BSYNC B2 ;  /* 0x0000000000027941 */ /* 0x000fea0003800000 */
.L_x_39600:
        /* <DEDUP_REMOVED lines=16> */
.L_x_39606:
[----:B------:R-:W-:Y:S05]  /*2c40*/  BSYNC B3 ;  /* 0x0000000000037941 */ /* 0x000fea0003800000 */
.L_x_39605:
        /* <DEDUP_REMOVED lines=43> */
.L_x_39604:
[----:B------:R-:W-:Y:S05]  /*2f00*/  BSYNC B2 ;  /* 0x0000000000027941 */ /* 0x000fea0003800000 */
.L_x_39603:
[----:B------:R-:W0:Y:S01]  /*2f10*/  I2F.U32 R161, R169 ;  /* 0x000000a900a17306 */ /* 0x000e220000201000 */
[----:B------:R-:W-:Y:S01]  /*2f20*/  IMAD.MOV.U32 R164, RZ, RZ, 0x2f800000 ;  /* 0x2f800000ffa47424 */ /* 0x000fe200078e00ff */
[----:B------:R-:W-:Y:S01]  /*2f30*/  ISETP.NE.U32.AND P1, PT, RZ, c[0x0][0x180], PT ;  /* 0x00006000ff007a0c */ /* 0x000fe20003f25070 */
[----:B-----5:R-:W-:Y:S01]  /*2f40*/  FMUL.FTZ R140, R140, R156 ;  /* 0x0000009c8c8c7220 */ /* 0x020fe20000410000 */
[----:B------:R-:W-:Y:S01]  /*2f50*/  ISETP.NE.AND P3, PT, R166, 0x1, PT ;  /* 0x00000001a600780c */ /* 0x000fe20003f65270 */
[----:B------:R-:W-:Y:S01]  /*2f60*/  BSSY B2, `(.L_x_39607) ;  /* 0x0000012000027945 */ /* 0x000fe20003800000 */
[----:B------:R-:W-:Y:S01]  /*2f70*/  ISETP.NE.AND.EX P1, PT, RZ, c[0x0][0x184], PT, P1 ;  /* 0x00006100ff007a0c */ /* 0x000fe20003f25310 */
        /* <DEDUP_REMOVED lines=15> */
.L_x_39608:
[----:B------:R-:W-:Y:S02]  /*3070*/  IMAD.MOV.U32 R165, RZ, RZ, R160 ;  /* 0x000000ffffa57224 */ /* 0x000fe400078e00a0 */
.L_x_39609:
[----:B------:R-:W-:Y:S05]  /*3080*/  BSYNC B2 ;  /* 0x0000000000027941 */ /* 0x000fea0003800000 */
.L_x_39607:
        /* <DEDUP_REMOVED lines=16> */
.L_x_39613:
[----:B------:R-:W-:Y:S05]  /*3190*/  BSYNC B3 ;  /* 0x0000000000037941 */ /* 0x000fea0003800000 */
.L_x_39612:
        /* <DEDUP_REMOVED lines=43> */
.L_x_39611:
[----:B------:R-:W-:Y:S05]  /*3450*/  BSYNC B2 ;  /* 0x0000000000027941 */ /* 0x000fea0003800000 */
.L_x_39610:
        /* <DEDUP_REMOVED lines=19> */
.L_x_39615:
[----:B------:R-:W-:Y:S02]  /*3590*/  IMAD.MOV.U32 R165, RZ, RZ, R160 ;  /* 0x000000ffffa57224 */ /* 0x000fe400078e00a0 */
.L_x_39616:
[----:B------:R-:W-:Y:S05]  /*35a0*/  BSYNC B2 ;  /* 0x0000000000027941 */ /* 0x000fea0003800000 */
.L_x_39614:
        /* <DEDUP_REMOVED lines=16> */
.L_x_39620:
[----:B------:R-:W-:Y:S05]  /*36b0*/  BSYNC B3 ;  /* 0x0000000000037941 */ /* 0x000fea0003800000 */
.L_x_39619:
        /* <DEDUP_REMOVED lines=43> */
.L_x_39618:
[----:B------:R-:W-:Y:S05]  /*3970*/  BSYNC B2 ;  /* 0x0000000000027941 */ /* 0x000fea0003800000 */
.L_x_39617:
        /* <DEDUP_REMOVED lines=19> */
.L_x_39622:
[----:B------:R-:W-:Y:S02]  /*3ab0*/  IMAD.MOV.U32 R169, RZ, RZ, R160 ;  /* 0x000000ffffa97224 */ /* 0x000fe400078e00a0 */
.L_x_39623:
[----:B------:R-:W-:Y:S05]  /*3ac0*/  BSYNC B2 ;  /* 0x0000000000027941 */ /* 0x000fea0003800000 */
.L_x_39621:
        /* <DEDUP_REMOVED lines=16> */
.L_x_39627:
[----:B------:R-:W-:Y:S05]  /*3bd0*/  BSYNC B3 ;  /* 0x0000000000037941 */ /* 0x000fea0003800000 */
.L_x_39626:
        /* <DEDUP_REMOVED lines=43> */
.L_x_39625:
[----:B------:R-:W-:Y:S05]  /*3e90*/  BSYNC B2 ;  /* 0x0000000000027941 */ /* 0x000fea0003800000 */
.L_x_39624:
        /* <DEDUP_REMOVED lines=20> */
.L_x_39599:
[----:B------:R-:W-:Y:S05]  /*3fe0*/  BSYNC B1 ;  /* 0x0000000000017941 */ /* 0x000fea0003800000 */
.L_x_39598:
        /* <DEDUP_REMOVED lines=23> */
.L_x_39631:
[----:B0-----:R-:W-:Y:S02]  /*4160*/  IMAD.MOV.U32 R169, RZ, RZ, R160 ;  /* 0x000000ffffa97224 */ /* 0x001fe400078e00a0 */
.L_x_39632:
[----:B------:R-:W-:Y:S05]  /*4170*/  BSYNC B2 ;  /* 0x0000000000027941 */ /* 0x000fea0003800000 */
.L_x_39630:
        /* <DEDUP_REMOVED lines=16> */
.L_x_39636:
[----:B------:R-:W-:Y:S05]  /*4280*/  BSYNC B3 ;  /* 0x0000000000037941 */ /* 0x000fea0003800000 */
.L_x_39635:
        /* <DEDUP_REMOVED lines=43> */
.L_x_39634:
[----:B------:R-:W-:Y:S05]  /*4540*/  BSYNC B2 ;  /* 0x0000000000027941 */ /* 0x000fea0003800000 */
.L_x_39633:
        /* <DEDUP_REMOVED lines=22> */
.L_x_39638:
[----:B------:R-:W-:Y:S02]  /*46b0*/  IMAD.MOV.U32 R165, RZ, RZ, R160 ;  /* 0x000000ffffa57224 */ /* 0x000fe400078e00a0 */
.L_x_39639:
[----:B------:R-:W-:Y:S05]  /*46c0*/  BSYNC B2 ;  /* 0x0000000000027941 */ /* 0x000fea0003800000 */
.L_x_39637:
        /* <DEDUP_REMOVED lines=16> */
.L_x_39643:
[----:B------:R-:W-:Y:S05]  /*47d0*/  BSYNC B3 ;  /* 0x0000000000037941 */ /* 0x000fea0003800000 */
.L_x_39642:
        /* <DEDUP_REMOVED lines=43> */
.L_x_39641:
[----:B------:R-:W-:Y:S05]  /*4a90*/  BSYNC B2 ;  /* 0x0000000000027941 */ /* 0x000fea0003800000 */
.L_x_39640:
        /* <DEDUP_REMOVED lines=19> */
.L_x_39645:
[----:B------:R-:W-:Y:S02]  /*4bd0*/  IMAD.MOV.U32 R165, RZ, RZ, R160 ;  /* 0x000000ffffa57224 */ /* 0x000fe400078e00a0 */
.L_x_39646:
[----:B------:R-:W-:Y:S05]  /*4be0*/  BSYNC B2 ;  /* 0x0000000000027941 */ /* 0x000fea0003800000 */
.L_x_39644:
        /* <DEDUP_REMOVED lines=16> */
.L_x_39650:
[----:B------:R-:W-:Y:S05]  /*4cf0*/  BSYNC B3 ;  /* 0x0000000000037941 */ /* 0x000fea0003800000 */
.L_x_39649:
        /* <DEDUP_REMOVED lines=43> */
.L_x_39648:
[----:B------:R-:W-:Y:S05]  /*4fb0*/  BSYNC B2 ;  /* 0x0000000000027941 */ /* 0x000fea0003800000 */
.L_x_39647:
        /* <DEDUP_REMOVED lines=19> */
.L_x_39652:
[----:B------:R-:W-:Y:S02]  /*50f0*/  IMAD.MOV.U32 R169, RZ, RZ, R160 ;  /* 0x000000ffffa97224 */ /* 0x000fe400078e00a0 */
.L_x_39653:
[----:B------:R-:W-:Y:S05]  /*5100*/  BSYNC B2 ;  /* 0x0000000000027941 */ /* 0x000fea0003800000 */
.L_x_39651:
        /* <DEDUP_REMOVED lines=16> */
.L_x_39657:
[----:B------:R-:W-:Y:S05]  /*5210*/  BSYNC B3 ;  /* 0x0000000000037941 */ /* 0x000fea0003800000 */
.L_x_39656:
        /* <DEDUP_REMOVED lines=43> */
.L_x_39655:
[----:B------:R-:W-:Y:S05]  /*54d0*/  BSYNC B2 ;  /* 0x0000000000027941 */ /* 0x000fea0003800000 */
.L_x_39654:
        /* <DEDUP_REMOVED lines=20> */
.L_x_39629:
[----:B------:R-:W-:Y:S05]  /*5620*/  BSYNC B1 ;  /* 0x0000000000017941 */ /* 0x000fea0003800000 */
.L_x_39628:
        /* <DEDUP_REMOVED lines=23> */
.L_x_39661:
[----:B0-----:R-:W-:Y:S02]  /*57a0*/  IMAD.MOV.U32 R169, RZ, RZ, R160 ;  /* 0x000000ffffa97224 */ /* 0x001fe400078e00a0 */
.L_x_39662:
[----:B------:R-:W-:Y:S05]  /*57b0*/  BSYNC B2 ;  /* 0x0000000000027941 */ /* 0x000fea0003800000 */
.L_x_39660:
        /* <DEDUP_REMOVED lines=16> */
.L_x_39666:
[----:B------:R-:W-:Y:S05]  /*58c0*/  BSYNC B3 ;  /* 0x0000000000037941 */ /* 0x000fea0003800000 */
.L_x_39665:
        /* <DEDUP_REMOVED lines=43> */
.L_x_39664:
[----:B------:R-:W-:Y:S05]  /*5b80*/  BSYNC B2 ;  /* 0x0000000000027941 */ /* 0x000fea0003800000 */
.L_x_39663:
        /* <DEDUP_REMOVED lines=22> */
.L_x_39668:
[----:B------:R-:W-:Y:S02]  /*5cf0*/  IMAD.MOV.U32 R165, RZ, RZ, R160 ;  /* 0x000000ffffa57224 */ /* 0x000fe400078e00a0 */
.L_x_39669:
[----:B------:R-:W-:Y:S05]  /*5d00*/  BSYNC B2 ;  /* 0x0000000000027941 */ /* 0x000fea0003800000 */
.L_x_39667:
        /* <DEDUP_REMOVED lines=16> */
.L_x_39673:
[----:B------:R-:W-:Y:S05]  /*5e10*/  BSYNC B3 ;  /* 0x0000000000037941 */ /* 0x000fea0003800000 */
.L_x_39672:
        /* <DEDUP_REMOVED lines=43> */
.L_x_39671:
[----:B------:R-:W-:Y:S05]  /*60d0*/  BSYNC B2 ;  /* 0x0000000000027941 */ /* 0x000fea0003800000 */
.L_x_39670:
        /* <DEDUP_REMOVED lines=19> */
.L_x_39675:
[----:B------:R-:W-:Y:S02]  /*6210*/  IMAD.MOV.U32 R165, RZ, RZ, R160 ;  /* 0x000000ffffa57224 */ /* 0x000fe400078e00a0 */
.L_x_39676:
[----:B------:R-:W-:Y:S05]  /*6220*/  BSYNC B2 ;  /* 0x0000000000027941 */ /* 0x000fea0003800000 */
.L_x_39674:
        /* <DEDUP_REMOVED lines=16> */
.L_x_39680:
[----:B------:R-:W-:Y:S05]  /*6330*/  BSYNC B3 ;  /* 0x0000000000037941 */ /* 0x000fea0003800000 */
.L_x_39679:
        /* <DEDUP_REMOVED lines=43> */
.L_x_39678:
[----:B------:R-:W-:Y:S05]  /*65f0*/  BSYNC B2 ;  /* 0x0000000000027941 */ /* 0x000fea0003800000 */
.L_x_39677:
        /* <DEDUP_REMOVED lines=19> */
.L_x_39682:
[----:B------:R-:W-:Y:S02]  /*6730*/  IMAD.MOV.U32 R169, RZ, RZ, R160 ;  /* 0x000000ffffa97224 */ /* 0x000fe400078e00a0 */
.L_x_39683:
[----:B------:R-:W-:Y:S05]  /*6740*/  BSYNC B2 ;  /* 0x0000000000027941 */ /* 0x000fea0003800000 */
.L_x_39681:
        /* <DEDUP_REMOVED lines=16> */
.L_x_39687:
[----:B------:R-:W-:Y:S05]  /*6850*/  BSYNC B3 ;  /* 0x0000000000037941 */ /* 0x000fea0003800000 */
.L_x_39686:
        /* <DEDUP_REMOVED lines=43> */
.L_x_39685:
[----:B------:R-:W-:Y:S05]  /*6b10*/  BSYNC B2 ;  /* 0x0000000000027941 */ /* 0x000fea0003800000 */
.L_x_39684:
        /* <DEDUP_REMOVED lines=20> */
.L_x_39659:
[----:B------:R-:W-:Y:S05]  /*6c60*/  BSYNC B1 ;  /* 0x0000000000017941 */ /* 0x000fea0003800000 */
.L_x_39658:
        /* <DEDUP_REMOVED lines=23> */
.L_x_39691:
[----:B0-----:R-:W-:Y:S02]  /*6de0*/  IMAD.MOV.U32 R169, RZ, RZ, R160 ;  /* 0x000000ffffa97224 */ /* 0x001fe400078e00a0 */
.L_x_39692:
[----:B------:R-:W-:Y:S05]  /*6df0*/  BSYNC B2 ;  /* 0x0000000000027941 */ /* 0x000fea0003800000 */
.L_x_39690:
        /* <DEDUP_REMOVED lines=16> */
.L_x_39696:
[----:B------:R-:W-:Y:S05]  /*6f00*/  BSYNC B3 ;  /* 0x0000000000037941 */ /* 0x000fea0003800000 */
.L_x_39695:
        /* <DEDUP_REMOVED lines=43> */
.L_x_39694:
[----:B------:R-:W-:Y:S05]  /*71c0*/  BSYNC B2 ;  /* 0x0000000000027941 */ /* 0x000fea0003800000 */
.L_x_39693:
        /* <DEDUP_REMOVED lines=22> */
.L_x_39698:
[----:B------:R-:W-:Y:S02]  /*7330*/  IMAD.MOV.U32 R165, RZ, RZ, R160 ;  /* 0x000000ffffa57224 */ /* 0x000fe400078e00a0 */
.L_x_39699:
[----:B------:R-:W-:Y:S05]  /*7340*/  BSYNC B2 ;  /* 0x0000000000027941 */ /* 0x000fea0003800000 */
.L_x_39697:
        /* <DEDUP_REMOVED lines=16> */
.L_x_39703:
[----:B------:R-:W-:Y:S05]  /*7450*/  BSYNC B3 ;  /* 0x0000000000037941 */ /* 0x000fea0003800000 */
.L_x_39702:
        /* <DEDUP_REMOVED lines=43> */
.L_x_39701:
[----:B------:R-:W-:Y:S05]  /*7710*/  BSYNC B2 ;  /* 0x0000000000027941 */ /* 0x000fea0003800000 */
.L_x_39700:
        /* <DEDUP_REMOVED lines=19> */
.L_x_39705:
[----:B------:R-:W-:Y:S02]  /*7850*/  IMAD.MOV.U32 R165, RZ, RZ, R160 ;  /* 0x000000ffffa57224 */ /* 0x000fe400078e00a0 */
.L_x_39706:
[----:B------:R-:W-:Y:S05]  /*7860*/  BSYNC B2 ;  /* 0x0000000000027941 */ /* 0x000fea0003800000 */
.L_x_39704:
        /* <DEDUP_REMOVED lines=16> */
.L_x_39710:
[----:B------:R-:W-:Y:S05]  /*7970*/  BSYNC B3 ;  /* 0x0000000000037941 */ /* 0x000fea0003800000 */
.L_x_39709:
        /* <DEDUP_REMOVED lines=43> */
.L_x_39708:
[----:B------:R-:W-:Y:S05]  /*7c30*/  BSYNC B2 ;  /* 0x0000000000027941 */ /* 0x000fea0003800000 */
.L_x_39707:
        /* <DEDUP_REMOVED lines=19> */
.L_x_39712:
[----:B------:R-:W-:Y:S02]  /*7d70*/  MOV R169, R160 ;  /* 0x000000a000a97202 */ /* 0x000fe40000000f00 */
.L_x_39713:
[----:B------:R-:W-:Y:S05]  /*7d80*/  BSYNC B2 ;  /* 0x0000000000027941 */ /* 0x000fea0003800000 */
.L_x_39711:
        /* <DEDUP_REMOVED lines=16> */
.L_x_39717:
[----:B------:R-:W-:Y:S05]  /*7e90*/  BSYNC B3 ;  /* 0x0000000000037941 */ /* 0x000fea0003800000 */
.L_x_39716:
        /* <DEDUP_REMOVED lines=43> */
.L_x_39715:
[----:B------:R-:W-:Y:S05]  /*8150*/  BSYNC B2 ;  /* 0x0000000000027941 */ /* 0x000fea0003800000 */
.L_x_39714:
        /* <DEDUP_REMOVED lines=20> */
.L_x_39689:
[----:B------:R-:W-:Y:S05]  /*82a0*/  BSYNC B1 ;  /* 0x0000000000017941 */ /* 0x000fea0003800000 */
.L_x_39688:
        /* <DEDUP_REMOVED lines=23> */
.L_x_39721:
[----:B0-----:R-:W-:Y:S02]  /*8420*/  IMAD.MOV.U32 R169, RZ, RZ, R160 ;  /* 0x000000ffffa97224 */ /* 0x001fe400078e00a0 */
.L_x_39722:
[----:B------:R-:W-:Y:S05]  /*8430*/  BSYNC B2 ;  /* 0x0000000000027941 */ /* 0x000fea0003800000 */
.L_x_39720:
        /* <DEDUP_REMOVED lines=16> */
.L_x_39726:
[----:B------:R-:W-:Y:S05]  /*8540*/  BSYNC B3 ;  /* 0x0000000000037941 */ /* 0x000fea0003800000 */
.L_x_39725:
        /* <DEDUP_REMOVED lines=43> */
.L_x_39724:
[----:B------:R-:W-:Y:S05]  /*8800*/  BSYNC B2 ;  /* 0x0000000000027941 */ /* 0x000fea0003800000 */
.L_x_39723:
        /* <DEDUP_REMOVED lines=22> */
.L_x_39728:
[----:B------:R-:W-:Y:S02]  /*8970*/  IMAD.MOV.U32 R165, RZ, RZ, R160 ;  /* 0x000000ffffa57224 */ /* 0x000fe400078e00a0 */
.L_x_39729:
[----:B------:R-:W-:Y:S05]  /*8980*/  BSYNC B2 ;  /* 0x0000000000027941 */ /* 0x000fea0003800000 */
.L_x_39727:
        /* <DEDUP_REMOVED lines=16> */
.L_x_39733:
[----:B------:R-:W-:Y:S05]  /*8a90*/  BSYNC B3 ;  /* 0x0000000000037941 */ /* 0x000fea0003800000 */
.L_x_39732:
        /* <DEDUP_REMOVED lines=43> */
.L_x_39731:
[----:B------:R-:W-:Y:S05]  /*8d50*/  BSYNC B2 ;  /* 0x0000000000027941 */ /* 0x000fea0003800000 */
.L_x_39730:
        /* <DEDUP_REMOVED lines=19> */
.L_x_39735:
[----:B------:R-:W-:Y:S02]  /*8e90*/  MOV R165, R160 ;  /* 0x000000a000a57202 */ /* 0x000fe40000000f00 */
.L_x_39736:
[----:B------:R-:W-:Y:S05]  /*8ea0*/  BSYNC B2 ;  /* 0x0000000000027941 */ /* 0x000fea0003800000 */
.L_x_39734:
        /* <DEDUP_REMOVED lines=16> */
.L_x_39740:
[----:B------:R-:W-:Y:S05]  /*8fb0*/  BSYNC B3 ;  /* 0x0000000000037941 */ /* 0x000fea0003800000 */
.L_x_39739:
        /* <DEDUP_REMOVED lines=43> */
.L_x_39738:
[----:B------:R-:W-:Y:S05]  /*9270*/  BSYNC B2 ;  /* 0x0000000000027941 */ /* 0x000fea0003800000 */
.L_x_39737:
        /* <DEDUP_REMOVED lines=19> */
.L_x_39742:
[----:B------:R-:W-:Y:S02]  /*93b0*/  IMAD.MOV.U32 R169, RZ, RZ, R160 ;  /* 0x000000ffffa97224 */ /* 0x000fe400078e00a0 */
.L_x_39743:
[----:B------:R-:W-:Y:S05]  /*93c0*/  BSYNC B2 ;  /* 0x0000000000027941 */ /* 0x000fea0003800000 */
.L_x_39741:
        /* <DEDUP_REMOVED lines=16> */
.L_x_39747:
[----:B------:R-:W-:Y:S05]  /*94d0*/  BSYNC B3 ;  /* 0x0000000000037941 */ /* 0x000fea0003800000 */
.L_x_39746:
        /* <DEDUP_REMOVED lines=43> */
.L_x_39745:
[----:B------:R-:W-:Y:S05]  /*9790*/  BSYNC B2 ;  /* 0x0000000000027941 */ /* 0x000fea0003800000 */
.L_x_39744:
        /* <DEDUP_REMOVED lines=12> */
[----:B------:R-:W-:Y:S02]  /*9860*/  LEA R164, P2, R163, c[0x0][0x190], 0x2 ;  /* 0x00006400a3a47a11 */ /* 0x000fe400078410ff */
[----:B------:R-:W-:Y:S01]  /*9870*/  IADD3 R170, R172, R170, R171 ;  /* 0x000000aaacaa7210 */ /* 0x000fe20007ffe0ab */
[----:B------:R-:W-:Y:S01]  /*9880*/  @P1 FADD.FTZ R151, R7, R151 ;  /* 0x0000009707971221 */ /* 0x000fe20000010000 */
[----:B------:R-:W-:Y:S02]  /*9890*/  LEA.HI.X R165, R163, c[0x0][0x194], RZ, 0x2, P2 ;  /* 0x00006500a3a57a11 */ /* 0x000fe400010f14ff */
[----:B------:R-:W-:-:S02]  /*98a0*/  IADD3 R173, R170, R173, RZ ;  /* 0x000000adaaad7210 */ /* 0x000fc40007ffe0ff */
[----:B------:R0:W-:Y:S01]  /*98b0*/  STG.E.128 [R166.64], R148 ;  /* 0x00000094a6007986 */ /* 0x0001e2000c101d06 */
[----:B------:R-:W-:-:S03]  /*98c0*/  IADD3 R163, R163, 0x20, RZ ;  /* 0x00000020a3a37810 */ /* 0x000fc60007ffe0ff */
[----:B------:R0:W-:Y:S04]  /*98d0*/  STG.E [R164.64], R173 ;  /* 0x000000ada4007986 */ /* 0x0001e8000c101906 */
.L_x_39719:
[----:B------:R-:W-:Y:S05]  /*98e0*/  BSYNC B1 ;  /* 0x0000000000017941 */ /* 0x000fea0003800000 */
.L_x_39718:
        /* <DEDUP_REMOVED lines=23> */
.L_x_39751:
[----:B0-----:R-:W-:Y:S02]  /*9a60*/  MOV R169, R160 ;  /* 0x000000a000a97202 */ /* 0x001fe40000000f00 */
.L_x_39752:
[----:B------:R-:W-:Y:S05]  /*9a70*/  BSYNC B2 ;  /* 0x0000000000027941 */ /* 0x000fea0003800000 */
.L_x_39750:
        /* <DEDUP_REMOVED lines=16> */
.L_x_39756:
[----:B------:R-:W-:Y:S05]  /*9b80*/  BSYNC B3 ;  /* 0x0000000000037941 */ /* 0x000fea0003800000 */
.L_x_39755:
        /* <DEDUP_REMOVED lines=43> */
.L_x_39754:
[----:B------:R-:W-:Y:S05]  /*9e40*/  BSYNC B2 ;  /* 0x0000000000027941 */ /* 0x000fea0003800000 */
.L_x_39753:
        /* <DEDUP_REMOVED lines=22> */
.L_x_39758:
[----:B------:R-:W-:Y:S02]  /*9fb0*/  MOV R165, R160 ;  /* 0x000000a000a57202 */ /* 0x000fe40000000f00 */
.L_x_39759:
[----:B------:R-:W-:Y:S05]  /*9fc0*/  BSYNC B2 ;  /* 0x0000000000027941 */ /* 0x000fea0003800000 */
.L_x_39757:
        /* <DEDUP_REMOVED lines=16> */
.L_x_39763:
[----:B------:R-:W-:Y:S05]  /*a0d0*/  BSYNC B3 ;  /* 0x0000000000037941 */ /* 0x000fea0003800000 */
.L_x_39762:
        /* <DEDUP_REMOVED lines=43> */
.L_x_39761:
[----:B------:R-:W-:Y:S05]  /*a390*/  BSYNC B2 ;  /* 0x0000000000027941 */ /* 0x000fea0003800000 */
.L_x_39760:
[----:B------:R-:W0:Y:S01]  /*a3a0*/  I2F.U32 R165, R165 ;  /* 0x000000a500a57306 */ /* 0x000e220000201000 */
[----:B------:R-:W-:Y:S01]  /*a3b0*/  FMUL.FTZ R166, R105, R156 ;  /* 0x0000009c69a67220 */ /* 0x000fe20000410000 */
[----:B------:R-:W-:Y:S01]  /*a3c0*/  ISETP.NE.AND P4, PT, R161, 0x1, PT ;  /* 0x00000001a100780c */ /* 0x000fe20003f85270 */
[----:B------:R-:W-:Y:S02]  /*a3d0*/  BSSY B2, `(.L_x_39764) ;  /* 0x0000011000027945 */ /* 0x000fe40003800000 */
        /* <DEDUP_REMOVED lines=15> */
.L_x_39765:
[----:B------:R-:W-:Y:S02]  /*a4d0*/  IMAD.MOV.U32 R165, RZ, RZ, R160 ;  /* 0x000000ffffa57224 */ /* 0x000fe400078e00a0 */
.L_x_39766:
[----:B------:R-:W-:Y:S05]  /*a4e0*/  BSYNC B2 ;  /* 0x0000000000027941 */ /* 0x000fea0003800000 */
.L_x_39764:
        /* <DEDUP_REMOVED lines=16> */
.L_x_39770:
[----:B------:R-:W-:Y:S05]  /*a5f0*/  BSYNC B3 ;  /* 0x0000000000037941 */ /* 0x000fea0003800000 */
.L_x_39769:
        /* <DEDUP_REMOVED lines=43> */
.L_x_39768:
[----:B------:R-:W-:Y:S05]  /*a8b0*/  BSYNC B2 ;  /* 0x0000000000027941 */ /* 0x000fea0003800000 */
.L_x_39767:
        /* <DEDUP_REMOVED lines=19> */
.L_x_39772:
[----:B------:R-:W-:Y:S02]  /*a9f0*/  IMAD.MOV.U32 R169, RZ, RZ, R160 ;  /* 0x000000ffffa97224 */ /* 0x000fe400078e00a0 */
.L_x_39773:
[----:B------:R-:W-:Y:S05]  /*aa00*/  BSYNC B2 ;  /* 0x0000000000027941 */ /* 0x000fea0003800000 */
.L_x_39771:
        /* <DEDUP_REMOVED lines=16> */
.L_x_39777:
[----:B------:R-:W-:Y:S05]  /*ab10*/  BSYNC B3 ;  /* 0x0000000000037941 */ /* 0x000fea0003800000 */
.L_x_39776:
        /* <DEDUP_REMOVED lines=43> */
.L_x_39775:
[----:B------:R-:W-:Y:S05]  /*add0*/  BSYNC B2 ;  /* 0x0000000000027941 */ /* 0x000fea0003800000 */
.L_x_39774:
        /* <DEDUP_REMOVED lines=20> */
.L_x_39749:
[----:B------:R-:W-:Y:S05]  /*af20*/  BSYNC B1 ;  /* 0x0000000000017941 */ /* 0x000fea0003800000 */
.L_x_39748:
        /* <DEDUP_REMOVED lines=23> */
.L_x_39781:
[----:B0-----:R-:W-:Y:S02]  /*b0a0*/  IMAD.MOV.U32 R169, RZ, RZ, R160 ;  /* 0x000000ffffa97224 */ /* 0x001fe400078e00a0 */
.L_x_39782:
[----:B------:R-:W-:Y:S05]  /*b0b0*/  BSYNC B2 ;  /* 0x0000000000027941 */ /* 0x000fea0003800000 */
.L_x_39780:
        /* <DEDUP_REMOVED lines=16> */
.L_x_39786:
[----:B------:R-:W-:Y:S05]  /*b1c0*/  BSYNC B3 ;  /* 0x0000000000037941 */ /* 0x000fea0003800000 */
.L_x_39785:
        /* <DEDUP_REMOVED lines=43> */
.L_x_39784:
[----:B------:R-:W-:Y:S05]  /*b480*/  BSYNC B2 ;  /* 0x0000000000027941 */ /* 0x000fea0003800000 */
.L_x_39783:
[----:B------:R-:W0:Y:S01]  /*b490*/  I2F.U32 R161, R169 ;  /* 0x000000a900a17306 */ /* 0x000e220000201000 */
[----:B------:R-:W-:Y:S01]  /*b4a0*/  MOV R164, 0x2f800000 ;  /* 0x2f80000000a47802 */ /* 0x000fe20000000f00 */
[----:B-----5:R-:W-:Y:S01]  /*b4b0*/  FMUL.FTZ R108, R108, R156 ;  /* 0x0000009c6c6c7220 */ /* 0x020fe20000410000 */
[----:B------:R-:W-:Y:S01]  /*b4c0*/  ISETP.NE.U32.AND P1, PT, RZ, c[0x0][0x180], PT ;  /* 0x00006000ff007a0c */ /* 0x000fe20003f25070 */
[----:B------:R-:W-:Y:S01]  /*b4d0*/  BSSY B2, `(.L_x_39787) ;  /* 0x0000013000027945 */ /* 0x000fe20003800000 */
[----:B------:R-:W-:Y:S01]  /*b4e0*/  ISETP.NE.AND P3, PT, R166, 0x1, PT ;  /* 0x00000001a600780c */ /* 0x000fe20003f65270 */
[----:B------:R-:W-:Y:S01]  /*b4f0*/  FMUL.FTZ R108, R108, c[0x0][0x1e8] ;  /* 0x00007a006c6c7a20 */ /* 0x000fe20000410000 */
[----:B------:R-:W-:Y:S01]  /*b500*/  ISETP.NE.AND.EX P1, PT, RZ, c[0x0][0x184], PT, P1 ;  /* 0x00006100ff007a0c */ /* 0x000fe20003f25310 */
        /* <DEDUP_REMOVED lines=14> */
.L_x_39788:
[----:B------:R-:W-:Y:S02]  /*b5f0*/  IMAD.MOV.U32 R165, RZ, RZ, R160 ;  /* 0x000000ffffa57224 */ /* 0x000fe400078e00a0 */
.L_x_39789:
[----:B------:R-:W-:Y:S05]  /*b600*/  BSYNC B2 ;  /* 0x0000000000027941 */ /* 0x000fea0003800000 */
.L_x_39787:
        /* <DEDUP_REMOVED lines=16> */
.L_x_39793:
[----:B------:R-:W-:Y:S05]  /*b710*/  BSYNC B3 ;  /* 0x0000000000037941 */ /* 0x000fea0003800000 */
.L_x_39792:
        /* <DEDUP_REMOVED lines=43> */
.L_x_39791:
[----:B------:R-:W-:Y:S05]  /*b9d0*/  BSYNC B2 ;  /* 0x0000000000027941 */ /* 0x000fea0003800000 */
.L_x_39790:
        /* <DEDUP_REMOVED lines=19> */
.L_x_39795:
[----:B------:R-:W-:Y:S02]  /*bb10*/  IMAD.MOV.U32 R165, RZ, RZ, R160 ;  /* 0x000000ffffa57224 */ /* 0x000fe400078e00a0 */
.L_x_39796:
[----:B------:R-:W-:Y:S05]  /*bb20*/  BSYNC B2 ;  /* 0x0000000000027941 */ /* 0x000fea0003800000 */
.L_x_39794:
        /* <DEDUP_REMOVED lines=16> */
.L_x_39800:
[----:B------:R-:W-:Y:S05]  /*bc30*/  BSYNC B3 ;  /* 0x0000000000037941 */ /* 0x000fea0003800000 */
.L_x_39799:
        /* <DEDUP_REMOVED lines=43> */
.L_x_39798:
[----:B------:R-:W-:Y:S05]  /*bef0*/  BSYNC B2 ;  /* 0x0000000000027941 */ /* 0x000fea0003800000 */
.L_x_39797:
        /* <DEDUP_REMOVED lines=19> */
.L_x_39802:
[----:B------:R-:W-:Y:S02]  /*c030*/  IMAD.MOV.U32 R169, RZ, RZ, R160 ;  /* 0x000000ffffa97224 */ /* 0x000fe400078e00a0 */
.L_x_39803:
[----:B------:R-:W-:Y:S05]  /*c040*/  BSYNC B2 ;  /* 0x0000000000027941 */ /* 0x000fea0003800000 */
.L_x_39801:
        /* <DEDUP_REMOVED lines=16> */
.L_x_39807:
[----:B------:R-:W-:Y:S05]  /*c150*/  BSYNC B3 ;  /* 0x0000000000037941 */ /* 0x000fea0003800000 */
.L_x_39806:
        /* <DEDUP_REMOVED lines=43> */
.L_x_39805:
[----:B------:R-:W-:Y:S05]  /*c410*/  BSYNC B2 ;  /* 0x0000000000027941 */ /* 0x000fea0003800000 */
.L_x_39804:
        /* <DEDUP_REMOVED lines=20> */
.L_x_39779:
[----:B------:R-:W-:Y:S05]  /*c560*/  BSYNC B1 ;  /* 0x0000000000017941 */ /* 0x000fea0003800000 */
.L_x_39778:
        /* <DEDUP_REMOVED lines=23> */
.L_x_39811:
[----:B0-----:R-:W-:Y:S02]  /*c6e0*/  IMAD.MOV.U32 R169, RZ, RZ, R160 ;  /* 0x000000ffffa97224 */ /* 0x001fe400078e00a0 */
.L_x_39812:
[----:B------:R-:W-:Y:S05]  /*c6f0*/  BSYNC B2 ;  /* 0x0000000000027941 */ /* 0x000fea0003800000 */
.L_x_39810:
        /* <DEDUP_REMOVED lines=16> */
.L_x_39816:
[----:B------:R-:W-:Y:S05]  /*c800*/  BSYNC B3 ;  /* 0x0000000000037941 */ /* 0x000fea0003800000 */
.L_x_39815:
        /* <DEDUP_REMOVED lines=43> */
.L_x_39814:
[----:B------:R-:W-:Y:S05]  /*cac0*/  BSYNC B2 ;  /* 0x0000000000027941 */ /* 0x000fea0003800000 */
.L_x_39813:
        /* <DEDUP_REMOVED lines=22> */
.L_x_39818:
[----:B------:R-:W-:Y:S02]  /*cc30*/  IMAD.MOV.U32 R165, RZ, RZ, R160 ;  /* 0x000000ffffa57224 */ /* 0x000fe400078e00a0 */
.L_x_39819:
[----:B------:R-:W-:Y:S05]  /*cc40*/  BSYNC B2 ;  /* 0x0000000000027941 */ /* 0x000fea0003800000 */
.L_x_39817:
        /* <DEDUP_REMOVED lines=16> */
.L_x_39823:
[----:B------:R-:W-:Y:S05]  /*cd50*/  BSYNC B3 ;  /* 0x0000000000037941 */ /* 0x000fea0003800000 */
.L_x_39822:
        /* <DEDUP_REMOVED lines=43> */
.L_x_39821:
[----:B------:R-:W-:Y:S05]  /*d010*/  BSYNC B2 ;  /* 0x0000000000027941 */ /* 0x000fea0003800000 */
.L_x_39820:
        /* <DEDUP_REMOVED lines=19> */
.L_x_39825:
[----:B------:R-:W-:Y:S02]  /*d150*/  IMAD.MOV.U32 R165, RZ, RZ, R160 ;  /* 0x000000ffffa57224 */ /* 0x000fe400078e00a0 */
.L_x_39826:
[----:B------:R-:W-:Y:S05]  /*d160*/  BSYNC B2 ;  /* 0x0000000000027941 */ /* 0x000fea0003800000 */
.L_x_39824:
        /* <DEDUP_REMOVED lines=16> */
.L_x_39830:
[----:B------:R-:W-:Y:S05]  /*d270*/  BSYNC B3 ;  /* 0x0000000000037941 */ /* 0x000fea0003800000 */
.L_x_39829:
        /* <DEDUP_REMOVED lines=43> */
.L_x_39828:
[----:B------:R-:W-:Y:S05]  /*d530*/  BSYNC B2 ;  /* 0x0000000000027941 */ /* 0x000fea0003800000 */
.L_x_39827:
        /* <DEDUP_REMOVED lines=19> */
.L_x_39832:
[----:B------:R-:W-:Y:S02]  /*d670*/  IMAD.MOV.U32 R169, RZ, RZ, R160 ;  /* 0x000000ffffa97224 */ /* 0x000fe400078e00a0 */
.L_x_39833:
[----:B------:R-:W-:Y:S05]  /*d680*/  BSYNC B2 ;  /* 0x0000000000027941 */ /* 0x000fea0003800000 */
.L_x_39831:
        /* <DEDUP_REMOVED lines=16> */
.L_x_39837:
[----:B------:R-:W-:Y:S05]  /*d790*/  BSYNC B3 ;  /* 0x0000000000037941 */ /* 0x000fea0003800000 */
.L_x_39836:
        /* <DEDUP_REMOVED lines=43> */
.L_x_39835:
[----:B------:R-:W-:Y:S05]  /*da50*/  BSYNC B2 ;  /* 0x0000000000027941 */ /* 0x000fea0003800000 */
.L_x_39834:
        /* <DEDUP_REMOVED lines=20> */
.L_x_39809:
[----:B------:R-:W-:Y:S05]  /*dba0*/  BSYNC B1 ;  /* 0x0000000000017941 */ /* 0x000fea0003800000 */
.L_x_39808:
        /* <DEDUP_REMOVED lines=23> */
.L_x_39841:
[----:B0-----:R-:W-:Y:S02]  /*dd20*/  IMAD.MOV.U32 R169, RZ, RZ, R160 ;  /* 0x000000ffffa97224 */ /* 0x001fe400078e00a0 */
.L_x_39842:
[----:B------:R-:W-:Y:S05]  /*dd30*/  BSYNC B2 ;  /* 0x0000000000027941 */ /* 0x000fea0003800000 */
.L_x_39840:
        /* <DEDUP_REMOVED lines=16> */
.L_x_39846:
[----:B------:R-:W-:Y:S05]  /*de40*/  BSYNC B3 ;  /* 0x0000000000037941 */ /* 0x000fea0003800000 */
.L_x_39845:
        /* <DEDUP_REMOVED lines=43> */
.L_x_39844:
[----:B------:R-:W-:Y:S05]  /*e100*/  BSYNC B2 ;  /* 0x0000000000027941 */ /* 0x000fea0003800000 */
.L_x_39843:
        /* <DEDUP_REMOVED lines=22> */
.L_x_39848:
[----:B------:R-:W-:Y:S02]  /*e270*/  IMAD.MOV.U32 R165, RZ, RZ, R160 ;  /* 0x000000ffffa57224 */ /* 0x000fe400078e00a0 */
.L_x_39849:
[----:B------:R-:W-:Y:S05]  /*e280*/  BSYNC B2 ;  /* 0x0000000000027941 */ /* 0x000fea0003800000 */
.L_x_39847:
        /* <DEDUP_REMOVED lines=16> */
.L_x_39853:
[----:B------:R-:W-:Y:S05]  /*e390*/  BSYNC B3 ;  /* 0x0000000000037941 */ /* 0x000fea0003800000 */
.L_x_39852:
        /* <DEDUP_REMOVED lines=43> */
.L_x_39851:
[----:B------:R-:W-:Y:S05]  /*e650*/  BSYNC B2 ;  /* 0x0000000000027941 */ /* 0x000fea0003800000 */
.L_x_39850:
        /* <DEDUP_REMOVED lines=19> */
.L_x_39855:
[----:B------:R-:W-:Y:S02]  /*e790*/  IMAD.MOV.U32 R165, RZ, RZ, R160 ;  /* 0x000000ffffa57224 */ /* 0x000fe400078e00a0 */
.L_x_39856:
[----:B------:R-:W-:Y:S05]  /*e7a0*/  BSYNC B2 ;  /* 0x0000000000027941 */ /* 0x000fea0003800000 */
.L_x_39854:
        /* <DEDUP_REMOVED lines=16> */
.L_x_39860:
[----:B------:R-:W-:Y:S05]  /*e8b0*/  BSYNC B3 ;  /* 0x0000000000037941 */ /* 0x000fea0003800000 */
.L_x_39859:
        /* <DEDUP_REMOVED lines=43> */
.L_x_39858:
[----:B------:R-:W-:Y:S05]  /*eb70*/  BSYNC B2 ;  /* 0x0000000000027941 */ /* 0x000fea0003800000 */
.L_x_39857:
        /* <DEDUP_REMOVED lines=19> */
.L_x_39862:
[----:B------:R-:W-:Y:S02]  /*ecb0*/  MOV R169, R160 ;  /* 0x000000a000a97202 */ /* 0x000fe40000000f00 */
.L_x_39863:
[----:B------:R-:W-:Y:S05]  /*ecc0*/  BSYNC B2 ;  /* 0x0000000000027941 */ /* 0x000fea0003800000 */
.L_x_39861:
        /* <DEDUP_REMOVED lines=16> */
.L_x_39867:
[----:B------:R-:W-:Y:S05]  /*edd0*/  BSYNC B3 ;  /* 0x0000000000037941 */ /* 0x000fea0003800000 */
.L_x_39866:
        /* <DEDUP_REMOVED lines=43> */
.L_x_39865:
[----:B------:R-:W-:Y:S05]  /*f090*/  BSYNC B2 ;  /* 0x0000000000027941 */ /* 0x000fea0003800000 */
.L_x_39864:
        /* <DEDUP_REMOVED lines=20> */
.L_x_39839:
[----:B------:R-:W-:Y:S05]  /*f1e0*/  BSYNC B1 ;  /* 0x0000000000017941 */ /* 0x000fea0003800000 */
.L_x_39838:
        /* <DEDUP_REMOVED lines=23> */
.L_x_39871:
[----:B0-----:R-:W-:Y:S02]  /*f360*/  IMAD.MOV.U32 R169, RZ, RZ, R160 ;  /* 0x000000ffffa97224 */ /* 0x001fe400078e00a0 */
.L_x_39872:
[----:B------:R-:W-:Y:S05]  /*f370*/  BSYNC B2 ;  /* 0x0000000000027941 */ /* 0x000fea0003800000 */
.L_x_39870:
        /* <DEDUP_REMOVED lines=16> */
.L_x_39876:
[----:B------:R-:W-:Y:S05]  /*f480*/  BSYNC B3 ;  /* 0x0000000000037941 */ /* 0x000fea0003800000 */
.L_x_39875:
        /* <DEDUP_REMOVED lines=43> */
.L_x_39874:
[----:B------:R-:W-:Y:S05]  /*f740*/  BSYNC B2 ;  /* 0x0000000000027941 */ /* 0x000fea0003800000 */
.L_x_39873:
        /* <DEDUP_REMOVED lines=22> */
.L_x_39878:
[----:B------:R-:W-:Y:S02]  /*f8b0*/  IMAD.MOV.U32 R165, RZ, RZ, R160 ;  /* 0x000000ffffa57224 */ /* 0x000fe400078e00a0 */
.L_x_39879:
[----:B------:R-:W-:Y:S05]  /*f8c0*/  BSYNC B2 ;  /* 0x0000000000027941 */ /* 0x000fea0003800000 */
.L_x_39877:
        /* <DEDUP_REMOVED lines=16> */
.L_x_39883:
[----:B------:R-:W-:Y:S05]  /*f9d0*/  BSYNC B3 ;  /* 0x0000000000037941 */ /* 0x000fea0003800000 */
.L_x_39882:
        /* <DEDUP_REMOVED lines=43> */
.L_x_39881:
[----:B------:R-:W-:Y:S05]  /*fc90*/  BSYNC B2 ;  /* 0x0000000000027941 */ /* 0x000fea0003800000 */
.L_x_39880:
        /* <DEDUP_REMOVED lines=19> */
.L_x_39885:
[----:B------:R-:W-:Y:S02]  /*fdd0*/  MOV R165, R160 ;  /* 0x000000a000a57202 */ /* 0x000fe40000000f00 */
.L_x_39886:
[----:B------:R-:W-:Y:S05]  /*fde0*/  BSYNC B2 ;  /* 0x0000000000027941 */ /* 0x000fea0003800000 */
.L_x_39884:
        /* <DEDUP_REMOVED lines=16> */
.L_x_39890:
[----:B------:R-:W-:Y:S05]  /*fef0*/  BSYNC B3 ;  /* 0x0000000000037941 */ /* 0x000fea0003800000 */
.L_x_39889:
        /* <DEDUP_REMOVED lines=43> */
.L_x_39888:
[----:B------:R-:W-:Y:S05]  /*101b0*/  BSYNC B2 ;  /* 0x0000000000027941 */ /* 0x000fea0003800000 */
.L_x_39887:
        /* <DEDUP_REMOVED lines=19> */
.L_x_39892:
[----:B------:R-:W-:Y:S02]  /*102f0*/  IMAD.MOV.U32 R169, RZ, RZ, R160 ;  /* 0x000000ffffa97224 */ /* 0x000fe400078e00a0 */
.L_x_39893:
[----:B------:R-:W-:Y:S05]  /*10300*/  BSYNC B2 ;  /* 0x0000000000027941 */ /* 0x000fea0003800000 */
.L_x_39891:
        /* <DEDUP_REMOVED lines=16> */
.L_x_39897:
[----:B------:R-:W-:Y:S05]  /*10410*/  BSYNC B3 ;  /* 0x0000000000037941 */ /* 0x000fea0003800000 */
.L_x_39896:
        /* <DEDUP_REMOVED lines=43> */
.L_x_39895:
[----:B------:R-:W-:Y:S05]  /*106d0*/  BSYNC B2 ;  /* 0x0000000000027941 */ /* 0x000fea0003800000 */
.L_x_39894:
        /* <DEDUP_REMOVED lines=20> */
.L_x_39869:
[----:B------:R-:W-:Y:S05]  /*10820*/  BSYNC B1 ;  /* 0x0000000000017941 */ /* 0x000fea0003800000 */
.L_x_39868:
        /* <DEDUP_REMOVED lines=23> */
.L_x_39901:
[----:B0-----:R-:W-:Y:S02]  /*109a0*/  MOV R169, R160 ;  /* 0x000000a000a97202 */ /* 0x001fe40000000f00 */
.L_x_39902:
[----:B------:R-:W-:Y:S05]  /*109b0*/  BSYNC B2 ;  /* 0x0000000000027941 */ /* 0x000fea0003800000 */
.L_x_39900:
        /* <DEDUP_REMOVED lines=16> */
.L_x_39906:
[----:B------:R-:W-:Y:S05]  /*10ac0*/  BSYNC B3 ;  /* 0x0000000000037941 */ /* 0x000fea0003800000 */
.L_x_39905:
        /* <DEDUP_REMOVED lines=43> */
.L_x_39904:
[----:B------:R-:W-:Y:S05]  /*10d80*/  BSYNC B2 ;  /* 0x0000000000027941 */ /* 0x000fea0003800000 */
.L_x_39903:
        /* <DEDUP_REMOVED lines=22> */
.L_x_39908:
[----:B------:R-:W-:Y:S02]  /*10ef0*/  MOV R165, R160 ;  /* 0x000000a000a57202 */ /* 0x000fe40000000f00 */
.L_x_39909:
[----:B------:R-:W-:Y:S05]  /*10f00*/  BSYNC B2 ;  /* 0x0000000000027941 */ /* 0x000fea0003800000 */
.L_x_39907:
        /* <DEDUP_REMOVED lines=16> */
.L_x_39913:
[----:B------:R-:W-:Y:S05]  /*11010*/  BSYNC B3 ;  /* 0x0000000000037941 */ /* 0x000fea0003800000 */
.L_x_39912:
        /* <DEDUP_REMOVED lines=43> */
.L_x_39911:
[----:B------:R-:W-:Y:S05]  /*112d0*/  BSYNC B2 ;  /* 0x0000000000027941 */ /* 0x000fea0003800000 */
.L_x_39910:
        /* <DEDUP_REMOVED lines=19> */
.L_x_39915:
[----:B------:R-:W-:Y:S02]  /*11410*/  IMAD.MOV.U32 R165, RZ, RZ, R160 ;  /* 0x000000ffffa57224 */ /* 0x000fe400078e00a0 */
.L_x_39916:
[----:B------:R-:W-:Y:S05]  /*11420*/  BSYNC B2 ;  /* 0x0000000000027941 */ /* 0x000fea0003800000 */
.L_x_39914:
        /* <DEDUP_REMOVED lines=16> */
.L_x_39920:
[----:B------:R-:W-:Y:S05]  /*11530*/  BSYNC B3 ;  /* 0x0000000000037941 */ /* 0x000fea0003800000 */
.L_x_39919:
        /* <DEDUP_REMOVED lines=43> */
.L_x_39918:
[----:B------:R-:W-:Y:S05]  /*117f0*/  BSYNC B2 ;  /* 0x0000000000027941 */ /* 0x000fea0003800000 */
.L_x_39917:
        /* <DEDUP_REMOVED lines=19> */
.L_x_39922:
[----:B------:R-:W-:Y:S02]  /*11930*/  IMAD.MOV.U32 R169, RZ, RZ, R160 ;  /* 0x000000ffffa97224 */ /* 0x000fe400078e00a0 */
.L_x_39923:
[----:B------:R-:W-:Y:S05]  /*11940*/  BSYNC B2 ;  /* 0x0000000000027941 */ /* 0x000fea0003800000 */
.L_x_39921:
        /* <DEDUP_REMOVED lines=16> */
.L_x_39927:
[----:B------:R-:W-:Y:S05]  /*11a50*/  BSYNC B3 ;  /* 0x0000000000037941 */ /* 0x000fea0003800000 */
.L_x_39926:
        /* <DEDUP_REMOVED lines=43> */
.L_x_39925:
[----:B------:R-:W-:Y:S05]  /*11d10*/  BSYNC B2 ;  /* 0x0000000000027941 */ /* 0x000fea0003800000 */
.L_x_39924:
        /* <DEDUP_REMOVED lines=19> */
.L_x_39899:
[----:B------:R-:W-:Y:S05]  /*11e50*/  BSYNC B1 ;  /* 0x0000000000017941 */ /* 0x000fea0003800000 */
.L_x_39898:
[----:B-----5:R-:W-:Y:S01]  /*11e60*/  FADD.FTZ R156, RZ, R144 ;  /* 0x00000090ff9c7221 */ /* 0x020fe20000010000 */
        /* <DEDUP_REMOVED lines=14> */
[----:B0-----:R-:W-:-:S04]  /*11f50*/  FADD.FTZ R165, R141, R156 ;  /* 0x0000009c8da57221 */ /* 0x001fc80000010000 */
        /* <DEDUP_REMOVED lines=59> */
.L_x_39956:
[----:B01----:R-:W-:Y:S01]  /*12310*/  FADD.FTZ R163, R163, R156 ;  /* 0x0000009ca3a37221 */ /* 0x003fe20000010000 */
[----:B------:R-:W-:Y:S05]  /*12320*/  BRA.DIV ~URZ, `(.L_x_39929) ;  /* 0x000019527f007947 */ /* 0x000fea000b800000 */
[----:B------:R-:W0:Y:S01]  /*12330*/  SHFL.BFLY PT, R156, R163, 0x2, 0x1f ;  /* 0x0c401f00a39c7f89 */ /* 0x000e2200000e0000 */
[----:B------:R-:W-:Y:S02]  /*12340*/  P2R R169, PR, RZ, 0x20 ;  /* 0x00000020ffa97803 */ /* 0x000fe40000000000 */
[C---:B------:R-:W-:Y:S02]  /*12350*/  LOP3.LUT P5, RZ, R168.reuse, 0x20, RZ, 0xc0, !PT ;  /* 0x00000020a8ff7812 */ /* 0x040fe400078ac0ff */
[----:B------:R-:W-:Y:S02]  /*12360*/  P2R R167, PR, RZ, 0x10 ;  /* 0x00000010ffa77803 */ /* 0x000fe40000000000 */
[----:B------:R-:W-:Y:S02]  /*12370*/  LOP3.LUT P4, RZ, R168, 0x10, RZ, 0xc0, !PT ;  /* 0x00000010a8ff7812 */ /* 0x000fe4000788c0ff */
[----:B------:R-:W-:-:S02]  /*12380*/  P2R R171, PR, RZ, 0x40 ;  /* 0x00000040ffab7803 */ /* 0x000fc40000000000 */
        /* <DEDUP_REMOVED lines=121> */
.L_x_39957:
[----:B-1----:R-:W-:Y:S01]  /*12b20*/  FADD.FTZ R170, R170, R163 ;  /* 0x000000a3aaaa7221 */ /* 0x002fe20000010000 */
[----:B0-----:R-:W-:Y:S01]  /*12b30*/  MOV R163, c[0x0][0x1e0] ;  /* 0x0000780000a37a02 */ /* 0x001fe20000000f00 */
[----:B------:R-:W-:Y:S01]  /*12b40*/  FMUL.FTZ R157, R156, R156 ;  /* 0x0000009c9c9d7220 */ /* 0x000fe20000410000 */
[----:B------:R-:W-:Y:S01]  /*12b50*/  ISETP.NE.AND P1, PT, RZ, UR8, PT ;  /* 0x00000008ff007c0c */ /* 0x000fe2000bf25270 */
[----:B------:R-:W-:Y:S01]  /*12b60*/  @!P6 IMAD.MOV.U32 R166, RZ, RZ, 0x4 ;  /* 0x00000004ffa6e424 */ /* 0x000fe200078e00ff */
[----:B------:R-:W-:Y:S02]  /*12b70*/  BSSY B1, `(.L_x_39930) ;  /* 0x000001c000017945 */ /* 0x000fe40003800000 */
[----:B------:R-:W-:Y:S01]  /*12b80*/  FSEL R164, R157, RZ, P1 ;  /* 0x000000ff9da47208 */ /* 0x000fe20000800000 */
[----:B------:R-:W-:Y:S02]  /*12b90*/  FFMA.FTZ R157, R170, R163, c[0x0][0x228] ;  /* 0x00008a00aa9d7623 */ /* 0x000fe400000100a3 */
[----:B------:R-:W-:-:S04]  /*12ba0*/  @!P6 IMAD.WIDE R166, R153, R166, c[0x0][0x1a8] ;  /* 0x00006a0099a6e625 */ /* 0x000fc800078e02a6 */
[----:B------:R-:W-:Y:S02]  /*12bb0*/  FADD.FTZ R157, R157, R164 ;  /* 0x000000a49d9d7221 */ /* 0x000fe40000010000 */
[----:B------:R-:W-:-:S04]  /*12bc0*/  @!P6 IMAD.MOV.U32 R164, RZ, RZ, 0x4 ;  /* 0x00000004ffa4e424 */ /* 0x000fc800078e00ff */
[----:B------:R-:W0:Y:S01]  /*12bd0*/  MUFU.RSQ R157, R157 ;  /* 0x0000009d009d7308 */ /* 0x000e220000001400 */
[----:B------:R-:W-:-:S05]  /*12be0*/  @!P6 IMAD.WIDE R164, R153, R164, c[0x0][0x1a0] ;  /* 0x0000680099a4e625 */ /* 0x000fca00078e02a4 */
[----:B------:R1:W-:Y:S04]  /*12bf0*/  @!P6 STG.E [R164.64], R156 ;  /* 0x0000009ca400e986 */ /* 0x0003e8000c101906 */
[----:B0-----:R1:W-:Y:S01]  /*12c00*/  @!P6 STG.E [R166.64], R157 ;  /* 0x0000009da600e986 */ /* 0x0013e2000c101906 */
[----:B------:R-:W-:Y:S05]  /*12c10*/  @!P0 BRA `(.L_x_39931) ;  /* 0x0000011000008947 */ /* 0x000fea0003800000 */
[----:B------:R-:W-:Y:S01]  /*12c20*/  FSEL R163, R156, RZ, !P1 ;  /* 0x000000ff9ca37208 */ /* 0x000fe20004800000 */
[----:B-1----:R-:W-:-:S04]  /*12c30*/  IMAD.MOV.U32 R164, RZ, RZ, 0x10 ;  /* 0x00000010ffa47424 */ /* 0x002fc800078e00ff */
        /* <DEDUP_REMOVED lines=9> */
[C---:B------:R-:W-:Y:S01]  /*12cd0*/  IMAD.WIDE.U32 R164, R155.reuse, R164, c[0x0][0x208] ;  /* 0x000082009ba47625 */ /* 0x040fe200078e00a4 */
[----:B------:R-:W-:-:S03]  /*12ce0*/  IADD3 R155, R155, 0x20, RZ ;  /* 0x000000209b9b7810 */ /* 0x000fc60007ffe0ff */
[----:B------:R-:W-:Y:S02]  /*12cf0*/  FFMA.FTZ R172, R96, R163, R100 ;  /* 0x000000a360ac7223 */ /* 0x000fe40000010064 */
[----:B------:R-:W-:Y:S02]  /*12d00*/  FFMA.FTZ R173, R97, R170, R101 ;  /* 0x000000aa61ad7223 */ /* 0x000fe40000010065 */
[----:B------:R-:W-:-:S05]  /*12d10*/  FFMA.FTZ R174, R98, R167, R102 ;  /* 0x000000a762ae7223 */ /* 0x000fca0000010066 */
[----:B------:R0:W-:Y:S02]  /*12d20*/  STG.E.128 [R164.64], R172 ;  /* 0x000000aca4007986 */ /* 0x0001e4000c101d06 */
.L_x_39931:
[----:B------:R-:W-:Y:S05]  /*12d30*/  BSYNC B1 ;  /* 0x0000000000017941 */ /* 0x000fea0003800000 */
.L_x_39930:
[----:B------:R-:W-:Y:S01]  /*12d40*/  LOP3.LUT P2, RZ, R168, 0x10000, RZ, 0xc0, !PT ;  /* 0x00010000a8ff7812 */ /* 0x000fe2000784c0ff */
[----:B------:R-:W-:-:S12]  /*12d50*/  BSSY B1, `(.L_x_39932) ;  /* 0x0000013000017945 */ /* 0x000fd80003800000 */
[----:B------:R-:W-:Y:S05]  /*12d60*/  @!P2 BRA `(.L_x_39933) ;  /* 0x000001100000a947 */ /* 0x000fea0003800000 */
[----:B0-----:R-:W-:Y:S01]  /*12d70*/  FSEL R174, R156, RZ, !P1 ;  /* 0x000000ff9cae7208 */ /* 0x001fe20004800000 */
        /* <DEDUP_REMOVED lines=16> */
.L_x_39933:
[----:B------:R-:W-:Y:S05]  /*12e80*/  BSYNC B1 ;  /* 0x0000000000017941 */ /* 0x000fea0003800000 */
.L_x_39932:
[----:B------:R-:W-:Y:S01]  /*12e90*/  LOP3.LUT P2, RZ, R168, 0x8000, RZ, 0xc0, !PT ;  /* 0x00008000a8ff7812 */ /* 0x000fe2000784c0ff */
[----:B------:R-:W-:-:S12]  /*12ea0*/  BSSY B1, `(.L_x_39934) ;  /* 0x0000013000017945 */ /* 0x000fd80003800000 */
[----:B------:R-:W-:Y:S05]  /*12eb0*/  @!P2 BRA `(.L_x_39935) ;  /* 0x000001100000a947 */ /* 0x000fea0003800000 */
[----:B0-----:R-:W-:Y:S01]  /*12ec0*/  FSEL R174, R156, RZ, !P1 ;  /* 0x000000ff9cae7208 */ /* 0x001fe20004800000 */
[----:B-1----:R-:W-:-:S04]  /*12ed0*/  HFMA2.MMA R164, -RZ, RZ, 0, 9.5367431640625e-07 ;  /* 0x00000010ffa47435 */ /* 0x002fc800000001ff */
        /* <DEDUP_REMOVED lines=15> */
.L_x_39935:
[----:B------:R-:W-:Y:S05]  /*12fd0*/  BSYNC B1 ;  /* 0x0000000000017941 */ /* 0x000fea0003800000 */
.L_x_39934:
        /* <DEDUP_REMOVED lines=20> */
.L_x_39937:
[----:B------:R-:W-:Y:S05]  /*13120*/  BSYNC B1 ;  /* 0x0000000000017941 */ /* 0x000fea0003800000 */
.L_x_39936:
        /* <DEDUP_REMOVED lines=20> */
.L_x_39939:
[----:B------:R-:W-:Y:S05]  /*13270*/  BSYNC B1 ;  /* 0x0000000000017941 */ /* 0x000fea0003800000 */
.L_x_39938:
        /* <DEDUP_REMOVED lines=20> */
.L_x_39941:
[----:B------:R-:W-:Y:S05]  /*133c0*/  BSYNC B1 ;  /* 0x0000000000017941 */ /* 0x000fea0003800000 */
.L_x_39940:
        /* <DEDUP_REMOVED lines=20> */
.L_x_39943:
[----:B------:R-:W-:Y:S05]  /*13510*/  BSYNC B1 ;  /* 0x0000000000017941 */ /* 0x000fea0003800000 */
.L_x_39942:
[----:B------:R-:W-:Y:S01]  /*13520*/  LOP3.LUT P2, RZ, R168, 0x400, RZ, 0xc0, !PT ;  /* 0x00000400a8ff7812 */ /* 0x000fe2000784c0ff */
[----:B------:R-:W-:-:S12]  /*13530*/  BSSY B1, `(.L_x_39944) ;  /* 0x0000013000017945 */ /* 0x000fd80003800000 */
[----:B------:R-:W-:Y:S05]  /*13540*/  @!P2 BRA `(.L_x_39945) ;  /* 0x000001100000a947 */ /* 0x000fea0003800000 */
[----:B0-----:R-:W-:Y:S02]  /*13550*/  FSEL R174, R156, RZ, !P1 ;  /* 0x000000ff9cae7208 */ /* 0x001fe40004800000 */
[----:B-1----:R-:W-:-:S03]  /*13560*/  MOV R164, 0x10 ;  /* 0x0000001000a47802 */ /* 0x002fc60000000f00 */
        /* <DEDUP_REMOVED lines=15> */
.L_x_39945:
[----:B------:R-:W-:Y:S05]  /*13660*/  BSYNC B1 ;  /* 0x0000000000017941 */ /* 0x000fea0003800000 */
.L_x_39944:
        /* <DEDUP_REMOVED lines=20> */
.L_x_39947:
[----:B------:R-:W-:Y:S05]  /*137b0*/  BSYNC B1 ;  /* 0x0000000000017941 */ /* 0x000fea0003800000 */
.L_x_39946:
        /* <DEDUP_REMOVED lines=20> */
.L_x_39949:
[----:B------:R-:W-:Y:S05]  /*13900*/  BSYNC B1 ;  /* 0x0000000000017941 */ /* 0x000fea0003800000 */
.L_x_39948:
        /* <DEDUP_REMOVED lines=20> */
.L_x_39951:
[----:B------:R-:W-:Y:S05]  /*13a50*/  BSYNC B1 ;  /* 0x0000000000017941 */ /* 0x000fea0003800000 */
.L_x_39950:
        /* <DEDUP_REMOVED lines=19> */
.L_x_39953:
[----:B------:R-:W-:Y:S05]  /*13b90*/  BSYNC B1 ;  /* 0x0000000000017941 */ /* 0x000fea0003800000 */
.L_x_39952:
[----:B01----:R-:W-:-:S10]  /*13ba0*/  HFMA2.MMA R156, -RZ, RZ, 0, 2.384185791015625e-07 ;  /* 0x00000004ff9c7435 */ /* 0x003fd400000001ff */
[----:B------:R-:W-:-:S05]  /*13bb0*/  IMAD R153, R156, c[0x0][0x160], R153 ;  /* 0x000058009c997a24 */ /* 0x000fca00078e0299 */
[----:B------:R-:W-:-:S13]  /*13bc0*/  ISETP.GE.AND P1, PT, R153, c[0x0][0x164], PT ;  /* 0x0000590099007a0c */ /* 0x000fda0003f26270 */
[----:B------:R-:W-:Y:S01]  /*13bd0*/  @P1 CALL.REL.NOINC `(.L_x_39954) ;  /* 0x0000001000001944 */ /* 0x000fe20003c00000 */
[----:B------:R-:W-:Y:S05]  /*13be0*/  BRA `(.L_x_39955) ;  /* 0xfffed6c000007947 */ /* 0x000fea000383ffff */
.L_x_39954:
[----:B------:R-:W-:Y:S05]  /*13bf0*/  BSYNC B0 ;  /* 0x0000000000007941 */ /* 0x000fea0003800000 */
.L_x_39567:
[----:B------:R-:W-:Y:S05]  /*13c00*/  EXIT ;  /* 0x000000000000794d */ /* 0x000fea0003800000 */
.L_x_39928:
[----:B------:R-:W-:Y:S01]  /*13c10*/  IMAD.MOV.U32 R170, RZ, RZ, 0x1 ;  /* 0x00000001ffaa7424 */ /* 0x000fe200078e00ff */
[----:B------:R-:W-:Y:S01]  /*13c20*/  MOV R164, 0x13c60 ;  /* 0x00013c6000a47802 */ /* 0x000fe20000000f00 */
[----:B------:R-:W-:Y:S02]  /*13c30*/  IMAD.MOV.U32 R166, RZ, RZ, 0x1f ;  /* 0x0000001fffa67424 */ /* 0x000fe400078e00ff */
[----:B------:R-:W-:Y:S02]  /*13c40*/  IMAD.MOV.U32 R167, RZ, RZ, -0x1 ;  /* 0xffffffffffa77424 */ /* 0x000fe400078e00ff */
[----:B------:R-:W-:Y:S05]  /*13c50*/  CALL.REL.NOINC `($__internal_152_$__cuda_sm70_shflsync_bfly_p) ;  /* 0x00000a7000007944 */ /* 0x000fea0003c00000 */
[----:B-1----:R-:W-:Y:S01]  /*13c60*/  IMAD.MOV.U32 R156, RZ, RZ, R170 ;  /* 0x000000ffff9c7224 */ /* 0x002fe200078e00aa */
[----:B0-----:R-:W-:Y:S05]  /*13c70*/  BRA `(.L_x_39956) ;  /* 0xffffe69000007947 */ /* 0x001fea000383ffff */
.L_x_39929:
[----:B------:R-:W-:Y:S01]  /*13c80*/  MOV R170, 0x2 ;  /* 0x0000000200aa7802 */ /* 0x000fe20000000f00 */
[----:B------:R-:W-:Y:S01]  /*13c90*/  IMAD.MOV.U32 R166, RZ, RZ, 0x1f ;  /* 0x0000001fffa67424 */ /* 0x000fe200078e00ff */
[----:B------:R-:W-:Y:S01]  /*13ca0*/  MOV R164, 0x13cd0 ;  /* 0x00013cd000a47802 */ /* 0x000fe20000000f00 */
[----:B------:R-:W-:Y:S02]  /*13cb0*/  IMAD.MOV.U32 R167, RZ, RZ, -0x1 ;  /* 0xffffffffffa77424 */ /* 0x000fe400078e00ff */
[----:B------:R-:W-:Y:S05]  /*13cc0*/  CALL.REL.NOINC `($__internal_152_$__cuda_sm70_shflsync_bfly_p) ;  /* 0x00000a0000007944 */ /* 0x000fea0003c00000 */
[----:B01----:R-:W-:Y:S01]  /*13cd0*/  FADD.FTZ R163, R163, R170 ;  /* 0x000000aaa3a37221 */ /* 0x003fe20000010000 */
[----:B------:R-:W-:Y:S01]  /*13ce0*/  MOV R167, 0xffffffff ;  /* 0xffffffff00a77802 */ /* 0x000fe20000000f00 */
[----:B------:R-:W-:Y:S01]  /*13cf0*/  IMAD.MOV.U32 R170, RZ, RZ, 0x4 ;  /* 0x00000004ffaa7424 */ /* 0x000fe200078e00ff */
[----:B------:R-:W-:Y:S01]  /*13d00*/  MOV R164, 0x13d30 ;  /* 0x00013d3000a47802 */ /* 0x000fe20000000f00 */
[----:B------:R-:W-:-:S02]  /*13d10*/  IMAD.MOV.U32 R166, RZ, RZ, 0x1f ;  /* 0x0000001fffa67424 */ /* 0x000fc400078e00ff */
[----:B------:R-:W-:Y:S05]  /*13d20*/  CALL.REL.NOINC `($__internal_152_$__cuda_sm70_shflsync_bfly_p) ;  /* 0x000009a000007944 */ /* 0x000fea0003c00000 */
[----:B01----:R-:W-:Y:S01]  /*13d30*/  FADD.FTZ R163, R163, R170 ;  /* 0x000000aaa3a37221 */ /* 0x003fe20000010000 */
[----:B------:R-:W-:Y:S01]  /*13d40*/  MOV R164, 0x13d90 ;  /* 0x00013d9000a47802 */ /* 0x000fe20000000f00 */
[----:B------:R-:W-:-:S02]  /*13d50*/  IMAD.MOV.U32 R170, RZ, RZ, 0x8 ;  /* 0x00000008ffaa7424 */ /* 0x000fc400078e00ff */
[----:B------:R-:W-:Y:S02]  /*13d60*/  IMAD.MOV.U32 R166, RZ, RZ, 0x1f ;  /* 0x0000001fffa67424 */ /* 0x000fe400078e00ff */
[----:B------:R-:W-:Y:S02]  /*13d70*/  IMAD.MOV.U32 R167, RZ, RZ, -0x1 ;  /* 0xffffffffffa77424 */ /* 0x000fe400078e00ff */
[----:B------:R-:W-:Y:S05]  /*13d80*/  CALL.REL.NOINC `($__internal_152_$__cuda_sm70_shflsync_bfly_p) ;  /* 0x0000094000007944 */ /* 0x000fea0003c00000 */
[----:B0-----:R-:W-:Y:S01]  /*13d90*/  HFMA2.MMA R166, -RZ, RZ, 0, 1.847743988037109375e-06 ;  /* 0x0000001fffa67435 */ /* 0x001fe200000001ff */
[----:B-1----:R-:W-:Y:S01]  /*13da0*/  FADD.FTZ R163, R163, R170 ;  /* 0x000000aaa3a37221 */ /* 0x002fe20000010000 */
[----:B------:R-:W-:Y:S01]  /*13db0*/  MOV R164, 0x13df0 ;  /* 0x00013df000a47802 */ /* 0x000fe20000000f00 */
[----:B------:R-:W-:Y:S02]  /*13dc0*/  IMAD.MOV.U32 R170, RZ, RZ, 0x10 ;  /* 0x00000010ffaa7424 */ /* 0x000fe400078e00ff */
[----:B------:R-:W-:Y:S02]  /*13dd0*/  IMAD.MOV.U32 R167, RZ, RZ, -0x1 ;  /* 0xffffffffffa77424 */ /* 0x000fe400078e00ff */
[----:B------:R-:W-:Y:S05]  /*13de0*/  CALL.REL.NOINC `($__internal_152_$__cuda_sm70_shflsync_bfly_p) ;  /* 0x000008e000007944 */ /* 0x000fea0003c00000 */
        /* <DEDUP_REMOVED lines=116> */
[----:B------:R-:W-:Y:S05]  /*14530*/  CALL.REL.NOINC `($__internal_152_$__cuda_sm70_shflsync_bfly_p) ;  /* 0x0000019000007944 */ /* 0x000fea0003c00000 */
[----:B01----:R-:W-:Y:S01]  /*14540*/  FADD.FTZ R163, R157, R170 ;  /* 0x000000aa9da37221 */ /* 0x003fe20000010000 */
[----:B------:R-:W-:Y:S01]  /*14550*/  MOV R164, 0x145a0 ;  /* 0x000145a000a47802 */ /* 0x000fe20000000f00 */
[----:B------:R-:W-:Y:S02]  /*14560*/  IMAD.MOV.U32 R170, RZ, RZ, 0x2 ;  /* 0x00000002ffaa7424 */ /* 0x000fe400078e00ff */
[----:B------:R-:W-:Y:S02]  /*14570*/  IMAD.MOV.U32 R166, RZ, RZ, 0x1f ;  /* 0x0000001fffa67424 */ /* 0x000fe400078e00ff */
[----:B------:R-:W-:Y:S02]  /*14580*/  IMAD.MOV.U32 R167, RZ, RZ, -0x1 ;  /* 0xffffffffffa77424 */ /* 0x000fe400078e00ff */
[----:B------:R-:W-:Y:S05]  /*14590*/  CALL.REL.NOINC `($__internal_152_$__cuda_sm70_shflsync_bfly_p) ;  /* 0x0000013000007944 */ /* 0x000fea0003c00000 */
[----:B0-----:R-:W-:Y:S01]  /*145a0*/  HFMA2.MMA R166, -RZ, RZ, 0, 1.847743988037109375e-06 ;  /* 0x0000001fffa67435 */ /* 0x001fe200000001ff */
[----:B-1----:R-:W-:Y:S01]  /*145b0*/  FADD.FTZ R163, R163, R170 ;  /* 0x000000aaa3a37221 */ /* 0x002fe20000010000 */
[----:B------:R-:W-:Y:S01]  /*145c0*/  MOV R164, 0x14600 ;  /* 0x0001460000a47802 */ /* 0x000fe20000000f00 */
[----:B------:R-:W-:Y:S02]  /*145d0*/  IMAD.MOV.U32 R170, RZ, RZ, 0x4 ;  /* 0x00000004ffaa7424 */ /* 0x000fe400078e00ff */
[----:B------:R-:W-:-:S02]  /*145e0*/  IMAD.MOV.U32 R167, RZ, RZ, -0x1 ;  /* 0xffffffffffa77424 */ /* 0x000fc400078e00ff */
[----:B------:R-:W-:Y:S05]  /*145f0*/  CALL.REL.NOINC `($__internal_152_$__cuda_sm70_shflsync_bfly_p) ;  /* 0x000000d000007944 */ /* 0x000fea0003c00000 */
[----:B01----:R-:W-:Y:S01]  /*14600*/  FADD.FTZ R163, R163, R170 ;  /* 0x000000aaa3a37221 */ /* 0x003fe20000010000 */
[----:B------:R-:W-:Y:S01]  /*14610*/  MOV R164, 0x14660 ;  /* 0x0001466000a47802 */ /* 0x000fe20000000f00 */
[----:B------:R-:W-:-:S02]  /*14620*/  IMAD.MOV.U32 R170, RZ, RZ, 0x8 ;  /* 0x00000008ffaa7424 */ /* 0x000fc400078e00ff */
[----:B------:R-:W-:Y:S02]  /*14630*/  IMAD.MOV.U32 R166, RZ, RZ, 0x1f ;  /* 0x0000001fffa67424 */ /* 0x000fe400078e00ff */
[----:B------:R-:W-:Y:S02]  /*14640*/  IMAD.MOV.U32 R167, RZ, RZ, -0x1 ;  /* 0xffffffffffa77424 */ /* 0x000fe400078e00ff */
[----:B------:R-:W-:Y:S05]  /*14650*/  CALL.REL.NOINC `($__internal_152_$__cuda_sm70_shflsync_bfly_p) ;  /* 0x0000007000007944 */ /* 0x000fea0003c00000 */
[----:B01----:R-:W-:Y:S01]  /*14660*/  FADD.FTZ R163, R163, R170 ;  /* 0x000000aaa3a37221 */ /* 0x003fe20000010000 */
[----:B------:R-:W-:Y:S01]  /*14670*/  MOV R170, 0x10 ;  /* 0x0000001000aa7802 */ /* 0x000fe20000000f00 */
[----:B------:R-:W-:Y:S01]  /*14680*/  IMAD.MOV.U32 R166, RZ, RZ, 0x1f ;  /* 0x0000001fffa67424 */ /* 0x000fe200078e00ff */
[----:B------:R-:W-:Y:S01]  /*14690*/  MOV R164, 0x146c0 ;  /* 0x000146c000a47802 */ /* 0x000fe20000000f00 */
[----:B------:R-:W-:Y:S02]  /*146a0*/  IMAD.MOV.U32 R167, RZ, RZ, -0x1 ;  /* 0xffffffffffa77424 */ /* 0x000fe400078e00ff */
[----:B------:R-:W-:Y:S05]  /*146b0*/  CALL.REL.NOINC `($__internal_152_$__cuda_sm70_shflsync_bfly_p) ;  /* 0x0000001000007944 */ /* 0x000fea0003c00000 */
[----:B01----:R-:W-:Y:S05]  /*146c0*/  BRA `(.L_x_39957) ;  /* 0xffffe45000007947 */ /* 0x003fea000383ffff */
        .weak           $__internal_152_$__cuda_sm70_shflsync_bfly_p
        .type           $__internal_152_$__cuda_sm70_shflsync_bfly_p,@function
        .size           $__internal_152_$__cuda_sm70_shflsync_bfly_p,(.L_x_43212 - $__internal_152_$__cuda_sm70_shflsync_bfly_p)
$__internal_152_$__cuda_sm70_shflsync_bfly_p:
[----:B------:R-:W-:Y:S01]  /*146d0*/  IMAD.MOV.U32 R165, RZ, RZ, 0x0 ;  /* 0x00000000ffa57424 */ /* 0x000fe200078e00ff */
[----:B------:R-:W-:Y:S04]  /*146e0*/  WARPSYNC R167 ;  /* 0x000000a700007348 */ /* 0x000fe80003800000 */
[----:B------:R0:W1:Y:S01]  /*146f0*/  SHFL.BFLY PT, R170, R163, R170, R166 ;  /* 0x0c0000aaa3aa7389 */ /* 0x00006200000e00a6 */
[----:B------:R-:W-:Y:S05]  /*14700*/  RET.REL.NODEC R164 `(_ZN10layer_norm13ln_fwd_kernelINS_13Kernel_traitsIfffffjLj1536ELj1ELj4ELj1ELj16ENS_18Kernel_traits_baseILj1536EfffffjLj128EEEEELb1ELb0ELb0ELb0EEEvNS_9FwdParamsE) ;  /* 0xfffeb8f0a4007950 */ /* 0x000fea0003c3ffff */
.L_x_39958:
        /* <DEDUP_REMOVED lines=15> */
.L_x_43212:


//--------------------- .text._ZN10layer_norm13ln_fwd_kernelINS_13Kernel_traitsIfffffjLj1536ELj1ELj4ELj1ELj16ENS_18Kernel_traits_baseILj1536EfffffjLj128EEEEELb1ELb0ELb0ELb1EEEvNS_9FwdParamsE --------------------------
	.section	.text._ZN10layer_norm13ln_fwd_kernelINS_13Kernel_traitsIfffffjLj1536ELj1ELj4ELj1ELj16ENS_18Kernel_traits_baseILj1536EfffffjLj128EEEEELb1ELb0ELb0ELb1EEEvNS_9FwdParamsE,"ax",@progbits
	.sectioninfo	@"SHI_REGISTERS=255"
	.align	128
        .global         _ZN10layer_norm13ln_fwd_kernelINS_13Kernel_traitsIfffffjLj1536ELj1ELj4ELj1ELj16ENS_18Kernel_traits_baseILj1536EfffffjLj128EEEEELb1ELb0ELb0ELb1EEEvNS_9FwdParamsE
        .type           _ZN10layer_norm13ln_fwd_kernelINS_13Kernel_traitsIfffffjLj1536ELj1ELj4ELj1ELj16ENS_18Kernel_traits_baseILj1536EfffffjLj128EEEEELb1ELb0ELb0ELb1EEEvNS_9FwdParamsE,@function
        .size           _ZN10layer_norm13ln_fwd_kernelINS_13Kernel_traitsIfffffjLj1536ELj1ELj4ELj1ELj16ENS_18Kernel_traits_baseILj1536EfffffjLj128EEEEELb1ELb0ELb0ELb1EEEvNS_9FwdParamsE,(.L_x_43213 - _ZN10layer_norm13ln_fwd_kernelINS_13Kernel_traitsIfffffjLj1536ELj1ELj4ELj1ELj16ENS_18Kernel_traits_baseILj1536EfffffjLj128EEEEELb1ELb0ELb0ELb1EEEvNS_9FwdParamsE)
        .other          _ZN10layer_norm13ln_fwd_kernelINS_13Kernel_traitsIfffffjLj1536ELj1ELj4ELj1ELj16ENS_18Kernel_traits_baseILj1536EfffffjLj128EEEEELb1ELb0ELb0ELb1EEEvNS_9FwdParamsE,@"STO_CUDA_ENTRY STV_DEFAULT"
_ZN10layer_norm13ln_fwd_kernelINS_13Kernel_traitsIfffffjLj1536ELj1ELj4ELj1ELj16ENS_18Kernel_traits_baseILj1536EfffffjLj128EEEEELb1ELb0ELb0ELb1EEEvNS_9FwdParamsE:
.text._ZN10layer_norm13ln_fwd_kernelINS_13Kernel_traitsIfffffjLj1536ELj1ELj4ELj1ELj16ENS_18Kernel_traits_baseILj1536EfffffjLj128EEEEELb1ELb0ELb0ELb1EEEvNS_9FwdParamsE:
        /* <DEDUP_REMOVED lines=144> */
.L_x_40298:
[----:B------:R-:W0:Y:S01]  /*0900*/  S2R R182, SR_TID.X ;  /* 0x0000000000b67919 */ /* 0x000e220000002100 */
[----:B------:R-:W-:Y:S01]  /*0910*/  ISETP.NE.U32.AND P0, PT, RZ, c[0x0][0x180], PT ;  /* 0x00006000ff007a0c */ /* 0x000fe20003f05070 */
[----:B------:R-:W-:Y:S01]  /*0920*/  IMAD R104, R177, c[0x0][0x168], RZ ;  /* 0x00005a00b1687a24 */ /* 0x000fe200078e02ff */
[----:B------:R-:W-:Y:S01]  /*0930*/  HFMA2.MMA R192, -RZ, RZ, 0, 9.5367431640625e-07 ;  /* 0x00000010ffc07435 */ /* 0x000fe200000001ff */
[----:B------:R-:W-:Y:S01]  /*0940*/  ISETP.NE.U32.AND P1, PT, RZ, c[0x0][0x1c0], PT ;  /* 0x00007000ff007a0c */ /* 0x000fe20003f25070 */
[----:B------:R-:W-:Y:S01]  /*0950*/  IMAD.MOV.U32 R191, RZ, RZ, 0x3f800000 ;  /* 0x3f800000ffbf7424 */ /* 0x000fe200078e00ff */
[----:B------:R-:W-:Y:S02]  /*0960*/  ISETP.NE.AND.EX P0, PT, RZ, c[0x0][0x184], PT, P0 ;  /* 0x00006100ff007a0c */ /* 0x000fe40003f05300 */
[----:B------:R-:W-:-:S02]  /*0970*/  SHF.R.S32.HI R105, RZ, 0x1f, R104 ;  /* 0x0000001fff697819 */ /* 0x000fc40000011468 */
        /* <DEDUP_REMOVED lines=8> */
[----:B-----5:R0:W5:Y:S02]  /*0a00*/  @P1 LDG.E R191, [R108.64] ;  /* 0x000000046cbf1981 */ /* 0x020164000c1e1900 */
        /* <DEDUP_REMOVED lines=15> */
.L_x_39960:
[----:B0-----:R-:W-:Y:S02]  /*0b00*/  IMAD.MOV.U32 R116, RZ, RZ, R176 ;  /* 0x000000ffff747224 */ /* 0x001fe400078e00b0 */
.L_x_39961:
[----:B------:R-:W-:Y:S05]  /*0b10*/  BSYNC B0 ;  /* 0x0000000000007941 */ /* 0x000fea0003800000 */
.L_x_39959:
        /* <DEDUP_REMOVED lines=16> */
.L_x_39965:
[----:B------:R-:W-:Y:S05]  /*0c20*/  BSYNC B1 ;  /* 0x0000000000017941 */ /* 0x000fea0003800000 */
.L_x_39964:
        /* <DEDUP_REMOVED lines=44> */
.L_x_39963:
[----:B------:R-:W-:Y:S05]  /*0ef0*/  BSYNC B0 ;  /* 0x0000000000007941 */ /* 0x000fea0003800000 */
.L_x_39962:
        /* <DEDUP_REMOVED lines=22> */
.L_x_39967:
[----:B------:R-:W-:Y:S02]  /*1060*/  IMAD.MOV.U32 R116, RZ, RZ, R176 ;  /* 0x000000ffff747224 */ /* 0x000fe400078e00b0 */
.L_x_39968:
[----:B------:R-:W-:Y:S05]  /*1070*/  BSYNC B0 ;  /* 0x0000000000007941 */ /* 0x000fea0003800000 */
.L_x_39966:
        /* <DEDUP_REMOVED lines=16> */
.L_x_39972:
[----:B------:R-:W-:Y:S05]  /*1180*/  BSYNC B1 ;  /* 0x0000000000017941 */ /* 0x000fea0003800000 */
.L_x_39971:
        /* <DEDUP_REMOVED lines=44> */
.L_x_39970:
[----:B------:R-:W-:Y:S05]  /*1450*/  BSYNC B0 ;  /* 0x0000000000007941 */ /* 0x000fea0003800000 */
.L_x_39969:
        /* <DEDUP_REMOVED lines=19> */
.L_x_39974:
[----:B------:R-:W-:Y:S02]  /*1590*/  IMAD.MOV.U32 R116, RZ, RZ, R176 ;  /* 0x000000ffff747224 */ /* 0x000fe400078e00b0 */
.L_x_39975:
[----:B------:R-:W-:Y:S05]  /*15a0*/  BSYNC B0 ;  /* 0x0000000000007941 */ /* 0x000fea0003800000 */
.L_x_39973:
        /* <DEDUP_REMOVED lines=16> */
.L_x_39979:
[----:B------:R-:W-:Y:S05]  /*16b0*/  BSYNC B1 ;  /* 0x0000000000017941 */ /* 0x000fea0003800000 */
.L_x_39978:
        /* <DEDUP_REMOVED lines=44> */
.L_x_39977:
[----:B------:R-:W-:Y:S05]  /*1980*/  BSYNC B0 ;  /* 0x0000000000007941 */ /* 0x000fea0003800000 */
.L_x_39976:
        /* <DEDUP_REMOVED lines=19> */
.L_x_39981:
[----:B------:R-:W-:Y:S02]  /*1ac0*/  MOV R116, R176 ;  /* 0x000000b000747202 */ /* 0x000fe40000000f00 */
.L_x_39982:
[----:B------:R-:W-:Y:S05]  /*1ad0*/  BSYNC B0 ;  /* 0x0000000000007941 */ /* 0x000fea0003800000 */
.L_x_39980:
        /* <DEDUP_REMOVED lines=16> */
.L_x_39986:
[----:B------:R-:W-:Y:S05]  /*1be0*/  BSYNC B1 ;  /* 0x0000000000017941 */ /* 0x000fea0003800000 */
.L_x_39985:
        /* <DEDUP_REMOVED lines=44> */
.L_x_39984:
[----:B------:R-:W-:Y:S05]  /*1eb0*/  BSYNC B0 ;  /* 0x0000000000007941 */ /* 0x000fea0003800000 */
.L_x_39983:
        /* <DEDUP_REMOVED lines=36> */
.L_x_39988:
[----:B0-----:R-:W-:Y:S02]  /*2100*/  IMAD.MOV.U32 R121, RZ, RZ, R176 ;  /* 0x000000ffff797224 */ /* 0x001fe400078e00b0 */
.L_x_39989:
[----:B------:R-:W-:Y:S05]  /*2110*/  BSYNC B0 ;  /* 0x0000000000007941 */ /* 0x000fea0003800000 */
.L_x_39987:
        /* <DEDUP_REMOVED lines=16> */
.L_x_39993:
[----:B------:R-:W-:Y:S05]  /*2220*/  BSYNC B1 ;  /* 0x0000000000017941 */ /* 0x000fea0003800000 */
.L_x_39992:
        /* <DEDUP_REMOVED lines=44> */
.L_x_39991:
[----:B------:R-:W-:Y:S05]  /*24f0*/  BSYNC B0 ;  /* 0x0000000000007941 */ /* 0x000fea0003800000 */
.L_x_39990:
[----:B------:R-:W0:Y:S01]  /*2500*/  I2F.U32 R112, R121 ;  /* 0x0000007900707306 */ /* 0x000e220000201000 */
[----:B------:R-:W-:Y:S01]  /*2510*/  ISETP.NE.AND P3, PT, R120, 0x1, PT ;  /* 0x000000017800780c */ /* 0x000fe20003f65270 */
[----:B-----5:R-:W-:Y:S01]  /*2520*/  FMUL.FTZ R108, R108, R191 ;  /* 0x000000bf6c6c7220 */ /* 0x020fe20000410000 */
        /* <DEDUP_REMOVED lines=16> */
.L_x_39995:
[----:B------:R-:W-:Y:S02]  /*2630*/  MOV R121, R176 ;  /* 0x000000b000797202 */ /* 0x000fe40000000f00 */
.L_x_39996:
[----:B------:R-:W-:Y:S05]  /*2640*/  BSYNC B0 ;  /* 0x0000000000007941 */ /* 0x000fea0003800000 */
.L_x_39994:
        /* <DEDUP_REMOVED lines=16> */
.L_x_40000:
[----:B------:R-:W-:Y:S05]  /*2750*/  BSYNC B1 ;  /* 0x0000000000017941 */ /* 0x000fea0003800000 */
.L_x_39999:
        /* <DEDUP_REMOVED lines=44> */
.L_x_39998:
[----:B------:R-:W-:Y:S05]  /*2a20*/  BSYNC B0 ;  /* 0x0000000000007941 */ /* 0x000fea0003800000 */
.L_x_39997:
        /* <DEDUP_REMOVED lines=19> */
.L_x_40002:
[----:B------:R-:W-:Y:S02]  /*2b60*/  IMAD.MOV.U32 R120, RZ, RZ, R176 ;  /* 0x000000ffff787224 */ /* 0x000fe400078e00b0 */
.L_x_40003:
[----:B------:R-:W-:Y:S05]  /*2b70*/  BSYNC B0 ;  /* 0x0000000000007941 */ /* 0x000fea0003800000 */
.L_x_40001:
        /* <DEDUP_REMOVED lines=16> */
.L_x_40007:
[----:B------:R-:W-:Y:S05]  /*2c80*/  BSYNC B1 ;  /* 0x0000000000017941 */ /* 0x000fea0003800000 */
.L_x_40006:
        /* <DEDUP_REMOVED lines=44> */
.L_x_40005:
[----:B------:R-:W-:Y:S05]  /*2f50*/  BSYNC B0 ;  /* 0x0000000000007941 */ /* 0x000fea0003800000 */
.L_x_40004:
        /* <DEDUP_REMOVED lines=19> */
.L_x_40009:
[----:B------:R-:W-:Y:S02]  /*3090*/  IMAD.MOV.U32 R120, RZ, RZ, R176 ;  /* 0x000000ffff787224 */ /* 0x000fe400078e00b0 */
.L_x_40010:
[----:B------:R-:W-:Y:S05]  /*30a0*/  BSYNC B0 ;  /* 0x0000000000007941 */ /* 0x000fea0003800000 */
.L_x_40008:
        /* <DEDUP_REMOVED lines=16> */
.L_x_40014:
[----:B------:R-:W-:Y:S05]  /*31b0*/  BSYNC B1 ;  /* 0x0000000000017941 */ /* 0x000fea0003800000 */
.L_x_40013:
        /* <DEDUP_REMOVED lines=44> */
.L_x_40012:
[----:B------:R-:W-:Y:S05]  /*3480*/  BSYNC B0 ;  /* 0x0000000000007941 */ /* 0x000fea0003800000 */
.L_x_40011:
[----:B------:R-:W0:Y:S01]  /*3490*/  I2F.U32 R112, R120 ;  /* 0x0000007800707306 */ /* 0x000e220000201000 */
[----:B------:R-:W-:Y:S01]  /*34a0*/  FMUL.FTZ R111, R111, R191 ;  /* 0x000000bf6f6f7220 */ /* 0x000fe20000410000 */
[----:B------:R-:W-:Y:S01]  /*34b0*/  SEL R113, RZ, 0x10000, P4 ;  /* 0x00010000ff717807 */ /* 0x000fe20002000000 */
[----:B------:R-:W-:Y:S01]  /*34c0*/  HFMA2.MMA R194, -RZ, RZ, 0, 2.384185791015625e-07 ;  /* 0x00000004ffc27435 */ /* 0x000fe200000001ff */
[----:B------:R-:W-:Y:S01]  /*34d0*/  SEL R114, RZ, 0x100, P3 ;  /* 0x00000100ff727807 */ /* 0x000fe20001800000 */
[----:B------:R-:W-:Y:S01]  /*34e0*/  FMUL.FTZ R111, R111, c[0x0][0x1e8] ;  /* 0x00007a006f6f7a20 */ /* 0x000fe20000410000 */
[----:B------:R-:W-:Y:S01]  /*34f0*/  SEL R115, RZ, 0x1, P2 ;  /* 0x00000001ff737807 */ /* 0x000fe20001000000 */
[----:B------:R-:W-:Y:S01]  /*3500*/  IMAD.WIDE.U32 R116, R190, R192, c[0x0][0x188] ;  /* 0x00006200be747625 */ /* 0x000fe200078e00c0 */
[----:B------:R-:W-:-:S05]  /*3510*/  IADD3 R183, R187, 0x40, RZ ;  /* 0x00000040bbb77810 */ /* 0x000fca0007ffe0ff */
[----:B------:R-:W-:-:S04]  /*3520*/  IMAD.WIDE.U32 R118, R190, R194, c[0x0][0x190] ;  /* 0x00006400be767625 */ /* 0x000fc800078e00c2 */
[----:B0-----:R-:W-:Y:S02]  /*3530*/  FFMA.FTZ R112, R112, R193, 1.1641532182693481445e-10 ;  /* 0x2f00000070707423 */ /* 0x001fe400000100c1 */
[----:B------:R-:W-:-:S03]  /*3540*/  @P0 IMAD.WIDE.U32 R120, R183, R192, c[0x0][0x180] ;  /* 0x00006000b7780625 */ /* 0x000fc600078e00c0 */
[----:B------:R-:W-:-:S04]  /*3550*/  FSETP.GTU.FTZ.AND P5, PT, R112, c[0x0][0x1e4], PT ;  /* 0x0000790070007a0b */ /* 0x000fc80003fbc000 */
[----:B------:R-:W-:Y:S02]  /*3560*/  SEL R112, RZ, 0x1000000, P5 ;  /* 0x01000000ff707807 */ /* 0x000fe40002800000 */
[----:B------:R-:W-:Y:S02]  /*3570*/  FSEL R111, R111, RZ, !P5 ;  /* 0x000000ff6f6f7208 */ /* 0x000fe40006800000 */
[----:B------:R-:W-:-:S03]  /*3580*/  IADD3 R112, R114, R112, R113 ;  /* 0x0000007072707210 */ /* 0x000fc60007ffe071 */
[----:B------:R-:W-:Y:S02]  /*3590*/  @P1 FADD.FTZ R111, R103, R111 ;  /* 0x0000006f676f1221 */ /* 0x000fe40000010000 */
[----:B------:R-:W-:Y:S02]  /*35a0*/  IMAD.IADD R123, R112, 0x1, R115 ;  /* 0x00000001707b7824 */ /* 0x000fe400078e0273 */
        /* <DEDUP_REMOVED lines=17> */
.L_x_40016:
[----:B0-----:R-:W-:Y:S02]  /*36c0*/  IMAD.MOV.U32 R125, RZ, RZ, R176 ;  /* 0x000000ffff7d7224 */ /* 0x001fe400078e00b0 */
.L_x_40017:
[----:B------:R-:W-:Y:S05]  /*36d0*/  BSYNC B0 ;  /* 0x0000000000007941 */ /* 0x000fea0003800000 */
.L_x_40015:
        /* <DEDUP_REMOVED lines=16> */
.L_x_40021:
[----:B------:R-:W-:Y:S05]  /*37e0*/  BSYNC B1 ;  /* 0x0000000000017941 */ /* 0x000fea0003800000 */
.L_x_40020:
        /* <DEDUP_REMOVED lines=44> */
.L_x_40019:
[----:B------:R-:W-:Y:S05]  /*3ab0*/  BSYNC B0 ;  /* 0x0000000000007941 */ /* 0x000fea0003800000 */
.L_x_40018:
        /* <DEDUP_REMOVED lines=19> */
.L_x_40023:
[----:B------:R-:W-:Y:S02]  /*3bf0*/  MOV R125, R176 ;  /* 0x000000b0007d7202 */ /* 0x000fe40000000f00 */
.L_x_40024:
[----:B------:R-:W-:Y:S05]  /*3c00*/  BSYNC B0 ;  /* 0x0000000000007941 */ /* 0x000fea0003800000 */
.L_x_40022:
        /* <DEDUP_REMOVED lines=16> */
.L_x_40028:
[----:B------:R-:W-:Y:S05]  /*3d10*/  BSYNC B1 ;  /* 0x0000000000017941 */ /* 0x000fea0003800000 */
.L_x_40027:
        /* <DEDUP_REMOVED lines=44> */
.L_x_40026:
[----:B------:R-:W-:Y:S05]  /*3fe0*/  BSYNC B0 ;  /* 0x0000000000007941 */ /* 0x000fea0003800000 */
.L_x_40025:
        /* <DEDUP_REMOVED lines=19> */
.L_x_40030:
[----:B------:R-:W-:Y:S02]  /*4120*/  IMAD.MOV.U32 R124, RZ, RZ, R176 ;  /* 0x000000ffff7c7224 */ /* 0x000fe400078e00b0 */
.L_x_40031:
[----:B------:R-:W-:Y:S05]  /*4130*/  BSYNC B0 ;  /* 0x0000000000007941 */ /* 0x000fea0003800000 */
.L_x_40029:
        /* <DEDUP_REMOVED lines=16> */
.L_x_40035:
[----:B------:R-:W-:Y:S05]  /*4240*/  BSYNC B1 ;  /* 0x0000000000017941 */ /* 0x000fea0003800000 */
.L_x_40034:
        /* <DEDUP_REMOVED lines=44> */
.L_x_40033:
[----:B------:R-:W-:Y:S05]  /*4510*/  BSYNC B0 ;  /* 0x0000000000007941 */ /* 0x000fea0003800000 */
.L_x_40032:
        /* <DEDUP_REMOVED lines=19> */
.L_x_40037:
[----:B------:R-:W-:Y:S02]  /*4650*/  IMAD.MOV.U32 R124, RZ, RZ, R176 ;  /* 0x000000ffff7c7224 */ /* 0x000fe400078e00b0 */
.L_x_40038:
[----:B------:R-:W-:Y:S05]  /*4660*/  BSYNC B0 ;  /* 0x0000000000007941 */ /* 0x000fea0003800000 */
.L_x_40036:
        /* <DEDUP_REMOVED lines=16> */
.L_x_40042:
[----:B------:R-:W-:Y:S05]  /*4770*/  BSYNC B1 ;  /* 0x0000000000017941 */ /* 0x000fea0003800000 */
.L_x_40041:
        /* <DEDUP_REMOVED lines=44> */
.L_x_40040:
[----:B------:R-:W-:Y:S05]  /*4a40*/  BSYNC B0 ;  /* 0x0000000000007941 */ /* 0x000fea0003800000 */
.L_x_40039:
[----:B------:R0:W1:Y:S01]  /*4a50*/  I2F.U32 R116, R124 ;  /* 0x0000007c00747306 */ /* 0x0000620000201000 */
        /* <DEDUP_REMOVED lines=8> */
[----:B0-----:R-:W-:-:S04]  /*4ae0*/  @P0 IMAD.WIDE.U32 R124, R185, R192, c[0x0][0x180] ;  /* 0x00006000b97c0625 */ /* 0x001fc800078e00c0 */
[----:B-1----:R-:W-:-:S05]  /*4af0*/  FFMA.FTZ R116, R116, R193, 1.1641532182693481445e-10 ;  /* 0x2f00000074747423 */ /* 0x002fca00000100c1 */
[----:B------:R-:W-:-:S04]  /*4b00*/  FSETP.GTU.FTZ.AND P5, PT, R116, c[0x0][0x1e4], PT ;  /* 0x0000790074007a0b */ /* 0x000fc80003fbc000 */
        /* <DEDUP_REMOVED lines=22> */
.L_x_40044:
[----:B0-----:R-:W-:Y:S02]  /*4c70*/  MOV R129, R176 ;  /* 0x000000b000817202 */ /* 0x001fe40000000f00 */
.L_x_40045:
[----:B------:R-:W-:Y:S05]  /*4c80*/  BSYNC B0 ;  /* 0x0000000000007941 */ /* 0x000fea0003800000 */
.L_x_40043:
        /* <DEDUP_REMOVED lines=16> */
.L_x_40049:
[----:B------:R-:W-:Y:S05]  /*4d90*/  BSYNC B1 ;  /* 0x0000000000017941 */ /* 0x000fea0003800000 */
.L_x_40048:
        /* <DEDUP_REMOVED lines=44> */
.L_x_40047:
[----:B------:R-:W-:Y:S05]  /*5060*/  BSYNC B0 ;  /* 0x0000000000007941 */ /* 0x000fea0003800000 */
.L_x_40046:
        /* <DEDUP_REMOVED lines=19> */
.L_x_40051:
[----:B------:R-:W-:Y:S02]  /*51a0*/  MOV R129, R176 ;  /* 0x000000b000817202 */ /* 0x000fe40000000f00 */
.L_x_40052:
[----:B------:R-:W-:Y:S05]  /*51b0*/  BSYNC B0 ;  /* 0x0000000000007941 */ /* 0x000fea0003800000 */
.L_x_40050:
        /* <DEDUP_REMOVED lines=16> */
.L_x_40056:
[----:B------:R-:W-:Y:S05]  /*52c0*/  BSYNC B1 ;  /* 0x0000000000017941 */ /* 0x000fea0003800000 */
.L_x_40055:
        /* <DEDUP_REMOVED lines=44> */
.L_x_40054:
[----:B------:R-:W-:Y:S05]  /*5590*/  BSYNC B0 ;  /* 0x0000000000007941 */ /* 0x000fea0003800000 */
.L_x_40053:
        /* <DEDUP_REMOVED lines=19> */
.L_x_40058:
[----:B------:R-:W-:Y:S02]  /*56d0*/  MOV R128, R176 ;  /* 0x000000b000807202 */ /* 0x000fe40000000f00 */
.L_x_40059:
[----:B------:R-:W-:Y:S05]  /*56e0*/  BSYNC B0 ;  /* 0x0000000000007941 */ /* 0x000fea0003800000 */
.L_x_40057:
        /* <DEDUP_REMOVED lines=16> */
.L_x_40063:
[----:B------:R-:W-:Y:S05]  /*57f0*/  BSYNC B1 ;  /* 0x0000000000017941 */ /* 0x000fea0003800000 */
.L_x_40062:
        /* <DEDUP_REMOVED lines=44> */
.L_x_40061:
[----:B------:R-:W-:Y:S05]  /*5ac0*/  BSYNC B0 ;  /* 0x0000000000007941 */ /* 0x000fea0003800000 */
.L_x_40060:
        /* <DEDUP_REMOVED lines=19> */
.L_x_40065:
[----:B------:R-:W-:Y:S02]  /*5c00*/  MOV R128, R176 ;  /* 0x000000b000807202 */ /* 0x000fe40000000f00 */
.L_x_40066:
[----:B------:R-:W-:Y:S05]  /*5c10*/  BSYNC B0 ;  /* 0x0000000000007941 */ /* 0x000fea0003800000 */
.L_x_40064:
        /* <DEDUP_REMOVED lines=16> */
.L_x_40070:
[----:B------:R-:W-:Y:S05]  /*5d20*/  BSYNC B1 ;  /* 0x0000000000017941 */ /* 0x000fea0003800000 */
.L_x_40069:
        /* <DEDUP_REMOVED lines=44> */
.L_x_40068:
[----:B------:R-:W-:Y:S05]  /*5ff0*/  BSYNC B0 ;  /* 0x0000000000007941 */ /* 0x000fea0003800000 */
.L_x_40067:
        /* <DEDUP_REMOVED lines=34> */
.L_x_40072:
[----:B0-----:R-:W-:Y:S02]  /*6220*/  IMAD.MOV.U32 R133, RZ, RZ, R176 ;  /* 0x000000ffff857224 */ /* 0x001fe400078e00b0 */
.L_x_40073:
[----:B------:R-:W-:Y:S05]  /*6230*/  BSYNC B0 ;  /* 0x0000000000007941 */ /* 0x000fea0003800000 */
.L_x_40071:
        /* <DEDUP_REMOVED lines=16> */
.L_x_40077:
[----:B------:R-:W-:Y:S05]  /*6340*/  BSYNC B1 ;  /* 0x0000000000017941 */ /* 0x000fea0003800000 */
.L_x_40076:
        /* <DEDUP_REMOVED lines=44> */
.L_x_40075:
[----:B------:R-:W-:Y:S05]  /*6610*/  BSYNC B0 ;  /* 0x0000000000007941 */ /* 0x000fea0003800000 */
.L_x_40074:
[----:B------:R-:W0:Y:S01]  /*6620*/  I2F.U32 R124, R133 ;  /* 0x00000085007c7306 */ /* 0x000e220000201000 */
[----:B------:R-:W-:Y:S01]  /*6630*/  ISETP.NE.AND P3, PT, R132, 0x1, PT ;  /* 0x000000018400780c */ /* 0x000fe20003f65270 */
[----:B-----5:R-:W-:Y:S01]  /*6640*/  FMUL.FTZ R120, R120, R191 ;  /* 0x000000bf78787220 */ /* 0x020fe20000410000 */
        /* <DEDUP_REMOVED lines=16> */
.L_x_40079:
[----:B------:R-:W-:Y:S02]  /*6750*/  IMAD.MOV.U32 R133, RZ, RZ, R176 ;  /* 0x000000ffff857224 */ /* 0x000fe400078e00b0 */
.L_x_40080:
[----:B------:R-:W-:Y:S05]  /*6760*/  BSYNC B0 ;  /* 0x0000000000007941 */ /* 0x000fea0003800000 */
.L_x_40078:
        /* <DEDUP_REMOVED lines=16> */
.L_x_40084:
[----:B------:R-:W-:Y:S05]  /*6870*/  BSYNC B1 ;  /* 0x0000000000017941 */ /* 0x000fea0003800000 */
.L_x_40083:
        /* <DEDUP_REMOVED lines=44> */
.L_x_40082:
[----:B------:R-:W-:Y:S05]  /*6b40*/  BSYNC B0 ;  /* 0x0000000000007941 */ /* 0x000fea0003800000 */
.L_x_40081:
        /* <DEDUP_REMOVED lines=19> */
.L_x_40086:
[----:B------:R-:W-:Y:S02]  /*6c80*/  IMAD.MOV.U32 R132, RZ, RZ, R176 ;  /* 0x000000ffff847224 */ /* 0x000fe400078e00b0 */
.L_x_40087:
[----:B------:R-:W-:Y:S05]  /*6c90*/  BSYNC B0 ;  /* 0x0000000000007941 */ /* 0x000fea0003800000 */
.L_x_40085:
        /* <DEDUP_REMOVED lines=16> */
.L_x_40091:
[----:B------:R-:W-:Y:S05]  /*6da0*/  BSYNC B1 ;  /* 0x0000000000017941 */ /* 0x000fea0003800000 */
.L_x_40090:
        /* <DEDUP_REMOVED lines=44> */
.L_x_40089:
[----:B------:R-:W-:Y:S05]  /*7070*/  BSYNC B0 ;  /* 0x0000000000007941 */ /* 0x000fea0003800000 */
.L_x_40088:
        /* <DEDUP_REMOVED lines=19> */
.L_x_40093:
[----:B------:R-:W-:Y:S02]  /*71b0*/  IMAD.MOV.U32 R132, RZ, RZ, R176 ;  /* 0x000000ffff847224 */ /* 0x000fe400078e00b0 */
.L_x_40094:
[----:B------:R-:W-:Y:S05]  /*71c0*/  BSYNC B0 ;  /* 0x0000000000007941 */ /* 0x000fea0003800000 */
.L_x_40092:
        /* <DEDUP_REMOVED lines=16> */
.L_x_40098:
[----:B------:R-:W-:Y:S05]  /*72d0*/  BSYNC B1 ;  /* 0x0000000000017941 */ /* 0x000fea0003800000 */
.L_x_40097:
        /* <DEDUP_REMOVED lines=44> */
.L_x_40096:
[----:B------:R-:W-:Y:S05]  /*75a0*/  BSYNC B0 ;  /* 0x0000000000007941 */ /* 0x000fea0003800000 */
.L_x_40095:
[----:B------:R0:W1:Y:S01]  /*75b0*/  I2F.U32 R124, R132 ;  /* 0x00000084007c7306 */ /* 0x0000620000201000 */
        /* <DEDUP_REMOVED lines=33> */
.L_x_40100:
[----:B0-----:R-:W-:Y:S02]  /*77d0*/  MOV R137, R176 ;  /* 0x000000b000897202 */ /* 0x001fe40000000f00 */
.L_x_40101:
[----:B------:R-:W-:Y:S05]  /*77e0*/  BSYNC B0 ;  /* 0x0000000000007941 */ /* 0x000fea0003800000 */
.L_x_40099:
        /* <DEDUP_REMOVED lines=16> */
.L_x_40105:
[----:B------:R-:W-:Y:S05]  /*78f0*/  BSYNC B1 ;  /* 0x0000000000017941 */ /* 0x000fea0003800000 */
.L_x_40104:
        /* <DEDUP_REMOVED lines=44> */
.L_x_40103:
[----:B------:R-:W-:Y:S05]  /*7bc0*/  BSYNC B0 ;  /* 0x0000000000007941 */ /* 0x000fea0003800000 */
.L_x_40102:
        /* <DEDUP_REMOVED lines=19> */
.L_x_40107:
[----:B------:R-:W-:Y:S02]  /*7d00*/  MOV R137, R176 ;  /* 0x000000b000897202 */ /* 0x000fe40000000f00 */
.L_x_40108:
[----:B------:R-:W-:Y:S05]  /*7d10*/  BSYNC B0 ;  /* 0x0000000000007941 */ /* 0x000fea0003800000 */
.L_x_40106:
        /* <DEDUP_REMOVED lines=16> */
.L_x_40112:
[----:B------:R-:W-:Y:S05]  /*7e20*/  BSYNC B1 ;  /* 0x0000000000017941 */ /* 0x000fea0003800000 */
.L_x_40111:
        /* <DEDUP_REMOVED lines=44> */
.L_x_40110:
[----:B------:R-:W-:Y:S05]  /*80f0*/  BSYNC B0 ;  /* 0x0000000000007941 */ /* 0x000fea0003800000 */
.L_x_40109:
        /* <DEDUP_REMOVED lines=19> */
.L_x_40114:
[----:B------:R-:W-:Y:S02]  /*8230*/  MOV R136, R176 ;  /* 0x000000b000887202 */ /* 0x000fe40000000f00 */
.L_x_40115:
[----:B------:R-:W-:Y:S05]  /*8240*/  BSYNC B0 ;  /* 0x0000000000007941 */ /* 0x000fea0003800000 */
.L_x_40113:
        /* <DEDUP_REMOVED lines=16> */
.L_x_40119:
[----:B------:R-:W-:Y:S05]  /*8350*/  BSYNC B1 ;  /* 0x0000000000017941 */ /* 0x000fea0003800000 */
.L_x_40118:
        /* <DEDUP_REMOVED lines=44> */
.L_x_40117:
[----:B------:R-:W-:Y:S05]  /*8620*/  BSYNC B0 ;  /* 0x0000000000007941 */ /* 0x000fea0003800000 */
.L_x_40116:
        /* <DEDUP_REMOVED lines=19> */
.L_x_40121:
[----:B------:R-:W-:Y:S02]  /*8760*/  MOV R136, R176 ;  /* 0x000000b000887202 */ /* 0x000fe40000000f00 */
.L_x_40122:
[----:B------:R-:W-:Y:S05]  /*8770*/  BSYNC B0 ;  /* 0x0000000000007941 */ /* 0x000fea0003800000 */
.L_x_40120:
        /* <DEDUP_REMOVED lines=16> */
.L_x_40126:
[----:B------:R-:W-:Y:S05]  /*8880*/  BSYNC B1 ;  /* 0x0000000000017941 */ /* 0x000fea0003800000 */
.L_x_40125:
        /* <DEDUP_REMOVED lines=44> */
.L_x_40124:
[----:B------:R-:W-:Y:S05]  /*8b50*/  BSYNC B0 ;  /* 0x0000000000007941 */ /* 0x000fea0003800000 */
.L_x_40123:
        /* <DEDUP_REMOVED lines=34> */
.L_x_40128:
[----:B0-----:R-:W-:Y:S02]  /*8d80*/  IMAD.MOV.U32 R141, RZ, RZ, R176 ;  /* 0x000000ffff8d7224 */ /* 0x001fe400078e00b0 */
.L_x_40129:
[----:B------:R-:W-:Y:S05]  /*8d90*/  BSYNC B0 ;  /* 0x0000000000007941 */ /* 0x000fea0003800000 */
.L_x_40127:
        /* <DEDUP_REMOVED lines=16> */
.L_x_40133:
[----:B------:R-:W-:Y:S05]  /*8ea0*/  BSYNC B1 ;  /* 0x0000000000017941 */ /* 0x000fea0003800000 */
.L_x_40132:
        /* <DEDUP_REMOVED lines=44> */
.L_x_40131:
[----:B------:R-:W-:Y:S05]  /*9170*/  BSYNC B0 ;  /* 0x0000000000007941 */ /* 0x000fea0003800000 */
.L_x_40130:
        /* <DEDUP_REMOVED lines=19> */
.L_x_40135:
[----:B------:R-:W-:Y:S02]  /*92b0*/  IMAD.MOV.U32 R141, RZ, RZ, R176 ;  /* 0x000000ffff8d7224 */ /* 0x000fe400078e00b0 */
.L_x_40136:
[----:B------:R-:W-:Y:S05]  /*92c0*/  BSYNC B0 ;  /* 0x0000000000007941 */ /* 0x000fea0003800000 */
.L_x_40134:
        /* <DEDUP_REMOVED lines=16> */
.L_x_40140:
[----:B------:R-:W-:Y:S05]  /*93d0*/  BSYNC B1 ;  /* 0x0000000000017941 */ /* 0x000fea0003800000 */
.L_x_40139:
        /* <DEDUP_REMOVED lines=44> */
.L_x_40138:
[----:B------:R-:W-:Y:S05]  /*96a0*/  BSYNC B0 ;  /* 0x0000000000007941 */ /* 0x000fea0003800000 */
.L_x_40137:
        /* <DEDUP_REMOVED lines=19> */
.L_x_40142:
[----:B------:R-:W-:Y:S02]  /*97e0*/  IMAD.MOV.U32 R140, RZ, RZ, R176 ;  /* 0x000000ffff8c7224 */ /* 0x000fe400078e00b0 */
.L_x_40143:
[----:B------:R-:W-:Y:S05]  /*97f0*/  BSYNC B0 ;  /* 0x0000000000007941 */ /* 0x000fea0003800000 */
.L_x_40141:
        /* <DEDUP_REMOVED lines=16> */
.L_x_40147:
[----:B------:R-:W-:Y:S05]  /*9900*/  BSYNC B1 ;  /* 0x0000000000017941 */ /* 0x000fea0003800000 */
.L_x_40146:
        /* <DEDUP_REMOVED lines=44> */
.L_x_40145:
[----:B------:R-:W-:Y:S05]  /*9bd0*/  BSYNC B0 ;  /* 0x0000000000007941 */ /* 0x000fea0003800000 */
.L_x_40144:
        /* <DEDUP_REMOVED lines=19> */
.L_x_40149:
[----:B------:R-:W-:Y:S02]  /*9d10*/  IMAD.MOV.U32 R140, RZ, RZ, R176 ;  /* 0x000000ffff8c7224 */ /* 0x000fe400078e00b0 */
.L_x_40150:
[----:B------:R-:W-:Y:S05]  /*9d20*/  BSYNC B0 ;  /* 0x0000000000007941 */ /* 0x000fea0003800000 */
.L_x_40148:
        /* <DEDUP_REMOVED lines=16> */
.L_x_40154:
[----:B------:R-:W-:Y:S05]  /*9e30*/  BSYNC B1 ;  /* 0x0000000000017941 */ /* 0x000fea0003800000 */
.L_x_40153:
        /* <DEDUP_REMOVED lines=44> */
.L_x_40152:
[----:B------:R-:W-:Y:S05]  /*a100*/  BSYNC B0 ;  /* 0x0000000000007941 */ /* 0x000fea0003800000 */
.L_x_40151:
        /* <DEDUP_REMOVED lines=34> */
.L_x_40156:
[----:B0-----:R-:W-:Y:S02]  /*a330*/  MOV R145, R176 ;  /* 0x000000b000917202 */ /* 0x001fe40000000f00 */
.L_x_40157:
[----:B------:R-:W-:Y:S05]  /*a340*/  BSYNC B0 ;  /* 0x0000000000007941 */ /* 0x000fea0003800000 */
.L_x_40155:
        /* <DEDUP_REMOVED lines=16> */
.L_x_40161:
[----:B------:R-:W-:Y:S05]  /*a450*/  BSYNC B1 ;  /* 0x0000000000017941 */ /* 0x000fea0003800000 */
.L_x_40160:
        /* <DEDUP_REMOVED lines=44> */
.L_x_40159:
[----:B------:R-:W-:Y:S05]  /*a720*/  BSYNC B0 ;  /* 0x0000000000007941 */ /* 0x000fea0003800000 */
.L_x_40158:
        /* <DEDUP_REMOVED lines=19> */
.L_x_40163:
[----:B------:R-:W-:Y:S02]  /*a860*/  MOV R145, R176 ;  /* 0x000000b000917202 */ /* 0x000fe40000000f00 */
.L_x_40164:
[----:B------:R-:W-:Y:S05]  /*a870*/  BSYNC B0 ;  /* 0x0000000000007941 */ /* 0x000fea0003800000 */
.L_x_40162:
        /* <DEDUP_REMOVED lines=16> */
.L_x_40168:
[----:B------:R-:W-:Y:S05]  /*a980*/  BSYNC B1 ;  /* 0x0000000000017941 */ /* 0x000fea0003800000 */
.L_x_40167:
        /* <DEDUP_REMOVED lines=44> */
.L_x_40166:
[----:B------:R-:W-:Y:S05]  /*ac50*/  BSYNC B0 ;  /* 0x0000000000007941 */ /* 0x000fea0003800000 */
.L_x_40165:
        /* <DEDUP_REMOVED lines=19> */
.L_x_40170:
[----:B------:R-:W-:Y:S02]  /*ad90*/  MOV R144, R176 ;  /* 0x000000b000907202 */ /* 0x000fe40000000f00 */
.L_x_40171:
[----:B------:R-:W-:Y:S05]  /*ada0*/  BSYNC B0 ;  /* 0x0000000000007941 */ /* 0x000fea0003800000 */
.L_x_40169:
        /* <DEDUP_REMOVED lines=16> */
.L_x_40175:
[----:B------:R-:W-:Y:S05]  /*aeb0*/  BSYNC B1 ;  /* 0x0000000000017941 */ /* 0x000fea0003800000 */
.L_x_40174:
        /* <DEDUP_REMOVED lines=44> */
.L_x_40173:
[----:B------:R-:W-:Y:S05]  /*b180*/  BSYNC B0 ;  /* 0x0000000000007941 */ /* 0x000fea0003800000 */
.L_x_40172:
        /* <DEDUP_REMOVED lines=19> */
.L_x_40177:
[----:B------:R-:W-:Y:S02]  /*b2c0*/  MOV R144, R176 ;  /* 0x000000b000907202 */ /* 0x000fe40000000f00 */
.L_x_40178:
[----:B------:R-:W-:Y:S05]  /*b2d0*/  BSYNC B0 ;  /* 0x0000000000007941 */ /* 0x000fea0003800000 */
.L_x_40176:
        /* <DEDUP_REMOVED lines=16> */
.L_x_40182:
[----:B------:R-:W-:Y:S05]  /*b3e0*/  BSYNC B1 ;  /* 0x0000000000017941 */ /* 0x000fea0003800000 */
.L_x_40181:
        /* <DEDUP_REMOVED lines=44> */
.L_x_40180:
[----:B------:R-:W-:Y:S05]  /*b6b0*/  BSYNC B0 ;  /* 0x0000000000007941 */ /* 0x000fea0003800000 */
.L_x_40179:
        /* <DEDUP_REMOVED lines=34> */
.L_x_40184:
[----:B0-----:R-:W-:Y:S02]  /*b8e0*/  IMAD.MOV.U32 R149, RZ, RZ, R176 ;  /* 0x000000ffff957224 */ /* 0x001fe400078e00b0 */
.L_x_40185:
[----:B------:R-:W-:Y:S05]  /*b8f0*/  BSYNC B0 ;  /* 0x0000000000007941 */ /* 0x000fea0003800000 */
.L_x_40183:
        /* <DEDUP_REMOVED lines=16> */
.L_x_40189:
[----:B------:R-:W-:Y:S05]  /*ba00*/  BSYNC B1 ;  /* 0x0000000000017941 */ /* 0x000fea0003800000 */
.L_x_40188:
        /* <DEDUP_REMOVED lines=44> */
.L_x_40187:
[----:B------:R-:W-:Y:S05]  /*bcd0*/  BSYNC B0 ;  /* 0x0000000000007941 */ /* 0x000fea0003800000 */
.L_x_40186:
        /* <DEDUP_REMOVED lines=19> */
.L_x_40191:
[----:B------:R-:W-:Y:S02]  /*be10*/  IMAD.MOV.U32 R149, RZ, RZ, R176 ;  /* 0x000000ffff957224 */ /* 0x000fe400078e00b0 */
.L_x_40192:
[----:B------:R-:W-:Y:S05]  /*be20*/  BSYNC B0 ;  /* 0x0000000000007941 */ /* 0x000fea0003800000 */
.L_x_40190:
        /* <DEDUP_REMOVED lines=16> */
.L_x_40196:
[----:B------:R-:W-:Y:S05]  /*bf30*/  BSYNC B1 ;  /* 0x0000000000017941 */ /* 0x000fea0003800000 */
.L_x_40195:
        /* <DEDUP_REMOVED lines=44> */
.L_x_40194:
[----:B------:R-:W-:Y:S05]  /*c200*/  BSYNC B0 ;  /* 0x0000000000007941 */ /* 0x000fea0003800000 */
.L_x_40193:
        /* <DEDUP_REMOVED lines=19> */
.L_x_40198:
[----:B------:R-:W-:Y:S02]  /*c340*/  IMAD.MOV.U32 R148, RZ, RZ, R176 ;  /* 0x000000ffff947224 */ /* 0x000fe400078e00b0 */
.L_x_40199:
[----:B------:R-:W-:Y:S05]  /*c350*/  BSYNC B0 ;  /* 0x0000000000007941 */ /* 0x000fea0003800000 */
.L_x_40197:
        /* <DEDUP_REMOVED lines=16> */
.L_x_40203:
[----:B------:R-:W-:Y:S05]  /*c460*/  BSYNC B1 ;  /* 0x0000000000017941 */ /* 0x000fea0003800000 */
.L_x_40202:
        /* <DEDUP_REMOVED lines=44> */
.L_x_40201:
[----:B------:R-:W-:Y:S05]  /*c730*/  BSYNC B0 ;  /* 0x0000000000007941 */ /* 0x000fea0003800000 */
.L_x_40200:
        /* <DEDUP_REMOVED lines=19> */
.L_x_40205:
[----:B------:R-:W-:Y:S02]  /*c870*/  IMAD.MOV.U32 R148, RZ, RZ, R176 ;  /* 0x000000ffff947224 */ /* 0x000fe400078e00b0 */
.L_x_40206:
[----:B------:R-:W-:Y:S05]  /*c880*/  BSYNC B0 ;  /* 0x0000000000007941 */ /* 0x000fea0003800000 */
.L_x_40204:
        /* <DEDUP_REMOVED lines=16> */
.L_x_40210:
[----:B------:R-:W-:Y:S05]  /*c990*/  BSYNC B1 ;  /* 0x0000000000017941 */ /* 0x000fea0003800000 */
.L_x_40209:
        /* <DEDUP_REMOVED lines=44> */
.L_x_40208:
[----:B------:R-:W-:Y:S05]  /*cc60*/  BSYNC B0 ;  /* 0x0000000000007941 */ /* 0x000fea0003800000 */
.L_x_40207:
        /* <DEDUP_REMOVED lines=34> */
.L_x_40212:
[----:B0-----:R-:W-:Y:S02]  /*ce90*/  MOV R184, R176 ;  /* 0x000000b000b87202 */ /* 0x001fe40000000f00 */
.L_x_40213:
[----:B------:R-:W-:Y:S05]  /*cea0*/  BSYNC B0 ;  /* 0x0000000000007941 */ /* 0x000fea0003800000 */
.L_x_40211:
        /* <DEDUP_REMOVED lines=16> */
.L_x_40217:
[----:B------:R-:W-:Y:S05]  /*cfb0*/  BSYNC B1 ;  /* 0x0000000000017941 */ /* 0x000fea0003800000 */
.L_x_40216:
        /* <DEDUP_REMOVED lines=44> */
.L_x_40215:
[----:B------:R-:W-:Y:S05]  /*d280*/  BSYNC B0 ;  /* 0x0000000000007941 */ /* 0x000fea0003800000 */
.L_x_40214:
        /* <DEDUP_REMOVED lines=19> */
.L_x_40219:
[----:B------:R-:W-:Y:S02]  /*d3c0*/  MOV R184, R176 ;  /* 0x000000b000b87202 */ /* 0x000fe40000000f00 */
.L_x_40220:
[----:B------:R-:W-:Y:S05]  /*d3d0*/  BSYNC B0 ;  /* 0x0000000000007941 */ /* 0x000fea0003800000 */
.L_x_40218:
        /* <DEDUP_REMOVED lines=16> */
.L_x_40224:
[----:B------:R-:W-:Y:S05]  /*d4e0*/  BSYNC B1 ;  /* 0x0000000000017941 */ /* 0x000fea0003800000 */
.L_x_40223:
        /* <DEDUP_REMOVED lines=44> */
.L_x_40222:
[----:B------:R-:W-:Y:S05]  /*d7b0*/  BSYNC B0 ;  /* 0x0000000000007941 */ /* 0x000fea0003800000 */
.L_x_40221:
        /* <DEDUP_REMOVED lines=19> */
.L_x_40226:
[----:B------:R-:W-:Y:S02]  /*d8f0*/  MOV R178, R176 ;  /* 0x000000b000b27202 */ /* 0x000fe40000000f00 */
.L_x_40227:
[----:B------:R-:W-:Y:S05]  /*d900*/  BSYNC B0 ;  /* 0x0000000000007941 */ /* 0x000fea0003800000 */
.L_x_40225:
        /* <DEDUP_REMOVED lines=16> */
.L_x_40231:
[----:B------:R-:W-:Y:S05]  /*da10*/  BSYNC B1 ;  /* 0x0000000000017941 */ /* 0x000fea0003800000 */
.L_x_40230:
        /* <DEDUP_REMOVED lines=44> */
.L_x_40229:
[----:B------:R-:W-:Y:S05]  /*dce0*/  BSYNC B0 ;  /* 0x0000000000007941 */ /* 0x000fea0003800000 */
.L_x_40228:
        /* <DEDUP_REMOVED lines=19> */
.L_x_40233:
[----:B------:R-:W-:Y:S02]  /*de20*/  MOV R178, R176 ;  /* 0x000000b000b27202 */ /* 0x000fe40000000f00 */
.L_x_40234:
[----:B------:R-:W-:Y:S05]  /*de30*/  BSYNC B0 ;  /* 0x0000000000007941 */ /* 0x000fea0003800000 */
.L_x_40232:
        /* <DEDUP_REMOVED lines=16> */
.L_x_40238:
[----:B------:R-:W-:Y:S05]  /*df40*/  BSYNC B1 ;  /* 0x0000000000017941 */ /* 0x000fea0003800000 */
.L_x_40237:
        /* <DEDUP_REMOVED lines=44> */
.L_x_40236:
[----:B------:R-:W-:Y:S05]  /*e210*/  BSYNC B0 ;  /* 0x0000000000007941 */ /* 0x000fea0003800000 */
.L_x_40235:
        /* <DEDUP_REMOVED lines=34> */
.L_x_40240:
[----:B0-----:R-:W-:Y:S02]  /*e440*/  IMAD.MOV.U32 R200, RZ, RZ, R176 ;  /* 0x000000ffffc87224 */ /* 0x001fe400078e00b0 */
.L_x_40241:
[----:B------:R-:W-:Y:S05]  /*e450*/  BSYNC B0 ;  /* 0x0000000000007941 */ /* 0x000fea0003800000 */
.L_x_40239:
        /* <DEDUP_REMOVED lines=16> */
.L_x_40245:
[----:B------:R-:W-:Y:S05]  /*e560*/  BSYNC B1 ;  /* 0x0000000000017941 */ /* 0x000fea0003800000 */
.L_x_40244:
        /* <DEDUP_REMOVED lines=44> */
.L_x_40243:
[----:B------:R-:W-:Y:S05]  /*e830*/  BSYNC B0 ;  /* 0x0000000000007941 */ /* 0x000fea0003800000 */
.L_x_40242:
        /* <DEDUP_REMOVED lines=19> */
.L_x_40247:
[----:B------:R-:W-:Y:S02]  /*e970*/  IMAD.MOV.U32 R195, RZ, RZ, R176 ;  /* 0x000000ffffc37224 */ /* 0x000fe400078e00b0 */
.L_x_40248:
[----:B------:R-:W-:Y:S05]  /*e980*/  BSYNC B0 ;  /* 0x0000000000007941 */ /* 0x000fea0003800000 */
.L_x_40246:
        /* <DEDUP_REMOVED lines=16> */
.L_x_40252:
[----:B------:R-:W-:Y:S05]  /*ea90*/  BSYNC B1 ;  /* 0x0000000000017941 */ /* 0x000fea0003800000 */
.L_x_40251:
        /* <DEDUP_REMOVED lines=44> */
.L_x_40250:
[----:B------:R-:W-:Y:S05]  /*ed60*/  BSYNC B0 ;  /* 0x0000000000007941 */ /* 0x000fea0003800000 */
.L_x_40249:
        /* <DEDUP_REMOVED lines=19> */
.L_x_40254:
[----:B------:R-:W-:Y:S02]  /*eea0*/  IMAD.MOV.U32 R178, RZ, RZ, R176 ;  /* 0x000000ffffb27224 */ /* 0x000fe400078e00b0 */
.L_x_40255:
[----:B------:R-:W-:Y:S05]  /*eeb0*/  BSYNC B0 ;  /* 0x0000000000007941 */ /* 0x000fea0003800000 */
.L_x_40253:
        /* <DEDUP_REMOVED lines=16> */
.L_x_40259:
[----:B------:R-:W-:Y:S05]  /*efc0*/  BSYNC B1 ;  /* 0x0000000000017941 */ /* 0x000fea0003800000 */
.L_x_40258:
        /* <DEDUP_REMOVED lines=44> */
.L_x_40257:
[----:B------:R-:W-:Y:S05]  /*f290*/  BSYNC B0 ;  /* 0x0000000000007941 */ /* 0x000fea0003800000 */
.L_x_40256:
        /* <DEDUP_REMOVED lines=19> */
.L_x_40261:
[----:B------:R-:W-:Y:S02]  /*f3d0*/  IMAD.MOV.U32 R178, RZ, RZ, R176 ;  /* 0x000000ffffb27224 */ /* 0x000fe400078e00b0 */
.L_x_40262:
[----:B------:R-:W-:Y:S05]  /*f3e0*/  BSYNC B0 ;  /* 0x0000000000007941 */ /* 0x000fea0003800000 */
.L_x_40260:
        /* <DEDUP_REMOVED lines=16> */
.L_x_40266:
[----:B------:R-:W-:Y:S05]  /*f4f0*/  BSYNC B1 ;  /* 0x0000000000017941 */ /* 0x000fea0003800000 */
.L_x_40265:
        /* <DEDUP_REMOVED lines=44> */
.L_x_40264:
[----:B------:R-:W-:Y:S05]  /*f7c0*/  BSYNC B0 ;  /* 0x0000000000007941 */ /* 0x000fea0003800000 */
.L_x_40263:
        /* <DEDUP_REMOVED lines=34> */
.L_x_40268:
[----:B0-----:R-:W-:Y:S02]  /*f9f0*/  MOV R178, R176 ;  /* 0x000000b000b27202 */ /* 0x001fe40000000f00 */
.L_x_40269:
[----:B------:R-:W-:Y:S05]  /*fa00*/  BSYNC B0 ;  /* 0x0000000000007941 */ /* 0x000fea0003800000 */
.L_x_40267:
        /* <DEDUP_REMOVED lines=16> */
.L_x_40273:
[----:B------:R-:W-:Y:S05]  /*fb10*/  BSYNC B1 ;  /* 0x0000000000017941 */ /* 0x000fea0003800000 */
.L_x_40272:
        /* <DEDUP_REMOVED lines=44> */
.L_x_40271:
[----:B------:R-:W-:Y:S05]  /*fde0*/  BSYNC B0 ;  /* 0x0000000000007941 */ /* 0x000fea0003800000 */
.L_x_40270:
[----:B------:R-:W0:Y:S01]  /*fdf0*/  I2F.U32 R178, R178 ;  /* 0x000000b200b27306 */ /* 0x000e220000201000 */
[----:B-----5:R-:W-:Y:S01]  /*fe00*/  FMUL.FTZ R195, R148, R191 ;  /* 0x000000bf94c37220 */ /* 0x020fe20000410000 */
[C---:B------:R-:W-:Y:S01]  /*fe10*/  ISETP.NE.AND P2, PT, R202.reuse, 0x1, PT ;  /* 0x00000001ca00780c */ /* 0x040fe20003f45270 */
[----:B------:R-:W-:Y:S01]  /*fe20*/  BSSY B0, `(.L_x_40274) ;  /* 0x0000011000007945 */ /* 0x000fe20003800000 */
[----:B------:R-:W-:Y:S01]  /*fe30*/  IADD3 R196, R202, 0x1, RZ ;  /* 0x00000001cac47810 */ /* 0x000fe20007ffe0ff */
        /* <DEDUP_REMOVED lines=14> */
.L_x_40275:
[----:B------:R-:W-:Y:S02]  /*ff20*/  MOV R178, R176 ;  /* 0x000000b000b27202 */ /* 0x000fe40000000f00 */
.L_x_40276:
[----:B------:R-:W-:Y:S05]  /*ff30*/  BSYNC B0 ;  /* 0x0000000000007941 */ /* 0x000fea0003800000 */
.L_x_40274:
        /* <DEDUP_REMOVED lines=16> */
.L_x_40280:
[----:B------:R-:W-:Y:S05]  /*10040*/  BSYNC B1 ;  /* 0x0000000000017941 */ /* 0x000fea0003800000 */
.L_x_40279:
        /* <DEDUP_REMOVED lines=44> */
.L_x_40278:
[----:B------:R-:W-:Y:S05]  /*10310*/  BSYNC B0 ;  /* 0x0000000000007941 */ /* 0x000fea0003800000 */
.L_x_40277:
        /* <DEDUP_REMOVED lines=19> */
.L_x_40282:
[----:B------:R-:W-:Y:S02]  /*10450*/  MOV R195, R176 ;  /* 0x000000b000c37202 */ /* 0x000fe40000000f00 */
.L_x_40283:
[----:B------:R-:W-:Y:S05]  /*10460*/  BSYNC B0 ;  /* 0x0000000000007941 */ /* 0x000fea0003800000 */
.L_x_40281:
        /* <DEDUP_REMOVED lines=16> */
.L_x_40287:
[----:B------:R-:W-:Y:S05]  /*10570*/  BSYNC B1 ;  /* 0x0000000000017941 */ /* 0x000fea0003800000 */
.L_x_40286:
        /* <DEDUP_REMOVED lines=40> */
[----:B------:R-:W-:Y:S02]  /*10800*/  LOP3.LUT R170, R203, R200, R168, 0x96, !PT ;  /* 0x000000c8cbaa7212 */ /* 0x000fe400078e96a8 */
[----:B------:R-:W-:Y:S01]  /*10810*/  MOV R176, R202 ;  /* 0x000000ca00b07202 */ /* 0x000fe20000000f00 */
[----:B------:R-:W-:Y:S01]  /*10820*/  IMAD.MOV.U32 R174, RZ, RZ, R198 ;  /* 0x000000ffffae7224 */ /* 0x000fe200078e00c6 */
[----:B------:R-:W-:Y:S02]  /*10830*/  LOP3.LUT R169, R199, R196, R167, 0x96, !PT ;  /* 0x000000c4c7a97212 */ /* 0x000fe400078e96a7 */
.L_x_40285:
[----:B------:R-:W-:Y:S05]  /*10840*/  BSYNC B0 ;  /* 0x0000000000007941 */ /* 0x000fea0003800000 */
.L_x_40284:
        /* <DEDUP_REMOVED lines=19> */
.L_x_40289:
[----:B------:R-:W-:Y:S02]  /*10980*/  MOV R195, R176 ;  /* 0x000000b000c37202 */ /* 0x000fe40000000f00 */
.L_x_40290:
[----:B------:R-:W-:Y:S05]  /*10990*/  BSYNC B0 ;  /* 0x0000000000007941 */ /* 0x000fea0003800000 */
.L_x_40288:
        /* <DEDUP_REMOVED lines=16> */
.L_x_40294:
[----:B------:R-:W-:Y:S05]  /*10aa0*/  BSYNC B1 ;  /* 0x0000000000017941 */ /* 0x000fea0003800000 */
.L_x_40293:
        /* <DEDUP_REMOVED lines=44> */
.L_x_40292:
[----:B------:R-:W-:Y:S05]  /*10d70*/  BSYNC B0 ;  /* 0x0000000000007941 */ /* 0x000fea0003800000 */
.L_x_40291:
[----:B------:R-:W-:Y:S02]  /*10d80*/  FADD.FTZ R196, RZ, R104 ;  /* 0x00000068ffc47221 */ /* 0x000fe40000010000 */
        /* <DEDUP_REMOVED lines=39> */
[----:B------:R-:W-:Y:S01]  /*11000*/  SEL R193, RZ, 0x100, P2 ;  /* 0x00000100ffc17807 */ /* 0x000fe20001000000 */
        /* <DEDUP_REMOVED lines=9> */
[----:B------:R-:W-:Y:S01]  /*110a0*/  IMAD.WIDE.U32 R192, R187, R192, c[0x0][0x188] ;  /* 0x00006200bbc07625 */ /* 0x000fe200078e00c0 */
[----:B------:R-:W-:-:S03]  /*110b0*/  SEL R196, RZ, 0x1, P0 ;  /* 0x00000001ffc47807 */ /* 0x000fc60000000000 */
[----:B------:R-:W-:Y:S02]  /*110c0*/  FADD.FTZ R198, R144, R195 ;  /* 0x000000c390c67221 */ /* 0x000fe40000010000 */
[----:B------:R-:W-:Y:S01]  /*110d0*/  @P1 FADD.FTZ R151, R103, R151 ;  /* 0x0000009767971221 */ /* 0x000fe20000010000 */
[----:B------:R-:W-:Y:S01]  /*110e0*/  ISETP.NE.AND P1, PT, R182, RZ, PT ;  /* 0x000000ffb600720c */ /* 0x000fe20003f25270 */
[----:B------:R-:W-:Y:S02]  /*110f0*/  IMAD.IADD R191, R191, 0x1, R196 ;  /* 0x00000001bfbf7824 */ /* 0x000fe400078e02c4 */
[----:B------:R-:W-:Y:S01]  /*11100*/  IMAD.WIDE.U32 R194, R187, R194, c[0x0][0x190] ;  /* 0x00006400bbc27625 */ /* 0x000fe200078e00c2 */
[----:B------:R0:W-:Y:S03]  /*11110*/  STG.E.128 [R192.64], R148 ;  /* 0x00000094c0007986 */ /* 0x0001e6000c101d04 */
[----:B------:R-:W-:Y:S01]  /*11120*/  FADD.FTZ R197, R145, R198 ;  /* 0x000000c691c57221 */ /* 0x000fe20000010000 */
[----:B------:R0:W-:Y:S03]  /*11130*/  STG.E [R194.64], R191 ;  /* 0x000000bfc2007986 */ /* 0x0001e6000c101904 */
        /* <DEDUP_REMOVED lines=8> */
.L_x_40299:
        /* <DEDUP_REMOVED lines=116> */
.L_x_40300:
[----:B------:R-:W-:Y:S01]  /*11900*/  MOV R193, c[0x0][0x1e0] ;  /* 0x0000780000c17a02 */ /* 0x000fe20000000f00 */
[----:B01----:R-:W-:Y:S01]  /*11910*/  FADD.FTZ R196, R197, R196 ;  /* 0x000000c4c5c47221 */ /* 0x003fe20000010000 */
[----:B------:R-:W-:Y:S01]  /*11920*/  ISETP.NE.AND P0, PT, RZ, UR6, PT ;  /* 0x00000006ff007c0c */ /* 0x000fe2000bf05270 */
[----:B------:R-:W-:Y:S02]  /*11930*/  FMUL.FTZ R192, R191, R191 ;  /* 0x000000bfbfc07220 */ /* 0x000fe40000410000 */
[----:B------:R-:W-:Y:S02]  /*11940*/  FFMA.FTZ R193, R196, R193, c[0x0][0x228] ;  /* 0x00008a00c4c17623 */ /* 0x000fe400000100c1 */
[----:B------:R-:W-:Y:S01]  /*11950*/  IMAD R197, R177, c[0x0][0x168], RZ ;  /* 0x00005a00b1c57a24 */ /* 0x000fe200078e02ff */
[----:B------:R-:W-:Y:S01]  /*11960*/  FSEL R196, R192, RZ, P0 ;  /* 0x000000ffc0c47208 */ /* 0x000fe20000000000 */
[----:B------:R-:W-:Y:S01]  /*11970*/  IMAD.MOV.U32 R182, RZ, RZ, 0x4 ;  /* 0x00000004ffb67424 */ /* 0x000fe200078e00ff */
[----:B------:R-:W-:-:S02]  /*11980*/  FSEL R192, R191, RZ, !P0 ;  /* 0x000000ffbfc07208 */ /* 0x000fc40004000000 */
[----:B------:R-:W-:Y:S01]  /*11990*/  SHF.R.S32.HI R198, RZ, 0x1f, R197 ;  /* 0x0000001fffc67819 */ /* 0x000fe200000114c5 */
[----:B------:R-:W-:Y:S02]  /*119a0*/  FADD.FTZ R193, R193, R196 ;  /* 0x000000c4c1c17221 */ /* 0x000fe40000010000 */
        /* <DEDUP_REMOVED lines=15> */
[----:B------:R-:W-:Y:S01]  /*11aa0*/  FADD.FTZ R110, R110, -R192 ;  /* 0x800000c06e6e7221 */ /* 0x000fe20000010000 */
[----:B0-----:R-:W-:Y:S01]  /*11ab0*/  LOP3.LUT R116, R104, 0x1f, RZ, 0xc0, !PT ;  /* 0x0000001f68747812 */ /* 0x001fe200078ec0ff */
[----:B------:R-:W-:-:S03]  /*11ac0*/  @!P1 IMAD.WIDE R104, R177, R182, c[0x0][0x1a8] ;  /* 0x00006a00b1689625 */ /* 0x000fc600078e02b6 */
[----:B------:R-:W-:Y:S01]  /*11ad0*/  LEA.HI.SX32 R197, R197, R116, 0x1e ;  /* 0x00000074c5c57211 */ /* 0x000fe200078ff2ff */
[--C-:B------:R-:W-:Y:S01]  /*11ae0*/  FADD.FTZ R206, R111, -R192.reuse ;  /* 0x800000c06fce7221 */ /* 0x100fe20000010000 */
[----:B-1----:R0:W-:Y:S01]  /*11af0*/  @!P1 STG.E [R104.64], R107 ;  /* 0x0000006b68009986 */ /* 0x0021e2000c101904 */
[--C-:B------:R-:W-:Y:S02]  /*11b00*/  FADD.FTZ R114, R114, -R192.reuse ;  /* 0x800000c072727221 */ /* 0x100fe40000010000 */
[--C-:B------:R-:W-:Y:S02]  /*11b10*/  FADD.FTZ R136, R136, -R192.reuse ;  /* 0x800000c088887221 */ /* 0x100fe40000010000 */
[--C-:B--2---:R-:W-:Y:S02]  /*11b20*/  FADD.FTZ R194, R113, -R192.reuse ;  /* 0x800000c071c27221 */ /* 0x104fe40000010000 */
[----:B------:R-:W-:Y:S02]  /*11b30*/  FADD.FTZ R111, R149, -R192 ;  /* 0x800000c0956f7221 */ /* 0x000fe40000010000 */
[----:B------:R-:W-:-:S02]  /*11b40*/  FMUL.FTZ R109, R107, R200 ;  /* 0x000000c86b6d7220 */ /* 0x000fc40000410000 */
[----:B------:R-:W-:Y:S01]  /*11b50*/  FMUL.FTZ R199, R107, R118 ;  /* 0x000000766bc77220 */ /* 0x000fe20000410000 */
[----:B------:R-:W-:Y:S01]  /*11b60*/  LEA R118, P0, R197, c[0x0][0x208], 0x4 ;  /* 0x00008200c5767a11 */ /* 0x000fe200078020ff */
[--C-:B------:R-:W-:Y:S02]  /*11b70*/  FADD.FTZ R112, R112, -R192.reuse ;  /* 0x800000c070707221 */ /* 0x100fe40000010000 */
[--C-:B------:R-:W-:Y:S02]  /*11b80*/  FADD.FTZ R208, R115, -R192.reuse ;  /* 0x800000c073d07221 */ /* 0x100fe40000010000 */
[--C-:B------:R-:W-:Y:S02]  /*11b90*/  FADD.FTZ R222, R125, -R192.reuse ;  /* 0x800000c07dde7221 */ /* 0x100fe40000010000 */
[----:B------:R-:W-:Y:S02]  /*11ba0*/  FADD.FTZ R228, R129, -R192 ;  /* 0x800000c081e47221 */ /* 0x000fe40000010000 */
[----:B------:R-:W-:-:S02]  /*11bb0*/  FMUL.FTZ R113, R107, R196 ;  /* 0x000000c46b717220 */ /* 0x000fc40000410000 */
[C---:B------:R-:W-:Y:S02]  /*11bc0*/  FMUL.FTZ R198, R107.reuse, R198 ;  /* 0x000000c66bc67220 */ /* 0x040fe40000410000 */
[C---:B------:R-:W-:Y:S02]  /*11bd0*/  FMUL.FTZ R202, R107.reuse, R202 ;  /* 0x000000ca6bca7220 */ /* 0x040fe40000410000 */
[----:B------:R-:W-:Y:S02]  /*11be0*/  FADD.FTZ R106, R150, -R192 ;  /* 0x800000c0966a7221 */ /* 0x000fe40000010000 */
[C---:B------:R-:W-:Y:S02]  /*11bf0*/  FMUL.FTZ R125, R107.reuse, R108 ;  /* 0x0000006c6b7d7220 */ /* 0x040fe40000410000 */
[C---:B------:R-:W-:Y:S02]  /*11c00*/  FMUL.FTZ R204, R107.reuse, R204 ;  /* 0x000000cc6bcc7220 */ /* 0x040fe40000410000 */
[----:B------:R-:W-:-:S02]  /*11c10*/  FMUL.FTZ R129, R107, R110 ;  /* 0x0000006e6b817220 */ /* 0x000fc40000410000 */
[----:B------:R-:W-:Y:S02]  /*11c20*/  FMUL.FTZ R206, R107, R206 ;  /* 0x000000ce6bce7220 */ /* 0x000fe40000410000 */
[--C-:B------:R-:W-:Y:S02]  /*11c30*/  FADD.FTZ R212, R117, -R192.reuse ;  /* 0x800000c075d47221 */ /* 0x100fe40000010000 */
[--C-:B------:R-:W-:Y:S01]  /*11c40*/  FADD.FTZ R214, R119, -R192.reuse ;  /* 0x800000c077d67221 */ /* 0x100fe20000010000 */
[----:B------:R-:W-:Y:S01]  /*11c50*/  LEA.HI.X R119, R197, c[0x0][0x20c], RZ, 0x4, P0 ;  /* 0x00008300c5777a11 */ /* 0x000fe200000f24ff */
[--C-:B------:R-:W-:Y:S02]  /*11c60*/  FADD.FTZ R216, R120, -R192.reuse ;  /* 0x800000c078d87221 */ /* 0x100fe40000010000 */
[--C-:B------:R-:W-:Y:S02]  /*11c70*/  FADD.FTZ R122, R122, -R192.reuse ;  /* 0x800000c07a7a7221 */ /* 0x100fe40000010000 */
[----:B------:R-:W-:-:S02]  /*11c80*/  FADD.FTZ R236, R137, -R192 ;  /* 0x800000c089ec7221 */ /* 0x000fc40000010000 */
[--C-:B------:R-:W-:Y:S02]  /*11c90*/  FADD.FTZ R138, R138, -R192.reuse ;  /* 0x800000c08a8a7221 */ /* 0x100fe40000010000 */
[--C-:B------:R-:W-:Y:S02]  /*11ca0*/  FADD.FTZ R140, R140, -R192.reuse ;  /* 0x800000c08c8c7221 */ /* 0x100fe40000010000 */
[C---:B0-----:R-:W-:Y:S02]  /*11cb0*/  FMUL.FTZ R105, R107.reuse, R114 ;  /* 0x000000726b697220 */ /* 0x041fe40000410000 */
[----:B------:R-:W-:Y:S02]  /*11cc0*/  FMUL.FTZ R149, R107, R136 ;  /* 0x000000886b957220 */ /* 0x000fe40000410000 */
        /* <DEDUP_REMOVED lines=21> */
[C---:B------:R-:W-:Y:S02]  /*11e20*/  FMUL.FTZ R104, R107.reuse, R194 ;  /* 0x000000c26b687220 */ /* 0x040fe40000410000 */
[C---:B------:R-:W-:Y:S02]  /*11e30*/  FMUL.FTZ R136, R107.reuse, R111 ;  /* 0x0000006f6b887220 */ /* 0x040fe40000410000 */
[----:B------:R-:W-:Y:S02]  /*11e40*/  FFMA.FTZ R110, R50, R109, R98 ;  /* 0x0000006d326e7223 */ /* 0x000fe40000010062 */
[C---:B------:R-:W-:Y:S02]  /*11e50*/  FMUL.FTZ R121, R107.reuse, R112 ;  /* 0x000000706b797220 */ /* 0x040fe40000410000 */
[----:B------:R-:W-:-:S02]  /*11e60*/  FMUL.FTZ R208, R107, R208 ;  /* 0x000000d06bd07220 */ /* 0x000fc40000410000 */
        /* <DEDUP_REMOVED lines=17> */
[----:B------:R-:W-:Y:S02]  /*11f80*/  FFMA.FTZ R106, R42, R105, R90 ;  /* 0x000000692a6a7223 */ /* 0x000fe4000001005a */
        /* <DEDUP_REMOVED lines=27> */
[----:B------:R-:W-:-:S04]  /*12140*/  IMAD.WIDE.U32 R124, R183, R126, c[0x0][0x208] ;  /* 0x00008200b77c7625 */ /* 0x000fc800078e007e */
        /* <DEDUP_REMOVED lines=14> */
[----:B------:R-:W-:Y:S02]  /*12230*/  FFMA.FTZ R116, R28, R193, R76 ;  /* 0x000000c11c747223 */ /* 0x000fe4000001004c */
[----:B------:R-:W-:Y:S01]  /*12240*/  FFMA.FTZ R121, R25, R192, R73 ;  /* 0x000000c019797223 */ /* 0x000fe20000010049 */
[----:B------:R1:W-:Y:S01]  /*12250*/  STG.E.128 [R130.64], R112 ;  /* 0x0000007082007986 */ /* 0x0003e2000c101d04 */
[----:B------:R-:W-:-:S04]  /*12260*/  IMAD.WIDE.U32 R132, R188, R126, c[0x0][0x208] ;  /* 0x00008200bc847625 */ /* 0x000fc800078e007e */
[----:B------:R-:W-:-:S04]  /*12270*/  IMAD.WIDE.U32 R134, R189, R126, c[0x0][0x208] ;  /* 0x00008200bd867625 */ /* 0x000fc800078e007e */
        /* <DEDUP_REMOVED lines=13> */
[----:B------:R-:W-:Y:S02]  /*12350*/  FFMA.FTZ R127, R23, R148, R71 ;  /* 0x00000094177f7223 */ /* 0x000fe40000010047 */
[----:B------:R-:W-:Y:S02]  /*12360*/  FFMA.FTZ R126, R22, R151, R70 ;  /* 0x00000097167e7223 */ /* 0x000fe40000010046 */
[----:B--2---:R-:W-:Y:S02]  /*12370*/  FFMA.FTZ R125, R21, R144, R69 ;  /* 0x00000090157d7223 */ /* 0x004fe40000010045 */
[----:B------:R-:W-:Y:S02]  /*12380*/  FFMA.FTZ R124, R20, R147, R68 ;  /* 0x00000093147c7223 */ /* 0x000fe40000010044 */
[----:B------:R-:W-:Y:S02]  /*12390*/  FFMA.FTZ R107, R19, R150, R67 ;  /* 0x00000096136b7223 */ /* 0x000fe40000010043 */
        /* <DEDUP_REMOVED lines=24> */
.L_x_40297:
[----:B------:R-:W-:Y:S05]  /*12520*/  EXIT ;  /* 0x000000000000794d */ /* 0x000fea0003800000 */
.L_x_40295:
[----:B0-----:R-:W-:Y:S01]  /*12530*/  IMAD.MOV.U32 R195, RZ, RZ, 0x1 ;  /* 0x00000001ffc37424 */ /* 0x001fe200078e00ff */
[----:B------:R-:W-:Y:S01]  /*12540*/  MOV R182, 0x1f ;  /* 0x0000001f00b67802 */ /* 0x000fe20000000f00 */
[----:B------:R-:W-:Y:S01]  /*12550*/  IMAD.MOV.U32 R197, RZ, RZ, -0x1 ;  /* 0xffffffffffc57424 */ /* 0x000fe200078e00ff */
[----:B------:R-:W-:Y:S02]  /*12560*/  MOV R192, 0x12580 ;  /* 0x0001258000c07802 */ /* 0x000fe40000000f00 */
[----:B------:R-:W-:Y:S05]  /*12570*/  CALL.REL.NOINC `($__internal_153_$__cuda_sm70_shflsync_bfly_p) ;  /* 0x0000099000007944 */ /* 0x000fea0003c00000 */
[----:B01----:R-:W-:Y:S05]  /*12580*/  BRA `(.L_x_40299) ;  /* 0xffffec3000007947 */ /* 0x003fea000383ffff */
.L_x_40296:
[----:B------:R-:W-:Y:S01]  /*12590*/  HFMA2.MMA R195, -RZ, RZ, 0, 1.1920928955078125e-07 ;  /* 0x00000002ffc37435 */ /* 0x000fe200000001ff */
[----:B------:R-:W-:Y:S01]  /*125a0*/  IMAD.MOV.U32 R182, RZ, RZ, 0x1f ;  /* 0x0000001fffb67424 */ /* 0x000fe200078e00ff */
[----:B------:R-:W-:Y:S02]  /*125b0*/  MOV R197, 0xffffffff ;  /* 0xffffffff00c57802 */ /* 0x000fe40000000f00 */
[----:B------:R-:W-:Y:S02]  /*125c0*/  MOV R192, 0x125e0 ;  /* 0x000125e000c07802 */ /* 0x000fe40000000f00 */
[----:B------:R-:W-:Y:S05]  /*125d0*/  CALL.REL.NOINC `($__internal_153_$__cuda_sm70_shflsync_bfly_p) ;  /* 0x0000093000007944 */ /* 0x000fea0003c00000 */
[----:B01----:R-:W-:Y:S01]  /*125e0*/  FADD.FTZ R196, R196, R182 ;  /* 0x000000b6c4c47221 */ /* 0x003fe20000010000 */
[----:B------:R-:W-:Y:S01]  /*125f0*/  HFMA2.MMA R182, -RZ, RZ, 0, 1.847743988037109375e-06 ;  /* 0x0000001fffb67435 */ /* 0x000fe200000001ff */
[----:B------:R-:W-:Y:S01]  /*12600*/  IMAD.MOV.U32 R195, RZ, RZ, 0x4 ;  /* 0x00000004ffc37424 */ /* 0x000fe200078e00ff */
[----:B------:R-:W-:Y:S01]  /*12610*/  MOV R192, 0x12640 ;  /* 0x0001264000c07802 */ /* 0x000fe20000000f00 */
[----:B------:R-:W-:-:S03]  /*12620*/  IMAD.MOV.U32 R197, RZ, RZ, -0x1 ;  /* 0xffffffffffc57424 */ /* 0x000fc600078e00ff */
[----:B------:R-:W-:Y:S05]  /*12630*/  CALL.REL.NOINC `($__internal_153_$__cuda_sm70_shflsync_bfly_p) ;  /* 0x000008d000007944 */ /* 0x000fea0003c00000 */
[----:B01----:R-:W-:Y:S01]  /*12640*/  FADD.FTZ R196, R196, R182 ;  /* 0x000000b6c4c47221 */ /* 0x003fe20000010000 */
[----:B------:R-:W-:Y:S01]  /*12650*/  MOV R195, 0x8 ;  /* 0x0000000800c37802 */ /* 0x000fe20000000f00 */
[----:B------:R-:W-:Y:S01]  /*12660*/  IMAD.MOV.U32 R182, RZ, RZ, 0x1f ;  /* 0x0000001fffb67424 */ /* 0x000fe200078e00ff */
[----:B------:R-:W-:-:S02]  /*12670*/  MOV R197, 0xffffffff ;  /* 0xffffffff00c57802 */ /* 0x000fc40000000f00 */
        /* <DEDUP_REMOVED lines=8> */
[----:B-1----:R-:W-:Y:S01]  /*12700*/  FADD.FTZ R182, R196, R182 ;  /* 0x000000b6c4b67221 */ /* 0x002fe20000010000 */
[----:B0-----:R-:W-:Y:S02]  /*12710*/  MOV R197, 0xffffffff ;  /* 0xffffffff00c57802 */ /* 0x001fe40000000f00 */
        /* <DEDUP_REMOVED lines=98> */
[----:B------:R-:W-:Y:S02]  /*12d40*/  FFMA.FTZ R196, R193, R193, R182 ;  /* 0x000000c1c1c47223 */ /* 0x000fe400000100b6 */
[----:B------:R-:W-:Y:S02]  /*12d50*/  IMAD.MOV.U32 R182, RZ, RZ, 0x1f ;  /* 0x0000001fffb67424 */ /* 0x000fe400078e00ff */
        /* <DEDUP_REMOVED lines=10> */
[----:B------:R-:W-:Y:S02]  /*12e00*/  MOV R197, 0xffffffff ;  /* 0xffffffff00c57802 */ /* 0x000fe40000000f00 */
[----:B------:R-:W-:-:S02]  /*12e10*/  MOV R192, 0x12e30 ;  /* 0x00012e3000c07802 */ /* 0x000fc40000000f00 */
        /* <DEDUP_REMOVED lines=13> */
[----:B01----:R-:W-:Y:S01]  /*12ef0*/  IMAD.MOV.U32 R197, RZ, RZ, R182 ;  /* 0x000000ffffc57224 */ /* 0x003fe200078e00b6 */
[----:B------:R-:W-:Y:S05]  /*12f00*/  BRA `(.L_x_40300) ;  /* 0xffffe9f000007947 */ /* 0x000fea000383ffff */
        .weak           $__internal_153_$__cuda_sm70_shflsync_bfly_p
        .type           $__internal_153_$__cuda_sm70_shflsync_bfly_p,@function
        .size           $__internal_153_$__cuda_sm70_shflsync_bfly_p,(.L_x_43213 - $__internal_153_$__cuda_sm70_shflsync_bfly_p)
$__internal_153_$__cuda_sm70_shflsync_bfly_p:
[----:B------:R-:W-:Y:S01]  /*12f10*/  HFMA2.MMA R193, -RZ, RZ, 0, 0 ;  /* 0x00000000ffc17435 */ /* 0x000fe200000001ff */
[----:B------:R-:W-:Y:S04]  /*12f20*/  WARPSYNC R197 ;  /* 0x000000c500007348 */ /* 0x000fe80003800000 */
[----:B------:R0:W1:Y:S01]  /*12f30*/  SHFL.BFLY PT, R182, R196, R195, R182 ;  /* 0x0c0000c3c4b67389 */ /* 0x00006200000e00b6 */
[----:B------:R-:W-:Y:S05]  /*12f40*/  RET.REL.NODEC R192 `(_ZN10layer_norm13ln_fwd_kernelINS_13Kernel_traitsIfffffjLj1536ELj1ELj4ELj1ELj16ENS_18Kernel_traits_baseILj1536EfffffjLj128EEEEELb1ELb0ELb0ELb1EEEvNS_9FwdParamsE) ;  /* 0xfffed0b0c0007950 */ /* 0x000fea0003c3ffff */
.L_x_40301:
        /* <DEDUP_REMOVED lines=11> */
.L_x_43213:


//--------------------- .text._ZN10layer_norm13ln_fwd_kernelINS_13Kernel_traitsIfffffjLj1536ELj1ELj4ELj1ELj16ENS_18Kernel_traits_baseILj1536EfffffjLj128EEEEELb1ELb0ELb1ELb0EEEvNS_9FwdParamsE --------------------------
	.section	.text._ZN10layer_norm13ln_fwd_kernelINS_13Kernel_traitsIfffffjLj1536ELj1ELj4ELj1ELj16ENS_18Kernel_traits_baseILj1536EfffffjLj128EEEEELb1ELb0ELb1ELb0EEEvNS_9FwdParamsE,"ax",@progbits
	.sectioninfo	@"SHI_REGISTERS=208"
	.align	128
        .global         _ZN10layer_norm13ln_fwd_kernelINS_13Kernel_traitsIfffffjLj1536ELj1ELj4ELj1ELj16ENS_18Kernel_traits_baseILj1536EfffffjLj128EEEEELb1ELb0ELb1ELb0EEEvNS_9FwdParamsE
        .type           _ZN10layer_norm13ln_fwd_kernelINS_13Kernel_traitsIfffffjLj1536ELj1ELj4ELj1ELj16ENS_18Kernel_traits_baseILj1536EfffffjLj128EEEEELb1ELb0ELb1ELb0EEEvNS_9FwdParamsE,@function
        .size           _ZN10layer_norm13ln_fwd_kernelINS_13Kernel_traitsIfffffjLj1536ELj1ELj4ELj1ELj16ENS_18Kernel_traits_baseILj1536EfffffjLj128EEEEELb1ELb0ELb1ELb0EEEvNS_9FwdParamsE,(.L_x_43214 - _ZN10layer_norm13ln_fwd_kernelINS_13Kernel_traitsIfffffjLj1536ELj1ELj4ELj1ELj16ENS_18Kernel_traits_baseILj1536EfffffjLj128EEEEELb1ELb0ELb1ELb0EEEvNS_9FwdParamsE)
        .other          _ZN10layer_norm13ln_fwd_kernelINS_13Kernel_traitsIfffffjLj1536ELj1ELj4ELj1ELj16ENS_18Kernel_traits_baseILj1536EfffffjLj128EEEEELb1ELb0ELb1ELb0EEEvNS_9FwdParamsE,@"STO_CUDA_ENTRY STV_DEFAULT"
_ZN10layer_norm13ln_fwd_kernelINS_13Kernel_traitsIfffffjLj1536ELj1ELj4ELj1ELj16ENS_18Kernel_traits_baseILj1536EfffffjLj128EEEEELb1ELb0ELb1ELb0EEEvNS_9FwdParamsE:
.text._ZN10layer_norm13ln_fwd_kernelINS_13Kernel_traitsIfffffjLj1536ELj1ELj4ELj1ELj16ENS_18Kernel_traits_baseILj1536EfffffjLj128EEEEELb1ELb0ELb1ELb0EEEvNS_9FwdParamsE:
        /* <DEDUP_REMOVED lines=43> */
[----:B------:R-:W-:Y:S01]  /*02b0*/  IMAD.MOV.U32 R5, RZ, RZ, c[0x0][0x168] ;  /* 0x00005a00ff057624 */ /* 0x000fe200078e00ff */
[C---:B------:R-:W-:Y:S01]  /*02c0*/  IADD3 R172, R2.reuse, 0x1715609d, RZ ;  /* 0x1715609d02ac7810 */ /* 0x040fe20007ffe0ff */
[----:B------:R-:W-:Y:S01]  /*02d0*/  IMAD.WIDE.U32 R8, R9, -0x2daee0ad, RZ ;  /* 0xd2511f5309087825 */ /* 0x000fe200078e00ff */
[----:B------:R-:W-:Y:S02]  /*02e0*/  IADD3 R173, R2, -0x4ab325aa, RZ ;  /* 0xb54cda5602ad7810 */ /* 0x000fe40007ffe0ff */
[----:B------:R-:W-:Y:S01]  /*02f0*/  SHF.R.S32.HI R5, RZ, 0x1f, R5 ;  /* 0x0000001fff057819 */ /* 0x000fe20000011405 */
[----:B------:R-:W-:Y:S01]  /*0300*/  IMAD.WIDE.U32 R10, R10, -0x326172a9, RZ ;  /* 0xcd9e8d570a0a7825 */ /* 0x000fe200078e00ff */
[----:B------:R-:W-:-:S02]  /*0310*/  LOP3.LUT R7, R9, R4, R166, 0x96, !PT ;  /* 0x0000000409077212 */ /* 0x000fc400078e96a6 */
[----:B------:R-:W-:Y:S02]  /*0320*/  LEA.HI R170, R5, c[0x0][0x168], RZ, 0x2 ;  /* 0x00005a0005aa7a11 */ /* 0x000fe400078f10ff */
[----:B------:R-:W-:Y:S02]  /*0330*/  LOP3.LUT R9, R96, 0x1f, RZ, 0x3c, !PT ;  /* 0x0000001f60097812 */ /* 0x000fe400078e3cff */
[----:B------:R-:W-:Y:S01]  /*0340*/  LOP3.LUT R4, R11, R6, R167, 0x96, !PT ;  /* 0x000000060b047212 */ /* 0x000fe200078e96a7 */
        /* <DEDUP_REMOVED lines=33> */
.L_x_40303:
[----:B------:R-:W-:Y:S05]  /*0560*/  BSYNC B0 ;  /* 0x0000000000007941 */ /* 0x000fea0003800000 */
.L_x_40302:
[----:B------:R-:W-:Y:S01]  /*0570*/  BSSY B0, `(.L_x_40304) ;  /* 0x000000d000007945 */ /* 0x000fe20003800000 */
[----:B------:R-:W-:Y:S05]  /*0580*/  @!P6 BRA `(.L_x_40305) ;  /* 0x000000b00000e947 */ /* 0x000fea0003800000 */
[----:B------:R-:W-:Y:S01]  /*0590*/  ISETP.NE.U32.AND P1, PT, RZ, c[0x0][0x218], PT ;  /* 0x00008600ff007a0c */ /* 0x000fe20003f25070 */
[----:B------:R-:W-:Y:S01]  /*05a0*/  IMAD.MOV.U32 R17, RZ, RZ, 0x10 ;  /* 0x00000010ff117424 */ /* 0x000fe200078e00ff */
[----:B------:R-:W-:Y:S01]  /*05b0*/  CS2R R14, SRZ ;  /* 0x00000000000e7805 */ /* 0x000fe2000001ff00 */
[----:B0-----:R-:W-:Y:S01]  /*05c0*/  CS2R R12, SRZ ;  /* 0x00000000000c7805 */ /* 0x001fe2000001ff00 */
[----:B------:R-:W-:Y:S01]  /*05d0*/  ISETP.NE.AND.EX P1, PT, RZ, c[0x0][0x21c], PT, P1 ;  /* 0x00008700ff007a0c */ /* 0x000fe20003f25310 */
[----:B------:R-:W-:-:S06]  /*05e0*/  IMAD.WIDE.U32 R16, R96, R17, c[0x0][0x1b0] ;  /* 0x00006c0060107625 */ /* 0x000fcc00078e0011 */
[----:B------:R-:W5:Y:S06]  /*05f0*/  LDG.E.128 R16, [R16.64] ;  /* 0x0000000410107981 */ /* 0x000f6c000c1e1d00 */
[----:B------:R-:W-:-:S04]  /*0600*/  @P1 LEA R20, P2, R96, c[0x0][0x218], 0x4 ;  /* 0x0000860060141a11 */ /* 0x000fc800078420ff */
[----:B------:R-:W-:-:S05]  /*0610*/  @P1 LEA.HI.X R21, R96, c[0x0][0x21c], RZ, 0x4, P2 ;  /* 0x0000870060151a11 */ /* 0x000fca00010f24ff */
[----:B------:R0:W5:Y:S01]  /*0620*/  @P1 LDG.E.128 R12, [R20.64] ;  /* 0x00000004140c1981 */ /* 0x000162000c1e1d00 */
[----:B------:R-:W-:-:S03]  /*0630*/  IADD3 R96, R96, 0x20, RZ ;  /* 0x0000002060607810 */ /* 0x000fc60007ffe0ff */
.L_x_40305:
[----:B------:R-:W-:Y:S05]  /*0640*/  BSYNC B0 ;  /* 0x0000000000007941 */ /* 0x000fea0003800000 */
.L_x_40304:
        /* <DEDUP_REMOVED lines=13> */
.L_x_40307:
[----:B------:R-:W-:Y:S05]  /*0720*/  BSYNC B0 ;  /* 0x0000000000007941 */ /* 0x000fea0003800000 */
.L_x_40306:
        /* <DEDUP_REMOVED lines=13> */
.L_x_40309:
[----:B------:R-:W-:Y:S05]  /*0800*/  BSYNC B0 ;  /* 0x0000000000007941 */ /* 0x000fea0003800000 */
.L_x_40308:
        /* <DEDUP_REMOVED lines=13> */
.L_x_40311:
[----:B------:R-:W-:Y:S05]  /*08e0*/  BSYNC B0 ;  /* 0x0000000000007941 */ /* 0x000fea0003800000 */
.L_x_40310:
[----:B------:R-:W-:Y:S01]  /*08f0*/  ISETP.GE.U32.AND P1, PT, R170, 0xc0, PT ;  /* 0x000000c0aa00780c */ /* 0x000fe20003f26070 */
[----:B------:R-:W-:Y:S01]  /*0900*/  IMAD.WIDE.U32 R54, R54, -0x326172a9, RZ ;  /* 0xcd9e8d5736367825 */ /* 0x000fe200078e00ff */
[----:B------:R-:W-:Y:S01]  /*0910*/  IADD3 R174, R3, 0x646e171e, RZ ;  /* 0x646e171e03ae7810 */ /* 0x000fe20007ffe0ff */
[----:B------:R-:W-:Y:S01]  /*0920*/  BSSY B0, `(.L_x_40312) ;  /* 0x0000014000007945 */ /* 0x000fe20003800000 */
[----:B------:R-:W-:Y:S01]  /*0930*/  LOP3.LUT R196, R196, 0xffffefff, RZ, 0xc0, !PT ;  /* 0xffffefffc4c47812 */ /* 0x000fe200078ec0ff */
[----:B------:R-:W-:Y:S01]  /*0940*/  IMAD.WIDE.U32 R52, R52, -0x2daee0ad, RZ ;  /* 0xd2511f5334347825 */ /* 0x000fe200078e00ff */
[----:B------:R-:W-:Y:S02]  /*0950*/  LOP3.LUT R102, R55, R46, R173, 0x96, !PT ;  /* 0x0000002e37667212 */ /* 0x000fe400078e96ad */
[----:B------:R-:W-:Y:S02]  /*0960*/  SHF.R.U32.HI R177, RZ, 0x5, R177 ;  /* 0x00000005ffb17819 */ /* 0x000fe400000116b1 */
[----:B------:R-:W-:-:S02]  /*0970*/  LOP3.LUT R104, R53, R44, R174, 0x96, !PT ;  /* 0x0000002c35687212 */ /* 0x000fc400078e96ae */
[----:B------:R-:W-:Y:S02]  /*0980*/  IADD3 R175, R3, 0x1fd5c5a3, RZ ;  /* 0x1fd5c5a303af7810 */ /* 0x000fe40007ffe0ff */
[----:B------:R-:W-:Y:S01]  /*0990*/  @P1 LOP3.LUT R196, R196, 0x1000, RZ, 0xfc, !PT ;  /* 0x00001000c4c41812 */ /* 0x000fe200078efcff */
[----:B------:R-:W-:Y:S05]  /*09a0*/  @!P1 BRA `(.L_x_40313) ;  /* 0x000000b000009947 */ /* 0x000fea0003800000 */
[----:B------:R-:W-:Y:S01]  /*09b0*/  ISETP.NE.U32.AND P1, PT, RZ, c[0x0][0x218], PT ;  /* 0x00008600ff007a0c */ /* 0x000fe20003f25070 */
[----:B0-----:R-:W-:Y:S01]  /*09c0*/  IMAD.MOV.U32 R49, RZ, RZ, 0x10 ;  /* 0x00000010ff317424 */ /* 0x001fe200078e00ff */
        /* <DEDUP_REMOVED lines=9> */
.L_x_40313:
[----:B------:R-:W-:Y:S05]  /*0a60*/  BSYNC B0 ;  /* 0x0000000000007941 */ /* 0x000fea0003800000 */
.L_x_40312:
        /* <DEDUP_REMOVED lines=13> */
[----:B------:R-:W-:Y:S01]  /*0b40*/  ISETP.NE.U32.AND P1, PT, RZ, c[0x0][0x218], PT ;  /* 0x00008600ff007a0c */ /* 0x000fe20003f25070 */
[----:B------:R-:W-:Y:S01]  /*0b50*/  CS2R R54, SRZ ;  /* 0x0000000000367805 */ /* 0x000fe2000001ff00 */
[----:B------:R-:W-:Y:S02]  /*0b60*/  CS2R R52, SRZ ;  /* 0x0000000000347805 */ /* 0x000fe4000001ff00 */
[----:B------:R-:W-:Y:S01]  /*0b70*/  ISETP.NE.AND.EX P1, PT, RZ, c[0x0][0x21c], PT, P1 ;  /* 0x00008700ff007a0c */ /* 0x000fe20003f25310 */
[----:B0-----:R-:W-:-:S04]  /*0b80*/  IMAD.MOV.U32 R57, RZ, RZ, 0x10 ;  /* 0x00000010ff397424 */ /* 0x001fc800078e00ff */
[----:B------:R-:W-:-:S06]  /*0b90*/  IMAD.WIDE.U32 R56, R96, R57, c[0x0][0x1b0] ;  /* 0x00006c0060387625 */ /* 0x000fcc00078e0039 */
[----:B------:R-:W5:Y:S02]  /*0ba0*/  LDG.E.128 R56, [R56.64] ;  /* 0x0000000438387981 */ /* 0x000f64000c1e1d00 */
[----:B------:R-:W-:-:S04]  /*0bb0*/  @P1 LEA R60, P2, R96, c[0x0][0x218], 0x4 ;  /* 0x00008600603c1a11 */ /* 0x000fc800078420ff */
[----:B------:R-:W-:-:S05]  /*0bc0*/  @P1 LEA.HI.X R61, R96, c[0x0][0x21c], RZ, 0x4, P2 ;  /* 0x00008700603d1a11 */ /* 0x000fca00010f24ff */
[----:B------:R0:W5:Y:S01]  /*0bd0*/  @P1 LDG.E.128 R52, [R60.64] ;  /* 0x000000043c341981 */ /* 0x000162000c1e1d00 */
[----:B------:R-:W-:-:S03]  /*0be0*/  IADD3 R96, R96, 0x20, RZ ;  /* 0x0000002060607810 */ /* 0x000fc60007ffe0ff */
.L_x_40315:
[----:B------:R-:W-:Y:S05]  /*0bf0*/  BSYNC B0 ;  /* 0x0000000000007941 */ /* 0x000fea0003800000 */
.L_x_40314:
[----:B------:R-:W-:Y:S01]  /*0c00*/  ISETP.GE.U32.AND P1, PT, R170, 0x100, PT ;  /* 0x00000100aa00780c */ /* 0x000fe20003f26070 */
[----:B------:R-:W-:Y:S01]  /*0c10*/  BSSY B0, `(.L_x_40316) ;  /* 0x000000f000007945 */ /* 0x000fe20003800000 */
[----:B------:R-:W-:-:S11]  /*0c20*/  LOP3.LUT R196, R196, 0xfffffbff, RZ, 0xc0, !PT ;  /* 0xfffffbffc4c47812 */ /* 0x000fd600078ec0ff */
[----:B------:R-:W-:Y:S01]  /*0c30*/  @P1 LOP3.LUT R196, R196, 0x400, RZ, 0xfc, !PT ;  /* 0x00000400c4c41812 */ /* 0x000fe200078efcff */
        /* <DEDUP_REMOVED lines=12> */
.L_x_40317:
[----:B------:R-:W-:Y:S05]  /*0d00*/  BSYNC B0 ;  /* 0x0000000000007941 */ /* 0x000fea0003800000 */
.L_x_40316:
        /* <DEDUP_REMOVED lines=8> */
[----:B0-----:R-:W-:Y:S02]  /*0d90*/  CS2R R68, SRZ ;  /* 0x0000000000447805 */ /* 0x001fe4000001ff00 */
        /* <DEDUP_REMOVED lines=8> */
.L_x_40319:
[----:B------:R-:W-:Y:S05]  /*0e20*/  BSYNC B0 ;  /* 0x0000000000007941 */ /* 0x000fea0003800000 */
.L_x_40318:
        /* <DEDUP_REMOVED lines=17> */
.L_x_40321:
[----:B------:R-:W-:Y:S05]  /*0f40*/  BSYNC B0 ;  /* 0x0000000000007941 */ /* 0x000fea0003800000 */
.L_x_40320:
        /* <DEDUP_REMOVED lines=16> */
.L_x_40323:
[----:B------:R-:W-:Y:S05]  /*1050*/  BSYNC B0 ;  /* 0x0000000000007941 */ /* 0x000fea0003800000 */
.L_x_40322:
        /* <DEDUP_REMOVED lines=9> */
[----:B------:R-:W-:-:S12]  /*10f0*/  IMAD.MOV.U32 R97, RZ, RZ, 0x10 ;  /* 0x00000010ff617424 */ /* 0x000fd800078e00ff */
[----:B------:R-:W-:-:S04]  /*1100*/  @P1 LEA R106, P2, R96, c[0x0][0x218], 0x4 ;  /* 0x00008600606a1a11 */ /* 0x000fc800078420ff */
[C---:B------:R-:W-:Y:S01]  /*1110*/  @P1 LEA.HI.X R107, R96.reuse, c[0x0][0x21c], RZ, 0x4, P2 ;  /* 0x00008700606b1a11 */ /* 0x040fe200010f24ff */
[----:B------:R-:W-:-:S04]  /*1120*/  IMAD.WIDE.U32 R96, R96, R97, c[0x0][0x1b0] ;  /* 0x00006c0060607625 */ /* 0x000fc800078e0061 */
[----:B------:R0:W5:Y:S04]  /*1130*/  @P1 LDG.E.128 R92, [R106.64] ;  /* 0x000000046a5c1981 */ /* 0x000168000c1e1d00 */
[----:B------:R-:W5:Y:S02]  /*1140*/  LDG.E.128 R96, [R96.64] ;  /* 0x0000000460607981 */ /* 0x000f64000c1e1d00 */
.L_x_40325:
[----:B------:R-:W-:Y:S05]  /*1150*/  BSYNC B0 ;  /* 0x0000000000007941 */ /* 0x000fea0003800000 */
.L_x_40324:
[----:B------:R-:W-:Y:S02]  /*1160*/  ISETP.GE.AND P1, PT, R177, c[0x0][0x164], PT ;  /* 0x00005900b1007a0c */ /* 0x000fe40003f26270 */
[----:B------:R-:W-:Y:S02]  /*1170*/  LOP3.LUT R108, R108, R104, R179, 0x96, !PT ;  /* 0x000000686c6c7212 */ /* 0x000fe400078e96b3 */
[----:B------:R-:W-:Y:S02]  /*1180*/  LOP3.LUT R102, R101, R102, R178, 0x96, !PT ;  /* 0x0000006665667212 */ /* 0x000fe400078e96b2 */
[----:B------:R-:W-:-:S07]  /*1190*/  IADD3 R180, R2, -0x700cb87f, RZ ;  /* 0x8ff3478102b47810 */ /* 0x000fce0007ffe0ff */
        /* <DEDUP_REMOVED lines=9> */
[----:B------:R-:W-:Y:S01]  /*1230*/  IMAD R186, R102, -0x326172a9, RZ ;  /* 0xcd9e8d5766ba7824 */ /* 0x000fe200078e02ff */
[----:B------:R-:W-:Y:S01]  /*1240*/  LOP3.LUT R184, R101, R184, R181, 0x96, !PT ;  /* 0x000000b865b87212 */ /* 0x000fe200078e96b5 */
[----:B------:R-:W-:Y:S02]  /*1250*/  IMAD R188, R108, -0x2daee0ad, RZ ;  /* 0xd2511f536cbc7824 */ /* 0x000fe400078e02ff */
[----:B------:R-:W-:Y:S02]  /*1260*/  IMAD.MOV.U32 R185, RZ, RZ, RZ ;  /* 0x000000ffffb97224 */ /* 0x000fe400078e00ff */
.L_x_40831:
[----:B------:R-:W-:-:S10]  /*1270*/  HFMA2.MMA R192, -RZ, RZ, 0, 2.384185791015625e-07 ;  /* 0x00000004ffc07435 */ /* 0x000fd400000001ff */
[----:B------:R-:W-:-:S05]  /*1280*/  IMAD.WIDE R158, R177, R192, c[0x0][0x1d0] ;  /* 0x00007400b19e7625 */ /* 0x000fca00078e02c0 */
[----:B------:R1:W2:Y:S04]  /*1290*/  LDG.E R193, [R158.64] ;  /* 0x000000049ec17981 */ /* 0x0002a8000c1e1900 */
[----:B------:R-:W3:Y:S01]  /*12a0*/  S2R R157, SR_TID.X ;  /* 0x00000000009d7919 */ /* 0x000ee20000002100 */
[C---:B------:R-:W-:Y:S02]  /*12b0*/  IMAD R197, R177.reuse, c[0x0][0x168], RZ ;  /* 0x00005a00b1c57a24 */ /* 0x040fe400078e02ff */
[----:B------:R-:W-:Y:S01]  /*12c0*/  IMAD.WIDE R194, R177, R192, c[0x0][0x1d8] ;  /* 0x00007600b1c27625 */ /* 0x000fe200078e02c0 */
[----:B------:R-:W-:Y:S01]  /*12d0*/  BSSY B0, `(.L_x_40326) ;  /* 0x0000199000007945 */ /* 0x000fe20003800000 */
[----:B-1----:R-:W-:Y:S02]  /*12e0*/  SHF.R.S32.HI R158, RZ, 0x1f, R177 ;  /* 0x0000001fff9e7819 */ /* 0x002fe400000114b1 */
[----:B------:R-:W-:Y:S01]  /*12f0*/  IMAD.MOV.U32 R159, RZ, RZ, RZ ;  /* 0x000000ffff9f7224 */ /* 0x000fe200078e00ff */
        /* <DEDUP_REMOVED lines=8> */
[----:B---3--:R-:W-:-:S04]  /*1380*/  LOP3.LUT R197, R157, 0x1f, RZ, 0xc0, !PT ;  /* 0x0000001f9dc57812 */ /* 0x008fc800078ec0ff */
[-C--:B-1----:R-:W-:Y:S02]  /*1390*/  LEA.HI.SX32 R194, R198, R197.reuse, 0x1e ;  /* 0x000000c5c6c27211 */ /* 0x082fe400078ff2ff */
[----:B------:R-:W-:Y:S01]  /*13a0*/  @P1 LEA.HI.SX32 R159, R200, R197, 0x1e ;  /* 0x000000c5c89f1211 */ /* 0x000fe200078ff2ff */
[----:B------:R-:W-:Y:S05]  /*13b0*/  @!P0 BRA `(.L_x_40327) ;  /* 0x000018a000008947 */ /* 0x000fea0003800000 */
[----:B------:R-:W-:-:S04]  /*13c0*/  ISETP.NE.U32.AND P2, PT, RZ, c[0x0][0x180], PT ;  /* 0x00006000ff007a0c */ /* 0x000fc80003f45070 */
[----:B------:R-:W-:Y:S01]  /*13d0*/  ISETP.NE.AND.EX P2, PT, RZ, c[0x0][0x184], PT, P2 ;  /* 0x00006100ff007a0c */ /* 0x000fe20003f45320 */
[----:B------:R-:W-:-:S04]  /*13e0*/  @P1 IMAD.MOV.U32 R110, RZ, RZ, 0x10 ;  /* 0x00000010ff6e1424 */ /* 0x000fc800078e00ff */
[----:B------:R-:W-:-:S05]  /*13f0*/  @P1 IMAD.WIDE.U32 R110, R159, R110, c[0x0][0x170] ;  /* 0x00005c009f6e1625 */ /* 0x000fca00078e006e */
[----:B0-----:R0:W5:Y:S03]  /*1400*/  @P1 LDG.E.128 R104, [R110.64] ;  /* 0x000000046e681981 */ /* 0x001166000c1e1d00 */
        /* <DEDUP_REMOVED lines=22> */
.L_x_40331:
[----:B------:R-:W-:Y:S02]  /*1570*/  IMAD.MOV.U32 R197, RZ, RZ, R186 ;  /* 0x000000ffffc57224 */ /* 0x000fe400078e00ba */
.L_x_40332:
[----:B------:R-:W-:Y:S05]  /*1580*/  BSYNC B2 ;  /* 0x0000000000027941 */ /* 0x000fea0003800000 */
.L_x_40330:
        /* <DEDUP_REMOVED lines=16> */
.L_x_40336:
[----:B------:R-:W-:Y:S05]  /*1690*/  BSYNC B3 ;  /* 0x0000000000037941 */ /* 0x000fea0003800000 */
.L_x_40335:
        /* <DEDUP_REMOVED lines=43> */
.L_x_40334:
[----:B------:R-:W-:Y:S05]  /*1950*/  BSYNC B2 ;  /* 0x0000000000027941 */ /* 0x000fea0003800000 */
.L_x_40333:
        /* <DEDUP_REMOVED lines=9> */
.L_x_40329:
[----:B0-----:R-:W-:Y:S05]  /*19f0*/  BSYNC B1 ;  /* 0x0000000000017941 */ /* 0x001fea0003800000 */
.L_x_40328:
        /* <DEDUP_REMOVED lines=18> */
.L_x_40340:
[----:B------:R-:W-:Y:S02]  /*1b20*/  IMAD.MOV.U32 R197, RZ, RZ, R186 ;  /* 0x000000ffffc57224 */ /* 0x000fe400078e00ba */
.L_x_40341:
[----:B------:R-:W-:Y:S05]  /*1b30*/  BSYNC B2 ;  /* 0x0000000000027941 */ /* 0x000fea0003800000 */
.L_x_40339:
        /* <DEDUP_REMOVED lines=16> */
.L_x_40345:
[----:B------:R-:W-:Y:S05]  /*1c40*/  BSYNC B3 ;  /* 0x0000000000037941 */ /* 0x000fea0003800000 */
.L_x_40344:
        /* <DEDUP_REMOVED lines=44> */
.L_x_40343:
[----:B------:R-:W-:Y:S05]  /*1f10*/  BSYNC B2 ;  /* 0x0000000000027941 */ /* 0x000fea0003800000 */
.L_x_40342:
        /* <DEDUP_REMOVED lines=9> */
.L_x_40338:
[----:B------:R-:W-:Y:S05]  /*1fb0*/  BSYNC B1 ;  /* 0x0000000000017941 */ /* 0x000fea0003800000 */
.L_x_40337:
        /* <DEDUP_REMOVED lines=18> */
.L_x_40349:
[----:B------:R-:W-:Y:S02]  /*20e0*/  IMAD.MOV.U32 R111, RZ, RZ, R186 ;  /* 0x000000ffff6f7224 */ /* 0x000fe400078e00ba */
.L_x_40350:
[----:B------:R-:W-:Y:S05]  /*20f0*/  BSYNC B2 ;  /* 0x0000000000027941 */ /* 0x000fea0003800000 */
.L_x_40348:
        /* <DEDUP_REMOVED lines=16> */
.L_x_40354:
[----:B------:R-:W-:Y:S05]  /*2200*/  BSYNC B3 ;  /* 0x0000000000037941 */ /* 0x000fea0003800000 */
.L_x_40353:
        /* <DEDUP_REMOVED lines=44> */
.L_x_40352:
[----:B------:R-:W-:Y:S05]  /*24d0*/  BSYNC B2 ;  /* 0x0000000000027941 */ /* 0x000fea0003800000 */
.L_x_40351:
        /* <DEDUP_REMOVED lines=9> */
.L_x_40347:
[----:B------:R-:W-:Y:S05]  /*2570*/  BSYNC B1 ;  /* 0x0000000000017941 */ /* 0x000fea0003800000 */
.L_x_40346:
        /* <DEDUP_REMOVED lines=18> */
.L_x_40358:
[----:B------:R-:W-:Y:S02]  /*26a0*/  IMAD.MOV.U32 R195, RZ, RZ, R186 ;  /* 0x000000ffffc37224 */ /* 0x000fe400078e00ba */
.L_x_40359:
[----:B------:R-:W-:Y:S05]  /*26b0*/  BSYNC B2 ;  /* 0x0000000000027941 */ /* 0x000fea0003800000 */
.L_x_40357:
        /* <DEDUP_REMOVED lines=16> */
.L_x_40363:
[----:B------:R-:W-:Y:S05]  /*27c0*/  BSYNC B3 ;  /* 0x0000000000037941 */ /* 0x000fea0003800000 */
.L_x_40362:
        /* <DEDUP_REMOVED lines=44> */
.L_x_40361:
[----:B------:R-:W-:Y:S05]  /*2a90*/  BSYNC B2 ;  /* 0x0000000000027941 */ /* 0x000fea0003800000 */
.L_x_40360:
        /* <DEDUP_REMOVED lines=9> */
.L_x_40356:
[----:B------:R-:W-:Y:S05]  /*2b30*/  BSYNC B1 ;  /* 0x0000000000017941 */ /* 0x000fea0003800000 */
.L_x_40355:
[----:B------:R-:W-:Y:S01]  /*2b40*/  IMAD.MOV.U32 R199, RZ, RZ, 0x10 ;  /* 0x00000010ffc77424 */ /* 0x000fe200078e00ff */
[----:B------:R-:W-:Y:S03]  /*2b50*/  BSSY B1, `(.L_x_40364) ;  /* 0x000000e000017945 */ /* 0x000fe60003800000 */
[----:B------:R-:W-:-:S05]  /*2b60*/  IMAD.WIDE.U32 R198, R194, R199, c[0x0][0x188] ;  /* 0x00006200c2c67625 */ /* 0x000fca00078e00c7 */
[----:B------:R0:W-:Y:S01]  /*2b70*/  STG.E.128 [R198.64], R108 ;  /* 0x0000006cc6007986 */ /* 0x0001e2000c101d04 */
[----:B------:R-:W-:Y:S05]  /*2b80*/  @!P1 BRA `(.L_x_40365) ;  /* 0x000000a000009947 */ /* 0x000fea0003800000 */
[----:B------:R-:W-:Y:S01]  /*2b90*/  IMAD.U32 R197, R190, 0x10000, RZ ;  /* 0x00010000bec57824 */ /* 0x000fe200078e00ff */
[----:B------:R-:W-:Y:S02]  /*2ba0*/  LOP3.LUT R195, R191, 0xffff, RZ, 0xc0, !PT ;  /* 0x0000ffffbfc37812 */ /* 0x000fe400078ec0ff */
[----:B------:R-:W-:Y:S02]  /*2bb0*/  LOP3.LUT R200, R189, 0xff, RZ, 0xc0, !PT ;  /* 0x000000ffbdc87812 */ /* 0x000fe400078ec0ff */
[----:B0-----:R-:W-:Y:S02]  /*2bc0*/  LOP3.LUT R198, R197, 0xff0000, RZ, 0xc0, !PT ;  /* 0x00ff0000c5c67812 */ /* 0x001fe400078ec0ff */
[----:B------:R-:W-:-:S03]  /*2bd0*/  LOP3.LUT R202, R187, 0xff, RZ, 0xc0, !PT ;  /* 0x000000ffbbca7812 */ /* 0x000fc600078ec0ff */
[----:B------:R-:W-:Y:S02]  /*2be0*/  IMAD R195, R195, 0x1000000, R198 ;  /* 0x01000000c3c37824 */ /* 0x000fe400078e02c6 */
[----:B------:R-:W-:-:S03]  /*2bf0*/  IMAD.WIDE.U32 R198, R159, R192, c[0x0][0x190] ;  /* 0x000064009fc67625 */ /* 0x000fc600078e00c0 */
[----:B------:R-:W-:-:S05]  /*2c00*/  LEA R195, R200, R195, 0x8 ;  /* 0x000000c3c8c37211 */ /* 0x000fca00078e40ff */
[----:B------:R-:W-:-:S05]  /*2c10*/  IMAD.IADD R195, R195, 0x1, R202 ;  /* 0x00000001c3c37824 */ /* 0x000fca00078e02ca */
[----:B------:R0:W-:Y:S02]  /*2c20*/  STG.E [R198.64], R195 ;  /* 0x000000c3c6007986 */ /* 0x0001e4000c101904 */
.L_x_40365:
[----:B------:R-:W-:Y:S05]  /*2c30*/  BSYNC B1 ;  /* 0x0000000000017941 */ /* 0x000fea0003800000 */
.L_x_40364:
[----:B------:R-:W-:Y:S02]  /*2c40*/  IADD3 R194, R194, 0x20, RZ ;  /* 0x00000020c2c27810 */ /* 0x000fe40007ffe0ff */
[----:B------:R-:W-:Y:S02]  /*2c50*/  IADD3 R159, R159, 0x20, RZ ;  /* 0x000000209f9f7810 */ /* 0x000fe40007ffe0ff */
.L_x_40327:
[----:B------:R-:W-:Y:S05]  /*2c60*/  BSYNC B0 ;  /* 0x0000000000007941 */ /* 0x000fea0003800000 */
.L_x_40326:
[----:B------:R-:W-:Y:S01]  /*2c70*/  LOP3.LUT P2, RZ, R196, 0x10000, RZ, 0xc0, !PT ;  /* 0x00010000c4ff7812 */ /* 0x000fe2000784c0ff */
[----:B------:R-:W-:-:S12]  /*2c80*/  BSSY B0, `(.L_x_40366) ;  /* 0x000018c000007945 */ /* 0x000fd80003800000 */
[----:B------:R-:W-:Y:S05]  /*2c90*/  @!P2 BRA `(.L_x_40367) ;  /* 0x000018a00000a947 */ /* 0x000fea0003800000 */
[----:B------:R-:W-:-:S04]  /*2ca0*/  ISETP.NE.U32.AND P2, PT, RZ, c[0x0][0x180], PT ;  /* 0x00006000ff007a0c */ /* 0x000fc80003f45070 */
[----:B------:R-:W-:Y:S01]  /*2cb0*/  ISETP.NE.AND.EX P2, PT, RZ, c[0x0][0x184], PT, P2 ;  /* 0x00006100ff007a0c */ /* 0x000fe20003f45320 */
[----:B------:R-:W-:-:S04]  /*2cc0*/  @P1 IMAD.MOV.U32 R114, RZ, RZ, 0x10 ;  /* 0x00000010ff721424 */ /* 0x000fc800078e00ff */
[----:B------:R-:W-:-:S05]  /*2cd0*/  @P1 IMAD.WIDE.U32 R114, R159, R114, c[0x0][0x170] ;  /* 0x00005c009f721625 */ /* 0x000fca00078e0072 */
[----:B0----5:R0:W5:Y:S03]  /*2ce0*/  @P1 LDG.E.128 R104, [R114.64] ;  /* 0x0000000472681981 */ /* 0x021166000c1e1d00 */
        /* <DEDUP_REMOVED lines=22> */
.L_x_40371:
[----:B------:R-:W-:Y:S02]  /*2e50*/  IMAD.MOV.U32 R197, RZ, RZ, R186 ;  /* 0x000000ffffc57224 */ /* 0x000fe400078e00ba */
.L_x_40372:
[----:B------:R-:W-:Y:S05]  /*2e60*/  BSYNC B2 ;  /* 0x0000000000027941 */ /* 0x000fea0003800000 */
.L_x_40370:
        /* <DEDUP_REMOVED lines=16> */
.L_x_40376:
[----:B------:R-:W-:Y:S05]  /*2f70*/  BSYNC B3 ;  /* 0x0000000000037941 */ /* 0x000fea0003800000 */
.L_x_40375:
        /* <DEDUP_REMOVED lines=43> */
.L_x_40374:
[----:B------:R-:W-:Y:S05]  /*3230*/  BSYNC B2 ;  /* 0x0000000000027941 */ /* 0x000fea0003800000 */
.L_x_40373:
        /* <DEDUP_REMOVED lines=9> */
.L_x_40369:
[----:B0-----:R-:W-:Y:S05]  /*32d0*/  BSYNC B1 ;  /* 0x0000000000017941 */ /* 0x001fea0003800000 */
.L_x_40368:
        /* <DEDUP_REMOVED lines=18> */
.L_x_40380:
[----:B------:R-:W-:Y:S02]  /*3400*/  IMAD.MOV.U32 R197, RZ, RZ, R186 ;  /* 0x000000ffffc57224 */ /* 0x000fe400078e00ba */
.L_x_40381:
[----:B------:R-:W-:Y:S05]  /*3410*/  BSYNC B2 ;  /* 0x0000000000027941 */ /* 0x000fea0003800000 */
.L_x_40379:
        /* <DEDUP_REMOVED lines=16> */
.L_x_40385:
[----:B------:R-:W-:Y:S05]  /*3520*/  BSYNC B3 ;  /* 0x0000000000037941 */ /* 0x000fea0003800000 */
.L_x_40384:
        /* <DEDUP_REMOVED lines=44> */
.L_x_40383:
[----:B------:R-:W-:Y:S05]  /*37f0*/  BSYNC B2 ;  /* 0x0000000000027941 */ /* 0x000fea0003800000 */
.L_x_40382:
        /* <DEDUP_REMOVED lines=9> */
.L_x_40378:
[----:B------:R-:W-:Y:S05]  /*3890*/  BSYNC B1 ;  /* 0x0000000000017941 */ /* 0x000fea0003800000 */
.L_x_40377:
        /* <DEDUP_REMOVED lines=18> */
.L_x_40389:
[----:B------:R-:W-:Y:S02]  /*39c0*/  IMAD.MOV.U32 R115, RZ, RZ, R186 ;  /* 0x000000ffff737224 */ /* 0x000fe400078e00ba */
.L_x_40390:
[----:B------:R-:W-:Y:S05]  /*39d0*/  BSYNC B2 ;  /* 0x0000000000027941 */ /* 0x000fea0003800000 */
.L_x_40388:
        /* <DEDUP_REMOVED lines=16> */
.L_x_40394:
[----:B------:R-:W-:Y:S05]  /*3ae0*/  BSYNC B3 ;  /* 0x0000000000037941 */ /* 0x000fea0003800000 */
.L_x_40393:
        /* <DEDUP_REMOVED lines=44> */
.L_x_40392:
[----:B------:R-:W-:Y:S05]  /*3db0*/  BSYNC B2 ;  /* 0x0000000000027941 */ /* 0x000fea0003800000 */
.L_x_40391:
        /* <DEDUP_REMOVED lines=8> */
[----:B------:R-:W-:Y:S02]  /*3e40*/  @P2 FADD.FTZ R114, R102, R114 ;  /* 0x0000007266722221 */ /* 0x000fe40000010000 */
.L_x_40387:
[----:B------:R-:W-:Y:S05]  /*3e50*/  BSYNC B1 ;  /* 0x0000000000017941 */ /* 0x000fea0003800000 */
.L_x_40386:
        /* <DEDUP_REMOVED lines=18> */
.L_x_40398:
[----:B------:R-:W-:Y:S02]  /*3f80*/  IMAD.MOV.U32 R195, RZ, RZ, R186 ;  /* 0x000000ffffc37224 */ /* 0x000fe400078e00ba */
.L_x_40399:
[----:B------:R-:W-:Y:S05]  /*3f90*/  BSYNC B2 ;  /* 0x0000000000027941 */ /* 0x000fea0003800000 */
.L_x_40397:
        /* <DEDUP_REMOVED lines=16> */
.L_x_40403:
[----:B------:R-:W-:Y:S05]  /*40a0*/  BSYNC B3 ;  /* 0x0000000000037941 */ /* 0x000fea0003800000 */
.L_x_40402:
        /* <DEDUP_REMOVED lines=44> */
.L_x_40401:
[----:B------:R-:W-:Y:S05]  /*4370*/  BSYNC B2 ;  /* 0x0000000000027941 */ /* 0x000fea0003800000 */
.L_x_40400:
        /* <DEDUP_REMOVED lines=9> */
.L_x_40396:
[----:B------:R-:W-:Y:S05]  /*4410*/  BSYNC B1 ;  /* 0x0000000000017941 */ /* 0x000fea0003800000 */
.L_x_40395:
        /* <DEDUP_REMOVED lines=15> */
.L_x_40405:
[----:B------:R-:W-:Y:S05]  /*4510*/  BSYNC B1 ;  /* 0x0000000000017941 */ /* 0x000fea0003800000 */
.L_x_40404:
[----:B------:R-:W-:Y:S02]  /*4520*/  IADD3 R194, R194, 0x20, RZ ;  /* 0x00000020c2c27810 */ /* 0x000fe40007ffe0ff */
[----:B------:R-:W-:Y:S02]  /*4530*/  IADD3 R159, R159, 0x20, RZ ;  /* 0x000000209f9f7810 */ /* 0x000fe40007ffe0ff */
.L_x_40367:
[----:B------:R-:W-:Y:S05]  /*4540*/  BSYNC B0 ;  /* 0x0000000000007941 */ /* 0x000fea0003800000 */
.L_x_40366:
        /* <DEDUP_REMOVED lines=30> */
.L_x_40411:
[----:B------:R-:W-:Y:S02]  /*4730*/  IMAD.MOV.U32 R197, RZ, RZ, R186 ;  /* 0x000000ffffc57224 */ /* 0x000fe400078e00ba */
.L_x_40412:
[----:B------:R-:W-:Y:S05]  /*4740*/  BSYNC B2 ;  /* 0x0000000000027941 */ /* 0x000fea0003800000 */
.L_x_40410:
        /* <DEDUP_REMOVED lines=16> */
.L_x_40416:
[----:B------:R-:W-:Y:S05]  /*4850*/  BSYNC B3 ;  /* 0x0000000000037941 */ /* 0x000fea0003800000 */
.L_x_40415:
        /* <DEDUP_REMOVED lines=43> */
.L_x_40414:
[----:B------:R-:W-:Y:S05]  /*4b10*/  BSYNC B2 ;  /* 0x0000000000027941 */ /* 0x000fea0003800000 */
.L_x_40413:
        /* <DEDUP_REMOVED lines=9> */
.L_x_40409:
[----:B0-----:R-:W-:Y:S05]  /*4bb0*/  BSYNC B1 ;  /* 0x0000000000017941 */ /* 0x001fea0003800000 */
.L_x_40408:
        /* <DEDUP_REMOVED lines=18> */
.L_x_40420:
[----:B------:R-:W-:Y:S02]  /*4ce0*/  IMAD.MOV.U32 R197, RZ, RZ, R186 ;  /* 0x000000ffffc57224 */ /* 0x000fe400078e00ba */
.L_x_40421:
[----:B------:R-:W-:Y:S05]  /*4cf0*/  BSYNC B2 ;  /* 0x0000000000027941 */ /* 0x000fea0003800000 */
.L_x_40419:
        /* <DEDUP_REMOVED lines=16> */
.L_x_40425:
[----:B------:R-:W-:Y:S05]  /*4e00*/  BSYNC B3 ;  /* 0x0000000000037941 */ /* 0x000fea0003800000 */
.L_x_40424:
        /* <DEDUP_REMOVED lines=44> */
.L_x_40423:
[----:B------:R-:W-:Y:S05]  /*50d0*/  BSYNC B2 ;  /* 0x0000000000027941 */ /* 0x000fea0003800000 */
.L_x_40422:
        /* <DEDUP_REMOVED lines=9> */
.L_x_40418:
[----:B------:R-:W-:Y:S05]  /*5170*/  BSYNC B1 ;  /* 0x0000000000017941 */ /* 0x000fea0003800000 */
.L_x_40417:
        /* <DEDUP_REMOVED lines=18> */
.L_x_40429:
[----:B------:R-:W-:Y:S02]  /*52a0*/  IMAD.MOV.U32 R119, RZ, RZ, R186 ;  /* 0x000000ffff777224 */ /* 0x000fe400078e00ba */
.L_x_40430:
[----:B------:R-:W-:Y:S05]  /*52b0*/  BSYNC B2 ;  /* 0x0000000000027941 */ /* 0x000fea0003800000 */
.L_x_40428:
        /* <DEDUP_REMOVED lines=16> */
.L_x_40434:
[----:B------:R-:W-:Y:S05]  /*53c0*/  BSYNC B3 ;  /* 0x0000000000037941 */ /* 0x000fea0003800000 */
.L_x_40433:
        /* <DEDUP_REMOVED lines=44> */
.L_x_40432:
[----:B------:R-:W-:Y:S05]  /*5690*/  BSYNC B2 ;  /* 0x0000000000027941 */ /* 0x000fea0003800000 */
.L_x_40431:
        /* <DEDUP_REMOVED lines=9> */
.L_x_40427:
[----:B------:R-:W-:Y:S05]  /*5730*/  BSYNC B1 ;  /* 0x0000000000017941 */ /* 0x000fea0003800000 */
.L_x_40426:
        /* <DEDUP_REMOVED lines=18> */
.L_x_40438:
[----:B------:R-:W-:Y:S02]  /*5860*/  IMAD.MOV.U32 R195, RZ, RZ, R186 ;  /* 0x000000ffffc37224 */ /* 0x000fe400078e00ba */
.L_x_40439:
[----:B------:R-:W-:Y:S05]  /*5870*/  BSYNC B2 ;  /* 0x0000000000027941 */ /* 0x000fea0003800000 */
.L_x_40437:
        /* <DEDUP_REMOVED lines=16> */
.L_x_40443:
[----:B------:R-:W-:Y:S05]  /*5980*/  BSYNC B3 ;  /* 0x0000000000037941 */ /* 0x000fea0003800000 */
.L_x_40442:
        /* <DEDUP_REMOVED lines=44> */
.L_x_40441:
[----:B------:R-:W-:Y:S05]  /*5c50*/  BSYNC B2 ;  /* 0x0000000000027941 */ /* 0x000fea0003800000 */
.L_x_40440:
        /* <DEDUP_REMOVED lines=9> */
.L_x_40436:
[----:B------:R-:W-:Y:S05]  /*5cf0*/  BSYNC B1 ;  /* 0x0000000000017941 */ /* 0x000fea0003800000 */
.L_x_40435:
[----:B------:R-:W-:Y:S01]  /*5d00*/  IMAD.MOV.U32 R199, RZ, RZ, 0x10 ;  /* 0x00000010ffc77424 */ /* 0x000fe200078e00ff */
[----:B------:R-:W-:Y:S03]  /*5d10*/  BSSY B1, `(.L_x_40444) ;  /* 0x000000e000017945 */ /* 0x000fe60003800000 */
[----:B------:R-:W-:-:S05]  /*5d20*/  IMAD.WIDE.U32 R198, R194, R199, c[0x0][0x188] ;  /* 0x00006200c2c67625 */ /* 0x000fca00078e00c7 */
[----:B------:R0:W-:Y:S01]  /*5d30*/  STG.E.128 [R198.64], R116 ;  /* 0x00000074c6007986 */ /* 0x0001e2000c101d04 */
[----:B------:R-:W-:Y:S05]  /*5d40*/  @!P1 BRA `(.L_x_40445) ;  /* 0x000000a000009947 */ /* 0x000fea0003800000 */
[----:B------:R-:W-:Y:S02]  /*5d50*/  SHF.L.U32 R197, R190, 0x10, RZ ;  /* 0x00000010bec57819 */ /* 0x000fe400000006ff */
[----:B------:R-:W-:Y:S02]  /*5d60*/  LOP3.LUT R195, R191, 0xffff, RZ, 0xc0, !PT ;  /* 0x0000ffffbfc37812 */ /* 0x000fe400078ec0ff */
[----:B0-----:R-:W-:Y:S02]  /*5d70*/  LOP3.LUT R198, R197, 0xff0000, RZ, 0xc0, !PT ;  /* 0x00ff0000c5c67812 */ /* 0x001fe400078ec0ff */
[----:B------:R-:W-:Y:S02]  /*5d80*/  LOP3.LUT R200, R189, 0xff, RZ, 0xc0, !PT ;  /* 0x000000ffbdc87812 */ /* 0x000fe400078ec0ff */
[----:B------:R-:W-:Y:S01]  /*5d90*/  LOP3.LUT R202, R187, 0xff, RZ, 0xc0, !PT ;  /* 0x000000ffbbca7812 */ /* 0x000fe200078ec0ff */
[----:B------:R-:W-:-:S02]  /*5da0*/  IMAD R195, R195, 0x1000000, R198 ;  /* 0x01000000c3c37824 */ /* 0x000fc400078e02c6 */
[----:B------:R-:W-:-:S04]  /*5db0*/  IMAD.WIDE.U32 R198, R159, R192, c[0x0][0x190] ;  /* 0x000064009fc67625 */ /* 0x000fc800078e00c0 */
[----:B------:R-:W-:-:S04]  /*5dc0*/  IMAD R195, R200, 0x100, R195 ;  /* 0x00000100c8c37824 */ /* 0x000fc800078e02c3 */
[----:B------:R-:W-:-:S05]  /*5dd0*/  IMAD.IADD R195, R195, 0x1, R202 ;  /* 0x00000001c3c37824 */ /* 0x000fca00078e02ca */
[----:B------:R0:W-:Y:S02]  /*5de0*/  STG.E [R198.64], R195 ;  /* 0x000000c3c6007986 */ /* 0x0001e4000c101904 */
.L_x_40445:
[----:B------:R-:W-:Y:S05]  /*5df0*/  BSYNC B1 ;  /* 0x0000000000017941 */ /* 0x000fea0003800000 */
.L_x_40444:
[----:B------:R-:W-:Y:S02]  /*5e00*/  IADD3 R194, R194, 0x20, RZ ;  /* 0x00000020c2c27810 */ /* 0x000fe40007ffe0ff */
[----:B------:R-:W-:Y:S02]  /*5e10*/  IADD3 R159, R159, 0x20, RZ ;  /* 0x000000209f9f7810 */ /* 0x000fe40007ffe0ff */
.L_x_40407:
[----:B------:R-:W-:Y:S05]  /*5e20*/  BSYNC B0 ;  /* 0x0000000000007941 */ /* 0x000fea0003800000 */
.L_x_40406:
        /* <DEDUP_REMOVED lines=30> */
.L_x_40451:
[----:B------:R-:W-:Y:S02]  /*6010*/  MOV R197, R186 ;  /* 0x000000ba00c57202 */ /* 0x000fe40000000f00 */
.L_x_40452:
[----:B------:R-:W-:Y:S05]  /*6020*/  BSYNC B2 ;  /* 0x0000000000027941 */ /* 0x000fea0003800000 */
.L_x_40450:
        /* <DEDUP_REMOVED lines=16> */
.L_x_40456:
[----:B------:R-:W-:Y:S05]  /*6130*/  BSYNC B3 ;  /* 0x0000000000037941 */ /* 0x000fea0003800000 */
.L_x_40455:
        /* <DEDUP_REMOVED lines=43> */
.L_x_40454:
[----:B------:R-:W-:Y:S05]  /*63f0*/  BSYNC B2 ;  /* 0x0000000000027941 */ /* 0x000fea0003800000 */
.L_x_40453:
        /* <DEDUP_REMOVED lines=9> */
.L_x_40449:
[----:B0-----:R-:W-:Y:S05]  /*6490*/  BSYNC B1 ;  /* 0x0000000000017941 */ /* 0x001fea0003800000 */
.L_x_40448:
        /* <DEDUP_REMOVED lines=18> */
.L_x_40460:
[----:B------:R-:W-:Y:S02]  /*65c0*/  IMAD.MOV.U32 R197, RZ, RZ, R186 ;  /* 0x000000ffffc57224 */ /* 0x000fe400078e00ba */
.L_x_40461:
[----:B------:R-:W-:Y:S05]  /*65d0*/  BSYNC B2 ;  /* 0x0000000000027941 */ /* 0x000fea0003800000 */
.L_x_40459:
        /* <DEDUP_REMOVED lines=16> */
.L_x_40465:
[----:B------:R-:W-:Y:S05]  /*66e0*/  BSYNC B3 ;  /* 0x0000000000037941 */ /* 0x000fea0003800000 */
.L_x_40464:
        /* <DEDUP_REMOVED lines=44> */
.L_x_40463:
[----:B------:R-:W-:Y:S05]  /*69b0*/  BSYNC B2 ;  /* 0x0000000000027941 */ /* 0x000fea0003800000 */
.L_x_40462:
        /* <DEDUP_REMOVED lines=9> */
.L_x_40458:
[----:B------:R-:W-:Y:S05]  /*6a50*/  BSYNC B1 ;  /* 0x0000000000017941 */ /* 0x000fea0003800000 */
.L_x_40457:
        /* <DEDUP_REMOVED lines=18> */
.L_x_40469:
[----:B------:R-:W-:Y:S02]  /*6b80*/  IMAD.MOV.U32 R123, RZ, RZ, R186 ;  /* 0x000000ffff7b7224 */ /* 0x000fe400078e00ba */
.L_x_40470:
[----:B------:R-:W-:Y:S05]  /*6b90*/  BSYNC B2 ;  /* 0x0000000000027941 */ /* 0x000fea0003800000 */
.L_x_40468:
        /* <DEDUP_REMOVED lines=16> */
.L_x_40474:
[----:B------:R-:W-:Y:S05]  /*6ca0*/  BSYNC B3 ;  /* 0x0000000000037941 */ /* 0x000fea0003800000 */
.L_x_40473:
        /* <DEDUP_REMOVED lines=44> */
.L_x_40472:
[----:B------:R-:W-:Y:S05]  /*6f70*/  BSYNC B2 ;  /* 0x0000000000027941 */ /* 0x000fea0003800000 */
.L_x_40471:
        /* <DEDUP_REMOVED lines=8> */
[----:B------:R-:W-:Y:S02]  /*7000*/  @P2 FADD.FTZ R122, R102, R122 ;  /* 0x0000007a667a2221 */ /* 0x000fe40000010000 */
.L_x_40467:
[----:B------:R-:W-:Y:S05]  /*7010*/  BSYNC B1 ;  /* 0x0000000000017941 */ /* 0x000fea0003800000 */
.L_x_40466:
        /* <DEDUP_REMOVED lines=18> */
.L_x_40478:
[----:B------:R-:W-:Y:S02]  /*7140*/  MOV R195, R186 ;  /* 0x000000ba00c37202 */ /* 0x000fe40000000f00 */
.L_x_40479:
[----:B------:R-:W-:Y:S05]  /*7150*/  BSYNC B2 ;  /* 0x0000000000027941 */ /* 0x000fea0003800000 */
.L_x_40477:
        /* <DEDUP_REMOVED lines=16> */
.L_x_40483:
[----:B------:R-:W-:Y:S05]  /*7260*/  BSYNC B3 ;  /* 0x0000000000037941 */ /* 0x000fea0003800000 */
.L_x_40482:
        /* <DEDUP_REMOVED lines=44> */
.L_x_40481:
[----:B------:R-:W-:Y:S05]  /*7530*/  BSYNC B2 ;  /* 0x0000000000027941 */ /* 0x000fea0003800000 */
.L_x_40480:
        /* <DEDUP_REMOVED lines=9> */
.L_x_40476:
[----:B------:R-:W-:Y:S05]  /*75d0*/  BSYNC B1 ;  /* 0x0000000000017941 */ /* 0x000fea0003800000 */
.L_x_40475:
        /* <DEDUP_REMOVED lines=9> */
[----:B------:R-:W-:Y:S02]  /*7670*/  LOP3.LUT R202, R187, 0xff, RZ, 0xc0, !PT ;  /* 0x000000ffbbca7812 */ /* 0x000fe400078ec0ff */
[----:B------:R-:W-:Y:S01]  /*7680*/  LEA R195, R195, R198, 0x18 ;  /* 0x000000c6c3c37211 */ /* 0x000fe200078ec0ff */
[----:B------:R-:W-:-:S04]  /*7690*/  IMAD.WIDE.U32 R198, R159, R192, c[0x0][0x190] ;  /* 0x000064009fc67625 */ /* 0x000fc800078e00c0 */
[----:B------:R-:W-:-:S04]  /*76a0*/  IMAD R195, R200, 0x100, R195 ;  /* 0x00000100c8c37824 */ /* 0x000fc800078e02c3 */
[----:B------:R-:W-:-:S05]  /*76b0*/  IMAD.IADD R195, R195, 0x1, R202 ;  /* 0x00000001c3c37824 */ /* 0x000fca00078e02ca */
[----:B------:R0:W-:Y:S02]  /*76c0*/  STG.E [R198.64], R195 ;  /* 0x000000c3c6007986 */ /* 0x0001e4000c101904 */
.L_x_40485:
[----:B------:R-:W-:Y:S05]  /*76d0*/  BSYNC B1 ;  /* 0x0000000000017941 */ /* 0x000fea0003800000 */
.L_x_40484:
[----:B------:R-:W-:Y:S02]  /*76e0*/  IADD3 R194, R194, 0x20, RZ ;  /* 0x00000020c2c27810 */ /* 0x000fe40007ffe0ff */
[----:B------:R-:W-:Y:S02]  /*76f0*/  IADD3 R159, R159, 0x20, RZ ;  /* 0x000000209f9f7810 */ /* 0x000fe40007ffe0ff */
.L_x_40447:
[----:B------:R-:W-:Y:S05]  /*7700*/  BSYNC B0 ;  /* 0x0000000000007941 */ /* 0x000fea0003800000 */
.L_x_40446:
        /* <DEDUP_REMOVED lines=30> */
.L_x_40491:
[----:B------:R-:W-:Y:S02]  /*78f0*/  IMAD.MOV.U32 R197, RZ, RZ, R186 ;  /* 0x000000ffffc57224 */ /* 0x000fe400078e00ba */
.L_x_40492:
[----:B------:R-:W-:Y:S05]  /*7900*/  BSYNC B2 ;  /* 0x0000000000027941 */ /* 0x000fea0003800000 */
.L_x_40490:
        /* <DEDUP_REMOVED lines=16> */
.L_x_40496:
[----:B------:R-:W-:Y:S05]  /*7a10*/  BSYNC B3 ;  /* 0x0000000000037941 */ /* 0x000fea0003800000 */
.L_x_40495:
        /* <DEDUP_REMOVED lines=43> */
.L_x_40494:
[----:B------:R-:W-:Y:S05]  /*7cd0*/  BSYNC B2 ;  /* 0x0000000000027941 */ /* 0x000fea0003800000 */
.L_x_40493:
        /* <DEDUP_REMOVED lines=9> */
.L_x_40489:
[----:B0-----:R-:W-:Y:S05]  /*7d70*/  BSYNC B1 ;  /* 0x0000000000017941 */ /* 0x001fea0003800000 */
.L_x_40488:
        /* <DEDUP_REMOVED lines=18> */
.L_x_40500:
[----:B------:R-:W-:Y:S02]  /*7ea0*/  MOV R197, R186 ;  /* 0x000000ba00c57202 */ /* 0x000fe40000000f00 */
.L_x_40501:
[----:B------:R-:W-:Y:S05]  /*7eb0*/  BSYNC B2 ;  /* 0x0000000000027941 */ /* 0x000fea0003800000 */
.L_x_40499:
        /* <DEDUP_REMOVED lines=16> */
.L_x_40505:
[----:B------:R-:W-:Y:S05]  /*7fc0*/  BSYNC B3 ;  /* 0x0000000000037941 */ /* 0x000fea0003800000 */
.L_x_40504:
        /* <DEDUP_REMOVED lines=44> */
.L_x_40503:
[----:B------:R-:W-:Y:S05]  /*8290*/  BSYNC B2 ;  /* 0x0000000000027941 */ /* 0x000fea0003800000 */
.L_x_40502:
        /* <DEDUP_REMOVED lines=9> */
.L_x_40498:
[----:B------:R-:W-:Y:S05]  /*8330*/  BSYNC B1 ;  /* 0x0000000000017941 */ /* 0x000fea0003800000 */
.L_x_40497:
        /* <DEDUP_REMOVED lines=18> */
.L_x_40509:
[----:B------:R-:W-:Y:S02]  /*8460*/  IMAD.MOV.U32 R127, RZ, RZ, R186 ;  /* 0x000000ffff7f7224 */ /* 0x000fe400078e00ba */
.L_x_40510:
[----:B------:R-:W-:Y:S05]  /*8470*/  BSYNC B2 ;  /* 0x0000000000027941 */ /* 0x000fea0003800000 */
.L_x_40508:
        /* <DEDUP_REMOVED lines=16> */
.L_x_40514:
[----:B------:R-:W-:Y:S05]  /*8580*/  BSYNC B3 ;  /* 0x0000000000037941 */ /* 0x000fea0003800000 */
.L_x_40513:
        /* <DEDUP_REMOVED lines=44> */
.L_x_40512:
[----:B------:R-:W-:Y:S05]  /*8850*/  BSYNC B2 ;  /* 0x0000000000027941 */ /* 0x000fea0003800000 */
.L_x_40511:
        /* <DEDUP_REMOVED lines=9> */
.L_x_40507:
[----:B------:R-:W-:Y:S05]  /*88f0*/  BSYNC B1 ;  /* 0x0000000000017941 */ /* 0x000fea0003800000 */
.L_x_40506:
        /* <DEDUP_REMOVED lines=18> */
.L_x_40518:
[----:B------:R-:W-:Y:S02]  /*8a20*/  IMAD.MOV.U32 R195, RZ, RZ, R186 ;  /* 0x000000ffffc37224 */ /* 0x000fe400078e00ba */
.L_x_40519:
[----:B------:R-:W-:Y:S05]  /*8a30*/  BSYNC B2 ;  /* 0x0000000000027941 */ /* 0x000fea0003800000 */
.L_x_40517:
        /* <DEDUP_REMOVED lines=16> */
.L_x_40523:
[----:B------:R-:W-:Y:S05]  /*8b40*/  BSYNC B3 ;  /* 0x0000000000037941 */ /* 0x000fea0003800000 */
.L_x_40522:
        /* <DEDUP_REMOVED lines=44> */
.L_x_40521:
[----:B------:R-:W-:Y:S05]  /*8e10*/  BSYNC B2 ;  /* 0x0000000000027941 */ /* 0x000fea0003800000 */
.L_x_40520:
        /* <DEDUP_REMOVED lines=9> */
.L_x_40516:
[----:B------:R-:W-:Y:S05]  /*8eb0*/  BSYNC B1 ;  /* 0x0000000000017941 */ /* 0x000fea0003800000 */
.L_x_40515:
        /* <DEDUP_REMOVED lines=15> */
.L_x_40525:
[----:B------:R-:W-:Y:S05]  /*8fb0*/  BSYNC B1 ;  /* 0x0000000000017941 */ /* 0x000fea0003800000 */
.L_x_40524:
[----:B------:R-:W-:Y:S02]  /*8fc0*/  IADD3 R194, R194, 0x20, RZ ;  /* 0x00000020c2c27810 */ /* 0x000fe40007ffe0ff */
[----:B------:R-:W-:Y:S02]  /*8fd0*/  IADD3 R159, R159, 0x20, RZ ;  /* 0x000000209f9f7810 */ /* 0x000fe40007ffe0ff */
.L_x_40487:
[----:B------:R-:W-:Y:S05]  /*8fe0*/  BSYNC B0 ;  /* 0x0000000000007941 */ /* 0x000fea0003800000 */
.L_x_40486:
        /* <DEDUP_REMOVED lines=30> */
.L_x_40531:
[----:B------:R-:W-:Y:S02]  /*91d0*/  IMAD.MOV.U32 R197, RZ, RZ, R186 ;  /* 0x000000ffffc57224 */ /* 0x000fe400078e00ba */
.L_x_40532:
[----:B------:R-:W-:Y:S05]  /*91e0*/  BSYNC B2 ;  /* 0x0000000000027941 */ /* 0x000fea0003800000 */
.L_x_40530:
        /* <DEDUP_REMOVED lines=16> */
.L_x_40536:
[----:B------:R-:W-:Y:S05]  /*92f0*/  BSYNC B3 ;  /* 0x0000000000037941 */ /* 0x000fea0003800000 */
.L_x_40535:
        /* <DEDUP_REMOVED lines=43> */
.L_x_40534:
[----:B------:R-:W-:Y:S05]  /*95b0*/  BSYNC B2 ;  /* 0x0000000000027941 */ /* 0x000fea0003800000 */
.L_x_40533:
        /* <DEDUP_REMOVED lines=9> */
.L_x_40529:
[----:B0-----:R-:W-:Y:S05]  /*9650*/  BSYNC B1 ;  /* 0x0000000000017941 */ /* 0x001fea0003800000 */
.L_x_40528:
        /* <DEDUP_REMOVED lines=18> */
.L_x_40540:
[----:B------:R-:W-:Y:S02]  /*9780*/  IMAD.MOV.U32 R197, RZ, RZ, R186 ;  /* 0x000000ffffc57224 */ /* 0x000fe400078e00ba */
.L_x_40541:
[----:B------:R-:W-:Y:S05]  /*9790*/  BSYNC B2 ;  /* 0x0000000000027941 */ /* 0x000fea0003800000 */
.L_x_40539:
        /* <DEDUP_REMOVED lines=16> */
.L_x_40545:
[----:B------:R-:W-:Y:S05]  /*98a0*/  BSYNC B3 ;  /* 0x0000000000037941 */ /* 0x000fea0003800000 */
.L_x_40544:
        /* <DEDUP_REMOVED lines=44> */
.L_x_40543:
[----:B------:R-:W-:Y:S05]  /*9b70*/  BSYNC B2 ;  /* 0x0000000000027941 */ /* 0x000fea0003800000 */
.L_x_40542:
        /* <DEDUP_REMOVED lines=9> */
.L_x_40538:
[----:B------:R-:W-:Y:S05]  /*9c10*/  BSYNC B1 ;  /* 0x0000000000017941 */ /* 0x000fea0003800000 */
.L_x_40537:
        /* <DEDUP_REMOVED lines=18> */
.L_x_40549:
[----:B------:R-:W-:Y:S02]  /*9d40*/  IMAD.MOV.U32 R131, RZ, RZ, R186 ;  /* 0x000000ffff837224 */ /* 0x000fe400078e00ba */
.L_x_40550:
[----:B------:R-:W-:Y:S05]  /*9d50*/  BSYNC B2 ;  /* 0x0000000000027941 */ /* 0x000fea0003800000 */
.L_x_40548:
        /* <DEDUP_REMOVED lines=16> */
.L_x_40554:
[----:B------:R-:W-:Y:S05]  /*9e60*/  BSYNC B3 ;  /* 0x0000000000037941 */ /* 0x000fea0003800000 */
.L_x_40553:
        /* <DEDUP_REMOVED lines=44> */
.L_x_40552:
[----:B------:R-:W-:Y:S05]  /*a130*/  BSYNC B2 ;  /* 0x0000000000027941 */ /* 0x000fea0003800000 */
.L_x_40551:
        /* <DEDUP_REMOVED lines=8> */
[----:B------:R-:W-:Y:S02]  /*a1c0*/  @P2 FADD.FTZ R130, R102, R130 ;  /* 0x0000008266822221 */ /* 0x000fe40000010000 */
.L_x_40547:
[----:B------:R-:W-:Y:S05]  /*a1d0*/  BSYNC B1 ;  /* 0x0000000000017941 */ /* 0x000fea0003800000 */
.L_x_40546:
        /* <DEDUP_REMOVED lines=18> */
.L_x_40558:
[----:B------:R-:W-:Y:S02]  /*a300*/  IMAD.MOV.U32 R195, RZ, RZ, R186 ;  /* 0x000000ffffc37224 */ /* 0x000fe400078e00ba */
.L_x_40559:
[----:B------:R-:W-:Y:S05]  /*a310*/  BSYNC B2 ;  /* 0x0000000000027941 */ /* 0x000fea0003800000 */
.L_x_40557:
        /* <DEDUP_REMOVED lines=16> */
.L_x_40563:
[----:B------:R-:W-:Y:S05]  /*a420*/  BSYNC B3 ;  /* 0x0000000000037941 */ /* 0x000fea0003800000 */
.L_x_40562:
        /* <DEDUP_REMOVED lines=44> */
.L_x_40561:
[----:B------:R-:W-:Y:S05]  /*a6f0*/  BSYNC B2 ;  /* 0x0000000000027941 */ /* 0x000fea0003800000 */
.L_x_40560:
        /* <DEDUP_REMOVED lines=9> */
.L_x_40556:
[----:B------:R-:W-:Y:S05]  /*a790*/  BSYNC B1 ;  /* 0x0000000000017941 */ /* 0x000fea0003800000 */
.L_x_40555:
        /* <DEDUP_REMOVED lines=11> */
[----:B------:R-:W-:-:S04]  /*a850*/  IMAD.WIDE.U32 R198, R159, R192, c[0x0][0x190] ;  /* 0x000064009fc67625 */ /* 0x000fc800078e00c0 */
[----:B------:R-:W-:-:S05]  /*a860*/  IMAD R195, R200, 0x100, R195 ;  /* 0x00000100c8c37824 */ /* 0x000fca00078e02c3 */
[----:B------:R-:W-:-:S05]  /*a870*/  IADD3 R195, R195, R202, RZ ;  /* 0x000000cac3c37210 */ /* 0x000fca0007ffe0ff */
[----:B------:R0:W-:Y:S02]  /*a880*/  STG.E [R198.64], R195 ;  /* 0x000000c3c6007986 */ /* 0x0001e4000c101904 */
.L_x_40565:
[----:B------:R-:W-:Y:S05]  /*a890*/  BSYNC B1 ;  /* 0x0000000000017941 */ /* 0x000fea0003800000 */
.L_x_40564:
[----:B------:R-:W-:Y:S02]  /*a8a0*/  IADD3 R194, R194, 0x20, RZ ;  /* 0x00000020c2c27810 */ /* 0x000fe40007ffe0ff */
[----:B------:R-:W-:Y:S02]  /*a8b0*/  IADD3 R159, R159, 0x20, RZ ;  /* 0x000000209f9f7810 */ /* 0x000fe40007ffe0ff */
.L_x_40527:
[----:B------:R-:W-:Y:S05]  /*a8c0*/  BSYNC B0 ;  /* 0x0000000000007941 */ /* 0x000fea0003800000 */
.L_x_40526:
        /* <DEDUP_REMOVED lines=30> */
.L_x_40571:
[----:B------:R-:W-:Y:S02]  /*aab0*/  IMAD.MOV.U32 R197, RZ, RZ, R186 ;  /* 0x000000ffffc57224 */ /* 0x000fe400078e00ba */
.L_x_40572:
[----:B------:R-:W-:Y:S05]  /*aac0*/  BSYNC B2 ;  /* 0x0000000000027941 */ /* 0x000fea0003800000 */
.L_x_40570:
        /* <DEDUP_REMOVED lines=16> */
.L_x_40576:
[----:B------:R-:W-:Y:S05]  /*abd0*/  BSYNC B3 ;  /* 0x0000000000037941 */ /* 0x000fea0003800000 */
.L_x_40575:
        /* <DEDUP_REMOVED lines=43> */
.L_x_40574:
[----:B------:R-:W-:Y:S05]  /*ae90*/  BSYNC B2 ;  /* 0x0000000000027941 */ /* 0x000fea0003800000 */
.L_x_40573:
        /* <DEDUP_REMOVED lines=9> */
.L_x_40569:
[----:B0-----:R-:W-:Y:S05]  /*af30*/  BSYNC B1 ;  /* 0x0000000000017941 */ /* 0x001fea0003800000 */
.L_x_40568:
        /* <DEDUP_REMOVED lines=18> */
.L_x_40580:
[----:B------:R-:W-:Y:S02]  /*b060*/  IMAD.MOV.U32 R197, RZ, RZ, R186 ;  /* 0x000000ffffc57224 */ /* 0x000fe400078e00ba */
.L_x_40581:
[----:B------:R-:W-:Y:S05]  /*b070*/  BSYNC B2 ;  /* 0x0000000000027941 */ /* 0x000fea0003800000 */
.L_x_40579:
        /* <DEDUP_REMOVED lines=16> */
.L_x_40585:
[----:B------:R-:W-:Y:S05]  /*b180*/  BSYNC B3 ;  /* 0x0000000000037941 */ /* 0x000fea0003800000 */
.L_x_40584:
        /* <DEDUP_REMOVED lines=44> */
.L_x_40583:
[----:B------:R-:W-:Y:S05]  /*b450*/  BSYNC B2 ;  /* 0x0000000000027941 */ /* 0x000fea0003800000 */
.L_x_40582:
        /* <DEDUP_REMOVED lines=9> */
.L_x_40578:
[----:B------:R-:W-:Y:S05]  /*b4f0*/  BSYNC B1 ;  /* 0x0000000000017941 */ /* 0x000fea0003800000 */
.L_x_40577:
        /* <DEDUP_REMOVED lines=18> */
.L_x_40589:
[----:B------:R-:W-:Y:S02]  /*b620*/  MOV R135, R186 ;  /* 0x000000ba00877202 */ /* 0x000fe40000000f00 */
.L_x_40590:
[----:B------:R-:W-:Y:S05]  /*b630*/  BSYNC B2 ;  /* 0x0000000000027941 */ /* 0x000fea0003800000 */
.L_x_40588:
        /* <DEDUP_REMOVED lines=16> */
.L_x_40594:
[----:B------:R-:W-:Y:S05]  /*b740*/  BSYNC B3 ;  /* 0x0000000000037941 */ /* 0x000fea0003800000 */
.L_x_40593:
        /* <DEDUP_REMOVED lines=44> */
.L_x_40592:
[----:B------:R-:W-:Y:S05]  /*ba10*/  BSYNC B2 ;  /* 0x0000000000027941 */ /* 0x000fea0003800000 */
.L_x_40591:
        /* <DEDUP_REMOVED lines=9> */
.L_x_40587:
[----:B------:R-:W-:Y:S05]  /*bab0*/  BSYNC B1 ;  /* 0x0000000000017941 */ /* 0x000fea0003800000 */
.L_x_40586:
        /* <DEDUP_REMOVED lines=18> */
.L_x_40598:
[----:B------:R-:W-:Y:S02]  /*bbe0*/  IMAD.MOV.U32 R195, RZ, RZ, R186 ;  /* 0x000000ffffc37224 */ /* 0x000fe400078e00ba */
.L_x_40599:
[----:B------:R-:W-:Y:S05]  /*bbf0*/  BSYNC B2 ;  /* 0x0000000000027941 */ /* 0x000fea0003800000 */
.L_x_40597:
        /* <DEDUP_REMOVED lines=16> */
.L_x_40603:
[----:B------:R-:W-:Y:S05]  /*bd00*/  BSYNC B3 ;  /* 0x0000000000037941 */ /* 0x000fea0003800000 */
.L_x_40602:
        /* <DEDUP_REMOVED lines=44> */
.L_x_40601:
[----:B------:R-:W-:Y:S05]  /*bfd0*/  BSYNC B2 ;  /* 0x0000000000027941 */ /* 0x000fea0003800000 */
.L_x_40600:
        /* <DEDUP_REMOVED lines=9> */
.L_x_40596:
[----:B------:R-:W-:Y:S05]  /*c070*/  BSYNC B1 ;  /* 0x0000000000017941 */ /* 0x000fea0003800000 */
.L_x_40595:
[----:B------:R-:W-:Y:S01]  /*c080*/  HFMA2.MMA R199, -RZ, RZ, 0, 9.5367431640625e-07 ;  /* 0x00000010ffc77435 */ /* 0x000fe200000001ff */
[----:B------:R-:W-:Y:S09]  /*c090*/  BSSY B1, `(.L_x_40604) ;  /* 0x000000e000017945 */ /* 0x000ff20003800000 */
        /* <DEDUP_REMOVED lines=10> */
[----:B------:R-:W-:-:S04]  /*c140*/  IMAD R195, R200, 0x100, R195 ;  /* 0x00000100c8c37824 */ /* 0x000fc800078e02c3 */
[----:B------:R-:W-:-:S05]  /*c150*/  IMAD.IADD R195, R195, 0x1, R202 ;  /* 0x00000001c3c37824 */ /* 0x000fca00078e02ca */
[----:B------:R0:W-:Y:S02]  /*c160*/  STG.E [R198.64], R195 ;  /* 0x000000c3c6007986 */ /* 0x0001e4000c101904 */
.L_x_40605:
[----:B------:R-:W-:Y:S05]  /*c170*/  BSYNC B1 ;  /* 0x0000000000017941 */ /* 0x000fea0003800000 */
.L_x_40604:
[----:B------:R-:W-:Y:S02]  /*c180*/  IADD3 R194, R194, 0x20, RZ ;  /* 0x00000020c2c27810 */ /* 0x000fe40007ffe0ff */
[----:B------:R-:W-:Y:S02]  /*c190*/  IADD3 R159, R159, 0x20, RZ ;  /* 0x000000209f9f7810 */ /* 0x000fe40007ffe0ff */
.L_x_40567:
[----:B------:R-:W-:Y:S05]  /*c1a0*/  BSYNC B0 ;  /* 0x0000000000007941 */ /* 0x000fea0003800000 */
.L_x_40566:
        /* <DEDUP_REMOVED lines=30> */
.L_x_40611:
[----:B------:R-:W-:Y:S02]  /*c390*/  IMAD.MOV.U32 R197, RZ, RZ, R186 ;  /* 0x000000ffffc57224 */ /* 0x000fe400078e00ba */
.L_x_40612:
[----:B------:R-:W-:Y:S05]  /*c3a0*/  BSYNC B2 ;  /* 0x0000000000027941 */ /* 0x000fea0003800000 */
.L_x_40610:
        /* <DEDUP_REMOVED lines=16> */
.L_x_40616:
[----:B------:R-:W-:Y:S05]  /*c4b0*/  BSYNC B3 ;  /* 0x0000000000037941 */ /* 0x000fea0003800000 */
.L_x_40615:
        /* <DEDUP_REMOVED lines=43> */
.L_x_40614:
[----:B------:R-:W-:Y:S05]  /*c770*/  BSYNC B2 ;  /* 0x0000000000027941 */ /* 0x000fea0003800000 */
.L_x_40613:
        /* <DEDUP_REMOVED lines=9> */
.L_x_40609:
[----:B0-----:R-:W-:Y:S05]  /*c810*/  BSYNC B1 ;  /* 0x0000000000017941 */ /* 0x001fea0003800000 */
.L_x_40608:
        /* <DEDUP_REMOVED lines=18> */
.L_x_40620:
[----:B------:R-:W-:Y:S02]  /*c940*/  IMAD.MOV.U32 R197, RZ, RZ, R186 ;  /* 0x000000ffffc57224 */ /* 0x000fe400078e00ba */
.L_x_40621:
[----:B------:R-:W-:Y:S05]  /*c950*/  BSYNC B2 ;  /* 0x0000000000027941 */ /* 0x000fea0003800000 */
.L_x_40619:
        /* <DEDUP_REMOVED lines=16> */
.L_x_40625:
[----:B------:R-:W-:Y:S05]  /*ca60*/  BSYNC B3 ;  /* 0x0000000000037941 */ /* 0x000fea0003800000 */
.L_x_40624:
        /* <DEDUP_REMOVED lines=44> */
.L_x_40623:
[----:B------:R-:W-:Y:S05]  /*cd30*/  BSYNC B2 ;  /* 0x0000000000027941 */ /* 0x000fea0003800000 */
.L_x_40622:
        /* <DEDUP_REMOVED lines=9> */
.L_x_40618:
[----:B------:R-:W-:Y:S05]  /*cdd0*/  BSYNC B1 ;  /* 0x0000000000017941 */ /* 0x000fea0003800000 */
.L_x_40617:
        /* <DEDUP_REMOVED lines=18> */
.L_x_40629:
[----:B------:R-:W-:Y:S02]  /*cf00*/  IMAD.MOV.U32 R139, RZ, RZ, R186 ;  /* 0x000000ffff8b7224 */ /* 0x000fe400078e00ba */
.L_x_40630:
[----:B------:R-:W-:Y:S05]  /*cf10*/  BSYNC B2 ;  /* 0x0000000000027941 */ /* 0x000fea0003800000 */
.L_x_40628:
        /* <DEDUP_REMOVED lines=16> */
.L_x_40634:
[----:B------:R-:W-:Y:S05]  /*d020*/  BSYNC B3 ;  /* 0x0000000000037941 */ /* 0x000fea0003800000 */
.L_x_40633:
        /* <DEDUP_REMOVED lines=44> */
.L_x_40632:
[----:B------:R-:W-:Y:S05]  /*d2f0*/  BSYNC B2 ;  /* 0x0000000000027941 */ /* 0x000fea0003800000 */
.L_x_40631:
        /* <DEDUP_REMOVED lines=9> */
.L_x_40627:
[----:B------:R-:W-:Y:S05]  /*d390*/  BSYNC B1 ;  /* 0x0000000000017941 */ /* 0x000fea0003800000 */
.L_x_40626:
        /* <DEDUP_REMOVED lines=18> */
.L_x_40638:
[----:B------:R-:W-:Y:S02]  /*d4c0*/  IMAD.MOV.U32 R195, RZ, RZ, R186 ;  /* 0x000000ffffc37224 */ /* 0x000fe400078e00ba */
.L_x_40639:
[----:B------:R-:W-:Y:S05]  /*d4d0*/  BSYNC B2 ;  /* 0x0000000000027941 */ /* 0x000fea0003800000 */
.L_x_40637:
        /* <DEDUP_REMOVED lines=16> */
.L_x_40643:
[----:B------:R-:W-:Y:S05]  /*d5e0*/  BSYNC B3 ;  /* 0x0000000000037941 */ /* 0x000fea0003800000 */
.L_x_40642:
        /* <DEDUP_REMOVED lines=44> */
.L_x_40641:
[----:B------:R-:W-:Y:S05]  /*d8b0*/  BSYNC B2 ;  /* 0x0000000000027941 */ /* 0x000fea0003800000 */
.L_x_40640:
        /* <DEDUP_REMOVED lines=9> */
.L_x_40636:
[----:B------:R-:W-:Y:S05]  /*d950*/  BSYNC B1 ;  /* 0x0000000000017941 */ /* 0x000fea0003800000 */
.L_x_40635:
        /* <DEDUP_REMOVED lines=15> */
.L_x_40645:
[----:B------:R-:W-:Y:S05]  /*da50*/  BSYNC B1 ;  /* 0x0000000000017941 */ /* 0x000fea0003800000 */
.L_x_40644:
[----:B------:R-:W-:Y:S02]  /*da60*/  IADD3 R194, R194, 0x20, RZ ;  /* 0x00000020c2c27810 */ /* 0x000fe40007ffe0ff */
[----:B------:R-:W-:Y:S02]  /*da70*/  IADD3 R159, R159, 0x20, RZ ;  /* 0x000000209f9f7810 */ /* 0x000fe40007ffe0ff */
.L_x_40607:
[----:B------:R-:W-:Y:S05]  /*da80*/  BSYNC B0 ;  /* 0x0000000000007941 */ /* 0x000fea0003800000 */
.L_x_40606:
        /* <DEDUP_REMOVED lines=30> */
.L_x_40651:
[----:B------:R-:W-:Y:S02]  /*dc70*/  MOV R197, R186 ;  /* 0x000000ba00c57202 */ /* 0x000fe40000000f00 */
.L_x_40652:
[----:B------:R-:W-:Y:S05]  /*dc80*/  BSYNC B2 ;  /* 0x0000000000027941 */ /* 0x000fea0003800000 */
.L_x_40650:
        /* <DEDUP_REMOVED lines=16> */
.L_x_40656:
[----:B------:R-:W-:Y:S05]  /*dd90*/  BSYNC B3 ;  /* 0x0000000000037941 */ /* 0x000fea0003800000 */
.L_x_40655:
        /* <DEDUP_REMOVED lines=43> */
.L_x_40654:
[----:B------:R-:W-:Y:S05]  /*e050*/  BSYNC B2 ;  /* 0x0000000000027941 */ /* 0x000fea0003800000 */
.L_x_40653:
        /* <DEDUP_REMOVED lines=9> */
.L_x_40649:
[----:B0-----:R-:W-:Y:S05]  /*e0f0*/  BSYNC B1 ;  /* 0x0000000000017941 */ /* 0x001fea0003800000 */
.L_x_40648:
        /* <DEDUP_REMOVED lines=18> */
.L_x_40660:
[----:B------:R-:W-:Y:S02]  /*e220*/  IMAD.MOV.U32 R197, RZ, RZ, R186 ;  /* 0x000000ffffc57224 */ /* 0x000fe400078e00ba */
.L_x_40661:
[----:B------:R-:W-:Y:S05]  /*e230*/  BSYNC B2 ;  /* 0x0000000000027941 */ /* 0x000fea0003800000 */
.L_x_40659:
        /* <DEDUP_REMOVED lines=16> */
.L_x_40665:
[----:B------:R-:W-:Y:S05]  /*e340*/  BSYNC B3 ;  /* 0x0000000000037941 */ /* 0x000fea0003800000 */
.L_x_40664:
        /* <DEDUP_REMOVED lines=44> */
.L_x_40663:
[----:B------:R-:W-:Y:S05]  /*e610*/  BSYNC B2 ;  /* 0x0000000000027941 */ /* 0x000fea0003800000 */
.L_x_40662:
        /* <DEDUP_REMOVED lines=9> */
.L_x_40658:
[----:B------:R-:W-:Y:S05]  /*e6b0*/  BSYNC B1 ;  /* 0x0000000000017941 */ /* 0x000fea0003800000 */
.L_x_40657:
        /* <DEDUP_REMOVED lines=18> */
.L_x_40669:
[----:B------:R-:W-:Y:S02]  /*e7e0*/  IMAD.MOV.U32 R143, RZ, RZ, R186 ;  /* 0x000000ffff8f7224 */ /* 0x000fe400078e00ba */
.L_x_40670:
[----:B------:R-:W-:Y:S05]  /*e7f0*/  BSYNC B2 ;  /* 0x0000000000027941 */ /* 0x000fea0003800000 */
.L_x_40668:
        /* <DEDUP_REMOVED lines=16> */
.L_x_40674:
[----:B------:R-:W-:Y:S05]  /*e900*/  BSYNC B3 ;  /* 0x0000000000037941 */ /* 0x000fea0003800000 */
.L_x_40673:
        /* <DEDUP_REMOVED lines=44> */
.L_x_40672:
[----:B------:R-:W-:Y:S05]  /*ebd0*/  BSYNC B2 ;  /* 0x0000000000027941 */ /* 0x000fea0003800000 */
.L_x_40671:
        /* <DEDUP_REMOVED lines=9> */
.L_x_40667:
[----:B------:R-:W-:Y:S05]  /*ec70*/  BSYNC B1 ;  /* 0x0000000000017941 */ /* 0x000fea0003800000 */
.L_x_40666:
        /* <DEDUP_REMOVED lines=18> */
.L_x_40678:
[----:B------:R-:W-:Y:S02]  /*eda0*/  MOV R195, R186 ;  /* 0x000000ba00c37202 */ /* 0x000fe40000000f00 */
.L_x_40679:
[----:B------:R-:W-:Y:S05]  /*edb0*/  BSYNC B2 ;  /* 0x0000000000027941 */ /* 0x000fea0003800000 */
.L_x_40677:
        /* <DEDUP_REMOVED lines=16> */
.L_x_40683:
[----:B------:R-:W-:Y:S05]  /*eec0*/  BSYNC B3 ;  /* 0x0000000000037941 */ /* 0x000fea0003800000 */
.L_x_40682:
        /* <DEDUP_REMOVED lines=44> */
.L_x_40681:
[----:B------:R-:W-:Y:S05]  /*f190*/  BSYNC B2 ;  /* 0x0000000000027941 */ /* 0x000fea0003800000 */
.L_x_40680:
        /* <DEDUP_REMOVED lines=9> */
.L_x_40676:
[----:B------:R-:W-:Y:S05]  /*f230*/  BSYNC B1 ;  /* 0x0000000000017941 */ /* 0x000fea0003800000 */
.L_x_40675:
        /* <DEDUP_REMOVED lines=15> */
.L_x_40685:
[----:B------:R-:W-:Y:S05]  /*f330*/  BSYNC B1 ;  /* 0x0000000000017941 */ /* 0x000fea0003800000 */
.L_x_40684:
[----:B------:R-:W-:Y:S02]  /*f340*/  IADD3 R194, R194, 0x20, RZ ;  /* 0x00000020c2c27810 */ /* 0x000fe40007ffe0ff */
[----:B------:R-:W-:Y:S02]  /*f350*/  IADD3 R159, R159, 0x20, RZ ;  /* 0x000000209f9f7810 */ /* 0x000fe40007ffe0ff */
.L_x_40647:
[----:B------:R-:W-:Y:S05]  /*f360*/  BSYNC B0 ;  /* 0x0000000000007941 */ /* 0x000fea0003800000 */
.L_x_40646:
        /* <DEDUP_REMOVED lines=30> */
.L_x_40691:
[----:B------:R-:W-:Y:S02]  /*f550*/  IMAD.MOV.U32 R197, RZ, RZ, R186 ;  /* 0x000000ffffc57224 */ /* 0x000fe400078e00ba */
.L_x_40692:
[----:B------:R-:W-:Y:S05]  /*f560*/  BSYNC B2 ;  /* 0x0000000000027941 */ /* 0x000fea0003800000 */
.L_x_40690:
        /* <DEDUP_REMOVED lines=16> */
.L_x_40696:
[----:B------:R-:W-:Y:S05]  /*f670*/  BSYNC B3 ;  /* 0x0000000000037941 */ /* 0x000fea0003800000 */
.L_x_40695:
        /* <DEDUP_REMOVED lines=43> */
.L_x_40694:
[----:B------:R-:W-:Y:S05]  /*f930*/  BSYNC B2 ;  /* 0x0000000000027941 */ /* 0x000fea0003800000 */
.L_x_40693:
        /* <DEDUP_REMOVED lines=9> */
.L_x_40689:
[----:B0-----:R-:W-:Y:S05]  /*f9d0*/  BSYNC B1 ;  /* 0x0000000000017941 */ /* 0x001fea0003800000 */
.L_x_40688:
        /* <DEDUP_REMOVED lines=18> */
.L_x_40700:
[----:B------:R-:W-:Y:S02]  /*fb00*/  MOV R197, R186 ;  /* 0x000000ba00c57202 */ /* 0x000fe40000000f00 */
.L_x_40701:
[----:B------:R-:W-:Y:S05]  /*fb10*/  BSYNC B2 ;  /* 0x0000000000027941 */ /* 0x000fea0003800000 */
.L_x_40699:
        /* <DEDUP_REMOVED lines=16> */
.L_x_40705:
[----:B------:R-:W-:Y:S05]  /*fc20*/  BSYNC B3 ;  /* 0x0000000000037941 */ /* 0x000fea0003800000 */
.L_x_40704:
        /* <DEDUP_REMOVED lines=44> */
.L_x_40703:
[----:B------:R-:W-:Y:S05]  /*fef0*/  BSYNC B2 ;  /* 0x0000000000027941 */ /* 0x000fea0003800000 */
.L_x_40702:
        /* <DEDUP_REMOVED lines=9> */
.L_x_40698:
[----:B------:R-:W-:Y:S05]  /*ff90*/  BSYNC B1 ;  /* 0x0000000000017941 */ /* 0x000fea0003800000 */
.L_x_40697:
        /* <DEDUP_REMOVED lines=18> */
.L_x_40709:
[----:B------:R-:W-:Y:S02]  /*100c0*/  IMAD.MOV.U32 R147, RZ, RZ, R186 ;  /* 0x000000ffff937224 */ /* 0x000fe400078e00ba */
.L_x_40710:
[----:B------:R-:W-:Y:S05]  /*100d0*/  BSYNC B2 ;  /* 0x0000000000027941 */ /* 0x000fea0003800000 */
.L_x_40708:
        /* <DEDUP_REMOVED lines=16> */
.L_x_40714:
[----:B------:R-:W-:Y:S05]  /*101e0*/  BSYNC B3 ;  /* 0x0000000000037941 */ /* 0x000fea0003800000 */
.L_x_40713:
        /* <DEDUP_REMOVED lines=44> */
.L_x_40712:
[----:B------:R-:W-:Y:S05]  /*104b0*/  BSYNC B2 ;  /* 0x0000000000027941 */ /* 0x000fea0003800000 */
.L_x_40711:
        /* <DEDUP_REMOVED lines=9> */
.L_x_40707:
[----:B------:R-:W-:Y:S05]  /*10550*/  BSYNC B1 ;  /* 0x0000000000017941 */ /* 0x000fea0003800000 */
.L_x_40706:
        /* <DEDUP_REMOVED lines=18> */
.L_x_40718:
[----:B------:R-:W-:Y:S02]  /*10680*/  IMAD.MOV.U32 R195, RZ, RZ, R186 ;  /* 0x000000ffffc37224 */ /* 0x000fe400078e00ba */
.L_x_40719:
[----:B------:R-:W-:Y:S05]  /*10690*/  BSYNC B2 ;  /* 0x0000000000027941 */ /* 0x000fea0003800000 */
.L_x_40717:
        /* <DEDUP_REMOVED lines=16> */
.L_x_40723:
[----:B------:R-:W-:Y:S05]  /*107a0*/  BSYNC B3 ;  /* 0x0000000000037941 */ /* 0x000fea0003800000 */
.L_x_40722:
        /* <DEDUP_REMOVED lines=44> */
.L_x_40721:
[----:B------:R-:W-:Y:S05]  /*10a70*/  BSYNC B2 ;  /* 0x0000000000027941 */ /* 0x000fea0003800000 */
.L_x_40720:
        /* <DEDUP_REMOVED lines=9> */
.L_x_40716:
[----:B------:R-:W-:Y:S05]  /*10b10*/  BSYNC B1 ;  /* 0x0000000000017941 */ /* 0x000fea0003800000 */
.L_x_40715:
        /* <DEDUP_REMOVED lines=15> */
.L_x_40725:
[----:B------:R-:W-:Y:S05]  /*10c10*/  BSYNC B1 ;  /* 0x0000000000017941 */ /* 0x000fea0003800000 */
.L_x_40724:
[----:B------:R-:W-:Y:S02]  /*10c20*/  IADD3 R194, R194, 0x20, RZ ;  /* 0x00000020c2c27810 */ /* 0x000fe40007ffe0ff */
[----:B------:R-:W-:Y:S02]  /*10c30*/  IADD3 R159, R159, 0x20, RZ ;  /* 0x000000209f9f7810 */ /* 0x000fe40007ffe0ff */
.L_x_40687:
[----:B------:R-:W-:Y:S05]  /*10c40*/  BSYNC B0 ;  /* 0x0000000000007941 */ /* 0x000fea0003800000 */
.L_x_40686:
        /* <DEDUP_REMOVED lines=30> */
.L_x_40731:
[----:B------:R-:W-:Y:S02]  /*10e30*/  IMAD.MOV.U32 R197, RZ, RZ, R186 ;  /* 0x000000ffffc57224 */ /* 0x000fe400078e00ba */
.L_x_40732:
[----:B------:R-:W-:Y:S05]  /*10e40*/  BSYNC B2 ;  /* 0x0000000000027941 */ /* 0x000fea0003800000 */
.L_x_40730:
        /* <DEDUP_REMOVED lines=16> */
.L_x_40736:
[----:B------:R-:W-:Y:S05]  /*10f50*/  BSYNC B3 ;  /* 0x0000000000037941 */ /* 0x000fea0003800000 */
.L_x_40735:
        /* <DEDUP_REMOVED lines=43> */
.L_x_40734:
[----:B------:R-:W-:Y:S05]  /*11210*/  BSYNC B2 ;  /* 0x0000000000027941 */ /* 0x000fea0003800000 */
.L_x_40733:
        /* <DEDUP_REMOVED lines=9> */
.L_x_40729:
[----:B0-----:R-:W-:Y:S05]  /*112b0*/  BSYNC B1 ;  /* 0x0000000000017941 */ /* 0x001fea0003800000 */
.L_x_40728:
        /* <DEDUP_REMOVED lines=18> */
.L_x_40740:
[----:B------:R-:W-:Y:S02]  /*113e0*/  IMAD.MOV.U32 R197, RZ, RZ, R186 ;  /* 0x000000ffffc57224 */ /* 0x000fe400078e00ba */
.L_x_40741:
[----:B------:R-:W-:Y:S05]  /*113f0*/  BSYNC B2 ;  /* 0x0000000000027941 */ /* 0x000fea0003800000 */
.L_x_40739:
        /* <DEDUP_REMOVED lines=16> */
.L_x_40745:
[----:B------:R-:W-:Y:S05]  /*11500*/  BSYNC B3 ;  /* 0x0000000000037941 */ /* 0x000fea0003800000 */
.L_x_40744:
        /* <DEDUP_REMOVED lines=44> */
.L_x_40743:
[----:B------:R-:W-:Y:S05]  /*117d0*/  BSYNC B2 ;  /* 0x0000000000027941 */ /* 0x000fea0003800000 */
.L_x_40742:
        /* <DEDUP_REMOVED lines=9> */
.L_x_40738:
[----:B------:R-:W-:Y:S05]  /*11870*/  BSYNC B1 ;  /* 0x0000000000017941 */ /* 0x000fea0003800000 */
.L_x_40737:
        /* <DEDUP_REMOVED lines=18> */
.L_x_40749:
[----:B------:R-:W-:Y:S02]  /*119a0*/  IMAD.MOV.U32 R151, RZ, RZ, R186 ;  /* 0x000000ffff977224 */ /* 0x000fe400078e00ba */
.L_x_40750:
[----:B------:R-:W-:Y:S05]  /*119b0*/  BSYNC B2 ;  /* 0x0000000000027941 */ /* 0x000fea0003800000 */
.L_x_40748:
        /* <DEDUP_REMOVED lines=16> */
.L_x_40754:
[----:B------:R-:W-:Y:S05]  /*11ac0*/  BSYNC B3 ;  /* 0x0000000000037941 */ /* 0x000fea0003800000 */
.L_x_40753:
        /* <DEDUP_REMOVED lines=44> */
.L_x_40752:
[----:B------:R-:W-:Y:S05]  /*11d90*/  BSYNC B2 ;  /* 0x0000000000027941 */ /* 0x000fea0003800000 */
.L_x_40751:
        /* <DEDUP_REMOVED lines=9> */
.L_x_40747:
[----:B------:R-:W-:Y:S05]  /*11e30*/  BSYNC B1 ;  /* 0x0000000000017941 */ /* 0x000fea0003800000 */
.L_x_40746:
        /* <DEDUP_REMOVED lines=18> */
.L_x_40758:
[----:B------:R-:W-:Y:S02]  /*11f60*/  IMAD.MOV.U32 R195, RZ, RZ, R186 ;  /* 0x000000ffffc37224 */ /* 0x000fe400078e00ba */
.L_x_40759:
[----:B------:R-:W-:Y:S05]  /*11f70*/  BSYNC B2 ;  /* 0x0000000000027941 */ /* 0x000fea0003800000 */
.L_x_40757:
        /* <DEDUP_REMOVED lines=16> */
.L_x_40763:
[----:B------:R-:W-:Y:S05]  /*12080*/  BSYNC B3 ;  /* 0x0000000000037941 */ /* 0x000fea0003800000 */
.L_x_40762:
        /* <DEDUP_REMOVED lines=44> */
.L_x_40761:
[----:B------:R-:W-:Y:S05]  /*12350*/  BSYNC B2 ;  /* 0x0000000000027941 */ /* 0x000fea0003800000 */
.L_x_40760:
        /* <DEDUP_REMOVED lines=9> */
.L_x_40756:
[----:B------:R-:W-:Y:S05]  /*123f0*/  BSYNC B1 ;  /* 0x0000000000017941 */ /* 0x000fea0003800000 */
.L_x_40755:
        /* <DEDUP_REMOVED lines=15> */
.L_x_40765:
[----:B------:R-:W-:Y:S05]  /*124f0*/  BSYNC B1 ;  /* 0x0000000000017941 */ /* 0x000fea0003800000 */
.L_x_40764:
[----:B------:R-:W-:Y:S02]  /*12500*/  IADD3 R194, R194, 0x20, RZ ;  /* 0x00000020c2c27810 */ /* 0x000fe40007ffe0ff */
[----:B------:R-:W-:Y:S02]  /*12510*/  IADD3 R159, R159, 0x20, RZ ;  /* 0x000000209f9f7810 */ /* 0x000fe40007ffe0ff */
.L_x_40727:
[----:B------:R-:W-:Y:S05]  /*12520*/  BSYNC B0 ;  /* 0x0000000000007941 */ /* 0x000fea0003800000 */
.L_x_40726:
        /* <DEDUP_REMOVED lines=30> */
.L_x_40771:
[----:B------:R-:W-:Y:S02]  /*12710*/  IMAD.MOV.U32 R195, RZ, RZ, R186 ;  /* 0x000000ffffc37224 */ /* 0x000fe400078e00ba */
.L_x_40772:
[----:B------:R-:W-:Y:S05]  /*12720*/  BSYNC B2 ;  /* 0x0000000000027941 */ /* 0x000fea0003800000 */
.L_x_40770:
        /* <DEDUP_REMOVED lines=16> */
.L_x_40776:
[----:B------:R-:W-:Y:S05]  /*12830*/  BSYNC B3 ;  /* 0x0000000000037941 */ /* 0x000fea0003800000 */
.L_x_40775:
        /* <DEDUP_REMOVED lines=43> */
.L_x_40774:
[----:B------:R-:W-:Y:S05]  /*12af0*/  BSYNC B2 ;  /* 0x0000000000027941 */ /* 0x000fea0003800000 */
.L_x_40773:
        /* <DEDUP_REMOVED lines=9> */
.L_x_40769:
[----:B0-----:R-:W-:Y:S05]  /*12b90*/  BSYNC B1 ;  /* 0x0000000000017941 */ /* 0x001fea0003800000 */
.L_x_40768:
        /* <DEDUP_REMOVED lines=18> */
.L_x_40780:
[----:B------:R-:W-:Y:S02]  /*12cc0*/  IMAD.MOV.U32 R195, RZ, RZ, R186 ;  /* 0x000000ffffc37224 */ /* 0x000fe400078e00ba */
.L_x_40781:
[----:B------:R-:W-:Y:S05]  /*12cd0*/  BSYNC B2 ;  /* 0x0000000000027941 */ /* 0x000fea0003800000 */
.L_x_40779:
        /* <DEDUP_REMOVED lines=16> */
.L_x_40785:
[----:B------:R-:W-:Y:S05]  /*12de0*/  BSYNC B3 ;  /* 0x0000000000037941 */ /* 0x000fea0003800000 */
.L_x_40784:
        /* <DEDUP_REMOVED lines=44> */
.L_x_40783:
[----:B------:R-:W-:Y:S05]  /*130b0*/  BSYNC B2 ;  /* 0x0000000000027941 */ /* 0x000fea0003800000 */
.L_x_40782:
        /* <DEDUP_REMOVED lines=9> */
.L_x_40778:
[----:B------:R-:W-:Y:S05]  /*13150*/  BSYNC B1 ;  /* 0x0000000000017941 */ /* 0x000fea0003800000 */
.L_x_40777:
        /* <DEDUP_REMOVED lines=18> */
.L_x_40789:
[----:B------:R-:W-:Y:S02]  /*13280*/  MOV R193, R186 ;  /* 0x000000ba00c17202 */ /* 0x000fe40000000f00 */
.L_x_40790:
[----:B------:R-:W-:Y:S05]  /*13290*/  BSYNC B2 ;  /* 0x0000000000027941 */ /* 0x000fea0003800000 */
.L_x_40788:
        /* <DEDUP_REMOVED lines=16> */
.L_x_40794:
[----:B------:R-:W-:Y:S05]  /*133a0*/  BSYNC B3 ;  /* 0x0000000000037941 */ /* 0x000fea0003800000 */
.L_x_40793:
        /* <DEDUP_REMOVED lines=44> */
.L_x_40792:
[----:B------:R-:W-:Y:S05]  /*13670*/  BSYNC B2 ;  /* 0x0000000000027941 */ /* 0x000fea0003800000 */
.L_x_40791:
        /* <DEDUP_REMOVED lines=9> */
.L_x_40787:
[----:B------:R-:W-:Y:S05]  /*13710*/  BSYNC B1 ;  /* 0x0000000000017941 */ /* 0x000fea0003800000 */
.L_x_40786:
        /* <DEDUP_REMOVED lines=18> */
.L_x_40798:
[----:B------:R-:W-:Y:S02]  /*13840*/  IMAD.MOV.U32 R193, RZ, RZ, R186 ;  /* 0x000000ffffc17224 */ /* 0x000fe400078e00ba */
.L_x_40799:
[----:B------:R-:W-:Y:S05]  /*13850*/  BSYNC B2 ;  /* 0x0000000000027941 */ /* 0x000fea0003800000 */
.L_x_40797:
        /* <DEDUP_REMOVED lines=16> */
.L_x_40803:
[----:B------:R-:W-:Y:S05]  /*13960*/  BSYNC B3 ;  /* 0x0000000000037941 */ /* 0x000fea0003800000 */
.L_x_40802:
        /* <DEDUP_REMOVED lines=44> */
.L_x_40801:
[----:B------:R-:W-:Y:S05]  /*13c30*/  BSYNC B2 ;  /* 0x0000000000027941 */ /* 0x000fea0003800000 */
.L_x_40800:
        /* <DEDUP_REMOVED lines=9> */
.L_x_40796:
[----:B------:R-:W-:Y:S05]  /*13cd0*/  BSYNC B1 ;  /* 0x0000000000017941 */ /* 0x000fea0003800000 */
.L_x_40795:
[----:B------:R-:W-:-:S10]  /*13ce0*/  HFMA2.MMA R195, -RZ, RZ, 0, 9.5367431640625e-07 ;  /* 0x00000010ffc37435 */ /* 0x000fd400000001ff */
        /* <DEDUP_REMOVED lines=13> */
.L_x_40767:
[----:B------:R-:W-:Y:S05]  /*13dc0*/  BSYNC B0 ;  /* 0x0000000000007941 */ /* 0x000fea0003800000 */
.L_x_40766:
        /* <DEDUP_REMOVED lines=77> */
.L_x_40832:
[----:B-1----:R-:W-:Y:S01]  /*142a0*/  FADD.FTZ R197, R159, R192 ;  /* 0x000000c09fc57221 */ /* 0x002fe20000010000 */
[----:B------:R-:W-:Y:S05]  /*142b0*/  BRA.DIV ~URZ, `(.L_x_40805) ;  /* 0x000019c27f007947 */ /* 0x000fea000b800000 */
[----:B0-----:R-:W0:Y:S01]  /*142c0*/  SHFL.BFLY PT, R159, R197, 0x2, 0x1f ;  /* 0x0c401f00c59f7f89 */ /* 0x001e2200000e0000 */
        /* <DEDUP_REMOVED lines=125> */
.L_x_40833:
        /* <DEDUP_REMOVED lines=13> */
[----:B------:R-:W-:-:S04]  /*14b70*/  FADD.FTZ R158, R158, R159 ;  /* 0x0000009f9e9e7221 */ /* 0x000fc80000010000 */
        /* <DEDUP_REMOVED lines=24> */
[C---:B------:R-:W-:Y:S01]  /*14d00*/  IMAD.WIDE.U32 R198, R194.reuse, R199, c[0x0][0x208] ;  /* 0x00008200c2c67625 */ /* 0x040fe200078e00c7 */
[----:B------:R-:W-:-:S03]  /*14d10*/  IADD3 R194, R194, 0x20, RZ ;  /* 0x00000020c2c27810 */ /* 0x000fc60007ffe0ff */
[----:B------:R-:W-:Y:S02]  /*14d20*/  FFMA.FTZ R157, R9, R200, R5 ;  /* 0x000000c8099d7223 */ /* 0x000fe40000010005 */
[----:B------:R-:W-:-:S05]  /*14d30*/  FFMA.FTZ R158, R10, R195, R6 ;  /* 0x000000c30a9e7223 */ /* 0x000fca0000010006 */
[----:B------:R1:W-:Y:S02]  /*14d40*/  STG.E.128 [R198.64], R156 ;  /* 0x0000009cc6007986 */ /* 0x0003e4000c101d04 */
.L_x_40809:
[----:B------:R-:W-:Y:S05]  /*14d50*/  BSYNC B1 ;  /* 0x0000000000017941 */ /* 0x000fea0003800000 */
.L_x_40808:
[----:B------:R-:W-:Y:S01]  /*14d60*/  LOP3.LUT P2, RZ, R196, 0x10000, RZ, 0xc0, !PT ;  /* 0x00010000c4ff7812 */ /* 0x000fe2000784c0ff */
[----:B------:R-:W-:-:S12]  /*14d70*/  BSSY B1, `(.L_x_40810) ;  /* 0x0000013000017945 */ /* 0x000fd80003800000 */
        /* <DEDUP_REMOVED lines=18> */
.L_x_40811:
[----:B------:R-:W-:Y:S05]  /*14ea0*/  BSYNC B1 ;  /* 0x0000000000017941 */ /* 0x000fea0003800000 */
.L_x_40810:
        /* <DEDUP_REMOVED lines=20> */
.L_x_40813:
[----:B------:R-:W-:Y:S05]  /*14ff0*/  BSYNC B1 ;  /* 0x0000000000017941 */ /* 0x000fea0003800000 */
.L_x_40812:
        /* <DEDUP_REMOVED lines=20> */
.L_x_40815:
[----:B------:R-:W-:Y:S05]  /*15140*/  BSYNC B1 ;  /* 0x0000000000017941 */ /* 0x000fea0003800000 */
.L_x_40814:
[----:B------:R-:W-:Y:S01]  /*15150*/  LOP3.LUT P2, RZ, R196, 0x2000, RZ, 0xc0, !PT ;  /* 0x00002000c4ff7812 */ /* 0x000fe2000784c0ff */
[----:B------:R-:W-:-:S12]  /*15160*/  BSSY B1, `(.L_x_40816) ;  /* 0x0000013000017945 */ /* 0x000fd80003800000 */
[----:B------:R-:W-:Y:S05]  /*15170*/  @!P2 BRA `(.L_x_40817) ;  /* 0x000001100000a947 */ /* 0x000fea0003800000 */
[----:B------:R-:W-:Y:S01]  /*15180*/  FSEL R202, R192, RZ, !P1 ;  /* 0x000000ffc0ca7208 */ /* 0x000fe20004800000 */
        /* <DEDUP_REMOVED lines=16> */
.L_x_40817:
[----:B------:R-:W-:Y:S05]  /*15290*/  BSYNC B1 ;  /* 0x0000000000017941 */ /* 0x000fea0003800000 */
.L_x_40816:
        /* <DEDUP_REMOVED lines=20> */
.L_x_40819:
[----:B------:R-:W-:Y:S05]  /*153e0*/  BSYNC B1 ;  /* 0x0000000000017941 */ /* 0x000fea0003800000 */
.L_x_40818:
        /* <DEDUP_REMOVED lines=20> */
.L_x_40821:
[----:B------:R-:W-:Y:S05]  /*15530*/  BSYNC B1 ;  /* 0x0000000000017941 */ /* 0x000fea0003800000 */
.L_x_40820:
        /* <DEDUP_REMOVED lines=20> */
.L_x_40823:
[----:B------:R-:W-:Y:S05]  /*15680*/  BSYNC B1 ;  /* 0x0000000000017941 */ /* 0x000fea0003800000 */
.L_x_40822:
        /* <DEDUP_REMOVED lines=20> */
.L_x_40825:
[----:B------:R-:W-:Y:S05]  /*157d0*/  BSYNC B1 ;  /* 0x0000000000017941 */ /* 0x000fea0003800000 */
.L_x_40824:
[----:B------:R-:W-:Y:S01]  /*157e0*/  LOP3.LUT P2, RZ, R196, 0x100, RZ, 0xc0, !PT ;  /* 0x00000100c4ff7812 */ /* 0x000fe2000784c0ff */
[----:B------:R-:W-:-:S12]  /*157f0*/  BSSY B1, `(.L_x_40826) ;  /* 0x0000013000017945 */ /* 0x000fd80003800000 */
[----:B------:R-:W-:Y:S05]  /*15800*/  @!P2 BRA `(.L_x_40827) ;  /* 0x000001100000a947 */ /* 0x000fea0003800000 */
[----:B------:R-:W-:Y:S02]  /*15810*/  FSEL R202, R192, RZ, !P1 ;  /* 0x000000ffc0ca7208 */ /* 0x000fe40004800000 */
        /* <DEDUP_REMOVED lines=16> */
.L_x_40827:
[----:B------:R-:W-:Y:S05]  /*15920*/  BSYNC B1 ;  /* 0x0000000000017941 */ /* 0x000fea0003800000 */
.L_x_40826:
        /* <DEDUP_REMOVED lines=20> */
.L_x_40829:
[----:B------:R-:W-:Y:S05]  /*15a70*/  BSYNC B1 ;  /* 0x0000000000017941 */ /* 0x000fea0003800000 */
.L_x_40828:
[----:B------:R-:W-:-:S13]  /*15a80*/  LOP3.LUT P2, RZ, R196, 0x20, RZ, 0xc0, !PT ;  /* 0x00000020c4ff7812 */ /* 0x000fda000784c0ff */
        /* <DEDUP_REMOVED lines=9> */
[C---:B0-----:R-:W-:Y:S02]  /*15b20*/  FMUL.FTZ R197, R193.reuse, R192 ;  /* 0x000000c0c1c57220 */ /* 0x041fe40000410000 */
[----:B------:R-:W-:Y:S02]  /*15b30*/  FMUL.FTZ R198, R193, R198 ;  /* 0x000000c6c1c67220 */ /* 0x000fe40000410000 */
[----:B------:R-:W-:Y:S02]  /*15b40*/  FFMA.FTZ R156, R96, R157, R92 ;  /* 0x0000009d609c7223 */ /* 0x000fe4000001005c */
[----:B------:R-:W-:Y:S02]  /*15b50*/  FFMA.FTZ R157, R97, R158, R93 ;  /* 0x0000009e619d7223 */ /* 0x000fe4000001005d */
[----:B------:R-:W-:-:S04]  /*15b60*/  IMAD.WIDE.U32 R194, R194, R195, c[0x0][0x208] ;  /* 0x00008200c2c27625 */ /* 0x000fc800078e00c3 */
[----:B------:R-:W-:Y:S02]  /*15b70*/  FFMA.FTZ R159, R99, R198, R95 ;  /* 0x000000c6639f7223 */ /* 0x000fe4000001005f */
[----:B------:R-:W-:-:S05]  /*15b80*/  FFMA.FTZ R158, R98, R197, R94 ;  /* 0x000000c5629e7223 */ /* 0x000fca000001005e */
[----:B------:R0:W-:Y:S02]  /*15b90*/  STG.E.128 [R194.64], R156 ;  /* 0x0000009cc2007986 */ /* 0x0001e4000c101d04 */
.L_x_40807:
[----:B-1----:R-:W-:Y:S05]  /*15ba0*/  BSYNC B0 ;  /* 0x0000000000007941 */ /* 0x002fea0003800000 */
.L_x_40806:
[----:B0-----:R-:W-:-:S04]  /*15bb0*/  IMAD.MOV.U32 R156, RZ, RZ, c[0x0][0x160] ;  /* 0x00005800ff9c7624 */ /* 0x001fc800078e00ff */
[----:B------:R-:W-:-:S05]  /*15bc0*/  IMAD R177, R156, 0x4, R177 ;  /* 0x000000049cb17824 */ /* 0x000fca00078e02b1 */
[----:B------:R-:W-:-:S13]  /*15bd0*/  ISETP.GE.AND P1, PT, R177, c[0x0][0x164], PT ;  /* 0x00005900b1007a0c */ /* 0x000fda0003f26270 */
[----:B------:R-:W-:Y:S01]  /*15be0*/  @P1 CALL.REL.NOINC `(.L_x_40830) ;  /* 0x0000001000001944 */ /* 0x000fe20003c00000 */
[----:B------:R-:W-:Y:S05]  /*15bf0*/  BRA `(.L_x_40831) ;  /* 0xfffeb67000007947 */ /* 0x000fea000383ffff */
.L_x_40830:
[----:B------:R-:W-:Y:S05]  /*15c00*/  EXIT ;  /* 0x000000000000794d */ /* 0x000fea0003800000 */
.L_x_40804:
[----:B------:R-:W-:Y:S01]  /*15c10*/  HFMA2.MMA R200, -RZ, RZ, 0, 5.9604644775390625e-08 ;  /* 0x00000001ffc87435 */ /* 0x000fe200000001ff */
[----:B------:R-:W-:Y:S01]  /*15c20*/  IMAD.MOV.U32 R193, RZ, RZ, 0x1f ;  /* 0x0000001fffc17424 */ /* 0x000fe200078e00ff */
[----:B------:R-:W-:Y:S01]  /*15c30*/  MOV R194, 0x15c60 ;  /* 0x00015c6000c27802 */ /* 0x000fe20000000f00 */
[----:B------:R-:W-:-:S03]  /*15c40*/  IMAD.MOV.U32 R198, RZ, RZ, -0x1 ;  /* 0xffffffffffc67424 */ /* 0x000fc600078e00ff */
[----:B-----5:R-:W-:Y:S05]  /*15c50*/  CALL.REL.NOINC `($__internal_154_$__cuda_sm70_shflsync_bfly_p) ;  /* 0x00000a7000007944 */ /* 0x020fea0003c00000 */
[----:B-1----:R-:W-:Y:S01]  /*15c60*/  IMAD.MOV.U32 R192, RZ, RZ, R200 ;  /* 0x000000ffffc07224 */ /* 0x002fe200078e00c8 */
[----:B0-----:R-:W-:Y:S05]  /*15c70*/  BRA `(.L_x_40832) ;  /* 0xffffe62000007947 */ /* 0x001fea000383ffff */
.L_x_40805:
[----:B0-----:R-:W-:Y:S01]  /*15c80*/  IMAD.MOV.U32 R159, RZ, RZ, R197 ;  /* 0x000000ffff9f7224 */ /* 0x001fe200078e00c5 */
[----:B------:R-:W-:Y:S01]  /*15c90*/  MOV R200, 0x2 ;  /* 0x0000000200c87802 */ /* 0x000fe20000000f00 */
[----:B------:R-:W-:Y:S01]  /*15ca0*/  IMAD.MOV.U32 R193, RZ, RZ, 0x1f ;  /* 0x0000001fffc17424 */ /* 0x000fe200078e00ff */
[----:B------:R-:W-:Y:S01]  /*15cb0*/  MOV R194, 0x15ce0 ;  /* 0x00015ce000c27802 */ /* 0x000fe20000000f00 */
[----:B------:R-:W-:Y:S02]  /*15cc0*/  IMAD.MOV.U32 R198, RZ, RZ, -0x1 ;  /* 0xffffffffffc67424 */ /* 0x000fe400078e00ff */
[----:B-----5:R-:W-:Y:S05]  /*15cd0*/  CALL.REL.NOINC `($__internal_154_$__cuda_sm70_shflsync_bfly_p) ;  /* 0x000009f000007944 */ /* 0x020fea0003c00000 */
[----:B01----:R-:W-:Y:S01]  /*15ce0*/  FADD.FTZ R159, R197, R200 ;  /* 0x000000c8c59f7221 */ /* 0x003fe20000010000 */
[----:B------:R-:W-:Y:S01]  /*15cf0*/  MOV R198, 0xffffffff ;  /* 0xffffffff00c67802 */ /* 0x000fe20000000f00 */
[----:B------:R-:W-:Y:S01]  /*15d00*/  IMAD.MOV.U32 R200, RZ, RZ, 0x4 ;  /* 0x00000004ffc87424 */ /* 0x000fe200078e00ff */
[----:B------:R-:W-:Y:S01]  /*15d10*/  MOV R194, 0x15d40 ;  /* 0x00015d4000c27802 */ /* 0x000fe20000000f00 */
[----:B------:R-:W-:-:S02]  /*15d20*/  IMAD.MOV.U32 R193, RZ, RZ, 0x1f ;  /* 0x0000001fffc17424 */ /* 0x000fc400078e00ff */
[----:B------:R-:W-:Y:S05]  /*15d30*/  CALL.REL.NOINC `($__internal_154_$__cuda_sm70_shflsync_bfly_p) ;  /* 0x0000099000007944 */ /* 0x000fea0003c00000 */
[----:B01----:R-:W-:Y:S01]  /*15d40*/  FADD.FTZ R159, R159, R200 ;  /* 0x000000c89f9f7221 */ /* 0x003fe20000010000 */
[----:B------:R-:W-:Y:S01]  /*15d50*/  MOV R194, 0x15da0 ;  /* 0x00015da000c27802 */ /* 0x000fe20000000f00 */
[----:B------:R-:W-:-:S02]  /*15d60*/  IMAD.MOV.U32 R200, RZ, RZ, 0x8 ;  /* 0x00000008ffc87424 */ /* 0x000fc400078e00ff */
[----:B------:R-:W-:Y:S02]  /*15d70*/  IMAD.MOV.U32 R193, RZ, RZ, 0x1f ;  /* 0x0000001fffc17424 */ /* 0x000fe400078e00ff */
[----:B------:R-:W-:Y:S02]  /*15d80*/  IMAD.MOV.U32 R198, RZ, RZ, -0x1 ;  /* 0xffffffffffc67424 */ /* 0x000fe400078e00ff */
[----:B------:R-:W-:Y:S05]  /*15d90*/  CALL.REL.NOINC `($__internal_154_$__cuda_sm70_shflsync_bfly_p) ;  /* 0x0000093000007944 */ /* 0x000fea0003c00000 */
[----:B0-----:R-:W-:Y:S01]  /*15da0*/  HFMA2.MMA R193, -RZ, RZ, 0, 1.847743988037109375e-06 ;  /* 0x0000001fffc17435 */ /* 0x001fe200000001ff */
[----:B-1----:R-:W-:Y:S01]  /*15db0*/  FADD.FTZ R159, R159, R200 ;  /* 0x000000c89f9f7221 */ /* 0x002fe20000010000 */
[----:B------:R-:W-:Y:S01]  /*15dc0*/  MOV R194, 0x15e00 ;  /* 0x00015e0000c27802 */ /* 0x000fe20000000f00 */
[----:B------:R-:W-:Y:S02]  /*15dd0*/  IMAD.MOV.U32 R200, RZ, RZ, 0x10 ;  /* 0x00000010ffc87424 */ /* 0x000fe400078e00ff */
[----:B------:R-:W-:Y:S02]  /*15de0*/  IMAD.MOV.U32 R198, RZ, RZ, -0x1 ;  /* 0xffffffffffc67424 */ /* 0x000fe400078e00ff */
[----:B------:R-:W-:Y:S05]  /*15df0*/  CALL.REL.NOINC `($__internal_154_$__cuda_sm70_shflsync_bfly_p) ;  /* 0x000008d000007944 */ /* 0x000fea0003c00000 */
[----:B-1----:R-:W-:Y:S01]  /*15e00*/  FADD.FTZ R192, R159, R200 ;  /* 0x000000c89fc07221 */ /* 0x002fe20000010000 */
[----:B------:R-:W-:Y:S01]  /*15e10*/  P2R R197, PR, RZ, 0x10 ;  /* 0x00000010ffc57803 */ /* 0x000fe20000000000 */
[----:B------:R-:W-:Y:S01]  /*15e20*/  IMAD.MOV.U32 R200, RZ, RZ, 0x1 ;  /* 0x00000001ffc87424 */ /* 0x000fe200078e00ff */
[----:B------:R-:W-:Y:S01]  /*15e30*/  LOP3.LUT P4, RZ, R196, 0x10, RZ, 0xc0, !PT ;  /* 0x00000010c4ff7812 */ /* 0x000fe2000788c0ff */
[----:B------:R-:W-:Y:S01]  /*15e40*/  FMUL.FTZ R192, R192, c[0x0][0x1e0] ;  /* 0x00007800c0c07a20 */ /* 0x000fe20000410000 */
[----:B------:R-:W-:-:S02]  /*15e50*/  P2R R199, PR, RZ, 0x20 ;  /* 0x00000020ffc77803 */ /* 0x000fc40000000000 */
[----:B------:R-:W-:Y:S01]  /*15e60*/  LOP3.LUT P5, RZ, R196, 0x8, RZ, 0xc0, !PT ;  /* 0x00000008c4ff7812 */ /* 0x000fe200078ac0ff */
[--C-:B0-----:R-:W-:Y:S01]  /*15e70*/  FADD.FTZ R159, R108, -R192.reuse ;  /* 0x800000c06c9f7221 */ /* 0x101fe20000010000 */
        /* <DEDUP_REMOVED lines=13> */
[----:B------:R-:W-:-:S04]  /*15f50*/  IMAD.MOV.U32 R198, RZ, RZ, -0x1 ;  /* 0xffffffffffc67424 */ /* 0x000fc800078e00ff */
        /* <DEDUP_REMOVED lines=90> */
[----:B------:R-:W-:Y:S01]  /*16500*/  MOV R194, 0x16530 ;  /* 0x0001653000c27802 */ /* 0x000fe20000000f00 */
[----:B------:R-:W-:Y:S02]  /*16510*/  IMAD.MOV.U32 R193, RZ, RZ, 0x1f ;  /* 0x0000001fffc17424 */ /* 0x000fe400078e00ff */
[----:B------:R-:W-:Y:S05]  /*16520*/  CALL.REL.NOINC `($__internal_154_$__cuda_sm70_shflsync_bfly_p) ;  /* 0x000001a000007944 */ /* 0x000fea0003c00000 */
[----:B01----:R-:W-:Y:S01]  /*16530*/  FADD.FTZ R159, R159, R200 ;  /* 0x000000c89f9f7221 */ /* 0x003fe20000010000 */
[----:B------:R-:W-:Y:S01]  /*16540*/  MOV R200, 0x2 ;  /* 0x0000000200c87802 */ /* 0x000fe20000000f00 */
[----:B------:R-:W-:Y:S01]  /*16550*/  IMAD.MOV.U32 R193, RZ, RZ, 0x1f ;  /* 0x0000001fffc17424 */ /* 0x000fe200078e00ff */
[----:B------:R-:W-:Y:S01]  /*16560*/  MOV R194, 0x16590 ;  /* 0x0001659000c27802 */ /* 0x000fe20000000f00 */
[----:B------:R-:W-:Y:S02]  /*16570*/  IMAD.MOV.U32 R198, RZ, RZ, -0x1 ;  /* 0xffffffffffc67424 */ /* 0x000fe400078e00ff */
[----:B------:R-:W-:Y:S05]  /*16580*/  CALL.REL.NOINC `($__internal_154_$__cuda_sm70_shflsync_bfly_p) ;  /* 0x0000014000007944 */ /* 0x000fea0003c00000 */
        /* <DEDUP_REMOVED lines=12> */
[----:B-1----:R-:W-:Y:S01]  /*16650*/  FADD.FTZ R197, R159, R200 ;  /* 0x000000c89fc57221 */ /* 0x002fe20000010000 */
[----:B0-----:R-:W-:Y:S01]  /*16660*/  HFMA2.MMA R193, -RZ, RZ, 0, 1.847743988037109375e-06 ;  /* 0x0000001fffc17435 */ /* 0x001fe200000001ff */
[----:B------:R-:W-:Y:S01]  /*16670*/  IMAD.MOV.U32 R200, RZ, RZ, 0x10 ;  /* 0x00000010ffc87424 */ /* 0x000fe200078e00ff */
[----:B------:R-:W-:Y:S01]  /*16680*/  MOV R194, 0x166c0 ;  /* 0x000166c000c27802 */ /* 0x000fe20000000f00 */
[----:B------:R-:W-:Y:S02]  /*16690*/  IMAD.MOV.U32 R198, RZ, RZ, -0x1 ;  /* 0xffffffffffc67424 */ /* 0x000fe400078e00ff */
[----:B------:R-:W-:Y:S02]  /*166a0*/  IMAD.MOV.U32 R159, RZ, RZ, R197 ;  /* 0x000000ffff9f7224 */ /* 0x000fe400078e00c5 */
[----:B------:R-:W-:Y:S05]  /*166b0*/  CALL.REL.NOINC `($__internal_154_$__cuda_sm70_shflsync_bfly_p) ;  /* 0x0000001000007944 */ /* 0x000fea0003c00000 */
[----:B01----:R-:W-:Y:S05]  /*166c0*/  BRA `(.L_x_40833) ;  /* 0xffffe3d000007947 */ /* 0x003fea000383ffff */
        .weak           $__internal_154_$__cuda_sm70_shflsync_bfly_p
        .type           $__internal_154_$__cuda_sm70_shflsync_bfly_p,@function
        .size           $__internal_154_$__cuda_sm70_shflsync_bfly_p,(.L_x_43214 - $__internal_154_$__cuda_sm70_shflsync_bfly_p)
$__internal_154_$__cuda_sm70_shflsync_bfly_p:
[----:B------:R-:W-:Y:S01]  /*166d0*/  IMAD.MOV.U32 R195, RZ, RZ, 0x0 ;  /* 0x00000000ffc37424 */ /* 0x000fe200078e00ff */
[----:B------:R-:W-:Y:S04]  /*166e0*/  WARPSYNC R198 ;  /* 0x000000c600007348 */ /* 0x000fe80003800000 */
[----:B------:R0:W1:Y:S01]  /*166f0*/  SHFL.BFLY PT, R200, R159, R200, R193 ;  /* 0x0c0000c89fc87389 */ /* 0x00006200000e00c1 */
[----:B------:R-:W-:Y:S05]  /*16700*/  RET.REL.NODEC R194 `(_ZN10layer_norm13ln_fwd_kernelINS_13Kernel_traitsIfffffjLj1536ELj1ELj4ELj1ELj16ENS_18Kernel_traits_baseILj1536EfffffjLj128EEEEELb1ELb0ELb1ELb0EEEvNS_9FwdParamsE) ;  /* 0xfffe98f0c2007950 */ /* 0x000fea0003c3ffff */
.L_x_40834:
        /* <DEDUP_REMOVED lines=15> */
.L_x_43214:


//--------------------- .text._ZN10layer_norm13ln_fwd_kernelINS_13Kernel_traitsIfffffjLj1536ELj1ELj4ELj1ELj16ENS_18Kernel_traits_baseILj1536EfffffjLj128EEEEELb1ELb0ELb1ELb1EEEvNS_9FwdParamsE --------------------------
	.section	.text._ZN10layer_norm13ln_fwd_kernelINS_13Kernel_traitsIfffffjLj1536ELj1ELj4ELj1ELj16ENS_18Kernel_traits_baseILj1536EfffffjLj128EEEEELb1ELb0ELb1ELb1EEEvNS_9FwdParamsE,"ax",@progbits
	.sectioninfo	@"SHI_REGISTERS=243"
	.align	128
        .global         _ZN10layer_norm13ln_fwd_kernelINS_13Kernel_traitsIfffffjLj1536ELj1ELj4ELj1ELj16ENS_18Kernel_traits_baseILj1536EfffffjLj128EEEEELb1ELb0ELb1ELb1EEEvNS_9FwdParamsE
        .type           _ZN10layer_norm13ln_fwd_kernelINS_13Kernel_traitsIfffffjLj1536ELj1ELj4ELj1ELj16ENS_18Kernel_traits_baseILj1536EfffffjLj128EEEEELb1ELb0ELb1ELb1EEEvNS_9FwdParamsE,@function
        .size           _ZN10layer_norm13ln_fwd_kernelINS_13Kernel_traitsIfffffjLj1536ELj1ELj4ELj1ELj16ENS_18Kernel_traits_baseILj1536EfffffjLj128EEEEELb1ELb0ELb1ELb1EEEvNS_9FwdParamsE,(.L_x_43215 - _ZN10layer_norm13ln_fwd_kernelINS_13Kernel_traitsIfffffjLj1536ELj1ELj4ELj1ELj16ENS_18Kernel_traits_baseILj1536EfffffjLj128EEEEELb1ELb0ELb1ELb1EEEvNS_9FwdParamsE)
        .other          _ZN10layer_norm13ln_fwd_kernelINS_13Kernel_traitsIfffffjLj1536ELj1ELj4ELj1ELj16ENS_18Kernel_traits_baseILj1536EfffffjLj128EEEEELb1ELb0ELb1ELb1EEEvNS_9FwdParamsE,@"STO_CUDA_ENTRY STV_DEFAULT"
_ZN10layer_norm13ln_fwd_kernelINS_13Kernel_traitsIfffffjLj1536ELj1ELj4ELj1ELj16ENS_18Kernel_traits_baseILj1536EfffffjLj128EEEEELb1ELb0ELb1ELb1EEEvNS_9FwdParamsE:
.text._ZN10layer_norm13ln_fwd_kernelINS_13Kernel_traitsIfffffjLj1536ELj1ELj4ELj1ELj16ENS_18Kernel_traits_baseILj1536EfffffjLj128EEEEELb1ELb0ELb1ELb1EEEvNS_9FwdParamsE:
        /* <DEDUP_REMOVED lines=134> */
[----:B------:R-:W-:-:S03]  /*0860*/  LOP3.LUT R106, R101, R106, R170, 0x96, !PT ;  /* 0x0000006a656a7212 */ /* 0x000fc600078e96aa */
[----:B------:R-:W-:Y:S01]  /*0870*/  IMAD R101, R104, -0x2daee0ad, RZ ;  /* 0xd2511f5368657824 */ /* 0x000fe200078e02ff */
[----:B------:R-:W-:Y:S01]  /*0880*/  LOP3.LUT R100, R0, R100, R169, 0x96, !PT ;  /* 0x0000006400647212 */ /* 0x000fe200078e96a9 */
[----:B------:R-:W-:Y:S02]  /*0890*/  IMAD R0, R102, -0x326172a9, RZ ;  /* 0xcd9e8d5766007824 */ /* 0x000fe400078e02ff */
[----:B------:R-:W-:-:S04]  /*08a0*/  IMAD.HI.U32 R166, R106, -0x2daee0ad, RZ ;  /* 0xd2511f536aa67827 */ /* 0x000fc800078e00ff */
[----:B------:R-:W-:Y:S01]  /*08b0*/  IMAD.HI.U32 R165, R100, -0x326172a9, RZ ;  /* 0xcd9e8d5764a57827 */ /* 0x000fe200078e00ff */
[----:B------:R-:W-:-:S03]  /*08c0*/  LOP3.LUT R166, R166, R101, R168, 0x96, !PT ;  /* 0x00000065a6a67212 */ /* 0x000fc600078e96a8 */
[----:B------:R-:W-:Y:S01]  /*08d0*/  IMAD R162, R106, -0x2daee0ad, RZ ;  /* 0xd2511f536aa27824 */ /* 0x000fe200078e02ff */
[----:B------:R-:W-:Y:S01]  /*08e0*/  LOP3.LUT R165, R165, R0, R167, 0x96, !PT ;  /* 0x00000000a5a57212 */ /* 0x000fe200078e96a7 */
[----:B------:R-:W-:Y:S02]  /*08f0*/  IMAD R160, R100, -0x326172a9, RZ ;  /* 0xcd9e8d5764a07824 */ /* 0x000fe400078e02ff */
.L_x_41296:
        /* <DEDUP_REMOVED lines=24> */
[----:B-----5:R0:W5:Y:S04]  /*0a80*/  LDG.E R189, [R110.64] ;  /* 0x000000046ebd7981 */ /* 0x020168000c1e1900 */
        /* <DEDUP_REMOVED lines=21> */
.L_x_40838:
[----:B------:R-:W-:Y:S02]  /*0be0*/  IMAD.MOV.U32 R117, RZ, RZ, R160 ;  /* 0x000000ffff757224 */ /* 0x000fe400078e00a0 */
.L_x_40839:
[----:B------:R-:W-:Y:S05]  /*0bf0*/  BSYNC B1 ;  /* 0x0000000000017941 */ /* 0x000fea0003800000 */
.L_x_40837:
        /* <DEDUP_REMOVED lines=16> */
.L_x_40843:
[----:B------:R-:W-:Y:S05]  /*0d00*/  BSYNC B2 ;  /* 0x0000000000027941 */ /* 0x000fea0003800000 */
.L_x_40842:
        /* <DEDUP_REMOVED lines=44> */
.L_x_40841:
[----:B------:R-:W-:Y:S05]  /*0fd0*/  BSYNC B1 ;  /* 0x0000000000017941 */ /* 0x000fea0003800000 */
.L_x_40840:
        /* <DEDUP_REMOVED lines=9> */
.L_x_40836:
[----:B0-----:R-:W-:Y:S05]  /*1070*/  BSYNC B0 ;  /* 0x0000000000007941 */ /* 0x001fea0003800000 */
.L_x_40835:
        /* <DEDUP_REMOVED lines=18> */
.L_x_40847:
[----:B------:R-:W-:Y:S02]  /*11a0*/  IMAD.MOV.U32 R118, RZ, RZ, R160 ;  /* 0x000000ffff767224 */ /* 0x000fe400078e00a0 */
.L_x_40848:
[----:B------:R-:W-:Y:S05]  /*11b0*/  BSYNC B1 ;  /* 0x0000000000017941 */ /* 0x000fea0003800000 */
.L_x_40846:
        /* <DEDUP_REMOVED lines=16> */
.L_x_40852:
[----:B------:R-:W-:Y:S05]  /*12c0*/  BSYNC B2 ;  /* 0x0000000000027941 */ /* 0x000fea0003800000 */
.L_x_40851:
        /* <DEDUP_REMOVED lines=44> */
.L_x_40850:
[----:B------:R-:W-:Y:S05]  /*1590*/  BSYNC B1 ;  /* 0x0000000000017941 */ /* 0x000fea0003800000 */
.L_x_40849:
        /* <DEDUP_REMOVED lines=9> */
.L_x_40845:
[----:B------:R-:W-:Y:S05]  /*1630*/  BSYNC B0 ;  /* 0x0000000000007941 */ /* 0x000fea0003800000 */
.L_x_40844:
        /* <DEDUP_REMOVED lines=18> */
.L_x_40856:
[----:B------:R-:W-:Y:S02]  /*1760*/  IMAD.MOV.U32 R118, RZ, RZ, R160 ;  /* 0x000000ffff767224 */ /* 0x000fe400078e00a0 */
.L_x_40857:
[----:B------:R-:W-:Y:S05]  /*1770*/  BSYNC B1 ;  /* 0x0000000000017941 */ /* 0x000fea0003800000 */
.L_x_40855:
        /* <DEDUP_REMOVED lines=16> */
.L_x_40861:
[----:B------:R-:W-:Y:S05]  /*1880*/  BSYNC B2 ;  /* 0x0000000000027941 */ /* 0x000fea0003800000 */
.L_x_40860:
        /* <DEDUP_REMOVED lines=44> */
.L_x_40859:
[----:B------:R-:W-:Y:S05]  /*1b50*/  BSYNC B1 ;  /* 0x0000000000017941 */ /* 0x000fea0003800000 */
.L_x_40858:
        /* <DEDUP_REMOVED lines=9> */
.L_x_40854:
[----:B------:R-:W-:Y:S05]  /*1bf0*/  BSYNC B0 ;  /* 0x0000000000007941 */ /* 0x000fea0003800000 */
.L_x_40853:
        /* <DEDUP_REMOVED lines=18> */
.L_x_40865:
[----:B------:R-:W-:Y:S02]  /*1d20*/  IMAD.MOV.U32 R120, RZ, RZ, R160 ;  /* 0x000000ffff787224 */ /* 0x000fe400078e00a0 */
.L_x_40866:
[----:B------:R-:W-:Y:S05]  /*1d30*/  BSYNC B1 ;  /* 0x0000000000017941 */ /* 0x000fea0003800000 */
.L_x_40864:
        /* <DEDUP_REMOVED lines=16> */
.L_x_40870:
[----:B------:R-:W-:Y:S05]  /*1e40*/  BSYNC B2 ;  /* 0x0000000000027941 */ /* 0x000fea0003800000 */
.L_x_40869:
        /* <DEDUP_REMOVED lines=44> */
.L_x_40868:
[----:B------:R-:W-:Y:S05]  /*2110*/  BSYNC B1 ;  /* 0x0000000000017941 */ /* 0x000fea0003800000 */
.L_x_40867:
        /* <DEDUP_REMOVED lines=9> */
.L_x_40863:
[----:B------:R-:W-:Y:S05]  /*21b0*/  BSYNC B0 ;  /* 0x0000000000007941 */ /* 0x000fea0003800000 */
.L_x_40862:
        /* <DEDUP_REMOVED lines=18> */
.L_x_40872:
[----:B------:R-:W-:Y:S05]  /*22e0*/  BSYNC B0 ;  /* 0x0000000000007941 */ /* 0x000fea0003800000 */
.L_x_40871:
        /* <DEDUP_REMOVED lines=21> */
.L_x_40876:
[----:B------:R-:W-:Y:S02]  /*2440*/  IMAD.MOV.U32 R124, RZ, RZ, R160 ;  /* 0x000000ffff7c7224 */ /* 0x000fe400078e00a0 */
.L_x_40877:
[----:B------:R-:W-:Y:S05]  /*2450*/  BSYNC B1 ;  /* 0x0000000000017941 */ /* 0x000fea0003800000 */
.L_x_40875:
        /* <DEDUP_REMOVED lines=16> */
.L_x_40881:
[----:B------:R-:W-:Y:S05]  /*2560*/  BSYNC B2 ;  /* 0x0000000000027941 */ /* 0x000fea0003800000 */
.L_x_40880:
        /* <DEDUP_REMOVED lines=44> */
.L_x_40879:
[----:B------:R-:W-:Y:S05]  /*2830*/  BSYNC B1 ;  /* 0x0000000000017941 */ /* 0x000fea0003800000 */
.L_x_40878:
        /* <DEDUP_REMOVED lines=9> */
.L_x_40874:
[----:B0-----:R-:W-:Y:S05]  /*28d0*/  BSYNC B0 ;  /* 0x0000000000007941 */ /* 0x001fea0003800000 */
.L_x_40873:
        /* <DEDUP_REMOVED lines=18> */
.L_x_40885:
[----:B------:R-:W-:Y:S02]  /*2a00*/  IMAD.MOV.U32 R117, RZ, RZ, R160 ;  /* 0x000000ffff757224 */ /* 0x000fe400078e00a0 */
.L_x_40886:
[----:B------:R-:W-:Y:S05]  /*2a10*/  BSYNC B1 ;  /* 0x0000000000017941 */ /* 0x000fea0003800000 */
.L_x_40884:
        /* <DEDUP_REMOVED lines=16> */
.L_x_40890:
[----:B------:R-:W-:Y:S05]  /*2b20*/  BSYNC B2 ;  /* 0x0000000000027941 */ /* 0x000fea0003800000 */
.L_x_40889:
        /* <DEDUP_REMOVED lines=44> */
.L_x_40888:
[----:B------:R-:W-:Y:S05]  /*2df0*/  BSYNC B1 ;  /* 0x0000000000017941 */ /* 0x000fea0003800000 */
.L_x_40887:
        /* <DEDUP_REMOVED lines=9> */
.L_x_40883:
[----:B------:R-:W-:Y:S05]  /*2e90*/  BSYNC B0 ;  /* 0x0000000000007941 */ /* 0x000fea0003800000 */
.L_x_40882:
        /* <DEDUP_REMOVED lines=18> */
.L_x_40894:
[----:B------:R-:W-:Y:S02]  /*2fc0*/  IMAD.MOV.U32 R119, RZ, RZ, R160 ;  /* 0x000000ffff777224 */ /* 0x000fe400078e00a0 */
.L_x_40895:
[----:B------:R-:W-:Y:S05]  /*2fd0*/  BSYNC B1 ;  /* 0x0000000000017941 */ /* 0x000fea0003800000 */
.L_x_40893:
        /* <DEDUP_REMOVED lines=16> */
.L_x_40899:
[----:B------:R-:W-:Y:S05]  /*30e0*/  BSYNC B2 ;  /* 0x0000000000027941 */ /* 0x000fea0003800000 */
.L_x_40898:
        /* <DEDUP_REMOVED lines=44> */
.L_x_40897:
[----:B------:R-:W-:Y:S05]  /*33b0*/  BSYNC B1 ;  /* 0x0000000000017941 */ /* 0x000fea0003800000 */
.L_x_40896:
        /* <DEDUP_REMOVED lines=9> */
.L_x_40892:
[----:B------:R-:W-:Y:S05]  /*3450*/  BSYNC B0 ;  /* 0x0000000000007941 */ /* 0x000fea0003800000 */
.L_x_40891:
        /* <DEDUP_REMOVED lines=18> */
.L_x_40903:
[----:B------:R-:W-:Y:S02]  /*3580*/  IMAD.MOV.U32 R119, RZ, RZ, R160 ;  /* 0x000000ffff777224 */ /* 0x000fe400078e00a0 */
.L_x_40904:
[----:B------:R-:W-:Y:S05]  /*3590*/  BSYNC B1 ;  /* 0x0000000000017941 */ /* 0x000fea0003800000 */
.L_x_40902:
        /* <DEDUP_REMOVED lines=16> */
.L_x_40908:
[----:B------:R-:W-:Y:S05]  /*36a0*/  BSYNC B2 ;  /* 0x0000000000027941 */ /* 0x000fea0003800000 */
.L_x_40907:
        /* <DEDUP_REMOVED lines=44> */
.L_x_40906:
[----:B------:R-:W-:Y:S05]  /*3970*/  BSYNC B1 ;  /* 0x0000000000017941 */ /* 0x000fea0003800000 */
.L_x_40905:
        /* <DEDUP_REMOVED lines=9> */
.L_x_40901:
[----:B------:R-:W-:Y:S05]  /*3a10*/  BSYNC B0 ;  /* 0x0000000000007941 */ /* 0x000fea0003800000 */
.L_x_40900:
[-C--:B------:R-:W-:Y:S01]  /*3a20*/  IMAD.WIDE.U32 R118, R118, R191.reuse, c[0x0][0x188] ;  /* 0x0000620076767625 */ /* 0x080fe200078e00bf */
[----:B------:R-:W-:Y:S01]  /*3a30*/  IADD3 R122, R152, 0x40, RZ ;  /* 0x00000040987a7810 */ /* 0x000fe20007ffe0ff */
[----:B------:R-:W-:Y:S01]  /*3a40*/  BSSY B0, `(.L_x_40909) ;  /* 0x000000f000007945 */ /* 0x000fe20003800000 */
[----:B------:R-:W-:Y:S02]  /*3a50*/  IADD3 R120, R153, 0x40, RZ ;  /* 0x0000004099787810 */ /* 0x000fe40007ffe0ff */
[----:B------:R0:W-:Y:S01]  /*3a60*/  STG.E.128 [R118.64], R112 ;  /* 0x0000007076007986 */ /* 0x0001e2000c101d04 */
[----:B------:R-:W-:Y:S01]  /*3a70*/  @P0 IMAD.WIDE.U32 R124, R122, R191, c[0x0][0x180] ;  /* 0x000060007a7c0625 */ /* 0x000fe200078e00bf */
[----:B------:R-:W-:Y:S05]  /*3a80*/  @!P2 BRA `(.L_x_40910) ;  /* 0x000000a00000a947 */ /* 0x000fea0003800000 */
[----:B0-----:R-:W-:Y:S02]  /*3a90*/  SHF.L.U32 R118, R156, 0x10, RZ ;  /* 0x000000109c767819 */ /* 0x001fe400000006ff */
[----:B------:R-:W-:Y:S02]  /*3aa0*/  LOP3.LUT R117, R0, 0xffff, RZ, 0xc0, !PT ;  /* 0x0000ffff00757812 */ /* 0x000fe400078ec0ff */
[----:B------:R-:W-:-:S02]  /*3ab0*/  LOP3.LUT R118, R118, 0xff0000, RZ, 0xc0, !PT ;  /* 0x00ff000076767812 */ /* 0x000fc400078ec0ff */
[----:B------:R-:W-:Y:S02]  /*3ac0*/  LOP3.LUT R126, R157, 0xff, RZ, 0xc0, !PT ;  /* 0x000000ff9d7e7812 */ /* 0x000fe400078ec0ff */
[----:B------:R-:W-:Y:S01]  /*3ad0*/  LOP3.LUT R119, R158, 0xff, RZ, 0xc0, !PT ;  /* 0x000000ff9e777812 */ /* 0x000fe200078ec0ff */
[----:B------:R-:W-:-:S04]  /*3ae0*/  IMAD R117, R117, 0x1000000, R118 ;  /* 0x0100000075757824 */ /* 0x000fc800078e0276 */
[----:B------:R-:W-:Y:S02]  /*3af0*/  IMAD R126, R126, 0x100, R117 ;  /* 0x000001007e7e7824 */ /* 0x000fe400078e0275 */
[----:B------:R-:W-:-:S03]  /*3b00*/  IMAD.WIDE.U32 R116, R116, R188, c[0x0][0x190] ;  /* 0x0000640074747625 */ /* 0x000fc600078e00bc */
[----:B------:R-:W-:-:S05]  /*3b10*/  IADD3 R119, R126, R119, RZ ;  /* 0x000000777e777210 */ /* 0x000fca0007ffe0ff */
[----:B------:R0:W-:Y:S02]  /*3b20*/  STG.E [R116.64], R119 ;  /* 0x0000007774007986 */ /* 0x0001e4000c101904 */
.L_x_40910:
[----:B------:R-:W-:Y:S05]  /*3b30*/  BSYNC B0 ;  /* 0x0000000000007941 */ /* 0x000fea0003800000 */
.L_x_40909:
        /* <DEDUP_REMOVED lines=21> */
.L_x_40914:
[----:B------:R-:W-:Y:S02]  /*3c90*/  IMAD.MOV.U32 R128, RZ, RZ, R160 ;  /* 0x000000ffff807224 */ /* 0x000fe400078e00a0 */
.L_x_40915:
[----:B------:R-:W-:Y:S05]  /*3ca0*/  BSYNC B1 ;  /* 0x0000000000017941 */ /* 0x000fea0003800000 */
.L_x_40913:
        /* <DEDUP_REMOVED lines=16> */
.L_x_40919:
[----:B------:R-:W-:Y:S05]  /*3db0*/  BSYNC B2 ;  /* 0x0000000000027941 */ /* 0x000fea0003800000 */
.L_x_40918:
        /* <DEDUP_REMOVED lines=44> */
.L_x_40917:
[----:B------:R-:W-:Y:S05]  /*4080*/  BSYNC B1 ;  /* 0x0000000000017941 */ /* 0x000fea0003800000 */
.L_x_40916:
        /* <DEDUP_REMOVED lines=9> */
.L_x_40912:
[----:B0-----:R-:W-:Y:S05]  /*4120*/  BSYNC B0 ;  /* 0x0000000000007941 */ /* 0x001fea0003800000 */
.L_x_40911:
        /* <DEDUP_REMOVED lines=18> */
.L_x_40923:
[----:B------:R-:W-:Y:S02]  /*4250*/  IMAD.MOV.U32 R121, RZ, RZ, R160 ;  /* 0x000000ffff797224 */ /* 0x000fe400078e00a0 */
.L_x_40924:
[----:B------:R-:W-:Y:S05]  /*4260*/  BSYNC B1 ;  /* 0x0000000000017941 */ /* 0x000fea0003800000 */
.L_x_40922:
        /* <DEDUP_REMOVED lines=16> */
.L_x_40928:
[----:B------:R-:W-:Y:S05]  /*4370*/  BSYNC B2 ;  /* 0x0000000000027941 */ /* 0x000fea0003800000 */
.L_x_40927:
        /* <DEDUP_REMOVED lines=44> */
.L_x_40926:
[----:B------:R-:W-:Y:S05]  /*4640*/  BSYNC B1 ;  /* 0x0000000000017941 */ /* 0x000fea0003800000 */
.L_x_40925:
        /* <DEDUP_REMOVED lines=9> */
.L_x_40921:
[----:B------:R-:W-:Y:S05]  /*46e0*/  BSYNC B0 ;  /* 0x0000000000007941 */ /* 0x000fea0003800000 */
.L_x_40920:
        /* <DEDUP_REMOVED lines=18> */
.L_x_40932:
[----:B------:R-:W-:Y:S02]  /*4810*/  IMAD.MOV.U32 R123, RZ, RZ, R160 ;  /* 0x000000ffff7b7224 */ /* 0x000fe400078e00a0 */
.L_x_40933:
[----:B------:R-:W-:Y:S05]  /*4820*/  BSYNC B1 ;  /* 0x0000000000017941 */ /* 0x000fea0003800000 */
.L_x_40931:
        /* <DEDUP_REMOVED lines=16> */
.L_x_40937:
[----:B------:R-:W-:Y:S05]  /*4930*/  BSYNC B2 ;  /* 0x0000000000027941 */ /* 0x000fea0003800000 */
.L_x_40936:
        /* <DEDUP_REMOVED lines=44> */
.L_x_40935:
[----:B------:R-:W-:Y:S05]  /*4c00*/  BSYNC B1 ;  /* 0x0000000000017941 */ /* 0x000fea0003800000 */
.L_x_40934:
        /* <DEDUP_REMOVED lines=9> */
.L_x_40930:
[----:B------:R-:W-:Y:S05]  /*4ca0*/  BSYNC B0 ;  /* 0x0000000000007941 */ /* 0x000fea0003800000 */
.L_x_40929:
        /* <DEDUP_REMOVED lines=18> */
.L_x_40941:
[----:B------:R-:W-:Y:S02]  /*4dd0*/  IMAD.MOV.U32 R123, RZ, RZ, R160 ;  /* 0x000000ffff7b7224 */ /* 0x000fe400078e00a0 */
.L_x_40942:
[----:B------:R-:W-:Y:S05]  /*4de0*/  BSYNC B1 ;  /* 0x0000000000017941 */ /* 0x000fea0003800000 */
.L_x_40940:
        /* <DEDUP_REMOVED lines=16> */
.L_x_40946:
[----:B------:R-:W-:Y:S05]  /*4ef0*/  BSYNC B2 ;  /* 0x0000000000027941 */ /* 0x000fea0003800000 */
.L_x_40945:
        /* <DEDUP_REMOVED lines=44> */
.L_x_40944:
[----:B------:R-:W-:Y:S05]  /*51c0*/  BSYNC B1 ;  /* 0x0000000000017941 */ /* 0x000fea0003800000 */
.L_x_40943:
        /* <DEDUP_REMOVED lines=9> */
.L_x_40939:
[----:B------:R-:W-:Y:S05]  /*5260*/  BSYNC B0 ;  /* 0x0000000000007941 */ /* 0x000fea0003800000 */
.L_x_40938:
        /* <DEDUP_REMOVED lines=17> */
.L_x_40948:
[----:B------:R-:W-:Y:S05]  /*5380*/  BSYNC B0 ;  /* 0x0000000000007941 */ /* 0x000fea0003800000 */
.L_x_40947:
        /* <DEDUP_REMOVED lines=21> */
.L_x_40952:
[----:B------:R-:W-:Y:S02]  /*54e0*/  MOV R132, R160 ;  /* 0x000000a000847202 */ /* 0x000fe40000000f00 */
.L_x_40953:
[----:B------:R-:W-:Y:S05]  /*54f0*/  BSYNC B1 ;  /* 0x0000000000017941 */ /* 0x000fea0003800000 */
.L_x_40951:
        /* <DEDUP_REMOVED lines=16> */
.L_x_40957:
[----:B------:R-:W-:Y:S05]  /*5600*/  BSYNC B2 ;  /* 0x0000000000027941 */ /* 0x000fea0003800000 */
.L_x_40956:
        /* <DEDUP_REMOVED lines=44> */
.L_x_40955:
[----:B------:R-:W-:Y:S05]  /*58d0*/  BSYNC B1 ;  /* 0x0000000000017941 */ /* 0x000fea0003800000 */
.L_x_40954:
        /* <DEDUP_REMOVED lines=9> */
.L_x_40950:
[----:B0-----:R-:W-:Y:S05]  /*5970*/  BSYNC B0 ;  /* 0x0000000000007941 */ /* 0x001fea0003800000 */
.L_x_40949:
        /* <DEDUP_REMOVED lines=18> */
.L_x_40961:
[----:B------:R-:W-:Y:S02]  /*5aa0*/  MOV R125, R160 ;  /* 0x000000a0007d7202 */ /* 0x000fe40000000f00 */
.L_x_40962:
[----:B------:R-:W-:Y:S05]  /*5ab0*/  BSYNC B1 ;  /* 0x0000000000017941 */ /* 0x000fea0003800000 */
.L_x_40960:
        /* <DEDUP_REMOVED lines=16> */
.L_x_40966:
[----:B------:R-:W-:Y:S05]  /*5bc0*/  BSYNC B2 ;  /* 0x0000000000027941 */ /* 0x000fea0003800000 */
.L_x_40965:
        /* <DEDUP_REMOVED lines=44> */
.L_x_40964:
[----:B------:R-:W-:Y:S05]  /*5e90*/  BSYNC B1 ;  /* 0x0000000000017941 */ /* 0x000fea0003800000 */
.L_x_40963:
        /* <DEDUP_REMOVED lines=9> */
.L_x_40959:
[----:B------:R-:W-:Y:S05]  /*5f30*/  BSYNC B0 ;  /* 0x0000000000007941 */ /* 0x000fea0003800000 */
.L_x_40958:
        /* <DEDUP_REMOVED lines=18> */
.L_x_40970:
[----:B------:R-:W-:Y:S02]  /*6060*/  MOV R127, R160 ;  /* 0x000000a0007f7202 */ /* 0x000fe40000000f00 */
.L_x_40971:
[----:B------:R-:W-:Y:S05]  /*6070*/  BSYNC B1 ;  /* 0x0000000000017941 */ /* 0x000fea0003800000 */
.L_x_40969:
        /* <DEDUP_REMOVED lines=16> */
.L_x_40975:
[----:B------:R-:W-:Y:S05]  /*6180*/  BSYNC B2 ;  /* 0x0000000000027941 */ /* 0x000fea0003800000 */
.L_x_40974:
        /* <DEDUP_REMOVED lines=44> */
.L_x_40973:
[----:B------:R-:W-:Y:S05]  /*6450*/  BSYNC B1 ;  /* 0x0000000000017941 */ /* 0x000fea0003800000 */
.L_x_40972:
        /* <DEDUP_REMOVED lines=9> */
.L_x_40968:
[----:B------:R-:W-:Y:S05]  /*64f0*/  BSYNC B0 ;  /* 0x0000000000007941 */ /* 0x000fea0003800000 */
.L_x_40967:
        /* <DEDUP_REMOVED lines=18> */
.L_x_40979:
[----:B------:R-:W-:Y:S02]  /*6620*/  MOV R127, R160 ;  /* 0x000000a0007f7202 */ /* 0x000fe40000000f00 */
.L_x_40980:
[----:B------:R-:W-:Y:S05]  /*6630*/  BSYNC B1 ;  /* 0x0000000000017941 */ /* 0x000fea0003800000 */
.L_x_40978:
        /* <DEDUP_REMOVED lines=16> */
.L_x_40984:
[----:B------:R-:W-:Y:S05]  /*6740*/  BSYNC B2 ;  /* 0x0000000000027941 */ /* 0x000fea0003800000 */
.L_x_40983:
        /* <DEDUP_REMOVED lines=44> */
.L_x_40982:
[----:B------:R-:W-:Y:S05]  /*6a10*/  BSYNC B1 ;  /* 0x0000000000017941 */ /* 0x000fea0003800000 */
.L_x_40981:
        /* <DEDUP_REMOVED lines=9> */
.L_x_40977:
[----:B------:R-:W-:Y:S05]  /*6ab0*/  BSYNC B0 ;  /* 0x0000000000007941 */ /* 0x000fea0003800000 */
.L_x_40976:
        /* <DEDUP_REMOVED lines=11> */
[----:B------:R-:W-:Y:S02]  /*6b70*/  LOP3.LUT R127, R158, 0xff, RZ, 0xc0, !PT ;  /* 0x000000ff9e7f7812 */ /* 0x000fe400078ec0ff */
[----:B------:R-:W-:-:S05]  /*6b80*/  LEA R125, R125, R126, 0x18 ;  /* 0x0000007e7d7d7211 */ /* 0x000fca00078ec0ff */
[----:B------:R-:W-:Y:S02]  /*6b90*/  IMAD R134, R134, 0x100, R125 ;  /* 0x0000010086867824 */ /* 0x000fe400078e027d */
[----:B------:R-:W-:-:S04]  /*6ba0*/  IMAD.WIDE.U32 R124, R124, R188, c[0x0][0x190] ;  /* 0x000064007c7c7625 */ /* 0x000fc800078e00bc */
[----:B------:R-:W-:-:S05]  /*6bb0*/  IMAD.IADD R127, R134, 0x1, R127 ;  /* 0x00000001867f7824 */ /* 0x000fca00078e027f */
[----:B------:R0:W-:Y:S02]  /*6bc0*/  STG.E [R124.64], R127 ;  /* 0x0000007f7c007986 */ /* 0x0001e4000c101904 */
.L_x_40986:
[----:B------:R-:W-:Y:S05]  /*6bd0*/  BSYNC B0 ;  /* 0x0000000000007941 */ /* 0x000fea0003800000 */
.L_x_40985:
[----:B0-----:R-:W-:Y:S01]  /*6be0*/  @P2 IMAD.WIDE.U32 R126, R128, R191, c[0x0][0x170] ;  /* 0x00005c00807e2625 */ /* 0x001fe200078e00bf */
[----:B------:R-:W2:Y:S04]  /*6bf0*/  @P0 LDG.E.128 R100, [R132.64] ;  /* 0x0000000484640981 */ /* 0x000ea8000c1e1d00 */
[----:B-----5:R0:W5:Y:S01]  /*6c00*/  @P2 LDG.E.128 R104, [R126.64] ;  /* 0x000000047e682981 */ /* 0x020162000c1e1d00 */
[----:B------:R-:W-:Y:S01]  /*6c10*/  @!P3 ISETP.NE.U32.AND P1, PT, RZ, c[0x0][0x180], PT ;  /* 0x00006000ff00ba0c */ /* 0x000fe20003f25070 */
[----:B------:R-:W-:Y:S01]  /*6c20*/  BSSY B0, `(.L_x_40987) ;  /* 0x000005a000007945 */ /* 0x000fe20003800000 */
[----:B------:R-:W-:Y:S02]  /*6c30*/  @!P3 MOV R131, R129 ;  /* 0x000000810083b202 */ /* 0x000fe40000000f00 */
        /* <DEDUP_REMOVED lines=15> */
.L_x_40990:
[----:B------:R-:W-:Y:S02]  /*6d30*/  IMAD.MOV.U32 R136, RZ, RZ, R160 ;  /* 0x000000ffff887224 */ /* 0x000fe400078e00a0 */
.L_x_40991:
[----:B------:R-:W-:Y:S05]  /*6d40*/  BSYNC B1 ;  /* 0x0000000000017941 */ /* 0x000fea0003800000 */
.L_x_40989:
        /* <DEDUP_REMOVED lines=16> */
.L_x_40995:
[----:B------:R-:W-:Y:S05]  /*6e50*/  BSYNC B2 ;  /* 0x0000000000027941 */ /* 0x000fea0003800000 */
.L_x_40994:
        /* <DEDUP_REMOVED lines=44> */
.L_x_40993:
[----:B------:R-:W-:Y:S05]  /*7120*/  BSYNC B1 ;  /* 0x0000000000017941 */ /* 0x000fea0003800000 */
.L_x_40992:
        /* <DEDUP_REMOVED lines=9> */
.L_x_40988:
[----:B0-----:R-:W-:Y:S05]  /*71c0*/  BSYNC B0 ;  /* 0x0000000000007941 */ /* 0x001fea0003800000 */
.L_x_40987:
        /* <DEDUP_REMOVED lines=18> */
.L_x_40999:
[----:B------:R-:W-:Y:S02]  /*72f0*/  IMAD.MOV.U32 R129, RZ, RZ, R160 ;  /* 0x000000ffff817224 */ /* 0x000fe400078e00a0 */
.L_x_41000:
[----:B------:R-:W-:Y:S05]  /*7300*/  BSYNC B1 ;  /* 0x0000000000017941 */ /* 0x000fea0003800000 */
.L_x_40998:
        /* <DEDUP_REMOVED lines=16> */
.L_x_41004:
[----:B------:R-:W-:Y:S05]  /*7410*/  BSYNC B2 ;  /* 0x0000000000027941 */ /* 0x000fea0003800000 */
.L_x_41003:
        /* <DEDUP_REMOVED lines=44> */
.L_x_41002:
[----:B------:R-:W-:Y:S05]  /*76e0*/  BSYNC B1 ;  /* 0x0000000000017941 */ /* 0x000fea0003800000 */
.L_x_41001:
        /* <DEDUP_REMOVED lines=9> */
.L_x_40997:
[----:B------:R-:W-:Y:S05]  /*7780*/  BSYNC B0 ;  /* 0x0000000000007941 */ /* 0x000fea0003800000 */
.L_x_40996:
        /* <DEDUP_REMOVED lines=18> */
.L_x_41008:
[----:B------:R-:W-:Y:S02]  /*78b0*/  IMAD.MOV.U32 R131, RZ, RZ, R160 ;  /* 0x000000ffff837224 */ /* 0x000fe400078e00a0 */
.L_x_41009:
[----:B------:R-:W-:Y:S05]  /*78c0*/  BSYNC B1 ;  /* 0x0000000000017941 */ /* 0x000fea0003800000 */
.L_x_41007:
        /* <DEDUP_REMOVED lines=16> */
.L_x_41013:
[----:B------:R-:W-:Y:S05]  /*79d0*/  BSYNC B2 ;  /* 0x0000000000027941 */ /* 0x000fea0003800000 */
.L_x_41012:
        /* <DEDUP_REMOVED lines=44> */
.L_x_41011:
[----:B------:R-:W-:Y:S05]  /*7ca0*/  BSYNC B1 ;  /* 0x0000000000017941 */ /* 0x000fea0003800000 */
.L_x_41010:
        /* <DEDUP_REMOVED lines=9> */
.L_x_41006:
[----:B------:R-:W-:Y:S05]  /*7d40*/  BSYNC B0 ;  /* 0x0000000000007941 */ /* 0x000fea0003800000 */
.L_x_41005:
        /* <DEDUP_REMOVED lines=18> */
.L_x_41017:
[----:B------:R-:W-:Y:S02]  /*7e70*/  IMAD.MOV.U32 R131, RZ, RZ, R160 ;  /* 0x000000ffff837224 */ /* 0x000fe400078e00a0 */
.L_x_41018:
[----:B------:R-:W-:Y:S05]  /*7e80*/  BSYNC B1 ;  /* 0x0000000000017941 */ /* 0x000fea0003800000 */
.L_x_41016:
        /* <DEDUP_REMOVED lines=16> */
.L_x_41022:
[----:B------:R-:W-:Y:S05]  /*7f90*/  BSYNC B2 ;  /* 0x0000000000027941 */ /* 0x000fea0003800000 */
.L_x_41021:
        /* <DEDUP_REMOVED lines=44> */
.L_x_41020:
[----:B------:R-:W-:Y:S05]  /*8260*/  BSYNC B1 ;  /* 0x0000000000017941 */ /* 0x000fea0003800000 */
.L_x_41019:
        /* <DEDUP_REMOVED lines=9> */
.L_x_41015:
[----:B------:R-:W-:Y:S05]  /*8300*/  BSYNC B0 ;  /* 0x0000000000007941 */ /* 0x000fea0003800000 */
.L_x_41014:
        /* <DEDUP_REMOVED lines=17> */
.L_x_41024:
[----:B------:R-:W-:Y:S05]  /*8420*/  BSYNC B0 ;  /* 0x0000000000007941 */ /* 0x000fea0003800000 */
.L_x_41023:
        /* <DEDUP_REMOVED lines=21> */
.L_x_41028:
[----:B------:R-:W-:Y:S02]  /*8580*/  IMAD.MOV.U32 R140, RZ, RZ, R160 ;  /* 0x000000ffff8c7224 */ /* 0x000fe400078e00a0 */
.L_x_41029:
[----:B------:R-:W-:Y:S05]  /*8590*/  BSYNC B1 ;  /* 0x0000000000017941 */ /* 0x000fea0003800000 */
.L_x_41027:
        /* <DEDUP_REMOVED lines=16> */
.L_x_41033:
[----:B------:R-:W-:Y:S05]  /*86a0*/  BSYNC B2 ;  /* 0x0000000000027941 */ /* 0x000fea0003800000 */
.L_x_41032:
        /* <DEDUP_REMOVED lines=44> */
.L_x_41031:
[----:B------:R-:W-:Y:S05]  /*8970*/  BSYNC B1 ;  /* 0x0000000000017941 */ /* 0x000fea0003800000 */
.L_x_41030:
        /* <DEDUP_REMOVED lines=9> */
.L_x_41026:
[----:B0-----:R-:W-:Y:S05]  /*8a10*/  BSYNC B0 ;  /* 0x0000000000007941 */ /* 0x001fea0003800000 */
.L_x_41025:
        /* <DEDUP_REMOVED lines=18> */
.L_x_41037:
[----:B------:R-:W-:Y:S02]  /*8b40*/  IMAD.MOV.U32 R133, RZ, RZ, R160 ;  /* 0x000000ffff857224 */ /* 0x000fe400078e00a0 */
.L_x_41038:
[----:B------:R-:W-:Y:S05]  /*8b50*/  BSYNC B1 ;  /* 0x0000000000017941 */ /* 0x000fea0003800000 */
.L_x_41036:
        /* <DEDUP_REMOVED lines=16> */
.L_x_41042:
[----:B------:R-:W-:Y:S05]  /*8c60*/  BSYNC B2 ;  /* 0x0000000000027941 */ /* 0x000fea0003800000 */
.L_x_41041:
        /* <DEDUP_REMOVED lines=44> */
.L_x_41040:
[----:B------:R-:W-:Y:S05]  /*8f30*/  BSYNC B1 ;  /* 0x0000000000017941 */ /* 0x000fea0003800000 */
.L_x_41039:
        /* <DEDUP_REMOVED lines=9> */
.L_x_41035:
[----:B------:R-:W-:Y:S05]  /*8fd0*/  BSYNC B0 ;  /* 0x0000000000007941 */ /* 0x000fea0003800000 */
.L_x_41034:
        /* <DEDUP_REMOVED lines=18> */
.L_x_41046:
[----:B------:R-:W-:Y:S02]  /*9100*/  IMAD.MOV.U32 R135, RZ, RZ, R160 ;  /* 0x000000ffff877224 */ /* 0x000fe400078e00a0 */
.L_x_41047:
[----:B------:R-:W-:Y:S05]  /*9110*/  BSYNC B1 ;  /* 0x0000000000017941 */ /* 0x000fea0003800000 */
.L_x_41045:
        /* <DEDUP_REMOVED lines=16> */
.L_x_41051:
[----:B------:R-:W-:Y:S05]  /*9220*/  BSYNC B2 ;  /* 0x0000000000027941 */ /* 0x000fea0003800000 */
.L_x_41050:
        /* <DEDUP_REMOVED lines=44> */
.L_x_41049:
[----:B------:R-:W-:Y:S05]  /*94f0*/  BSYNC B1 ;  /* 0x0000000000017941 */ /* 0x000fea0003800000 */
.L_x_41048:
        /* <DEDUP_REMOVED lines=9> */
.L_x_41044:
[----:B------:R-:W-:Y:S05]  /*9590*/  BSYNC B0 ;  /* 0x0000000000007941 */ /* 0x000fea0003800000 */
.L_x_41043:
        /* <DEDUP_REMOVED lines=18> */
.L_x_41055:
[----:B------:R-:W-:Y:S02]  /*96c0*/  IMAD.MOV.U32 R135, RZ, RZ, R160 ;  /* 0x000000ffff877224 */ /* 0x000fe400078e00a0 */
.L_x_41056:
[----:B------:R-:W-:Y:S05]  /*96d0*/  BSYNC B1 ;  /* 0x0000000000017941 */ /* 0x000fea0003800000 */
.L_x_41054:
        /* <DEDUP_REMOVED lines=16> */
.L_x_41060:
[----:B------:R-:W-:Y:S05]  /*97e0*/  BSYNC B2 ;  /* 0x0000000000027941 */ /* 0x000fea0003800000 */
.L_x_41059:
        /* <DEDUP_REMOVED lines=44> */
.L_x_41058:
[----:B------:R-:W-:Y:S05]  /*9ab0*/  BSYNC B1 ;  /* 0x0000000000017941 */ /* 0x000fea0003800000 */
.L_x_41057:
        /* <DEDUP_REMOVED lines=9> */
.L_x_41053:
[----:B------:R-:W-:Y:S05]  /*9b50*/  BSYNC B0 ;  /* 0x0000000000007941 */ /* 0x000fea0003800000 */
.L_x_41052:
        /* <DEDUP_REMOVED lines=17> */
.L_x_41062:
[----:B------:R-:W-:Y:S05]  /*9c70*/  BSYNC B0 ;  /* 0x0000000000007941 */ /* 0x000fea0003800000 */
.L_x_41061:
        /* <DEDUP_REMOVED lines=21> */
.L_x_41066:
[----:B------:R-:W-:Y:S02]  /*9dd0*/  MOV R144, R160 ;  /* 0x000000a000907202 */ /* 0x000fe40000000f00 */
.L_x_41067:
[----:B------:R-:W-:Y:S05]  /*9de0*/  BSYNC B1 ;  /* 0x0000000000017941 */ /* 0x000fea0003800000 */
.L_x_41065:
        /* <DEDUP_REMOVED lines=16> */
.L_x_41071:
[----:B------:R-:W-:Y:S05]  /*9ef0*/  BSYNC B2 ;  /* 0x0000000000027941 */ /* 0x000fea0003800000 */
.L_x_41070:
        /* <DEDUP_REMOVED lines=44> */
.L_x_41069:
[----:B------:R-:W-:Y:S05]  /*a1c0*/  BSYNC B1 ;  /* 0x0000000000017941 */ /* 0x000fea0003800000 */
.L_x_41068:
        /* <DEDUP_REMOVED lines=9> */
.L_x_41064:
[----:B0-----:R-:W-:Y:S05]  /*a260*/  BSYNC B0 ;  /* 0x0000000000007941 */ /* 0x001fea0003800000 */
.L_x_41063:
        /* <DEDUP_REMOVED lines=18> */
.L_x_41075:
[----:B------:R-:W-:Y:S02]  /*a390*/  MOV R137, R160 ;  /* 0x000000a000897202 */ /* 0x000fe40000000f00 */
.L_x_41076:
[----:B------:R-:W-:Y:S05]  /*a3a0*/  BSYNC B1 ;  /* 0x0000000000017941 */ /* 0x000fea0003800000 */
.L_x_41074:
        /* <DEDUP_REMOVED lines=16> */
.L_x_41080:
[----:B------:R-:W-:Y:S05]  /*a4b0*/  BSYNC B2 ;  /* 0x0000000000027941 */ /* 0x000fea0003800000 */
.L_x_41079:
        /* <DEDUP_REMOVED lines=44> */
.L_x_41078:
[----:B------:R-:W-:Y:S05]  /*a780*/  BSYNC B1 ;  /* 0x0000000000017941 */ /* 0x000fea0003800000 */
.L_x_41077:
        /* <DEDUP_REMOVED lines=9> */
.L_x_41073:
[----:B------:R-:W-:Y:S05]  /*a820*/  BSYNC B0 ;  /* 0x0000000000007941 */ /* 0x000fea0003800000 */
.L_x_41072:
        /* <DEDUP_REMOVED lines=18> */
.L_x_41084:
[----:B------:R-:W-:Y:S02]  /*a950*/  MOV R139, R160 ;  /* 0x000000a0008b7202 */ /* 0x000fe40000000f00 */
.L_x_41085:
[----:B------:R-:W-:Y:S05]  /*a960*/  BSYNC B1 ;  /* 0x0000000000017941 */ /* 0x000fea0003800000 */
.L_x_41083:
        /* <DEDUP_REMOVED lines=16> */
.L_x_41089:
[----:B------:R-:W-:Y:S05]  /*aa70*/  BSYNC B2 ;  /* 0x0000000000027941 */ /* 0x000fea0003800000 */
.L_x_41088:
        /* <DEDUP_REMOVED lines=44> */
.L_x_41087:
[----:B------:R-:W-:Y:S05]  /*ad40*/  BSYNC B1 ;  /* 0x0000000000017941 */ /* 0x000fea0003800000 */
.L_x_41086:
        /* <DEDUP_REMOVED lines=9> */
.L_x_41082:
[----:B------:R-:W-:Y:S05]  /*ade0*/  BSYNC B0 ;  /* 0x0000000000007941 */ /* 0x000fea0003800000 */
.L_x_41081:
        /* <DEDUP_REMOVED lines=18> */
.L_x_41093:
[----:B------:R-:W-:Y:S02]  /*af10*/  MOV R139, R160 ;  /* 0x000000a0008b7202 */ /* 0x000fe40000000f00 */
.L_x_41094:
[----:B------:R-:W-:Y:S05]  /*af20*/  BSYNC B1 ;  /* 0x0000000000017941 */ /* 0x000fea0003800000 */
.L_x_41092:
        /* <DEDUP_REMOVED lines=16> */
.L_x_41098:
[----:B------:R-:W-:Y:S05]  /*b030*/  BSYNC B2 ;  /* 0x0000000000027941 */ /* 0x000fea0003800000 */
.L_x_41097:
        /* <DEDUP_REMOVED lines=44> */
.L_x_41096:
[----:B------:R-:W-:Y:S05]  /*b300*/  BSYNC B1 ;  /* 0x0000000000017941 */ /* 0x000fea0003800000 */
.L_x_41095:
        /* <DEDUP_REMOVED lines=9> */
.L_x_41091:
[----:B------:R-:W-:Y:S05]  /*b3a0*/  BSYNC B0 ;  /* 0x0000000000007941 */ /* 0x000fea0003800000 */
.L_x_41090:
        /* <DEDUP_REMOVED lines=17> */
.L_x_41100:
[----:B------:R-:W-:Y:S05]  /*b4c0*/  BSYNC B0 ;  /* 0x0000000000007941 */ /* 0x000fea0003800000 */
.L_x_41099:
        /* <DEDUP_REMOVED lines=21> */
.L_x_41104:
[----:B------:R-:W-:Y:S02]  /*b620*/  IMAD.MOV.U32 R148, RZ, RZ, R160 ;  /* 0x000000ffff947224 */ /* 0x000fe400078e00a0 */
.L_x_41105:
[----:B------:R-:W-:Y:S05]  /*b630*/  BSYNC B1 ;  /* 0x0000000000017941 */ /* 0x000fea0003800000 */
.L_x_41103:
        /* <DEDUP_REMOVED lines=16> */
.L_x_41109:
[----:B------:R-:W-:Y:S05]  /*b740*/  BSYNC B2 ;  /* 0x0000000000027941 */ /* 0x000fea0003800000 */
.L_x_41108:
        /* <DEDUP_REMOVED lines=44> */
.L_x_41107:
[----:B------:R-:W-:Y:S05]  /*ba10*/  BSYNC B1 ;  /* 0x0000000000017941 */ /* 0x000fea0003800000 */
.L_x_41106:
        /* <DEDUP_REMOVED lines=9> */
.L_x_41102:
[----:B0-----:R-:W-:Y:S05]  /*bab0*/  BSYNC B0 ;  /* 0x0000000000007941 */ /* 0x001fea0003800000 */
.L_x_41101:
        /* <DEDUP_REMOVED lines=18> */
.L_x_41113:
[----:B------:R-:W-:Y:S02]  /*bbe0*/  IMAD.MOV.U32 R141, RZ, RZ, R160 ;  /* 0x000000ffff8d7224 */ /* 0x000fe400078e00a0 */
.L_x_41114:
[----:B------:R-:W-:Y:S05]  /*bbf0*/  BSYNC B1 ;  /* 0x0000000000017941 */ /* 0x000fea0003800000 */
.L_x_41112:
        /* <DEDUP_REMOVED lines=16> */
.L_x_41118:
[----:B------:R-:W-:Y:S05]  /*bd00*/  BSYNC B2 ;  /* 0x0000000000027941 */ /* 0x000fea0003800000 */
.L_x_41117:
        /* <DEDUP_REMOVED lines=44> */
.L_x_41116:
[----:B------:R-:W-:Y:S05]  /*bfd0*/  BSYNC B1 ;  /* 0x0000000000017941 */ /* 0x000fea0003800000 */
.L_x_41115:
        /* <DEDUP_REMOVED lines=9> */
.L_x_41111:
[----:B------:R-:W-:Y:S05]  /*c070*/  BSYNC B0 ;  /* 0x0000000000007941 */ /* 0x000fea0003800000 */
.L_x_41110:
        /* <DEDUP_REMOVED lines=18> */
.L_x_41122:
[----:B------:R-:W-:Y:S02]  /*c1a0*/  IMAD.MOV.U32 R143, RZ, RZ, R160 ;  /* 0x000000ffff8f7224 */ /* 0x000fe400078e00a0 */
.L_x_41123:
[----:B------:R-:W-:Y:S05]  /*c1b0*/  BSYNC B1 ;  /* 0x0000000000017941 */ /* 0x000fea0003800000 */
.L_x_41121:
        /* <DEDUP_REMOVED lines=16> */
.L_x_41127:
[----:B------:R-:W-:Y:S05]  /*c2c0*/  BSYNC B2 ;  /* 0x0000000000027941 */ /* 0x000fea0003800000 */
.L_x_41126:
        /* <DEDUP_REMOVED lines=44> */
.L_x_41125:
[----:B------:R-:W-:Y:S05]  /*c590*/  BSYNC B1 ;  /* 0x0000000000017941 */ /* 0x000fea0003800000 */
.L_x_41124:
        /* <DEDUP_REMOVED lines=9> */
.L_x_41120:
[----:B------:R-:W-:Y:S05]  /*c630*/  BSYNC B0 ;  /* 0x0000000000007941 */ /* 0x000fea0003800000 */
.L_x_41119:
        /* <DEDUP_REMOVED lines=18> */
.L_x_41131:
[----:B------:R-:W-:Y:S02]  /*c760*/  IMAD.MOV.U32 R143, RZ, RZ, R160 ;  /* 0x000000ffff8f7224 */ /* 0x000fe400078e00a0 */
.L_x_41132:
[----:B------:R-:W-:Y:S05]  /*c770*/  BSYNC B1 ;  /* 0x0000000000017941 */ /* 0x000fea0003800000 */
.L_x_41130:
        /* <DEDUP_REMOVED lines=16> */
.L_x_41136:
[----:B------:R-:W-:Y:S05]  /*c880*/  BSYNC B2 ;  /* 0x0000000000027941 */ /* 0x000fea0003800000 */
.L_x_41135:
        /* <DEDUP_REMOVED lines=44> */
.L_x_41134:
[----:B------:R-:W-:Y:S05]  /*cb50*/  BSYNC B1 ;  /* 0x0000000000017941 */ /* 0x000fea0003800000 */
.L_x_41133:
        /* <DEDUP_REMOVED lines=9> */
.L_x_41129:
[----:B------:R-:W-:Y:S05]  /*cbf0*/  BSYNC B0 ;  /* 0x0000000000007941 */ /* 0x000fea0003800000 */
.L_x_41128:
        /* <DEDUP_REMOVED lines=17> */
.L_x_41138:
[----:B------:R-:W-:Y:S05]  /*cd10*/  BSYNC B0 ;  /* 0x0000000000007941 */ /* 0x000fea0003800000 */
.L_x_41137:
        /* <DEDUP_REMOVED lines=21> */
.L_x_41142:
[----:B------:R-:W-:Y:S02]  /*ce70*/  IMAD.MOV.U32 R154, RZ, RZ, R160 ;  /* 0x000000ffff9a7224 */ /* 0x000fe400078e00a0 */
.L_x_41143:
[----:B------:R-:W-:Y:S05]  /*ce80*/  BSYNC B1 ;  /* 0x0000000000017941 */ /* 0x000fea0003800000 */
.L_x_41141:
        /* <DEDUP_REMOVED lines=16> */
.L_x_41147:
[----:B------:R-:W-:Y:S05]  /*cf90*/  BSYNC B2 ;  /* 0x0000000000027941 */ /* 0x000fea0003800000 */
.L_x_41146:
        /* <DEDUP_REMOVED lines=44> */
.L_x_41145:
[----:B------:R-:W-:Y:S05]  /*d260*/  BSYNC B1 ;  /* 0x0000000000017941 */ /* 0x000fea0003800000 */
.L_x_41144:
        /* <DEDUP_REMOVED lines=9> */
.L_x_41140:
[----:B0-----:R-:W-:Y:S05]  /*d300*/  BSYNC B0 ;  /* 0x0000000000007941 */ /* 0x001fea0003800000 */
.L_x_41139:
        /* <DEDUP_REMOVED lines=18> */
.L_x_41151:
[----:B------:R-:W-:Y:S02]  /*d430*/  IMAD.MOV.U32 R145, RZ, RZ, R160 ;  /* 0x000000ffff917224 */ /* 0x000fe400078e00a0 */
.L_x_41152:
[----:B------:R-:W-:Y:S05]  /*d440*/  BSYNC B1 ;  /* 0x0000000000017941 */ /* 0x000fea0003800000 */
.L_x_41150:
        /* <DEDUP_REMOVED lines=16> */
.L_x_41156:
[----:B------:R-:W-:Y:S05]  /*d550*/  BSYNC B2 ;  /* 0x0000000000027941 */ /* 0x000fea0003800000 */
.L_x_41155:
        /* <DEDUP_REMOVED lines=44> */
.L_x_41154:
[----:B------:R-:W-:Y:S05]  /*d820*/  BSYNC B1 ;  /* 0x0000000000017941 */ /* 0x000fea0003800000 */
.L_x_41153:
        /* <DEDUP_REMOVED lines=9> */
.L_x_41149:
[----:B------:R-:W-:Y:S05]  /*d8c0*/  BSYNC B0 ;  /* 0x0000000000007941 */ /* 0x000fea0003800000 */
.L_x_41148:
        /* <DEDUP_REMOVED lines=18> */
.L_x_41160:
[----:B------:R-:W-:Y:S02]  /*d9f0*/  IMAD.MOV.U32 R147, RZ, RZ, R160 ;  /* 0x000000ffff937224 */ /* 0x000fe400078e00a0 */
.L_x_41161:
[----:B------:R-:W-:Y:S05]  /*da00*/  BSYNC B1 ;  /* 0x0000000000017941 */ /* 0x000fea0003800000 */
.L_x_41159:
        /* <DEDUP_REMOVED lines=16> */
.L_x_41165:
[----:B------:R-:W-:Y:S05]  /*db10*/  BSYNC B2 ;  /* 0x0000000000027941 */ /* 0x000fea0003800000 */
.L_x_41164:
        /* <DEDUP_REMOVED lines=44> */
.L_x_41163:
[----:B------:R-:W-:Y:S05]  /*dde0*/  BSYNC B1 ;  /* 0x0000000000017941 */ /* 0x000fea0003800000 */
.L_x_41162:
        /* <DEDUP_REMOVED lines=9> */
.L_x_41158:
[----:B------:R-:W-:Y:S05]  /*de80*/  BSYNC B0 ;  /* 0x0000000000007941 */ /* 0x000fea0003800000 */
.L_x_41157:
        /* <DEDUP_REMOVED lines=18> */
.L_x_41169:
[----:B------:R-:W-:Y:S02]  /*dfb0*/  IMAD.MOV.U32 R147, RZ, RZ, R160 ;  /* 0x000000ffff937224 */ /* 0x000fe400078e00a0 */
.L_x_41170:
[----:B------:R-:W-:Y:S05]  /*dfc0*/  BSYNC B1 ;  /* 0x0000000000017941 */ /* 0x000fea0003800000 */
.L_x_41168:
        /* <DEDUP_REMOVED lines=16> */
.L_x_41174:
[----:B------:R-:W-:Y:S05]  /*e0d0*/  BSYNC B2 ;  /* 0x0000000000027941 */ /* 0x000fea0003800000 */
.L_x_41173:
        /* <DEDUP_REMOVED lines=44> */
.L_x_41172:
[----:B------:R-:W-:Y:S05]  /*e3a0*/  BSYNC B1 ;  /* 0x0000000000017941 */ /* 0x000fea0003800000 */
.L_x_41171:
        /* <DEDUP_REMOVED lines=9> */
.L_x_41167:
[----:B------:R-:W-:Y:S05]  /*e440*/  BSYNC B0 ;  /* 0x0000000000007941 */ /* 0x000fea0003800000 */
.L_x_41166:
        /* <DEDUP_REMOVED lines=17> */
.L_x_41176:
[----:B------:R-:W-:Y:S05]  /*e560*/  BSYNC B0 ;  /* 0x0000000000007941 */ /* 0x000fea0003800000 */
.L_x_41175:
        /* <DEDUP_REMOVED lines=21> */
.L_x_41180:
[----:B------:R-:W-:Y:S02]  /*e6c0*/  MOV R186, R160 ;  /* 0x000000a000ba7202 */ /* 0x000fe40000000f00 */
.L_x_41181:
[----:B------:R-:W-:Y:S05]  /*e6d0*/  BSYNC B1 ;  /* 0x0000000000017941 */ /* 0x000fea0003800000 */
.L_x_41179:
        /* <DEDUP_REMOVED lines=16> */
.L_x_41185:
[----:B------:R-:W-:Y:S05]  /*e7e0*/  BSYNC B2 ;  /* 0x0000000000027941 */ /* 0x000fea0003800000 */
.L_x_41184:
        /* <DEDUP_REMOVED lines=44> */
.L_x_41183:
[----:B------:R-:W-:Y:S05]  /*eab0*/  BSYNC B1 ;  /* 0x0000000000017941 */ /* 0x000fea0003800000 */
.L_x_41182:
        /* <DEDUP_REMOVED lines=9> */
.L_x_41178:
[----:B0-----:R-:W-:Y:S05]  /*eb50*/  BSYNC B0 ;  /* 0x0000000000007941 */ /* 0x001fea0003800000 */
.L_x_41177:
        /* <DEDUP_REMOVED lines=18> */
.L_x_41189:
[----:B------:R-:W-:Y:S02]  /*ec80*/  MOV R149, R160 ;  /* 0x000000a000957202 */ /* 0x000fe40000000f00 */
.L_x_41190:
[----:B------:R-:W-:Y:S05]  /*ec90*/  BSYNC B1 ;  /* 0x0000000000017941 */ /* 0x000fea0003800000 */
.L_x_41188:
        /* <DEDUP_REMOVED lines=16> */
.L_x_41194:
[----:B------:R-:W-:Y:S05]  /*eda0*/  BSYNC B2 ;  /* 0x0000000000027941 */ /* 0x000fea0003800000 */
.L_x_41193:
        /* <DEDUP_REMOVED lines=44> */
.L_x_41192:
[----:B------:R-:W-:Y:S05]  /*f070*/  BSYNC B1 ;  /* 0x0000000000017941 */ /* 0x000fea0003800000 */
.L_x_41191:
        /* <DEDUP_REMOVED lines=9> */
.L_x_41187:
[----:B------:R-:W-:Y:S05]  /*f110*/  BSYNC B0 ;  /* 0x0000000000007941 */ /* 0x000fea0003800000 */
.L_x_41186:
        /* <DEDUP_REMOVED lines=18> */
.L_x_41198:
[----:B------:R-:W-:Y:S02]  /*f240*/  MOV R151, R160 ;  /* 0x000000a000977202 */ /* 0x000fe40000000f00 */
.L_x_41199:
[----:B------:R-:W-:Y:S05]  /*f250*/  BSYNC B1 ;  /* 0x0000000000017941 */ /* 0x000fea0003800000 */
.L_x_41197:
        /* <DEDUP_REMOVED lines=16> */
.L_x_41203:
[----:B------:R-:W-:Y:S05]  /*f360*/  BSYNC B2 ;  /* 0x0000000000027941 */ /* 0x000fea0003800000 */
.L_x_41202:
        /* <DEDUP_REMOVED lines=44> */
.L_x_41201:
[----:B------:R-:W-:Y:S05]  /*f630*/  BSYNC B1 ;  /* 0x0000000000017941 */ /* 0x000fea0003800000 */
.L_x_41200:
        /* <DEDUP_REMOVED lines=9> */
.L_x_41196:
[----:B------:R-:W-:Y:S05]  /*f6d0*/  BSYNC B0 ;  /* 0x0000000000007941 */ /* 0x000fea0003800000 */
.L_x_41195:
        /* <DEDUP_REMOVED lines=18> */
.L_x_41207:
[----:B------:R-:W-:Y:S02]  /*f800*/  MOV R151, R160 ;  /* 0x000000a000977202 */ /* 0x000fe40000000f00 */
.L_x_41208:
[----:B------:R-:W-:Y:S05]  /*f810*/  BSYNC B1 ;  /* 0x0000000000017941 */ /* 0x000fea0003800000 */
.L_x_41206:
        /* <DEDUP_REMOVED lines=16> */
.L_x_41212:
[----:B------:R-:W-:Y:S05]  /*f920*/  BSYNC B2 ;  /* 0x0000000000027941 */ /* 0x000fea0003800000 */
.L_x_41211:
        /* <DEDUP_REMOVED lines=44> */
.L_x_41210:
[----:B------:R-:W-:Y:S05]  /*fbf0*/  BSYNC B1 ;  /* 0x0000000000017941 */ /* 0x000fea0003800000 */
.L_x_41209:
        /* <DEDUP_REMOVED lines=9> */
.L_x_41205:
[----:B------:R-:W-:Y:S05]  /*fc90*/  BSYNC B0 ;  /* 0x0000000000007941 */ /* 0x000fea0003800000 */
.L_x_41204:
        /* <DEDUP_REMOVED lines=17> */
.L_x_41214:
[----:B------:R-:W-:Y:S05]  /*fdb0*/  BSYNC B0 ;  /* 0x0000000000007941 */ /* 0x000fea0003800000 */
.L_x_41213:
        /* <DEDUP_REMOVED lines=21> */
.L_x_41218:
[----:B------:R-:W-:Y:S02]  /*ff10*/  IMAD.MOV.U32 R196, RZ, RZ, R160 ;  /* 0x000000ffffc47224 */ /* 0x000fe400078e00a0 */
.L_x_41219:
[----:B------:R-:W-:Y:S05]  /*ff20*/  BSYNC B1 ;  /* 0x0000000000017941 */ /* 0x000fea0003800000 */
.L_x_41217:
        /* <DEDUP_REMOVED lines=16> */
.L_x_41223:
[----:B------:R-:W-:Y:S05]  /*10030*/  BSYNC B2 ;  /* 0x0000000000027941 */ /* 0x000fea0003800000 */
.L_x_41222:
        /* <DEDUP_REMOVED lines=44> */
.L_x_41221:
[----:B------:R-:W-:Y:S05]  /*10300*/  BSYNC B1 ;  /* 0x0000000000017941 */ /* 0x000fea0003800000 */
.L_x_41220:
        /* <DEDUP_REMOVED lines=9> */
.L_x_41216:
[----:B0-----:R-:W-:Y:S05]  /*103a0*/  BSYNC B0 ;  /* 0x0000000000007941 */ /* 0x001fea0003800000 */
.L_x_41215:
        /* <DEDUP_REMOVED lines=18> */
.L_x_41227:
[----:B------:R-:W-:Y:S02]  /*104d0*/  IMAD.MOV.U32 R155, RZ, RZ, R160 ;  /* 0x000000ffff9b7224 */ /* 0x000fe400078e00a0 */
.L_x_41228:
[----:B------:R-:W-:Y:S05]  /*104e0*/  BSYNC B1 ;  /* 0x0000000000017941 */ /* 0x000fea0003800000 */
.L_x_41226:
        /* <DEDUP_REMOVED lines=16> */
.L_x_41232:
[----:B------:R-:W-:Y:S05]  /*105f0*/  BSYNC B2 ;  /* 0x0000000000027941 */ /* 0x000fea0003800000 */
.L_x_41231:
        /* <DEDUP_REMOVED lines=44> */
.L_x_41230:
[----:B------:R-:W-:Y:S05]  /*108c0*/  BSYNC B1 ;  /* 0x0000000000017941 */ /* 0x000fea0003800000 */
.L_x_41229:
        /* <DEDUP_REMOVED lines=9> */
.L_x_41225:
[----:B------:R-:W-:Y:S05]  /*10960*/  BSYNC B0 ;  /* 0x0000000000007941 */ /* 0x000fea0003800000 */
.L_x_41224:
        /* <DEDUP_REMOVED lines=18> */
.L_x_41236:
[----:B------:R-:W-:Y:S02]  /*10a90*/  IMAD.MOV.U32 R198, RZ, RZ, R160 ;  /* 0x000000ffffc67224 */ /* 0x000fe400078e00a0 */
.L_x_41237:
[----:B------:R-:W-:Y:S05]  /*10aa0*/  BSYNC B1 ;  /* 0x0000000000017941 */ /* 0x000fea0003800000 */
.L_x_41235:
        /* <DEDUP_REMOVED lines=16> */
.L_x_41241:
[----:B------:R-:W-:Y:S05]  /*10bb0*/  BSYNC B2 ;  /* 0x0000000000027941 */ /* 0x000fea0003800000 */
.L_x_41240:
        /* <DEDUP_REMOVED lines=44> */
.L_x_41239:
[----:B------:R-:W-:Y:S05]  /*10e80*/  BSYNC B1 ;  /* 0x0000000000017941 */ /* 0x000fea0003800000 */
.L_x_41238:
        /* <DEDUP_REMOVED lines=9> */
.L_x_41234:
[----:B------:R-:W-:Y:S05]  /*10f20*/  BSYNC B0 ;  /* 0x0000000000007941 */ /* 0x000fea0003800000 */
.L_x_41233:
        /* <DEDUP_REMOVED lines=18> */
.L_x_41245:
[----:B------:R-:W-:Y:S02]  /*11050*/  IMAD.MOV.U32 R200, RZ, RZ, R160 ;  /* 0x000000ffffc87224 */ /* 0x000fe400078e00a0 */
.L_x_41246:
[----:B------:R-:W-:Y:S05]  /*11060*/  BSYNC B1 ;  /* 0x0000000000017941 */ /* 0x000fea0003800000 */
.L_x_41244:
        /* <DEDUP_REMOVED lines=16> */
.L_x_41250:
[----:B------:R-:W-:Y:S05]  /*11170*/  BSYNC B2 ;  /* 0x0000000000027941 */ /* 0x000fea0003800000 */
.L_x_41249:
        /* <DEDUP_REMOVED lines=44> */
.L_x_41248:
[----:B------:R-:W-:Y:S05]  /*11440*/  BSYNC B1 ;  /* 0x0000000000017941 */ /* 0x000fea0003800000 */
.L_x_41247:
        /* <DEDUP_REMOVED lines=9> */
.L_x_41243:
[----:B------:R-:W-:Y:S05]  /*114e0*/  BSYNC B0 ;  /* 0x0000000000007941 */ /* 0x000fea0003800000 */
.L_x_41242:
[-C--:B------:R-:W-:Y:S01]  /*114f0*/  IMAD.WIDE.U32 R196, R186, R191.reuse, c[0x0][0x188] ;  /* 0x00006200bac47625 */ /* 0x080fe200078e00bf */
[----:B------:R-:W-:Y:S01]  /*11500*/  IADD3 R192, R152, 0x160, RZ ;  /* 0x0000016098c07810 */ /* 0x000fe20007ffe0ff */
[----:B------:R-:W-:Y:S01]  /*11510*/  BSSY B0, `(.L_x_41251) ;  /* 0x000000f000007945 */ /* 0x000fe20003800000 */
[----:B------:R-:W-:Y:S02]  /*11520*/  IADD3 R193, R153, 0x160, RZ ;  /* 0x0000016099c17810 */ /* 0x000fe40007ffe0ff */
[----:B------:R0:W-:Y:S01]  /*11530*/  STG.E.128 [R196.64], R148 ;  /* 0x00000094c4007986 */ /* 0x0001e2000c101d04 */
[----:B------:R-:W-:Y:S01]  /*11540*/  @P0 IMAD.WIDE.U32 R194, R192, R191, c[0x0][0x180] ;  /* 0x00006000c0c20625 */ /* 0x000fe200078e00bf */
[----:B------:R-:W-:Y:S05]  /*11550*/  @!P2 BRA `(.L_x_41252) ;  /* 0x000000a00000a947 */ /* 0x000fea0003800000 */
[----:B------:R-:W-:Y:S02]  /*11560*/  SHF.L.U32 R153, R156, 0x10, RZ ;  /* 0x000000109c997819 */ /* 0x000fe400000006ff */
[----:B------:R-:W-:Y:S02]  /*11570*/  LOP3.LUT R152, R0, 0xffff, RZ, 0xc0, !PT ;  /* 0x0000ffff00987812 */ /* 0x000fe400078ec0ff */
[----:B------:R-:W-:-:S02]  /*11580*/  LOP3.LUT R153, R153, 0xff0000, RZ, 0xc0, !PT ;  /* 0x00ff000099997812 */ /* 0x000fc400078ec0ff */
[----:B------:R-:W-:-:S03]  /*11590*/  LOP3.LUT R155, R157, 0xff, RZ, 0xc0, !PT ;  /* 0x000000ff9d9b7812 */ /* 0x000fc600078ec0ff */
[----:B------:R-:W-:Y:S01]  /*115a0*/  IMAD R152, R152, 0x1000000, R153 ;  /* 0x0100000098987824 */ /* 0x000fe200078e0299 */
[----:B------:R-:W-:-:S03]  /*115b0*/  LOP3.LUT R153, R158, 0xff, RZ, 0xc0, !PT ;  /* 0x000000ff9e997812 */ /* 0x000fc600078ec0ff */
[----:B------:R-:W-:Y:S02]  /*115c0*/  IMAD R152, R155, 0x100, R152 ;  /* 0x000001009b987824 */ /* 0x000fe400078e0298 */
[----:B------:R-:W-:-:S03]  /*115d0*/  IMAD.WIDE.U32 R154, R154, R188, c[0x0][0x190] ;  /* 0x000064009a9a7625 */ /* 0x000fc600078e00bc */
[----:B------:R-:W-:-:S05]  /*115e0*/  IADD3 R153, R152, R153, RZ ;  /* 0x0000009998997210 */ /* 0x000fca0007ffe0ff */
[----:B------:R1:W-:Y:S02]  /*115f0*/  STG.E [R154.64], R153 ;  /* 0x000000999a007986 */ /* 0x0003e4000c101904 */
.L_x_41252:
[----:B------:R-:W-:Y:S05]  /*11600*/  BSYNC B0 ;  /* 0x0000000000007941 */ /* 0x000fea0003800000 */
.L_x_41251:
[----:B-1----:R-:W-:Y:S01]  /*11610*/  @P2 IMAD.WIDE.U32 R154, R193, R191, c[0x0][0x170] ;  /* 0x00005c00c19a2625 */ /* 0x002fe200078e00bf */
        /* <DEDUP_REMOVED lines=20> */
.L_x_41256:
[----:B------:R-:W-:Y:S02]  /*11760*/  IMAD.MOV.U32 R199, RZ, RZ, R160 ;  /* 0x000000ffffc77224 */ /* 0x000fe400078e00a0 */
.L_x_41257:
[----:B------:R-:W-:Y:S05]  /*11770*/  BSYNC B1 ;  /* 0x0000000000017941 */ /* 0x000fea0003800000 */
.L_x_41255:
        /* <DEDUP_REMOVED lines=16> */
.L_x_41261:
[----:B------:R-:W-:Y:S05]  /*11880*/  BSYNC B2 ;  /* 0x0000000000027941 */ /* 0x000fea0003800000 */
.L_x_41260:
        /* <DEDUP_REMOVED lines=44> */
.L_x_41259:
[----:B------:R-:W-:Y:S05]  /*11b50*/  BSYNC B1 ;  /* 0x0000000000017941 */ /* 0x000fea0003800000 */
.L_x_41258:
[----:B------:R-:W1:Y:S01]  /*11b60*/  I2F.U32 R152, R199 ;  /* 0x000000c700987306 */ /* 0x000e620000201000 */
[----:B------:R-:W-:Y:S01]  /*11b70*/  HFMA2.MMA R153, -RZ, RZ, 0.1171875, 0 ;  /* 0x2f800000ff997435 */ /* 0x000fe200000001ff */
[----:B-----5:R-:W-:-:S04]  /*11b80*/  FMUL.FTZ R154, R104, c[0x0][0x1ec] ;  /* 0x00007b00689a7a20 */ /* 0x020fc80000410000 */
[----:B------:R-:W-:-:S05]  /*11b90*/  FMUL.FTZ R154, R154, c[0x0][0x1e8] ;  /* 0x00007a009a9a7a20 */ /* 0x000fca0000410000 */
[----:B-1----:R-:W-:-:S05]  /*11ba0*/  FFMA.FTZ R152, R152, R153, 1.1641532182693481445e-10 ;  /* 0x2f00000098987423 */ /* 0x002fca0000010099 */
[----:B------:R-:W-:-:S04]  /*11bb0*/  FSETP.GTU.FTZ.AND P1, PT, R152, c[0x0][0x1e4], PT ;  /* 0x0000790098007a0b */ /* 0x000fc80003f3c000 */
[----:B------:R-:W-:Y:S02]  /*11bc0*/  FSEL R152, R154, RZ, !P1 ;  /* 0x000000ff9a987208 */ /* 0x000fe40004800000 */
[----:B------:R-:W-:-:S03]  /*11bd0*/  SEL R158, RZ, 0x1, P1 ;  /* 0x00000001ff9e7807 */ /* 0x000fc60000800000 */
[----:B------:R-:W-:Y:S02]  /*11be0*/  @P0 FADD.FTZ R152, R100, R152 ;  /* 0x0000009864980221 */ /* 0x000fe40000010000 */
.L_x_41254:
[----:B-1----:R-:W-:Y:S05]  /*11bf0*/  BSYNC B0 ;  /* 0x0000000000007941 */ /* 0x002fea0003800000 */
.L_x_41253:
        /* <DEDUP_REMOVED lines=18> */
.L_x_41265:
[----:B------:R-:W-:Y:S02]  /*11d20*/  IMAD.MOV.U32 R200, RZ, RZ, R160 ;  /* 0x000000ffffc87224 */ /* 0x000fe400078e00a0 */
.L_x_41266:
[----:B------:R-:W-:Y:S05]  /*11d30*/  BSYNC B1 ;  /* 0x0000000000017941 */ /* 0x000fea0003800000 */
.L_x_41264:
        /* <DEDUP_REMOVED lines=16> */
.L_x_41270:
[----:B------:R-:W-:Y:S05]  /*11e40*/  BSYNC B2 ;  /* 0x0000000000027941 */ /* 0x000fea0003800000 */
.L_x_41269:
        /* <DEDUP_REMOVED lines=8> */
[----:B0-----:R-:W-:Y:S01]  /*11ed0*/  IMAD.WIDE.U32 R196, R157, -0x2daee0ad, RZ ;  /* 0xd2511f539dc47825 */ /* 0x001fe200078e00ff */
        /* <DEDUP_REMOVED lines=35> */
.L_x_41268:
[----:B------:R-:W-:Y:S05]  /*12110*/  BSYNC B1 ;  /* 0x0000000000017941 */ /* 0x000fea0003800000 */
.L_x_41267:
[----:B------:R-:W1:Y:S01]  /*12120*/  I2F.U32 R153, R200 ;  /* 0x000000c800997306 */ /* 0x000e620000201000 */
[----:B------:R-:W-:Y:S01]  /*12130*/  HFMA2.MMA R154, -RZ, RZ, 0.1171875, 0 ;  /* 0x2f800000ff9a7435 */ /* 0x000fe200000001ff */
[----:B-----5:R-:W-:-:S09]  /*12140*/  FMUL.FTZ R157, R105, c[0x0][0x1ec] ;  /* 0x00007b00699d7a20 */ /* 0x020fd20000410000 */
[----:B-1----:R-:W-:Y:S02]  /*12150*/  FFMA.FTZ R153, R153, R154, 1.1641532182693481445e-10 ;  /* 0x2f00000099997423 */ /* 0x002fe4000001009a */
[----:B------:R-:W-:-:S03]  /*12160*/  FMUL.FTZ R154, R157, c[0x0][0x1e8] ;  /* 0x00007a009d9a7a20 */ /* 0x000fc60000410000 */
[----:B------:R-:W-:-:S04]  /*12170*/  FSETP.GTU.FTZ.AND P1, PT, R153, c[0x0][0x1e4], PT ;  /* 0x0000790099007a0b */ /* 0x000fc80003f3c000 */
[----:B------:R-:W-:Y:S02]  /*12180*/  FSEL R153, R154, RZ, !P1 ;  /* 0x000000ff9a997208 */ /* 0x000fe40004800000 */
[----:B------:R-:W-:-:S03]  /*12190*/  SEL R157, RZ, 0x1, P1 ;  /* 0x00000001ff9d7807 */ /* 0x000fc60000800000 */
[----:B------:R-:W-:Y:S02]  /*121a0*/  @P0 FADD.FTZ R153, R101, R153 ;  /* 0x0000009965990221 */ /* 0x000fe40000010000 */
.L_x_41263:
[----:B------:R-:W-:Y:S05]  /*121b0*/  BSYNC B0 ;  /* 0x0000000000007941 */ /* 0x000fea0003800000 */
.L_x_41262:
        /* <DEDUP_REMOVED lines=18> */
.L_x_41274:
[----:B------:R-:W-:Y:S02]  /*122e0*/  IMAD.MOV.U32 R186, RZ, RZ, R160 ;  /* 0x000000ffffba7224 */ /* 0x000fe400078e00a0 */
.L_x_41275:
[----:B------:R-:W-:Y:S05]  /*122f0*/  BSYNC B1 ;  /* 0x0000000000017941 */ /* 0x000fea0003800000 */
.L_x_41273:
        /* <DEDUP_REMOVED lines=16> */
.L_x_41279:
[----:B------:R-:W-:Y:S05]  /*12400*/  BSYNC B2 ;  /* 0x0000000000027941 */ /* 0x000fea0003800000 */
.L_x_41278:
        /* <DEDUP_REMOVED lines=44> */
.L_x_41277:
[----:B------:R-:W-:Y:S05]  /*126d0*/  BSYNC B1 ;  /* 0x0000000000017941 */ /* 0x000fea0003800000 */
.L_x_41276:
        /* <DEDUP_REMOVED lines=9> */
.L_x_41272:
[----:B------:R-:W-:Y:S05]  /*12770*/  BSYNC B0 ;  /* 0x0000000000007941 */ /* 0x000fea0003800000 */
.L_x_41271:
        /* <DEDUP_REMOVED lines=18> */
.L_x_41283:
[----:B------:R-:W-:Y:S02]  /*128a0*/  IMAD.MOV.U32 R202, RZ, RZ, R160 ;  /* 0x000000ffffca7224 */ /* 0x000fe400078e00a0 */
.L_x_41284:
[----:B------:R-:W-:Y:S05]  /*128b0*/  BSYNC B1 ;  /* 0x0000000000017941 */ /* 0x000fea0003800000 */
.L_x_41282:
        /* <DEDUP_REMOVED lines=16> */
.L_x_41288:
[----:B------:R-:W-:Y:S05]  /*129c0*/  BSYNC B2 ;  /* 0x0000000000027941 */ /* 0x000fea0003800000 */
.L_x_41287:
[----:B------:R-:W-:Y:S01]  /*129d0*/  IMAD.HI.U32 R0, R164, -0x326172a9, RZ ;  /* 0xcd9e8d57a4007827 */ /* 0x000fe200078e00ff */
[----:B------:R-:W-:-:S03]  /*129e0*/  LOP3.LUT R155, R155, R159, R3, 0x96, !PT ;  /* 0x0000009f9b9b7212 */ /* 0x000fc600078e9603 */
[----:B------:R-:W-:Y:S01]  /*129f0*/  IMAD R160, R164, -0x326172a9, RZ ;  /* 0xcd9e8d57a4a07824 */ /* 0x000fe200078e02ff */
[----:B------:R-:W-:Y:S01]  /*12a00*/  LOP3.LUT R0, R0, R161, R2, 0x96, !PT ;  /* 0x000000a100007212 */ /* 0x000fe200078e9602 */
[----:B0-----:R-:W-:-:S04]  /*12a10*/  IMAD.WIDE.U32 R196, R155, -0x326172a9, RZ ;  /* 0xcd9e8d579bc47825 */ /* 0x001fc800078e00ff */
        /* <DEDUP_REMOVED lines=39> */
.L_x_41286:
[----:B------:R-:W-:Y:S05]  /*12c90*/  BSYNC B1 ;  /* 0x0000000000017941 */ /* 0x000fea0003800000 */
.L_x_41285:
        /* <DEDUP_REMOVED lines=9> */
.L_x_41281:
[----:B------:R-:W-:Y:S05]  /*12d30*/  BSYNC B0 ;  /* 0x0000000000007941 */ /* 0x000fea0003800000 */
.L_x_41280:
        /* <DEDUP_REMOVED lines=45> */
[----:B------:R-:W-:-:S04]  /*13010*/  IMAD.WIDE.U32 R194, R192, R191, c[0x0][0x188] ;  /* 0x00006200c0c27625 */ /* 0x000fc800078e00bf */
[----:B------:R-:W-:Y:S01]  /*13020*/  FADD.FTZ R191, R196, R151 ;  /* 0x00000097c4bf7221 */ /* 0x000fe20000010000 */
[----:B------:R0:W-:Y:S03]  /*13030*/  STG.E.128 [R194.64], R152 ;  /* 0x00000098c2007986 */ /* 0x0001e6000c101d04 */
[----:B------:R-:W-:-:S04]  /*13040*/  FADD.FTZ R192, R191, R152 ;  /* 0x00000098bfc07221 */ /* 0x000fc80000010000 */
[----:B------:R-:W-:-:S04]  /*13050*/  FADD.FTZ R191, R192, R153 ;  /* 0x00000099c0bf7221 */ /* 0x000fc80000010000 */
[----:B------:R-:W-:Y:S01]  /*13060*/  FADD.FTZ R196, R191, R154 ;  /* 0x0000009abfc47221 */ /* 0x000fe20000010000 */
[----:B------:R-:W-:Y:S05]  /*13070*/  @!P2 BRA `(.L_x_41290) ;  /* 0x000000a00000a947 */ /* 0x000fea0003800000 */
[----:B------:R-:W-:Y:S01]  /*13080*/  IMAD.U32 R192, R156, 0x10000, RZ ;  /* 0x000100009cc07824 */ /* 0x000fe200078e00ff */
[----:B------:R-:W-:Y:S02]  /*13090*/  LOP3.LUT R191, R0, 0xffff, RZ, 0xc0, !PT ;  /* 0x0000ffff00bf7812 */ /* 0x000fe400078ec0ff */
[----:B0-----:R-:W-:Y:S02]  /*130a0*/  LOP3.LUT R194, R157, 0xff, RZ, 0xc0, !PT ;  /* 0x000000ff9dc27812 */ /* 0x001fe400078ec0ff */
[----:B------:R-:W-:Y:S02]  /*130b0*/  LOP3.LUT R192, R192, 0xff0000, RZ, 0xc0, !PT ;  /* 0x00ff0000c0c07812 */ /* 0x000fe400078ec0ff */
[----:B------:R-:W-:-:S03]  /*130c0*/  LOP3.LUT R198, R158, 0xff, RZ, 0xc0, !PT ;  /* 0x000000ff9ec67812 */ /* 0x000fc600078ec0ff */
[----:B------:R-:W-:Y:S02]  /*130d0*/  IMAD R191, R191, 0x1000000, R192 ;  /* 0x01000000bfbf7824 */ /* 0x000fe400078e02c0 */
[----:B------:R-:W-:-:S03]  /*130e0*/  IMAD.WIDE.U32 R192, R193, R188, c[0x0][0x190] ;  /* 0x00006400c1c07625 */ /* 0x000fc600078e00bc */
[----:B------:R-:W-:-:S05]  /*130f0*/  LEA R191, R194, R191, 0x8 ;  /* 0x000000bfc2bf7211 */ /* 0x000fca00078e40ff */
[----:B------:R-:W-:-:S05]  /*13100*/  IMAD.IADD R191, R191, 0x1, R198 ;  /* 0x00000001bfbf7824 */ /* 0x000fca00078e02c6 */
[----:B------:R0:W-:Y:S02]  /*13110*/  STG.E [R192.64], R191 ;  /* 0x000000bfc0007986 */ /* 0x0001e4000c101904 */
.L_x_41290:
[----:B------:R-:W-:Y:S05]  /*13120*/  BSYNC B0 ;  /* 0x0000000000007941 */ /* 0x000fea0003800000 */
.L_x_41289:
[----:B------:R-:W-:Y:S01]  /*13130*/  FADD.FTZ R196, R196, R155 ;  /* 0x0000009bc4c47221 */ /* 0x000fe20000010000 */
[----:B------:R-:W-:Y:S05]  /*13140*/  BRA.DIV ~URZ, `(.L_x_41291) ;  /* 0x000014827f007947 */ /* 0x000fea000b800000 */
[----:B------:R1:W2:Y:S02]  /*13150*/  SHFL.BFLY PT, R188, R196, 0x1, 0x1f ;  /* 0x0c201f00c4bc7f89 */ /* 0x0002a400000e0000 */
.L_x_41297:
        /* <DEDUP_REMOVED lines=116> */
.L_x_41298:
[----:B------:R-:W-:Y:S01]  /*138a0*/  FMUL.FTZ R191, R188, R188 ;  /* 0x000000bcbcbf7220 */ /* 0x000fe20000410000 */
[----:B------:R-:W-:Y:S01]  /*138b0*/  ISETP.NE.AND P1, PT, RZ, UR6, PT ;  /* 0x00000006ff007c0c */ /* 0x000fe2000bf25270 */
[----:B------:R-:W-:Y:S01]  /*138c0*/  IMAD.MOV.U32 R193, RZ, RZ, c[0x0][0x1e0] ;  /* 0x00007800ffc17624 */ /* 0x000fe200078e00ff */
[----:B------:R-:W-:Y:S01]  /*138d0*/  @!P0 LEA R194, P3, R185, c[0x0][0x1a8], 0x2 ;  /* 0x00006a00b9c28a11 */ /* 0x000fe200078610ff */
[----:B01----:R-:W-:Y:S01]  /*138e0*/  FADD.FTZ R196, R195, R196 ;  /* 0x000000c4c3c47221 */ /* 0x003fe20000010000 */
[----:B------:R-:W-:Y:S01]  /*138f0*/  FSEL R192, R191, RZ, P1 ;  /* 0x000000ffbfc07208 */ /* 0x000fe20000800000 */
[----:B------:R-:W-:Y:S01]  /*13900*/  BSSY B0, `(.L_x_41293) ;  /* 0x00000c6000007945 */ /* 0x000fe20003800000 */
[----:B------:R-:W-:Y:S01]  /*13910*/  @!P0 LEA.HI.X R195, R185, c[0x0][0x1ac], R190, 0x2, P3 ;  /* 0x00006b00b9c38a11 */ /* 0x000fe200018f14be */
[----:B------:R-:W-:-:S04]  /*13920*/  FFMA.FTZ R191, R196, R193, c[0x0][0x228] ;  /* 0x00008a00c4bf7623 */ /* 0x000fc800000100c1 */
[----:B------:R-:W-:Y:S01]  /*13930*/  FADD.FTZ R191, R191, R192 ;  /* 0x000000c0bfbf7221 */ /* 0x000fe20000010000 */
[----:B------:R-:W-:-:S04]  /*13940*/  @!P0 LEA R192, P2, R185, c[0x0][0x1a0], 0x2 ;  /* 0x00006800b9c08a11 */ /* 0x000fc800078410ff */
[----:B------:R-:W-:Y:S01]  /*13950*/  @!P0 LEA.HI.X R193, R185, c[0x0][0x1a4], R190, 0x2, P2 ;  /* 0x00006900b9c18a11 */ /* 0x000fe200010f14be */
[----:B------:R-:W0:Y:S04]  /*13960*/  MUFU.RSQ R191, R191 ;  /* 0x000000bf00bf7308 */ /* 0x000e280000001400 */
        /* <DEDUP_REMOVED lines=12> */
[----:B------:R-:W-:Y:S01]  /*13a30*/  FADD.FTZ R110, -R188, R110 ;  /* 0x0000006ebc6e7221 */ /* 0x000fe20000010100 */
[----:B------:R-:W-:Y:S01]  /*13a40*/  LEA.HI R108, R108, R189, RZ, 0x2 ;  /* 0x000000bd6c6c7211 */ /* 0x000fe200078f10ff */
[----:B------:R-:W-:-:S02]  /*13a50*/  FADD.FTZ R194, -R188, R111 ;  /* 0x0000006fbcc27221 */ /* 0x000fc40000010100 */
[----:B------:R-:W-:Y:S01]  /*13a60*/  FADD.FTZ R120, -R188, R120 ;  /* 0x00000078bc787221 */ /* 0x000fe20000010100 */
[----:B------:R-:W-:Y:S01]  /*13a70*/  LEA.HI.SX32 R137, R108, R137, 0x1e ;  /* 0x000000896c897211 */ /* 0x000fe200078ff2ff */
[C---:B------:R-:W-:Y:S02]  /*13a80*/  FADD.FTZ R122, -R188.reuse, R122 ;  /* 0x0000007abc7a7221 */ /* 0x040fe40000010100 */
[C---:B------:R-:W-:Y:S01]  /*13a90*/  FADD.FTZ R220, -R188.reuse, R136 ;  /* 0x00000088bcdc7221 */ /* 0x040fe20000010100 */
[----:B------:R-:W-:Y:S01]  /*13aa0*/  MOV R136, 0x10 ;  /* 0x0000001000887802 */ /* 0x000fe20000000f00 */
        /* <DEDUP_REMOVED lines=44> */
[----:B------:R-:W-:Y:S02]  /*13d70*/  FADD.FTZ R188, -R188, R155 ;  /* 0x0000009bbcbc7221 */ /* 0x000fe40000010100 */
        /* <DEDUP_REMOVED lines=12> */
[----:B------:R-:W-:Y:S01]  /*13e40*/  FFMA.FTZ R112, R36, R153, R84 ;  /* 0x0000009924707223 */ /* 0x000fe20000010054 */
[----:B------:R-:W-:Y:S01]  /*13e50*/  IADD3 R153, R137, 0x40, RZ ;  /* 0x0000004089997810 */ /* 0x000fe20007ffe0ff */
        /* <DEDUP_REMOVED lines=47> */
[----:B------:R-:W-:-:S04]  /*14150*/  IMAD.WIDE.U32 R128, R129, R136, c[0x0][0x208] ;  /* 0x0000820081807625 */ /* 0x000fc800078e0088 */
[----:B0-----:R-:W-:Y:S01]  /*14160*/  FFMA.FTZ R120, R28, R193, R76 ;  /* 0x000000c11c787223 */ /* 0x001fe2000001004c */
[----:B------:R-:W-:Y:S01]  /*14170*/  IADD3 R193, R137, 0xc0, RZ ;  /* 0x000000c089c17810 */ /* 0x000fe20007ffe0ff */
        /* <DEDUP_REMOVED lines=20> */
[----:B0-----:R-:W-:Y:S01]  /*142c0*/  FFMA.FTZ R127, R27, R218, R75 ;  /* 0x000000da1b7f7223 */ /* 0x001fe2000001004b */
        /* <DEDUP_REMOVED lines=10> */
[----:B0-----:R-:W-:Y:S01]  /*14370*/  IADD3 R121, R137, 0xe0, RZ ;  /* 0x000000e089797810 */ /* 0x001fe20007ffe0ff */
[----:B------:R-:W-:Y:S01]  /*14380*/  FFMA.FTZ R133, R17, R132, R65 ;  /* 0x0000008411857223 */ /* 0x000fe20000010041 */
[----:B------:R-:W-:Y:S01]  /*14390*/  IADD3 R123, R137, 0x100, RZ ;  /* 0x00000100897b7810 */ /* 0x000fe20007ffe0ff */
[----:B------:R-:W-:-:S02]  /*143a0*/  FFMA.FTZ R135, R19, R146, R67 ;  /* 0x0000009213877223 */ /* 0x000fc40000010043 */
[----:B------:R-:W-:-:S04]  /*143b0*/  IMAD.WIDE.U32 R120, R121, R136, c[0x0][0x208] ;  /* 0x0000820079787625 */ /* 0x000fc800078e0088 */
[----:B------:R-:W-:Y:S01]  /*143c0*/  FFMA.FTZ R134, R18, R151, R66 ;  /* 0x0000009712867223 */ /* 0x000fe20000010042 */
[----:B------:R0:W-:Y:S01]  /*143d0*/  STG.E.128 [R120.64], R128 ;  /* 0x0000008078007986 */ /* 0x0001e2000c101d04 */
[----:B------:R-:W-:Y:S01]  /*143e0*/  FFMA.FTZ R132, R16, R141, R64 ;  /* 0x0000008d10847223 */ /* 0x000fe20000010040 */
[----:B-1----:R-:W-:Y:S01]  /*143f0*/  IADD3 R125, R137, 0x120, RZ ;  /* 0x00000120897d7810 */ /* 0x002fe20007ffe0ff */
[----:B------:R-:W-:Y:S01]  /*14400*/  IMAD.WIDE.U32 R122, R123, R136, c[0x0][0x208] ;  /* 0x000082007b7a7625 */ /* 0x000fe200078e0088 */
[C---:B------:R-:W-:Y:S02]  /*14410*/  IADD3 R127, R137.reuse, 0x140, RZ ;  /* 0x00000140897f7810 */ /* 0x040fe40007ffe0ff */
[----:B------:R-:W-:Y:S01]  /*14420*/  IADD3 R137, R137, 0x160, RZ ;  /* 0x0000016089897810 */ /* 0x000fe20007ffe0ff */
        /* <DEDUP_REMOVED lines=19> */
.L_x_41294:
[----:B-1----:R-:W-:Y:S05]  /*14560*/  BSYNC B0 ;  /* 0x0000000000007941 */ /* 0x002fea0003800000 */
.L_x_41293:
[----:B0-----:R-:W-:-:S04]  /*14570*/  IMAD.MOV.U32 R108, RZ, RZ, c[0x0][0x160] ;  /* 0x00005800ff6c7624 */ /* 0x001fc800078e00ff */
[----:B------:R-:W-:-:S05]  /*14580*/  IMAD R185, R108, 0x4, R185 ;  /* 0x000000046cb97824 */ /* 0x000fca00078e02b9 */
[----:B------:R-:W-:-:S13]  /*14590*/  ISETP.GE.AND P0, PT, R185, c[0x0][0x164], PT ;  /* 0x00005900b9007a0c */ /* 0x000fda0003f06270 */
[----:B-----5:R-:W-:Y:S01]  /*145a0*/  @P0 CALL.REL.NOINC `(.L_x_41295) ;  /* 0x0000001000000944 */ /* 0x020fe20003c00000 */
[----:B------:R-:W-:Y:S05]  /*145b0*/  BRA `(.L_x_41296) ;  /* 0xfffec34000007947 */ /* 0x000fea000383ffff */
.L_x_41295:
[----:B------:R-:W-:Y:S05]  /*145c0*/  EXIT ;  /* 0x000000000000794d */ /* 0x000fea0003800000 */
.L_x_41291:
[----:B0-----:R-:W-:Y:S01]  /*145d0*/  HFMA2.MMA R195, -RZ, RZ, 0, 5.9604644775390625e-08 ;  /* 0x00000001ffc37435 */ /* 0x001fe200000001ff */
[----:B------:R-:W-:Y:S01]  /*145e0*/  IMAD.MOV.U32 R191, RZ, RZ, 0x1f ;  /* 0x0000001fffbf7424 */ /* 0x000fe200078e00ff */
[----:B------:R-:W-:Y:S01]  /*145f0*/  MOV R192, 0x14620 ;  /* 0x0001462000c07802 */ /* 0x000fe20000000f00 */
[----:B------:R-:W-:-:S03]  /*14600*/  IMAD.MOV.U32 R194, RZ, RZ, -0x1 ;  /* 0xffffffffffc27424 */ /* 0x000fc600078e00ff */
[----:B-----5:R-:W-:Y:S05]  /*14610*/  CALL.REL.NOINC `($__internal_155_$__cuda_sm70_shflsync_bfly_p) ;  /* 0x0000099000007944 */ /* 0x020fea0003c00000 */
[----:B-1----:R-:W-:Y:S01]  /*14620*/  MOV R188, R195 ;  /* 0x000000c300bc7202 */ /* 0x002fe20000000f00 */
[----:B0-----:R-:W-:Y:S05]  /*14630*/  BRA `(.L_x_41297) ;  /* 0xffffeb2000007947 */ /* 0x001fea000383ffff */
.L_x_41292:
[----:B0-----:R-:W-:Y:S01]  /*14640*/  IMAD.MOV.U32 R195, RZ, RZ, 0x2 ;  /* 0x00000002ffc37424 */ /* 0x001fe200078e00ff */
[----:B------:R-:W-:Y:S01]  /*14650*/  MOV R194, 0xffffffff ;  /* 0xffffffff00c27802 */ /* 0x000fe20000000f00 */
[----:B------:R-:W-:Y:S01]  /*14660*/  IMAD.MOV.U32 R191, RZ, RZ, 0x1f ;  /* 0x0000001fffbf7424 */ /* 0x000fe200078e00ff */
[----:B------:R-:W-:Y:S02]  /*14670*/  MOV R192, 0x14690 ;  /* 0x0001469000c07802 */ /* 0x000fe40000000f00 */
[----:B-----5:R-:W-:Y:S05]  /*14680*/  CALL.REL.NOINC `($__internal_155_$__cuda_sm70_shflsync_bfly_p) ;  /* 0x0000092000007944 */ /* 0x020fea0003c00000 */
[----:B01----:R-:W-:Y:S01]  /*14690*/  FADD.FTZ R196, R196, R195 ;  /* 0x000000c3c4c47221 */ /* 0x003fe20000010000 */
[----:B------:R-:W-:Y:S01]  /*146a0*/  MOV R194, 0xffffffff ;  /* 0xffffffff00c27802 */ /* 0x000fe20000000f00 */
[----:B------:R-:W-:Y:S01]  /*146b0*/  IMAD.MOV.U32 R195, RZ, RZ, 0x4 ;  /* 0x00000004ffc37424 */ /* 0x000fe200078e00ff */
[----:B------:R-:W-:Y:S01]  /*146c0*/  MOV R192, 0x146f0 ;  /* 0x000146f000c07802 */ /* 0x000fe20000000f00 */
[----:B------:R-:W-:-:S02]  /*146d0*/  IMAD.MOV.U32 R191, RZ, RZ, 0x1f ;  /* 0x0000001fffbf7424 */ /* 0x000fc400078e00ff */
[----:B------:R-:W-:Y:S05]  /*146e0*/  CALL.REL.NOINC `($__internal_155_$__cuda_sm70_shflsync_bfly_p) ;  /* 0x000008c000007944 */ /* 0x000fea0003c00000 */
        /* <DEDUP_REMOVED lines=12> */
[----:B-1----:R-:W-:Y:S02]  /*147b0*/  FADD.FTZ R188, R196, R195 ;  /* 0x000000c3c4bc7221 */ /* 0x002fe40000010000 */
[----:B------:R-:W-:-:S02]  /*147c0*/  IMAD.MOV.U32 R195, RZ, RZ, 0x1 ;  /* 0x00000001ffc37424 */ /* 0x000fc400078e00ff */
        /* <DEDUP_REMOVED lines=98> */
[----:B------:R-:W-:Y:S01]  /*14df0*/  MOV R192, 0x14e20 ;  /* 0x00014e2000c07802 */ /* 0x000fe20000000f00 */
[----:B------:R-:W-:Y:S02]  /*14e00*/  IMAD.MOV.U32 R191, RZ, RZ, 0x1f ;  /* 0x0000001fffbf7424 */ /* 0x000fe400078e00ff */
[----:B------:R-:W-:Y:S05]  /*14e10*/  CALL.REL.NOINC `($__internal_155_$__cuda_sm70_shflsync_bfly_p) ;  /* 0x0000019000007944 */ /* 0x000fea0003c00000 */
[----:B01----:R-:W-:Y:S01]  /*14e20*/  FADD.FTZ R196, R196, R195 ;  /* 0x000000c3c4c47221 */ /* 0x003fe20000010000 */
[----:B------:R-:W-:Y:S01]  /*14e30*/  MOV R194, 0xffffffff ;  /* 0xffffffff00c27802 */ /* 0x000fe20000000f00 */
[----:B------:R-:W-:Y:S01]  /*14e40*/  IMAD.MOV.U32 R195, RZ, RZ, 0x2 ;  /* 0x00000002ffc37424 */ /* 0x000fe200078e00ff */
[----:B------:R-:W-:Y:S01]  /*14e50*/  MOV R192, 0x14e80 ;  /* 0x00014e8000c07802 */ /* 0x000fe20000000f00 */
[----:B------:R-:W-:Y:S02]  /*14e60*/  IMAD.MOV.U32 R191, RZ, RZ, 0x1f ;  /* 0x0000001fffbf7424 */ /* 0x000fe400078e00ff */
        /* <DEDUP_REMOVED lines=19> */
[----:B01----:R-:W-:Y:S05]  /*14fa0*/  BRA `(.L_x_41298) ;  /* 0xffffe8f000007947 */ /* 0x003fea000383ffff */
        .weak           $__internal_155_$__cuda_sm70_shflsync_bfly_p
        .type           $__internal_155_$__cuda_sm70_shflsync_bfly_p,@function
        .size           $__internal_155_$__cuda_sm70_shflsync_bfly_p,(.L_x_43215 - $__internal_155_$__cuda_sm70_shflsync_bfly_p)
$__internal_155_$__cuda_sm70_shflsync_bfly_p:
[----:B------:R-:W-:Y:S01]  /*14fb0*/  IMAD.MOV.U32 R193, RZ, RZ, 0x0 ;  /* 0x00000000ffc17424 */ /* 0x000fe200078e00ff */
[----:B------:R-:W-:Y:S04]  /*14fc0*/  WARPSYNC R194 ;  /* 0x000000c200007348 */ /* 0x000fe80003800000 */
[----:B------:R0:W1:Y:S01]  /*14fd0*/  SHFL.BFLY PT, R195, R196, R195, R191 ;  /* 0x0c0000c3c4c37389 */ /* 0x00006200000e00bf */
[----:B------:R-:W-:Y:S05]  /*14fe0*/  RET.REL.NODEC R192 `(_ZN10layer_norm13ln_fwd_kernelINS_13Kernel_traitsIfffffjLj1536ELj1ELj4ELj1ELj16ENS_18Kernel_traits_baseILj1536EfffffjLj128EEEEELb1ELb0ELb1ELb1EEEvNS_9FwdParamsE) ;  /* 0xfffeb010c0007950 */ /* 0x000fea0003c3ffff */
.L_x_41299:
        /* <DEDUP_REMOVED lines=9> */
.L_x_43215:


//--------------------- .text._ZN10layer_norm13ln_fwd_kernelINS_13Kernel_traitsIfffffjLj1536ELj1ELj4ELj1ELj16ENS_18Kernel_traits_baseILj1536EfffffjLj128EEEEELb1ELb1ELb0ELb0EEEvNS_9FwdParamsE --------------------------
	.section	.text._ZN10layer_norm13ln_fwd_kernelINS_13Kernel_traitsIfffffjLj1536ELj1ELj4ELj1ELj16ENS_18Kernel_traits_baseILj1536EfffffjLj128EEEEELb1ELb1ELb0ELb0EEEvNS_9FwdParamsE,"ax",@progbits
	.sectioninfo	@"SHI_REGISTERS=227"
	.align	128
        .global         _ZN10layer_norm13ln_fwd_kernelINS_13Kernel_traitsIfffffjLj1536ELj1ELj4ELj1ELj16ENS_18Kernel_traits_baseILj1536EfffffjLj128EEEEELb1ELb1ELb0ELb0EEEvNS_9FwdParamsE
        .type           _ZN10layer_norm13ln_fwd_kernelINS_13Kernel_traitsIfffffjLj1536ELj1ELj4ELj1ELj16ENS_18Kernel_traits_baseILj1536EfffffjLj128EEEEELb1ELb1ELb0ELb0EEEvNS_9FwdParamsE,@function
        .size           _ZN10layer_norm13ln_fwd_kernelINS_13Kernel_traitsIfffffjLj1536ELj1ELj4ELj1ELj16ENS_18Kernel_traits_baseILj1536EfffffjLj128EEEEELb1ELb1ELb0ELb0EEEvNS_9FwdParamsE,(.L_x_43216 - _ZN10layer_norm13ln_fwd_kernelINS_13Kernel_traitsIfffffjLj1536ELj1ELj4ELj1ELj16ENS_18Kernel_traits_baseILj1536EfffffjLj128EEEEELb1ELb1ELb0ELb0EEEvNS_9FwdParamsE)
        .other          _ZN10layer_norm13ln_fwd_kernelINS_13Kernel_traitsIfffffjLj1536ELj1ELj4ELj1ELj16ENS_18Kernel_traits_baseILj1536EfffffjLj128EEEEELb1ELb1ELb0ELb0EEEvNS_9FwdParamsE,@"STO_CUDA_ENTRY STV_DEFAULT"
_ZN10layer_norm13ln_fwd_kernelINS_13Kernel_traitsIfffffjLj1536ELj1ELj4ELj1ELj16ENS_18Kernel_traits_baseILj1536EfffffjLj128EEEEELb1ELb1ELb0ELb0EEEvNS_9FwdParamsE:
.text._ZN10layer_norm13ln_fwd_kernelINS_13Kernel_traitsIfffffjLj1536ELj1ELj4ELj1ELj16ENS_18Kernel_traits_baseILj1536EfffffjLj128EEEEELb1ELb1ELb0ELb0EEEvNS_9FwdParamsE:
[----:B------:R-:W-:Y:S02]  /*0000*/  IMAD.MOV.U32 R1, RZ, RZ, c[0x0][0x28] ;  /* 0x00000a00ff017624 */ /* 0x000fe400078e00ff */
[----:B------:R-:W-:Y:S01]  /*0010*/  ULDC.U8 UR4, c[0x0][0x244] ;  /* 0x0000910000047ab9 */ /* 0x000fe20000000000 */
[----:B------:R-:W-:Y:S01]  /*0020*/  IMAD.MOV.U32 R8, RZ, RZ, c[0x0][0x238] ;  /* 0x00008e00ff087624 */ /* 0x000fe200078e00ff */
[----:B------:R-:W-:Y:S01]  /*0030*/  ISETP.NE.AND P0, PT, RZ, UR4, PT ;  /* 0x00000004ff007c0c */ /* 0x000fe2000bf05270 */
[----:B------:R-:W-:Y:S02]  /*0040*/  ULDC.64 UR4, c[0x0][0x230] ;  /* 0x00008c0000047ab9 */ /* 0x000fe40000000a00 */
[----:B------:R-:W-:Y:S01]  /*0050*/  IMAD.U32 R6, RZ, RZ, UR4 ;  /* 0x00000004ff067e24 */ /* 0x000fe2000f8e00ff */
[----:B------:R-:W-:Y:S01]  /*0060*/  ULDC.64 UR6, c[0x0][0x118] ;  /* 0x0000460000067ab9 */ /* 0x000fe20000000a00 */
[----:B------:R-:W-:Y:S01]  /*0070*/  IMAD.U32 R7, RZ, RZ, UR5 ;  /* 0x00000005ff077e24 */ /* 0x000fe2000f8e00ff */
[----:B------:R-:W-:-:S07]  /*0080*/  MOV R9, c[0x0][0x23c] ;  /* 0x00008f0000097a02 */ /* 0x000fce0000000f00 */
        /* <DEDUP_REMOVED lines=40> */
[----:B------:R-:W-:Y:S01]  /*0310*/  LOP3.LUT R6, R12, 0x1f, RZ, 0xc0, !PT ;  /* 0x0000001f0c067812 */ /* 0x000fe200078ec0ff */
[----:B------:R-:W-:Y:S02]  /*0320*/  UIADD3 UR20, UR5, 0x646e171e, URZ ;  /* 0x646e171e05147890 */ /* 0x000fe4000fffe03f */
[----:B------:R-:W-:Y:S01]  /*0330*/  IMAD.WIDE.U32 R18, R18, -0x326172a9, RZ ;  /* 0xcd9e8d5712127825 */ /* 0x000fe200078e00ff */
[----:B------:R-:W-:Y:S01]  /*0340*/  LOP3.LUT R5, R6, 0x1f, RZ, 0x3c, !PT ;  /* 0x0000001f06057812 */ /* 0x000fe200078e3cff */
[----:B------:R-:W-:Y:S01]  /*0350*/  UIADD3 UR21, UR4, 0x5384540f, URZ ;  /* 0x5384540f04157890 */ /* 0x000fe2000fffe03f */
[----:B------:R-:W-:Y:S01]  /*0360*/  LOP3.LUT R15, R17, UR14, R10, 0x96, !PT ;  /* 0x0000000e110f7c12 */ /* 0x000fe2000f8e960a */
[----:B------:R-:W-:Y:S01]  /*0370*/  UIADD3 UR22, UR5, 0x1fd5c5a3, URZ ;  /* 0x1fd5c5a305167890 */ /* 0x000fe2000fffe03f */
[----:B------:R-:W-:Y:S01]  /*0380*/  LEA.HI.SX32 R0, R0, R5, 0x1e ;  /* 0x0000000500007211 */ /* 0x000fe200078ff2ff */
[----:B------:R-:W-:Y:S01]  /*0390*/  UIADD3 UR23, UR4, -0xe443238, URZ ;  /* 0xf1bbcdc804177890 */ /* 0x000fe2000fffe03f */
        /* <DEDUP_REMOVED lines=35> */
[----:B------:R-:W-:-:S03]  /*05d0*/  LOP3.LUT R6, R6, 0x20, RZ, 0xfc, !PT ;  /* 0x0000002006067812 */ /* 0x000fc600078efcff */
.L_x_41301:
[----:B------:R-:W-:Y:S05]  /*05e0*/  BSYNC B0 ;  /* 0x0000000000007941 */ /* 0x000fea0003800000 */
.L_x_41300:
        /* <DEDUP_REMOVED lines=10> */
[C---:B------:R-:W-:Y:S02]  /*0690*/  @P1 LEA.HI.X R11, R6.reuse, c[0x0][0x21c], RZ, 0x4, P2 ;  /* 0x00008700060b1a11 */ /* 0x040fe400010f24ff */
[----:B------:R-:W-:-:S03]  /*06a0*/  LEA R36, P2, R6, c[0x0][0x1c8], 0x4 ;  /* 0x0000720006247a11 */ /* 0x000fc600078420ff */
[----:B------:R0:W5:Y:S01]  /*06b0*/  @P1 LDG.E.128 R28, [R10.64] ;  /* 0x000000060a1c1981 */ /* 0x000162000c1e1d00 */
[----:B------:R-:W-:-:S06]  /*06c0*/  LEA.HI.X R37, R6, c[0x0][0x1cc], RZ, 0x4, P2 ;  /* 0x0000730006257a11 */ /* 0x000fcc00010f24ff */
[----:B------:R-:W5:Y:S01]  /*06d0*/  LDG.E.128 R36, [R36.64] ;  /* 0x0000000624247981 */ /* 0x000f62000c1e1d00 */
[----:B------:R-:W-:-:S03]  /*06e0*/  IADD3 R6, R6, 0x20, RZ ;  /* 0x0000002006067810 */ /* 0x000fc60007ffe0ff */
.L_x_41303:
[----:B------:R-:W-:Y:S05]  /*06f0*/  BSYNC B0 ;  /* 0x0000000000007941 */ /* 0x000fea0003800000 */
.L_x_41302:
        /* <DEDUP_REMOVED lines=16> */
.L_x_41305:
[----:B------:R-:W-:Y:S05]  /*0800*/  BSYNC B0 ;  /* 0x0000000000007941 */ /* 0x000fea0003800000 */
.L_x_41304:
        /* <DEDUP_REMOVED lines=16> */
.L_x_41307:
[----:B------:R-:W-:Y:S05]  /*0910*/  BSYNC B0 ;  /* 0x0000000000007941 */ /* 0x000fea0003800000 */
.L_x_41306:
        /* <DEDUP_REMOVED lines=16> */
.L_x_41309:
[----:B------:R-:W-:Y:S05]  /*0a20*/  BSYNC B0 ;  /* 0x0000000000007941 */ /* 0x000fea0003800000 */
.L_x_41308:
        /* <DEDUP_REMOVED lines=12> */
[C---:B------:R-:W-:Y:S01]  /*0af0*/  LEA R84, P1, R6.reuse, c[0x0][0x1c8], 0x4 ;  /* 0x0000720006547a11 */ /* 0x040fe200078220ff */
[----:B------:R-:W-:Y:S01]  /*0b00*/  IMAD.MOV.U32 R81, RZ, RZ, 0x10 ;  /* 0x00000010ff517424 */ /* 0x000fe200078e00ff */
[----:B------:R-:W-:Y:S01]  /*0b10*/  CS2R R78, SRZ ;  /* 0x00000000004e7805 */ /* 0x000fe2000001ff00 */
[----:B------:R-:W-:Y:S01]  /*0b20*/  CS2R R76, SRZ ;  /* 0x00000000004c7805 */ /* 0x000fe2000001ff00 */
[C---:B------:R-:W-:Y:S01]  /*0b30*/  LEA.HI.X R85, R6.reuse, c[0x0][0x1cc], RZ, 0x4, P1 ;  /* 0x0000730006557a11 */ /* 0x040fe200008f24ff */
[----:B------:R-:W-:Y:S01]  /*0b40*/  IMAD.WIDE.U32 R80, R6, R81, c[0x0][0x1b0] ;  /* 0x00006c0006507625 */ /* 0x000fe200078e0051 */
[----:B------:R-:W-:-:S04]  /*0b50*/  ISETP.NE.U32.AND P1, PT, RZ, c[0x0][0x218], PT ;  /* 0x00008600ff007a0c */ /* 0x000fc80003f25070 */
[----:B------:R-:W-:Y:S01]  /*0b60*/  ISETP.NE.AND.EX P1, PT, RZ, c[0x0][0x21c], PT, P1 ;  /* 0x00008700ff007a0c */ /* 0x000fe20003f25310 */
[----:B------:R-:W5:Y:S04]  /*0b70*/  LDG.E.128 R80, [R80.64] ;  /* 0x0000000650507981 */ /* 0x000f68000c1e1d00 */
[----:B------:R-:W5:Y:S08]  /*0b80*/  LDG.E.128 R84, [R84.64] ;  /* 0x0000000654547981 */ /* 0x000f70000c1e1d00 */
[----:B------:R-:W-:-:S04]  /*0b90*/  @P1 LEA R88, P2, R6, c[0x0][0x218], 0x4 ;  /* 0x0000860006581a11 */ /* 0x000fc800078420ff */
[----:B------:R-:W-:-:S05]  /*0ba0*/  @P1 LEA.HI.X R89, R6, c[0x0][0x21c], RZ, 0x4, P2 ;  /* 0x0000870006591a11 */ /* 0x000fca00010f24ff */
[----:B------:R0:W5:Y:S01]  /*0bb0*/  @P1 LDG.E.128 R76, [R88.64] ;  /* 0x00000006584c1981 */ /* 0x000162000c1e1d00 */
[----:B------:R-:W-:-:S03]  /*0bc0*/  IADD3 R6, R6, 0x20, RZ ;  /* 0x0000002006067810 */ /* 0x000fc60007ffe0ff */
.L_x_41311:
[----:B------:R-:W-:Y:S05]  /*0bd0*/  BSYNC B0 ;  /* 0x0000000000007941 */ /* 0x000fea0003800000 */
.L_x_41310:
        /* <DEDUP_REMOVED lines=11> */
[C---:B------:R-:W-:Y:S01]  /*0c90*/  LEA R96, P1, R6.reuse, c[0x0][0x1c8], 0x4 ;  /* 0x0000720006607a11 */ /* 0x040fe200078220ff */
[----:B------:R-:W-:Y:S01]  /*0ca0*/  CS2R R90, SRZ ;  /* 0x00000000005a7805 */ /* 0x000fe2000001ff00 */
[----:B0-----:R-:W-:Y:S02]  /*0cb0*/  CS2R R88, SRZ ;  /* 0x0000000000587805 */ /* 0x001fe4000001ff00 */
[----:B------:R-:W-:Y:S02]  /*0cc0*/  LEA.HI.X R97, R6, c[0x0][0x1cc], RZ, 0x4, P1 ;  /* 0x0000730006617a11 */ /* 0x000fe400008f24ff */
[----:B------:R-:W-:-:S04]  /*0cd0*/  ISETP.NE.U32.AND P1, PT, RZ, c[0x0][0x218], PT ;  /* 0x00008600ff007a0c */ /* 0x000fc80003f25070 */
[----:B------:R-:W-:Y:S01]  /*0ce0*/  ISETP.NE.AND.EX P1, PT, RZ, c[0x0][0x21c], PT, P1 ;  /* 0x00008700ff007a0c */ /* 0x000fe20003f25310 */
[----:B------:R-:W5:Y:S01]  /*0cf0*/  LDG.E.128 R96, [R96.64] ;  /* 0x0000000660607981 */ /* 0x000f62000c1e1d00 */
[----:B------:R-:W-:-:S05]  /*0d00*/  MOV R93, 0x10 ;  /* 0x00000010005d7802 */ /* 0x000fca0000000f00 */
[----:B------:R-:W-:-:S06]  /*0d10*/  IMAD.WIDE.U32 R92, R6, R93, c[0x0][0x1b0] ;  /* 0x00006c00065c7625 */ /* 0x000fcc00078e005d */
[C---:B------:R-:W-:Y:S01]  /*0d20*/  @P1 LEA R10, P2, R6.reuse, c[0x0][0x218], 0x4 ;  /* 0x00008600060a1a11 */ /* 0x040fe200078420ff */
[----:B------:R-:W5:Y:S03]  /*0d30*/  LDG.E.128 R92, [R92.64] ;  /* 0x000000065c5c7981 */ /* 0x000f66000c1e1d00 */
[----:B------:R-:W-:-:S05]  /*0d40*/  @P1 LEA.HI.X R11, R6, c[0x0][0x21c], RZ, 0x4, P2 ;  /* 0x00008700060b1a11 */ /* 0x000fca00010f24ff */
[----:B------:R0:W5:Y:S01]  /*0d50*/  @P1 LDG.E.128 R88, [R10.64] ;  /* 0x000000060a581981 */ /* 0x000162000c1e1d00 */
[----:B------:R-:W-:-:S03]  /*0d60*/  IADD3 R6, R6, 0x20, RZ ;  /* 0x0000002006067810 */ /* 0x000fc60007ffe0ff */
.L_x_41313:
[----:B------:R-:W-:Y:S05]  /*0d70*/  BSYNC B0 ;  /* 0x0000000000007941 */ /* 0x000fea0003800000 */
.L_x_41312:
        /* <DEDUP_REMOVED lines=11> */
[----:B------:R-:W-:Y:S01]  /*0e30*/  IMAD.MOV.U32 R105, RZ, RZ, 0x10 ;  /* 0x00000010ff697424 */ /* 0x000fe200078e00ff */
[----:B------:R-:W5:Y:S03]  /*0e40*/  LDG.E.128 R108, [R108.64] ;  /* 0x000000066c6c7981 */ /* 0x000f66000c1e1d00 */
[----:B------:R-:W-:-:S06]  /*0e50*/  IMAD.WIDE.U32 R104, R6, R105, c[0x0][0x1b0] ;  /* 0x00006c0006687625 */ /* 0x000fcc00078e0069 */
[----:B------:R-:W5:Y:S02]  /*0e60*/  LDG.E.128 R104, [R104.64] ;  /* 0x0000000668687981 */ /* 0x000f64000c1e1d00 */
[----:B0-----:R-:W-:-:S04]  /*0e70*/  @P1 LEA R10, P2, R6, c[0x0][0x218], 0x4 ;  /* 0x00008600060a1a11 */ /* 0x001fc800078420ff */
[----:B------:R-:W-:-:S05]  /*0e80*/  @P1 LEA.HI.X R11, R6, c[0x0][0x21c], RZ, 0x4, P2 ;  /* 0x00008700060b1a11 */ /* 0x000fca00010f24ff */
[----:B------:R0:W5:Y:S01]  /*0e90*/  @P1 LDG.E.128 R100, [R10.64] ;  /* 0x000000060a641981 */ /* 0x000162000c1e1d00 */
[----:B------:R-:W-:-:S03]  /*0ea0*/  IADD3 R6, R6, 0x20, RZ ;  /* 0x0000002006067810 */ /* 0x000fc60007ffe0ff */
.L_x_41315:
[----:B------:R-:W-:Y:S05]  /*0eb0*/  BSYNC B0 ;  /* 0x0000000000007941 */ /* 0x000fea0003800000 */
.L_x_41314:
[----:B------:R-:W-:Y:S01]  /*0ec0*/  ISETP.GE.U32.AND P1, PT, R0, 0x120, PT ;  /* 0x000001200000780c */ /* 0x000fe20003f26070 */
[----:B------:R-:W-:Y:S01]  /*0ed0*/  BSSY B0, `(.L_x_41316) ;  /* 0x0000013000007945 */ /* 0x000fe20003800000 */
[----:B------:R-:W-:Y:S01]  /*0ee0*/  LOP3.LUT R13, R13, 0xfffffdff, RZ, 0xc0, !PT ;  /* 0xfffffdff0d0d7812 */ /* 0x000fe200078ec0ff */
[----:B------:R-:W-:-:S10]  /*0ef0*/  IMAD.HI.U32 R9, R12, -0x326172a9, RZ ;  /* 0xcd9e8d570c097827 */ /* 0x000fd400078e00ff */
        /* <DEDUP_REMOVED lines=16> */
.L_x_41317:
[----:B------:R-:W-:Y:S05]  /*1000*/  BSYNC B0 ;  /* 0x0000000000007941 */ /* 0x000fea0003800000 */
.L_x_41316:
        /* <DEDUP_REMOVED lines=20> */
.L_x_41319:
[----:B------:R-:W-:Y:S05]  /*1150*/  BSYNC B0 ;  /* 0x0000000000007941 */ /* 0x000fea0003800000 */
.L_x_41318:
        /* <DEDUP_REMOVED lines=19> */
.L_x_41321:
[----:B------:R-:W-:Y:S05]  /*1290*/  BSYNC B0 ;  /* 0x0000000000007941 */ /* 0x000fea0003800000 */
.L_x_41320:
        /* <DEDUP_REMOVED lines=17> */
[----:B------:R0:W5:Y:S02]  /*13b0*/  @P1 LDG.E.128 R148, [R10.64] ;  /* 0x000000060a941981 */ /* 0x000164000c1e1d00 */
.L_x_41323:
[----:B------:R-:W-:Y:S05]  /*13c0*/  BSYNC B0 ;  /* 0x0000000000007941 */ /* 0x000fea0003800000 */
.L_x_41322:
[----:B------:R-:W-:Y:S02]  /*13d0*/  ISETP.GE.AND P1, PT, R5, c[0x0][0x164], PT ;  /* 0x0000590005007a0c */ /* 0x000fe40003f26270 */
[----:B------:R-:W-:Y:S02]  /*13e0*/  LOP3.LUT R162, R9, UR23, R162, 0x96, !PT ;  /* 0x0000001709a27c12 */ /* 0x000fe4000f8e96a2 */
[----:B------:R-:W-:-:S09]  /*13f0*/  LOP3.LUT R160, R7, UR24, R160, 0x96, !PT ;  /* 0x0000001807a07c12 */ /* 0x000fd2000f8e96a0 */
[----:B------:R-:W-:Y:S05]  /*1400*/  @P1 EXIT ;  /* 0x000000000000194d */ /* 0x000fea0003800000 */
[----:B------:R-:W-:Y:S01]  /*1410*/  IMAD R6, R12, -0x326172a9, RZ ;  /* 0xcd9e8d570c067824 */ /* 0x000fe200078e02ff */
[----:B------:R-:W-:Y:S01]  /*1420*/  BSSY B0, `(.L_x_41324) ;  /* 0x00012ff000007945 */ /* 0x000fe20003800000 */
[----:B------:R-:W-:Y:S01]  /*1430*/  IMAD.HI.U32 R7, R160, -0x326172a9, RZ ;  /* 0xcd9e8d57a0077827 */ /* 0x000fe200078e00ff */
[----:B------:R-:W-:-:S03]  /*1440*/  ULDC.U8 UR8, c[0x0][0x1f0] ;  /* 0x00007c0000087ab9 */ /* 0x000fc60000000000 */
[----:B------:R-:W-:Y:S01]  /*1450*/  IMAD R9, R14, -0x2daee0ad, RZ ;  /* 0xd2511f530e097824 */ /* 0x000fe200078e02ff */
[----:B------:R-:W-:Y:S01]  /*1460*/  LOP3.LUT R6, R7, UR25, R6, 0x96, !PT ;  /* 0x0000001907067c12 */ /* 0x000fe2000f8e9606 */
[----:B0-----:R-:W-:Y:S01]  /*1470*/  IMAD.HI.U32 R10, R162, -0x2daee0ad, RZ ;  /* 0xd2511f53a20a7827 */ /* 0x001fe200078e00ff */
[----:B------:R-:W-:-:S03]  /*1480*/  LOP3.LUT R7, R8, 0x3, RZ, 0xc0, !PT ;  /* 0x0000000308077812 */ /* 0x000fc600078ec0ff */
[----:B------:R-:W-:Y:S01]  /*1490*/  IMAD R12, R162, -0x2daee0ad, RZ ;  /* 0xd2511f53a20c7824 */ /* 0x000fe200078e02ff */
[----:B------:R-:W-:Y:S01]  /*14a0*/  LOP3.LUT R8, R10, UR26, R9, 0x96, !PT ;  /* 0x0000001a0a087c12 */ /* 0x000fe2000f8e9609 */
[----:B------:R-:W-:Y:S02]  /*14b0*/  IMAD R10, R160, -0x326172a9, RZ ;  /* 0xcd9e8d57a00a7824 */ /* 0x000fe400078e02ff */
[----:B------:R-:W-:Y:S02]  /*14c0*/  IMAD.MOV.U32 R9, RZ, RZ, RZ ;  /* 0x000000ffff097224 */ /* 0x000fe400078e00ff */
.L_x_41712:
[----:B------:R-:W-:Y:S01]  /*14d0*/  ISETP.NE.U32.AND P1, PT, RZ, c[0x0][0x1c0], PT ;  /* 0x00007000ff007a0c */ /* 0x000fe20003f25070 */
[----:B------:R-:W-:-:S03]  /*14e0*/  IMAD.MOV.U32 R15, RZ, RZ, 0x3f800000 ;  /* 0x3f800000ff0f7424 */ /* 0x000fc600078e00ff */
[----:B------:R-:W-:-:S13]  /*14f0*/  ISETP.NE.AND.EX P1, PT, RZ, c[0x0][0x1c4], PT, P1 ;  /* 0x00007100ff007a0c */ /* 0x000fda0003f25310 */
[----:B------:R-:W-:-:S04]  /*1500*/  @P1 IMAD.MOV.U32 R214, RZ, RZ, 0x4 ;  /* 0x00000004ffd61424 */ /* 0x000fc800078e00ff */
        /* <DEDUP_REMOVED lines=11> */
[----:B0-----:R-:W-:Y:S01]  /*15c0*/  HFMA2.MMA R164, -RZ, RZ, 0, 9.5367431640625e-07 ;  /* 0x00000010ffa47435 */ /* 0x001fe200000001ff */
        /* <DEDUP_REMOVED lines=19> */
.L_x_41328:
[----:B0-----:R-:W-:Y:S02]  /*1700*/  IMAD.MOV.U32 R213, RZ, RZ, R10 ;  /* 0x000000ffffd57224 */ /* 0x001fe400078e000a */
.L_x_41329:
[----:B------:R-:W-:Y:S05]  /*1710*/  BSYNC B2 ;  /* 0x0000000000027941 */ /* 0x000fea0003800000 */
.L_x_41327:
        /* <DEDUP_REMOVED lines=16> */
.L_x_41333:
[----:B------:R-:W-:Y:S05]  /*1820*/  BSYNC B3 ;  /* 0x0000000000037941 */ /* 0x000fea0003800000 */
.L_x_41332:
        /* <DEDUP_REMOVED lines=44> */
.L_x_41331:
[----:B------:R-:W-:Y:S05]  /*1af0*/  BSYNC B2 ;  /* 0x0000000000027941 */ /* 0x000fea0003800000 */
.L_x_41330:
        /* <DEDUP_REMOVED lines=23> */
.L_x_41335:
[----:B------:R-:W-:Y:S02]  /*1c70*/  MOV R7, R10 ;  /* 0x0000000a00077202 */ /* 0x000fe40000000f00 */
.L_x_41336:
[----:B------:R-:W-:Y:S05]  /*1c80*/  BSYNC B2 ;  /* 0x0000000000027941 */ /* 0x000fea0003800000 */
.L_x_41334:
        /* <DEDUP_REMOVED lines=16> */
.L_x_41340:
[----:B------:R-:W-:Y:S05]  /*1d90*/  BSYNC B3 ;  /* 0x0000000000037941 */ /* 0x000fea0003800000 */
.L_x_41339:
        /* <DEDUP_REMOVED lines=44> */
.L_x_41338:
[----:B------:R-:W-:Y:S05]  /*2060*/  BSYNC B2 ;  /* 0x0000000000027941 */ /* 0x000fea0003800000 */
.L_x_41337:
        /* <DEDUP_REMOVED lines=20> */
.L_x_41342:
[----:B------:R-:W-:Y:S02]  /*21b0*/  MOV R213, R10 ;  /* 0x0000000a00d57202 */ /* 0x000fe40000000f00 */
.L_x_41343:
[----:B------:R-:W-:Y:S05]  /*21c0*/  BSYNC B2 ;  /* 0x0000000000027941 */ /* 0x000fea0003800000 */
.L_x_41341:
        /* <DEDUP_REMOVED lines=16> */
.L_x_41347:
[----:B------:R-:W-:Y:S05]  /*22d0*/  BSYNC B3 ;  /* 0x0000000000037941 */ /* 0x000fea0003800000 */
.L_x_41346:
        /* <DEDUP_REMOVED lines=44> */
.L_x_41345:
[----:B------:R-:W-:Y:S05]  /*25a0*/  BSYNC B2 ;  /* 0x0000000000027941 */ /* 0x000fea0003800000 */
.L_x_41344:
        /* <DEDUP_REMOVED lines=20> */
.L_x_41349:
[----:B------:R-:W-:Y:S02]  /*26f0*/  MOV R213, R10 ;  /* 0x0000000a00d57202 */ /* 0x000fe40000000f00 */
.L_x_41350:
[----:B------:R-:W-:Y:S05]  /*2700*/  BSYNC B2 ;  /* 0x0000000000027941 */ /* 0x000fea0003800000 */
.L_x_41348:
        /* <DEDUP_REMOVED lines=16> */
.L_x_41354:
[----:B------:R-:W-:Y:S05]  /*2810*/  BSYNC B3 ;  /* 0x0000000000037941 */ /* 0x000fea0003800000 */
.L_x_41353:
        /* <DEDUP_REMOVED lines=44> */
.L_x_41352:
[----:B------:R-:W-:Y:S05]  /*2ae0*/  BSYNC B2 ;  /* 0x0000000000027941 */ /* 0x000fea0003800000 */
.L_x_41351:
[----:B------:R-:W0:Y:S01]  /*2af0*/  I2F.U32 R213, R213 ;  /* 0x000000d500d57306 */ /* 0x000e220000201000 */
[----:B------:R-:W-:Y:S01]  /*2b00*/  SEL R221, RZ, 0x1, P2 ;  /* 0x00000001ffdd7807 */ /* 0x000fe20001000000 */
[----:B------:R-:W-:Y:S01]  /*2b10*/  FMUL.FTZ R167, R167, R15 ;  /* 0x0000000fa7a77220 */ /* 0x000fe20000410000 */
[----:B------:R-:W-:Y:S02]  /*2b20*/  LEA R214, P2, R11, c[0x0][0x188], 0x4 ;  /* 0x000062000bd67a11 */ /* 0x000fe400078420ff */
[----:B------:R-:W-:Y:S01]  /*2b30*/  SEL R219, RZ, 0x10000, P4 ;  /* 0x00010000ffdb7807 */ /* 0x000fe20002000000 */
[----:B------:R-:W-:Y:S01]  /*2b40*/  FMUL.FTZ R167, R167, c[0x0][0x1e8] ;  /* 0x00007a00a7a77a20 */ /* 0x000fe20000410000 */
[----:B------:R-:W-:-:S02]  /*2b50*/  LEA.HI.X R215, R11, c[0x0][0x18c], RZ, 0x4, P2 ;  /* 0x000063000bd77a11 */ /* 0x000fc400010f24ff */
[C---:B------:R-:W-:Y:S02]  /*2b60*/  LEA R216, P2, R11.reuse, c[0x0][0x190], 0x2 ;  /* 0x000064000bd87a11 */ /* 0x040fe400078410ff */
        /* <DEDUP_REMOVED lines=13> */
.L_x_41326:
[----:B0-----:R-:W-:Y:S05]  /*2c40*/  BSYNC B1 ;  /* 0x0000000000017941 */ /* 0x001fea0003800000 */
.L_x_41325:
        /* <DEDUP_REMOVED lines=23> */
.L_x_41358:
[----:B0-----:R-:W-:Y:S02]  /*2dc0*/  IMAD.MOV.U32 R214, RZ, RZ, R10 ;  /* 0x000000ffffd67224 */ /* 0x001fe400078e000a */
.L_x_41359:
[----:B------:R-:W-:Y:S05]  /*2dd0*/  BSYNC B2 ;  /* 0x0000000000027941 */ /* 0x000fea0003800000 */
.L_x_41357:
        /* <DEDUP_REMOVED lines=16> */
.L_x_41363:
[----:B------:R-:W-:Y:S05]  /*2ee0*/  BSYNC B3 ;  /* 0x0000000000037941 */ /* 0x000fea0003800000 */
.L_x_41362:
        /* <DEDUP_REMOVED lines=44> */
.L_x_41361:
[----:B------:R-:W-:Y:S05]  /*31b0*/  BSYNC B2 ;  /* 0x0000000000027941 */ /* 0x000fea0003800000 */
.L_x_41360:
        /* <DEDUP_REMOVED lines=23> */
.L_x_41365:
[----:B------:R-:W-:Y:S02]  /*3330*/  IMAD.MOV.U32 R7, RZ, RZ, R10 ;  /* 0x000000ffff077224 */ /* 0x000fe400078e000a */
.L_x_41366:
[----:B------:R-:W-:Y:S05]  /*3340*/  BSYNC B2 ;  /* 0x0000000000027941 */ /* 0x000fea0003800000 */
.L_x_41364:
        /* <DEDUP_REMOVED lines=16> */
.L_x_41370:
[----:B------:R-:W-:Y:S05]  /*3450*/  BSYNC B3 ;  /* 0x0000000000037941 */ /* 0x000fea0003800000 */
.L_x_41369:
        /* <DEDUP_REMOVED lines=44> */
.L_x_41368:
[----:B------:R-:W-:Y:S05]  /*3720*/  BSYNC B2 ;  /* 0x0000000000027941 */ /* 0x000fea0003800000 */
.L_x_41367:
        /* <DEDUP_REMOVED lines=20> */
.L_x_41372:
[----:B------:R-:W-:Y:S02]  /*3870*/  IMAD.MOV.U32 R214, RZ, RZ, R10 ;  /* 0x000000ffffd67224 */ /* 0x000fe400078e000a */
.L_x_41373:
[----:B------:R-:W-:Y:S05]  /*3880*/  BSYNC B2 ;  /* 0x0000000000027941 */ /* 0x000fea0003800000 */
.L_x_41371:
        /* <DEDUP_REMOVED lines=16> */
.L_x_41377:
[----:B------:R-:W-:Y:S05]  /*3990*/  BSYNC B3 ;  /* 0x0000000000037941 */ /* 0x000fea0003800000 */
.L_x_41376:
        /* <DEDUP_REMOVED lines=44> */
.L_x_41375:
[----:B------:R-:W-:Y:S05]  /*3c60*/  BSYNC B2 ;  /* 0x0000000000027941 */ /* 0x000fea0003800000 */
.L_x_41374:
        /* <DEDUP_REMOVED lines=20> */
.L_x_41379:
[----:B------:R-:W-:Y:S02]  /*3db0*/  IMAD.MOV.U32 R214, RZ, RZ, R10 ;  /* 0x000000ffffd67224 */ /* 0x000fe400078e000a */
.L_x_41380:
[----:B------:R-:W-:Y:S05]  /*3dc0*/  BSYNC B2 ;  /* 0x0000000000027941 */ /* 0x000fea0003800000 */
.L_x_41378:
        /* <DEDUP_REMOVED lines=16> */
.L_x_41384:
[----:B------:R-:W-:Y:S05]  /*3ed0*/  BSYNC B3 ;  /* 0x0000000000037941 */ /* 0x000fea0003800000 */
.L_x_41383:
        /* <DEDUP_REMOVED lines=44> */
.L_x_41382:
[----:B------:R-:W-:Y:S05]  /*41a0*/  BSYNC B2 ;  /* 0x0000000000027941 */ /* 0x000fea0003800000 */
.L_x_41381:
        /* <DEDUP_REMOVED lines=21> */
.L_x_41356:
[----:B------:R-:W-:Y:S05]  /*4300*/  BSYNC B1 ;  /* 0x0000000000017941 */ /* 0x000fea0003800000 */
.L_x_41355:
        /* <DEDUP_REMOVED lines=13> */
[----:B0-----:R-:W-:-:S11]  /*43e0*/  IADD3 R216, R7, 0x1, RZ ;  /* 0x0000000107d87810 */ /* 0x001fd60007ffe0ff */
[----:B------:R-:W-:Y:S05]  /*43f0*/  @!P1 BRA `(.L_x_41388) ;  /* 0x0000008000009947 */ /* 0x000fea0003800000 */
[----:B-1----:R-:W-:Y:S01]  /*4400*/  ISETP.NE.AND P1, PT, R7, 0x2, PT ;  /* 0x000000020700780c */ /* 0x002fe20003f25270 */
[----:B------:R-:W-:-:S12]  /*4410*/  IMAD.MOV.U32 R214, RZ, RZ, R8 ;  /* 0x000000ffffd67224 */ /* 0x000fd800078e0008 */
[----:B------:R-:W-:Y:S05]  /*4420*/  @!P1 BRA `(.L_x_41389) ;  /* 0x0000006000009947 */ /* 0x000fea0003800000 */
[----:B------:R-:W-:Y:S01]  /*4430*/  ISETP.NE.AND P1, PT, R7, 0x3, PT ;  /* 0x000000030700780c */ /* 0x000fe20003f25270 */
[----:B------:R-:W-:-:S12]  /*4440*/  IMAD.MOV.U32 R214, RZ, RZ, R6 ;  /* 0x000000ffffd67224 */ /* 0x000fd800078e0006 */
[----:B------:R-:W-:Y:S05]  /*4450*/  @P1 BRA `(.L_x_41389) ;  /* 0x0000003000001947 */ /* 0x000fea0003800000 */
[----:B------:R-:W-:Y:S01]  /*4460*/  IMAD.MOV.U32 R214, RZ, RZ, R12 ;  /* 0x000000ffffd67224 */ /* 0x000fe200078e000c */
[----:B------:R-:W-:Y:S05]  /*4470*/  BRA `(.L_x_41389) ;  /* 0x0000001000007947 */ /* 0x000fea0003800000 */
.L_x_41388:
[----:B-1----:R-:W-:Y:S02]  /*4480*/  MOV R214, R10 ;  /* 0x0000000a00d67202 */ /* 0x002fe40000000f00 */
.L_x_41389:
[----:B------:R-:W-:Y:S05]  /*4490*/  BSYNC B2 ;  /* 0x0000000000027941 */ /* 0x000fea0003800000 */
.L_x_41387:
        /* <DEDUP_REMOVED lines=16> */
.L_x_41393:
[----:B------:R-:W-:Y:S05]  /*45a0*/  BSYNC B3 ;  /* 0x0000000000037941 */ /* 0x000fea0003800000 */
.L_x_41392:
        /* <DEDUP_REMOVED lines=44> */
.L_x_41391:
[----:B------:R-:W-:Y:S05]  /*4870*/  BSYNC B2 ;  /* 0x0000000000027941 */ /* 0x000fea0003800000 */
.L_x_41390:
        /* <DEDUP_REMOVED lines=23> */
.L_x_41395:
[----:B------:R-:W-:Y:S02]  /*49f0*/  IMAD.MOV.U32 R7, RZ, RZ, R10 ;  /* 0x000000ffff077224 */ /* 0x000fe400078e000a */
.L_x_41396:
[----:B------:R-:W-:Y:S05]  /*4a00*/  BSYNC B2 ;  /* 0x0000000000027941 */ /* 0x000fea0003800000 */
.L_x_41394:
        /* <DEDUP_REMOVED lines=16> */
.L_x_41400:
[----:B------:R-:W-:Y:S05]  /*4b10*/  BSYNC B3 ;  /* 0x0000000000037941 */ /* 0x000fea0003800000 */
.L_x_41399:
        /* <DEDUP_REMOVED lines=44> */
.L_x_41398:
[----:B------:R-:W-:Y:S05]  /*4de0*/  BSYNC B2 ;  /* 0x0000000000027941 */ /* 0x000fea0003800000 */
.L_x_41397:
        /* <DEDUP_REMOVED lines=20> */
.L_x_41402:
[----:B------:R-:W-:Y:S02]  /*4f30*/  IMAD.MOV.U32 R214, RZ, RZ, R10 ;  /* 0x000000ffffd67224 */ /* 0x000fe400078e000a */
.L_x_41403:
[----:B------:R-:W-:Y:S05]  /*4f40*/  BSYNC B2 ;  /* 0x0000000000027941 */ /* 0x000fea0003800000 */
.L_x_41401:
        /* <DEDUP_REMOVED lines=16> */
.L_x_41407:
[----:B------:R-:W-:Y:S05]  /*5050*/  BSYNC B3 ;  /* 0x0000000000037941 */ /* 0x000fea0003800000 */
.L_x_41406:
        /* <DEDUP_REMOVED lines=44> */
.L_x_41405:
[----:B------:R-:W-:Y:S05]  /*5320*/  BSYNC B2 ;  /* 0x0000000000027941 */ /* 0x000fea0003800000 */
.L_x_41404:
        /* <DEDUP_REMOVED lines=20> */
.L_x_41409:
[----:B------:R-:W-:Y:S02]  /*5470*/  IMAD.MOV.U32 R214, RZ, RZ, R10 ;  /* 0x000000ffffd67224 */ /* 0x000fe400078e000a */
.L_x_41410:
[----:B------:R-:W-:Y:S05]  /*5480*/  BSYNC B2 ;  /* 0x0000000000027941 */ /* 0x000fea0003800000 */
.L_x_41408:
        /* <DEDUP_REMOVED lines=16> */
.L_x_41414:
[----:B------:R-:W-:Y:S05]  /*5590*/  BSYNC B3 ;  /* 0x0000000000037941 */ /* 0x000fea0003800000 */
.L_x_41413:
        /* <DEDUP_REMOVED lines=44> */
.L_x_41412:
[----:B------:R-:W-:Y:S05]  /*5860*/  BSYNC B2 ;  /* 0x0000000000027941 */ /* 0x000fea0003800000 */
.L_x_41411:
        /* <DEDUP_REMOVED lines=21> */
.L_x_41386:
[----:B------:R-:W-:Y:S05]  /*59c0*/  BSYNC B1 ;  /* 0x0000000000017941 */ /* 0x000fea0003800000 */
.L_x_41385:
        /* <DEDUP_REMOVED lines=15> */
[----:B-1----:R-:W-:Y:S02]  /*5ac0*/  ISETP.NE.AND P1, PT, R7, 0x2, PT ;  /* 0x000000020700780c */ /* 0x002fe40003f25270 */
[----:B------:R-:W-:-:S11]  /*5ad0*/  MOV R214, R8 ;  /* 0x0000000800d67202 */ /* 0x000fd60000000f00 */
[----:B------:R-:W-:Y:S05]  /*5ae0*/  @!P1 BRA `(.L_x_41419) ;  /* 0x0000006000009947 */ /* 0x000fea0003800000 */
[----:B------:R-:W-:Y:S01]  /*5af0*/  ISETP.NE.AND P1, PT, R7, 0x3, PT ;  /* 0x000000030700780c */ /* 0x000fe20003f25270 */
[----:B------:R-:W-:-:S12]  /*5b00*/  IMAD.MOV.U32 R214, RZ, RZ, R6 ;  /* 0x000000ffffd67224 */ /* 0x000fd800078e0006 */
[----:B------:R-:W-:Y:S05]  /*5b10*/  @P1 BRA `(.L_x_41419) ;  /* 0x0000003000001947 */ /* 0x000fea0003800000 */
[----:B------:R-:W-:Y:S01]  /*5b20*/  IMAD.MOV.U32 R214, RZ, RZ, R12 ;  /* 0x000000ffffd67224 */ /* 0x000fe200078e000c */
[----:B------:R-:W-:Y:S05]  /*5b30*/  BRA `(.L_x_41419) ;  /* 0x0000001000007947 */ /* 0x000fea0003800000 */
.L_x_41418:
[----:B-1----:R-:W-:Y:S02]  /*5b40*/  IMAD.MOV.U32 R214, RZ, RZ, R10 ;  /* 0x000000ffffd67224 */ /* 0x002fe400078e000a */
.L_x_41419:
[----:B------:R-:W-:Y:S05]  /*5b50*/  BSYNC B2 ;  /* 0x0000000000027941 */ /* 0x000fea0003800000 */
.L_x_41417:
        /* <DEDUP_REMOVED lines=16> */
.L_x_41423:
[----:B------:R-:W-:Y:S05]  /*5c60*/  BSYNC B3 ;  /* 0x0000000000037941 */ /* 0x000fea0003800000 */
.L_x_41422:
        /* <DEDUP_REMOVED lines=44> */
.L_x_41421:
[----:B------:R-:W-:Y:S05]  /*5f30*/  BSYNC B2 ;  /* 0x0000000000027941 */ /* 0x000fea0003800000 */
.L_x_41420:
[----:B------:R-:W0:Y:S01]  /*5f40*/  I2F.U32 R214, R214 ;  /* 0x000000d600d67306 */ /* 0x000e220000201000 */
[----:B------:R-:W-:Y:S01]  /*5f50*/  HFMA2.MMA R213, -RZ, RZ, 0.1171875, 0 ;  /* 0x2f800000ffd57435 */ /* 0x000fe200000001ff */
[----:B-----5:R-:W-:Y:S01]  /*5f60*/  FMUL.FTZ R176, R176, R15 ;  /* 0x0000000fb0b07220 */ /* 0x020fe20000410000 */
[----:B------:R-:W-:Y:S01]  /*5f70*/  ISETP.NE.U32.AND P1, PT, RZ, c[0x0][0x180], PT ;  /* 0x00006000ff007a0c */ /* 0x000fe20003f25070 */
[----:B------:R-:W-:Y:S01]  /*5f80*/  BSSY B2, `(.L_x_41424) ;  /* 0x0000014000027945 */ /* 0x000fe20003800000 */
[----:B------:R-:W-:Y:S01]  /*5f90*/  ISETP.NE.AND P3, PT, R216, 0x1, PT ;  /* 0x00000001d800780c */ /* 0x000fe20003f65270 */
[----:B------:R-:W-:Y:S01]  /*5fa0*/  FMUL.FTZ R176, R176, c[0x0][0x1e8] ;  /* 0x00007a00b0b07a20 */ /* 0x000fe20000410000 */
[----:B------:R-:W-:-:S02]  /*5fb0*/  ISETP.NE.AND.EX P1, PT, RZ, c[0x0][0x184], PT, P1 ;  /* 0x00006100ff007a0c */ /* 0x000fc40003f25310 */
[----:B------:R-:W-:Y:S02]  /*5fc0*/  IADD3 R215, R216, 0x1, RZ ;  /* 0x00000001d8d77810 */ /* 0x000fe40007ffe0ff */
        /* <DEDUP_REMOVED lines=14> */
.L_x_41425:
[----:B------:R-:W-:Y:S02]  /*60b0*/  IMAD.MOV.U32 R7, RZ, RZ, R10 ;  /* 0x000000ffff077224 */ /* 0x000fe400078e000a */
.L_x_41426:
[----:B------:R-:W-:Y:S05]  /*60c0*/  BSYNC B2 ;  /* 0x0000000000027941 */ /* 0x000fea0003800000 */
.L_x_41424:
        /* <DEDUP_REMOVED lines=16> */
.L_x_41430:
[----:B------:R-:W-:Y:S05]  /*61d0*/  BSYNC B3 ;  /* 0x0000000000037941 */ /* 0x000fea0003800000 */
.L_x_41429:
        /* <DEDUP_REMOVED lines=44> */
.L_x_41428:
[----:B------:R-:W-:Y:S05]  /*64a0*/  BSYNC B2 ;  /* 0x0000000000027941 */ /* 0x000fea0003800000 */
.L_x_41427:
        /* <DEDUP_REMOVED lines=20> */
.L_x_41432:
[----:B------:R-:W-:Y:S02]  /*65f0*/  IMAD.MOV.U32 R214, RZ, RZ, R10 ;  /* 0x000000ffffd67224 */ /* 0x000fe400078e000a */
.L_x_41433:
[----:B------:R-:W-:Y:S05]  /*6600*/  BSYNC B2 ;  /* 0x0000000000027941 */ /* 0x000fea0003800000 */
.L_x_41431:
        /* <DEDUP_REMOVED lines=16> */
.L_x_41437:
[----:B------:R-:W-:Y:S05]  /*6710*/  BSYNC B3 ;  /* 0x0000000000037941 */ /* 0x000fea0003800000 */
.L_x_41436:
        /* <DEDUP_REMOVED lines=44> */
.L_x_41435:
[----:B------:R-:W-:Y:S05]  /*69e0*/  BSYNC B2 ;  /* 0x0000000000027941 */ /* 0x000fea0003800000 */
.L_x_41434:
        /* <DEDUP_REMOVED lines=20> */
.L_x_41439:
[----:B------:R-:W-:Y:S02]  /*6b30*/  MOV R214, R10 ;  /* 0x0000000a00d67202 */ /* 0x000fe40000000f00 */
.L_x_41440:
[----:B------:R-:W-:Y:S05]  /*6b40*/  BSYNC B2 ;  /* 0x0000000000027941 */ /* 0x000fea0003800000 */
.L_x_41438:
        /* <DEDUP_REMOVED lines=16> */
.L_x_41444:
[----:B------:R-:W-:Y:S05]  /*6c50*/  BSYNC B3 ;  /* 0x0000000000037941 */ /* 0x000fea0003800000 */
.L_x_41443:
        /* <DEDUP_REMOVED lines=44> */
.L_x_41442:
[----:B------:R-:W-:Y:S05]  /*6f20*/  BSYNC B2 ;  /* 0x0000000000027941 */ /* 0x000fea0003800000 */
.L_x_41441:
        /* <DEDUP_REMOVED lines=21> */
.L_x_41416:
[----:B------:R-:W-:Y:S05]  /*7080*/  BSYNC B1 ;  /* 0x0000000000017941 */ /* 0x000fea0003800000 */
.L_x_41415:
        /* <DEDUP_REMOVED lines=23> */
.L_x_41448:
[----:B-1----:R-:W-:Y:S02]  /*7200*/  MOV R214, R10 ;  /* 0x0000000a00d67202 */ /* 0x002fe40000000f00 */
.L_x_41449:
[----:B------:R-:W-:Y:S05]  /*7210*/  BSYNC B2 ;  /* 0x0000000000027941 */ /* 0x000fea0003800000 */
.L_x_41447:
        /* <DEDUP_REMOVED lines=16> */
.L_x_41453:
[----:B------:R-:W-:Y:S05]  /*7320*/  BSYNC B3 ;  /* 0x0000000000037941 */ /* 0x000fea0003800000 */
.L_x_41452:
        /* <DEDUP_REMOVED lines=44> */
.L_x_41451:
[----:B------:R-:W-:Y:S05]  /*75f0*/  BSYNC B2 ;  /* 0x0000000000027941 */ /* 0x000fea0003800000 */
.L_x_41450:
        /* <DEDUP_REMOVED lines=23> */
.L_x_41455:
[----:B------:R-:W-:Y:S02]  /*7770*/  IMAD.MOV.U32 R7, RZ, RZ, R10 ;  /* 0x000000ffff077224 */ /* 0x000fe400078e000a */
.L_x_41456:
[----:B------:R-:W-:Y:S05]  /*7780*/  BSYNC B2 ;  /* 0x0000000000027941 */ /* 0x000fea0003800000 */
.L_x_41454:
        /* <DEDUP_REMOVED lines=16> */
.L_x_41460:
[----:B------:R-:W-:Y:S05]  /*7890*/  BSYNC B3 ;  /* 0x0000000000037941 */ /* 0x000fea0003800000 */
.L_x_41459:
        /* <DEDUP_REMOVED lines=44> */
.L_x_41458:
[----:B------:R-:W-:Y:S05]  /*7b60*/  BSYNC B2 ;  /* 0x0000000000027941 */ /* 0x000fea0003800000 */
.L_x_41457:
        /* <DEDUP_REMOVED lines=20> */
.L_x_41462:
[----:B------:R-:W-:Y:S02]  /*7cb0*/  IMAD.MOV.U32 R214, RZ, RZ, R10 ;  /* 0x000000ffffd67224 */ /* 0x000fe400078e000a */
.L_x_41463:
[----:B------:R-:W-:Y:S05]  /*7cc0*/  BSYNC B2 ;  /* 0x0000000000027941 */ /* 0x000fea0003800000 */
.L_x_41461:
        /* <DEDUP_REMOVED lines=16> */
.L_x_41467:
[----:B------:R-:W-:Y:S05]  /*7dd0*/  BSYNC B3 ;  /* 0x0000000000037941 */ /* 0x000fea0003800000 */
.L_x_41466:
        /* <DEDUP_REMOVED lines=44> */
.L_x_41465:
[----:B------:R-:W-:Y:S05]  /*80a0*/  BSYNC B2 ;  /* 0x0000000000027941 */ /* 0x000fea0003800000 */
.L_x_41464:
        /* <DEDUP_REMOVED lines=20> */
.L_x_41469:
[----:B------:R-:W-:Y:S02]  /*81f0*/  IMAD.MOV.U32 R214, RZ, RZ, R10 ;  /* 0x000000ffffd67224 */ /* 0x000fe400078e000a */
.L_x_41470:
[----:B------:R-:W-:Y:S05]  /*8200*/  BSYNC B2 ;  /* 0x0000000000027941 */ /* 0x000fea0003800000 */
.L_x_41468:
        /* <DEDUP_REMOVED lines=16> */
.L_x_41474:
[----:B------:R-:W-:Y:S05]  /*8310*/  BSYNC B3 ;  /* 0x0000000000037941 */ /* 0x000fea0003800000 */
.L_x_41473:
        /* <DEDUP_REMOVED lines=44> */
.L_x_41472:
[----:B------:R-:W-:Y:S05]  /*85e0*/  BSYNC B2 ;  /* 0x0000000000027941 */ /* 0x000fea0003800000 */
.L_x_41471:
        /* <DEDUP_REMOVED lines=21> */
.L_x_41446:
[----:B------:R-:W-:Y:S05]  /*8740*/  BSYNC B1 ;  /* 0x0000000000017941 */ /* 0x000fea0003800000 */
.L_x_41445:
        /* <DEDUP_REMOVED lines=23> */
.L_x_41478:
[----:B-1----:R-:W-:Y:S02]  /*88c0*/  IMAD.MOV.U32 R214, RZ, RZ, R10 ;  /* 0x000000ffffd67224 */ /* 0x002fe400078e000a */
.L_x_41479:
[----:B------:R-:W-:Y:S05]  /*88d0*/  BSYNC B2 ;  /* 0x0000000000027941 */ /* 0x000fea0003800000 */
.L_x_41477:
        /* <DEDUP_REMOVED lines=16> */
.L_x_41483:
[----:B------:R-:W-:Y:S05]  /*89e0*/  BSYNC B3 ;  /* 0x0000000000037941 */ /* 0x000fea0003800000 */
.L_x_41482:
        /* <DEDUP_REMOVED lines=44> */
.L_x_41481:
[----:B------:R-:W-:Y:S05]  /*8cb0*/  BSYNC B2 ;  /* 0x0000000000027941 */ /* 0x000fea0003800000 */
.L_x_41480:
        /* <DEDUP_REMOVED lines=23> */
.L_x_41485:
[----:B------:R-:W-:Y:S02]  /*8e30*/  IMAD.MOV.U32 R7, RZ, RZ, R10 ;  /* 0x000000ffff077224 */ /* 0x000fe400078e000a */
.L_x_41486:
[----:B------:R-:W-:Y:S05]  /*8e40*/  BSYNC B2 ;  /* 0x0000000000027941 */ /* 0x000fea0003800000 */
.L_x_41484:
        /* <DEDUP_REMOVED lines=16> */
.L_x_41490:
[----:B------:R-:W-:Y:S05]  /*8f50*/  BSYNC B3 ;  /* 0x0000000000037941 */ /* 0x000fea0003800000 */
.L_x_41489:
        /* <DEDUP_REMOVED lines=44> */
.L_x_41488:
[----:B------:R-:W-:Y:S05]  /*9220*/  BSYNC B2 ;  /* 0x0000000000027941 */ /* 0x000fea0003800000 */
.L_x_41487:
        /* <DEDUP_REMOVED lines=20> */
.L_x_41492:
[----:B------:R-:W-:Y:S02]  /*9370*/  MOV R214, R10 ;  /* 0x0000000a00d67202 */ /* 0x000fe40000000f00 */
.L_x_41493:
[----:B------:R-:W-:Y:S05]  /*9380*/  BSYNC B2 ;  /* 0x0000000000027941 */ /* 0x000fea0003800000 */
.L_x_41491:
        /* <DEDUP_REMOVED lines=16> */
.L_x_41497:
[----:B------:R-:W-:Y:S05]  /*9490*/  BSYNC B3 ;  /* 0x0000000000037941 */ /* 0x000fea0003800000 */
.L_x_41496:
        /* <DEDUP_REMOVED lines=44> */
.L_x_41495:
[----:B------:R-:W-:Y:S05]  /*9760*/  BSYNC B2 ;  /* 0x0000000000027941 */ /* 0x000fea0003800000 */
.L_x_41494:
        /* <DEDUP_REMOVED lines=20> */
.L_x_41499:
[----:B------:R-:W-:Y:S02]  /*98b0*/  IMAD.MOV.U32 R214, RZ, RZ, R10 ;  /* 0x000000ffffd67224 */ /* 0x000fe400078e000a */
.L_x_41500:
[----:B------:R-:W-:Y:S05]  /*98c0*/  BSYNC B2 ;  /* 0x0000000000027941 */ /* 0x000fea0003800000 */
.L_x_41498:
        /* <DEDUP_REMOVED lines=16> */
.L_x_41504:
[----:B------:R-:W-:Y:S05]  /*99d0*/  BSYNC B3 ;  /* 0x0000000000037941 */ /* 0x000fea0003800000 */
.L_x_41503:
        /* <DEDUP_REMOVED lines=44> */
.L_x_41502:
[----:B------:R-:W-:Y:S05]  /*9ca0*/  BSYNC B2 ;  /* 0x0000000000027941 */ /* 0x000fea0003800000 */
.L_x_41501:
        /* <DEDUP_REMOVED lines=21> */
.L_x_41476:
[----:B------:R-:W-:Y:S05]  /*9e00*/  BSYNC B1 ;  /* 0x0000000000017941 */ /* 0x000fea0003800000 */
.L_x_41475:
        /* <DEDUP_REMOVED lines=18> */
[----:B------:R-:W-:Y:S02]  /*9f30*/  ISETP.NE.AND P1, PT, R7, 0x3, PT ;  /* 0x000000030700780c */ /* 0x000fe40003f25270 */
[----:B------:R-:W-:-:S11]  /*9f40*/  MOV R214, R6 ;  /* 0x0000000600d67202 */ /* 0x000fd60000000f00 */
[----:B------:R-:W-:Y:S05]  /*9f50*/  @P1 BRA `(.L_x_41509) ;  /* 0x0000003000001947 */ /* 0x000fea0003800000 */
[----:B------:R-:W-:Y:S01]  /*9f60*/  IMAD.MOV.U32 R214, RZ, RZ, R12 ;  /* 0x000000ffffd67224 */ /* 0x000fe200078e000c */
[----:B------:R-:W-:Y:S05]  /*9f70*/  BRA `(.L_x_41509) ;  /* 0x0000001000007947 */ /* 0x000fea0003800000 */
.L_x_41508:
[----:B-1----:R-:W-:Y:S02]  /*9f80*/  IMAD.MOV.U32 R214, RZ, RZ, R10 ;  /* 0x000000ffffd67224 */ /* 0x002fe400078e000a */
.L_x_41509:
[----:B------:R-:W-:Y:S05]  /*9f90*/  BSYNC B2 ;  /* 0x0000000000027941 */ /* 0x000fea0003800000 */
.L_x_41507:
        /* <DEDUP_REMOVED lines=16> */
.L_x_41513:
[----:B------:R-:W-:Y:S05]  /*a0a0*/  BSYNC B3 ;  /* 0x0000000000037941 */ /* 0x000fea0003800000 */
.L_x_41512:
        /* <DEDUP_REMOVED lines=44> */
.L_x_41511:
[----:B------:R-:W-:Y:S05]  /*a370*/  BSYNC B2 ;  /* 0x0000000000027941 */ /* 0x000fea0003800000 */
.L_x_41510:
        /* <DEDUP_REMOVED lines=23> */
.L_x_41515:
[----:B------:R-:W-:Y:S02]  /*a4f0*/  IMAD.MOV.U32 R7, RZ, RZ, R10 ;  /* 0x000000ffff077224 */ /* 0x000fe400078e000a */
.L_x_41516:
[----:B------:R-:W-:Y:S05]  /*a500*/  BSYNC B2 ;  /* 0x0000000000027941 */ /* 0x000fea0003800000 */
.L_x_41514:
        /* <DEDUP_REMOVED lines=16> */
.L_x_41520:
[----:B------:R-:W-:Y:S05]  /*a610*/  BSYNC B3 ;  /* 0x0000000000037941 */ /* 0x000fea0003800000 */
.L_x_41519:
        /* <DEDUP_REMOVED lines=44> */
.L_x_41518:
[----:B------:R-:W-:Y:S05]  /*a8e0*/  BSYNC B2 ;  /* 0x0000000000027941 */ /* 0x000fea0003800000 */
.L_x_41517:
        /* <DEDUP_REMOVED lines=20> */
.L_x_41522:
[----:B------:R-:W-:Y:S02]  /*aa30*/  IMAD.MOV.U32 R214, RZ, RZ, R10 ;  /* 0x000000ffffd67224 */ /* 0x000fe400078e000a */
.L_x_41523:
[----:B------:R-:W-:Y:S05]  /*aa40*/  BSYNC B2 ;  /* 0x0000000000027941 */ /* 0x000fea0003800000 */
.L_x_41521:
        /* <DEDUP_REMOVED lines=16> */
.L_x_41527:
[----:B------:R-:W-:Y:S05]  /*ab50*/  BSYNC B3 ;  /* 0x0000000000037941 */ /* 0x000fea0003800000 */
.L_x_41526:
        /* <DEDUP_REMOVED lines=44> */
.L_x_41525:
[----:B------:R-:W-:Y:S05]  /*ae20*/  BSYNC B2 ;  /* 0x0000000000027941 */ /* 0x000fea0003800000 */
.L_x_41524:
        /* <DEDUP_REMOVED lines=20> */
.L_x_41529:
[----:B------:R-:W-:Y:S02]  /*af70*/  IMAD.MOV.U32 R214, RZ, RZ, R10 ;  /* 0x000000ffffd67224 */ /* 0x000fe400078e000a */
.L_x_41530:
[----:B------:R-:W-:Y:S05]  /*af80*/  BSYNC B2 ;  /* 0x0000000000027941 */ /* 0x000fea0003800000 */
.L_x_41528:
        /* <DEDUP_REMOVED lines=16> */
.L_x_41534:
[----:B------:R-:W-:Y:S05]  /*b090*/  BSYNC B3 ;  /* 0x0000000000037941 */ /* 0x000fea0003800000 */
.L_x_41533:
        /* <DEDUP_REMOVED lines=44> */
.L_x_41532:
[----:B------:R-:W-:Y:S05]  /*b360*/  BSYNC B2 ;  /* 0x0000000000027941 */ /* 0x000fea0003800000 */
.L_x_41531:
        /* <DEDUP_REMOVED lines=21> */
.L_x_41506:
[----:B------:R-:W-:Y:S05]  /*b4c0*/  BSYNC B1 ;  /* 0x0000000000017941 */ /* 0x000fea0003800000 */
.L_x_41505:
        /* <DEDUP_REMOVED lines=21> */
[----:B------:R-:W-:Y:S01]  /*b620*/  MOV R214, R12 ;  /* 0x0000000c00d67202 */ /* 0x000fe20000000f00 */
[----:B------:R-:W-:Y:S05]  /*b630*/  BRA `(.L_x_41539) ;  /* 0x0000001000007947 */ /* 0x000fea0003800000 */
.L_x_41538:
[----:B-1----:R-:W-:Y:S02]  /*b640*/  IMAD.MOV.U32 R214, RZ, RZ, R10 ;  /* 0x000000ffffd67224 */ /* 0x002fe400078e000a */
.L_x_41539:
[----:B------:R-:W-:Y:S05]  /*b650*/  BSYNC B2 ;  /* 0x0000000000027941 */ /* 0x000fea0003800000 */
.L_x_41537:
        /* <DEDUP_REMOVED lines=16> */
.L_x_41543:
[----:B------:R-:W-:Y:S05]  /*b760*/  BSYNC B3 ;  /* 0x0000000000037941 */ /* 0x000fea0003800000 */
.L_x_41542:
        /* <DEDUP_REMOVED lines=44> */
.L_x_41541:
[----:B------:R-:W-:Y:S05]  /*ba30*/  BSYNC B2 ;  /* 0x0000000000027941 */ /* 0x000fea0003800000 */
.L_x_41540:
        /* <DEDUP_REMOVED lines=23> */
.L_x_41545:
[----:B------:R-:W-:Y:S02]  /*bbb0*/  MOV R7, R10 ;  /* 0x0000000a00077202 */ /* 0x000fe40000000f00 */
.L_x_41546:
[----:B------:R-:W-:Y:S05]  /*bbc0*/  BSYNC B2 ;  /* 0x0000000000027941 */ /* 0x000fea0003800000 */
.L_x_41544:
        /* <DEDUP_REMOVED lines=16> */
.L_x_41550:
[----:B------:R-:W-:Y:S05]  /*bcd0*/  BSYNC B3 ;  /* 0x0000000000037941 */ /* 0x000fea0003800000 */
.L_x_41549:
        /* <DEDUP_REMOVED lines=44> */
.L_x_41548:
[----:B------:R-:W-:Y:S05]  /*bfa0*/  BSYNC B2 ;  /* 0x0000000000027941 */ /* 0x000fea0003800000 */
.L_x_41547:
        /* <DEDUP_REMOVED lines=20> */
.L_x_41552:
[----:B------:R-:W-:Y:S02]  /*c0f0*/  IMAD.MOV.U32 R214, RZ, RZ, R10 ;  /* 0x000000ffffd67224 */ /* 0x000fe400078e000a */
.L_x_41553:
[----:B------:R-:W-:Y:S05]  /*c100*/  BSYNC B2 ;  /* 0x0000000000027941 */ /* 0x000fea0003800000 */
.L_x_41551:
        /* <DEDUP_REMOVED lines=16> */
.L_x_41557:
[----:B------:R-:W-:Y:S05]  /*c210*/  BSYNC B3 ;  /* 0x0000000000037941 */ /* 0x000fea0003800000 */
.L_x_41556:
        /* <DEDUP_REMOVED lines=44> */
.L_x_41555:
[----:B------:R-:W-:Y:S05]  /*c4e0*/  BSYNC B2 ;  /* 0x0000000000027941 */ /* 0x000fea0003800000 */
.L_x_41554:
        /* <DEDUP_REMOVED lines=20> */
.L_x_41559:
[----:B------:R-:W-:Y:S02]  /*c630*/  MOV R214, R10 ;  /* 0x0000000a00d67202 */ /* 0x000fe40000000f00 */
.L_x_41560:
[----:B------:R-:W-:Y:S05]  /*c640*/  BSYNC B2 ;  /* 0x0000000000027941 */ /* 0x000fea0003800000 */
.L_x_41558:
        /* <DEDUP_REMOVED lines=16> */
.L_x_41564:
[----:B------:R-:W-:Y:S05]  /*c750*/  BSYNC B3 ;  /* 0x0000000000037941 */ /* 0x000fea0003800000 */
.L_x_41563:
        /* <DEDUP_REMOVED lines=44> */
.L_x_41562:
[----:B------:R-:W-:Y:S05]  /*ca20*/  BSYNC B2 ;  /* 0x0000000000027941 */ /* 0x000fea0003800000 */
.L_x_41561:
        /* <DEDUP_REMOVED lines=21> */
.L_x_41536:
[----:B------:R-:W-:Y:S05]  /*cb80*/  BSYNC B1 ;  /* 0x0000000000017941 */ /* 0x000fea0003800000 */
.L_x_41535:
        /* <DEDUP_REMOVED lines=23> */
.L_x_41568:
[----:B-1----:R-:W-:Y:S02]  /*cd00*/  MOV R214, R10 ;  /* 0x0000000a00d67202 */ /* 0x002fe40000000f00 */
.L_x_41569:
[----:B------:R-:W-:Y:S05]  /*cd10*/  BSYNC B2 ;  /* 0x0000000000027941 */ /* 0x000fea0003800000 */
.L_x_41567:
        /* <DEDUP_REMOVED lines=16> */
.L_x_41573:
[----:B------:R-:W-:Y:S05]  /*ce20*/  BSYNC B3 ;  /* 0x0000000000037941 */ /* 0x000fea0003800000 */
.L_x_41572:
        /* <DEDUP_REMOVED lines=44> */
.L_x_41571:
[----:B------:R-:W-:Y:S05]  /*d0f0*/  BSYNC B2 ;  /* 0x0000000000027941 */ /* 0x000fea0003800000 */
.L_x_41570:
        /* <DEDUP_REMOVED lines=23> */
.L_x_41575:
[----:B------:R-:W-:Y:S02]  /*d270*/  IMAD.MOV.U32 R7, RZ, RZ, R10 ;  /* 0x000000ffff077224 */ /* 0x000fe400078e000a */
.L_x_41576:
[----:B------:R-:W-:Y:S05]  /*d280*/  BSYNC B2 ;  /* 0x0000000000027941 */ /* 0x000fea0003800000 */
.L_x_41574:
        /* <DEDUP_REMOVED lines=16> */
.L_x_41580:
[----:B------:R-:W-:Y:S05]  /*d390*/  BSYNC B3 ;  /* 0x0000000000037941 */ /* 0x000fea0003800000 */
.L_x_41579:
        /* <DEDUP_REMOVED lines=44> */
.L_x_41578:
[----:B------:R-:W-:Y:S05]  /*d660*/  BSYNC B2 ;  /* 0x0000000000027941 */ /* 0x000fea0003800000 */
.L_x_41577:
        /* <DEDUP_REMOVED lines=20> */
.L_x_41582:
[----:B------:R-:W-:Y:S02]  /*d7b0*/  IMAD.MOV.U32 R214, RZ, RZ, R10 ;  /* 0x000000ffffd67224 */ /* 0x000fe400078e000a */
.L_x_41583:
[----:B------:R-:W-:Y:S05]  /*d7c0*/  BSYNC B2 ;  /* 0x0000000000027941 */ /* 0x000fea0003800000 */
.L_x_41581:
        /* <DEDUP_REMOVED lines=16> */
.L_x_41587:
[----:B------:R-:W-:Y:S05]  /*d8d0*/  BSYNC B3 ;  /* 0x0000000000037941 */ /* 0x000fea0003800000 */
.L_x_41586:
        /* <DEDUP_REMOVED lines=44> */
.L_x_41585:
[----:B------:R-:W-:Y:S05]  /*dba0*/  BSYNC B2 ;  /* 0x0000000000027941 */ /* 0x000fea0003800000 */
.L_x_41584:
        /* <DEDUP_REMOVED lines=20> */
.L_x_41589:
[----:B------:R-:W-:Y:S02]  /*dcf0*/  IMAD.MOV.U32 R214, RZ, RZ, R10 ;  /* 0x000000ffffd67224 */ /* 0x000fe400078e000a */
.L_x_41590:
[----:B------:R-:W-:Y:S05]  /*dd00*/  BSYNC B2 ;  /* 0x0000000000027941 */ /* 0x000fea0003800000 */
.L_x_41588:
        /* <DEDUP_REMOVED lines=16> */
.L_x_41594:
[----:B------:R-:W-:Y:S05]  /*de10*/  BSYNC B3 ;  /* 0x0000000000037941 */ /* 0x000fea0003800000 */
.L_x_41593:
        /* <DEDUP_REMOVED lines=44> */
.L_x_41592:
[----:B------:R-:W-:Y:S05]  /*e0e0*/  BSYNC B2 ;  /* 0x0000000000027941 */ /* 0x000fea0003800000 */
.L_x_41591:
        /* <DEDUP_REMOVED lines=21> */
.L_x_41566:
[----:B------:R-:W-:Y:S05]  /*e240*/  BSYNC B1 ;  /* 0x0000000000017941 */ /* 0x000fea0003800000 */
.L_x_41565:
        /* <DEDUP_REMOVED lines=23> */
.L_x_41598:
[----:B-1----:R-:W-:Y:S02]  /*e3c0*/  IMAD.MOV.U32 R214, RZ, RZ, R10 ;  /* 0x000000ffffd67224 */ /* 0x002fe400078e000a */
.L_x_41599:
[----:B------:R-:W-:Y:S05]  /*e3d0*/  BSYNC B2 ;  /* 0x0000000000027941 */ /* 0x000fea0003800000 */
.L_x_41597:
        /* <DEDUP_REMOVED lines=16> */
.L_x_41603:
[----:B------:R-:W-:Y:S05]  /*e4e0*/  BSYNC B3 ;  /* 0x0000000000037941 */ /* 0x000fea0003800000 */
.L_x_41602:
        /* <DEDUP_REMOVED lines=44> */
.L_x_41601:
[----:B------:R-:W-:Y:S05]  /*e7b0*/  BSYNC B2 ;  /* 0x0000000000027941 */ /* 0x000fea0003800000 */
.L_x_41600:
        /* <DEDUP_REMOVED lines=23> */
.L_x_41605:
[----:B------:R-:W-:Y:S02]  /*e930*/  IMAD.MOV.U32 R7, RZ, RZ, R10 ;  /* 0x000000ffff077224 */ /* 0x000fe400078e000a */
.L_x_41606:
[----:B------:R-:W-:Y:S05]  /*e940*/  BSYNC B2 ;  /* 0x0000000000027941 */ /* 0x000fea0003800000 */
.L_x_41604:
        /* <DEDUP_REMOVED lines=16> */
.L_x_41610:
[----:B------:R-:W-:Y:S05]  /*ea50*/  BSYNC B3 ;  /* 0x0000000000037941 */ /* 0x000fea0003800000 */
.L_x_41609:
        /* <DEDUP_REMOVED lines=44> */
.L_x_41608:
[----:B------:R-:W-:Y:S05]  /*ed20*/  BSYNC B2 ;  /* 0x0000000000027941 */ /* 0x000fea0003800000 */
.L_x_41607:
        /* <DEDUP_REMOVED lines=20> */
.L_x_41612:
[----:B------:R-:W-:Y:S02]  /*ee70*/  MOV R214, R10 ;  /* 0x0000000a00d67202 */ /* 0x000fe40000000f00 */
.L_x_41613:
[----:B------:R-:W-:Y:S05]  /*ee80*/  BSYNC B2 ;  /* 0x0000000000027941 */ /* 0x000fea0003800000 */
.L_x_41611:
        /* <DEDUP_REMOVED lines=16> */
.L_x_41617:
[----:B------:R-:W-:Y:S05]  /*ef90*/  BSYNC B3 ;  /* 0x0000000000037941 */ /* 0x000fea0003800000 */
.L_x_41616:
        /* <DEDUP_REMOVED lines=44> */
.L_x_41615:
[----:B------:R-:W-:Y:S05]  /*f260*/  BSYNC B2 ;  /* 0x0000000000027941 */ /* 0x000fea0003800000 */
.L_x_41614:
        /* <DEDUP_REMOVED lines=20> */
.L_x_41619:
[----:B------:R-:W-:Y:S02]  /*f3b0*/  IMAD.MOV.U32 R214, RZ, RZ, R10 ;  /* 0x000000ffffd67224 */ /* 0x000fe400078e000a */
.L_x_41620:
[----:B------:R-:W-:Y:S05]  /*f3c0*/  BSYNC B2 ;  /* 0x0000000000027941 */ /* 0x000fea0003800000 */
.L_x_41618:
        /* <DEDUP_REMOVED lines=16> */
.L_x_41624:
[----:B------:R-:W-:Y:S05]  /*f4d0*/  BSYNC B3 ;  /* 0x0000000000037941 */ /* 0x000fea0003800000 */
.L_x_41623:
        /* <DEDUP_REMOVED lines=44> */
.L_x_41622:
[----:B------:R-:W-:Y:S05]  /*f7a0*/  BSYNC B2 ;  /* 0x0000000000027941 */ /* 0x000fea0003800000 */
.L_x_41621:
        /* <DEDUP_REMOVED lines=21> */
.L_x_41596:
[----:B------:R-:W-:Y:S05]  /*f900*/  BSYNC B1 ;  /* 0x0000000000017941 */ /* 0x000fea0003800000 */
.L_x_41595:
        /* <DEDUP_REMOVED lines=23> */
.L_x_41628:
[----:B-1----:R-:W-:Y:S02]  /*fa80*/  IMAD.MOV.U32 R214, RZ, RZ, R10 ;  /* 0x000000ffffd67224 */ /* 0x002fe400078e000a */
.L_x_41629:
[----:B------:R-:W-:Y:S05]  /*fa90*/  BSYNC B2 ;  /* 0x0000000000027941 */ /* 0x000fea0003800000 */
.L_x_41627:
        /* <DEDUP_REMOVED lines=16> */
.L_x_41633:
[----:B------:R-:W-:Y:S05]  /*fba0*/  BSYNC B3 ;  /* 0x0000000000037941 */ /* 0x000fea0003800000 */
.L_x_41632:
        /* <DEDUP_REMOVED lines=44> */
.L_x_41631:
[----:B------:R-:W-:Y:S05]  /*fe70*/  BSYNC B2 ;  /* 0x0000000000027941 */ /* 0x000fea0003800000 */
.L_x_41630:
        /* <DEDUP_REMOVED lines=23> */
.L_x_41635:
[----:B------:R-:W-:Y:S02]  /*fff0*/  IMAD.MOV.U32 R7, RZ, RZ, R10 ;  /* 0x000000ffff077224 */ /* 0x000fe400078e000a */
.L_x_41636:
[----:B------:R-:W-:Y:S05]  /*10000*/  BSYNC B2 ;  /* 0x0000000000027941 */ /* 0x000fea0003800000 */
.L_x_41634:
        /* <DEDUP_REMOVED lines=16> */
.L_x_41640:
[----:B------:R-:W-:Y:S05]  /*10110*/  BSYNC B3 ;  /* 0x0000000000037941 */ /* 0x000fea0003800000 */
.L_x_41639:
        /* <DEDUP_REMOVED lines=44> */
.L_x_41638:
[----:B------:R-:W-:Y:S05]  /*103e0*/  BSYNC B2 ;  /* 0x0000000000027941 */ /* 0x000fea0003800000 */
.L_x_41637:
        /* <DEDUP_REMOVED lines=20> */
.L_x_41642:
[----:B------:R-:W-:Y:S02]  /*10530*/  IMAD.MOV.U32 R214, RZ, RZ, R10 ;  /* 0x000000ffffd67224 */ /* 0x000fe400078e000a */
.L_x_41643:
[----:B------:R-:W-:Y:S05]  /*10540*/  BSYNC B2 ;  /* 0x0000000000027941 */ /* 0x000fea0003800000 */
.L_x_41641:
        /* <DEDUP_REMOVED lines=16> */
.L_x_41647:
[----:B------:R-:W-:Y:S05]  /*10650*/  BSYNC B3 ;  /* 0x0000000000037941 */ /* 0x000fea0003800000 */
.L_x_41646:
        /* <DEDUP_REMOVED lines=44> */
.L_x_41645:
[----:B------:R-:W-:Y:S05]  /*10920*/  BSYNC B2 ;  /* 0x0000000000027941 */ /* 0x000fea0003800000 */
.L_x_41644:
        /* <DEDUP_REMOVED lines=20> */
.L_x_41649:
[----:B------:R-:W-:Y:S02]  /*10a70*/  IMAD.MOV.U32 R214, RZ, RZ, R10 ;  /* 0x000000ffffd67224 */ /* 0x000fe400078e000a */
.L_x_41650:
[----:B------:R-:W-:Y:S05]  /*10a80*/  BSYNC B2 ;  /* 0x0000000000027941 */ /* 0x000fea0003800000 */
.L_x_41648:
        /* <DEDUP_REMOVED lines=16> */
.L_x_41654:
[----:B------:R-:W-:Y:S05]  /*10b90*/  BSYNC B3 ;  /* 0x0000000000037941 */ /* 0x000fea0003800000 */
.L_x_41653:
        /* <DEDUP_REMOVED lines=44> */
.L_x_41652:
[----:B------:R-:W-:Y:S05]  /*10e60*/  BSYNC B2 ;  /* 0x0000000000027941 */ /* 0x000fea0003800000 */
.L_x_41651:
        /* <DEDUP_REMOVED lines=21> */
.L_x_41626:
[----:B------:R-:W-:Y:S05]  /*10fc0*/  BSYNC B1 ;  /* 0x0000000000017941 */ /* 0x000fea0003800000 */
.L_x_41625:
        /* <DEDUP_REMOVED lines=23> */
.L_x_41658:
[----:B-1----:R-:W-:Y:S02]  /*11140*/  IMAD.MOV.U32 R214, RZ, RZ, R10 ;  /* 0x000000ffffd67224 */ /* 0x002fe400078e000a */
.L_x_41659:
[----:B------:R-:W-:Y:S05]  /*11150*/  BSYNC B2 ;  /* 0x0000000000027941 */ /* 0x000fea0003800000 */
.L_x_41657:
        /* <DEDUP_REMOVED lines=16> */
.L_x_41663:
[----:B------:R-:W-:Y:S05]  /*11260*/  BSYNC B3 ;  /* 0x0000000000037941 */ /* 0x000fea0003800000 */
.L_x_41662:
        /* <DEDUP_REMOVED lines=44> */
.L_x_41661:
[----:B------:R-:W-:Y:S05]  /*11530*/  BSYNC B2 ;  /* 0x0000000000027941 */ /* 0x000fea0003800000 */
.L_x_41660:
        /* <DEDUP_REMOVED lines=23> */
.L_x_41665:
[----:B------:R-:W-:Y:S02]  /*116b0*/  MOV R7, R10 ;  /* 0x0000000a00077202 */ /* 0x000fe40000000f00 */
.L_x_41666:
[----:B------:R-:W-:Y:S05]  /*116c0*/  BSYNC B2 ;  /* 0x0000000000027941 */ /* 0x000fea0003800000 */
.L_x_41664:
        /* <DEDUP_REMOVED lines=16> */
.L_x_41670:
[----:B------:R-:W-:Y:S05]  /*117d0*/  BSYNC B3 ;  /* 0x0000000000037941 */ /* 0x000fea0003800000 */
.L_x_41669:
        /* <DEDUP_REMOVED lines=44> */
.L_x_41668:
[----:B------:R-:W-:Y:S05]  /*11aa0*/  BSYNC B2 ;  /* 0x0000000000027941 */ /* 0x000fea0003800000 */
.L_x_41667:
        /* <DEDUP_REMOVED lines=20> */
.L_x_41672:
[----:B------:R-:W-:Y:S02]  /*11bf0*/  IMAD.MOV.U32 R214, RZ, RZ, R10 ;  /* 0x000000ffffd67224 */ /* 0x000fe400078e000a */
.L_x_41673:
[----:B------:R-:W-:Y:S05]  /*11c00*/  BSYNC B2 ;  /* 0x0000000000027941 */ /* 0x000fea0003800000 */
.L_x_41671:
        /* <DEDUP_REMOVED lines=16> */
.L_x_41677:
[----:B------:R-:W-:Y:S05]  /*11d10*/  BSYNC B3 ;  /* 0x0000000000037941 */ /* 0x000fea0003800000 */
.L_x_41676:
        /* <DEDUP_REMOVED lines=44> */
.L_x_41675:
[----:B------:R-:W-:Y:S05]  /*11fe0*/  BSYNC B2 ;  /* 0x0000000000027941 */ /* 0x000fea0003800000 */
.L_x_41674:
        /* <DEDUP_REMOVED lines=20> */
.L_x_41679:
[----:B------:R-:W-:Y:S02]  /*12130*/  MOV R214, R10 ;  /* 0x0000000a00d67202 */ /* 0x000fe40000000f00 */
.L_x_41680:
[----:B------:R-:W-:Y:S05]  /*12140*/  BSYNC B2 ;  /* 0x0000000000027941 */ /* 0x000fea0003800000 */
.L_x_41678:
        /* <DEDUP_REMOVED lines=16> */
.L_x_41684:
[----:B------:R-:W-:Y:S05]  /*12250*/  BSYNC B3 ;  /* 0x0000000000037941 */ /* 0x000fea0003800000 */
.L_x_41683:
        /* <DEDUP_REMOVED lines=44> */
.L_x_41682:
[----:B------:R-:W-:Y:S05]  /*12520*/  BSYNC B2 ;  /* 0x0000000000027941 */ /* 0x000fea0003800000 */
.L_x_41681:
        /* <DEDUP_REMOVED lines=20> */
.L_x_41656:
[----:B------:R-:W-:Y:S05]  /*12670*/  BSYNC B1 ;  /* 0x0000000000017941 */ /* 0x000fea0003800000 */
.L_x_41655:
[----:B------:R-:W-:Y:S01]  /*12680*/  FADD.FTZ R212, RZ, R164 ;  /* 0x000000a4ffd47221 */ /* 0x000fe20000010000 */
[C---:B------:R-:W-:Y:S02]  /*12690*/  ISETP.GT.U32.AND P1, PT, R0.reuse, 0x3f, PT ;  /* 0x0000003f0000780c */ /* 0x040fe40003f24070 */
[----:B------:R-:W-:Y:S01]  /*126a0*/  LOP3.LUT R13, R13, 0xffffffdf, RZ, 0xc0, !PT ;  /* 0xffffffdf0d0d7812 */ /* 0x000fe200078ec0ff */
[----:B0----5:R-:W-:Y:S01]  /*126b0*/  FADD.FTZ R15, R165, R212 ;  /* 0x000000d4a50f7221 */ /* 0x021fe20000010000 */
        /* <DEDUP_REMOVED lines=71> */
.L_x_41713:
        /* <DEDUP_REMOVED lines=129> */
.L_x_41714:
[----:B------:R-:W-:Y:S01]  /*13340*/  FMUL.FTZ R14, R15, R15 ;  /* 0x0000000f0f0e7220 */ /* 0x000fe20000410000 */
[----:B------:R-:W-:Y:S01]  /*13350*/  MOV R212, c[0x0][0x1e0] ;  /* 0x0000780000d47a02 */ /* 0x000fe20000000f00 */
[----:B-1----:R-:W-:Y:S01]  /*13360*/  FADD.FTZ R217, R217, R214 ;  /* 0x000000d6d9d97221 */ /* 0x002fe20000010000 */
[----:B------:R-:W-:Y:S01]  /*13370*/  ISETP.NE.AND P1, PT, RZ, UR8, PT ;  /* 0x00000008ff007c0c */ /* 0x000fe2000bf25270 */
[----:B0-----:R-:W-:Y:S01]  /*13380*/  @!P6 IMAD.MOV.U32 R214, RZ, RZ, 0x4 ;  /* 0x00000004ffd6e424 */ /* 0x001fe200078e00ff */
[----:B------:R-:W-:Y:S02]  /*13390*/  BSSY B1, `(.L_x_41687) ;  /* 0x000001c000017945 */ /* 0x000fe40003800000 */
[----:B------:R-:W-:Y:S01]  /*133a0*/  FSEL R213, R14, RZ, P1 ;  /* 0x000000ff0ed57208 */ /* 0x000fe20000800000 */
[----:B------:R-:W-:Y:S02]  /*133b0*/  FFMA.FTZ R14, R217, R212, c[0x0][0x228] ;  /* 0x00008a00d90e7623 */ /* 0x000fe400000100d4 */
[----:B------:R-:W-:-:S02]  /*133c0*/  @!P6 IMAD.MOV.U32 R212, RZ, RZ, 0x4 ;  /* 0x00000004ffd4e424 */ /* 0x000fc400078e00ff */
[----:B------:R-:W-:Y:S02]  /*133d0*/  FADD.FTZ R14, R14, R213 ;  /* 0x000000d50e0e7221 */ /* 0x000fe40000010000 */
        /* <DEDUP_REMOVED lines=23> */
.L_x_41688:
[----:B------:R-:W-:Y:S05]  /*13550*/  BSYNC B1 ;  /* 0x0000000000017941 */ /* 0x000fea0003800000 */
.L_x_41687:
        /* <DEDUP_REMOVED lines=20> */
.L_x_41690:
[----:B------:R-:W-:Y:S05]  /*136a0*/  BSYNC B1 ;  /* 0x0000000000017941 */ /* 0x000fea0003800000 */
.L_x_41689:
        /* <DEDUP_REMOVED lines=20> */
.L_x_41692:
[----:B------:R-:W-:Y:S05]  /*137f0*/  BSYNC B1 ;  /* 0x0000000000017941 */ /* 0x000fea0003800000 */
.L_x_41691:
        /* <DEDUP_REMOVED lines=20> */
.L_x_41694:
[----:B------:R-:W-:Y:S05]  /*13940*/  BSYNC B1 ;  /* 0x0000000000017941 */ /* 0x000fea0003800000 */
.L_x_41693:
        /* <DEDUP_REMOVED lines=20> */
.L_x_41696:
[----:B------:R-:W-:Y:S05]  /*13a90*/  BSYNC B1 ;  /* 0x0000000000017941 */ /* 0x000fea0003800000 */
.L_x_41695:
        /* <DEDUP_REMOVED lines=20> */
.L_x_41698:
[----:B------:R-:W-:Y:S05]  /*13be0*/  BSYNC B1 ;  /* 0x0000000000017941 */ /* 0x000fea0003800000 */
.L_x_41697:
        /* <DEDUP_REMOVED lines=20> */
.L_x_41700:
[----:B------:R-:W-:Y:S05]  /*13d30*/  BSYNC B1 ;  /* 0x0000000000017941 */ /* 0x000fea0003800000 */
.L_x_41699:
        /* <DEDUP_REMOVED lines=20> */
.L_x_41702:
[----:B------:R-:W-:Y:S05]  /*13e80*/  BSYNC B1 ;  /* 0x0000000000017941 */ /* 0x000fea0003800000 */
.L_x_41701:
        /* <DEDUP_REMOVED lines=20> */
.L_x_41704:
[----:B------:R-:W-:Y:S05]  /*13fd0*/  BSYNC B1 ;  /* 0x0000000000017941 */ /* 0x000fea0003800000 */
.L_x_41703:
        /* <DEDUP_REMOVED lines=20> */
.L_x_41706:
[----:B------:R-:W-:Y:S05]  /*14120*/  BSYNC B1 ;  /* 0x0000000000017941 */ /* 0x000fea0003800000 */
.L_x_41705:
        /* <DEDUP_REMOVED lines=20> */
.L_x_41708:
[----:B------:R-:W-:Y:S05]  /*14270*/  BSYNC B1 ;  /* 0x0000000000017941 */ /* 0x000fea0003800000 */
.L_x_41707:
[----:B------:R-:W-:Y:S01]  /*14280*/  LOP3.LUT P2, RZ, R13, 0x40, RZ, 0xc0, !PT ;  /* 0x000000400dff7812 */ /* 0x000fe2000784c0ff */
[----:B------:R-:W-:-:S12]  /*14290*/  BSSY B1, `(.L_x_41709) ;  /* 0x0000012000017945 */ /* 0x000fd80003800000 */
[----:B------:R-:W-:Y:S05]  /*142a0*/  @!P2 BRA `(.L_x_41710) ;  /* 0x000001000000a947 */ /* 0x000fea0003800000 */
[----:B------:R-:W-:Y:S01]  /*142b0*/  FSEL R219, R15, RZ, !P1 ;  /* 0x000000ff0fdb7208 */ /* 0x000fe20004800000 */
[----:B01----:R-:W-:-:S04]  /*142c0*/  IMAD.MOV.U32 R212, RZ, RZ, 0x10 ;  /* 0x00000010ffd47424 */ /* 0x003fc800078e00ff */
        /* <DEDUP_REMOVED lines=14> */
.L_x_41710:
[----:B------:R-:W-:Y:S05]  /*143b0*/  BSYNC B1 ;  /* 0x0000000000017941 */ /* 0x000fea0003800000 */
.L_x_41709:
[----:B01----:R-:W-:-:S04]  /*143c0*/  IMAD.MOV.U32 R14, RZ, RZ, 0x4 ;  /* 0x00000004ff0e7424 */ /* 0x003fc800078e00ff */
[----:B------:R-:W-:-:S05]  /*143d0*/  IMAD R5, R14, c[0x0][0x160], R5 ;  /* 0x000058000e057a24 */ /* 0x000fca00078e0205 */
[----:B------:R-:W-:-:S13]  /*143e0*/  ISETP.GE.AND P1, PT, R5, c[0x0][0x164], PT ;  /* 0x0000590005007a0c */ /* 0x000fda0003f26270 */
[----:B------:R-:W-:Y:S01]  /*143f0*/  @P1 CALL.REL.NOINC `(.L_x_41711) ;  /* 0x0000001000001944 */ /* 0x000fe20003c00000 */
[----:B------:R-:W-:Y:S05]  /*14400*/  BRA `(.L_x_41712) ;  /* 0xfffed0c000007947 */ /* 0x000fea000383ffff */
.L_x_41711:
[----:B------:R-:W-:Y:S05]  /*14410*/  BSYNC B0 ;  /* 0x0000000000007941 */ /* 0x000fea0003800000 */
.L_x_41324:
[----:B------:R-:W-:Y:S05]  /*14420*/  EXIT ;  /* 0x000000000000794d */ /* 0x000fea0003800000 */
.L_x_41685:
[----:B------:R-:W-:Y:S01]  /*14430*/  MOV R14, R15 ;  /* 0x0000000f000e7202 */ /* 0x000fe20000000f00 */
[----:B------:R-:W-:Y:S01]  /*14440*/  IMAD.MOV.U32 R217, RZ, RZ, 0x1 ;  /* 0x00000001ffd97424 */ /* 0x000fe200078e00ff */
[----:B------:R-:W-:Y:S01]  /*14450*/  MOV R212, 0x14490 ;  /* 0x0001449000d47802 */ /* 0x000fe20000000f00 */
[----:B------:R-:W-:Y:S02]  /*14460*/  IMAD.MOV.U32 R215, RZ, RZ, 0x1f ;  /* 0x0000001fffd77424 */ /* 0x000fe400078e00ff */
[----:B------:R-:W-:Y:S02]  /*14470*/  IMAD.MOV.U32 R216, RZ, RZ, -0x1 ;  /* 0xffffffffffd87424 */ /* 0x000fe400078e00ff */
[----:B------:R-:W-:Y:S05]  /*14480*/  CALL.REL.NOINC `($__internal_156_$__cuda_sm70_shflsync_bfly_p) ;  /* 0x00000a8000007944 */ /* 0x000fea0003c00000 */
[----:B01----:R-:W-:Y:S01]  /*14490*/  MOV R14, R217 ;  /* 0x000000d9000e7202 */ /* 0x003fe20000000f00 */
[----:B------:R-:W-:Y:S05]  /*144a0*/  BRA `(.L_x_41713) ;  /* 0xffffe68000007947 */ /* 0x000fea000383ffff */
.L_x_41686:
[----:B------:R-:W-:Y:S01]  /*144b0*/  IMAD.MOV.U32 R14, RZ, RZ, R220 ;  /* 0x000000ffff0e7224 */ /* 0x000fe200078e00dc */
[----:B------:R-:W-:Y:S01]  /*144c0*/  MOV R216, 0xffffffff ;  /* 0xffffffff00d87802 */ /* 0x000fe20000000f00 */
[----:B------:R-:W-:Y:S01]  /*144d0*/  IMAD.MOV.U32 R217, RZ, RZ, 0x2 ;  /* 0x00000002ffd97424 */ /* 0x000fe200078e00ff */
[----:B------:R-:W-:Y:S01]  /*144e0*/  MOV R212, 0x14510 ;  /* 0x0001451000d47802 */ /* 0x000fe20000000f00 */
[----:B------:R-:W-:-:S02]  /*144f0*/  IMAD.MOV.U32 R215, RZ, RZ, 0x1f ;  /* 0x0000001fffd77424 */ /* 0x000fc400078e00ff */
[----:B0-----:R-:W-:Y:S05]  /*14500*/  CALL.REL.NOINC `($__internal_156_$__cuda_sm70_shflsync_bfly_p) ;  /* 0x00000a0000007944 */ /* 0x001fea0003c00000 */
[----:B01----:R-:W-:Y:S01]  /*14510*/  FADD.FTZ R14, R220, R217 ;  /* 0x000000d9dc0e7221 */ /* 0x003fe20000010000 */
[----:B------:R-:W-:Y:S01]  /*14520*/  MOV R212, 0x14570 ;  /* 0x0001457000d47802 */ /* 0x000fe20000000f00 */
[----:B------:R-:W-:-:S02]  /*14530*/  IMAD.MOV.U32 R217, RZ, RZ, 0x4 ;  /* 0x00000004ffd97424 */ /* 0x000fc400078e00ff */
[----:B------:R-:W-:Y:S02]  /*14540*/  IMAD.MOV.U32 R215, RZ, RZ, 0x1f ;  /* 0x0000001fffd77424 */ /* 0x000fe400078e00ff */
[----:B------:R-:W-:Y:S02]  /*14550*/  IMAD.MOV.U32 R216, RZ, RZ, -0x1 ;  /* 0xffffffffffd87424 */ /* 0x000fe400078e00ff */
[----:B------:R-:W-:Y:S05]  /*14560*/  CALL.REL.NOINC `($__internal_156_$__cuda_sm70_shflsync_bfly_p) ;  /* 0x000009a000007944 */ /* 0x000fea0003c00000 */
[----:B01----:R-:W-:Y:S01]  /*14570*/  FADD.FTZ R14, R14, R217 ;  /* 0x000000d90e0e7221 */ /* 0x003fe20000010000 */
[----:B------:R-:W-:Y:S01]  /*14580*/  HFMA2.MMA R217, -RZ, RZ, 0, 4.76837158203125e-07 ;  /* 0x00000008ffd97435 */ /* 0x000fe200000001ff */
[----:B------:R-:W-:Y:S01]  /*14590*/  IMAD.MOV.U32 R215, RZ, RZ, 0x1f ;  /* 0x0000001fffd77424 */ /* 0x000fe200078e00ff */
[----:B------:R-:W-:Y:S01]  /*145a0*/  MOV R212, 0x145d0 ;  /* 0x000145d000d47802 */ /* 0x000fe20000000f00 */
[----:B------:R-:W-:-:S03]  /*145b0*/  IMAD.MOV.U32 R216, RZ, RZ, -0x1 ;  /* 0xffffffffffd87424 */ /* 0x000fc600078e00ff */
[----:B------:R-:W-:Y:S05]  /*145c0*/  CALL.REL.NOINC `($__internal_156_$__cuda_sm70_shflsync_bfly_p) ;  /* 0x0000094000007944 */ /* 0x000fea0003c00000 */
[----:B01----:R-:W-:Y:S01]  /*145d0*/  FADD.FTZ R14, R14, R217 ;  /* 0x000000d90e0e7221 */ /* 0x003fe20000010000 */
[----:B------:R-:W-:Y:S01]  /*145e0*/  MOV R215, 0x1f ;  /* 0x0000001f00d77802 */ /* 0x000fe20000000f00 */
[----:B------:R-:W-:Y:S01]  /*145f0*/  IMAD.MOV.U32 R217, RZ, RZ, 0x10 ;  /* 0x00000010ffd97424 */ /* 0x000fe200078e00ff */
[----:B------:R-:W-:Y:S01]  /*14600*/  MOV R212, 0x14630 ;  /* 0x0001463000d47802 */ /* 0x000fe20000000f00 */
[----:B------:R-:W-:-:S02]  /*14610*/  IMAD.MOV.U32 R216, RZ, RZ, -0x1 ;  /* 0xffffffffffd87424 */ /* 0x000fc400078e00ff */
[----:B------:R-:W-:Y:S05]  /*14620*/  CALL.REL.NOINC `($__internal_156_$__cuda_sm70_shflsync_bfly_p) ;  /* 0x000008e000007944 */ /* 0x000fea0003c00000 */
        /* <DEDUP_REMOVED lines=115> */
[----:B------:R-:W-:Y:S05]  /*14d60*/  CALL.REL.NOINC `($__internal_156_$__cuda_sm70_shflsync_bfly_p) ;  /* 0x000001a000007944 */ /* 0x000fea0003c00000 */
[----:B01----:R-:W-:Y:S01]  /*14d70*/  FADD.FTZ R14, R14, R217 ;  /* 0x000000d90e0e7221 */ /* 0x003fe20000010000 */
[----:B------:R-:W-:Y:S01]  /*14d80*/  MOV R212, 0x14dd0 ;  /* 0x00014dd000d47802 */ /* 0x000fe20000000f00 */
[----:B------:R-:W-:Y:S02]  /*14d90*/  IMAD.MOV.U32 R217, RZ, RZ, 0x2 ;  /* 0x00000002ffd97424 */ /* 0x000fe400078e00ff */
[----:B------:R-:W-:Y:S02]  /*14da0*/  IMAD.MOV.U32 R215, RZ, RZ, 0x1f ;  /* 0x0000001fffd77424 */ /* 0x000fe400078e00ff */
[----:B------:R-:W-:Y:S02]  /*14db0*/  IMAD.MOV.U32 R216, RZ, RZ, -0x1 ;  /* 0xffffffffffd87424 */ /* 0x000fe400078e00ff */
[----:B------:R-:W-:Y:S05]  /*14dc0*/  CALL.REL.NOINC `($__internal_156_$__cuda_sm70_shflsync_bfly_p) ;  /* 0x0000014000007944 */ /* 0x000fea0003c00000 */
[----:B01----:R-:W-:Y:S01]  /*14dd0*/  FADD.FTZ R14, R14, R217 ;  /* 0x000000d90e0e7221 */ /* 0x003fe20000010000 */
[----:B------:R-:W-:Y:S01]  /*14de0*/  HFMA2.MMA R217, -RZ, RZ, 0, 2.384185791015625e-07 ;  /* 0x00000004ffd97435 */ /* 0x000fe200000001ff */
        /* <DEDUP_REMOVED lines=11> */
[----:B0-----:R-:W-:Y:S01]  /*14ea0*/  MOV R216, 0xffffffff ;  /* 0xffffffff00d87802 */ /* 0x001fe20000000f00 */
[----:B------:R-:W-:Y:S01]  /*14eb0*/  IMAD.MOV.U32 R217, RZ, RZ, 0x10 ;  /* 0x00000010ffd97424 */ /* 0x000fe200078e00ff */
[----:B------:R-:W-:Y:S01]  /*14ec0*/  MOV R212, 0x14f00 ;  /* 0x00014f0000d47802 */ /* 0x000fe20000000f00 */
[----:B------:R-:W-:-:S02]  /*14ed0*/  IMAD.MOV.U32 R215, RZ, RZ, 0x1f ;  /* 0x0000001fffd77424 */ /* 0x000fc400078e00ff */
[----:B------:R-:W-:Y:S02]  /*14ee0*/  IMAD.MOV.U32 R14, RZ, RZ, R214 ;  /* 0x000000ffff0e7224 */ /* 0x000fe400078e00d6 */
[----:B------:R-:W-:Y:S05]  /*14ef0*/  CALL.REL.NOINC `($__internal_156_$__cuda_sm70_shflsync_bfly_p) ;  /* 0x0000001000007944 */ /* 0x000fea0003c00000 */
[----:B01----:R-:W-:Y:S05]  /*14f00*/  BRA `(.L_x_41714) ;  /* 0xffffe43000007947 */ /* 0x003fea000383ffff */
        .weak           $__internal_156_$__cuda_sm70_shflsync_bfly_p
        .type           $__internal_156_$__cuda_sm70_shflsync_bfly_p,@function
        .size           $__internal_156_$__cuda_sm70_shflsync_bfly_p,(.L_x_43216 - $__internal_156_$__cuda_sm70_shflsync_bfly_p)
$__internal_156_$__cuda_sm70_shflsync_bfly_p:
[----:B------:R-:W-:Y:S01]  /*14f10*/  IMAD.MOV.U32 R213, RZ, RZ, 0x0 ;  /* 0x00000000ffd57424 */ /* 0x000fe200078e00ff */
[----:B------:R-:W-:Y:S04]  /*14f20*/  WARPSYNC R216 ;  /* 0x000000d800007348 */ /* 0x000fe80003800000 */
[----:B------:R0:W1:Y:S01]  /*14f30*/  SHFL.BFLY PT, R217, R14, R217, R215 ;  /* 0x0c0000d90ed97389 */ /* 0x00006200000e00d7 */
[----:B------:R-:W-:Y:S05]  /*14f40*/  RET.REL.NODEC R212 `(_ZN10layer_norm13ln_fwd_kernelINS_13Kernel_traitsIfffffjLj1536ELj1ELj4ELj1ELj16ENS_18Kernel_traits_baseILj1536EfffffjLj128EEEEELb1ELb1ELb0ELb0EEEvNS_9FwdParamsE) ;  /* 0xfffeb0b0d4007950 */ /* 0x000fea0003c3ffff */
.L_x_41715:
        /* <DEDUP_REMOVED lines=11> */
.L_x_43216:


//--------------------- .text._ZN10layer_norm13ln_fwd_kernelINS_13Kernel_traitsIfffffjLj1536ELj1ELj4ELj1ELj16ENS_18Kernel_traits_baseILj1536EfffffjLj128EEEEELb1ELb1ELb0ELb1EEEvNS_9FwdParamsE --------------------------
	.section	.text._ZN10layer_norm13ln_fwd_kernelINS_13Kernel_traitsIfffffjLj1536ELj1ELj4ELj1ELj16ENS_18Kernel_traits_baseILj1536EfffffjLj128EEEEELb1ELb1ELb0ELb1EEEvNS_9FwdParamsE,"ax",@progbits
	.sectioninfo	@"SHI_REGISTERS=250"
	.align	128
        .global         _ZN10layer_norm13ln_fwd_kernelINS_13Kernel_traitsIfffffjLj1536ELj1ELj4ELj1ELj16ENS_18Kernel_traits_baseILj1536EfffffjLj128EEEEELb1ELb1ELb0ELb1EEEvNS_9FwdParamsE
        .type           _ZN10layer_norm13ln_fwd_kernelINS_13Kernel_traitsIfffffjLj1536ELj1ELj4ELj1ELj16ENS_18Kernel_traits_baseILj1536EfffffjLj128EEEEELb1ELb1ELb0ELb1EEEvNS_9FwdParamsE,@function
        .size           _ZN10layer_norm13ln_fwd_kernelINS_13Kernel_traitsIfffffjLj1536ELj1ELj4ELj1ELj16ENS_18Kernel_traits_baseILj1536EfffffjLj128EEEEELb1ELb1ELb0ELb1EEEvNS_9FwdParamsE,(.L_x_43217 - _ZN10layer_norm13ln_fwd_kernelINS_13Kernel_traitsIfffffjLj1536ELj1ELj4ELj1ELj16ENS_18Kernel_traits_baseILj1536EfffffjLj128EEEEELb1ELb1ELb0ELb1EEEvNS_9FwdParamsE)
        .other          _ZN10layer_norm13ln_fwd_kernelINS_13Kernel_traitsIfffffjLj1536ELj1ELj4ELj1ELj16ENS_18Kernel_traits_baseILj1536EfffffjLj128EEEEELb1ELb1ELb0ELb1EEEvNS_9FwdParamsE,@"STO_CUDA_ENTRY STV_DEFAULT"
_ZN10layer_norm13ln_fwd_kernelINS_13Kernel_traitsIfffffjLj1536ELj1ELj4ELj1ELj16ENS_18Kernel_traits_baseILj1536EfffffjLj128EEEEELb1ELb1ELb0ELb1EEEvNS_9FwdParamsE:
.text._ZN10layer_norm13ln_fwd_kernelINS_13Kernel_traitsIfffffjLj1536ELj1ELj4ELj1ELj16ENS_18Kernel_traits_baseILj1536EfffffjLj128EEEEELb1ELb1ELb0ELb1EEEvNS_9FwdParamsE:
[----:B------:R-:W-:Y:S02]  /*0000*/  IMAD.MOV.U32 R1, RZ, RZ, c[0x0][0x28] ;  /* 0x00000a00ff017624 */ /* 0x000fe400078e00ff */
[----:B------:R-:W-:Y:S01]  /*0010*/  ULDC.U8 UR4, c[0x0][0x244] ;  /* 0x0000910000047ab9 */ /* 0x000fe20000000000 */
[----:B------:R-:W-:Y:S01]  /*0020*/  MOV R218, c[0x0][0x238] ;  /* 0x00008e0000da7a02 */ /* 0x000fe20000000f00 */
[----:B------:R-:W-:Y:S01]  /*0030*/  ULDC.64 UR6, c[0x0][0x118] ;  /* 0x0000460000067ab9 */ /* 0x000fe20000000a00 */
[----:B------:R-:W-:Y:S01]  /*0040*/  ISETP.NE.AND P0, PT, RZ, UR4, PT ;  /* 0x00000004ff007c0c */ /* 0x000fe2000bf05270 */
[----:B------:R-:W-:Y:S02]  /*0050*/  ULDC.64 UR4, c[0x0][0x230] ;  /* 0x00008c0000047ab9 */ /* 0x000fe40000000a00 */
[----:B------:R-:W-:Y:S01]  /*0060*/  MOV R2, UR4 ;  /* 0x0000000400027c02 */ /* 0x000fe20008000f00 */
[----:B------:R-:W-:Y:S02]  /*0070*/  IMAD.U32 R3, RZ, RZ, UR5 ;  /* 0x00000005ff037e24 */ /* 0x000fe4000f8e00ff */
[----:B------:R-:W-:-:S07]  /*0080*/  IMAD.MOV.U32 R219, RZ, RZ, c[0x0][0x23c] ;  /* 0x00008f00ffdb7624 */ /* 0x000fce00078e00ff */
[----:B------:R-:W2:Y:S01]  /*0090*/  @P0 LDG.E.64 R2, [R2.64] ;  /* 0x0000000602020981 */ /* 0x000ea2000c1e1b00 */
[----:B------:R-:W-:Y:S01]  /*00a0*/  @P0 MOV R12, R218 ;  /* 0x000000da000c0202 */ /* 0x000fe20000000f00 */
[----:B------:R-:W-:-:S05]  /*00b0*/  @P0 IMAD.MOV.U32 R13, RZ, RZ, R219 ;  /* 0x000000ffff0d0224 */ /* 0x000fca00078e00db */
[----:B------:R-:W3:Y:S01]  /*00c0*/  @P0 LDG.E.64 R4, [R12.64] ;  /* 0x000000060c040981 */ /* 0x000ee2000c1e1b00 */
[----:B------:R-:W-:Y:S01]  /*00d0*/  CS2R R204, SRZ ;  /* 0x0000000000cc7805 */ /* 0x000fe2000001ff00 */
[----:B------:R-:W-:Y:S02]  /*00e0*/  CS2R R206, SRZ ;  /* 0x0000000000ce7805 */ /* 0x000fe4000001ff00 */
[----:B------:R-:W0:Y:S04]  /*00f0*/  S2R R7, SR_TID.X ;  /* 0x0000000000077919 */ /* 0x000e280000002100 */
        /* <DEDUP_REMOVED lines=23> */
[----:B------:R-:W-:Y:S01]  /*0270*/  HFMA2.MMA R69, -RZ, RZ, 0, 9.5367431640625e-07 ;  /* 0x00000010ff457435 */ /* 0x000fe200000001ff */
[----:B--2---:R-:W1:Y:S01]  /*0280*/  @P0 R2UR UR4, R2 ;  /* 0x00000000020403c2 */ /* 0x004e6200000e0000 */
[----:B---3--:R-:W-:-:S07]  /*0290*/  @P0 IADD3 R218, P1, R4, c[0x0][0x240], RZ ;  /* 0x0000900004da0a10 */ /* 0x008fce0007f3e0ff */
[----:B------:R2:W3:Y:S01]  /*02a0*/  @P0 R2UR UR5, R3 ;  /* 0x00000000030503c2 */ /* 0x0004e200000e0000 */
[----:B0-----:R-:W-:Y:S01]  /*02b0*/  IMAD R4, R14, c[0x0][0x0], R7 ;  /* 0x000000000e047a24 */ /* 0x001fe200078e0207 */
[----:B------:R-:W-:-:S03]  /*02c0*/  @P0 IADD3.X R219, RZ, R5, RZ, P1, !PT ;  /* 0x00000005ffdb0210 */ /* 0x000fc60000ffe4ff */
[----:B------:R-:W-:Y:S01]  /*02d0*/  IMAD.WIDE.U32 R10, R4, -0x326172a9, RZ ;  /* 0xcd9e8d57040a7825 */ /* 0x000fe200078e00ff */
[----:B------:R-:W-:Y:S02]  /*02e0*/  ISETP.NE.U32.AND P0, PT, RZ, c[0x0][0x218], PT ;  /* 0x00008600ff007a0c */ /* 0x000fe40003f05070 */
[--C-:B------:R-:W-:Y:S02]  /*02f0*/  SHF.R.U64 R5, R218, 0x2, R219.reuse ;  /* 0x00000002da057819 */ /* 0x100fe400000012db */
[----:B------:R-:W-:Y:S02]  /*0300*/  SHF.R.U32.HI R6, RZ, 0x2, R219 ;  /* 0x00000002ff067819 */ /* 0x000fe400000116db */
[----:B------:R-:W-:Y:S01]  /*0310*/  ISETP.NE.AND.EX P0, PT, RZ, c[0x0][0x21c], PT, P0 ;  /* 0x00008700ff007a0c */ /* 0x000fe20003f05300 */
[----:B------:R-:W-:Y:S01]  /*0320*/  IMAD.WIDE.U32 R8, R5, -0x2daee0ad, RZ ;  /* 0xd2511f5305087825 */ /* 0x000fe200078e00ff */
[----:B-1----:R-:W-:Y:S01]  /*0330*/  LOP3.LUT R0, R11, UR4, R6, 0x96, !PT ;  /* 0x000000040b007c12 */ /* 0x002fe2000f8e9606 */
[----:B------:R-:W-:-:S02]  /*0340*/  UIADD3 UR9, UR4, -0x61c88647, URZ ;  /* 0x9e3779b904097890 */ /* 0x000fc4000fffe03f */
[----:B------:R-:W-:Y:S02]  /*0350*/  UIADD3 UR11, UR4, 0x3c6ef372, URZ ;  /* 0x3c6ef372040b7890 */ /* 0x000fe4000fffe03f */
[----:B--2---:R-:W-:Y:S01]  /*0360*/  IMAD.WIDE.U32 R2, R0, -0x2daee0ad, RZ ;  /* 0xd2511f5300027825 */ /* 0x004fe200078e00ff */
[----:B------:R-:W-:Y:S01]  /*0370*/  UIADD3 UR13, UR4, -0x255992d5, URZ ;  /* 0xdaa66d2b040d7890 */ /* 0x000fe2000fffe03f */
[----:B------:R-:W-:Y:S01]  /*0380*/  LOP3.LUT R0, R7, 0x1f, RZ, 0xc0, !PT ;  /* 0x0000001f07007812 */ /* 0x000fe200078ec0ff */
[----:B---3--:R-:W-:Y:S01]  /*0390*/  UIADD3 UR10, UR5, -0x4498517b, URZ ;  /* 0xbb67ae85050a7890 */ /* 0x008fe2000fffe03f */
[----:B------:R-:W-:Y:S01]  /*03a0*/  LOP3.LUT R12, R9, UR5, RZ, 0x3c, !PT ;  /* 0x00000005090c7c12 */ /* 0x000fe2000f8e3cff */
[----:B------:R-:W-:Y:S02]  /*03b0*/  UIADD3 UR12, UR5, 0x76cf5d0a, URZ ;  /* 0x76cf5d0a050c7890 */ /* 0x000fe4000fffe03f */
[----:B------:R-:W-:Y:S02]  /*03c0*/  UIADD3 UR14, UR5, 0x32370b8f, URZ ;  /* 0x32370b8f050e7890 */ /* 0x000fe4000fffe03f */
[----:B------:R-:W-:Y:S01]  /*03d0*/  IMAD.WIDE.U32 R12, R12, -0x326172a9, RZ ;  /* 0xcd9e8d570c0c7825 */ /* 0x000fe200078e00ff */
[----:B------:R-:W-:Y:S01]  /*03e0*/  LOP3.LUT R11, R3, UR10, R8, 0x96, !PT ;  /* 0x0000000a030b7c12 */ /* 0x000fe2000f8e9608 */
[----:B------:R-:W-:-:S02]  /*03f0*/  UIADD3 UR15, UR4, 0x78dde6e4, URZ ;  /* 0x78dde6e4040f7890 */ /* 0x000fc4000fffe03f */
[----:B------:R-:W-:Y:S01]  /*0400*/  UIADD3 UR16, UR5, -0x126145ec, URZ ;  /* 0xed9eba1405107890 */ /* 0x000fe2000fffe03f */
        /* <DEDUP_REMOVED lines=30> */
[C---:B------:R-:W-:Y:S02]  /*05f0*/  LOP3.LUT R152, R0.reuse, 0x20, RZ, 0xfc, !PT ;  /* 0x0000002000987812 */ /* 0x040fe400078efcff */
[----:B------:R-:W-:Y:S01]  /*0600*/  LOP3.LUT R144, R0, 0x40, RZ, 0xfc, !PT ;  /* 0x0000004000907812 */ /* 0x000fe200078efcff */
[----:B------:R-:W-:Y:S01]  /*0610*/  IMAD.WIDE.U32 R12, R12, -0x326172a9, RZ ;  /* 0xcd9e8d570c0c7825 */ /* 0x000fe200078e00ff */
[----:B------:R-:W-:Y:S02]  /*0620*/  LOP3.LUT R16, R3, UR22, R8, 0x96, !PT ;  /* 0x0000001603107c12 */ /* 0x000fe4000f8e9608 */
[----:B------:R-:W-:Y:S02]  /*0630*/  SHF.R.U32.HI R9, RZ, 0x5, R7 ;  /* 0x00000005ff097819 */ /* 0x000fe40000011607 */
[----:B------:R-:W-:Y:S01]  /*0640*/  LOP3.LUT R8, R13, UR21, R10, 0x96, !PT ;  /* 0x000000150d087c12 */ /* 0x000fe2000f8e960a */
[----:B------:R-:W-:Y:S01]  /*0650*/  IMAD.HI.U32 R7, R16, -0x326172a9, RZ ;  /* 0xcd9e8d5710077827 */ /* 0x000fe200078e00ff */
[----:B------:R-:W-:-:S02]  /*0660*/  @P0 LEA R10, P1, R0, c[0x0][0x218], 0x4 ;  /* 0x00008600000a0a11 */ /* 0x000fc400078220ff */
[----:B------:R-:W-:Y:S01]  /*0670*/  LOP3.LUT R136, R0, 0x60, RZ, 0xfc, !PT ;  /* 0x0000006000887812 */ /* 0x000fe200078efcff */
[----:B------:R-:W-:Y:S01]  /*0680*/  IMAD.HI.U32 R3, R8, -0x2daee0ad, RZ ;  /* 0xd2511f5308037827 */ /* 0x000fe200078e00ff */
[----:B------:R-:W-:Y:S02]  /*0690*/  LOP3.LUT R128, R0, 0x80, RZ, 0xfc, !PT ;  /* 0x0000008000807812 */ /* 0x000fe400078efcff */
[----:B------:R-:W-:Y:S01]  /*06a0*/  LOP3.LUT R17, R7, UR23, R12, 0x96, !PT ;  /* 0x0000001707117c12 */ /* 0x000fe2000f8e960c */
[----:B------:R-:W-:Y:S01]  /*06b0*/  @P0 IMAD.X R11, RZ, RZ, c[0x0][0x21c], P1 ;  /* 0x00008700ff0b0624 */ /* 0x000fe200008e06ff */
[----:B------:R-:W-:Y:S02]  /*06c0*/  LOP3.LUT R18, R3, UR24, R2, 0x96, !PT ;  /* 0x0000001803127c12 */ /* 0x000fe4000f8e9602 */
[----:B------:R-:W-:Y:S02]  /*06d0*/  @P0 LEA R2, P1, R152, c[0x0][0x218], 0x4 ;  /* 0x0000860098020a11 */ /* 0x000fe400078220ff */
[----:B------:R0:W5:Y:S01]  /*06e0*/  @P0 LDG.E.128 R204, [R10.64] ;  /* 0x000000060acc0981 */ /* 0x000162000c1e1d00 */
[----:B------:R-:W-:-:S02]  /*06f0*/  LOP3.LUT R120, R0, 0xa0, RZ, 0xfc, !PT ;  /* 0x000000a000787812 */ /* 0x000fc400078efcff */
[----:B------:R-:W-:Y:S01]  /*0700*/  @P0 IMAD.X R3, RZ, RZ, c[0x0][0x21c], P1 ;  /* 0x00008700ff030624 */ /* 0x000fe200008e06ff */
[----:B------:R-:W-:Y:S02]  /*0710*/  @P0 LEA R12, P3, R136, c[0x0][0x218], 0x4 ;  /* 0x00008600880c0a11 */ /* 0x000fe400078620ff */
[C---:B------:R-:W-:Y:S02]  /*0720*/  LOP3.LUT R104, R0.reuse, 0xe0, RZ, 0xfc, !PT ;  /* 0x000000e000687812 */ /* 0x040fe400078efcff */
[----:B------:R1:W5:Y:S01]  /*0730*/  @P0 LDG.E.128 R200, [R2.64] ;  /* 0x0000000602c80981 */ /* 0x000362000c1e1d00 */
[----:B------:R-:W-:Y:S02]  /*0740*/  LOP3.LUT R112, R0, 0xc0, RZ, 0xfc, !PT ;  /* 0x000000c000707812 */ /* 0x000fe400078efcff */
[----:B0-----:R-:W-:Y:S02]  /*0750*/  @P0 LEA R10, P2, R144, c[0x0][0x218], 0x4 ;  /* 0x00008600900a0a11 */ /* 0x001fe400078420ff */
[----:B------:R-:W-:-:S02]  /*0760*/  LOP3.LUT R96, R0, 0x100, RZ, 0xfc, !PT ;  /* 0x0000010000607812 */ /* 0x000fc400078efcff */
[----:B------:R-:W-:Y:S02]  /*0770*/  @P0 IADD3.X R11, RZ, c[0x0][0x21c], RZ, P2, !PT ;  /* 0x00008700ff0b0a10 */ /* 0x000fe400017fe4ff */
[----:B------:R-:W-:Y:S02]  /*0780*/  LOP3.LUT R88, R0, 0x120, RZ, 0xfc, !PT ;  /* 0x0000012000587812 */ /* 0x000fe400078efcff */
[----:B-1----:R-:W-:Y:S01]  /*0790*/  @P0 LEA R2, P1, R128, c[0x0][0x218], 0x4 ;  /* 0x0000860080020a11 */ /* 0x002fe200078220ff */
[----:B------:R0:W5:Y:S01]  /*07a0*/  @P0 LDG.E.128 R196, [R10.64] ;  /* 0x000000060ac40981 */ /* 0x000162000c1e1d00 */
[----:B------:R-:W-:Y:S01]  /*07b0*/  @P0 IMAD.X R13, RZ, RZ, c[0x0][0x21c], P3 ;  /* 0x00008700ff0d0624 */ /* 0x000fe200018e06ff */
[C---:B------:R-:W-:Y:S02]  /*07c0*/  LOP3.LUT R72, R0.reuse, 0x160, RZ, 0xfc, !PT ;  /* 0x0000016000487812 */ /* 0x040fe400078efcff */
[----:B------:R-:W-:Y:S02]  /*07d0*/  @P0 IADD3.X R3, RZ, c[0x0][0x21c], RZ, P1, !PT ;  /* 0x00008700ff030a10 */ /* 0x000fe40000ffe4ff */
[----:B------:R1:W5:Y:S01]  /*07e0*/  @P0 LDG.E.128 R192, [R12.64] ;  /* 0x000000060cc00981 */ /* 0x000362000c1e1d00 */
[----:B------:R-:W-:-:S02]  /*07f0*/  LOP3.LUT R80, R0, 0x140, RZ, 0xfc, !PT ;  /* 0x0000014000507812 */ /* 0x000fc400078efcff */
[----:B------:R-:W-:Y:S01]  /*0800*/  LEA R9, R14, R9, 0x2 ;  /* 0x000000090e097211 */ /* 0x000fe200078e10ff */
[----:B------:R2:W5:Y:S01]  /*0810*/  @P0 LDG.E.128 R188, [R2.64] ;  /* 0x0000000602bc0981 */ /* 0x000562000c1e1d00 */
[----:B0-----:R-:W-:-:S05]  /*0820*/  @P0 LEA R10, P2, R120, c[0x0][0x218], 0x4 ;  /* 0x00008600780a0a11 */ /* 0x001fca00078420ff */
[----:B------:R-:W-:Y:S01]  /*0830*/  @P0 IMAD.X R11, RZ, RZ, c[0x0][0x21c], P2 ;  /* 0x00008700ff0b0624 */ /* 0x000fe200010e06ff */
[----:B-1----:R-:W-:Y:S02]  /*0840*/  @P0 LEA R12, P3, R112, c[0x0][0x218], 0x4 ;  /* 0x00008600700c0a11 */ /* 0x002fe400078620ff */
[----:B--2---:R-:W-:Y:S02]  /*0850*/  @P0 LEA R2, P1, R104, c[0x0][0x218], 0x4 ;  /* 0x0000860068020a11 */ /* 0x004fe400078220ff */
[----:B------:R0:W5:Y:S01]  /*0860*/  @P0 LDG.E.128 R184, [R10.64] ;  /* 0x000000060ab80981 */ /* 0x000162000c1e1d00 */
[----:B------:R-:W-:Y:S02]  /*0870*/  @P0 IADD3.X R13, RZ, c[0x0][0x21c], RZ, P3, !PT ;  /* 0x00008700ff0d0a10 */ /* 0x000fe40001ffe4ff */
[----:B------:R-:W-:-:S03]  /*0880*/  @P0 IMAD.X R3, RZ, RZ, c[0x0][0x21c], P1 ;  /* 0x00008700ff030624 */ /* 0x000fc600008e06ff */
[----:B------:R1:W5:Y:S01]  /*0890*/  @P0 LDG.E.128 R180, [R12.64] ;  /* 0x000000060cb40981 */ /* 0x000362000c1e1d00 */
[----:B0-----:R-:W-:-:S03]  /*08a0*/  @P0 LEA R10, P2, R96, c[0x0][0x218], 0x4 ;  /* 0x00008600600a0a11 */ /* 0x001fc600078420ff */
[----:B------:R0:W5:Y:S01]  /*08b0*/  @P0 LDG.E.128 R176, [R2.64] ;  /* 0x0000000602b00981 */ /* 0x000162000c1e1d00 */
[----:B------:R-:W-:Y:S02]  /*08c0*/  @P0 LEA R14, P1, R80, c[0x0][0x218], 0x4 ;  /* 0x00008600500e0a11 */ /* 0x000fe400078220ff */
[----:B------:R-:W-:Y:S02]  /*08d0*/  @P0 IADD3.X R11, RZ, c[0x0][0x21c], RZ, P2, !PT ;  /* 0x00008700ff0b0a10 */ /* 0x000fe400017fe4ff */
[----:B-1----:R-:W-:Y:S02]  /*08e0*/  @P0 LEA R12, P3, R88, c[0x0][0x218], 0x4 ;  /* 0x00008600580c0a11 */ /* 0x002fe400078620ff */
[----:B------:R-:W-:Y:S01]  /*08f0*/  @P0 IADD3.X R15, RZ, c[0x0][0x21c], RZ, P1, !PT ;  /* 0x00008700ff0f0a10 */ /* 0x000fe20000ffe4ff */
[----:B------:R1:W5:Y:S01]  /*0900*/  @P0 LDG.E.128 R172, [R10.64] ;  /* 0x000000060aac0981 */ /* 0x000362000c1e1d00 */
[----:B0-----:R-:W-:Y:S01]  /*0910*/  @P0 LEA R2, P2, R72, c[0x0][0x218], 0x4 ;  /* 0x0000860048020a11 */ /* 0x001fe200078420ff */
[----:B------:R-:W-:-:S02]  /*0920*/  @P0 IMAD.X R13, RZ, RZ, c[0x0][0x21c], P3 ;  /* 0x00008700ff0d0624 */ /* 0x000fc400018e06ff */
[----:B------:R1:W5:Y:S02]  /*0930*/  @P0 LDG.E.128 R164, [R14.64] ;  /* 0x000000060ea40981 */ /* 0x000364000c1e1d00 */
[----:B------:R-:W-:Y:S02]  /*0940*/  @P0 IMAD.X R3, RZ, RZ, c[0x0][0x21c], P2 ;  /* 0x00008700ff030624 */ /* 0x000fe400010e06ff */
[----:B------:R1:W5:Y:S04]  /*0950*/  @P0 LDG.E.128 R168, [R12.64] ;  /* 0x000000060ca80981 */ /* 0x000368000c1e1d00 */
[----:B------:R1:W5:Y:S01]  /*0960*/  @P0 LDG.E.128 R160, [R2.64] ;  /* 0x0000000602a00981 */ /* 0x000362000c1e1d00 */
[----:B------:R-:W-:Y:S02]  /*0970*/  ISETP.GE.AND P0, PT, R9, c[0x0][0x164], PT ;  /* 0x0000590009007a0c */ /* 0x000fe40003f06270 */
[----:B------:R-:W-:-:S02]  /*0980*/  LEA R156, P1, R0, c[0x0][0x1c8], 0x4 ;  /* 0x00007200009c7a11 */ /* 0x000fc400078220ff */
[----:B------:R-:W-:Y:S02]  /*0990*/  LEA R140, P3, R144, c[0x0][0x1c8], 0x4 ;  /* 0x00007200908c7a11 */ /* 0x000fe400078620ff */
[----:B------:R-:W-:Y:S02]  /*09a0*/  LEA R124, P5, R128, c[0x0][0x1c8], 0x4 ;  /* 0x00007200807c7a11 */ /* 0x000fe400078a20ff */
[----:B------:R-:W-:Y:S02]  /*09b0*/  LEA R148, P4, R152, c[0x0][0x1c8], 0x4 ;  /* 0x0000720098947a11 */ /* 0x000fe400078820ff */
[----:B------:R-:W-:Y:S02]  /*09c0*/  LEA R132, P6, R136, c[0x0][0x1c8], 0x4 ;  /* 0x0000720088847a11 */ /* 0x000fe400078c20ff */
[----:B------:R-:W-:Y:S01]  /*09d0*/  LEA R116, P2, R120, c[0x0][0x1c8], 0x4 ;  /* 0x0000720078747a11 */ /* 0x000fe200078420ff */
[----:B------:R-:W-:Y:S01]  /*09e0*/  IMAD.X R157, RZ, RZ, c[0x0][0x1cc], P1 ;  /* 0x00007300ff9d7624 */ /* 0x000fe200008e06ff */
[----:B------:R-:W-:Y:S01]  /*09f0*/  LEA R108, P1, R112, c[0x0][0x1c8], 0x4 ;  /* 0x00007200706c7a11 */ /* 0x000fe200078220ff */
[----:B------:R-:W-:Y:S01]  /*0a00*/  IMAD.X R141, RZ, RZ, c[0x0][0x1cc], P3 ;  /* 0x00007300ff8d7624 */ /* 0x000fe200018e06ff */
[----:B------:R-:W-:Y:S01]  /*0a10*/  IADD3.X R149, RZ, c[0x0][0x1cc], RZ, P4, !PT ;  /* 0x00007300ff957a10 */ /* 0x000fe200027fe4ff */
[----:B------:R-:W-:Y:S01]  /*0a20*/  IMAD.X R125, RZ, RZ, c[0x0][0x1cc], P5 ;  /* 0x00007300ff7d7624 */ /* 0x000fe200028e06ff */
[----:B------:R-:W-:-:S02]  /*0a30*/  LEA R92, P3, R96, c[0x0][0x1c8], 0x4 ;  /* 0x00007200605c7a11 */ /* 0x000fc400078620ff */
[----:B------:R-:W-:Y:S02]  /*0a40*/  IADD3.X R133, RZ, c[0x0][0x1cc], RZ, P6, !PT ;  /* 0x00007300ff857a10 */ /* 0x000fe400037fe4ff */
[----:B------:R-:W-:Y:S02]  /*0a50*/  LEA R76, P5, R80, c[0x0][0x1c8], 0x4 ;  /* 0x00007200504c7a11 */ /* 0x000fe400078a20ff */
[----:B------:R-:W-:Y:S02]  /*0a60*/  IADD3.X R117, RZ, c[0x0][0x1cc], RZ, P2, !PT ;  /* 0x00007300ff757a10 */ /* 0x000fe400017fe4ff */
[----:B------:R-:W-:Y:S02]  /*0a70*/  LEA R100, P4, R104, c[0x0][0x1c8], 0x4 ;  /* 0x0000720068647a11 */ /* 0x000fe400078820ff */
[----:B------:R-:W-:Y:S02]  /*0a80*/  LEA R84, P6, R88, c[0x0][0x1c8], 0x4 ;  /* 0x0000720058547a11 */ /* 0x000fe400078c20ff */
[----:B------:R-:W-:Y:S01]  /*0a90*/  LEA R64, P2, R72, c[0x0][0x1c8], 0x4 ;  /* 0x0000720048407a11 */ /* 0x000fe200078420ff */
[----:B------:R-:W-:Y:S01]  /*0aa0*/  IMAD.WIDE.U32 R152, R152, R69, c[0x0][0x1b0] ;  /* 0x00006c0098987625 */ /* 0x000fe200078e0045 */
[----:B------:R-:W-:-:S02]  /*0ab0*/  IADD3.X R101, RZ, c[0x0][0x1cc], RZ, P4, !PT ;  /* 0x00007300ff657a10 */ /* 0x000fc400027fe4ff */
[----:B------:R-:W-:Y:S01]  /*0ac0*/  IADD3.X R85, RZ, c[0x0][0x1cc], RZ, P6, !PT ;  /* 0x00007300ff557a10 */ /* 0x000fe200037fe4ff */
[----:B------:R-:W-:Y:S01]  /*0ad0*/  IMAD.WIDE.U32 R144, R144, R69, c[0x0][0x1b0] ;  /* 0x00006c0090907625 */ /* 0x000fe200078e0045 */
[----:B------:R-:W-:-:S03]  /*0ae0*/  IADD3.X R65, RZ, c[0x0][0x1cc], RZ, P2, !PT ;  /* 0x00007300ff417a10 */ /* 0x000fc600017fe4ff */
[----:B------:R-:W-:-:S04]  /*0af0*/  IMAD.WIDE.U32 R136, R136, R69, c[0x0][0x1b0] ;  /* 0x00006c0088887625 */ /* 0x000fc800078e0045 */
        /* <DEDUP_REMOVED lines=8> */
[----:B------:R-:W-:Y:S02]  /*0b80*/  IMAD.X R109, RZ, RZ, c[0x0][0x1cc], P1 ;  /* 0x00007300ff6d7624 */ /* 0x000fe400008e06ff */
[----:B------:R-:W-:Y:S02]  /*0b90*/  IMAD.X R93, RZ, RZ, c[0x0][0x1cc], P3 ;  /* 0x00007300ff5d7624 */ /* 0x000fe400018e06ff */
[----:B------:R-:W-:Y:S01]  /*0ba0*/  IMAD.X R77, RZ, RZ, c[0x0][0x1cc], P5 ;  /* 0x00007300ff4d7624 */ /* 0x000fe200028e06ff */
[----:B------:R-:W-:Y:S06]  /*0bb0*/  @P0 EXIT ;  /* 0x000000000000094d */ /* 0x000fec0003800000 */
[----:B-1----:R-:W-:Y:S01]  /*0bc0*/  IMAD.WIDE.U32 R68, R0, R69, c[0x0][0x1b0] ;  /* 0x00006c0000447625 */ /* 0x002fe200078e0045 */
        /* <DEDUP_REMOVED lines=37> */
[----:B------:R-:W-:Y:S02]  /*0e20*/  IMAD.MOV.U32 R7, RZ, RZ, RZ ;  /* 0x000000ffff077224 */ /* 0x000fe400078e00ff */
.L_x_42056:
[----:B------:R-:W-:Y:S01]  /*0e30*/  ISETP.NE.U32.AND P0, PT, RZ, c[0x0][0x180], PT ;  /* 0x00006000ff007a0c */ /* 0x000fe20003f05070 */
[----:B------:R-:W-:Y:S01]  /*0e40*/  IMAD R11, R9, c[0x0][0x168], RZ ;  /* 0x00005a00090b7a24 */ /* 0x000fe200078e02ff */
[----:B------:R-:W-:Y:S01]  /*0e50*/  ISETP.NE.U32.AND P1, PT, RZ, c[0x0][0x1c0], PT ;  /* 0x00007000ff007a0c */ /* 0x000fe20003f25070 */
[----:B------:R-:W-:Y:S01]  /*0e60*/  IMAD.MOV.U32 R220, RZ, RZ, 0x10 ;  /* 0x00000010ffdc7424 */ /* 0x000fe200078e00ff */
[----:B------:R-:W-:Y:S01]  /*0e70*/  ISETP.NE.AND.EX P0, PT, RZ, c[0x0][0x184], PT, P0 ;  /* 0x00006100ff007a0c */ /* 0x000fe20003f05300 */
[----:B------:R-:W-:Y:S01]  /*0e80*/  HFMA2.MMA R219, -RZ, RZ, 1.875, 0 ;  /* 0x3f800000ffdb7435 */ /* 0x000fe200000001ff */
        /* <DEDUP_REMOVED lines=8> */
[----:B-----5:R-:W5:Y:S01]  /*0f10*/  LDG.E.128 R12, [R12.64] ;  /* 0x000000060c0c7981 */ /* 0x020f62000c1e1d00 */
[----:B------:R-:W-:-:S03]  /*0f20*/  @P1 IMAD.WIDE R16, R9, R16, c[0x0][0x1c0] ;  /* 0x0000700009101625 */ /* 0x000fc600078e0210 */
[----:B------:R0:W5:Y:S04]  /*0f30*/  @P0 LDG.E.128 R60, [R18.64] ;  /* 0x00000006123c0981 */ /* 0x000168000c1e1d00 */
[----:B------:R0:W5:Y:S01]  /*0f40*/  @P1 LDG.E R219, [R16.64] ;  /* 0x0000000610db1981 */ /* 0x000162000c1e1900 */
        /* <DEDUP_REMOVED lines=12> */
.L_x_41718:
[----:B0-----:R-:W-:Y:S02]  /*1010*/  MOV R22, R8 ;  /* 0x0000000800167202 */ /* 0x001fe40000000f00 */
.L_x_41719:
[----:B------:R-:W-:Y:S05]  /*1020*/  BSYNC B1 ;  /* 0x0000000000017941 */ /* 0x000fea0003800000 */
.L_x_41717:
        /* <DEDUP_REMOVED lines=16> */
.L_x_41723:
[----:B------:R-:W-:Y:S05]  /*1130*/  BSYNC B2 ;  /* 0x0000000000027941 */ /* 0x000fea0003800000 */
.L_x_41722:
        /* <DEDUP_REMOVED lines=43> */
.L_x_41721:
[----:B------:R-:W-:Y:S05]  /*13f0*/  BSYNC B1 ;  /* 0x0000000000017941 */ /* 0x000fea0003800000 */
.L_x_41720:
        /* <DEDUP_REMOVED lines=23> */
.L_x_41725:
[----:B------:R-:W-:Y:S02]  /*1570*/  MOV R12, R8 ;  /* 0x00000008000c7202 */ /* 0x000fe40000000f00 */
.L_x_41726:
[----:B------:R-:W-:Y:S05]  /*1580*/  BSYNC B1 ;  /* 0x0000000000017941 */ /* 0x000fea0003800000 */
.L_x_41724:
        /* <DEDUP_REMOVED lines=16> */
.L_x_41730:
[----:B------:R-:W-:Y:S05]  /*1690*/  BSYNC B2 ;  /* 0x0000000000027941 */ /* 0x000fea0003800000 */
.L_x_41729:
        /* <DEDUP_REMOVED lines=43> */
.L_x_41728:
[----:B------:R-:W-:Y:S05]  /*1950*/  BSYNC B1 ;  /* 0x0000000000017941 */ /* 0x000fea0003800000 */
.L_x_41727:
        /* <DEDUP_REMOVED lines=20> */
.L_x_41732:
[----:B------:R-:W-:Y:S02]  /*1aa0*/  IMAD.MOV.U32 R20, RZ, RZ, R8 ;  /* 0x000000ffff147224 */ /* 0x000fe400078e0008 */
.L_x_41733:
[----:B------:R-:W-:Y:S05]  /*1ab0*/  BSYNC B1 ;  /* 0x0000000000017941 */ /* 0x000fea0003800000 */
.L_x_41731:
        /* <DEDUP_REMOVED lines=16> */
.L_x_41737:
[----:B------:R-:W-:Y:S05]  /*1bc0*/  BSYNC B2 ;  /* 0x0000000000027941 */ /* 0x000fea0003800000 */
.L_x_41736:
        /* <DEDUP_REMOVED lines=43> */
.L_x_41735:
[----:B------:R-:W-:Y:S05]  /*1e80*/  BSYNC B1 ;  /* 0x0000000000017941 */ /* 0x000fea0003800000 */
.L_x_41734:
        /* <DEDUP_REMOVED lines=20> */
.L_x_41739:
[----:B------:R-:W-:Y:S02]  /*1fd0*/  MOV R14, R8 ;  /* 0x00000008000e7202 */ /* 0x000fe40000000f00 */
.L_x_41740:
[----:B------:R-:W-:Y:S05]  /*1fe0*/  BSYNC B1 ;  /* 0x0000000000017941 */ /* 0x000fea0003800000 */
.L_x_41738:
        /* <DEDUP_REMOVED lines=16> */
.L_x_41744:
[----:B------:R-:W-:Y:S05]  /*20f0*/  BSYNC B2 ;  /* 0x0000000000027941 */ /* 0x000fea0003800000 */
.L_x_41743:
        /* <DEDUP_REMOVED lines=43> */
.L_x_41742:
[----:B------:R-:W-:Y:S05]  /*23b0*/  BSYNC B1 ;  /* 0x0000000000017941 */ /* 0x000fea0003800000 */
.L_x_41741:
[----:B------:R0:W1:Y:S01]  /*23c0*/  I2F.U32 R12, R14 ;  /* 0x0000000e000c7306 */ /* 0x0000620000201000 */
[----:B------:R-:W-:Y:S01]  /*23d0*/  FMUL.FTZ R15, R15, R219 ;  /* 0x000000db0f0f7220 */ /* 0x000fe20000410000 */
[----:B------:R-:W-:Y:S02]  /*23e0*/  SEL R16, RZ, 0x10000, P4 ;  /* 0x00010000ff107807 */ /* 0x000fe40002000000 */
[----:B------:R-:W-:Y:S01]  /*23f0*/  SEL R17, RZ, 0x100, P3 ;  /* 0x00000100ff117807 */ /* 0x000fe20001800000 */
[----:B------:R-:W-:Y:S01]  /*2400*/  FMUL.FTZ R15, R15, c[0x0][0x1e8] ;  /* 0x00007a000f0f7a20 */ /* 0x000fe20000410000 */
[----:B------:R-:W-:-:S02]  /*2410*/  LEA R20, P3, R217, c[0x0][0x188], 0x4 ;  /* 0x00006200d9147a11 */ /* 0x000fc400078620ff */
[----:B0-----:R-:W-:Y:S02]  /*2420*/  SEL R14, RZ, 0x1, P2 ;  /* 0x00000001ff0e7807 */ /* 0x001fe40001000000 */
[C---:B------:R-:W-:Y:S02]  /*2430*/  LEA R22, P2, R217.reuse, c[0x0][0x190], 0x2 ;  /* 0x00006400d9167a11 */ /* 0x040fe400078410ff */
[C---:B------:R-:W-:Y:S02]  /*2440*/  LEA.HI.X R21, R217.reuse, c[0x0][0x18c], RZ, 0x4, P3 ;  /* 0x00006300d9157a11 */ /* 0x040fe400018f24ff */
[----:B------:R-:W-:Y:S01]  /*2450*/  LEA.HI.X R23, R217, c[0x0][0x194], RZ, 0x2, P2 ;  /* 0x00006500d9177a11 */ /* 0x000fe200010f14ff */
[----:B-1----:R-:W-:-:S05]  /*2460*/  FFMA.FTZ R12, R12, R221, 1.1641532182693481445e-10 ;  /* 0x2f0000000c0c7423 */ /* 0x002fca00000100dd */
[----:B------:R-:W-:-:S04]  /*2470*/  FSETP.GTU.FTZ.AND P5, PT, R12, c[0x0][0x1e4], PT ;  /* 0x000079000c007a0b */ /* 0x000fc80003fbc000 */
[----:B------:R-:W-:Y:S02]  /*2480*/  FSEL R12, R15, RZ, !P5 ;  /* 0x000000ff0f0c7208 */ /* 0x000fe40006800000 */
[----:B------:R-:W-:-:S03]  /*2490*/  SEL R11, RZ, 0x1000000, P5 ;  /* 0x01000000ff0b7807 */ /* 0x000fc60002800000 */
[----:B------:R-:W-:Y:S01]  /*24a0*/  FMUL.FTZ R59, R159, R12 ;  /* 0x0000000c9f3b7220 */ /* 0x000fe20000410000 */
[----:B------:R-:W-:Y:S02]  /*24b0*/  IADD3 R12, R217, 0x20, RZ ;  /* 0x00000020d90c7810 */ /* 0x000fe40007ffe0ff */
[----:B------:R-:W-:Y:S01]  /*24c0*/  IADD3 R11, R17, R11, R16 ;  /* 0x0000000b110b7210 */ /* 0x000fe20007ffe010 */
[----:B------:R-:W-:Y:S02]  /*24d0*/  @P1 FADD.FTZ R59, R63, R59 ;  /* 0x0000003b3f3b1221 */ /* 0x000fe40000010000 */
[C---:B------:R-:W-:Y:S01]  /*24e0*/  IMAD.WIDE.U32 R16, R12.reuse, R220, c[0x0][0x170] ;  /* 0x00005c000c107625 */ /* 0x040fe200078e00dc */
[----:B------:R-:W-:Y:S02]  /*24f0*/  IADD3 R11, R11, R14, RZ ;  /* 0x0000000e0b0b7210 */ /* 0x000fe40007ffe0ff */
        /* <DEDUP_REMOVED lines=17> */
.L_x_41746:
[----:B0-----:R-:W-:Y:S02]  /*2610*/  MOV R25, R8 ;  /* 0x0000000800197202 */ /* 0x001fe40000000f00 */
.L_x_41747:
[----:B------:R-:W-:Y:S05]  /*2620*/  BSYNC B1 ;  /* 0x0000000000017941 */ /* 0x000fea0003800000 */
.L_x_41745:
        /* <DEDUP_REMOVED lines=16> */
.L_x_41751:
[----:B------:R-:W-:Y:S05]  /*2730*/  BSYNC B2 ;  /* 0x0000000000027941 */ /* 0x000fea0003800000 */
.L_x_41750:
        /* <DEDUP_REMOVED lines=43> */
.L_x_41749:
[----:B------:R-:W-:Y:S05]  /*29f0*/  BSYNC B1 ;  /* 0x0000000000017941 */ /* 0x000fea0003800000 */
.L_x_41748:
        /* <DEDUP_REMOVED lines=20> */
.L_x_41753:
[----:B------:R-:W-:Y:S02]  /*2b40*/  IMAD.MOV.U32 R13, RZ, RZ, R8 ;  /* 0x000000ffff0d7224 */ /* 0x000fe400078e0008 */
.L_x_41754:
[----:B------:R-:W-:Y:S05]  /*2b50*/  BSYNC B1 ;  /* 0x0000000000017941 */ /* 0x000fea0003800000 */
.L_x_41752:
        /* <DEDUP_REMOVED lines=16> */
.L_x_41758:
[----:B------:R-:W-:Y:S05]  /*2c60*/  BSYNC B2 ;  /* 0x0000000000027941 */ /* 0x000fea0003800000 */
.L_x_41757:
        /* <DEDUP_REMOVED lines=43> */
.L_x_41756:
[----:B------:R-:W-:Y:S05]  /*2f20*/  BSYNC B1 ;  /* 0x0000000000017941 */ /* 0x000fea0003800000 */
.L_x_41755:
        /* <DEDUP_REMOVED lines=20> */
.L_x_41760:
[----:B------:R-:W-:Y:S02]  /*3070*/  MOV R13, R8 ;  /* 0x00000008000d7202 */ /* 0x000fe40000000f00 */
.L_x_41761:
[----:B------:R-:W-:Y:S05]  /*3080*/  BSYNC B1 ;  /* 0x0000000000017941 */ /* 0x000fea0003800000 */
.L_x_41759:
        /* <DEDUP_REMOVED lines=16> */
.L_x_41765:
[----:B------:R-:W-:Y:S05]  /*3190*/  BSYNC B2 ;  /* 0x0000000000027941 */ /* 0x000fea0003800000 */
.L_x_41764:
        /* <DEDUP_REMOVED lines=43> */
.L_x_41763:
[----:B------:R-:W-:Y:S05]  /*3450*/  BSYNC B1 ;  /* 0x0000000000017941 */ /* 0x000fea0003800000 */
.L_x_41762:
        /* <DEDUP_REMOVED lines=20> */
.L_x_41767:
[----:B------:R-:W-:Y:S02]  /*35a0*/  IMAD.MOV.U32 R13, RZ, RZ, R8 ;  /* 0x000000ffff0d7224 */ /* 0x000fe400078e0008 */
.L_x_41768:
[----:B------:R-:W-:Y:S05]  /*35b0*/  BSYNC B1 ;  /* 0x0000000000017941 */ /* 0x000fea0003800000 */
.L_x_41766:
        /* <DEDUP_REMOVED lines=16> */
.L_x_41772:
[----:B------:R-:W-:Y:S05]  /*36c0*/  BSYNC B2 ;  /* 0x0000000000027941 */ /* 0x000fea0003800000 */
.L_x_41771:
        /* <DEDUP_REMOVED lines=43> */
.L_x_41770:
[----:B------:R-:W-:Y:S05]  /*3980*/  BSYNC B1 ;  /* 0x0000000000017941 */ /* 0x000fea0003800000 */
.L_x_41769:
        /* <DEDUP_REMOVED lines=8> */
[----:B------:R-:W-:-:S05]  /*3a10*/  IADD3 R214, R217, 0x40, RZ ;  /* 0x00000040d9d67810 */ /* 0x000fca0007ffe0ff */
[----:B------:R-:W-:-:S04]  /*3a20*/  @P0 IMAD.WIDE.U32 R22, R214, R220, c[0x0][0x180] ;  /* 0x00006000d6160625 */ /* 0x000fc800078e00dc */
[----:B0-----:R-:W-:-:S05]  /*3a30*/  FFMA.FTZ R14, R14, R221, 1.1641532182693481445e-10 ;  /* 0x2f0000000e0e7423 */ /* 0x001fca00000100dd */
[----:B------:R-:W-:-:S04]  /*3a40*/  FSETP.GTU.FTZ.AND P5, PT, R14, c[0x0][0x1e4], PT ;  /* 0x000079000e007a0b */ /* 0x000fc80003fbc000 */
[----:B------:R-:W-:Y:S02]  /*3a50*/  SEL R15, RZ, 0x1000000, P5 ;  /* 0x01000000ff0f7807 */ /* 0x000fe40002800000 */
[----:B------:R-:W-:Y:S02]  /*3a60*/  FSEL R14, R19, RZ, !P5 ;  /* 0x000000ff130e7208 */ /* 0x000fe40006800000 */
[----:B------:R-:W-:Y:S01]  /*3a70*/  IADD3 R15, R17, R15, R16 ;  /* 0x0000000f110f7210 */ /* 0x000fe20007ffe010 */
[----:B------:R-:W-:-:S03]  /*3a80*/  IMAD.WIDE.U32 R16, R214, R220, c[0x0][0x170] ;  /* 0x00005c00d6107625 */ /* 0x000fc600078e00dc */
[----:B------:R-:W-:Y:S01]  /*3a90*/  IADD3 R13, R15, R18, RZ ;  /* 0x000000120f0d7210 */ /* 0x000fe20007ffe0ff */
[----:B------:R-:W-:Y:S02]  /*3aa0*/  FMUL.FTZ R55, R151, R14 ;  /* 0x0000000e97377220 */ /* 0x000fe40000410000 */
[----:B------:R-:W-:-:S04]  /*3ab0*/  IMAD.WIDE.U32 R14, R12, R220, c[0x0][0x188] ;  /* 0x000062000c0e7625 */ /* 0x000fc800078e00dc */
[----:B------:R-:W-:-:S05]  /*3ac0*/  @P1 FADD.FTZ R55, R63, R55 ;  /* 0x000000373f371221 */ /* 0x000fca0000010000 */
        /* <DEDUP_REMOVED lines=16> */
.L_x_41774:
[----:B0-----:R-:W-:Y:S02]  /*3bd0*/  MOV R13, R8 ;  /* 0x00000008000d7202 */ /* 0x001fe40000000f00 */
.L_x_41775:
[----:B------:R-:W-:Y:S05]  /*3be0*/  BSYNC B1 ;  /* 0x0000000000017941 */ /* 0x000fea0003800000 */
.L_x_41773:
        /* <DEDUP_REMOVED lines=16> */
.L_x_41779:
[----:B------:R-:W-:Y:S05]  /*3cf0*/  BSYNC B2 ;  /* 0x0000000000027941 */ /* 0x000fea0003800000 */
.L_x_41778:
        /* <DEDUP_REMOVED lines=43> */
.L_x_41777:
[----:B------:R-:W-:Y:S05]  /*3fb0*/  BSYNC B1 ;  /* 0x0000000000017941 */ /* 0x000fea0003800000 */
.L_x_41776:
        /* <DEDUP_REMOVED lines=20> */
.L_x_41781:
[----:B------:R-:W-:Y:S02]  /*4100*/  IMAD.MOV.U32 R13, RZ, RZ, R8 ;  /* 0x000000ffff0d7224 */ /* 0x000fe400078e0008 */
.L_x_41782:
[----:B------:R-:W-:Y:S05]  /*4110*/  BSYNC B1 ;  /* 0x0000000000017941 */ /* 0x000fea0003800000 */
.L_x_41780:
        /* <DEDUP_REMOVED lines=16> */
.L_x_41786:
[----:B------:R-:W-:Y:S05]  /*4220*/  BSYNC B2 ;  /* 0x0000000000027941 */ /* 0x000fea0003800000 */
.L_x_41785:
        /* <DEDUP_REMOVED lines=43> */
.L_x_41784:
[----:B------:R-:W-:Y:S05]  /*44e0*/  BSYNC B1 ;  /* 0x0000000000017941 */ /* 0x000fea0003800000 */
.L_x_41783:
        /* <DEDUP_REMOVED lines=20> */
.L_x_41788:
[----:B------:R-:W-:Y:S02]  /*4630*/  MOV R13, R8 ;  /* 0x00000008000d7202 */ /* 0x000fe40000000f00 */
.L_x_41789:
[----:B------:R-:W-:Y:S05]  /*4640*/  BSYNC B1 ;  /* 0x0000000000017941 */ /* 0x000fea0003800000 */
.L_x_41787:
        /* <DEDUP_REMOVED lines=16> */
.L_x_41793:
[----:B------:R-:W-:Y:S05]  /*4750*/  BSYNC B2 ;  /* 0x0000000000027941 */ /* 0x000fea0003800000 */
.L_x_41792:
        /* <DEDUP_REMOVED lines=43> */
.L_x_41791:
[----:B------:R-:W-:Y:S05]  /*4a10*/  BSYNC B1 ;  /* 0x0000000000017941 */ /* 0x000fea0003800000 */
.L_x_41790:
        /* <DEDUP_REMOVED lines=20> */
.L_x_41795:
[----:B------:R-:W-:Y:S02]  /*4b60*/  IMAD.MOV.U32 R13, RZ, RZ, R8 ;  /* 0x000000ffff0d7224 */ /* 0x000fe400078e0008 */
.L_x_41796:
[----:B------:R-:W-:Y:S05]  /*4b70*/  BSYNC B1 ;  /* 0x0000000000017941 */ /* 0x000fea0003800000 */
.L_x_41794:
        /* <DEDUP_REMOVED lines=16> */
.L_x_41800:
[----:B------:R-:W-:Y:S05]  /*4c80*/  BSYNC B2 ;  /* 0x0000000000027941 */ /* 0x000fea0003800000 */
.L_x_41799:
        /* <DEDUP_REMOVED lines=43> */
.L_x_41798:
[----:B------:R-:W-:Y:S05]  /*4f40*/  BSYNC B1 ;  /* 0x0000000000017941 */ /* 0x000fea0003800000 */
.L_x_41797:
[----:B------:R-:W0:Y:S01]  /*4f50*/  I2F.U32 R14, R13 ;  /* 0x0000000d000e7306 */ /* 0x000e220000201000 */
[----:B------:R-:W-:Y:S01]  /*4f60*/  FMUL.FTZ R19, R19, R219 ;  /* 0x000000db13137220 */ /* 0x000fe20000410000 */
[----:B------:R-:W-:Y:S01]  /*4f70*/  SEL R16, RZ, 0x10000, P4 ;  /* 0x00010000ff107807 */ /* 0x000fe20002000000 */
[C---:B------:R-:W-:Y:S01]  /*4f80*/  IMAD.WIDE.U32 R20, R214.reuse, R220, c[0x0][0x188] ;  /* 0x00006200d6147625 */ /* 0x040fe200078e00dc */
[----:B------:R-:W-:Y:S02]  /*4f90*/  SEL R17, RZ, 0x100, P3 ;  /* 0x00000100ff117807 */ /* 0x000fe40001800000 */
[----:B------:R-:W-:Y:S01]  /*4fa0*/  SEL R18, RZ, 0x1, P2 ;  /* 0x00000001ff127807 */ /* 0x000fe20001000000 */
[----:B------:R-:W-:Y:S02]  /*4fb0*/  FMUL.FTZ R19, R19, c[0x0][0x1e8] ;  /* 0x00007a0013137a20 */ /* 0x000fe40000410000 */
[----:B------:R-:W-:-:S04]  /*4fc0*/  IMAD.WIDE.U32 R22, R214, R222, c[0x0][0x190] ;  /* 0x00006400d6167625 */ /* 0x000fc800078e00de */
        /* <DEDUP_REMOVED lines=27> */
.L_x_41802:
[----:B0-----:R-:W-:Y:S02]  /*5180*/  IMAD.MOV.U32 R15, RZ, RZ, R8 ;  /* 0x000000ffff0f7224 */ /* 0x001fe400078e0008 */
.L_x_41803:
[----:B------:R-:W-:Y:S05]  /*5190*/  BSYNC B1 ;  /* 0x0000000000017941 */ /* 0x000fea0003800000 */
.L_x_41801:
        /* <DEDUP_REMOVED lines=16> */
.L_x_41807:
[----:B------:R-:W-:Y:S05]  /*52a0*/  BSYNC B2 ;  /* 0x0000000000027941 */ /* 0x000fea0003800000 */
.L_x_41806:
        /* <DEDUP_REMOVED lines=43> */
.L_x_41805:
[----:B------:R-:W-:Y:S05]  /*5560*/  BSYNC B1 ;  /* 0x0000000000017941 */ /* 0x000fea0003800000 */
.L_x_41804:
[----:B------:R-:W0:Y:S01]  /*5570*/  I2F.U32 R20, R15 ;  /* 0x0000000f00147306 */ /* 0x000e220000201000 */
[----:B-----5:R-:W-:Y:S01]  /*5580*/  FMUL.FTZ R16, R16, R219 ;  /* 0x000000db10107220 */ /* 0x020fe20000410000 */
        /* <DEDUP_REMOVED lines=18> */
.L_x_41809:
[----:B------:R-:W-:Y:S02]  /*56b0*/  MOV R15, R8 ;  /* 0x00000008000f7202 */ /* 0x000fe40000000f00 */
.L_x_41810:
[----:B------:R-:W-:Y:S05]  /*56c0*/  BSYNC B1 ;  /* 0x0000000000017941 */ /* 0x000fea0003800000 */
.L_x_41808:
        /* <DEDUP_REMOVED lines=16> */
.L_x_41814:
[----:B------:R-:W-:Y:S05]  /*57d0*/  BSYNC B2 ;  /* 0x0000000000027941 */ /* 0x000fea0003800000 */
.L_x_41813:
        /* <DEDUP_REMOVED lines=43> */
.L_x_41812:
[----:B------:R-:W-:Y:S05]  /*5a90*/  BSYNC B1 ;  /* 0x0000000000017941 */ /* 0x000fea0003800000 */
.L_x_41811:
        /* <DEDUP_REMOVED lines=20> */
.L_x_41816:
[----:B------:R-:W-:Y:S02]  /*5be0*/  IMAD.MOV.U32 R15, RZ, RZ, R8 ;  /* 0x000000ffff0f7224 */ /* 0x000fe400078e0008 */
.L_x_41817:
[----:B------:R-:W-:Y:S05]  /*5bf0*/  BSYNC B1 ;  /* 0x0000000000017941 */ /* 0x000fea0003800000 */
.L_x_41815:
        /* <DEDUP_REMOVED lines=16> */
.L_x_41821:
[----:B------:R-:W-:Y:S05]  /*5d00*/  BSYNC B2 ;  /* 0x0000000000027941 */ /* 0x000fea0003800000 */
.L_x_41820:
        /* <DEDUP_REMOVED lines=43> */
.L_x_41819:
[----:B------:R-:W-:Y:S05]  /*5fc0*/  BSYNC B1 ;  /* 0x0000000000017941 */ /* 0x000fea0003800000 */
.L_x_41818:
        /* <DEDUP_REMOVED lines=20> */
.L_x_41823:
[----:B------:R-:W-:Y:S02]  /*6110*/  MOV R15, R8 ;  /* 0x00000008000f7202 */ /* 0x000fe40000000f00 */
.L_x_41824:
[----:B------:R-:W-:Y:S05]  /*6120*/  BSYNC B1 ;  /* 0x0000000000017941 */ /* 0x000fea0003800000 */
.L_x_41822:
        /* <DEDUP_REMOVED lines=16> */
.L_x_41828:
[----:B------:R-:W-:Y:S05]  /*6230*/  BSYNC B2 ;  /* 0x0000000000027941 */ /* 0x000fea0003800000 */
.L_x_41827:
        /* <DEDUP_REMOVED lines=43> */
.L_x_41826:
[----:B------:R-:W-:Y:S05]  /*64f0*/  BSYNC B1 ;  /* 0x0000000000017941 */ /* 0x000fea0003800000 */
.L_x_41825:
[----:B------:R-:W0:Y:S01]  /*6500*/  I2F.U32 R16, R15 ;  /* 0x0000000f00107306 */ /* 0x000e220000201000 */
[----:B------:R-:W-:Y:S01]  /*6510*/  FMUL.FTZ R19, R19, R219 ;  /* 0x000000db13137220 */ /* 0x000fe20000410000 */
[----:B------:R-:W-:Y:S01]  /*6520*/  SEL R18, RZ, 0x10000, P4 ;  /* 0x00010000ff127807 */ /* 0x000fe20002000000 */
[----:B------:R-:W-:Y:S01]  /*6530*/  IMAD.WIDE.U32 R22, R14, R222, c[0x0][0x190] ;  /* 0x000064000e167625 */ /* 0x000fe200078e00de */
[----:B------:R-:W-:-:S02]  /*6540*/  SEL R17, RZ, 0x100, P3 ;  /* 0x00000100ff117807 */ /* 0x000fc40001800000 */
[----:B------:R-:W-:Y:S01]  /*6550*/  SEL R20, RZ, 0x1, P2 ;  /* 0x00000001ff147807 */ /* 0x000fe20001000000 */
[----:B------:R-:W-:Y:S01]  /*6560*/  FMUL.FTZ R19, R19, c[0x0][0x1e8] ;  /* 0x00007a0013137a20 */ /* 0x000fe20000410000 */
[----:B------:R-:W-:-:S05]  /*6570*/  IADD3 R213, R217, 0x80, RZ ;  /* 0x00000080d9d57810 */ /* 0x000fca0007ffe0ff */
[----:B------:R-:W-:-:S04]  /*6580*/  @P0 IMAD.WIDE.U32 R24, R213, R220, c[0x0][0x180] ;  /* 0x00006000d5180625 */ /* 0x000fc800078e00dc */
        /* <DEDUP_REMOVED lines=26> */
.L_x_41830:
[----:B0-----:R-:W-:Y:S02]  /*6730*/  MOV R13, R8 ;  /* 0x00000008000d7202 */ /* 0x001fe40000000f00 */
.L_x_41831:
[----:B------:R-:W-:Y:S05]  /*6740*/  BSYNC B1 ;  /* 0x0000000000017941 */ /* 0x000fea0003800000 */
.L_x_41829:
        /* <DEDUP_REMOVED lines=16> */
.L_x_41835:
[----:B------:R-:W-:Y:S05]  /*6850*/  BSYNC B2 ;  /* 0x0000000000027941 */ /* 0x000fea0003800000 */
.L_x_41834:
        /* <DEDUP_REMOVED lines=43> */
.L_x_41833:
[----:B------:R-:W-:Y:S05]  /*6b10*/  BSYNC B1 ;  /* 0x0000000000017941 */ /* 0x000fea0003800000 */
.L_x_41832:
        /* <DEDUP_REMOVED lines=20> */
.L_x_41837:
[----:B------:R-:W-:Y:S02]  /*6c60*/  IMAD.MOV.U32 R13, RZ, RZ, R8 ;  /* 0x000000ffff0d7224 */ /* 0x000fe400078e0008 */
.L_x_41838:
[----:B------:R-:W-:Y:S05]  /*6c70*/  BSYNC B1 ;  /* 0x0000000000017941 */ /* 0x000fea0003800000 */
.L_x_41836:
        /* <DEDUP_REMOVED lines=16> */
.L_x_41842:
[----:B------:R-:W-:Y:S05]  /*6d80*/  BSYNC B2 ;  /* 0x0000000000027941 */ /* 0x000fea0003800000 */
.L_x_41841:
        /* <DEDUP_REMOVED lines=43> */
.L_x_41840:
[----:B------:R-:W-:Y:S05]  /*7040*/  BSYNC B1 ;  /* 0x0000000000017941 */ /* 0x000fea0003800000 */
.L_x_41839:
        /* <DEDUP_REMOVED lines=20> */
.L_x_41844:
[----:B------:R-:W-:Y:S02]  /*7190*/  MOV R13, R8 ;  /* 0x00000008000d7202 */ /* 0x000fe40000000f00 */
.L_x_41845:
[----:B------:R-:W-:Y:S05]  /*71a0*/  BSYNC B1 ;  /* 0x0000000000017941 */ /* 0x000fea0003800000 */
.L_x_41843:
        /* <DEDUP_REMOVED lines=16> */
.L_x_41849:
[----:B------:R-:W-:Y:S05]  /*72b0*/  BSYNC B2 ;  /* 0x0000000000027941 */ /* 0x000fea0003800000 */
.L_x_41848:
        /* <DEDUP_REMOVED lines=43> */
.L_x_41847:
[----:B------:R-:W-:Y:S05]  /*7570*/  BSYNC B1 ;  /* 0x0000000000017941 */ /* 0x000fea0003800000 */
.L_x_41846:
        /* <DEDUP_REMOVED lines=20> */
.L_x_41851:
[----:B------:R-:W-:Y:S02]  /*76c0*/  IMAD.MOV.U32 R13, RZ, RZ, R8 ;  /* 0x000000ffff0d7224 */ /* 0x000fe400078e0008 */
.L_x_41852:
[----:B------:R-:W-:Y:S05]  /*76d0*/  BSYNC B1 ;  /* 0x0000000000017941 */ /* 0x000fea0003800000 */
.L_x_41850:
        /* <DEDUP_REMOVED lines=16> */
.L_x_41856:
[----:B------:R-:W-:Y:S05]  /*77e0*/  BSYNC B2 ;  /* 0x0000000000027941 */ /* 0x000fea0003800000 */
.L_x_41855:
        /* <DEDUP_REMOVED lines=43> */
.L_x_41854:
[----:B------:R-:W-:Y:S05]  /*7aa0*/  BSYNC B1 ;  /* 0x0000000000017941 */ /* 0x000fea0003800000 */
.L_x_41853:
[----:B------:R-:W0:Y:S01]  /*7ab0*/  I2F.U32 R16, R13 ;  /* 0x0000000d00107306 */ /* 0x000e220000201000 */
[----:B------:R-:W-:Y:S01]  /*7ac0*/  FMUL.FTZ R19, R19, R219 ;  /* 0x000000db13137220 */ /* 0x000fe20000410000 */
[----:B------:R-:W-:Y:S01]  /*7ad0*/  SEL R18, RZ, 0x10000, P4 ;  /* 0x00010000ff127807 */ /* 0x000fe20002000000 */
[----:B------:R-:W-:Y:S01]  /*7ae0*/  IMAD.WIDE.U32 R22, R213, R222, c[0x0][0x190] ;  /* 0x00006400d5167625 */ /* 0x000fe200078e00de */
[----:B------:R-:W-:Y:S02]  /*7af0*/  SEL R15, RZ, 0x100, P3 ;  /* 0x00000100ff0f7807 */ /* 0x000fe40001800000 */
        /* <DEDUP_REMOVED lines=30> */
.L_x_41858:
[----:B0-----:R-:W-:Y:S02]  /*7ce0*/  IMAD.MOV.U32 R11, RZ, RZ, R8 ;  /* 0x000000ffff0b7224 */ /* 0x001fe400078e0008 */
.L_x_41859:
[----:B------:R-:W-:Y:S05]  /*7cf0*/  BSYNC B1 ;  /* 0x0000000000017941 */ /* 0x000fea0003800000 */
.L_x_41857:
        /* <DEDUP_REMOVED lines=16> */
.L_x_41863:
[----:B------:R-:W-:Y:S05]  /*7e00*/  BSYNC B2 ;  /* 0x0000000000027941 */ /* 0x000fea0003800000 */
.L_x_41862:
        /* <DEDUP_REMOVED lines=44> */
.L_x_41861:
[----:B------:R-:W-:Y:S05]  /*80d0*/  BSYNC B1 ;  /* 0x0000000000017941 */ /* 0x000fea0003800000 */
.L_x_41860:
        /* <DEDUP_REMOVED lines=20> */
.L_x_41865:
[----:B------:R-:W-:Y:S02]  /*8220*/  IMAD.MOV.U32 R11, RZ, RZ, R8 ;  /* 0x000000ffff0b7224 */ /* 0x000fe400078e0008 */
.L_x_41866:
[----:B------:R-:W-:Y:S05]  /*8230*/  BSYNC B1 ;  /* 0x0000000000017941 */ /* 0x000fea0003800000 */
.L_x_41864:
        /* <DEDUP_REMOVED lines=16> */
.L_x_41870:
[----:B------:R-:W-:Y:S05]  /*8340*/  BSYNC B2 ;  /* 0x0000000000027941 */ /* 0x000fea0003800000 */
.L_x_41869:
        /* <DEDUP_REMOVED lines=44> */
.L_x_41868:
[----:B------:R-:W-:Y:S05]  /*8610*/  BSYNC B1 ;  /* 0x0000000000017941 */ /* 0x000fea0003800000 */
.L_x_41867:
        /* <DEDUP_REMOVED lines=20> */
.L_x_41872:
[----:B------:R-:W-:Y:S02]  /*8760*/  IMAD.MOV.U32 R11, RZ, RZ, R8 ;  /* 0x000000ffff0b7224 */ /* 0x000fe400078e0008 */
.L_x_41873:
[----:B------:R-:W-:Y:S05]  /*8770*/  BSYNC B1 ;  /* 0x0000000000017941 */ /* 0x000fea0003800000 */
.L_x_41871:
        /* <DEDUP_REMOVED lines=16> */
.L_x_41877:
[----:B------:R-:W-:Y:S05]  /*8880*/  BSYNC B2 ;  /* 0x0000000000027941 */ /* 0x000fea0003800000 */
.L_x_41876:
        /* <DEDUP_REMOVED lines=44> */
.L_x_41875:
[----:B------:R-:W-:Y:S05]  /*8b50*/  BSYNC B1 ;  /* 0x0000000000017941 */ /* 0x000fea0003800000 */
.L_x_41874:
        /* <DEDUP_REMOVED lines=20> */
.L_x_41879:
[----:B------:R-:W-:Y:S02]  /*8ca0*/  IMAD.MOV.U32 R11, RZ, RZ, R8 ;  /* 0x000000ffff0b7224 */ /* 0x000fe400078e0008 */
.L_x_41880:
[----:B------:R-:W-:Y:S05]  /*8cb0*/  BSYNC B1 ;  /* 0x0000000000017941 */ /* 0x000fea0003800000 */
.L_x_41878:
        /* <DEDUP_REMOVED lines=16> */
.L_x_41884:
[----:B------:R-:W-:Y:S05]  /*8dc0*/  BSYNC B2 ;  /* 0x0000000000027941 */ /* 0x000fea0003800000 */
.L_x_41883:
        /* <DEDUP_REMOVED lines=44> */
.L_x_41882:
[----:B------:R-:W-:Y:S05]  /*9090*/  BSYNC B1 ;  /* 0x0000000000017941 */ /* 0x000fea0003800000 */
.L_x_41881:
[----:B------:R-:W0:Y:S01]  /*90a0*/  I2F.U32 R16, R11 ;  /* 0x0000000b00107306 */ /* 0x000e220000201000 */
[----:B------:R-:W-:Y:S01]  /*90b0*/  FMUL.FTZ R19, R19, R219 ;  /* 0x000000db13137220 */ /* 0x000fe20000410000 */
[----:B------:R-:W-:Y:S01]  /*90c0*/  SEL R18, RZ, 0x10000, P4 ;  /* 0x00010000ff127807 */ /* 0x000fe20002000000 */
[----:B------:R-:W-:Y:S01]  /*90d0*/  IMAD.WIDE.U32 R22, R212, R222, c[0x0][0x190] ;  /* 0x00006400d4167625 */ /* 0x000fe200078e00de */
[----:B------:R-:W-:Y:S02]  /*90e0*/  SEL R15, RZ, 0x100, P3 ;  /* 0x00000100ff0f7807 */ /* 0x000fe40001800000 */
[----:B------:R-:W-:Y:S01]  /*90f0*/  SEL R20, RZ, 0x1, P2 ;  /* 0x00000001ff147807 */ /* 0x000fe20001000000 */
[----:B------:R-:W-:-:S02]  /*9100*/  FMUL.FTZ R19, R19, c[0x0][0x1e8] ;  /* 0x00007a0013137a20 */ /* 0x000fc40000410000 */
[----:B0-----:R-:W-:-:S05]  /*9110*/  FFMA.FTZ R16, R16, R221, 1.1641532182693481445e-10 ;  /* 0x2f00000010107423 */ /* 0x001fca00000100dd */
[----:B------:R-:W-:-:S04]  /*9120*/  FSETP.GTU.FTZ.AND P5, PT, R16, c[0x0][0x1e4], PT ;  /* 0x0000790010007a0b */ /* 0x000fc80003fbc000 */
[----:B------:R-:W-:Y:S02]  /*9130*/  SEL R13, RZ, 0x1000000, P5 ;  /* 0x01000000ff0d7807 */ /* 0x000fe40002800000 */
[----:B------:R-:W-:Y:S02]  /*9140*/  FSEL R16, R19, RZ, !P5 ;  /* 0x000000ff13107208 */ /* 0x000fe40006800000 */
[----:B------:R-:W-:Y:S02]  /*9150*/  IADD3 R13, R15, R13, R18 ;  /* 0x0000000d0f0d7210 */ /* 0x000fe40007ffe012 */
[----:B------:R-:W-:Y:S01]  /*9160*/  IADD3 R15, R217, 0xc0, RZ ;  /* 0x000000c0d90f7810 */ /* 0x000fe20007ffe0ff */
[----:B------:R-:W-:Y:S01]  /*9170*/  FMUL.FTZ R39, R119, R16 ;  /* 0x0000001077277220 */ /* 0x000fe20000410000 */
[----:B------:R-:W-:Y:S01]  /*9180*/  IADD3 R13, R13, R20, RZ ;  /* 0x000000140d0d7210 */ /* 0x000fe20007ffe0ff */
[----:B------:R-:W-:-:S04]  /*9190*/  IMAD.WIDE.U32 R20, R212, R220, c[0x0][0x188] ;  /* 0x00006200d4147625 */ /* 0x000fc800078e00dc */
        /* <DEDUP_REMOVED lines=19> */
.L_x_41886:
[----:B0-----:R-:W-:Y:S02]  /*92d0*/  MOV R11, R8 ;  /* 0x00000008000b7202 */ /* 0x001fe40000000f00 */
.L_x_41887:
[----:B------:R-:W-:Y:S05]  /*92e0*/  BSYNC B1 ;  /* 0x0000000000017941 */ /* 0x000fea0003800000 */
.L_x_41885:
        /* <DEDUP_REMOVED lines=16> */
.L_x_41891:
[----:B------:R-:W-:Y:S05]  /*93f0*/  BSYNC B2 ;  /* 0x0000000000027941 */ /* 0x000fea0003800000 */
.L_x_41890:
        /* <DEDUP_REMOVED lines=44> */
.L_x_41889:
[----:B------:R-:W-:Y:S05]  /*96c0*/  BSYNC B1 ;  /* 0x0000000000017941 */ /* 0x000fea0003800000 */
.L_x_41888:
        /* <DEDUP_REMOVED lines=20> */
.L_x_41893:
[----:B------:R-:W-:Y:S02]  /*9810*/  MOV R11, R8 ;  /* 0x00000008000b7202 */ /* 0x000fe40000000f00 */
.L_x_41894:
[----:B------:R-:W-:Y:S05]  /*9820*/  BSYNC B1 ;  /* 0x0000000000017941 */ /* 0x000fea0003800000 */
.L_x_41892:
        /* <DEDUP_REMOVED lines=16> */
.L_x_41898:
[----:B------:R-:W-:Y:S05]  /*9930*/  BSYNC B2 ;  /* 0x0000000000027941 */ /* 0x000fea0003800000 */
.L_x_41897:
        /* <DEDUP_REMOVED lines=44> */
.L_x_41896:
[----:B------:R-:W-:Y:S05]  /*9c00*/  BSYNC B1 ;  /* 0x0000000000017941 */ /* 0x000fea0003800000 */
.L_x_41895:
        /* <DEDUP_REMOVED lines=20> */
.L_x_41900:
[----:B------:R-:W-:Y:S02]  /*9d50*/  MOV R11, R8 ;  /* 0x00000008000b7202 */ /* 0x000fe40000000f00 */
.L_x_41901:
[----:B------:R-:W-:Y:S05]  /*9d60*/  BSYNC B1 ;  /* 0x0000000000017941 */ /* 0x000fea0003800000 */
.L_x_41899:
        /* <DEDUP_REMOVED lines=16> */
.L_x_41905:
[----:B------:R-:W-:Y:S05]  /*9e70*/  BSYNC B2 ;  /* 0x0000000000027941 */ /* 0x000fea0003800000 */
.L_x_41904:
        /* <DEDUP_REMOVED lines=44> */
.L_x_41903:
[----:B------:R-:W-:Y:S05]  /*a140*/  BSYNC B1 ;  /* 0x0000000000017941 */ /* 0x000fea0003800000 */
.L_x_41902:
        /* <DEDUP_REMOVED lines=20> */
.L_x_41907:
[----:B------:R-:W-:Y:S02]  /*a290*/  MOV R11, R8 ;  /* 0x00000008000b7202 */ /* 0x000fe40000000f00 */
.L_x_41908:
[----:B------:R-:W-:Y:S05]  /*a2a0*/  BSYNC B1 ;  /* 0x0000000000017941 */ /* 0x000fea0003800000 */
.L_x_41906:
        /* <DEDUP_REMOVED lines=16> */
.L_x_41912:
[----:B------:R-:W-:Y:S05]  /*a3b0*/  BSYNC B2 ;  /* 0x0000000000027941 */ /* 0x000fea0003800000 */
.L_x_41911:
        /* <DEDUP_REMOVED lines=44> */
.L_x_41910:
[----:B------:R-:W-:Y:S05]  /*a680*/  BSYNC B1 ;  /* 0x0000000000017941 */ /* 0x000fea0003800000 */
.L_x_41909:
        /* <DEDUP_REMOVED lines=13> */
[----:B------:R-:W-:Y:S02]  /*a760*/  FMUL.FTZ R35, R111, R16 ;  /* 0x000000106f237220 */ /* 0x000fe40000410000 */
[----:B------:R-:W-:Y:S02]  /*a770*/  IMAD.IADD R11, R17, 0x1, R20 ;  /* 0x00000001110b7824 */ /* 0x000fe400078e0214 */
        /* <DEDUP_REMOVED lines=20> */
.L_x_41914:
[----:B0-----:R-:W-:Y:S02]  /*a8c0*/  IMAD.MOV.U32 R11, RZ, RZ, R8 ;  /* 0x000000ffff0b7224 */ /* 0x001fe400078e0008 */
.L_x_41915:
[----:B------:R-:W-:Y:S05]  /*a8d0*/  BSYNC B1 ;  /* 0x0000000000017941 */ /* 0x000fea0003800000 */
.L_x_41913:
        /* <DEDUP_REMOVED lines=16> */
.L_x_41919:
[----:B------:R-:W-:Y:S05]  /*a9e0*/  BSYNC B2 ;  /* 0x0000000000027941 */ /* 0x000fea0003800000 */
.L_x_41918:
        /* <DEDUP_REMOVED lines=44> */
.L_x_41917:
[----:B------:R-:W-:Y:S05]  /*acb0*/  BSYNC B1 ;  /* 0x0000000000017941 */ /* 0x000fea0003800000 */
.L_x_41916:
[----:B------:R-:W0:Y:S01]  /*acc0*/  I2F.U32 R20, R11 ;  /* 0x0000000b00147306 */ /* 0x000e220000201000 */
[----:B-----5:R-:W-:Y:S01]  /*acd0*/  FMUL.FTZ R16, R16, R219 ;  /* 0x000000db10107220 */ /* 0x020fe20000410000 */
        /* <DEDUP_REMOVED lines=18> */
.L_x_41921:
[----:B------:R-:W-:Y:S02]  /*ae00*/  IMAD.MOV.U32 R11, RZ, RZ, R8 ;  /* 0x000000ffff0b7224 */ /* 0x000fe400078e0008 */
.L_x_41922:
[----:B------:R-:W-:Y:S05]  /*ae10*/  BSYNC B1 ;  /* 0x0000000000017941 */ /* 0x000fea0003800000 */
.L_x_41920:
        /* <DEDUP_REMOVED lines=16> */
.L_x_41926:
[----:B------:R-:W-:Y:S05]  /*af20*/  BSYNC B2 ;  /* 0x0000000000027941 */ /* 0x000fea0003800000 */
.L_x_41925:
        /* <DEDUP_REMOVED lines=44> */
.L_x_41924:
[----:B------:R-:W-:Y:S05]  /*b1f0*/  BSYNC B1 ;  /* 0x0000000000017941 */ /* 0x000fea0003800000 */
.L_x_41923:
        /* <DEDUP_REMOVED lines=20> */
.L_x_41928:
[----:B------:R-:W-:Y:S02]  /*b340*/  IMAD.MOV.U32 R11, RZ, RZ, R8 ;  /* 0x000000ffff0b7224 */ /* 0x000fe400078e0008 */
.L_x_41929:
[----:B------:R-:W-:Y:S05]  /*b350*/  BSYNC B1 ;  /* 0x0000000000017941 */ /* 0x000fea0003800000 */
.L_x_41927:
        /* <DEDUP_REMOVED lines=16> */
.L_x_41933:
[----:B------:R-:W-:Y:S05]  /*b460*/  BSYNC B2 ;  /* 0x0000000000027941 */ /* 0x000fea0003800000 */
.L_x_41932:
        /* <DEDUP_REMOVED lines=44> */
.L_x_41931:
[----:B------:R-:W-:Y:S05]  /*b730*/  BSYNC B1 ;  /* 0x0000000000017941 */ /* 0x000fea0003800000 */
.L_x_41930:
        /* <DEDUP_REMOVED lines=20> */
.L_x_41935:
[----:B------:R-:W-:Y:S02]  /*b880*/  IMAD.MOV.U32 R11, RZ, RZ, R8 ;  /* 0x000000ffff0b7224 */ /* 0x000fe400078e0008 */
.L_x_41936:
[----:B------:R-:W-:Y:S05]  /*b890*/  BSYNC B1 ;  /* 0x0000000000017941 */ /* 0x000fea0003800000 */
.L_x_41934:
        /* <DEDUP_REMOVED lines=16> */
.L_x_41940:
[----:B------:R-:W-:Y:S05]  /*b9a0*/  BSYNC B2 ;  /* 0x0000000000027941 */ /* 0x000fea0003800000 */
.L_x_41939:
        /* <DEDUP_REMOVED lines=44> */
.L_x_41938:
[----:B------:R-:W-:Y:S05]  /*bc70*/  BSYNC B1 ;  /* 0x0000000000017941 */ /* 0x000fea0003800000 */
.L_x_41937:
[----:B------:R0:W1:Y:S01]  /*bc80*/  I2F.U32 R16, R11 ;  /* 0x0000000b00107306 */ /* 0x0000620000201000 */
[----:B------:R-:W-:Y:S01]  /*bc90*/  FMUL.FTZ R19, R19, R219 ;  /* 0x000000db13137220 */ /* 0x000fe20000410000 */
[----:B------:R-:W-:Y:S02]  /*bca0*/  SEL R18, RZ, 0x10000, P4 ;  /* 0x00010000ff127807 */ /* 0x000fe40002000000 */
[----:B------:R-:W-:Y:S01]  /*bcb0*/  SEL R20, RZ, 0x100, P3 ;  /* 0x00000100ff147807 */ /* 0x000fe20001800000 */
[----:B------:R-:W-:Y:S01]  /*bcc0*/  FMUL.FTZ R19, R19, c[0x0][0x1e8] ;  /* 0x00007a0013137a20 */ /* 0x000fe20000410000 */
[----:B------:R-:W-:Y:S02]  /*bcd0*/  SEL R22, RZ, 0x1, P2 ;  /* 0x00000001ff167807 */ /* 0x000fe40001000000 */
[----:B0-----:R-:W-:-:S05]  /*bce0*/  IADD3 R11, R217, 0x100, RZ ;  /* 0x00000100d90b7810 */ /* 0x001fca0007ffe0ff */
[----:B------:R-:W-:-:S04]  /*bcf0*/  @P0 IMAD.WIDE.U32 R24, R11, R220, c[0x0][0x180] ;  /* 0x000060000b180625 */ /* 0x000fc800078e00dc */
[----:B-1----:R-:W-:-:S05]  /*bd00*/  FFMA.FTZ R16, R16, R221, 1.1641532182693481445e-10 ;  /* 0x2f00000010107423 */ /* 0x002fca00000100dd */
[----:B------:R-:W-:-:S04]  /*bd10*/  FSETP.GTU.FTZ.AND P5, PT, R16, c[0x0][0x1e4], PT ;  /* 0x0000790010007a0b */ /* 0x000fc80003fbc000 */
[----:B------:R-:W-:Y:S02]  /*bd20*/  FSEL R16, R19, RZ, !P5 ;  /* 0x000000ff13107208 */ /* 0x000fe40006800000 */
[----:B------:R-:W-:-:S03]  /*bd30*/  SEL R17, RZ, 0x1000000, P5 ;  /* 0x01000000ff117807 */ /* 0x000fc60002800000 */
[----:B------:R-:W-:Y:S01]  /*bd40*/  FMUL.FTZ R31, R103, R16 ;  /* 0x00000010671f7220 */ /* 0x000fe20000410000 */
[----:B------:R-:W-:Y:S01]  /*bd50*/  IADD3 R17, R20, R17, R18 ;  /* 0x0000001114117210 */ /* 0x000fe20007ffe012 */
[----:B------:R-:W-:-:S03]  /*bd60*/  IMAD.WIDE.U32 R20, R13, R220, c[0x0][0x188] ;  /* 0x000062000d147625 */ /* 0x000fc600078e00dc */
[----:B------:R-:W-:Y:S01]  /*bd70*/  IADD3 R27, R17, R22, RZ ;  /* 0x00000016111b7210 */ /* 0x000fe20007ffe0ff */
[----:B------:R-:W-:Y:S02]  /*bd80*/  @P1 FADD.FTZ R31, R63, R31 ;  /* 0x0000001f3f1f1221 */ /* 0x000fe40000010000 */
[----:B------:R-:W-:-:S03]  /*bd90*/  IMAD.WIDE.U32 R22, R13, R222, c[0x0][0x190] ;  /* 0x000064000d167625 */ /* 0x000fc600078e00de */
[----:B------:R0:W-:Y:S01]  /*bda0*/  STG.E.128 [R20.64], R28 ;  /* 0x0000001c14007986 */ /* 0x0001e2000c101d06 */
[----:B------:R-:W-:-:S03]  /*bdb0*/  IMAD.WIDE.U32 R16, R11, R220, c[0x0][0x170] ;  /* 0x00005c000b107625 */ /* 0x000fc600078e00dc */
        /* <DEDUP_REMOVED lines=15> */
.L_x_41942:
[----:B0-----:R-:W-:Y:S02]  /*beb0*/  MOV R20, R8 ;  /* 0x0000000800147202 */ /* 0x001fe40000000f00 */
.L_x_41943:
[----:B------:R-:W-:Y:S05]  /*bec0*/  BSYNC B1 ;  /* 0x0000000000017941 */ /* 0x000fea0003800000 */
.L_x_41941:
        /* <DEDUP_REMOVED lines=16> */
.L_x_41947:
[----:B------:R-:W-:Y:S05]  /*bfd0*/  BSYNC B2 ;  /* 0x0000000000027941 */ /* 0x000fea0003800000 */
.L_x_41946:
        /* <DEDUP_REMOVED lines=39> */
[----:B------:R-:W-:Y:S01]  /*c250*/  MOV R8, R208 ;  /* 0x000000d000087202 */ /* 0x000fe20000000f00 */
[----:B------:R-:W-:Y:S01]  /*c260*/  HFMA2.MMA R208, -RZ, RZ, 0, 0 ;  /* 0x00000000ffd07435 */ /* 0x000fe200000001ff */
[----:B------:R-:W-:Y:S01]  /*c270*/  LOP3.LUT R2, R209, UR25, R26, 0x96, !PT ;  /* 0x00000019d1027c12 */ /* 0x000fe2000f8e961a */
[----:B------:R-:W-:Y:S01]  /*c280*/  IMAD.MOV.U32 R10, RZ, RZ, R22 ;  /* 0x000000ffff0a7224 */ /* 0x000fe200078e0016 */
[----:B------:R-:W-:-:S03]  /*c290*/  LOP3.LUT R3, R23, UR26, R24, 0x96, !PT ;  /* 0x0000001a17037c12 */ /* 0x000fc6000f8e9618 */
.L_x_41945:
[----:B------:R-:W-:Y:S05]  /*c2a0*/  BSYNC B1 ;  /* 0x0000000000017941 */ /* 0x000fea0003800000 */
.L_x_41944:
        /* <DEDUP_REMOVED lines=20> */
.L_x_41949:
[----:B------:R-:W-:Y:S02]  /*c3f0*/  MOV R16, R8 ;  /* 0x0000000800107202 */ /* 0x000fe40000000f00 */
.L_x_41950:
[----:B------:R-:W-:Y:S05]  /*c400*/  BSYNC B1 ;  /* 0x0000000000017941 */ /* 0x000fea0003800000 */
.L_x_41948:
        /* <DEDUP_REMOVED lines=16> */
.L_x_41954:
[----:B------:R-:W-:Y:S05]  /*c510*/  BSYNC B2 ;  /* 0x0000000000027941 */ /* 0x000fea0003800000 */
.L_x_41953:
        /* <DEDUP_REMOVED lines=44> */
.L_x_41952:
[----:B------:R-:W-:Y:S05]  /*c7e0*/  BSYNC B1 ;  /* 0x0000000000017941 */ /* 0x000fea0003800000 */
.L_x_41951:
        /* <DEDUP_REMOVED lines=20> */
.L_x_41956:
[----:B------:R-:W-:Y:S02]  /*c930*/  MOV R16, R8 ;  /* 0x0000000800107202 */ /* 0x000fe40000000f00 */
.L_x_41957:
[----:B------:R-:W-:Y:S05]  /*c940*/  BSYNC B1 ;  /* 0x0000000000017941 */ /* 0x000fea0003800000 */
.L_x_41955:
        /* <DEDUP_REMOVED lines=16> */
.L_x_41961:
[----:B------:R-:W-:Y:S05]  /*ca50*/  BSYNC B2 ;  /* 0x0000000000027941 */ /* 0x000fea0003800000 */
.L_x_41960:
        /* <DEDUP_REMOVED lines=44> */
.L_x_41959:
[----:B------:R-:W-:Y:S05]  /*cd20*/  BSYNC B1 ;  /* 0x0000000000017941 */ /* 0x000fea0003800000 */
.L_x_41958:
        /* <DEDUP_REMOVED lines=20> */
.L_x_41963:
[----:B------:R-:W-:Y:S02]  /*ce70*/  MOV R16, R8 ;  /* 0x0000000800107202 */ /* 0x000fe40000000f00 */
.L_x_41964:
[----:B------:R-:W-:Y:S05]  /*ce80*/  BSYNC B1 ;  /* 0x0000000000017941 */ /* 0x000fea0003800000 */
.L_x_41962:
        /* <DEDUP_REMOVED lines=16> */
.L_x_41968:
[----:B------:R-:W-:Y:S05]  /*cf90*/  BSYNC B2 ;  /* 0x0000000000027941 */ /* 0x000fea0003800000 */
.L_x_41967:
        /* <DEDUP_REMOVED lines=44> */
.L_x_41966:
[----:B------:R-:W-:Y:S05]  /*d260*/  BSYNC B1 ;  /* 0x0000000000017941 */ /* 0x000fea0003800000 */
.L_x_41965:
[----:B------:R-:W0:Y:S01]  /*d270*/  I2F.U32 R16, R16 ;  /* 0x0000001000107306 */ /* 0x000e220000201000 */
[----:B------:R-:W-:Y:S01]  /*d280*/  FMUL.FTZ R19, R19, R219 ;  /* 0x000000db13137220 */ /* 0x000fe20000410000 */
[----:B------:R-:W-:Y:S02]  /*d290*/  SEL R20, RZ, 0x10000, P4 ;  /* 0x00010000ff147807 */ /* 0x000fe40002000000 */
[----:B------:R-:W-:Y:S01]  /*d2a0*/  SEL R21, RZ, 0x100, P3 ;  /* 0x00000100ff157807 */ /* 0x000fe20001800000 */
[----:B------:R-:W-:Y:S01]  /*d2b0*/  FMUL.FTZ R19, R19, c[0x0][0x1e8] ;  /* 0x00007a0013137a20 */ /* 0x000fe20000410000 */
[----:B------:R-:W-:-:S02]  /*d2c0*/  SEL R22, RZ, 0x1, P2 ;  /* 0x00000001ff167807 */ /* 0x000fc40001000000 */
[----:B------:R-:W-:-:S05]  /*d2d0*/  IADD3 R215, R217, 0x120, RZ ;  /* 0x00000120d9d77810 */ /* 0x000fca0007ffe0ff */
[----:B------:R-:W-:-:S04]  /*d2e0*/  @P0 IMAD.WIDE.U32 R208, R215, R220, c[0x0][0x180] ;  /* 0x00006000d7d00625 */ /* 0x000fc800078e00dc */
[----:B0-----:R-:W-:-:S05]  /*d2f0*/  FFMA.FTZ R17, R16, R221, 1.1641532182693481445e-10 ;  /* 0x2f00000010117423 */ /* 0x001fca00000100dd */
[----:B------:R-:W-:-:S04]  /*d300*/  FSETP.GTU.FTZ.AND P5, PT, R17, c[0x0][0x1e4], PT ;  /* 0x0000790011007a0b */ /* 0x000fc80003fbc000 */
[----:B------:R-:W-:Y:S02]  /*d310*/  SEL R17, RZ, 0x1000000, P5 ;  /* 0x01000000ff117807 */ /* 0x000fe40002800000 */
[----:B------:R-:W-:Y:S02]  /*d320*/  FSEL R18, R19, RZ, !P5 ;  /* 0x000000ff13127208 */ /* 0x000fe40006800000 */
[----:B------:R-:W-:Y:S01]  /*d330*/  IADD3 R17, R21, R17, R20 ;  /* 0x0000001115117210 */ /* 0x000fe20007ffe014 */
[----:B------:R-:W-:-:S04]  /*d340*/  IMAD.WIDE.U32 R20, R11, R220, c[0x0][0x188] ;  /* 0x000062000b147625 */ /* 0x000fc800078e00dc */
[----:B------:R-:W-:Y:S02]  /*d350*/  FMUL.FTZ R27, R95, R18 ;  /* 0x000000125f1b7220 */ /* 0x000fe40000410000 */
[----:B------:R-:W-:Y:S02]  /*d360*/  IMAD.IADD R211, R17, 0x1, R22 ;  /* 0x0000000111d37824 */ /* 0x000fe400078e0216 */
        /* <DEDUP_REMOVED lines=19> */
.L_x_41970:
[----:B0-----:R-:W-:Y:S02]  /*d4a0*/  IMAD.MOV.U32 R21, RZ, RZ, R8 ;  /* 0x000000ffff157224 */ /* 0x001fe400078e0008 */
.L_x_41971:
[----:B------:R-:W-:Y:S05]  /*d4b0*/  BSYNC B1 ;  /* 0x0000000000017941 */ /* 0x000fea0003800000 */
.L_x_41969:
        /* <DEDUP_REMOVED lines=16> */
.L_x_41975:
[----:B------:R-:W-:Y:S05]  /*d5c0*/  BSYNC B2 ;  /* 0x0000000000027941 */ /* 0x000fea0003800000 */
.L_x_41974:
        /* <DEDUP_REMOVED lines=44> */
.L_x_41973:
[----:B------:R-:W-:Y:S05]  /*d890*/  BSYNC B1 ;  /* 0x0000000000017941 */ /* 0x000fea0003800000 */
.L_x_41972:
        /* <DEDUP_REMOVED lines=20> */
.L_x_41977:
[----:B------:R-:W-:Y:S02]  /*d9e0*/  IMAD.MOV.U32 R16, RZ, RZ, R8 ;  /* 0x000000ffff107224 */ /* 0x000fe400078e0008 */
.L_x_41978:
[----:B------:R-:W-:Y:S05]  /*d9f0*/  BSYNC B1 ;  /* 0x0000000000017941 */ /* 0x000fea0003800000 */
.L_x_41976:
        /* <DEDUP_REMOVED lines=16> */
.L_x_41982:
[----:B------:R-:W-:Y:S05]  /*db00*/  BSYNC B2 ;  /* 0x0000000000027941 */ /* 0x000fea0003800000 */
.L_x_41981:
        /* <DEDUP_REMOVED lines=44> */
.L_x_41980:
[----:B------:R-:W-:Y:S05]  /*ddd0*/  BSYNC B1 ;  /* 0x0000000000017941 */ /* 0x000fea0003800000 */
.L_x_41979:
        /* <DEDUP_REMOVED lines=20> */
.L_x_41984:
[----:B------:R-:W-:Y:S02]  /*df20*/  IMAD.MOV.U32 R16, RZ, RZ, R8 ;  /* 0x000000ffff107224 */ /* 0x000fe400078e0008 */
.L_x_41985:
[----:B------:R-:W-:Y:S05]  /*df30*/  BSYNC B1 ;  /* 0x0000000000017941 */ /* 0x000fea0003800000 */
.L_x_41983:
        /* <DEDUP_REMOVED lines=16> */
.L_x_41989:
[----:B------:R-:W-:Y:S05]  /*e040*/  BSYNC B2 ;  /* 0x0000000000027941 */ /* 0x000fea0003800000 */
.L_x_41988:
        /* <DEDUP_REMOVED lines=44> */
.L_x_41987:
[----:B------:R-:W-:Y:S05]  /*e310*/  BSYNC B1 ;  /* 0x0000000000017941 */ /* 0x000fea0003800000 */
.L_x_41986:
        /* <DEDUP_REMOVED lines=20> */
.L_x_41991:
[----:B------:R-:W-:Y:S02]  /*e460*/  IMAD.MOV.U32 R16, RZ, RZ, R8 ;  /* 0x000000ffff107224 */ /* 0x000fe400078e0008 */
.L_x_41992:
[----:B------:R-:W-:Y:S05]  /*e470*/  BSYNC B1 ;  /* 0x0000000000017941 */ /* 0x000fea0003800000 */
.L_x_41990:
        /* <DEDUP_REMOVED lines=16> */
.L_x_41996:
[----:B------:R-:W-:Y:S05]  /*e580*/  BSYNC B2 ;  /* 0x0000000000027941 */ /* 0x000fea0003800000 */
.L_x_41995:
        /* <DEDUP_REMOVED lines=44> */
.L_x_41994:
[----:B------:R-:W-:Y:S05]  /*e850*/  BSYNC B1 ;  /* 0x0000000000017941 */ /* 0x000fea0003800000 */
.L_x_41993:
[----:B------:R-:W0:Y:S01]  /*e860*/  I2F.U32 R16, R16 ;  /* 0x0000001000107306 */ /* 0x000e220000201000 */
[----:B------:R-:W-:Y:S01]  /*e870*/  FMUL.FTZ R19, R19, R219 ;  /* 0x000000db13137220 */ /* 0x000fe20000410000 */
[----:B------:R-:W-:Y:S02]  /*e880*/  SEL R208, RZ, 0x10000, P4 ;  /* 0x00010000ffd07807 */ /* 0x000fe40002000000 */
[----:B------:R-:W-:Y:S01]  /*e890*/  SEL R23, RZ, 0x100, P3 ;  /* 0x00000100ff177807 */ /* 0x000fe20001800000 */
[----:B------:R-:W-:Y:S01]  /*e8a0*/  FMUL.FTZ R19, R19, c[0x0][0x1e8] ;  /* 0x00007a0013137a20 */ /* 0x000fe20000410000 */
[----:B------:R-:W-:Y:S02]  /*e8b0*/  SEL R210, RZ, 0x1, P2 ;  /* 0x00000001ffd27807 */ /* 0x000fe40001000000 */
        /* <DEDUP_REMOVED lines=29> */
.L_x_41998:
[----:B0-----:R-:W-:Y:S02]  /*ea90*/  MOV R210, R8 ;  /* 0x0000000800d27202 */ /* 0x001fe40000000f00 */
.L_x_41999:
[----:B------:R-:W-:Y:S05]  /*eaa0*/  BSYNC B1 ;  /* 0x0000000000017941 */ /* 0x000fea0003800000 */
.L_x_41997:
        /* <DEDUP_REMOVED lines=16> */
.L_x_42003:
[----:B------:R-:W-:Y:S05]  /*ebb0*/  BSYNC B2 ;  /* 0x0000000000027941 */ /* 0x000fea0003800000 */
.L_x_42002:
        /* <DEDUP_REMOVED lines=44> */
.L_x_42001:
[----:B------:R-:W-:Y:S05]  /*ee80*/  BSYNC B1 ;  /* 0x0000000000017941 */ /* 0x000fea0003800000 */
.L_x_42000:
        /* <DEDUP_REMOVED lines=20> */
.L_x_42005:
[----:B------:R-:W-:Y:S02]  /*efd0*/  MOV R210, R8 ;  /* 0x0000000800d27202 */ /* 0x000fe40000000f00 */
.L_x_42006:
[----:B------:R-:W-:Y:S05]  /*efe0*/  BSYNC B1 ;  /* 0x0000000000017941 */ /* 0x000fea0003800000 */
.L_x_42004:
        /* <DEDUP_REMOVED lines=16> */
.L_x_42010:
[----:B------:R-:W-:Y:S05]  /*f0f0*/  BSYNC B2 ;  /* 0x0000000000027941 */ /* 0x000fea0003800000 */
.L_x_42009:
        /* <DEDUP_REMOVED lines=44> */
.L_x_42008:
[----:B------:R-:W-:Y:S05]  /*f3c0*/  BSYNC B1 ;  /* 0x0000000000017941 */ /* 0x000fea0003800000 */
.L_x_42007:
        /* <DEDUP_REMOVED lines=20> */
.L_x_42012:
[----:B------:R-:W-:Y:S02]  /*f510*/  MOV R210, R8 ;  /* 0x0000000800d27202 */ /* 0x000fe40000000f00 */
.L_x_42013:
[----:B------:R-:W-:Y:S05]  /*f520*/  BSYNC B1 ;  /* 0x0000000000017941 */ /* 0x000fea0003800000 */
.L_x_42011:
        /* <DEDUP_REMOVED lines=16> */
.L_x_42017:
[----:B------:R-:W-:Y:S05]  /*f630*/  BSYNC B2 ;  /* 0x0000000000027941 */ /* 0x000fea0003800000 */
.L_x_42016:
        /* <DEDUP_REMOVED lines=40> */
[----:B------:R-:W-:Y:S02]  /*f8c0*/  LOP3.LUT R2, R229, UR25, R224, 0x96, !PT ;  /* 0x00000019e5027c12 */ /* 0x000fe4000f8e96e0 */
[----:B------:R-:W-:Y:S01]  /*f8d0*/  MOV R8, R228 ;  /* 0x000000e400087202 */ /* 0x000fe20000000f00 */
[----:B------:R-:W-:Y:S01]  /*f8e0*/  IMAD.MOV.U32 R10, RZ, RZ, R226 ;  /* 0x000000ffff0a7224 */ /* 0x000fe200078e00e2 */
[----:B------:R-:W-:Y:S02]  /*f8f0*/  LOP3.LUT R3, R227, UR26, R208, 0x96, !PT ;  /* 0x0000001ae3037c12 */ /* 0x000fe4000f8e96d0 */
.L_x_42015:
[----:B------:R-:W-:Y:S05]  /*f900*/  BSYNC B1 ;  /* 0x0000000000017941 */ /* 0x000fea0003800000 */
.L_x_42014:
        /* <DEDUP_REMOVED lines=20> */
.L_x_42019:
[----:B------:R-:W-:Y:S02]  /*fa50*/  MOV R210, R8 ;  /* 0x0000000800d27202 */ /* 0x000fe40000000f00 */
.L_x_42020:
[----:B------:R-:W-:Y:S05]  /*fa60*/  BSYNC B1 ;  /* 0x0000000000017941 */ /* 0x000fea0003800000 */
.L_x_42018:
        /* <DEDUP_REMOVED lines=16> */
.L_x_42024:
[----:B------:R-:W-:Y:S05]  /*fb70*/  BSYNC B2 ;  /* 0x0000000000027941 */ /* 0x000fea0003800000 */
.L_x_42023:
        /* <DEDUP_REMOVED lines=44> */
.L_x_42022:
[----:B------:R-:W-:Y:S05]  /*fe40*/  BSYNC B1 ;  /* 0x0000000000017941 */ /* 0x000fea0003800000 */
.L_x_42021:
        /* <DEDUP_REMOVED lines=35> */
.L_x_42026:
[----:B0-----:R-:W-:Y:S02]  /*10080*/  IMAD.MOV.U32 R218, RZ, RZ, R8 ;  /* 0x000000ffffda7224 */ /* 0x001fe400078e0008 */
.L_x_42027:
[----:B------:R-:W-:Y:S05]  /*10090*/  BSYNC B1 ;  /* 0x0000000000017941 */ /* 0x000fea0003800000 */
.L_x_42025:
        /* <DEDUP_REMOVED lines=16> */
.L_x_42031:
[----:B------:R-:W-:Y:S05]  /*101a0*/  BSYNC B2 ;  /* 0x0000000000027941 */ /* 0x000fea0003800000 */
.L_x_42030:
        /* <DEDUP_REMOVED lines=44> */
.L_x_42029:
[----:B------:R-:W-:Y:S05]  /*10470*/  BSYNC B1 ;  /* 0x0000000000017941 */ /* 0x000fea0003800000 */
.L_x_42028:
        /* <DEDUP_REMOVED lines=20> */
.L_x_42033:
[----:B------:R-:W-:Y:S02]  /*105c0*/  IMAD.MOV.U32 R218, RZ, RZ, R8 ;  /* 0x000000ffffda7224 */ /* 0x000fe400078e0008 */
.L_x_42034:
[----:B------:R-:W-:Y:S05]  /*105d0*/  BSYNC B1 ;  /* 0x0000000000017941 */ /* 0x000fea0003800000 */
.L_x_42032:
        /* <DEDUP_REMOVED lines=16> */
.L_x_42038:
[----:B------:R-:W-:Y:S05]  /*106e0*/  BSYNC B2 ;  /* 0x0000000000027941 */ /* 0x000fea0003800000 */
.L_x_42037:
        /* <DEDUP_REMOVED lines=44> */
.L_x_42036:
[----:B------:R-:W-:Y:S05]  /*109b0*/  BSYNC B1 ;  /* 0x0000000000017941 */ /* 0x000fea0003800000 */
.L_x_42035:
        /* <DEDUP_REMOVED lines=20> */
.L_x_42040:
[----:B------:R-:W-:Y:S02]  /*10b00*/  IMAD.MOV.U32 R223, RZ, RZ, R8 ;  /* 0x000000ffffdf7224 */ /* 0x000fe400078e0008 */
.L_x_42041:
[----:B------:R-:W-:Y:S05]  /*10b10*/  BSYNC B1 ;  /* 0x0000000000017941 */ /* 0x000fea0003800000 */
.L_x_42039:
        /* <DEDUP_REMOVED lines=16> */
.L_x_42045:
[----:B------:R-:W-:Y:S05]  /*10c20*/  BSYNC B2 ;  /* 0x0000000000027941 */ /* 0x000fea0003800000 */
.L_x_42044:
        /* <DEDUP_REMOVED lines=44> */
.L_x_42043:
[----:B------:R-:W-:Y:S05]  /*10ef0*/  BSYNC B1 ;  /* 0x0000000000017941 */ /* 0x000fea0003800000 */
.L_x_42042:
        /* <DEDUP_REMOVED lines=20> */
.L_x_42047:
[----:B------:R-:W-:Y:S02]  /*11040*/  IMAD.MOV.U32 R223, RZ, RZ, R8 ;  /* 0x000000ffffdf7224 */ /* 0x000fe400078e0008 */
.L_x_42048:
[----:B------:R-:W-:Y:S05]  /*11050*/  BSYNC B1 ;  /* 0x0000000000017941 */ /* 0x000fea0003800000 */
.L_x_42046:
        /* <DEDUP_REMOVED lines=16> */
.L_x_42052:
[----:B------:R-:W-:Y:S05]  /*11160*/  BSYNC B2 ;  /* 0x0000000000027941 */ /* 0x000fea0003800000 */
.L_x_42051:
        /* <DEDUP_REMOVED lines=44> */
.L_x_42050:
[----:B------:R-:W-:Y:S05]  /*11430*/  BSYNC B1 ;  /* 0x0000000000017941 */ /* 0x000fea0003800000 */
.L_x_42049:
[----:B------:R-:W-:Y:S02]  /*11440*/  FADD.FTZ R224, RZ, R56 ;  /* 0x00000038ffe07221 */ /* 0x000fe40000010000 */
[----:B------:R-:W-:Y:S02]  /*11450*/  FMUL.FTZ R211, R211, R219 ;  /* 0x000000dbd3d37220 */ /* 0x000fe40000410000 */
[----:B------:R-:W-:Y:S02]  /*11460*/  FADD.FTZ R225, R57, R224 ;  /* 0x000000e039e17221 */ /* 0x000fe40000010000 */
[----:B------:R-:W-:Y:S02]  /*11470*/  FMUL.FTZ R211, R211, c[0x0][0x1e8] ;  /* 0x00007a00d3d37a20 */ /* 0x000fe40000410000 */
        /* <DEDUP_REMOVED lines=33> */
[----:B0-----:R-:W-:-:S04]  /*11690*/  IMAD.WIDE.U32 R222, R217, R222, c[0x0][0x190] ;  /* 0x00006400d9de7625 */ /* 0x001fc800078e00de */
[----:B------:R-:W-:Y:S02]  /*116a0*/  FADD.FTZ R226, R26, R225 ;  /* 0x000000e11ae27221 */ /* 0x000fe40000010000 */
[----:B-1----:R-:W-:Y:S01]  /*116b0*/  FFMA.FTZ R224, R224, R221, 1.1641532182693481445e-10 ;  /* 0x2f000000e0e07423 */ /* 0x002fe200000100dd */
[----:B------:R-:W-:Y:S01]  /*116c0*/  SEL R221, RZ, 0x100, P2 ;  /* 0x00000100ffdd7807 */ /* 0x000fe20001000000 */
[----:B------:R-:W-:-:S03]  /*116d0*/  FADD.FTZ R225, R27, R226 ;  /* 0x000000e21be17221 */ /* 0x000fc60000010000 */
[----:B------:R-:W-:Y:S01]  /*116e0*/  FSETP.GTU.FTZ.AND P4, PT, R224, c[0x0][0x1e4], PT ;  /* 0x00007900e0007a0b */ /* 0x000fe20003f9c000 */
[----:B------:R-:W-:-:S03]  /*116f0*/  FADD.FTZ R226, R20, R225 ;  /* 0x000000e114e27221 */ /* 0x000fc60000010000 */
[----:B------:R-:W-:Y:S01]  /*11700*/  FSEL R224, R211, RZ, !P4 ;  /* 0x000000ffd3e07208 */ /* 0x000fe20006000000 */
[----:B------:R-:W-:Y:S01]  /*11710*/  FADD.FTZ R219, R21, R226 ;  /* 0x000000e215db7221 */ /* 0x000fe20000010000 */
[----:B------:R-:W-:-:S03]  /*11720*/  SEL R226, RZ, 0x10000, P3 ;  /* 0x00010000ffe27807 */ /* 0x000fc60001800000 */
[----:B------:R-:W-:Y:S01]  /*11730*/  FADD.FTZ R228, R22, R219 ;  /* 0x000000db16e47221 */ /* 0x000fe20000010000 */
[----:B------:R-:W-:-:S03]  /*11740*/  SEL R219, RZ, 0x1000000, P4 ;  /* 0x01000000ffdb7807 */ /* 0x000fc60002000000 */
[----:B------:R-:W-:Y:S01]  /*11750*/  FADD.FTZ R211, R23, R228 ;  /* 0x000000e417d37221 */ /* 0x000fe20000010000 */
[----:B------:R-:W-:Y:S01]  /*11760*/  IADD3 R219, R221, R219, R226 ;  /* 0x000000dbdddb7210 */ /* 0x000fe20007ffe0e2 */
[----:B------:R-:W-:Y:S01]  /*11770*/  IMAD.WIDE.U32 R220, R217, R220, c[0x0][0x188] ;  /* 0x00006200d9dc7625 */ /* 0x000fe200078e00dc */
[----:B------:R-:W-:-:S03]  /*11780*/  SEL R226, RZ, 0x1, P0 ;  /* 0x00000001ffe27807 */ /* 0x000fc60000000000 */
[----:B------:R-:W-:Y:S01]  /*11790*/  FADD.FTZ R228, R16, R211 ;  /* 0x000000d310e47221 */ /* 0x000fe20000010000 */
[----:B------:R-:W-:Y:S01]  /*117a0*/  IADD3 R219, R219, R226, RZ ;  /* 0x000000e2dbdb7210 */ /* 0x000fe20007ffe0ff */
[----:B------:R-:W-:Y:S02]  /*117b0*/  FMUL.FTZ R211, R67, R224 ;  /* 0x000000e043d37220 */ /* 0x000fe40000410000 */
[----:B------:R-:W-:Y:S02]  /*117c0*/  FADD.FTZ R225, R17, R228 ;  /* 0x000000e411e17221 */ /* 0x000fe40000010000 */
[----:B------:R-:W-:Y:S01]  /*117d0*/  @P1 FADD.FTZ R211, R63, R211 ;  /* 0x000000d33fd31221 */ /* 0x000fe20000010000 */
[----:B------:R-:W-:Y:S01]  /*117e0*/  ISETP.NE.AND P1, PT, R0, RZ, PT ;  /* 0x000000ff0000720c */ /* 0x000fe20003f25270 */
[----:B------:R-:W-:-:S03]  /*117f0*/  FADD.FTZ R224, R18, R225 ;  /* 0x000000e112e07221 */ /* 0x000fc60000010000 */
[----:B------:R0:W-:Y:S01]  /*11800*/  STG.E.128 [R220.64], R208 ;  /* 0x000000d0dc007986 */ /* 0x0001e2000c101d06 */
[----:B------:R-:W-:-:S03]  /*11810*/  FADD.FTZ R225, R19, R224 ;  /* 0x000000e013e17221 */ /* 0x000fc60000010000 */
[----:B------:R0:W-:Y:S01]  /*11820*/  STG.E [R222.64], R219 ;  /* 0x000000dbde007986 */ /* 0x0001e2000c101906 */
[----:B------:R-:W-:-:S04]  /*11830*/  FADD.FTZ R224, R208, R225 ;  /* 0x000000e1d0e07221 */ /* 0x000fc80000010000 */
[----:B------:R-:W-:-:S04]  /*11840*/  FADD.FTZ R225, R209, R224 ;  /* 0x000000e0d1e17221 */ /* 0x000fc80000010000 */
[----:B------:R-:W-:-:S04]  /*11850*/  FADD.FTZ R224, R210, R225 ;  /* 0x000000e1d2e07221 */ /* 0x000fc80000010000 */
[----:B------:R-:W-:Y:S01]  /*11860*/  FADD.FTZ R225, R211, R224 ;  /* 0x000000e0d3e17221 */ /* 0x000fe20000010000 */
[----:B------:R-:W-:Y:S05]  /*11870*/  BRA.DIV ~URZ, `(.L_x_42053) ;  /* 0x000013727f007947 */ /* 0x000fea000b800000 */
[----:B0-----:R0:W1:Y:S02]  /*11880*/  SHFL.BFLY PT, R219, R225, 0x1, 0x1f ;  /* 0x0c201f00e1db7f89 */ /* 0x00106400000e0000 */
.L_x_42057:
        /* <DEDUP_REMOVED lines=116> */
.L_x_42058:
[----:B------:R-:W-:Y:S01]  /*11fd0*/  FMUL.FTZ R219, R222, R222 ;  /* 0x000000dededb7220 */ /* 0x000fe20000410000 */
[----:B------:R-:W-:Y:S01]  /*11fe0*/  ISETP.NE.AND P0, PT, RZ, UR8, PT ;  /* 0x00000008ff007c0c */ /* 0x000fe2000bf05270 */
[----:B01----:R-:W-:Y:S01]  /*11ff0*/  FADD.FTZ R225, R226, R225 ;  /* 0x000000e1e2e17221 */ /* 0x003fe20000010000 */
[----:B------:R-:W-:Y:S01]  /*12000*/  HFMA2.MMA R220, -RZ, RZ, 0, 2.384185791015625e-07 ;  /* 0x00000004ffdc7435 */ /* 0x000fe200000001ff */
[----:B------:R-:W-:Y:S01]  /*12010*/  IMAD.MOV.U32 R224, RZ, RZ, c[0x0][0x1e0] ;  /* 0x00007800ffe07624 */ /* 0x000fe200078e00ff */
[----:B------:R-:W-:Y:S01]  /*12020*/  FSEL R221, R219, RZ, P0 ;  /* 0x000000ffdbdd7208 */ /* 0x000fe20000000000 */
[----:B------:R-:W-:Y:S01]  /*12030*/  IMAD R223, R9, c[0x0][0x168], RZ ;  /* 0x00005a0009df7a24 */ /* 0x000fe200078e02ff */
[----:B------:R-:W-:Y:S01]  /*12040*/  FSEL R219, R222, RZ, !P0 ;  /* 0x000000ffdedb7208 */ /* 0x000fe20004000000 */
[----:B------:R-:W-:-:S03]  /*12050*/  FFMA.FTZ R224, R225, R224, c[0x0][0x228] ;  /* 0x00008a00e1e07623 */ /* 0x000fc600000100e0 */
[----:B------:R-:W-:Y:S01]  /*12060*/  SHF.R.S32.HI R228, RZ, 0x1f, R223 ;  /* 0x0000001fffe47819 */ /* 0x000fe200000114df */
[----:B------:R-:W-:Y:S02]  /*12070*/  FADD.FTZ R224, R224, R221 ;  /* 0x000000dde0e07221 */ /* 0x000fe40000010000 */
[----:B------:R-:W-:Y:S01]  /*12080*/  @!P1 IMAD.WIDE R226, R9, R220, c[0x0][0x1a0] ;  /* 0x0000680009e29625 */ /* 0x000fe200078e02dc */
[----:B------:R-:W-:-:S03]  /*12090*/  LEA.HI R221, R228, R223, RZ, 0x2 ;  /* 0x000000dfe4dd7211 */ /* 0x000fc600078f10ff */
[--C-:B------:R-:W-:Y:S01]  /*120a0*/  FADD.FTZ R223, R26, -R219.reuse ;  /* 0x800000db1adf7221 */ /* 0x100fe20000010000 */
[----:B------:R0:W-:Y:S01]  /*120b0*/  @!P1 STG.E [R226.64], R222 ;  /* 0x000000dee2009986 */ /* 0x0001e2000c101906 */
[----:B------:R-:W1:Y:S01]  /*120c0*/  MUFU.RSQ R26, R224 ;  /* 0x000000e0001a7308 */ /* 0x000e620000001400 */
[--C-:B------:R-:W-:Y:S01]  /*120d0*/  FADD.FTZ R53, R53, -R219.reuse ;  /* 0x800000db35357221 */ /* 0x100fe20000010000 */
[----:B------:R-:W-:Y:S01]  /*120e0*/  LEA.HI.SX32 R221, R221, R0, 0x1e ;  /* 0x00000000dddd7211 */ /* 0x000fe200078ff2ff */
[--C-:B------:R-:W-:Y:S02]  /*120f0*/  FADD.FTZ R55, R55, -R219.reuse ;  /* 0x800000db37377221 */ /* 0x100fe40000010000 */
[--C-:B------:R-:W-:Y:S02]  /*12100*/  FADD.FTZ R48, R48, -R219.reuse ;  /* 0x800000db30307221 */ /* 0x100fe40000010000 */
[--C-:B------:R-:W-:Y:S02]  /*12110*/  FADD.FTZ R50, R50, -R219.reuse ;  /* 0x800000db32327221 */ /* 0x100fe40000010000 */
[----:B------:R-:W-:-:S02]  /*12120*/  FADD.FTZ R49, R49, -R219 ;  /* 0x800000db31317221 */ /* 0x000fc40000010000 */
[----:B0-----:R-:W-:Y:S02]  /*12130*/  IMAD.MOV.U32 R222, RZ, RZ, 0x10 ;  /* 0x00000010ffde7424 */ /* 0x001fe400078e00ff */
[--C-:B------:R-:W-:Y:S02]  /*12140*/  FADD.FTZ R51, R51, -R219.reuse ;  /* 0x800000db33337221 */ /* 0x100fe40000010000 */
[--C-:B------:R-:W-:Y:S02]  /*12150*/  FADD.FTZ R44, R44, -R219.reuse ;  /* 0x800000db2c2c7221 */ /* 0x100fe40000010000 */
[--C-:B------:R-:W-:Y:S02]  /*12160*/  FADD.FTZ R46, R46, -R219.reuse ;  /* 0x800000db2e2e7221 */ /* 0x100fe40000010000 */
[----:B------:R-:W-:Y:S02]  /*12170*/  FADD.FTZ R225, R20, -R219 ;  /* 0x800000db14e17221 */ /* 0x000fe40000010000 */
[----:B------:R-:W-:-:S04]  /*12180*/  IMAD.WIDE.U32 R242, R12, R222, c[0x0][0x208] ;  /* 0x000082000cf27625 */ /* 0x000fc800078e00de */
[--C-:B------:R-:W-:Y:S02]  /*12190*/  FADD.FTZ R45, R45, -R219.reuse ;  /* 0x800000db2d2d7221 */ /* 0x100fe40000010000 */
[--C-:B------:R-:W-:Y:S02]  /*121a0*/  FADD.FTZ R39, R39, -R219.reuse ;  /* 0x800000db27277221 */ /* 0x100fe40000010000 */
[C---:B-1----:R-:W-:Y:S02]  /*121b0*/  FMUL.FTZ R12, R26.reuse, R53 ;  /* 0x000000351a0c7220 */ /* 0x042fe40000410000 */
[----:B------:R-:W-:Y:S02]  /*121c0*/  FMUL.FTZ R20, R26, R55 ;  /* 0x000000371a147220 */ /* 0x000fe40000410000 */
[--C-:B------:R-:W-:Y:S02]  /*121d0*/  FADD.FTZ R57, R57, -R219.reuse ;  /* 0x800000db39397221 */ /* 0x100fe40000010000 */
[----:B------:R-:W-:-:S02]  /*121e0*/  FADD.FTZ R59, R59, -R219 ;  /* 0x800000db3b3b7221 */ /* 0x000fc40000010000 */
[--C-:B------:R-:W-:Y:S02]  /*121f0*/  FADD.FTZ R40, R40, -R219.reuse ;  /* 0x800000db28287221 */ /* 0x100fe40000010000 */
[--C-:B------:R-:W-:Y:S02]  /*12200*/  FADD.FTZ R28, R28, -R219.reuse ;  /* 0x800000db1c1c7221 */ /* 0x100fe40000010000 */
[C---:B------:R-:W-:Y:S02]  /*12210*/  FMUL.FTZ R53, R26.reuse, R48 ;  /* 0x000000301a357220 */ /* 0x040fe40000410000 */
        /* <DEDUP_REMOVED lines=10> */
[C---:B------:R-:W-:Y:S02]  /*122c0*/  FMUL.FTZ R49, R26.reuse, R44 ;  /* 0x0000002c1a317220 */ /* 0x040fe40000410000 */
[----:B------:R-:W-:Y:S02]  /*122d0*/  FMUL.FTZ R51, R26, R46 ;  /* 0x0000002e1a337220 */ /* 0x000fe40000410000 */
        /* <DEDUP_REMOVED lines=30> */
[C---:B------:R-:W-:Y:S01]  /*124c0*/  FMUL.FTZ R39, R26.reuse, R28 ;  /* 0x0000001c1a277220 */ /* 0x040fe20000410000 */
[----:B------:R-:W-:Y:S01]  /*124d0*/  LEA R28, P0, R221, c[0x0][0x208], 0x4 ;  /* 0x00008200dd1c7a11 */ /* 0x000fe200078020ff */
[C---:B------:R-:W-:Y:S02]  /*124e0*/  FMUL.FTZ R219, R26.reuse, R56 ;  /* 0x000000381adb7220 */ /* 0x040fe40000410000 */
[----:B------:R-:W-:-:S02]  /*124f0*/  FMUL.FTZ R237, R26, R58 ;  /* 0x0000003a1aed7220 */ /* 0x000fc40000410000 */
[C---:B------:R-:W-:Y:S02]  /*12500*/  FMUL.FTZ R57, R26.reuse, R52 ;  /* 0x000000341a397220 */ /* 0x040fe40000410000 */
[C---:B------:R-:W-:Y:S02]  /*12510*/  FMUL.FTZ R40, R26.reuse, R41 ;  /* 0x000000291a287220 */ /* 0x040fe40000410000 */
[C---:B------:R-:W-:Y:S02]  /*12520*/  FMUL.FTZ R59, R26.reuse, R54 ;  /* 0x000000361a3b7220 */ /* 0x040fe40000410000 */
[C---:B------:R-:W-:Y:S02]  /*12530*/  FMUL.FTZ R52, R26.reuse, R43 ;  /* 0x0000002b1a347220 */ /* 0x040fe40000410000 */
[----:B------:R-:W-:Y:S02]  /*12540*/  FMUL.FTZ R41, R26, R36 ;  /* 0x000000241a297220 */ /* 0x000fe40000410000 */
[----:B------:R-:W-:-:S04]  /*12550*/  @!P1 IMAD.WIDE R238, R9, R220, c[0x0][0x1a8] ;  /* 0x00006a0009ee9625 */ /* 0x000fc800078e02dc */
[C---:B------:R-:W-:Y:S01]  /*12560*/  FMUL.FTZ R36, R26.reuse, R37 ;  /* 0x000000251a247220 */ /* 0x040fe20000410000 */
[----:B------:R0:W-:Y:S01]  /*12570*/  @!P1 STG.E [R238.64], R26 ;  /* 0x0000001aee009986 */ /* 0x0001e2000c101906 */
[C---:B------:R-:W-:Y:S02]  /*12580*/  FMUL.FTZ R43, R26.reuse, R38 ;  /* 0x000000261a2b7220 */ /* 0x040fe40000410000 */
[C---:B------:R-:W-:Y:S02]  /*12590*/  FMUL.FTZ R224, R26.reuse, R17 ;  /* 0x000000111ae07220 */ /* 0x040fe40000410000 */
[C---:B------:R-:W-:Y:S02]  /*125a0*/  FMUL.FTZ R226, R26.reuse, R19 ;  /* 0x000000131ae27220 */ /* 0x040fe40000410000 */
[C---:B------:R-:W-:Y:S02]  /*125b0*/  FMUL.FTZ R37, R26.reuse, R32 ;  /* 0x000000201a257220 */ /* 0x040fe40000410000 */
[C---:B------:R-:W-:Y:S01]  /*125c0*/  FMUL.FTZ R38, R26.reuse, R29 ;  /* 0x0000001d1a267220 */ /* 0x040fe20000410000 */
[----:B------:R-:W-:Y:S01]  /*125d0*/  LEA.HI.X R29, R221, c[0x0][0x20c], RZ, 0x4, P0 ;  /* 0x00008300dd1d7a11 */ /* 0x000fe200000f24ff */
[----:B------:R-:W-:-:S02]  /*125e0*/  FMUL.FTZ R210, R26, R23 ;  /* 0x000000171ad27220 */ /* 0x000fc40000410000 */
[----:B------:R-:W-:Y:S02]  /*125f0*/  FFMA.FTZ R19, R71, R18, R207 ;  /* 0x0000001247137223 */ /* 0x000fe400000100cf */
[----:B------:R-:W-:Y:S02]  /*12600*/  FFMA.FTZ R17, R69, R16, R205 ;  /* 0x0000001045117223 */ /* 0x000fe400000100cd */
[C---:B------:R-:W-:Y:S02]  /*12610*/  FMUL.FTZ R32, R26.reuse, R33 ;  /* 0x000000211a207220 */ /* 0x040fe40000410000 */
[----:B------:R-:W-:Y:S02]  /*12620*/  FMUL.FTZ R208, R26, R21 ;  /* 0x000000151ad07220 */ /* 0x000fe40000410000 */
[----:B------:R-:W-:Y:S02]  /*12630*/  FFMA.FTZ R18, R70, R237, R206 ;  /* 0x000000ed46127223 */ /* 0x000fe400000100ce */
[----:B------:R-:W-:-:S02]  /*12640*/  FFMA.FTZ R16, R68, R219, R204 ;  /* 0x000000db44107223 */ /* 0x000fc400000100cc */
[----:B------:R-:W-:Y:S02]  /*12650*/  FFMA.FTZ R23, R155, R20, R203 ;  /* 0x000000149b177223 */ /* 0x000fe400000100cb */
[----:B------:R-:W-:Y:S01]  /*12660*/  FMUL.FTZ R33, R26, R34 ;  /* 0x000000221a217220 */ /* 0x000fe20000410000 */
[----:B------:R1:W-:Y:S01]  /*12670*/  STG.E.128 [R28.64], R16 ;  /* 0x000000101c007986 */ /* 0x0003e2000c101d06 */
[----:B------:R-:W-:Y:S02]  /*12680*/  FFMA.FTZ R22, R154, R59, R202 ;  /* 0x0000003b9a167223 */ /* 0x000fe400000100ca */
[----:B------:R-:W-:Y:S02]  /*12690*/  FFMA.FTZ R21, R153, R12, R201 ;  /* 0x0000000c99157223 */ /* 0x000fe400000100c9 */
[----:B------:R-:W-:Y:S02]  /*126a0*/  FFMA.FTZ R20, R152, R57, R200 ;  /* 0x0000003998147223 */ /* 0x000fe400000100c8 */
[----:B------:R-:W-:-:S02]  /*126b0*/  FMUL.FTZ R54, R26, R47 ;  /* 0x0000002f1a367220 */ /* 0x000fc40000410000 */
[C---:B------:R-:W-:Y:S01]  /*126c0*/  FMUL.FTZ R34, R26.reuse, R35 ;  /* 0x000000231a227220 */ /* 0x040fe20000410000 */
[----:B------:R2:W-:Y:S01]  /*126d0*/  STG.E.128 [R242.64], R20 ;  /* 0x00000014f2007986 */ /* 0x0005e2000c101d06 */
[C---:B------:R-:W-:Y:S02]  /*126e0*/  FMUL.FTZ R47, R26.reuse, R42 ;  /* 0x0000002a1a2f7220 */ /* 0x040fe40000410000 */
[C---:B0-----:R-:W-:Y:S02]  /*126f0*/  FMUL.FTZ R239, R26.reuse, R30 ;  /* 0x0000001e1aef7220 */ /* 0x041fe40000410000 */
        /* <DEDUP_REMOVED lines=19> */
[----:B------:R-:W-:Y:S01]  /*12830*/  STG.E.128 [R234.64], R24 ;  /* 0x00000018ea007986 */ /* 0x000fe2000c101d06 */
[----:B-1----:R-:W-:Y:S02]  /*12840*/  FFMA.FTZ R19, R139, R54, R195 ;  /* 0x000000368b137223 */ /* 0x002fe400000100c3 */
[----:B------:R-:W-:Y:S02]  /*12850*/  FFMA.FTZ R18, R138, R51, R194 ;  /* 0x000000338a127223 */ /* 0x000fe400000100c2 */
[----:B------:R-:W-:Y:S02]  /*12860*/  FFMA.FTZ R17, R137, R44, R193 ;  /* 0x0000002c89117223 */ /* 0x000fe400000100c1 */
[----:B------:R-:W-:Y:S02]  /*12870*/  FFMA.FTZ R16, R136, R49, R192 ;  /* 0x0000003188107223 */ /* 0x000fe400000100c0 */
[----:B------:R-:W-:Y:S02]  /*12880*/  FFMA.FTZ R35, R115, R34, R183 ;  /* 0x0000002273237223 */ /* 0x000fe400000100b7 */
[----:B------:R-:W-:Y:S01]  /*12890*/  IMAD.WIDE.U32 R244, R213, R222, c[0x0][0x208] ;  /* 0x00008200d5f47625 */ /* 0x000fe200078e00de */
[----:B------:R0:W-:Y:S03]  /*128a0*/  STG.E.128 [R236.64], R16 ;  /* 0x00000010ec007986 */ /* 0x0001e6000c101d06 */
[----:B--2---:R-:W-:-:S02]  /*128b0*/  FFMA.FTZ R23, R131, R52, R191 ;  /* 0x0000003483177223 */ /* 0x004fc400000100bf */
[----:B------:R-:W-:Y:S02]  /*128c0*/  FFMA.FTZ R22, R130, R47, R190 ;  /* 0x0000002f82167223 */ /* 0x000fe400000100be */
[----:B------:R-:W-:Y:S02]  /*128d0*/  FFMA.FTZ R21, R129, R40, R189 ;  /* 0x0000002881157223 */ /* 0x000fe400000100bd */
[----:B------:R-:W-:Y:S02]  /*128e0*/  FFMA.FTZ R20, R128, R45, R188 ;  /* 0x0000002d80147223 */ /* 0x000fe400000100bc */
[----:B------:R-:W-:Y:S02]  /*128f0*/  FFMA.FTZ R34, R114, R33, R182 ;  /* 0x0000002172227223 */ /* 0x000fe400000100b6 */
[----:B------:R-:W-:Y:S01]  /*12900*/  FFMA.FTZ R33, R113, R32, R181 ;  /* 0x0000002071217223 */ /* 0x000fe200000100b5 */
[----:B------:R1:W-:Y:S01]  /*12910*/  STG.E.128 [R244.64], R20 ;  /* 0x00000014f4007986 */ /* 0x0003e2000c101d06 */
[----:B------:R-:W-:-:S04]  /*12920*/  IMAD.WIDE.U32 R212, R212, R222, c[0x0][0x208] ;  /* 0x00008200d4d47625 */ /* 0x000fc800078e00de */
[----:B------:R-:W-:Y:S02]  /*12930*/  FFMA.FTZ R31, R123, R46, R187 ;  /* 0x0000002e7b1f7223 */ /* 0x000fe400000100bb */
[----:B------:R-:W-:Y:S02]  /*12940*/  FFMA.FTZ R30, R122, R43, R186 ;  /* 0x0000002b7a1e7223 */ /* 0x000fe400000100ba */
[----:B------:R-:W-:Y:S02]  /*12950*/  FFMA.FTZ R29, R121, R36, R185 ;  /* 0x00000024791d7223 */ /* 0x000fe400000100b9 */
[----:B------:R-:W-:Y:S02]  /*12960*/  FFMA.FTZ R28, R120, R41, R184 ;  /* 0x00000029781c7223 */ /* 0x000fe400000100b8 */
[----:B------:R-:W-:Y:S02]  /*12970*/  FFMA.FTZ R32, R112, R37, R180 ;  /* 0x0000002570207223 */ /* 0x000fe400000100b4 */
[-C--:B------:R-:W-:Y:S01]  /*12980*/  IMAD.WIDE.U32 R246, R15, R222.reuse, c[0x0][0x208] ;  /* 0x000082000ff67625 */ /* 0x080fe200078e00de */
[----:B------:R2:W-:Y:S03]  /*12990*/  STG.E.128 [R212.64], R28 ;  /* 0x0000001cd4007986 */ /* 0x0005e6000c101d06 */
[----:B------:R-:W-:Y:S01]  /*129a0*/  IMAD.WIDE.U32 R36, R13, R222, c[0x0][0x208] ;  /* 0x000082000d247625 */ /* 0x000fe200078e00de */
[----:B------:R3:W-:Y:S03]  /*129b0*/  STG.E.128 [R246.64], R32 ;  /* 0x00000020f6007986 */ /* 0x0007e6000c101d06 */
[----:B------:R-:W-:-:S02]  /*129c0*/  FFMA.FTZ R15, R107, R42, R179 ;  /* 0x0000002a6b0f7223 */ /* 0x000fc400000100b3 */
        /* <DEDUP_REMOVED lines=32> */
.L_x_42055:
[----:B------:R-:W-:Y:S05]  /*12bd0*/  BSYNC B0 ;  /* 0x0000000000007941 */ /* 0x000fea0003800000 */
.L_x_41716:
[----:B------:R-:W-:Y:S05]  /*12be0*/  EXIT ;  /* 0x000000000000794d */ /* 0x000fea0003800000 */
.L_x_42053:
[----:B0-----:R-:W-:Y:S01]  /*12bf0*/  MOV R224, 0x1 ;  /* 0x0000000100e07802 */ /* 0x001fe20000000f00 */
[----:B------:R-:W-:Y:S01]  /*12c00*/  IMAD.MOV.U32 R219, RZ, RZ, 0x1f ;  /* 0x0000001fffdb7424 */ /* 0x000fe200078e00ff */
[----:B------:R-:W-:Y:S02]  /*12c10*/  MOV R226, 0xffffffff ;  /* 0xffffffff00e27802 */ /* 0x000fe40000000f00 */
[----:B------:R-:W-:Y:S02]  /*12c20*/  MOV R220, 0x12c40 ;  /* 0x00012c4000dc7802 */ /* 0x000fe40000000f00 */
[----:B------:R-:W-:Y:S05]  /*12c30*/  CALL.REL.NOINC `($__internal_157_$__cuda_sm70_shflsync_bfly_p) ;  /* 0x0000099000007944 */ /* 0x000fea0003c00000 */
[----:B01----:R-:W-:Y:S05]  /*12c40*/  BRA `(.L_x_42057) ;  /* 0xffffec4000007947 */ /* 0x003fea000383ffff */
.L_x_42054:
[----:B------:R-:W-:Y:S01]  /*12c50*/  HFMA2.MMA R219, -RZ, RZ, 0, 1.847743988037109375e-06 ;  /* 0x0000001fffdb7435 */ /* 0x000fe200000001ff */
[----:B------:R-:W-:Y:S01]  /*12c60*/  IMAD.MOV.U32 R224, RZ, RZ, 0x2 ;  /* 0x00000002ffe07424 */ /* 0x000fe200078e00ff */
[----:B------:R-:W-:Y:S01]  /*12c70*/  MOV R220, 0x12ca0 ;  /* 0x00012ca000dc7802 */ /* 0x000fe20000000f00 */
[----:B------:R-:W-:-:S03]  /*12c80*/  IMAD.MOV.U32 R226, RZ, RZ, -0x1 ;  /* 0xffffffffffe27424 */ /* 0x000fc600078e00ff */
[----:B------:R-:W-:Y:S05]  /*12c90*/  CALL.REL.NOINC `($__internal_157_$__cuda_sm70_shflsync_bfly_p) ;  /* 0x0000093000007944 */ /* 0x000fea0003c00000 */
[----:B01----:R-:W-:Y:S01]  /*12ca0*/  FADD.FTZ R225, R225, R219 ;  /* 0x000000dbe1e17221 */ /* 0x003fe20000010000 */
[----:B------:R-:W-:Y:S01]  /*12cb0*/  MOV R224, 0x4 ;  /* 0x0000000400e07802 */ /* 0x000fe20000000f00 */
[----:B------:R-:W-:Y:S01]  /*12cc0*/  IMAD.MOV.U32 R219, RZ, RZ, 0x1f ;  /* 0x0000001fffdb7424 */ /* 0x000fe200078e00ff */
[----:B------:R-:W-:-:S02]  /*12cd0*/  MOV R226, 0xffffffff ;  /* 0xffffffff00e27802 */ /* 0x000fc40000000f00 */
[----:B------:R-:W-:Y:S02]  /*12ce0*/  MOV R220, 0x12d00 ;  /* 0x00012d0000dc7802 */ /* 0x000fe40000000f00 */
[----:B------:R-:W-:Y:S05]  /*12cf0*/  CALL.REL.NOINC `($__internal_157_$__cuda_sm70_shflsync_bfly_p) ;  /* 0x000008d000007944 */ /* 0x000fea0003c00000 */
[----:B01----:R-:W-:Y:S01]  /*12d00*/  FADD.FTZ R225, R225, R219 ;  /* 0x000000dbe1e17221 */ /* 0x003fe20000010000 */
        /* <DEDUP_REMOVED lines=8> */
[----:B------:R-:W-:Y:S02]  /*12d90*/  MOV R226, 0xffffffff ;  /* 0xffffffff00e27802 */ /* 0x000fe40000000f00 */
[----:B------:R-:W-:Y:S02]  /*12da0*/  MOV R220, 0x12dc0 ;  /* 0x00012dc000dc7802 */ /* 0x000fe40000000f00 */
[----:B------:R-:W-:Y:S05]  /*12db0*/  CALL.REL.NOINC `($__internal_157_$__cuda_sm70_shflsync_bfly_p) ;  /* 0x0000081000007944 */ /* 0x000fea0003c00000 */
[----:B-1----:R-:W-:Y:S02]  /*12dc0*/  FADD.FTZ R219, R225, R219 ;  /* 0x000000dbe1db7221 */ /* 0x002fe40000010000 */
        /* <DEDUP_REMOVED lines=97> */
[----:B------:R-:W-:-:S02]  /*133e0*/  IMAD.MOV.U32 R224, RZ, RZ, 0x1 ;  /* 0x00000001ffe07424 */ /* 0x000fc400078e00ff */
[----:B------:R-:W-:Y:S01]  /*133f0*/  FFMA.FTZ R225, R220, R220, R219 ;  /* 0x000000dcdce17223 */ /* 0x000fe200000100db */
[----:B------:R-:W-:Y:S01]  /*13400*/  HFMA2.MMA R219, -RZ, RZ, 0, 1.847743988037109375e-06 ;  /* 0x0000001fffdb7435 */ /* 0x000fe200000001ff */
[----:B------:R-:W-:-:S05]  /*13410*/  MOV R220, 0x13430 ;  /* 0x0001343000dc7802 */ /* 0x000fca0000000f00 */
[----:B------:R-:W-:Y:S05]  /*13420*/  CALL.REL.NOINC `($__internal_157_$__cuda_sm70_shflsync_bfly_p) ;  /* 0x000001a000007944 */ /* 0x000fea0003c00000 */
[----:B01----:R-:W-:Y:S01]  /*13430*/  FADD.FTZ R225, R225, R219 ;  /* 0x000000dbe1e17221 */ /* 0x003fe20000010000 */
[----:B------:R-:W-:Y:S01]  /*13440*/  MOV R224, 0x2 ;  /* 0x0000000200e07802 */ /* 0x000fe20000000f00 */
[----:B------:R-:W-:Y:S01]  /*13450*/  IMAD.MOV.U32 R219, RZ, RZ, 0x1f ;  /* 0x0000001fffdb7424 */ /* 0x000fe200078e00ff */
[----:B------:R-:W-:Y:S02]  /*13460*/  MOV R226, 0xffffffff ;  /* 0xffffffff00e27802 */ /* 0x000fe40000000f00 */
        /* <DEDUP_REMOVED lines=20> */
[----:B01----:R-:W-:Y:S01]  /*135b0*/  MOV R226, R219 ;  /* 0x000000db00e27202 */ /* 0x003fe20000000f00 */
[----:B------:R-:W-:Y:S05]  /*135c0*/  BRA `(.L_x_42058) ;  /* 0xffffea0000007947 */ /* 0x000fea000383ffff */
        .weak           $__internal_157_$__cuda_sm70_shflsync_bfly_p
        .type           $__internal_157_$__cuda_sm70_shflsync_bfly_p,@function
        .size           $__internal_157_$__cuda_sm70_shflsync_bfly_p,(.L_x_43217 - $__internal_157_$__cuda_sm70_shflsync_bfly_p)
$__internal_157_$__cuda_sm70_shflsync_bfly_p:
[----:B------:R-:W-:Y:S01]  /*135d0*/  IMAD.MOV.U32 R221, RZ, RZ, 0x0 ;  /* 0x00000000ffdd7424 */ /* 0x000fe200078e00ff */
[----:B------:R-:W-:Y:S04]  /*135e0*/  WARPSYNC R226 ;  /* 0x000000e200007348 */ /* 0x000fe80003800000 */
[----:B------:R0:W1:Y:S01]  /*135f0*/  SHFL.BFLY PT, R219, R225, R224, R219 ;  /* 0x0c0000e0e1db7389 */ /* 0x00006200000e00db */
[----:B------:R-:W-:Y:S05]  /*13600*/  RET.REL.NODEC R220 `(_ZN10layer_norm13ln_fwd_kernelINS_13Kernel_traitsIfffffjLj1536ELj1ELj4ELj1ELj16ENS_18Kernel_traits_baseILj1536EfffffjLj128EEEEELb1ELb1ELb0ELb1EEEvNS_9FwdParamsE) ;  /* 0xfffec9f0dc007950 */ /* 0x000fea0003c3ffff */
.L_x_42059:
        /* <DEDUP_REMOVED lines=15> */
.L_x_43217:


//--------------------- .text._ZN10layer_norm13ln_fwd_kernelINS_13Kernel_traitsIfffffjLj1536ELj1ELj4ELj1ELj16ENS_18Kernel_traits_baseILj1536EfffffjLj128EEEEELb1ELb1ELb1ELb0EEEvNS_9FwdParamsE --------------------------
	.section	.text._ZN10layer_norm13ln_fwd_kernelINS_13Kernel_traitsIfffffjLj1536ELj1ELj4ELj1ELj16ENS_18Kernel_traits_baseILj1536EfffffjLj128EEEEELb1ELb1ELb1ELb0EEEvNS_9FwdParamsE,"ax",@progbits
	.sectioninfo	@"SHI_REGISTERS=236"
	.align	128
        .global         _ZN10layer_norm13ln_fwd_kernelINS_13Kernel_traitsIfffffjLj1536ELj1ELj4ELj1ELj16ENS_18Kernel_traits_baseILj1536EfffffjLj128EEEEELb1ELb1ELb1ELb0EEEvNS_9FwdParamsE
        .type           _ZN10layer_norm13ln_fwd_kernelINS_13Kernel_traitsIfffffjLj1536ELj1ELj4ELj1ELj16ENS_18Kernel_traits_baseILj1536EfffffjLj128EEEEELb1ELb1ELb1ELb0EEEvNS_9FwdParamsE,@function
        .size           _ZN10layer_norm13ln_fwd_kernelINS_13Kernel_traitsIfffffjLj1536ELj1ELj4ELj1ELj16ENS_18Kernel_traits_baseILj1536EfffffjLj128EEEEELb1ELb1ELb1ELb0EEEvNS_9FwdParamsE,(.L_x_43218 - _ZN10layer_norm13ln_fwd_kernelINS_13Kernel_traitsIfffffjLj1536ELj1ELj4ELj1ELj16ENS_18Kernel_traits_baseILj1536EfffffjLj128EEEEELb1ELb1ELb1ELb0EEEvNS_9FwdParamsE)
        .other          _ZN10layer_norm13ln_fwd_kernelINS_13Kernel_traitsIfffffjLj1536ELj1ELj4ELj1ELj16ENS_18Kernel_traits_baseILj1536EfffffjLj128EEEEELb1ELb1ELb1ELb0EEEvNS_9FwdParamsE,@"STO_CUDA_ENTRY STV_DEFAULT"
_ZN10layer_norm13ln_fwd_kernelINS_13Kernel_traitsIfffffjLj1536ELj1ELj4ELj1ELj16ENS_18Kernel_traits_baseILj1536EfffffjLj128EEEEELb1ELb1ELb1ELb0EEEvNS_9FwdParamsE:
.text._ZN10layer_norm13ln_fwd_kernelINS_13Kernel_traitsIfffffjLj1536ELj1ELj4ELj1ELj16ENS_18Kernel_traits_baseILj1536EfffffjLj128EEEEELb1ELb1ELb1ELb0EEEvNS_9FwdParamsE:
        /* <DEDUP_REMOVED lines=94> */
.L_x_42061:
[----:B------:R-:W-:Y:S05]  /*05e0*/  BSYNC B0 ;  /* 0x0000000000007941 */ /* 0x000fea0003800000 */
.L_x_42060:
        /* <DEDUP_REMOVED lines=16> */
.L_x_42063:
[----:B------:R-:W-:Y:S05]  /*06f0*/  BSYNC B0 ;  /* 0x0000000000007941 */ /* 0x000fea0003800000 */
.L_x_42062:
        /* <DEDUP_REMOVED lines=16> */
.L_x_42065:
[----:B------:R-:W-:Y:S05]  /*0800*/  BSYNC B0 ;  /* 0x0000000000007941 */ /* 0x000fea0003800000 */
.L_x_42064:
        /* <DEDUP_REMOVED lines=16> */
.L_x_42067:
[----:B------:R-:W-:Y:S05]  /*0910*/  BSYNC B0 ;  /* 0x0000000000007941 */ /* 0x000fea0003800000 */
.L_x_42066:
        /* <DEDUP_REMOVED lines=16> */
.L_x_42069:
[----:B------:R-:W-:Y:S05]  /*0a20*/  BSYNC B0 ;  /* 0x0000000000007941 */ /* 0x000fea0003800000 */
.L_x_42068:
        /* <DEDUP_REMOVED lines=26> */
.L_x_42071:
[----:B------:R-:W-:Y:S05]  /*0bd0*/  BSYNC B0 ;  /* 0x0000000000007941 */ /* 0x000fea0003800000 */
.L_x_42070:
        /* <DEDUP_REMOVED lines=25> */
.L_x_42073:
[----:B------:R-:W-:Y:S05]  /*0d70*/  BSYNC B0 ;  /* 0x0000000000007941 */ /* 0x000fea0003800000 */
.L_x_42072:
        /* <DEDUP_REMOVED lines=19> */
.L_x_42075:
[----:B------:R-:W-:Y:S05]  /*0eb0*/  BSYNC B0 ;  /* 0x0000000000007941 */ /* 0x000fea0003800000 */
.L_x_42074:
        /* <DEDUP_REMOVED lines=20> */
.L_x_42077:
[----:B------:R-:W-:Y:S05]  /*1000*/  BSYNC B0 ;  /* 0x0000000000007941 */ /* 0x000fea0003800000 */
.L_x_42076:
        /* <DEDUP_REMOVED lines=20> */
.L_x_42079:
[----:B------:R-:W-:Y:S05]  /*1150*/  BSYNC B0 ;  /* 0x0000000000007941 */ /* 0x000fea0003800000 */
.L_x_42078:
        /* <DEDUP_REMOVED lines=19> */
.L_x_42081:
[----:B------:R-:W-:Y:S05]  /*1290*/  BSYNC B0 ;  /* 0x0000000000007941 */ /* 0x000fea0003800000 */
.L_x_42080:
        /* <DEDUP_REMOVED lines=18> */
.L_x_42083:
[----:B------:R-:W-:Y:S05]  /*13c0*/  BSYNC B0 ;  /* 0x0000000000007941 */ /* 0x000fea0003800000 */
.L_x_42082:
        /* <DEDUP_REMOVED lines=16> */
.L_x_42590:
[----:B------:R-:W-:-:S04]  /*14d0*/  IMAD.MOV.U32 R222, RZ, RZ, 0x4 ;  /* 0x00000004ffde7424 */ /* 0x000fc800078e00ff */
[----:B------:R-:W-:-:S06]  /*14e0*/  IMAD.WIDE R214, R219, R222, c[0x0][0x1d0] ;  /* 0x00007400dbd67625 */ /* 0x000fcc00078e02de */
[----:B------:R0:W2:Y:S01]  /*14f0*/  LDG.E R215, [R214.64] ;  /* 0x00000006d6d77981 */ /* 0x0000a2000c1e1900 */
[----:B------:R-:W-:-:S05]  /*1500*/  IMAD.WIDE R224, R219, R222, c[0x0][0x1d8] ;  /* 0x00007600dbe07625 */ /* 0x000fca00078e02de */
[----:B-----5:R1:W5:Y:S01]  /*1510*/  LDG.E R213, [R224.64] ;  /* 0x00000006e0d57981 */ /* 0x020362000c1e1900 */
[----:B------:R-:W-:Y:S01]  /*1520*/  IMAD R221, R219, c[0x0][0x168], RZ ;  /* 0x00005a00dbdd7a24 */ /* 0x000fe200078e02ff */
[----:B------:R-:W-:Y:S02]  /*1530*/  BSSY B1, `(.L_x_42085) ;  /* 0x000019d000017945 */ /* 0x000fe40003800000 */
[----:B------:R-:W3:Y:S01]  /*1540*/  S2R R212, SR_TID.X ;  /* 0x0000000000d47919 */ /* 0x000ee20000002100 */
[----:B0-----:R-:W-:Y:S02]  /*1550*/  SHF.R.S32.HI R214, RZ, 0x1f, R219 ;  /* 0x0000001fffd67819 */ /* 0x001fe400000114db */
[----:B------:R-:W-:-:S04]  /*1560*/  SHF.R.S32.HI R226, RZ, 0x1f, R221 ;  /* 0x0000001fffe27819 */ /* 0x000fc800000114dd */
[----:B------:R-:W-:Y:S01]  /*1570*/  LEA.HI R226, R226, R221, RZ, 0x2 ;  /* 0x000000dde2e27211 */ /* 0x000fe200078f10ff */
[----:B------:R-:W-:Y:S01]  /*1580*/  IMAD.MOV.U32 R221, RZ, RZ, RZ ;  /* 0x000000ffffdd7224 */ /* 0x000fe200078e00ff */
[----:B---3--:R-:W-:Y:S02]  /*1590*/  LOP3.LUT R227, R212, 0x1f, RZ, 0xc0, !PT ;  /* 0x0000001fd4e37812 */ /* 0x008fe400078ec0ff */
[----:B--2---:R-:W-:-:S13]  /*15a0*/  ISETP.GE.AND P1, PT, R215, 0x1, PT ;  /* 0x00000001d700780c */ /* 0x004fda0003f26270 */
[----:B------:R-:W-:-:S05]  /*15b0*/  @P1 IADD3 R223, R215, -0x1, RZ ;  /* 0xffffffffd7df1810 */ /* 0x000fca0007ffe0ff */
[----:B------:R-:W-:-:S05]  /*15c0*/  @P1 IMAD R223, R223, c[0x0][0x168], RZ ;  /* 0x00005a00dfdf1a24 */ /* 0x000fca00078e02ff */
[----:B------:R-:W-:-:S04]  /*15d0*/  @P1 SHF.R.S32.HI R228, RZ, 0x1f, R223 ;  /* 0x0000001fffe41819 */ /* 0x000fc800000114df */
[----:B------:R-:W-:Y:S02]  /*15e0*/  @P1 LEA.HI R228, R228, R223, RZ, 0x2 ;  /* 0x000000dfe4e41211 */ /* 0x000fe400078f10ff */
[-C--:B------:R-:W-:Y:S02]  /*15f0*/  LEA.HI.SX32 R223, R226, R227.reuse, 0x1e ;  /* 0x000000e3e2df7211 */ /* 0x080fe400078ff2ff */
[----:B------:R-:W-:Y:S01]  /*1600*/  @P1 LEA.HI.SX32 R221, R228, R227, 0x1e ;  /* 0x000000e3e4dd1211 */ /* 0x000fe200078ff2ff */
[----:B------:R-:W-:Y:S05]  /*1610*/  @!P0 BRA `(.L_x_42086) ;  /* 0x000018e000008947 */ /* 0x000fea0003800000 */
[----:B-1----:R-:W-:-:S04]  /*1620*/  ISETP.NE.U32.AND P2, PT, RZ, c[0x0][0x180], PT ;  /* 0x00006000ff007a0c */ /* 0x002fc80003f45070 */
[----:B------:R-:W-:Y:S02]  /*1630*/  ISETP.NE.AND.EX P2, PT, RZ, c[0x0][0x184], PT, P2 ;  /* 0x00006100ff007a0c */ /* 0x000fe40003f45320 */
[----:B------:R-:W-:-:S11]  /*1640*/  @P1 MOV R162, 0x10 ;  /* 0x0000001000a21802 */ /* 0x000fd60000000f00 */
[----:B------:R-:W-:-:S04]  /*1650*/  @P2 IMAD.MOV.U32 R224, RZ, RZ, 0x10 ;  /* 0x00000010ffe02424 */ /* 0x000fc800078e00ff */
[----:B------:R-:W-:-:S04]  /*1660*/  @P2 IMAD.WIDE.U32 R224, R223, R224, c[0x0][0x180] ;  /* 0x00006000dfe02625 */ /* 0x000fc800078e00e0 */
[----:B------:R-:W-:Y:S01]  /*1670*/  @P1 IMAD.WIDE.U32 R162, R221, R162, c[0x0][0x170] ;  /* 0x00005c00dda21625 */ /* 0x000fe200078e00a2 */
[----:B------:R-:W2:Y:S01]  /*1680*/  @P2 LDG.E.128 R156, [R224.64] ;  /* 0x00000006e09c2981 */ /* 0x000ea2000c1e1d00 */
[----:B------:R-:W-:-:S03]  /*1690*/  ISETP.GT.AND P3, PT, R215, RZ, PT ;  /* 0x000000ffd700720c */ /* 0x000fc60003f64270 */
[----:B------:R0:W5:Y:S01]  /*16a0*/  @P1 LDG.E.128 R164, [R162.64] ;  /* 0x00000006a2a41981 */ /* 0x000162000c1e1d00 */
        /* <DEDUP_REMOVED lines=18> */
.L_x_42090:
[----:B------:R-:W-:Y:S02]  /*17d0*/  MOV R161, R6 ;  /* 0x0000000600a17202 */ /* 0x000fe40000000f00 */
.L_x_42091:
[----:B------:R-:W-:Y:S05]  /*17e0*/  BSYNC B3 ;  /* 0x0000000000037941 */ /* 0x000fea0003800000 */
.L_x_42089:
        /* <DEDUP_REMOVED lines=16> */
.L_x_42095:
[----:B------:R-:W-:Y:S05]  /*18f0*/  BSYNC B4 ;  /* 0x0000000000047941 */ /* 0x000fea0003800000 */
.L_x_42094:
        /* <DEDUP_REMOVED lines=44> */
.L_x_42093:
[----:B------:R-:W-:Y:S05]  /*1bc0*/  BSYNC B3 ;  /* 0x0000000000037941 */ /* 0x000fea0003800000 */
.L_x_42092:
        /* <DEDUP_REMOVED lines=10> */
.L_x_42088:
[----:B0-----:R-:W-:Y:S05]  /*1c70*/  BSYNC B2 ;  /* 0x0000000000027941 */ /* 0x001fea0003800000 */
.L_x_42087:
        /* <DEDUP_REMOVED lines=18> */
.L_x_42099:
[----:B------:R-:W-:Y:S02]  /*1da0*/  IMAD.MOV.U32 R3, RZ, RZ, R6 ;  /* 0x000000ffff037224 */ /* 0x000fe400078e0006 */
.L_x_42100:
[----:B------:R-:W-:Y:S05]  /*1db0*/  BSYNC B3 ;  /* 0x0000000000037941 */ /* 0x000fea0003800000 */
.L_x_42098:
        /* <DEDUP_REMOVED lines=16> */
.L_x_42104:
[----:B------:R-:W-:Y:S05]  /*1ec0*/  BSYNC B4 ;  /* 0x0000000000047941 */ /* 0x000fea0003800000 */
.L_x_42103:
        /* <DEDUP_REMOVED lines=43> */
.L_x_42102:
[----:B------:R-:W-:Y:S05]  /*2180*/  BSYNC B3 ;  /* 0x0000000000037941 */ /* 0x000fea0003800000 */
.L_x_42101:
        /* <DEDUP_REMOVED lines=10> */
.L_x_42097:
[----:B------:R-:W-:Y:S05]  /*2230*/  BSYNC B2 ;  /* 0x0000000000027941 */ /* 0x000fea0003800000 */
.L_x_42096:
        /* <DEDUP_REMOVED lines=18> */
.L_x_42108:
[----:B------:R-:W-:Y:S02]  /*2360*/  IMAD.MOV.U32 R3, RZ, RZ, R6 ;  /* 0x000000ffff037224 */ /* 0x000fe400078e0006 */
.L_x_42109:
[----:B------:R-:W-:Y:S05]  /*2370*/  BSYNC B3 ;  /* 0x0000000000037941 */ /* 0x000fea0003800000 */
.L_x_42107:
        /* <DEDUP_REMOVED lines=16> */
.L_x_42113:
[----:B------:R-:W-:Y:S05]  /*2480*/  BSYNC B4 ;  /* 0x0000000000047941 */ /* 0x000fea0003800000 */
.L_x_42112:
        /* <DEDUP_REMOVED lines=44> */
.L_x_42111:
[----:B------:R-:W-:Y:S05]  /*2750*/  BSYNC B3 ;  /* 0x0000000000037941 */ /* 0x000fea0003800000 */
.L_x_42110:
        /* <DEDUP_REMOVED lines=10> */
.L_x_42106:
[----:B------:R-:W-:Y:S05]  /*2800*/  BSYNC B2 ;  /* 0x0000000000027941 */ /* 0x000fea0003800000 */
.L_x_42105:
        /* <DEDUP_REMOVED lines=18> */
.L_x_42117:
[----:B------:R-:W-:Y:S02]  /*2930*/  MOV R224, R6 ;  /* 0x0000000600e07202 */ /* 0x000fe40000000f00 */
.L_x_42118:
[----:B------:R-:W-:Y:S05]  /*2940*/  BSYNC B3 ;  /* 0x0000000000037941 */ /* 0x000fea0003800000 */
.L_x_42116:
        /* <DEDUP_REMOVED lines=16> */
.L_x_42122:
[----:B------:R-:W-:Y:S05]  /*2a50*/  BSYNC B4 ;  /* 0x0000000000047941 */ /* 0x000fea0003800000 */
.L_x_42121:
        /* <DEDUP_REMOVED lines=44> */
.L_x_42120:
[----:B------:R-:W-:Y:S05]  /*2d20*/  BSYNC B3 ;  /* 0x0000000000037941 */ /* 0x000fea0003800000 */
.L_x_42119:
        /* <DEDUP_REMOVED lines=10> */
.L_x_42115:
[----:B------:R-:W-:Y:S05]  /*2dd0*/  BSYNC B2 ;  /* 0x0000000000027941 */ /* 0x000fea0003800000 */
.L_x_42114:
        /* <DEDUP_REMOVED lines=15> */
.L_x_42124:
[----:B------:R-:W-:Y:S05]  /*2ed0*/  BSYNC B2 ;  /* 0x0000000000027941 */ /* 0x000fea0003800000 */
.L_x_42123:
[----:B------:R-:W-:Y:S02]  /*2ee0*/  IADD3 R223, R223, 0x20, RZ ;  /* 0x00000020dfdf7810 */ /* 0x000fe40007ffe0ff */
[----:B------:R-:W-:Y:S02]  /*2ef0*/  IADD3 R221, R221, 0x20, RZ ;  /* 0x00000020dddd7810 */ /* 0x000fe40007ffe0ff */
.L_x_42086:
[----:B-1----:R-:W-:Y:S05]  /*2f00*/  BSYNC B1 ;  /* 0x0000000000017941 */ /* 0x002fea0003800000 */
.L_x_42085:
        /* <DEDUP_REMOVED lines=30> */
.L_x_42130:
[----:B------:R-:W-:Y:S02]  /*30f0*/  IMAD.MOV.U32 R169, RZ, RZ, R6 ;  /* 0x000000ffffa97224 */ /* 0x000fe400078e0006 */
.L_x_42131:
[----:B------:R-:W-:Y:S05]  /*3100*/  BSYNC B3 ;  /* 0x0000000000037941 */ /* 0x000fea0003800000 */
.L_x_42129:
        /* <DEDUP_REMOVED lines=16> */
.L_x_42135:
[----:B------:R-:W-:Y:S05]  /*3210*/  BSYNC B4 ;  /* 0x0000000000047941 */ /* 0x000fea0003800000 */
.L_x_42134:
        /* <DEDUP_REMOVED lines=44> */
.L_x_42133:
[----:B------:R-:W-:Y:S05]  /*34e0*/  BSYNC B3 ;  /* 0x0000000000037941 */ /* 0x000fea0003800000 */
.L_x_42132:
        /* <DEDUP_REMOVED lines=10> */
.L_x_42128:
[----:B-1----:R-:W-:Y:S05]  /*3590*/  BSYNC B2 ;  /* 0x0000000000027941 */ /* 0x002fea0003800000 */
.L_x_42127:
        /* <DEDUP_REMOVED lines=18> */
.L_x_42139:
[----:B------:R-:W-:Y:S02]  /*36c0*/  IMAD.MOV.U32 R3, RZ, RZ, R6 ;  /* 0x000000ffff037224 */ /* 0x000fe400078e0006 */
.L_x_42140:
[----:B------:R-:W-:Y:S05]  /*36d0*/  BSYNC B3 ;  /* 0x0000000000037941 */ /* 0x000fea0003800000 */
.L_x_42138:
        /* <DEDUP_REMOVED lines=16> */
.L_x_42144:
[----:B------:R-:W-:Y:S05]  /*37e0*/  BSYNC B4 ;  /* 0x0000000000047941 */ /* 0x000fea0003800000 */
.L_x_42143:
        /* <DEDUP_REMOVED lines=43> */
.L_x_42142:
[----:B------:R-:W-:Y:S05]  /*3aa0*/  BSYNC B3 ;  /* 0x0000000000037941 */ /* 0x000fea0003800000 */
.L_x_42141:
        /* <DEDUP_REMOVED lines=10> */
.L_x_42137:
[----:B------:R-:W-:Y:S05]  /*3b50*/  BSYNC B2 ;  /* 0x0000000000027941 */ /* 0x000fea0003800000 */
.L_x_42136:
        /* <DEDUP_REMOVED lines=18> */
.L_x_42148:
[----:B------:R-:W-:Y:S02]  /*3c80*/  IMAD.MOV.U32 R3, RZ, RZ, R6 ;  /* 0x000000ffff037224 */ /* 0x000fe400078e0006 */
.L_x_42149:
[----:B------:R-:W-:Y:S05]  /*3c90*/  BSYNC B3 ;  /* 0x0000000000037941 */ /* 0x000fea0003800000 */
.L_x_42147:
        /* <DEDUP_REMOVED lines=16> */
.L_x_42153:
[----:B------:R-:W-:Y:S05]  /*3da0*/  BSYNC B4 ;  /* 0x0000000000047941 */ /* 0x000fea0003800000 */
.L_x_42152:
        /* <DEDUP_REMOVED lines=44> */
.L_x_42151:
[----:B------:R-:W-:Y:S05]  /*4070*/  BSYNC B3 ;  /* 0x0000000000037941 */ /* 0x000fea0003800000 */
.L_x_42150:
        /* <DEDUP_REMOVED lines=10> */
.L_x_42146:
[----:B------:R-:W-:Y:S05]  /*4120*/  BSYNC B2 ;  /* 0x0000000000027941 */ /* 0x000fea0003800000 */
.L_x_42145:
        /* <DEDUP_REMOVED lines=18> */
.L_x_42157:
[----:B------:R-:W-:Y:S02]  /*4250*/  IMAD.MOV.U32 R224, RZ, RZ, R6 ;  /* 0x000000ffffe07224 */ /* 0x000fe400078e0006 */
.L_x_42158:
[----:B------:R-:W-:Y:S05]  /*4260*/  BSYNC B3 ;  /* 0x0000000000037941 */ /* 0x000fea0003800000 */
.L_x_42156:
        /* <DEDUP_REMOVED lines=16> */
.L_x_42162:
[----:B------:R-:W-:Y:S05]  /*4370*/  BSYNC B4 ;  /* 0x0000000000047941 */ /* 0x000fea0003800000 */
.L_x_42161:
        /* <DEDUP_REMOVED lines=44> */
.L_x_42160:
[----:B------:R-:W-:Y:S05]  /*4640*/  BSYNC B3 ;  /* 0x0000000000037941 */ /* 0x000fea0003800000 */
.L_x_42159:
        /* <DEDUP_REMOVED lines=10> */
.L_x_42155:
[----:B------:R-:W-:Y:S05]  /*46f0*/  BSYNC B2 ;  /* 0x0000000000027941 */ /* 0x000fea0003800000 */
.L_x_42154:
        /* <DEDUP_REMOVED lines=15> */
.L_x_42164:
[----:B------:R-:W-:Y:S05]  /*47f0*/  BSYNC B2 ;  /* 0x0000000000027941 */ /* 0x000fea0003800000 */
.L_x_42163:
[----:B------:R-:W-:Y:S02]  /*4800*/  IADD3 R223, R223, 0x20, RZ ;  /* 0x00000020dfdf7810 */ /* 0x000fe40007ffe0ff */
[----:B------:R-:W-:Y:S02]  /*4810*/  IADD3 R221, R221, 0x20, RZ ;  /* 0x00000020dddd7810 */ /* 0x000fe40007ffe0ff */
.L_x_42126:
[----:B------:R-:W-:Y:S05]  /*4820*/  BSYNC B1 ;  /* 0x0000000000017941 */ /* 0x000fea0003800000 */
.L_x_42125:
        /* <DEDUP_REMOVED lines=30> */
.L_x_42170:
[----:B------:R-:W-:Y:S02]  /*4a10*/  IMAD.MOV.U32 R173, RZ, RZ, R6 ;  /* 0x000000ffffad7224 */ /* 0x000fe400078e0006 */
.L_x_42171:
[----:B------:R-:W-:Y:S05]  /*4a20*/  BSYNC B3 ;  /* 0x0000000000037941 */ /* 0x000fea0003800000 */
.L_x_42169:
        /* <DEDUP_REMOVED lines=16> */
.L_x_42175:
[----:B------:R-:W-:Y:S05]  /*4b30*/  BSYNC B4 ;  /* 0x0000000000047941 */ /* 0x000fea0003800000 */
.L_x_42174:
        /* <DEDUP_REMOVED lines=44> */
.L_x_42173:
[----:B------:R-:W-:Y:S05]  /*4e00*/  BSYNC B3 ;  /* 0x0000000000037941 */ /* 0x000fea0003800000 */
.L_x_42172:
        /* <DEDUP_REMOVED lines=10> */
.L_x_42168:
[----:B-1----:R-:W-:Y:S05]  /*4eb0*/  BSYNC B2 ;  /* 0x0000000000027941 */ /* 0x002fea0003800000 */
.L_x_42167:
        /* <DEDUP_REMOVED lines=18> */
.L_x_42179:
[----:B------:R-:W-:Y:S02]  /*4fe0*/  MOV R3, R6 ;  /* 0x0000000600037202 */ /* 0x000fe40000000f00 */
.L_x_42180:
[----:B------:R-:W-:Y:S05]  /*4ff0*/  BSYNC B3 ;  /* 0x0000000000037941 */ /* 0x000fea0003800000 */
.L_x_42178:
        /* <DEDUP_REMOVED lines=16> */
.L_x_42184:
[----:B------:R-:W-:Y:S05]  /*5100*/  BSYNC B4 ;  /* 0x0000000000047941 */ /* 0x000fea0003800000 */
.L_x_42183:
        /* <DEDUP_REMOVED lines=43> */
.L_x_42182:
[----:B------:R-:W-:Y:S05]  /*53c0*/  BSYNC B3 ;  /* 0x0000000000037941 */ /* 0x000fea0003800000 */
.L_x_42181:
        /* <DEDUP_REMOVED lines=10> */
.L_x_42177:
[----:B------:R-:W-:Y:S05]  /*5470*/  BSYNC B2 ;  /* 0x0000000000027941 */ /* 0x000fea0003800000 */
.L_x_42176:
        /* <DEDUP_REMOVED lines=18> */
.L_x_42188:
[----:B------:R-:W-:Y:S02]  /*55a0*/  IMAD.MOV.U32 R3, RZ, RZ, R6 ;  /* 0x000000ffff037224 */ /* 0x000fe400078e0006 */
.L_x_42189:
[----:B------:R-:W-:Y:S05]  /*55b0*/  BSYNC B3 ;  /* 0x0000000000037941 */ /* 0x000fea0003800000 */
.L_x_42187:
        /* <DEDUP_REMOVED lines=16> */
.L_x_42193:
[----:B------:R-:W-:Y:S05]  /*56c0*/  BSYNC B4 ;  /* 0x0000000000047941 */ /* 0x000fea0003800000 */
.L_x_42192:
        /* <DEDUP_REMOVED lines=44> */
.L_x_42191:
[----:B------:R-:W-:Y:S05]  /*5990*/  BSYNC B3 ;  /* 0x0000000000037941 */ /* 0x000fea0003800000 */
.L_x_42190:
        /* <DEDUP_REMOVED lines=10> */
.L_x_42186:
[----:B------:R-:W-:Y:S05]  /*5a40*/  BSYNC B2 ;  /* 0x0000000000027941 */ /* 0x000fea0003800000 */
.L_x_42185:
        /* <DEDUP_REMOVED lines=18> */
.L_x_42197:
[----:B------:R-:W-:Y:S02]  /*5b70*/  IMAD.MOV.U32 R224, RZ, RZ, R6 ;  /* 0x000000ffffe07224 */ /* 0x000fe400078e0006 */
.L_x_42198:
[----:B------:R-:W-:Y:S05]  /*5b80*/  BSYNC B3 ;  /* 0x0000000000037941 */ /* 0x000fea0003800000 */
.L_x_42196:
        /* <DEDUP_REMOVED lines=16> */
.L_x_42202:
[----:B------:R-:W-:Y:S05]  /*5c90*/  BSYNC B4 ;  /* 0x0000000000047941 */ /* 0x000fea0003800000 */
.L_x_42201:
        /* <DEDUP_REMOVED lines=44> */
.L_x_42200:
[----:B------:R-:W-:Y:S05]  /*5f60*/  BSYNC B3 ;  /* 0x0000000000037941 */ /* 0x000fea0003800000 */
.L_x_42199:
        /* <DEDUP_REMOVED lines=10> */
.L_x_42195:
[----:B------:R-:W-:Y:S05]  /*6010*/  BSYNC B2 ;  /* 0x0000000000027941 */ /* 0x000fea0003800000 */
.L_x_42194:
        /* <DEDUP_REMOVED lines=15> */
.L_x_42204:
[----:B------:R-:W-:Y:S05]  /*6110*/  BSYNC B2 ;  /* 0x0000000000027941 */ /* 0x000fea0003800000 */
.L_x_42203:
[----:B------:R-:W-:Y:S02]  /*6120*/  IADD3 R223, R223, 0x20, RZ ;  /* 0x00000020dfdf7810 */ /* 0x000fe40007ffe0ff */
[----:B------:R-:W-:Y:S02]  /*6130*/  IADD3 R221, R221, 0x20, RZ ;  /* 0x00000020dddd7810 */ /* 0x000fe40007ffe0ff */
.L_x_42166:
[----:B------:R-:W-:Y:S05]  /*6140*/  BSYNC B1 ;  /* 0x0000000000017941 */ /* 0x000fea0003800000 */
.L_x_42165:
        /* <DEDUP_REMOVED lines=30> */
.L_x_42210:
[----:B------:R-:W-:Y:S02]  /*6330*/  IMAD.MOV.U32 R177, RZ, RZ, R6 ;  /* 0x000000ffffb17224 */ /* 0x000fe400078e0006 */
.L_x_42211:
[----:B------:R-:W-:Y:S05]  /*6340*/  BSYNC B3 ;  /* 0x0000000000037941 */ /* 0x000fea0003800000 */
.L_x_42209:
        /* <DEDUP_REMOVED lines=16> */
.L_x_42215:
[----:B------:R-:W-:Y:S05]  /*6450*/  BSYNC B4 ;  /* 0x0000000000047941 */ /* 0x000fea0003800000 */
.L_x_42214:
        /* <DEDUP_REMOVED lines=44> */
.L_x_42213:
[----:B------:R-:W-:Y:S05]  /*6720*/  BSYNC B3 ;  /* 0x0000000000037941 */ /* 0x000fea0003800000 */
.L_x_42212:
        /* <DEDUP_REMOVED lines=10> */
.L_x_42208:
[----:B-1----:R-:W-:Y:S05]  /*67d0*/  BSYNC B2 ;  /* 0x0000000000027941 */ /* 0x002fea0003800000 */
.L_x_42207:
        /* <DEDUP_REMOVED lines=18> */
.L_x_42219:
[----:B------:R-:W-:Y:S02]  /*6900*/  IMAD.MOV.U32 R3, RZ, RZ, R6 ;  /* 0x000000ffff037224 */ /* 0x000fe400078e0006 */
.L_x_42220:
[----:B------:R-:W-:Y:S05]  /*6910*/  BSYNC B3 ;  /* 0x0000000000037941 */ /* 0x000fea0003800000 */
.L_x_42218:
        /* <DEDUP_REMOVED lines=16> */
.L_x_42224:
[----:B------:R-:W-:Y:S05]  /*6a20*/  BSYNC B4 ;  /* 0x0000000000047941 */ /* 0x000fea0003800000 */
.L_x_42223:
        /* <DEDUP_REMOVED lines=43> */
.L_x_42222:
[----:B------:R-:W-:Y:S05]  /*6ce0*/  BSYNC B3 ;  /* 0x0000000000037941 */ /* 0x000fea0003800000 */
.L_x_42221:
        /* <DEDUP_REMOVED lines=10> */
.L_x_42217:
[----:B------:R-:W-:Y:S05]  /*6d90*/  BSYNC B2 ;  /* 0x0000000000027941 */ /* 0x000fea0003800000 */
.L_x_42216:
        /* <DEDUP_REMOVED lines=18> */
.L_x_42228:
[----:B------:R-:W-:Y:S02]  /*6ec0*/  MOV R3, R6 ;  /* 0x0000000600037202 */ /* 0x000fe40000000f00 */
.L_x_42229:
[----:B------:R-:W-:Y:S05]  /*6ed0*/  BSYNC B3 ;  /* 0x0000000000037941 */ /* 0x000fea0003800000 */
.L_x_42227:
        /* <DEDUP_REMOVED lines=16> */
.L_x_42233:
[----:B------:R-:W-:Y:S05]  /*6fe0*/  BSYNC B4 ;  /* 0x0000000000047941 */ /* 0x000fea0003800000 */
.L_x_42232:
        /* <DEDUP_REMOVED lines=44> */
.L_x_42231:
[----:B------:R-:W-:Y:S05]  /*72b0*/  BSYNC B3 ;  /* 0x0000000000037941 */ /* 0x000fea0003800000 */
.L_x_42230:
        /* <DEDUP_REMOVED lines=10> */
.L_x_42226:
[----:B------:R-:W-:Y:S05]  /*7360*/  BSYNC B2 ;  /* 0x0000000000027941 */ /* 0x000fea0003800000 */
.L_x_42225:
        /* <DEDUP_REMOVED lines=18> */
.L_x_42237:
[----:B------:R-:W-:Y:S02]  /*7490*/  IMAD.MOV.U32 R224, RZ, RZ, R6 ;  /* 0x000000ffffe07224 */ /* 0x000fe400078e0006 */
.L_x_42238:
[----:B------:R-:W-:Y:S05]  /*74a0*/  BSYNC B3 ;  /* 0x0000000000037941 */ /* 0x000fea0003800000 */
.L_x_42236:
        /* <DEDUP_REMOVED lines=16> */
.L_x_42242:
[----:B------:R-:W-:Y:S05]  /*75b0*/  BSYNC B4 ;  /* 0x0000000000047941 */ /* 0x000fea0003800000 */
.L_x_42241:
        /* <DEDUP_REMOVED lines=44> */
.L_x_42240:
[----:B------:R-:W-:Y:S05]  /*7880*/  BSYNC B3 ;  /* 0x0000000000037941 */ /* 0x000fea0003800000 */
.L_x_42239:
        /* <DEDUP_REMOVED lines=10> */
.L_x_42235:
[----:B------:R-:W-:Y:S05]  /*7930*/  BSYNC B2 ;  /* 0x0000000000027941 */ /* 0x000fea0003800000 */
.L_x_42234:
        /* <DEDUP_REMOVED lines=15> */
.L_x_42244:
[----:B------:R-:W-:Y:S05]  /*7a30*/  BSYNC B2 ;  /* 0x0000000000027941 */ /* 0x000fea0003800000 */
.L_x_42243:
[----:B------:R-:W-:Y:S02]  /*7a40*/  IADD3 R223, R223, 0x20, RZ ;  /* 0x00000020dfdf7810 */ /* 0x000fe40007ffe0ff */
[----:B------:R-:W-:Y:S02]  /*7a50*/  IADD3 R221, R221, 0x20, RZ ;  /* 0x00000020dddd7810 */ /* 0x000fe40007ffe0ff */
.L_x_42206:
[----:B------:R-:W-:Y:S05]  /*7a60*/  BSYNC B1 ;  /* 0x0000000000017941 */ /* 0x000fea0003800000 */
.L_x_42205:
        /* <DEDUP_REMOVED lines=30> */
.L_x_42250:
[----:B------:R-:W-:Y:S02]  /*7c50*/  IMAD.MOV.U32 R181, RZ, RZ, R6 ;  /* 0x000000ffffb57224 */ /* 0x000fe400078e0006 */
.L_x_42251:
[----:B------:R-:W-:Y:S05]  /*7c60*/  BSYNC B3 ;  /* 0x0000000000037941 */ /* 0x000fea0003800000 */
.L_x_42249:
        /* <DEDUP_REMOVED lines=16> */
.L_x_42255:
[----:B------:R-:W-:Y:S05]  /*7d70*/  BSYNC B4 ;  /* 0x0000000000047941 */ /* 0x000fea0003800000 */
.L_x_42254:
        /* <DEDUP_REMOVED lines=44> */
.L_x_42253:
[----:B------:R-:W-:Y:S05]  /*8040*/  BSYNC B3 ;  /* 0x0000000000037941 */ /* 0x000fea0003800000 */
.L_x_42252:
        /* <DEDUP_REMOVED lines=10> */
.L_x_42248:
[----:B0-----:R-:W-:Y:S05]  /*80f0*/  BSYNC B2 ;  /* 0x0000000000027941 */ /* 0x001fea0003800000 */
.L_x_42247:
        /* <DEDUP_REMOVED lines=18> */
.L_x_42259:
[----:B------:R-:W-:Y:S02]  /*8220*/  IMAD.MOV.U32 R3, RZ, RZ, R6 ;  /* 0x000000ffff037224 */ /* 0x000fe400078e0006 */
.L_x_42260:
[----:B------:R-:W-:Y:S05]  /*8230*/  BSYNC B3 ;  /* 0x0000000000037941 */ /* 0x000fea0003800000 */
.L_x_42258:
        /* <DEDUP_REMOVED lines=16> */
.L_x_42264:
[----:B------:R-:W-:Y:S05]  /*8340*/  BSYNC B4 ;  /* 0x0000000000047941 */ /* 0x000fea0003800000 */
.L_x_42263:
        /* <DEDUP_REMOVED lines=43> */
.L_x_42262:
[----:B------:R-:W-:Y:S05]  /*8600*/  BSYNC B3 ;  /* 0x0000000000037941 */ /* 0x000fea0003800000 */
.L_x_42261:
        /* <DEDUP_REMOVED lines=10> */
.L_x_42257:
[----:B------:R-:W-:Y:S05]  /*86b0*/  BSYNC B2 ;  /* 0x0000000000027941 */ /* 0x000fea0003800000 */
.L_x_42256:
        /* <DEDUP_REMOVED lines=18> */
.L_x_42268:
[----:B------:R-:W-:Y:S02]  /*87e0*/  IMAD.MOV.U32 R3, RZ, RZ, R6 ;  /* 0x000000ffff037224 */ /* 0x000fe400078e0006 */
.L_x_42269:
[----:B------:R-:W-:Y:S05]  /*87f0*/  BSYNC B3 ;  /* 0x0000000000037941 */ /* 0x000fea0003800000 */
.L_x_42267:
        /* <DEDUP_REMOVED lines=16> */
.L_x_42273:
[----:B------:R-:W-:Y:S05]  /*8900*/  BSYNC B4 ;  /* 0x0000000000047941 */ /* 0x000fea0003800000 */
.L_x_42272:
        /* <DEDUP_REMOVED lines=44> */
.L_x_42271:
[----:B------:R-:W-:Y:S05]  /*8bd0*/  BSYNC B3 ;  /* 0x0000000000037941 */ /* 0x000fea0003800000 */
.L_x_42270:
        /* <DEDUP_REMOVED lines=10> */
.L_x_42266:
[----:B------:R-:W-:Y:S05]  /*8c80*/  BSYNC B2 ;  /* 0x0000000000027941 */ /* 0x000fea0003800000 */
.L_x_42265:
        /* <DEDUP_REMOVED lines=18> */
.L_x_42277:
[----:B------:R-:W-:Y:S02]  /*8db0*/  IMAD.MOV.U32 R224, RZ, RZ, R6 ;  /* 0x000000ffffe07224 */ /* 0x000fe400078e0006 */
.L_x_42278:
[----:B------:R-:W-:Y:S05]  /*8dc0*/  BSYNC B3 ;  /* 0x0000000000037941 */ /* 0x000fea0003800000 */
.L_x_42276:
        /* <DEDUP_REMOVED lines=16> */
.L_x_42282:
[----:B------:R-:W-:Y:S05]  /*8ed0*/  BSYNC B4 ;  /* 0x0000000000047941 */ /* 0x000fea0003800000 */
.L_x_42281:
        /* <DEDUP_REMOVED lines=44> */
.L_x_42280:
[----:B------:R-:W-:Y:S05]  /*91a0*/  BSYNC B3 ;  /* 0x0000000000037941 */ /* 0x000fea0003800000 */
.L_x_42279:
        /* <DEDUP_REMOVED lines=10> */
.L_x_42275:
[----:B------:R-:W-:Y:S05]  /*9250*/  BSYNC B2 ;  /* 0x0000000000027941 */ /* 0x000fea0003800000 */
.L_x_42274:
        /* <DEDUP_REMOVED lines=15> */
.L_x_42284:
[----:B------:R-:W-:Y:S05]  /*9350*/  BSYNC B2 ;  /* 0x0000000000027941 */ /* 0x000fea0003800000 */
.L_x_42283:
[----:B------:R-:W-:Y:S02]  /*9360*/  IADD3 R223, R223, 0x20, RZ ;  /* 0x00000020dfdf7810 */ /* 0x000fe40007ffe0ff */
[----:B------:R-:W-:Y:S02]  /*9370*/  IADD3 R221, R221, 0x20, RZ ;  /* 0x00000020dddd7810 */ /* 0x000fe40007ffe0ff */
.L_x_42246:
[----:B------:R-:W-:Y:S05]  /*9380*/  BSYNC B1 ;  /* 0x0000000000017941 */ /* 0x000fea0003800000 */
.L_x_42245:
        /* <DEDUP_REMOVED lines=30> */
.L_x_42290:
[----:B------:R-:W-:Y:S02]  /*9570*/  MOV R185, R6 ;  /* 0x0000000600b97202 */ /* 0x000fe40000000f00 */
.L_x_42291:
[----:B------:R-:W-:Y:S05]  /*9580*/  BSYNC B3 ;  /* 0x0000000000037941 */ /* 0x000fea0003800000 */
.L_x_42289:
        /* <DEDUP_REMOVED lines=16> */
.L_x_42295:
[----:B------:R-:W-:Y:S05]  /*9690*/  BSYNC B4 ;  /* 0x0000000000047941 */ /* 0x000fea0003800000 */
.L_x_42294:
        /* <DEDUP_REMOVED lines=44> */
.L_x_42293:
[----:B------:R-:W-:Y:S05]  /*9960*/  BSYNC B3 ;  /* 0x0000000000037941 */ /* 0x000fea0003800000 */
.L_x_42292:
        /* <DEDUP_REMOVED lines=10> */
.L_x_42288:
[----:B0-----:R-:W-:Y:S05]  /*9a10*/  BSYNC B2 ;  /* 0x0000000000027941 */ /* 0x001fea0003800000 */
.L_x_42287:
        /* <DEDUP_REMOVED lines=18> */
.L_x_42299:
[----:B------:R-:W-:Y:S02]  /*9b40*/  IMAD.MOV.U32 R3, RZ, RZ, R6 ;  /* 0x000000ffff037224 */ /* 0x000fe400078e0006 */
.L_x_42300:
[----:B------:R-:W-:Y:S05]  /*9b50*/  BSYNC B3 ;  /* 0x0000000000037941 */ /* 0x000fea0003800000 */
.L_x_42298:
        /* <DEDUP_REMOVED lines=16> */
.L_x_42304:
[----:B------:R-:W-:Y:S05]  /*9c60*/  BSYNC B4 ;  /* 0x0000000000047941 */ /* 0x000fea0003800000 */
.L_x_42303:
        /* <DEDUP_REMOVED lines=43> */
.L_x_42302:
[----:B------:R-:W-:Y:S05]  /*9f20*/  BSYNC B3 ;  /* 0x0000000000037941 */ /* 0x000fea0003800000 */
.L_x_42301:
        /* <DEDUP_REMOVED lines=10> */
.L_x_42297:
[----:B------:R-:W-:Y:S05]  /*9fd0*/  BSYNC B2 ;  /* 0x0000000000027941 */ /* 0x000fea0003800000 */
.L_x_42296:
        /* <DEDUP_REMOVED lines=18> */
.L_x_42308:
[----:B------:R-:W-:Y:S02]  /*a100*/  IMAD.MOV.U32 R3, RZ, RZ, R6 ;  /* 0x000000ffff037224 */ /* 0x000fe400078e0006 */
.L_x_42309:
[----:B------:R-:W-:Y:S05]  /*a110*/  BSYNC B3 ;  /* 0x0000000000037941 */ /* 0x000fea0003800000 */
.L_x_42307:
        /* <DEDUP_REMOVED lines=16> */
.L_x_42313:
[----:B------:R-:W-:Y:S05]  /*a220*/  BSYNC B4 ;  /* 0x0000000000047941 */ /* 0x000fea0003800000 */
.L_x_42312:
        /* <DEDUP_REMOVED lines=44> */
.L_x_42311:
[----:B------:R-:W-:Y:S05]  /*a4f0*/  BSYNC B3 ;  /* 0x0000000000037941 */ /* 0x000fea0003800000 */
.L_x_42310:
        /* <DEDUP_REMOVED lines=10> */
.L_x_42306:
[----:B------:R-:W-:Y:S05]  /*a5a0*/  BSYNC B2 ;  /* 0x0000000000027941 */ /* 0x000fea0003800000 */
.L_x_42305:
        /* <DEDUP_REMOVED lines=18> */
.L_x_42317:
[----:B------:R-:W-:Y:S02]  /*a6d0*/  MOV R224, R6 ;  /* 0x0000000600e07202 */ /* 0x000fe40000000f00 */
.L_x_42318:
[----:B------:R-:W-:Y:S05]  /*a6e0*/  BSYNC B3 ;  /* 0x0000000000037941 */ /* 0x000fea0003800000 */
.L_x_42316:
        /* <DEDUP_REMOVED lines=16> */
.L_x_42322:
[----:B------:R-:W-:Y:S05]  /*a7f0*/  BSYNC B4 ;  /* 0x0000000000047941 */ /* 0x000fea0003800000 */
.L_x_42321:
        /* <DEDUP_REMOVED lines=44> */
.L_x_42320:
[----:B------:R-:W-:Y:S05]  /*aac0*/  BSYNC B3 ;  /* 0x0000000000037941 */ /* 0x000fea0003800000 */
.L_x_42319:
        /* <DEDUP_REMOVED lines=10> */
.L_x_42315:
[----:B------:R-:W-:Y:S05]  /*ab70*/  BSYNC B2 ;  /* 0x0000000000027941 */ /* 0x000fea0003800000 */
.L_x_42314:
        /* <DEDUP_REMOVED lines=15> */
.L_x_42324:
[----:B------:R-:W-:Y:S05]  /*ac70*/  BSYNC B2 ;  /* 0x0000000000027941 */ /* 0x000fea0003800000 */
.L_x_42323:
[----:B------:R-:W-:Y:S02]  /*ac80*/  IADD3 R223, R223, 0x20, RZ ;  /* 0x00000020dfdf7810 */ /* 0x000fe40007ffe0ff */
[----:B------:R-:W-:Y:S02]  /*ac90*/  IADD3 R221, R221, 0x20, RZ ;  /* 0x00000020dddd7810 */ /* 0x000fe40007ffe0ff */
.L_x_42286:
[----:B------:R-:W-:Y:S05]  /*aca0*/  BSYNC B1 ;  /* 0x0000000000017941 */ /* 0x000fea0003800000 */
.L_x_42285:
        /* <DEDUP_REMOVED lines=30> */
.L_x_42330:
[----:B------:R-:W-:Y:S02]  /*ae90*/  IMAD.MOV.U32 R189, RZ, RZ, R6 ;  /* 0x000000ffffbd7224 */ /* 0x000fe400078e0006 */
.L_x_42331:
[----:B------:R-:W-:Y:S05]  /*aea0*/  BSYNC B3 ;  /* 0x0000000000037941 */ /* 0x000fea0003800000 */
.L_x_42329:
        /* <DEDUP_REMOVED lines=16> */
.L_x_42335:
[----:B------:R-:W-:Y:S05]  /*afb0*/  BSYNC B4 ;  /* 0x0000000000047941 */ /* 0x000fea0003800000 */
.L_x_42334:
        /* <DEDUP_REMOVED lines=44> */
.L_x_42333:
[----:B------:R-:W-:Y:S05]  /*b280*/  BSYNC B3 ;  /* 0x0000000000037941 */ /* 0x000fea0003800000 */
.L_x_42332:
        /* <DEDUP_REMOVED lines=10> */
.L_x_42328:
[----:B-1----:R-:W-:Y:S05]  /*b330*/  BSYNC B2 ;  /* 0x0000000000027941 */ /* 0x002fea0003800000 */
.L_x_42327:
        /* <DEDUP_REMOVED lines=18> */
.L_x_42339:
[----:B------:R-:W-:Y:S02]  /*b460*/  IMAD.MOV.U32 R3, RZ, RZ, R6 ;  /* 0x000000ffff037224 */ /* 0x000fe400078e0006 */
.L_x_42340:
[----:B------:R-:W-:Y:S05]  /*b470*/  BSYNC B3 ;  /* 0x0000000000037941 */ /* 0x000fea0003800000 */
.L_x_42338:
        /* <DEDUP_REMOVED lines=16> */
.L_x_42344:
[----:B------:R-:W-:Y:S05]  /*b580*/  BSYNC B4 ;  /* 0x0000000000047941 */ /* 0x000fea0003800000 */
.L_x_42343:
        /* <DEDUP_REMOVED lines=43> */
.L_x_42342:
[----:B------:R-:W-:Y:S05]  /*b840*/  BSYNC B3 ;  /* 0x0000000000037941 */ /* 0x000fea0003800000 */
.L_x_42341:
        /* <DEDUP_REMOVED lines=10> */
.L_x_42337:
[----:B------:R-:W-:Y:S05]  /*b8f0*/  BSYNC B2 ;  /* 0x0000000000027941 */ /* 0x000fea0003800000 */
.L_x_42336:
        /* <DEDUP_REMOVED lines=18> */
.L_x_42348:
[----:B------:R-:W-:Y:S02]  /*ba20*/  IMAD.MOV.U32 R3, RZ, RZ, R6 ;  /* 0x000000ffff037224 */ /* 0x000fe400078e0006 */
.L_x_42349:
[----:B------:R-:W-:Y:S05]  /*ba30*/  BSYNC B3 ;  /* 0x0000000000037941 */ /* 0x000fea0003800000 */
.L_x_42347:
        /* <DEDUP_REMOVED lines=16> */
.L_x_42353:
[----:B------:R-:W-:Y:S05]  /*bb40*/  BSYNC B4 ;  /* 0x0000000000047941 */ /* 0x000fea0003800000 */
.L_x_42352:
        /* <DEDUP_REMOVED lines=44> */
.L_x_42351:
[----:B------:R-:W-:Y:S05]  /*be10*/  BSYNC B3 ;  /* 0x0000000000037941 */ /* 0x000fea0003800000 */
.L_x_42350:
        /* <DEDUP_REMOVED lines=10> */
.L_x_42346:
[----:B------:R-:W-:Y:S05]  /*bec0*/  BSYNC B2 ;  /* 0x0000000000027941 */ /* 0x000fea0003800000 */
.L_x_42345:
        /* <DEDUP_REMOVED lines=18> */
.L_x_42357:
[----:B------:R-:W-:Y:S02]  /*bff0*/  IMAD.MOV.U32 R224, RZ, RZ, R6 ;  /* 0x000000ffffe07224 */ /* 0x000fe400078e0006 */
.L_x_42358:
[----:B------:R-:W-:Y:S05]  /*c000*/  BSYNC B3 ;  /* 0x0000000000037941 */ /* 0x000fea0003800000 */
.L_x_42356:
        /* <DEDUP_REMOVED lines=16> */
.L_x_42362:
[----:B------:R-:W-:Y:S05]  /*c110*/  BSYNC B4 ;  /* 0x0000000000047941 */ /* 0x000fea0003800000 */
.L_x_42361:
        /* <DEDUP_REMOVED lines=44> */
.L_x_42360:
[----:B------:R-:W-:Y:S05]  /*c3e0*/  BSYNC B3 ;  /* 0x0000000000037941 */ /* 0x000fea0003800000 */
.L_x_42359:
        /* <DEDUP_REMOVED lines=10> */
.L_x_42355:
[----:B------:R-:W-:Y:S05]  /*c490*/  BSYNC B2 ;  /* 0x0000000000027941 */ /* 0x000fea0003800000 */
.L_x_42354:
        /* <DEDUP_REMOVED lines=15> */
.L_x_42364:
[----:B------:R-:W-:Y:S05]  /*c590*/  BSYNC B2 ;  /* 0x0000000000027941 */ /* 0x000fea0003800000 */
.L_x_42363:
[----:B------:R-:W-:Y:S02]  /*c5a0*/  IADD3 R223, R223, 0x20, RZ ;  /* 0x00000020dfdf7810 */ /* 0x000fe40007ffe0ff */
[----:B------:R-:W-:Y:S02]  /*c5b0*/  IADD3 R221, R221, 0x20, RZ ;  /* 0x00000020dddd7810 */ /* 0x000fe40007ffe0ff */
.L_x_42326:
[----:B------:R-:W-:Y:S05]  /*c5c0*/  BSYNC B1 ;  /* 0x0000000000017941 */ /* 0x000fea0003800000 */
.L_x_42325:
        /* <DEDUP_REMOVED lines=30> */
.L_x_42370:
[----:B------:R-:W-:Y:S02]  /*c7b0*/  IMAD.MOV.U32 R193, RZ, RZ, R6 ;  /* 0x000000ffffc17224 */ /* 0x000fe400078e0006 */
.L_x_42371:
[----:B------:R-:W-:Y:S05]  /*c7c0*/  BSYNC B3 ;  /* 0x0000000000037941 */ /* 0x000fea0003800000 */
.L_x_42369:
        /* <DEDUP_REMOVED lines=16> */
.L_x_42375:
[----:B------:R-:W-:Y:S05]  /*c8d0*/  BSYNC B4 ;  /* 0x0000000000047941 */ /* 0x000fea0003800000 */
.L_x_42374:
        /* <DEDUP_REMOVED lines=44> */
.L_x_42373:
[----:B------:R-:W-:Y:S05]  /*cba0*/  BSYNC B3 ;  /* 0x0000000000037941 */ /* 0x000fea0003800000 */
.L_x_42372:
        /* <DEDUP_REMOVED lines=10> */
.L_x_42368:
[----:B-1----:R-:W-:Y:S05]  /*cc50*/  BSYNC B2 ;  /* 0x0000000000027941 */ /* 0x002fea0003800000 */
.L_x_42367:
        /* <DEDUP_REMOVED lines=18> */
.L_x_42379:
[----:B------:R-:W-:Y:S02]  /*cd80*/  IMAD.MOV.U32 R3, RZ, RZ, R6 ;  /* 0x000000ffff037224 */ /* 0x000fe400078e0006 */
.L_x_42380:
[----:B------:R-:W-:Y:S05]  /*cd90*/  BSYNC B3 ;  /* 0x0000000000037941 */ /* 0x000fea0003800000 */
.L_x_42378:
        /* <DEDUP_REMOVED lines=16> */
.L_x_42384:
[----:B------:R-:W-:Y:S05]  /*cea0*/  BSYNC B4 ;  /* 0x0000000000047941 */ /* 0x000fea0003800000 */
.L_x_42383:
        /* <DEDUP_REMOVED lines=43> */
.L_x_42382:
[----:B------:R-:W-:Y:S05]  /*d160*/  BSYNC B3 ;  /* 0x0000000000037941 */ /* 0x000fea0003800000 */
.L_x_42381:
        /* <DEDUP_REMOVED lines=10> */
.L_x_42377:
[----:B------:R-:W-:Y:S05]  /*d210*/  BSYNC B2 ;  /* 0x0000000000027941 */ /* 0x000fea0003800000 */
.L_x_42376:
        /* <DEDUP_REMOVED lines=18> */
.L_x_42388:
[----:B------:R-:W-:Y:S02]  /*d340*/  IMAD.MOV.U32 R3, RZ, RZ, R6 ;  /* 0x000000ffff037224 */ /* 0x000fe400078e0006 */
.L_x_42389:
[----:B------:R-:W-:Y:S05]  /*d350*/  BSYNC B3 ;  /* 0x0000000000037941 */ /* 0x000fea0003800000 */
.L_x_42387:
        /* <DEDUP_REMOVED lines=16> */
.L_x_42393:
[----:B------:R-:W-:Y:S05]  /*d460*/  BSYNC B4 ;  /* 0x0000000000047941 */ /* 0x000fea0003800000 */
.L_x_42392:
        /* <DEDUP_REMOVED lines=44> */
.L_x_42391:
[----:B------:R-:W-:Y:S05]  /*d730*/  BSYNC B3 ;  /* 0x0000000000037941 */ /* 0x000fea0003800000 */
.L_x_42390:
        /* <DEDUP_REMOVED lines=10> */
.L_x_42386:
[----:B------:R-:W-:Y:S05]  /*d7e0*/  BSYNC B2 ;  /* 0x0000000000027941 */ /* 0x000fea0003800000 */
.L_x_42385:
        /* <DEDUP_REMOVED lines=18> */
.L_x_42397:
[----:B------:R-:W-:Y:S02]  /*d910*/  IMAD.MOV.U32 R224, RZ, RZ, R6 ;  /* 0x000000ffffe07224 */ /* 0x000fe400078e0006 */
.L_x_42398:
[----:B------:R-:W-:Y:S05]  /*d920*/  BSYNC B3 ;  /* 0x0000000000037941 */ /* 0x000fea0003800000 */
.L_x_42396:
        /* <DEDUP_REMOVED lines=16> */
.L_x_42402:
[----:B------:R-:W-:Y:S05]  /*da30*/  BSYNC B4 ;  /* 0x0000000000047941 */ /* 0x000fea0003800000 */
.L_x_42401:
        /* <DEDUP_REMOVED lines=44> */
.L_x_42400:
[----:B------:R-:W-:Y:S05]  /*dd00*/  BSYNC B3 ;  /* 0x0000000000037941 */ /* 0x000fea0003800000 */
.L_x_42399:
        /* <DEDUP_REMOVED lines=10> */
.L_x_42395:
[----:B------:R-:W-:Y:S05]  /*ddb0*/  BSYNC B2 ;  /* 0x0000000000027941 */ /* 0x000fea0003800000 */
.L_x_42394:
        /* <DEDUP_REMOVED lines=15> */
.L_x_42404:
[----:B------:R-:W-:Y:S05]  /*deb0*/  BSYNC B2 ;  /* 0x0000000000027941 */ /* 0x000fea0003800000 */
.L_x_42403:
[----:B------:R-:W-:Y:S02]  /*dec0*/  IADD3 R223, R223, 0x20, RZ ;  /* 0x00000020dfdf7810 */ /* 0x000fe40007ffe0ff */
[----:B------:R-:W-:Y:S02]  /*ded0*/  IADD3 R221, R221, 0x20, RZ ;  /* 0x00000020dddd7810 */ /* 0x000fe40007ffe0ff */
.L_x_42366:
[----:B------:R-:W-:Y:S05]  /*dee0*/  BSYNC B1 ;  /* 0x0000000000017941 */ /* 0x000fea0003800000 */
.L_x_42365:
        /* <DEDUP_REMOVED lines=30> */
.L_x_42410:
[----:B------:R-:W-:Y:S02]  /*e0d0*/  MOV R197, R6 ;  /* 0x0000000600c57202 */ /* 0x000fe40000000f00 */
.L_x_42411:
[----:B------:R-:W-:Y:S05]  /*e0e0*/  BSYNC B3 ;  /* 0x0000000000037941 */ /* 0x000fea0003800000 */
.L_x_42409:
        /* <DEDUP_REMOVED lines=16> */
.L_x_42415:
[----:B------:R-:W-:Y:S05]  /*e1f0*/  BSYNC B4 ;  /* 0x0000000000047941 */ /* 0x000fea0003800000 */
.L_x_42414:
        /* <DEDUP_REMOVED lines=44> */
.L_x_42413:
[----:B------:R-:W-:Y:S05]  /*e4c0*/  BSYNC B3 ;  /* 0x0000000000037941 */ /* 0x000fea0003800000 */
.L_x_42412:
        /* <DEDUP_REMOVED lines=10> */
.L_x_42408:
[----:B-1----:R-:W-:Y:S05]  /*e570*/  BSYNC B2 ;  /* 0x0000000000027941 */ /* 0x002fea0003800000 */
.L_x_42407:
        /* <DEDUP_REMOVED lines=18> */
.L_x_42419:
[----:B------:R-:W-:Y:S02]  /*e6a0*/  MOV R3, R6 ;  /* 0x0000000600037202 */ /* 0x000fe40000000f00 */
.L_x_42420:
[----:B------:R-:W-:Y:S05]  /*e6b0*/  BSYNC B3 ;  /* 0x0000000000037941 */ /* 0x000fea0003800000 */
.L_x_42418:
        /* <DEDUP_REMOVED lines=16> */
.L_x_42424:
[----:B------:R-:W-:Y:S05]  /*e7c0*/  BSYNC B4 ;  /* 0x0000000000047941 */ /* 0x000fea0003800000 */
.L_x_42423:
        /* <DEDUP_REMOVED lines=43> */
.L_x_42422:
[----:B------:R-:W-:Y:S05]  /*ea80*/  BSYNC B3 ;  /* 0x0000000000037941 */ /* 0x000fea0003800000 */
.L_x_42421:
        /* <DEDUP_REMOVED lines=10> */
.L_x_42417:
[----:B------:R-:W-:Y:S05]  /*eb30*/  BSYNC B2 ;  /* 0x0000000000027941 */ /* 0x000fea0003800000 */
.L_x_42416:
        /* <DEDUP_REMOVED lines=18> */
.L_x_42428:
[----:B------:R-:W-:Y:S02]  /*ec60*/  IMAD.MOV.U32 R3, RZ, RZ, R6 ;  /* 0x000000ffff037224 */ /* 0x000fe400078e0006 */
.L_x_42429:
[----:B------:R-:W-:Y:S05]  /*ec70*/  BSYNC B3 ;  /* 0x0000000000037941 */ /* 0x000fea0003800000 */
.L_x_42427:
        /* <DEDUP_REMOVED lines=16> */
.L_x_42433:
[----:B------:R-:W-:Y:S05]  /*ed80*/  BSYNC B4 ;  /* 0x0000000000047941 */ /* 0x000fea0003800000 */
.L_x_42432:
        /* <DEDUP_REMOVED lines=44> */
.L_x_42431:
[----:B------:R-:W-:Y:S05]  /*f050*/  BSYNC B3 ;  /* 0x0000000000037941 */ /* 0x000fea0003800000 */
.L_x_42430:
        /* <DEDUP_REMOVED lines=10> */
.L_x_42426:
[----:B------:R-:W-:Y:S05]  /*f100*/  BSYNC B2 ;  /* 0x0000000000027941 */ /* 0x000fea0003800000 */
.L_x_42425:
        /* <DEDUP_REMOVED lines=18> */
.L_x_42437:
[----:B------:R-:W-:Y:S02]  /*f230*/  IMAD.MOV.U32 R224, RZ, RZ, R6 ;  /* 0x000000ffffe07224 */ /* 0x000fe400078e0006 */
.L_x_42438:
[----:B------:R-:W-:Y:S05]  /*f240*/  BSYNC B3 ;  /* 0x0000000000037941 */ /* 0x000fea0003800000 */
.L_x_42436:
        /* <DEDUP_REMOVED lines=16> */
.L_x_42442:
[----:B------:R-:W-:Y:S05]  /*f350*/  BSYNC B4 ;  /* 0x0000000000047941 */ /* 0x000fea0003800000 */
.L_x_42441:
        /* <DEDUP_REMOVED lines=44> */
.L_x_42440:
[----:B------:R-:W-:Y:S05]  /*f620*/  BSYNC B3 ;  /* 0x0000000000037941 */ /* 0x000fea0003800000 */
.L_x_42439:
        /* <DEDUP_REMOVED lines=10> */
.L_x_42435:
[----:B------:R-:W-:Y:S05]  /*f6d0*/  BSYNC B2 ;  /* 0x0000000000027941 */ /* 0x000fea0003800000 */
.L_x_42434:
        /* <DEDUP_REMOVED lines=15> */
.L_x_42444:
[----:B------:R-:W-:Y:S05]  /*f7d0*/  BSYNC B2 ;  /* 0x0000000000027941 */ /* 0x000fea0003800000 */
.L_x_42443:
[----:B------:R-:W-:Y:S02]  /*f7e0*/  IADD3 R223, R223, 0x20, RZ ;  /* 0x00000020dfdf7810 */ /* 0x000fe40007ffe0ff */
[----:B------:R-:W-:Y:S02]  /*f7f0*/  IADD3 R221, R221, 0x20, RZ ;  /* 0x00000020dddd7810 */ /* 0x000fe40007ffe0ff */
.L_x_42406:
[----:B------:R-:W-:Y:S05]  /*f800*/  BSYNC B1 ;  /* 0x0000000000017941 */ /* 0x000fea0003800000 */
.L_x_42405:
        /* <DEDUP_REMOVED lines=30> */
.L_x_42450:
[----:B------:R-:W-:Y:S02]  /*f9f0*/  IMAD.MOV.U32 R201, RZ, RZ, R6 ;  /* 0x000000ffffc97224 */ /* 0x000fe400078e0006 */
.L_x_42451:
[----:B------:R-:W-:Y:S05]  /*fa00*/  BSYNC B3 ;  /* 0x0000000000037941 */ /* 0x000fea0003800000 */
.L_x_42449:
        /* <DEDUP_REMOVED lines=16> */
.L_x_42455:
[----:B------:R-:W-:Y:S05]  /*fb10*/  BSYNC B4 ;  /* 0x0000000000047941 */ /* 0x000fea0003800000 */
.L_x_42454:
        /* <DEDUP_REMOVED lines=44> */
.L_x_42453:
[----:B------:R-:W-:Y:S05]  /*fde0*/  BSYNC B3 ;  /* 0x0000000000037941 */ /* 0x000fea0003800000 */
.L_x_42452:
        /* <DEDUP_REMOVED lines=10> */
.L_x_42448:
[----:B0-----:R-:W-:Y:S05]  /*fe90*/  BSYNC B2 ;  /* 0x0000000000027941 */ /* 0x001fea0003800000 */
.L_x_42447:
        /* <DEDUP_REMOVED lines=18> */
.L_x_42459:
[----:B------:R-:W-:Y:S02]  /*ffc0*/  IMAD.MOV.U32 R3, RZ, RZ, R6 ;  /* 0x000000ffff037224 */ /* 0x000fe400078e0006 */
.L_x_42460:
[----:B------:R-:W-:Y:S05]  /*ffd0*/  BSYNC B3 ;  /* 0x0000000000037941 */ /* 0x000fea0003800000 */
.L_x_42458:
        /* <DEDUP_REMOVED lines=16> */
.L_x_42464:
[----:B------:R-:W-:Y:S05]  /*100e0*/  BSYNC B4 ;  /* 0x0000000000047941 */ /* 0x000fea0003800000 */
.L_x_42463:
        /* <DEDUP_REMOVED lines=43> */
.L_x_42462:
[----:B------:R-:W-:Y:S05]  /*103a0*/  BSYNC B3 ;  /* 0x0000000000037941 */ /* 0x000fea0003800000 */
.L_x_42461:
        /* <DEDUP_REMOVED lines=10> */
.L_x_42457:
[----:B------:R-:W-:Y:S05]  /*10450*/  BSYNC B2 ;  /* 0x0000000000027941 */ /* 0x000fea0003800000 */
.L_x_42456:
        /* <DEDUP_REMOVED lines=18> */
.L_x_42468:
[----:B------:R-:W-:Y:S02]  /*10580*/  IMAD.MOV.U32 R3, RZ, RZ, R6 ;  /* 0x000000ffff037224 */ /* 0x000fe400078e0006 */
.L_x_42469:
[----:B------:R-:W-:Y:S05]  /*10590*/  BSYNC B3 ;  /* 0x0000000000037941 */ /* 0x000fea0003800000 */
.L_x_42467:
        /* <DEDUP_REMOVED lines=16> */
.L_x_42473:
[----:B------:R-:W-:Y:S05]  /*106a0*/  BSYNC B4 ;  /* 0x0000000000047941 */ /* 0x000fea0003800000 */
.L_x_42472:
        /* <DEDUP_REMOVED lines=44> */
.L_x_42471:
[----:B------:R-:W-:Y:S05]  /*10970*/  BSYNC B3 ;  /* 0x0000000000037941 */ /* 0x000fea0003800000 */
.L_x_42470:
        /* <DEDUP_REMOVED lines=10> */
.L_x_42466:
[----:B------:R-:W-:Y:S05]  /*10a20*/  BSYNC B2 ;  /* 0x0000000000027941 */ /* 0x000fea0003800000 */
.L_x_42465:
        /* <DEDUP_REMOVED lines=18> */
.L_x_42477:
[----:B------:R-:W-:Y:S02]  /*10b50*/  IMAD.MOV.U32 R224, RZ, RZ, R6 ;  /* 0x000000ffffe07224 */ /* 0x000fe400078e0006 */
.L_x_42478:
[----:B------:R-:W-:Y:S05]  /*10b60*/  BSYNC B3 ;  /* 0x0000000000037941 */ /* 0x000fea0003800000 */
.L_x_42476:
        /* <DEDUP_REMOVED lines=16> */
.L_x_42482:
[----:B------:R-:W-:Y:S05]  /*10c70*/  BSYNC B4 ;  /* 0x0000000000047941 */ /* 0x000fea0003800000 */
.L_x_42481:
        /* <DEDUP_REMOVED lines=44> */
.L_x_42480:
[----:B------:R-:W-:Y:S05]  /*10f40*/  BSYNC B3 ;  /* 0x0000000000037941 */ /* 0x000fea0003800000 */
.L_x_42479:
        /* <DEDUP_REMOVED lines=10> */
.L_x_42475:
[----:B------:R-:W-:Y:S05]  /*10ff0*/  BSYNC B2 ;  /* 0x0000000000027941 */ /* 0x000fea0003800000 */
.L_x_42474:
        /* <DEDUP_REMOVED lines=15> */
.L_x_42484:
[----:B------:R-:W-:Y:S05]  /*110f0*/  BSYNC B2 ;  /* 0x0000000000027941 */ /* 0x000fea0003800000 */
.L_x_42483:
[----:B------:R-:W-:Y:S02]  /*11100*/  IADD3 R223, R223, 0x20, RZ ;  /* 0x00000020dfdf7810 */ /* 0x000fe40007ffe0ff */
[----:B------:R-:W-:Y:S02]  /*11110*/  IADD3 R221, R221, 0x20, RZ ;  /* 0x00000020dddd7810 */ /* 0x000fe40007ffe0ff */
.L_x_42446:
[----:B------:R-:W-:Y:S05]  /*11120*/  BSYNC B1 ;  /* 0x0000000000017941 */ /* 0x000fea0003800000 */
.L_x_42445:
        /* <DEDUP_REMOVED lines=30> */
.L_x_42490:
[----:B------:R-:W-:Y:S02]  /*11310*/  MOV R205, R6 ;  /* 0x0000000600cd7202 */ /* 0x000fe40000000f00 */
.L_x_42491:
[----:B------:R-:W-:Y:S05]  /*11320*/  BSYNC B3 ;  /* 0x0000000000037941 */ /* 0x000fea0003800000 */
.L_x_42489:
        /* <DEDUP_REMOVED lines=16> */
.L_x_42495:
[----:B------:R-:W-:Y:S05]  /*11430*/  BSYNC B4 ;  /* 0x0000000000047941 */ /* 0x000fea0003800000 */
.L_x_42494:
        /* <DEDUP_REMOVED lines=44> */
.L_x_42493:
[----:B------:R-:W-:Y:S05]  /*11700*/  BSYNC B3 ;  /* 0x0000000000037941 */ /* 0x000fea0003800000 */
.L_x_42492:
        /* <DEDUP_REMOVED lines=10> */
.L_x_42488:
[----:B-1----:R-:W-:Y:S05]  /*117b0*/  BSYNC B2 ;  /* 0x0000000000027941 */ /* 0x002fea0003800000 */
.L_x_42487:
        /* <DEDUP_REMOVED lines=18> */
.L_x_42499:
[----:B------:R-:W-:Y:S02]  /*118e0*/  MOV R3, R6 ;  /* 0x0000000600037202 */ /* 0x000fe40000000f00 */
.L_x_42500:
[----:B------:R-:W-:Y:S05]  /*118f0*/  BSYNC B3 ;  /* 0x0000000000037941 */ /* 0x000fea0003800000 */
.L_x_42498:
        /* <DEDUP_REMOVED lines=16> */
.L_x_42504:
[----:B------:R-:W-:Y:S05]  /*11a00*/  BSYNC B4 ;  /* 0x0000000000047941 */ /* 0x000fea0003800000 */
.L_x_42503:
        /* <DEDUP_REMOVED lines=43> */
.L_x_42502:
[----:B------:R-:W-:Y:S05]  /*11cc0*/  BSYNC B3 ;  /* 0x0000000000037941 */ /* 0x000fea0003800000 */
.L_x_42501:
        /* <DEDUP_REMOVED lines=10> */
.L_x_42497:
[----:B------:R-:W-:Y:S05]  /*11d70*/  BSYNC B2 ;  /* 0x0000000000027941 */ /* 0x000fea0003800000 */
.L_x_42496:
        /* <DEDUP_REMOVED lines=18> */
.L_x_42508:
[----:B------:R-:W-:Y:S02]  /*11ea0*/  IMAD.MOV.U32 R3, RZ, RZ, R6 ;  /* 0x000000ffff037224 */ /* 0x000fe400078e0006 */
.L_x_42509:
[----:B------:R-:W-:Y:S05]  /*11eb0*/  BSYNC B3 ;  /* 0x0000000000037941 */ /* 0x000fea0003800000 */
.L_x_42507:
        /* <DEDUP_REMOVED lines=16> */
.L_x_42513:
[----:B------:R-:W-:Y:S05]  /*11fc0*/  BSYNC B4 ;  /* 0x0000000000047941 */ /* 0x000fea0003800000 */
.L_x_42512:
        /* <DEDUP_REMOVED lines=44> */
.L_x_42511:
[----:B------:R-:W-:Y:S05]  /*12290*/  BSYNC B3 ;  /* 0x0000000000037941 */ /* 0x000fea0003800000 */
.L_x_42510:
        /* <DEDUP_REMOVED lines=10> */
.L_x_42506:
[----:B------:R-:W-:Y:S05]  /*12340*/  BSYNC B2 ;  /* 0x0000000000027941 */ /* 0x000fea0003800000 */
.L_x_42505:
        /* <DEDUP_REMOVED lines=18> */
.L_x_42517:
[----:B------:R-:W-:Y:S02]  /*12470*/  IMAD.MOV.U32 R224, RZ, RZ, R6 ;  /* 0x000000ffffe07224 */ /* 0x000fe400078e0006 */
.L_x_42518:
[----:B------:R-:W-:Y:S05]  /*12480*/  BSYNC B3 ;  /* 0x0000000000037941 */ /* 0x000fea0003800000 */
.L_x_42516:
        /* <DEDUP_REMOVED lines=16> */
.L_x_42522:
[----:B------:R-:W-:Y:S05]  /*12590*/  BSYNC B4 ;  /* 0x0000000000047941 */ /* 0x000fea0003800000 */
.L_x_42521:
        /* <DEDUP_REMOVED lines=44> */
.L_x_42520:
[----:B------:R-:W-:Y:S05]  /*12860*/  BSYNC B3 ;  /* 0x0000000000037941 */ /* 0x000fea0003800000 */
.L_x_42519:
        /* <DEDUP_REMOVED lines=10> */
.L_x_42515:
[----:B------:R-:W-:Y:S05]  /*12910*/  BSYNC B2 ;  /* 0x0000000000027941 */ /* 0x000fea0003800000 */
.L_x_42514:
        /* <DEDUP_REMOVED lines=15> */
.L_x_42524:
[----:B------:R-:W-:Y:S05]  /*12a10*/  BSYNC B2 ;  /* 0x0000000000027941 */ /* 0x000fea0003800000 */
.L_x_42523:
[----:B------:R-:W-:Y:S02]  /*12a20*/  IADD3 R223, R223, 0x20, RZ ;  /* 0x00000020dfdf7810 */ /* 0x000fe40007ffe0ff */
[----:B------:R-:W-:Y:S02]  /*12a30*/  IADD3 R221, R221, 0x20, RZ ;  /* 0x00000020dddd7810 */ /* 0x000fe40007ffe0ff */
.L_x_42486:
[----:B------:R-:W-:Y:S05]  /*12a40*/  BSYNC B1 ;  /* 0x0000000000017941 */ /* 0x000fea0003800000 */
.L_x_42485:
        /* <DEDUP_REMOVED lines=30> */
.L_x_42530:
[----:B------:R-:W-:Y:S02]  /*12c30*/  IMAD.MOV.U32 R209, RZ, RZ, R6 ;  /* 0x000000ffffd17224 */ /* 0x000fe400078e0006 */
.L_x_42531:
[----:B------:R-:W-:Y:S05]  /*12c40*/  BSYNC B3 ;  /* 0x0000000000037941 */ /* 0x000fea0003800000 */
.L_x_42529:
        /* <DEDUP_REMOVED lines=16> */
.L_x_42535:
[----:B------:R-:W-:Y:S05]  /*12d50*/  BSYNC B4 ;  /* 0x0000000000047941 */ /* 0x000fea0003800000 */
.L_x_42534:
        /* <DEDUP_REMOVED lines=43> */
.L_x_42533:
[----:B------:R-:W-:Y:S05]  /*13010*/  BSYNC B3 ;  /* 0x0000000000037941 */ /* 0x000fea0003800000 */
.L_x_42532:
        /* <DEDUP_REMOVED lines=10> */
.L_x_42528:
[----:B0-----:R-:W-:Y:S05]  /*130c0*/  BSYNC B2 ;  /* 0x0000000000027941 */ /* 0x001fea0003800000 */
.L_x_42527:
        /* <DEDUP_REMOVED lines=18> */
.L_x_42539:
[----:B------:R-:W-:Y:S02]  /*131f0*/  IMAD.MOV.U32 R3, RZ, RZ, R6 ;  /* 0x000000ffff037224 */ /* 0x000fe400078e0006 */
.L_x_42540:
[----:B------:R-:W-:Y:S05]  /*13200*/  BSYNC B3 ;  /* 0x0000000000037941 */ /* 0x000fea0003800000 */
.L_x_42538:
        /* <DEDUP_REMOVED lines=16> */
.L_x_42544:
[----:B------:R-:W-:Y:S05]  /*13310*/  BSYNC B4 ;  /* 0x0000000000047941 */ /* 0x000fea0003800000 */
.L_x_42543:
        /* <DEDUP_REMOVED lines=44> */
.L_x_42542:
[----:B------:R-:W-:Y:S05]  /*135e0*/  BSYNC B3 ;  /* 0x0000000000037941 */ /* 0x000fea0003800000 */
.L_x_42541:
        /* <DEDUP_REMOVED lines=10> */
.L_x_42537:
[----:B------:R-:W-:Y:S05]  /*13690*/  BSYNC B2 ;  /* 0x0000000000027941 */ /* 0x000fea0003800000 */
.L_x_42536:
        /* <DEDUP_REMOVED lines=18> */
.L_x_42548:
[----:B------:R-:W-:Y:S02]  /*137c0*/  IMAD.MOV.U32 R3, RZ, RZ, R6 ;  /* 0x000000ffff037224 */ /* 0x000fe400078e0006 */
.L_x_42549:
[----:B------:R-:W-:Y:S05]  /*137d0*/  BSYNC B3 ;  /* 0x0000000000037941 */ /* 0x000fea0003800000 */
.L_x_42547:
        /* <DEDUP_REMOVED lines=16> */
.L_x_42553:
[----:B------:R-:W-:Y:S05]  /*138e0*/  BSYNC B4 ;  /* 0x0000000000047941 */ /* 0x000fea0003800000 */
.L_x_42552:
        /* <DEDUP_REMOVED lines=44> */
.L_x_42551:
[----:B------:R-:W-:Y:S05]  /*13bb0*/  BSYNC B3 ;  /* 0x0000000000037941 */ /* 0x000fea0003800000 */
.L_x_42550:
        /* <DEDUP_REMOVED lines=10> */
.L_x_42546:
[----:B------:R-:W-:Y:S05]  /*13c60*/  BSYNC B2 ;  /* 0x0000000000027941 */ /* 0x000fea0003800000 */
.L_x_42545:
        /* <DEDUP_REMOVED lines=18> */
.L_x_42557:
[----:B------:R-:W-:Y:S02]  /*13d90*/  IMAD.MOV.U32 R215, RZ, RZ, R6 ;  /* 0x000000ffffd77224 */ /* 0x000fe400078e0006 */
.L_x_42558:
[----:B------:R-:W-:Y:S05]  /*13da0*/  BSYNC B3 ;  /* 0x0000000000037941 */ /* 0x000fea0003800000 */
.L_x_42556:
        /* <DEDUP_REMOVED lines=16> */
.L_x_42562:
[----:B------:R-:W-:Y:S05]  /*13eb0*/  BSYNC B4 ;  /* 0x0000000000047941 */ /* 0x000fea0003800000 */
.L_x_42561:
        /* <DEDUP_REMOVED lines=44> */
.L_x_42560:
[----:B------:R-:W-:Y:S05]  /*14180*/  BSYNC B3 ;  /* 0x0000000000037941 */ /* 0x000fea0003800000 */
.L_x_42559:
        /* <DEDUP_REMOVED lines=10> */
.L_x_42555:
[----:B------:R-:W-:Y:S05]  /*14230*/  BSYNC B2 ;  /* 0x0000000000027941 */ /* 0x000fea0003800000 */
.L_x_42554:
[----:B------:R-:W-:-:S04]  /*14240*/  IMAD.MOV.U32 R224, RZ, RZ, 0x10 ;  /* 0x00000010ffe07424 */ /* 0x000fc800078e00ff */
[----:B------:R-:W-:-:S05]  /*14250*/  IMAD.WIDE.U32 R224, R223, R224, c[0x0][0x188] ;  /* 0x00006200dfe07625 */ /* 0x000fca00078e00e0 */
[----:B------:R0:W-:Y:S01]  /*14260*/  STG.E.128 [R224.64], R208 ;  /* 0x000000d0e0007986 */ /* 0x0001e2000c101d06 */
[----:B------:R-:W-:Y:S05]  /*14270*/  @!P1 BRA `(.L_x_42526) ;  /* 0x000000a000009947 */ /* 0x000fea0003800000 */
[----:B------:R-:W-:Y:S01]  /*14280*/  IMAD.U32 R223, R10, 0x10000, RZ ;  /* 0x000100000adf7824 */ /* 0x000fe200078e00ff */
[----:B------:R-:W-:Y:S02]  /*14290*/  LOP3.LUT R215, R11, 0xffff, RZ, 0xc0, !PT ;  /* 0x0000ffff0bd77812 */ /* 0x000fe400078ec0ff */
[----:B------:R-:W-:Y:S02]  /*142a0*/  LOP3.LUT R226, R9, 0xff, RZ, 0xc0, !PT ;  /* 0x000000ff09e27812 */ /* 0x000fe400078ec0ff */
[----:B0-----:R-:W-:Y:S01]  /*142b0*/  LOP3.LUT R224, R223, 0xff0000, RZ, 0xc0, !PT ;  /* 0x00ff0000dfe07812 */ /* 0x001fe200078ec0ff */
[----:B------:R-:W-:-:S04]  /*142c0*/  IMAD.WIDE.U32 R222, R221, R222, c[0x0][0x190] ;  /* 0x00006400ddde7625 */ /* 0x000fc800078e00de */
[----:B------:R-:W-:Y:S01]  /*142d0*/  IMAD R215, R215, 0x1000000, R224 ;  /* 0x01000000d7d77824 */ /* 0x000fe200078e02e0 */
[----:B------:R-:W-:-:S04]  /*142e0*/  LOP3.LUT R224, R7, 0xff, RZ, 0xc0, !PT ;  /* 0x000000ff07e07812 */ /* 0x000fc800078ec0ff */
[----:B------:R-:W-:-:S05]  /*142f0*/  LEA R215, R226, R215, 0x8 ;  /* 0x000000d7e2d77211 */ /* 0x000fca00078e40ff */
[----:B------:R-:W-:-:S05]  /*14300*/  IMAD.IADD R215, R215, 0x1, R224 ;  /* 0x00000001d7d77824 */ /* 0x000fca00078e02e0 */
[----:B------:R0:W-:Y:S02]  /*14310*/  STG.E [R222.64], R215 ;  /* 0x000000d7de007986 */ /* 0x0001e4000c101906 */
.L_x_42526:
[----:B------:R-:W-:Y:S05]  /*14320*/  BSYNC B1 ;  /* 0x0000000000017941 */ /* 0x000fea0003800000 */
.L_x_42525:
        /* <DEDUP_REMOVED lines=77> */
.L_x_42591:
        /* <DEDUP_REMOVED lines=128> */
.L_x_42592:
[----:B------:R-:W-:Y:S01]  /*15000*/  LOP3.LUT P2, RZ, R212, 0x1f, RZ, 0xc0, !PT ;  /* 0x0000001fd4ff7812 */ /* 0x000fe2000784c0ff */
[----:B01----:R-:W-:Y:S01]  /*15010*/  FADD.FTZ R228, R229, R228 ;  /* 0x000000e4e5e47221 */ /* 0x003fe20000010000 */
[----:B------:R-:W-:Y:S01]  /*15020*/  BSSY B1, `(.L_x_42565) ;  /* 0x000010e000017945 */ /* 0x000fe20003800000 */
[----:B------:R-:W-:-:S10]  /*15030*/  IMAD.MOV.U32 R221, RZ, RZ, c[0x0][0x1e0] ;  /* 0x00007800ffdd7624 */ /* 0x000fd400078e00ff */
        /* <DEDUP_REMOVED lines=39> */
.L_x_42568:
[----:B------:R-:W-:Y:S05]  /*152b0*/  BSYNC B2 ;  /* 0x0000000000027941 */ /* 0x000fea0003800000 */
.L_x_42567:
        /* <DEDUP_REMOVED lines=20> */
.L_x_42570:
[----:B------:R-:W-:Y:S05]  /*15400*/  BSYNC B2 ;  /* 0x0000000000027941 */ /* 0x000fea0003800000 */
.L_x_42569:
        /* <DEDUP_REMOVED lines=20> */
.L_x_42572:
[----:B------:R-:W-:Y:S05]  /*15550*/  BSYNC B2 ;  /* 0x0000000000027941 */ /* 0x000fea0003800000 */
.L_x_42571:
        /* <DEDUP_REMOVED lines=20> */
.L_x_42574:
[----:B------:R-:W-:Y:S05]  /*156a0*/  BSYNC B2 ;  /* 0x0000000000027941 */ /* 0x000fea0003800000 */
.L_x_42573:
        /* <DEDUP_REMOVED lines=20> */
.L_x_42576:
[----:B------:R-:W-:Y:S05]  /*157f0*/  BSYNC B2 ;  /* 0x0000000000027941 */ /* 0x000fea0003800000 */
.L_x_42575:
        /* <DEDUP_REMOVED lines=20> */
.L_x_42578:
[----:B------:R-:W-:Y:S05]  /*15940*/  BSYNC B2 ;  /* 0x0000000000027941 */ /* 0x000fea0003800000 */
.L_x_42577:
        /* <DEDUP_REMOVED lines=20> */
.L_x_42580:
[----:B------:R-:W-:Y:S05]  /*15a90*/  BSYNC B2 ;  /* 0x0000000000027941 */ /* 0x000fea0003800000 */
.L_x_42579:
        /* <DEDUP_REMOVED lines=20> */
.L_x_42582:
[----:B------:R-:W-:Y:S05]  /*15be0*/  BSYNC B2 ;  /* 0x0000000000027941 */ /* 0x000fea0003800000 */
.L_x_42581:
        /* <DEDUP_REMOVED lines=20> */
.L_x_42584:
[----:B------:R-:W-:Y:S05]  /*15d30*/  BSYNC B2 ;  /* 0x0000000000027941 */ /* 0x000fea0003800000 */
.L_x_42583:
        /* <DEDUP_REMOVED lines=20> */
.L_x_42586:
[----:B------:R-:W-:Y:S05]  /*15e80*/  BSYNC B2 ;  /* 0x0000000000027941 */ /* 0x000fea0003800000 */
.L_x_42585:
        /* <DEDUP_REMOVED lines=20> */
.L_x_42588:
[----:B------:R-:W-:Y:S05]  /*15fd0*/  BSYNC B2 ;  /* 0x0000000000027941 */ /* 0x000fea0003800000 */
.L_x_42587:
        /* <DEDUP_REMOVED lines=13> */
[----:B------:R-:W-:-:S04]  /*160b0*/  IMAD.WIDE.U32 R222, R222, R215, c[0x0][0x208] ;  /* 0x00008200dede7625 */ /* 0x000fc800078e00d7 */
[----:B------:R-:W-:Y:S02]  /*160c0*/  FFMA.FTZ R213, R149, R214, R145 ;  /* 0x000000d695d57223 */ /* 0x000fe40000010091 */
[----:B------:R-:W-:Y:S02]  /*160d0*/  FFMA.FTZ R215, R151, R226, R147 ;  /* 0x000000e297d77223 */ /* 0x000fe40000010093 */
[----:B------:R-:W-:-:S05]  /*160e0*/  FFMA.FTZ R214, R150, R225, R146 ;  /* 0x000000e196d67223 */ /* 0x000fca0000010092 */
[----:B------:R0:W-:Y:S02]  /*160f0*/  STG.E.128 [R222.64], R212 ;  /* 0x000000d4de007986 */ /* 0x0001e4000c101d06 */
.L_x_42566:
[----:B0-----:R-:W-:Y:S05]  /*16100*/  BSYNC B1 ;  /* 0x0000000000017941 */ /* 0x001fea0003800000 */
.L_x_42565:
[----:B------:R-:W-:-:S05]  /*16110*/  IMAD.MOV.U32 R212, RZ, RZ, c[0x0][0x160] ;  /* 0x00005800ffd47624 */ /* 0x000fca00078e00ff */
[----:B------:R-:W-:-:S04]  /*16120*/  LEA R219, R212, R219, 0x2 ;  /* 0x000000dbd4db7211 */ /* 0x000fc800078e10ff */
[----:B------:R-:W-:-:S13]  /*16130*/  ISETP.GE.AND P1, PT, R219, c[0x0][0x164], PT ;  /* 0x00005900db007a0c */ /* 0x000fda0003f26270 */
[----:B------:R-:W-:Y:S01]  /*16140*/  @P1 CALL.REL.NOINC `(.L_x_42589) ;  /* 0x0000001000001944 */ /* 0x000fe20003c00000 */
[----:B------:R-:W-:Y:S05]  /*16150*/  BRA `(.L_x_42590) ;  /* 0xfffeb37000007947 */ /* 0x000fea000383ffff */
.L_x_42589:
[----:B------:R-:W-:Y:S05]  /*16160*/  BSYNC B0 ;  /* 0x0000000000007941 */ /* 0x000fea0003800000 */
.L_x_42084:
[----:B------:R-:W-:Y:S05]  /*16170*/  EXIT ;  /* 0x000000000000794d */ /* 0x000fea0003800000 */
.L_x_42563:
[----:B------:R-:W-:Y:S01]  /*16180*/  IMAD.MOV.U32 R222, RZ, RZ, 0x1 ;  /* 0x00000001ffde7424 */ /* 0x000fe200078e00ff */
[----:B------:R-:W-:Y:S01]  /*16190*/  MOV R224, 0x161d0 ;  /* 0x000161d000e07802 */ /* 0x000fe20000000f00 */
[----:B------:R-:W-:Y:S02]  /*161a0*/  IMAD.MOV.U32 R221, RZ, RZ, 0x1f ;  /* 0x0000001fffdd7424 */ /* 0x000fe400078e00ff */
[----:B------:R-:W-:Y:S02]  /*161b0*/  IMAD.MOV.U32 R226, RZ, RZ, -0x1 ;  /* 0xffffffffffe27424 */ /* 0x000fe400078e00ff */
[----:B-----5:R-:W-:Y:S05]  /*161c0*/  CALL.REL.NOINC `($__internal_158_$__cuda_sm70_shflsync_bfly_p) ;  /* 0x00000a7000007944 */ /* 0x020fea0003c00000 */
[----:B01----:R-:W-:Y:S05]  /*161d0*/  BRA `(.L_x_42591) ;  /* 0xffffe62000007947 */ /* 0x003fea000383ffff */
.L_x_42564:
[----:B0-----:R-:W-:Y:S01]  /*161e0*/  MOV R215, R227 ;  /* 0x000000e300d77202 */ /* 0x001fe20000000f00 */
[----:B------:R-:W-:Y:S01]  /*161f0*/  IMAD.MOV.U32 R222, RZ, RZ, 0x2 ;  /* 0x00000002ffde7424 */ /* 0x000fe200078e00ff */
[----:B------:R-:W-:Y:S01]  /*16200*/  MOV R224, 0x16240 ;  /* 0x0001624000e07802 */ /* 0x000fe20000000f00 */
[----:B------:R-:W-:Y:S02]  /*16210*/  IMAD.MOV.U32 R221, RZ, RZ, 0x1f ;  /* 0x0000001fffdd7424 */ /* 0x000fe400078e00ff */
[----:B------:R-:W-:Y:S02]  /*16220*/  IMAD.MOV.U32 R226, RZ, RZ, -0x1 ;  /* 0xffffffffffe27424 */ /* 0x000fe400078e00ff */
[----:B-----5:R-:W-:Y:S05]  /*16230*/  CALL.REL.NOINC `($__internal_158_$__cuda_sm70_shflsync_bfly_p) ;  /* 0x00000a0000007944 */ /* 0x020fea0003c00000 */
[----:B01----:R-:W-:Y:S01]  /*16240*/  FADD.FTZ R215, R227, R222 ;  /* 0x000000dee3d77221 */ /* 0x003fe20000010000 */
[----:B------:R-:W-:Y:S01]  /*16250*/  HFMA2.MMA R222, -RZ, RZ, 0, 2.384185791015625e-07 ;  /* 0x00000004ffde7435 */ /* 0x000fe200000001ff */
[----:B------:R-:W-:Y:S01]  /*16260*/  IMAD.MOV.U32 R221, RZ, RZ, 0x1f ;  /* 0x0000001fffdd7424 */ /* 0x000fe200078e00ff */
[----:B------:R-:W-:Y:S01]  /*16270*/  MOV R224, 0x162a0 ;  /* 0x000162a000e07802 */ /* 0x000fe20000000f00 */
[----:B------:R-:W-:-:S03]  /*16280*/  IMAD.MOV.U32 R226, RZ, RZ, -0x1 ;  /* 0xffffffffffe27424 */ /* 0x000fc600078e00ff */
[----:B------:R-:W-:Y:S05]  /*16290*/  CALL.REL.NOINC `($__internal_158_$__cuda_sm70_shflsync_bfly_p) ;  /* 0x000009a000007944 */ /* 0x000fea0003c00000 */
[----:B01----:R-:W-:Y:S01]  /*162a0*/  FADD.FTZ R215, R215, R222 ;  /* 0x000000ded7d77221 */ /* 0x003fe20000010000 */
[----:B------:R-:W-:Y:S01]  /*162b0*/  MOV R221, 0x1f ;  /* 0x0000001f00dd7802 */ /* 0x000fe20000000f00 */
[----:B------:R-:W-:Y:S01]  /*162c0*/  IMAD.MOV.U32 R222, RZ, RZ, 0x8 ;  /* 0x00000008ffde7424 */ /* 0x000fe200078e00ff */
[----:B------:R-:W-:Y:S01]  /*162d0*/  MOV R224, 0x16300 ;  /* 0x0001630000e07802 */ /* 0x000fe20000000f00 */
[----:B------:R-:W-:-:S02]  /*162e0*/  IMAD.MOV.U32 R226, RZ, RZ, -0x1 ;  /* 0xffffffffffe27424 */ /* 0x000fc400078e00ff */
[----:B------:R-:W-:Y:S05]  /*162f0*/  CALL.REL.NOINC `($__internal_158_$__cuda_sm70_shflsync_bfly_p) ;  /* 0x0000094000007944 */ /* 0x000fea0003c00000 */
[----:B01----:R-:W-:Y:S01]  /*16300*/  FADD.FTZ R215, R215, R222 ;  /* 0x000000ded7d77221 */ /* 0x003fe20000010000 */
[----:B------:R-:W-:Y:S01]  /*16310*/  MOV R226, 0xffffffff ;  /* 0xffffffff00e27802 */ /* 0x000fe20000000f00 */
[----:B------:R-:W-:Y:S01]  /*16320*/  IMAD.MOV.U32 R222, RZ, RZ, 0x10 ;  /* 0x00000010ffde7424 */ /* 0x000fe200078e00ff */
[----:B------:R-:W-:Y:S01]  /*16330*/  MOV R224, 0x16360 ;  /* 0x0001636000e07802 */ /* 0x000fe20000000f00 */
[----:B------:R-:W-:-:S02]  /*16340*/  IMAD.MOV.U32 R221, RZ, RZ, 0x1f ;  /* 0x0000001fffdd7424 */ /* 0x000fc400078e00ff */
[----:B------:R-:W-:Y:S05]  /*16350*/  CALL.REL.NOINC `($__internal_158_$__cuda_sm70_shflsync_bfly_p) ;  /* 0x000008e000007944 */ /* 0x000fea0003c00000 */
[----:B-1----:R-:W-:Y:S01]  /*16360*/  FADD.FTZ R222, R215, R222 ;  /* 0x000000ded7de7221 */ /* 0x002fe20000010000 */
[----:B------:R-:W-:-:S02]  /*16370*/  P2R R228, PR, RZ, 0x10 ;  /* 0x00000010ffe47803 */ /* 0x000fc40000000000 */
[----:B------:R-:W-:Y:S01]  /*16380*/  LOP3.LUT P4, RZ, R220, 0x10, RZ, 0xc0, !PT ;  /* 0x00000010dcff7812 */ /* 0x000fe2000788c0ff */
[----:B------:R-:W-:Y:S01]  /*16390*/  FMUL.FTZ R223, R222, c[0x0][0x1e0] ;  /* 0x00007800dedf7a20 */ /* 0x000fe20000410000 */
[----:B------:R-:W-:Y:S02]  /*163a0*/  P2R R227, PR, RZ, 0x20 ;  /* 0x00000020ffe37803 */ /* 0x000fe40000000000 */
[----:B------:R-:W-:Y:S01]  /*163b0*/  LOP3.LUT P5, RZ, R220, 0x8, RZ, 0xc0, !PT ;  /* 0x00000008dcff7812 */ /* 0x000fe200078ac0ff */
[--C-:B0-----:R-:W-:Y:S01]  /*163c0*/  FADD.FTZ R215, R160, -R223.reuse ;  /* 0x800000dfa0d77221 */ /* 0x101fe20000010000 */
[----:B------:R-:W-:Y:S01]  /*163d0*/  P2R R226, PR, RZ, 0x40 ;  /* 0x00000040ffe27803 */ /* 0x000fe20000000000 */
[--C-:B------:R-:W-:Y:S01]  /*163e0*/  FADD.FTZ R222, R161, -R223.reuse ;  /* 0x800000dfa1de7221 */ /* 0x100fe20000010000 */
[----:B------:R-:W-:Y:S01]  /*163f0*/  LOP3.LUT P6, RZ, R220, 0x1, RZ, 0xc0, !PT ;  /* 0x00000001dcff7812 */ /* 0x000fe200078cc0ff */
[----:B------:R-:W-:Y:S02]  /*16400*/  FFMA.FTZ R215, R215, R215, RZ ;  /* 0x000000d7d7d77223 */ /* 0x000fe400000100ff */
[----:B------:R-:W-:-:S02]  /*16410*/  FADD.FTZ R224, R162, -R223 ;  /* 0x800000dfa2e07221 */ /* 0x000fc40000010000 */
[----:B------:R-:W-:Y:S02]  /*16420*/  FFMA.FTZ R215, R222, R222, R215 ;  /* 0x000000deded77223 */ /* 0x000fe400000100d7 */
[----:B------:R-:W-:Y:S02]  /*16430*/  FADD.FTZ R222, R163, -R223 ;  /* 0x800000dfa3de7221 */ /* 0x000fe40000010000 */
[----:B------:R-:W-:Y:S01]  /*16440*/  FFMA.FTZ R215, R224, R224, R215 ;  /* 0x000000e0e0d77223 */ /* 0x000fe200000100d7 */
[----:B------:R-:W-:Y:S01]  /*16450*/  MOV R224, 0x16a90 ;  /* 0x00016a9000e07802 */ /* 0x000fe20000000f00 */
        /* <DEDUP_REMOVED lines=95> */
[----:B------:R-:W-:Y:S02]  /*16a50*/  @P6 FFMA.FTZ R215, R221, R221, R222 ;  /* 0x000000ddddd76223 */ /* 0x000fe400000100de */
[----:B------:R-:W-:Y:S02]  /*16a60*/  IMAD.MOV.U32 R222, RZ, RZ, 0x1 ;  /* 0x00000001ffde7424 */ /* 0x000fe400078e00ff */
[----:B------:R-:W-:Y:S02]  /*16a70*/  IMAD.MOV.U32 R221, RZ, RZ, 0x1f ;  /* 0x0000001fffdd7424 */ /* 0x000fe400078e00ff */
[----:B------:R-:W-:Y:S05]  /*16a80*/  CALL.REL.NOINC `($__internal_158_$__cuda_sm70_shflsync_bfly_p) ;  /* 0x000001b000007944 */ /* 0x000fea0003c00000 */
[----:B01----:R-:W-:Y:S01]  /*16a90*/  FADD.FTZ R215, R215, R222 ;  /* 0x000000ded7d77221 */ /* 0x003fe20000010000 */
[----:B------:R-:W-:Y:S01]  /*16aa0*/  HFMA2.MMA R222, -RZ, RZ, 0, 1.1920928955078125e-07 ;  /* 0x00000002ffde7435 */ /* 0x000fe200000001ff */
        /* <DEDUP_REMOVED lines=17> */
[----:B------:R-:W-:Y:S01]  /*16bc0*/  MOV R224, 0x16c20 ;  /* 0x00016c2000e07802 */ /* 0x000fe20000000f00 */
[----:B------:R-:W-:-:S02]  /*16bd0*/  IMAD.MOV.U32 R222, RZ, RZ, 0x10 ;  /* 0x00000010ffde7424 */ /* 0x000fc400078e00ff */
[----:B0-----:R-:W-:Y:S01]  /*16be0*/  IMAD.MOV.U32 R221, RZ, RZ, 0x1f ;  /* 0x0000001fffdd7424 */ /* 0x001fe200078e00ff */
[----:B------:R-:W-:Y:S01]  /*16bf0*/  MOV R215, R228 ;  /* 0x000000e400d77202 */ /* 0x000fe20000000f00 */
[----:B------:R-:W-:Y:S02]  /*16c00*/  IMAD.MOV.U32 R226, RZ, RZ, -0x1 ;  /* 0xffffffffffe27424 */ /* 0x000fe400078e00ff */
[----:B------:R-:W-:Y:S05]  /*16c10*/  CALL.REL.NOINC `($__internal_158_$__cuda_sm70_shflsync_bfly_p) ;  /* 0x0000002000007944 */ /* 0x000fea0003c00000 */
[----:B-1----:R-:W-:Y:S01]  /*16c20*/  IMAD.MOV.U32 R229, RZ, RZ, R222 ;  /* 0x000000ffffe57224 */ /* 0x002fe200078e00de */
[----:B0-----:R-:W-:Y:S05]  /*16c30*/  BRA `(.L_x_42592) ;  /* 0xffffe3c000007947 */ /* 0x001fea000383ffff */
        .weak           $__internal_158_$__cuda_sm70_shflsync_bfly_p
        .type           $__internal_158_$__cuda_sm70_shflsync_bfly_p,@function
        .size           $__internal_158_$__cuda_sm70_shflsync_bfly_p,(.L_x_43218 - $__internal_158_$__cuda_sm70_shflsync_bfly_p)
$__internal_158_$__cuda_sm70_shflsync_bfly_p:
[----:B------:R-:W-:Y:S01]  /*16c40*/  IMAD.MOV.U32 R225, RZ, RZ, 0x0 ;  /* 0x00000000ffe17424 */ /* 0x000fe200078e00ff */
[----:B------:R-:W-:Y:S04]  /*16c50*/  WARPSYNC R226 ;  /* 0x000000e200007348 */ /* 0x000fe80003800000 */
[----:B------:R0:W1:Y:S01]  /*16c60*/  SHFL.BFLY PT, R222, R215, R222, R221 ;  /* 0x0c0000ded7de7389 */ /* 0x00006200000e00dd */
[----:B------:R-:W-:Y:S05]  /*16c70*/  RET.REL.NODEC R224 `(_ZN10layer_norm13ln_fwd_kernelINS_13Kernel_traitsIfffffjLj1536ELj1ELj4ELj1ELj16ENS_18Kernel_traits_baseILj1536EfffffjLj128EEEEELb1ELb1ELb1ELb0EEEvNS_9FwdParamsE) ;  /* 0xfffe9380e0007950 */ /* 0x000fea0003c3ffff */
.L_x_42593:
        /* <DEDUP_REMOVED lines=16> */
.L_x_43218:


//--------------------- .text._ZN10layer_norm13ln_fwd_kernelINS_13Kernel_traitsIfffffjLj1536ELj1ELj4ELj1ELj16ENS_18Kernel_traits_baseILj1536EfffffjLj128EEEEELb1ELb1ELb1ELb1EEEvNS_9FwdParamsE --------------------------
	.section	.text._ZN10layer_norm13ln_fwd_kernelINS_13Kernel_traitsIfffffjLj1536ELj1ELj4ELj1ELj16ENS_18Kernel_traits_baseILj1536EfffffjLj128EEEEELb1ELb1ELb1ELb1EEEvNS_9FwdParamsE,"ax",@progbits
	.sectioninfo	@"SHI_REGISTERS=255"
	.align	128
        .global         _ZN10layer_norm13ln_fwd_kernelINS_13Kernel_traitsIfffffjLj1536ELj1ELj4ELj1ELj16ENS_18Kernel_traits_baseILj1536EfffffjLj128EEEEELb1ELb1ELb1ELb1EEEvNS_9FwdParamsE
        .type           _ZN10layer_norm13ln_fwd_kernelINS_13Kernel_traitsIfffffjLj1536ELj1ELj4ELj1ELj16ENS_18Kernel_traits_baseILj1536EfffffjLj128EEEEELb1ELb1ELb1ELb1EEEvNS_9FwdParamsE,@function
        .size           _ZN10layer_norm13ln_fwd_kernelINS_13Kernel_traitsIfffffjLj1536ELj1ELj4ELj1ELj16ENS_18Kernel_traits_baseILj1536EfffffjLj128EEEEELb1ELb1ELb1ELb1EEEvNS_9FwdParamsE,(.L_x_43219 - _ZN10layer_norm13ln_fwd_kernelINS_13Kernel_traitsIfffffjLj1536ELj1ELj4ELj1ELj16ENS_18Kernel_traits_baseILj1536EfffffjLj128EEEEELb1ELb1ELb1ELb1EEEvNS_9FwdParamsE)
        .other          _ZN10layer_norm13ln_fwd_kernelINS_13Kernel_traitsIfffffjLj1536ELj1ELj4ELj1ELj16ENS_18Kernel_traits_baseILj1536EfffffjLj128EEEEELb1ELb1ELb1ELb1EEEvNS_9FwdParamsE,@"STO_CUDA_ENTRY STV_DEFAULT"
_ZN10layer_norm13ln_fwd_kernelINS_13Kernel_traitsIfffffjLj1536ELj1ELj4ELj1ELj16ENS_18Kernel_traits_baseILj1536EfffffjLj128EEEEELb1ELb1ELb1ELb1EEEvNS_9FwdParamsE:
.text._ZN10layer_norm13ln_fwd_kernelINS_13Kernel_traitsIfffffjLj1536ELj1ELj4ELj1ELj16ENS_18Kernel_traits_baseILj1536EfffffjLj128EEEEELb1ELb1ELb1ELb1EEEvNS_9FwdParamsE:
        /* <DEDUP_REMOVED lines=9> */
[----:B------:R-:W2:Y:S04]  /*0090*/  @P0 LDG.E.64 R2, [R2.64] ;  /* 0x0000000602020981 */ /* 0x000ea8000c1e1b00 */
[----:B------:R-:W3:Y:S01]  /*00a0*/  @P0 LDG.E.64 R4, [R8.64] ;  /* 0x0000000608040981 */ /* 0x000ee2000c1e1b00 */
[----:B------:R-:W-:-:S03]  /*00b0*/  CS2R R16, SRZ ;  /* 0x0000000000107805 */ /* 0x000fc6000001ff00 */
        /* <DEDUP_REMOVED lines=22> */
[----:B------:R-:W-:Y:S01]  /*0220*/  IMAD.MOV.U32 R153, RZ, RZ, 0x10 ;  /* 0x00000010ff997424 */ /* 0x000fe200078e00ff */
[----:B--2---:R-:W1:Y:S01]  /*0230*/  @P0 R2UR UR4, R2 ;  /* 0x00000000020403c2 */ /* 0x004e6200000e0000 */
[----:B---3--:R-:W-:-:S07]  /*0240*/  @P0 IADD3 R8, P1, R4, c[0x0][0x240], RZ ;  /* 0x0000900004080a10 */ /* 0x008fce0007f3e0ff */
[----:B------:R2:W3:Y:S01]  /*0250*/  @P0 R2UR UR5, R3 ;  /* 0x00000000030503c2 */ /* 0x0004e200000e0000 */
[----:B------:R-:W-:Y:S01]  /*0260*/  @P0 IADD3.X R9, RZ, R5, RZ, P1, !PT ;  /* 0x00000005ff090210 */ /* 0x000fe20000ffe4ff */
[----:B0-----:R-:W-:Y:S01]  /*0270*/  IMAD R5, R22, c[0x0][0x0], R19 ;  /* 0x0000000016057a24 */ /* 0x001fe200078e0213 */
[----:B------:R-:W-:Y:S02]  /*0280*/  ISETP.NE.U32.AND P0, PT, RZ, c[0x0][0x218], PT ;  /* 0x00008600ff007a0c */ /* 0x000fe40003f05070 */
[--C-:B------:R-:W-:Y:S01]  /*0290*/  SHF.R.U64 R6, R8, 0x2, R9.reuse ;  /* 0x0000000208067819 */ /* 0x100fe20000001209 */
[----:B------:R-:W-:Y:S01]  /*02a0*/  IMAD.WIDE.U32 R12, R5, -0x326172a9, RZ ;  /* 0xcd9e8d57050c7825 */ /* 0x000fe200078e00ff */
        /* <DEDUP_REMOVED lines=47> */
[----:B------:R-:W-:Y:S02]  /*05a0*/  SHF.R.U32.HI R2, RZ, 0x5, R19 ;  /* 0x00000005ff027819 */ /* 0x000fe40000011613 */
[----:B------:R-:W-:Y:S01]  /*05b0*/  CS2R R18, SRZ ;  /* 0x0000000000127805 */ /* 0x000fe2000001ff00 */
[----:B------:R-:W-:Y:S01]  /*05c0*/  IMAD.WIDE.U32 R20, R20, -0x326172a9, RZ ;  /* 0xcd9e8d5714147825 */ /* 0x000fe200078e00ff */
[----:B------:R-:W-:Y:S02]  /*05d0*/  LOP3.LUT R160, R15, UR22, R10, 0x96, !PT ;  /* 0x000000160fa07c12 */ /* 0x000fe4000f8e960a */
[----:B------:R-:W-:Y:S01]  /*05e0*/  @P0 LEA R10, P1, R0, c[0x0][0x218], 0x4 ;  /* 0x00008600000a0a11 */ /* 0x000fe200078220ff */
[----:B------:R-:W-:Y:S01]  /*05f0*/  IMAD R2, R22, 0x4, R2 ;  /* 0x0000000416027824 */ /* 0x000fe200078e0202 */
[----:B------:R-:W-:Y:S01]  /*0600*/  LOP3.LUT R68, R0, 0x20, RZ, 0xfc, !PT ;  /* 0x0000002000447812 */ /* 0x000fe200078efcff */
[----:B------:R-:W-:Y:S01]  /*0610*/  IMAD.HI.U32 R9, R160, -0x326172a9, RZ ;  /* 0xcd9e8d57a0097827 */ /* 0x000fe200078e00ff */
[----:B------:R-:W-:-:S03]  /*0620*/  LOP3.LUT R4, R21, UR21, R12, 0x96, !PT ;  /* 0x0000001515047c12 */ /* 0x000fc6000f8e960c */
[----:B------:R-:W-:Y:S01]  /*0630*/  @P0 IMAD.X R11, RZ, RZ, c[0x0][0x21c], P1 ;  /* 0x00008700ff0b0624 */ /* 0x000fe200008e06ff */
[----:B------:R-:W-:Y:S01]  /*0640*/  LOP3.LUT R76, R0, 0x40, RZ, 0xfc, !PT ;  /* 0x00000040004c7812 */ /* 0x000fe200078efcff */
[----:B------:R-:W-:Y:S01]  /*0650*/  IMAD.HI.U32 R3, R4, -0x2daee0ad, RZ ;  /* 0xd2511f5304037827 */ /* 0x000fe200078e00ff */
[----:B------:R-:W-:Y:S02]  /*0660*/  LOP3.LUT R161, R9, UR23, R20, 0x96, !PT ;  /* 0x0000001709a17c12 */ /* 0x000fe4000f8e9614 */
[----:B------:R0:W5:Y:S01]  /*0670*/  @P0 LDG.E.128 R16, [R10.64] ;  /* 0x000000060a100981 */ /* 0x000162000c1e1d00 */
[----:B------:R-:W-:Y:S01]  /*0680*/  @P0 LEA R12, P2, R76, c[0x0][0x218], 0x4 ;  /* 0x000086004c0c0a11 */ /* 0x000fe200078420ff */
[----:B------:R-:W-:Y:S01]  /*0690*/  CS2R R20, SRZ ;  /* 0x0000000000147805 */ /* 0x000fe2000001ff00 */
[----:B------:R-:W-:Y:S01]  /*06a0*/  CS2R R22, SRZ ;  /* 0x0000000000167805 */ /* 0x000fe2000001ff00 */
[C---:B------:R-:W-:Y:S02]  /*06b0*/  LOP3.LUT R84, R0.reuse, 0x60, RZ, 0xfc, !PT ;  /* 0x0000006000547812 */ /* 0x040fe400078efcff */
[----:B------:R-:W-:-:S02]  /*06c0*/  LOP3.LUT R92, R0, 0x80, RZ, 0xfc, !PT ;  /* 0x00000080005c7812 */ /* 0x000fc400078efcff */
[----:B------:R-:W-:Y:S02]  /*06d0*/  LOP3.LUT R162, R3, UR24, R14, 0x96, !PT ;  /* 0x0000001803a27c12 */ /* 0x000fe4000f8e960e */
[----:B0-----:R-:W-:Y:S01]  /*06e0*/  @P0 LEA R10, P1, R68, c[0x0][0x218], 0x4 ;  /* 0x00008600440a0a11 */ /* 0x001fe200078220ff */
[----:B------:R-:W-:-:S03]  /*06f0*/  @P0 IMAD.X R13, RZ, RZ, c[0x0][0x21c], P2 ;  /* 0x00008700ff0d0624 */ /* 0x000fc600010e06ff */
[----:B------:R-:W-:Y:S02]  /*0700*/  @P0 IADD3.X R11, RZ, c[0x0][0x21c], RZ, P1, !PT ;  /* 0x00008700ff0b0a10 */ /* 0x000fe40000ffe4ff */
[----:B------:R-:W-:Y:S01]  /*0710*/  @P0 LEA R14, P3, R84, c[0x0][0x218], 0x4 ;  /* 0x00008600540e0a11 */ /* 0x000fe200078620ff */
[----:B------:R0:W5:Y:S01]  /*0720*/  @P0 LDG.E.128 R24, [R12.64] ;  /* 0x000000060c180981 */ /* 0x000162000c1e1d00 */
[----:B------:R-:W-:-:S03]  /*0730*/  LOP3.LUT R100, R0, 0xa0, RZ, 0xfc, !PT ;  /* 0x000000a000647812 */ /* 0x000fc600078efcff */
[----:B------:R1:W5:Y:S01]  /*0740*/  @P0 LDG.E.128 R20, [R10.64] ;  /* 0x000000060a140981 */ /* 0x000362000c1e1d00 */
[----:B------:R-:W-:Y:S01]  /*0750*/  @P0 IMAD.X R15, RZ, RZ, c[0x0][0x21c], P3 ;  /* 0x00008700ff0f0624 */ /* 0x000fe200018e06ff */
[----:B------:R-:W-:Y:S02]  /*0760*/  LOP3.LUT R108, R0, 0xc0, RZ, 0xfc, !PT ;  /* 0x000000c0006c7812 */ /* 0x000fe400078efcff */
[----:B0-----:R-:W-:Y:S02]  /*0770*/  @P0 LEA R12, P2, R100, c[0x0][0x218], 0x4 ;  /* 0x00008600640c0a11 */ /* 0x001fe400078420ff */
[----:B------:R0:W5:Y:S01]  /*0780*/  @P0 LDG.E.128 R28, [R14.64] ;  /* 0x000000060e1c0981 */ /* 0x000162000c1e1d00 */
[----:B-1----:R-:W-:Y:S02]  /*0790*/  @P0 LEA R10, P1, R92, c[0x0][0x218], 0x4 ;  /* 0x000086005c0a0a11 */ /* 0x002fe400078220ff */
[C---:B------:R-:W-:Y:S02]  /*07a0*/  LOP3.LUT R116, R0.reuse, 0xe0, RZ, 0xfc, !PT ;  /* 0x000000e000747812 */ /* 0x040fe400078efcff */
[----:B------:R-:W-:Y:S01]  /*07b0*/  @P0 IADD3.X R11, RZ, c[0x0][0x21c], RZ, P1, !PT ;  /* 0x00008700ff0b0a10 */ /* 0x000fe20000ffe4ff */
[----:B------:R-:W-:Y:S01]  /*07c0*/  @P0 IMAD.X R13, RZ, RZ, c[0x0][0x21c], P2 ;  /* 0x00008700ff0d0624 */ /* 0x000fe200010e06ff */
[----:B------:R-:W-:-:S02]  /*07d0*/  LOP3.LUT R124, R0, 0x100, RZ, 0xfc, !PT ;  /* 0x00000100007c7812 */ /* 0x000fc400078efcff */
[----:B0-----:R-:W-:Y:S01]  /*07e0*/  @P0 LEA R14, P3, R108, c[0x0][0x218], 0x4 ;  /* 0x000086006c0e0a11 */ /* 0x001fe200078620ff */
[----:B------:R0:W5:Y:S01]  /*07f0*/  @P0 LDG.E.128 R32, [R10.64] ;  /* 0x000000060a200981 */ /* 0x000162000c1e1d00 */
[----:B------:R-:W-:-:S03]  /*0800*/  LOP3.LUT R132, R0, 0x120, RZ, 0xfc, !PT ;  /* 0x0000012000847812 */ /* 0x000fc600078efcff */
[----:B------:R1:W5:Y:S01]  /*0810*/  @P0 LDG.E.128 R36, [R12.64] ;  /* 0x000000060c240981 */ /* 0x000362000c1e1d00 */
[----:B------:R-:W-:Y:S01]  /*0820*/  @P0 IMAD.X R15, RZ, RZ, c[0x0][0x21c], P3 ;  /* 0x00008700ff0f0624 */ /* 0x000fe200018e06ff */
[----:B0-----:R-:W-:-:S04]  /*0830*/  @P0 LEA R10, P1, R116, c[0x0][0x218], 0x4 ;  /* 0x00008600740a0a11 */ /* 0x001fc800078220ff */
[----:B------:R0:W5:Y:S01]  /*0840*/  @P0 LDG.E.128 R40, [R14.64] ;  /* 0x000000060e280981 */ /* 0x000162000c1e1d00 */
[----:B------:R-:W-:Y:S02]  /*0850*/  LOP3.LUT R148, R0, 0x160, RZ, 0xfc, !PT ;  /* 0x0000016000947812 */ /* 0x000fe400078efcff */
[----:B-1----:R-:W-:Y:S02]  /*0860*/  @P0 LEA R12, P2, R124, c[0x0][0x218], 0x4 ;  /* 0x000086007c0c0a11 */ /* 0x002fe400078420ff */
[----:B------:R-:W-:Y:S02]  /*0870*/  @P0 IADD3.X R11, RZ, c[0x0][0x21c], RZ, P1, !PT ;  /* 0x00008700ff0b0a10 */ /* 0x000fe40000ffe4ff */
[----:B------:R-:W-:Y:S01]  /*0880*/  LOP3.LUT R140, R0, 0x140, RZ, 0xfc, !PT ;  /* 0x00000140008c7812 */ /* 0x000fe200078efcff */
[----:B------:R-:W-:Y:S02]  /*0890*/  @P0 IMAD.X R13, RZ, RZ, c[0x0][0x21c], P2 ;  /* 0x00008700ff0d0624 */ /* 0x000fe400010e06ff */
[----:B------:R1:W5:Y:S01]  /*08a0*/  @P0 LDG.E.128 R44, [R10.64] ;  /* 0x000000060a2c0981 */ /* 0x000362000c1e1d00 */
[----:B0-----:R-:W-:-:S02]  /*08b0*/  @P0 LEA R14, P3, R132, c[0x0][0x218], 0x4 ;  /* 0x00008600840e0a11 */ /* 0x001fc400078620ff */
[----:B------:R-:W-:Y:S01]  /*08c0*/  @P0 LEA R66, P1, R140, c[0x0][0x218], 0x4 ;  /* 0x000086008c420a11 */ /* 0x000fe200078220ff */
[----:B------:R0:W5:Y:S01]  /*08d0*/  @P0 LDG.E.128 R48, [R12.64] ;  /* 0x000000060c300981 */ /* 0x000162000c1e1d00 */
[----:B-1----:R-:W-:Y:S01]  /*08e0*/  @P0 LEA R10, P2, R148, c[0x0][0x218], 0x4 ;  /* 0x00008600940a0a11 */ /* 0x002fe200078420ff */
[----:B------:R-:W-:Y:S01]  /*08f0*/  @P0 IMAD.X R15, RZ, RZ, c[0x0][0x21c], P3 ;  /* 0x00008700ff0f0624 */ /* 0x000fe200018e06ff */
[----:B------:R-:W-:-:S03]  /*0900*/  @P0 IADD3.X R67, RZ, c[0x0][0x21c], RZ, P1, !PT ;  /* 0x00008700ff430a10 */ /* 0x000fc60000ffe4ff */
[----:B------:R-:W-:Y:S01]  /*0910*/  @P0 IMAD.X R11, RZ, RZ, c[0x0][0x21c], P2 ;  /* 0x00008700ff0b0624 */ /* 0x000fe200010e06ff */
[----:B------:R0:W5:Y:S04]  /*0920*/  @P0 LDG.E.128 R52, [R14.64] ;  /* 0x000000060e340981 */ /* 0x000168000c1e1d00 */
[----:B------:R0:W5:Y:S04]  /*0930*/  @P0 LDG.E.128 R56, [R66.64] ;  /* 0x0000000642380981 */ /* 0x000168000c1e1d00 */
[----:B------:R0:W5:Y:S01]  /*0940*/  @P0 LDG.E.128 R60, [R10.64] ;  /* 0x000000060a3c0981 */ /* 0x000162000c1e1d00 */
[----:B------:R-:W-:-:S02]  /*0950*/  ISETP.GE.AND P0, PT, R2, c[0x0][0x164], PT ;  /* 0x0000590002007a0c */ /* 0x000fc40003f06270 */
[----:B------:R-:W-:Y:S02]  /*0960*/  LEA R72, P4, R68, c[0x0][0x1c8], 0x4 ;  /* 0x0000720044487a11 */ /* 0x000fe400078820ff */
[----:B------:R-:W-:Y:S02]  /*0970*/  LEA R80, P3, R76, c[0x0][0x1c8], 0x4 ;  /* 0x000072004c507a11 */ /* 0x000fe400078620ff */
[----:B------:R-:W-:Y:S02]  /*0980*/  LEA R96, P5, R92, c[0x0][0x1c8], 0x4 ;  /* 0x000072005c607a11 */ /* 0x000fe400078a20ff */
[----:B------:R-:W-:Y:S02]  /*0990*/  LEA R104, P2, R100, c[0x0][0x1c8], 0x4 ;  /* 0x0000720064687a11 */ /* 0x000fe400078420ff */
[----:B------:R-:W-:Y:S02]  /*09a0*/  LEA R64, P1, R0, c[0x0][0x1c8], 0x4 ;  /* 0x0000720000407a11 */ /* 0x000fe400078220ff */
[----:B------:R-:W-:Y:S01]  /*09b0*/  LEA R88, P6, R84, c[0x0][0x1c8], 0x4 ;  /* 0x0000720054587a11 */ /* 0x000fe200078c20ff */
[----:B------:R-:W-:Y:S01]  /*09c0*/  IMAD.X R73, RZ, RZ, c[0x0][0x1cc], P4 ;  /* 0x00007300ff497624 */ /* 0x000fe200020e06ff */
[----:B------:R-:W-:Y:S01]  /*09d0*/  IADD3.X R65, RZ, c[0x0][0x1cc], RZ, P1, !PT ;  /* 0x00007300ff417a10 */ /* 0x000fe20000ffe4ff */
[----:B------:R-:W-:Y:S01]  /*09e0*/  IMAD.X R81, RZ, RZ, c[0x0][0x1cc], P3 ;  /* 0x00007300ff517624 */ /* 0x000fe200018e06ff */
[----:B------:R-:W-:Y:S01]  /*09f0*/  LEA R120, P4, R116, c[0x0][0x1c8], 0x4 ;  /* 0x0000720074787a11 */ /* 0x000fe200078820ff */
[----:B------:R-:W-:Y:S01]  /*0a00*/  IMAD.X R97, RZ, RZ, c[0x0][0x1cc], P5 ;  /* 0x00007300ff617624 */ /* 0x000fe200028e06ff */
[----:B------:R-:W-:Y:S01]  /*0a10*/  LEA R128, P3, R124, c[0x0][0x1c8], 0x4 ;  /* 0x000072007c807a11 */ /* 0x000fe200078620ff */
[----:B------:R-:W-:Y:S01]  /*0a20*/  IMAD.X R105, RZ, RZ, c[0x0][0x1cc], P2 ;  /* 0x00007300ff697624 */ /* 0x000fe200010e06ff */
[----:B------:R-:W-:-:S02]  /*0a30*/  IADD3.X R89, RZ, c[0x0][0x1cc], RZ, P6, !PT ;  /* 0x00007300ff597a10 */ /* 0x000fc400037fe4ff */
[----:B------:R-:W-:Y:S02]  /*0a40*/  LEA R144, P5, R140, c[0x0][0x1c8], 0x4 ;  /* 0x000072008c907a11 */ /* 0x000fe400078a20ff */
[----:B------:R-:W-:Y:S02]  /*0a50*/  LEA R156, P2, R148, c[0x0][0x1c8], 0x4 ;  /* 0x00007200949c7a11 */ /* 0x000fe400078420ff */
[----:B------:R-:W-:Y:S02]  /*0a60*/  LEA R112, P1, R108, c[0x0][0x1c8], 0x4 ;  /* 0x000072006c707a11 */ /* 0x000fe400078220ff */
[----:B------:R-:W-:Y:S01]  /*0a70*/  LEA R136, P6, R132, c[0x0][0x1c8], 0x4 ;  /* 0x0000720084887a11 */ /* 0x000fe200078c20ff */
[-C--:B------:R-:W-:Y:S01]  /*0a80*/  IMAD.WIDE.U32 R68, R68, R153.reuse, c[0x0][0x1b0] ;  /* 0x00006c0044447625 */ /* 0x080fe200078e0099 */
[----:B------:R-:W-:Y:S02]  /*0a90*/  IADD3.X R113, RZ, c[0x0][0x1cc], RZ, P1, !PT ;  /* 0x00007300ff717a10 */ /* 0x000fe40000ffe4ff */
        /* <DEDUP_REMOVED lines=13> */
[----:B------:R-:W-:Y:S02]  /*0b70*/  IMAD.X R145, RZ, RZ, c[0x0][0x1cc], P5 ;  /* 0x00007300ff917624 */ /* 0x000fe400028e06ff */
[----:B------:R-:W-:Y:S01]  /*0b80*/  IMAD.X R157, RZ, RZ, c[0x0][0x1cc], P2 ;  /* 0x00007300ff9d7624 */ /* 0x000fe200010e06ff */
[----:B------:R-:W-:Y:S06]  /*0b90*/  @P0 EXIT ;  /* 0x000000000000094d */ /* 0x000fec0003800000 */
[----:B0-----:R-:W-:Y:S01]  /*0ba0*/  IMAD.WIDE.U32 R152, R0, R153, c[0x0][0x1b0] ;  /* 0x00006c0000987625 */ /* 0x001fe200078e0099 */
        /* <DEDUP_REMOVED lines=27> */
[----:B------:R-:W-:Y:S01]  /*0d60*/  IMAD.HI.U32 R9, R161, -0x2daee0ad, RZ ;  /* 0xd2511f53a1097827 */ /* 0x000fe200078e00ff */
[----:B------:R-:W-:Y:S01]  /*0d70*/  BSSY B0, `(.L_x_42594) ;  /* 0x00013ed000007945 */ /* 0x000fe20003800000 */
[----:B------:R-:W-:Y:S01]  /*0d80*/  LOP3.LUT R8, R8, 0x3, RZ, 0xc0, !PT ;  /* 0x0000000308087812 */ /* 0x000fe200078ec0ff */
[----:B------:R-:W-:Y:S01]  /*0d90*/  ULDC.U8 UR8, c[0x0][0x1f0] ;  /* 0x00007c0000087ab9 */ /* 0x000fe20000000000 */
[----:B------:R-:W-:Y:S01]  /*0da0*/  IMAD R3, R160, -0x326172a9, RZ ;  /* 0xcd9e8d57a0037824 */ /* 0x000fe200078e02ff */
[----:B------:R-:W-:Y:S01]  /*0db0*/  LOP3.LUT R4, R9, UR26, R4, 0x96, !PT ;  /* 0x0000001a09047c12 */ /* 0x000fe2000f8e9604 */
[----:B------:R-:W-:Y:S01]  /*0dc0*/  IMAD.HI.U32 R10, R162, -0x326172a9, RZ ;  /* 0xcd9e8d57a20a7827 */ /* 0x000fe200078e00ff */
[----:B------:R-:W-:-:S03]  /*0dd0*/  HFMA2.MMA R9, -RZ, RZ, 0, 0 ;  /* 0x00000000ff097435 */ /* 0x000fc600000001ff */
[----:B------:R-:W-:Y:S01]  /*0de0*/  IMAD R12, R161, -0x2daee0ad, RZ ;  /* 0xd2511f53a10c7824 */ /* 0x000fe200078e02ff */
[----:B------:R-:W-:Y:S01]  /*0df0*/  LOP3.LUT R3, R10, UR25, R3, 0x96, !PT ;  /* 0x000000190a037c12 */ /* 0x000fe2000f8e9603 */
[----:B------:R-:W-:Y:S02]  /*0e00*/  IMAD R10, R162, -0x326172a9, RZ ;  /* 0xcd9e8d57a20a7824 */ /* 0x000fe400078e02ff */
.L_x_43056:
[----:B------:R-:W-:-:S04]  /*0e10*/  IMAD.MOV.U32 R217, RZ, RZ, 0x4 ;  /* 0x00000004ffd97424 */ /* 0x000fc800078e00ff */
[----:B------:R-:W-:-:S06]  /*0e20*/  IMAD.WIDE R168, R2, R217, c[0x0][0x1d0] ;  /* 0x0000740002a87625 */ /* 0x000fcc00078e02d9 */
[----:B------:R-:W2:Y:S01]  /*0e30*/  LDG.E R168, [R168.64] ;  /* 0x00000006a8a87981 */ /* 0x000ea2000c1e1900 */
[----:B------:R-:W-:Y:S01]  /*0e40*/  ISETP.NE.U32.AND P0, PT, RZ, c[0x0][0x180], PT ;  /* 0x00006000ff007a0c */ /* 0x000fe20003f05070 */
[----:B------:R-:W-:Y:S01]  /*0e50*/  IMAD R170, R2, c[0x0][0x168], RZ ;  /* 0x00005a0002aa7a24 */ /* 0x000fe200078e02ff */
[----:B------:R-:W-:Y:S02]  /*0e60*/  MOV R212, RZ ;  /* 0x000000ff00d47202 */ /* 0x000fe40000000f00 */
[----:B------:R-:W-:Y:S02]  /*0e70*/  ISETP.NE.AND.EX P0, PT, RZ, c[0x0][0x184], PT, P0 ;  /* 0x00006100ff007a0c */ /* 0x000fe40003f05300 */
[----:B------:R-:W-:-:S04]  /*0e80*/  SHF.R.S32.HI R171, RZ, 0x1f, R170 ;  /* 0x0000001fffab7819 */ /* 0x000fc800000114aa */
[----:B------:R-:W-:-:S04]  /*0e90*/  LEA.HI R171, R171, R170, RZ, 0x2 ;  /* 0x000000aaabab7211 */ /* 0x000fc800078f10ff */
[----:B------:R-:W-:-:S03]  /*0ea0*/  LEA.HI.SX32 R213, R171, R0, 0x1e ;  /* 0x00000000abd57211 */ /* 0x000fc600078ff2ff */
[----:B------:R-:W-:-:S04]  /*0eb0*/  @P0 IMAD.MOV.U32 R174, RZ, RZ, 0x10 ;  /* 0x00000010ffae0424 */ /* 0x000fc800078e00ff */
[----:B------:R-:W-:-:S04]  /*0ec0*/  @P0 IMAD.WIDE.U32 R174, R213, R174, c[0x0][0x180] ;  /* 0x00006000d5ae0625 */ /* 0x000fc800078e00ae */
[----:B------:R-:W-:Y:S01]  /*0ed0*/  IMAD.WIDE R170, R2, R217, c[0x0][0x1d8] ;  /* 0x0000760002aa7625 */ /* 0x000fe200078e02d9 */
[----:B------:R-:W3:Y:S04]  /*0ee0*/  @P0 LDG.E.128 R164, [R174.64] ;  /* 0x00000006aea40981 */ /* 0x000ee8000c1e1d00 */
[----:B-----5:R0:W5:Y:S01]  /*0ef0*/  LDG.E R219, [R170.64] ;  /* 0x00000006aadb7981 */ /* 0x020162000c1e1900 */
        /* <DEDUP_REMOVED lines=29> */
.L_x_42598:
[----:B------:R-:W-:Y:S02]  /*10d0*/  MOV R174, R10 ;  /* 0x0000000a00ae7202 */ /* 0x000fe40000000f00 */
.L_x_42599:
[----:B------:R-:W-:Y:S05]  /*10e0*/  BSYNC B2 ;  /* 0x0000000000027941 */ /* 0x000fea0003800000 */
.L_x_42597:
        /* <DEDUP_REMOVED lines=16> */
.L_x_42603:
[----:B------:R-:W-:Y:S05]  /*11f0*/  BSYNC B3 ;  /* 0x0000000000037941 */ /* 0x000fea0003800000 */
.L_x_42602:
        /* <DEDUP_REMOVED lines=43> */
.L_x_42601:
[----:B------:R-:W-:Y:S05]  /*14b0*/  BSYNC B2 ;  /* 0x0000000000027941 */ /* 0x000fea0003800000 */
.L_x_42600:
        /* <DEDUP_REMOVED lines=10> */
.L_x_42596:
[----:B0-----:R-:W-:Y:S05]  /*1560*/  BSYNC B1 ;  /* 0x0000000000017941 */ /* 0x001fea0003800000 */
.L_x_42595:
        /* <DEDUP_REMOVED lines=18> */
.L_x_42607:
[----:B------:R-:W-:Y:S02]  /*1690*/  IMAD.MOV.U32 R177, RZ, RZ, R10 ;  /* 0x000000ffffb17224 */ /* 0x000fe400078e000a */
.L_x_42608:
[----:B------:R-:W-:Y:S05]  /*16a0*/  BSYNC B2 ;  /* 0x0000000000027941 */ /* 0x000fea0003800000 */
.L_x_42606:
        /* <DEDUP_REMOVED lines=16> */
.L_x_42612:
[----:B------:R-:W-:Y:S05]  /*17b0*/  BSYNC B3 ;  /* 0x0000000000037941 */ /* 0x000fea0003800000 */
.L_x_42611:
        /* <DEDUP_REMOVED lines=43> */
.L_x_42610:
[----:B------:R-:W-:Y:S05]  /*1a70*/  BSYNC B2 ;  /* 0x0000000000027941 */ /* 0x000fea0003800000 */
.L_x_42609:
        /* <DEDUP_REMOVED lines=10> */
.L_x_42605:
[----:B------:R-:W-:Y:S05]  /*1b20*/  BSYNC B1 ;  /* 0x0000000000017941 */ /* 0x000fea0003800000 */
.L_x_42604:
        /* <DEDUP_REMOVED lines=18> */
.L_x_42616:
[----:B------:R-:W-:Y:S02]  /*1c50*/  IMAD.MOV.U32 R178, RZ, RZ, R10 ;  /* 0x000000ffffb27224 */ /* 0x000fe400078e000a */
.L_x_42617:
[----:B------:R-:W-:Y:S05]  /*1c60*/  BSYNC B2 ;  /* 0x0000000000027941 */ /* 0x000fea0003800000 */
.L_x_42615:
        /* <DEDUP_REMOVED lines=16> */
.L_x_42621:
[----:B------:R-:W-:Y:S05]  /*1d70*/  BSYNC B3 ;  /* 0x0000000000037941 */ /* 0x000fea0003800000 */
.L_x_42620:
        /* <DEDUP_REMOVED lines=44> */
.L_x_42619:
[----:B------:R-:W-:Y:S05]  /*2040*/  BSYNC B2 ;  /* 0x0000000000027941 */ /* 0x000fea0003800000 */
.L_x_42618:
        /* <DEDUP_REMOVED lines=10> */
.L_x_42614:
[----:B------:R-:W-:Y:S05]  /*20f0*/  BSYNC B1 ;  /* 0x0000000000017941 */ /* 0x000fea0003800000 */
.L_x_42613:
        /* <DEDUP_REMOVED lines=18> */
.L_x_42625:
[----:B------:R-:W-:Y:S02]  /*2220*/  IMAD.MOV.U32 R8, RZ, RZ, R10 ;  /* 0x000000ffff087224 */ /* 0x000fe400078e000a */
.L_x_42626:
[----:B------:R-:W-:Y:S05]  /*2230*/  BSYNC B2 ;  /* 0x0000000000027941 */ /* 0x000fea0003800000 */
.L_x_42624:
        /* <DEDUP_REMOVED lines=16> */
.L_x_42630:
[----:B------:R-:W-:Y:S05]  /*2340*/  BSYNC B3 ;  /* 0x0000000000037941 */ /* 0x000fea0003800000 */
.L_x_42629:
        /* <DEDUP_REMOVED lines=44> */
.L_x_42628:
[----:B------:R-:W-:Y:S05]  /*2610*/  BSYNC B2 ;  /* 0x0000000000027941 */ /* 0x000fea0003800000 */
.L_x_42627:
        /* <DEDUP_REMOVED lines=10> */
.L_x_42623:
[----:B------:R-:W-:Y:S05]  /*26c0*/  BSYNC B1 ;  /* 0x0000000000017941 */ /* 0x000fea0003800000 */
.L_x_42622:
        /* <DEDUP_REMOVED lines=18> */
.L_x_42632:
[----:B------:R-:W-:Y:S05]  /*27f0*/  BSYNC B1 ;  /* 0x0000000000017941 */ /* 0x000fea0003800000 */
.L_x_42631:
        /* <DEDUP_REMOVED lines=21> */
.L_x_42636:
[----:B------:R-:W-:Y:S02]  /*2950*/  MOV R181, R10 ;  /* 0x0000000a00b57202 */ /* 0x000fe40000000f00 */
.L_x_42637:
[----:B------:R-:W-:Y:S05]  /*2960*/  BSYNC B2 ;  /* 0x0000000000027941 */ /* 0x000fea0003800000 */
.L_x_42635:
        /* <DEDUP_REMOVED lines=16> */
.L_x_42641:
[----:B------:R-:W-:Y:S05]  /*2a70*/  BSYNC B3 ;  /* 0x0000000000037941 */ /* 0x000fea0003800000 */
.L_x_42640:
        /* <DEDUP_REMOVED lines=43> */
.L_x_42639:
[----:B------:R-:W-:Y:S05]  /*2d30*/  BSYNC B2 ;  /* 0x0000000000027941 */ /* 0x000fea0003800000 */
.L_x_42638:
        /* <DEDUP_REMOVED lines=10> */
.L_x_42634:
[----:B0-----:R-:W-:Y:S05]  /*2de0*/  BSYNC B1 ;  /* 0x0000000000017941 */ /* 0x001fea0003800000 */
.L_x_42633:
        /* <DEDUP_REMOVED lines=18> */
.L_x_42645:
[----:B------:R-:W-:Y:S02]  /*2f10*/  IMAD.MOV.U32 R176, RZ, RZ, R10 ;  /* 0x000000ffffb07224 */ /* 0x000fe400078e000a */
.L_x_42646:
[----:B------:R-:W-:Y:S05]  /*2f20*/  BSYNC B2 ;  /* 0x0000000000027941 */ /* 0x000fea0003800000 */
.L_x_42644:
        /* <DEDUP_REMOVED lines=16> */
.L_x_42650:
[----:B------:R-:W-:Y:S05]  /*3030*/  BSYNC B3 ;  /* 0x0000000000037941 */ /* 0x000fea0003800000 */
.L_x_42649:
        /* <DEDUP_REMOVED lines=43> */
.L_x_42648:
[----:B------:R-:W-:Y:S05]  /*32f0*/  BSYNC B2 ;  /* 0x0000000000027941 */ /* 0x000fea0003800000 */
.L_x_42647:
        /* <DEDUP_REMOVED lines=10> */
.L_x_42643:
[----:B------:R-:W-:Y:S05]  /*33a0*/  BSYNC B1 ;  /* 0x0000000000017941 */ /* 0x000fea0003800000 */
.L_x_42642:
        /* <DEDUP_REMOVED lines=18> */
.L_x_42654:
[----:B------:R-:W-:Y:S02]  /*34d0*/  IMAD.MOV.U32 R184, RZ, RZ, R10 ;  /* 0x000000ffffb87224 */ /* 0x000fe400078e000a */
.L_x_42655:
[----:B------:R-:W-:Y:S05]  /*34e0*/  BSYNC B2 ;  /* 0x0000000000027941 */ /* 0x000fea0003800000 */
.L_x_42653:
        /* <DEDUP_REMOVED lines=16> */
.L_x_42659:
[----:B------:R-:W-:Y:S05]  /*35f0*/  BSYNC B3 ;  /* 0x0000000000037941 */ /* 0x000fea0003800000 */
.L_x_42658:
        /* <DEDUP_REMOVED lines=44> */
.L_x_42657:
[----:B------:R-:W-:Y:S05]  /*38c0*/  BSYNC B2 ;  /* 0x0000000000027941 */ /* 0x000fea0003800000 */
.L_x_42656:
        /* <DEDUP_REMOVED lines=10> */
.L_x_42652:
[----:B------:R-:W-:Y:S05]  /*3970*/  BSYNC B1 ;  /* 0x0000000000017941 */ /* 0x000fea0003800000 */
.L_x_42651:
        /* <DEDUP_REMOVED lines=18> */
.L_x_42663:
[----:B------:R-:W-:Y:S02]  /*3aa0*/  IMAD.MOV.U32 R186, RZ, RZ, R10 ;  /* 0x000000ffffba7224 */ /* 0x000fe400078e000a */
.L_x_42664:
[----:B------:R-:W-:Y:S05]  /*3ab0*/  BSYNC B2 ;  /* 0x0000000000027941 */ /* 0x000fea0003800000 */
.L_x_42662:
        /* <DEDUP_REMOVED lines=16> */
.L_x_42668:
[----:B------:R-:W-:Y:S05]  /*3bc0*/  BSYNC B3 ;  /* 0x0000000000037941 */ /* 0x000fea0003800000 */
.L_x_42667:
        /* <DEDUP_REMOVED lines=44> */
.L_x_42666:
[----:B------:R-:W-:Y:S05]  /*3e90*/  BSYNC B2 ;  /* 0x0000000000027941 */ /* 0x000fea0003800000 */
.L_x_42665:
        /* <DEDUP_REMOVED lines=10> */
.L_x_42661:
[----:B------:R-:W-:Y:S05]  /*3f40*/  BSYNC B1 ;  /* 0x0000000000017941 */ /* 0x000fea0003800000 */
.L_x_42660:
        /* <DEDUP_REMOVED lines=17> */
.L_x_42670:
[----:B------:R-:W-:Y:S05]  /*4060*/  BSYNC B1 ;  /* 0x0000000000017941 */ /* 0x000fea0003800000 */
.L_x_42669:
        /* <DEDUP_REMOVED lines=21> */
.L_x_42674:
[----:B------:R-:W-:Y:S02]  /*41c0*/  IMAD.MOV.U32 R185, RZ, RZ, R10 ;  /* 0x000000ffffb97224 */ /* 0x000fe400078e000a */
.L_x_42675:
[----:B------:R-:W-:Y:S05]  /*41d0*/  BSYNC B2 ;  /* 0x0000000000027941 */ /* 0x000fea0003800000 */
.L_x_42673:
        /* <DEDUP_REMOVED lines=16> */
.L_x_42679:
[----:B------:R-:W-:Y:S05]  /*42e0*/  BSYNC B3 ;  /* 0x0000000000037941 */ /* 0x000fea0003800000 */
.L_x_42678:
        /* <DEDUP_REMOVED lines=42> */
[----:B------:R-:W-:Y:S02]  /*4590*/  MOV R12, R176 ;  /* 0x000000b0000c7202 */ /* 0x000fe40000000f00 */
.L_x_42677:
[----:B------:R-:W-:Y:S05]  /*45a0*/  BSYNC B2 ;  /* 0x0000000000027941 */ /* 0x000fea0003800000 */
.L_x_42676:
        /* <DEDUP_REMOVED lines=10> */
.L_x_42672:
[----:B0-----:R-:W-:Y:S05]  /*4650*/  BSYNC B1 ;  /* 0x0000000000017941 */ /* 0x001fea0003800000 */
.L_x_42671:
        /* <DEDUP_REMOVED lines=18> */
.L_x_42683:
[----:B------:R-:W-:Y:S02]  /*4780*/  IMAD.MOV.U32 R186, RZ, RZ, R10 ;  /* 0x000000ffffba7224 */ /* 0x000fe400078e000a */
.L_x_42684:
[----:B------:R-:W-:Y:S05]  /*4790*/  BSYNC B2 ;  /* 0x0000000000027941 */ /* 0x000fea0003800000 */
.L_x_42682:
        /* <DEDUP_REMOVED lines=16> */
.L_x_42688:
[----:B------:R-:W-:Y:S05]  /*48a0*/  BSYNC B3 ;  /* 0x0000000000037941 */ /* 0x000fea0003800000 */
.L_x_42687:
        /* <DEDUP_REMOVED lines=43> */
.L_x_42686:
[----:B------:R-:W-:Y:S05]  /*4b60*/  BSYNC B2 ;  /* 0x0000000000027941 */ /* 0x000fea0003800000 */
.L_x_42685:
        /* <DEDUP_REMOVED lines=10> */
.L_x_42681:
[----:B------:R-:W-:Y:S05]  /*4c10*/  BSYNC B1 ;  /* 0x0000000000017941 */ /* 0x000fea0003800000 */
.L_x_42680:
        /* <DEDUP_REMOVED lines=18> */
.L_x_42692:
[----:B------:R-:W-:Y:S02]  /*4d40*/  MOV R188, R10 ;  /* 0x0000000a00bc7202 */ /* 0x000fe40000000f00 */
.L_x_42693:
[----:B------:R-:W-:Y:S05]  /*4d50*/  BSYNC B2 ;  /* 0x0000000000027941 */ /* 0x000fea0003800000 */
.L_x_42691:
        /* <DEDUP_REMOVED lines=16> */
.L_x_42697:
[----:B------:R-:W-:Y:S05]  /*4e60*/  BSYNC B3 ;  /* 0x0000000000037941 */ /* 0x000fea0003800000 */
.L_x_42696:
[----:B------:R-:W-:Y:S01]  /*4e70*/  IMAD.HI.U32 R4, R5, -0x326172a9, RZ ;  /* 0xcd9e8d5705047827 */ /* 0x000fe200078e00ff */
[----:B------:R-:W-:-:S03]  /*4e80*/  LOP3.LUT R8, R8, UR5, R9, 0x96, !PT ;  /* 0x0000000508087c12 */ /* 0x000fc6000f8e9609 */
[----:B------:R-:W-:Y:S01]  /*4e90*/  IMAD R3, R5, -0x326172a9, RZ ;  /* 0xcd9e8d5705037824 */ /* 0x000fe200078e02ff */
[----:B------:R-:W-:Y:S01]  /*4ea0*/  LOP3.LUT R4, R4, UR4, R7, 0x96, !PT ;  /* 0x0000000404047c12 */ /* 0x000fe2000f8e9607 */
[----:B------:R-:W-:Y:S01]  /*4eb0*/  IMAD.WIDE.U32 R182, R8, -0x326172a9, RZ ;  /* 0xcd9e8d5708b67825 */ /* 0x000fe200078e00ff */
[----:B------:R-:W-:-:S03]  /*4ec0*/  HFMA2.MMA R8, -RZ, RZ, 0, 0 ;  /* 0x00000000ff087435 */ /* 0x000fc600000001ff */
        /* <DEDUP_REMOVED lines=38> */
.L_x_42695:
[----:B------:R-:W-:Y:S05]  /*5130*/  BSYNC B2 ;  /* 0x0000000000027941 */ /* 0x000fea0003800000 */
.L_x_42694:
        /* <DEDUP_REMOVED lines=10> */
.L_x_42690:
[----:B------:R-:W-:Y:S05]  /*51e0*/  BSYNC B1 ;  /* 0x0000000000017941 */ /* 0x000fea0003800000 */
.L_x_42689:
        /* <DEDUP_REMOVED lines=18> */
.L_x_42701:
[----:B------:R-:W-:Y:S02]  /*5310*/  MOV R190, R10 ;  /* 0x0000000a00be7202 */ /* 0x000fe40000000f00 */
.L_x_42702:
[----:B------:R-:W-:Y:S05]  /*5320*/  BSYNC B2 ;  /* 0x0000000000027941 */ /* 0x000fea0003800000 */
.L_x_42700:
        /* <DEDUP_REMOVED lines=16> */
.L_x_42706:
[----:B------:R-:W-:Y:S05]  /*5430*/  BSYNC B3 ;  /* 0x0000000000037941 */ /* 0x000fea0003800000 */
.L_x_42705:
        /* <DEDUP_REMOVED lines=44> */
.L_x_42704:
[----:B------:R-:W-:Y:S05]  /*5700*/  BSYNC B2 ;  /* 0x0000000000027941 */ /* 0x000fea0003800000 */
.L_x_42703:
        /* <DEDUP_REMOVED lines=10> */
.L_x_42699:
[----:B------:R-:W-:Y:S05]  /*57b0*/  BSYNC B1 ;  /* 0x0000000000017941 */ /* 0x000fea0003800000 */
.L_x_42698:
        /* <DEDUP_REMOVED lines=17> */
.L_x_42708:
[----:B------:R-:W-:Y:S05]  /*58d0*/  BSYNC B1 ;  /* 0x0000000000017941 */ /* 0x000fea0003800000 */
.L_x_42707:
        /* <DEDUP_REMOVED lines=21> */
.L_x_42712:
[----:B------:R-:W-:Y:S02]  /*5a30*/  IMAD.MOV.U32 R189, RZ, RZ, R10 ;  /* 0x000000ffffbd7224 */ /* 0x000fe400078e000a */
.L_x_42713:
[----:B------:R-:W-:Y:S05]  /*5a40*/  BSYNC B2 ;  /* 0x0000000000027941 */ /* 0x000fea0003800000 */
.L_x_42711:
        /* <DEDUP_REMOVED lines=16> */
.L_x_42717:
[----:B------:R-:W-:Y:S05]  /*5b50*/  BSYNC B3 ;  /* 0x0000000000037941 */ /* 0x000fea0003800000 */
.L_x_42716:
        /* <DEDUP_REMOVED lines=43> */
.L_x_42715:
[----:B------:R-:W-:Y:S05]  /*5e10*/  BSYNC B2 ;  /* 0x0000000000027941 */ /* 0x000fea0003800000 */
.L_x_42714:
        /* <DEDUP_REMOVED lines=10> */
.L_x_42710:
[----:B0-----:R-:W-:Y:S05]  /*5ec0*/  BSYNC B1 ;  /* 0x0000000000017941 */ /* 0x001fea0003800000 */
.L_x_42709:
        /* <DEDUP_REMOVED lines=18> */
.L_x_42721:
[----:B------:R-:W-:Y:S02]  /*5ff0*/  MOV R184, R10 ;  /* 0x0000000a00b87202 */ /* 0x000fe40000000f00 */
.L_x_42722:
[----:B------:R-:W-:Y:S05]  /*6000*/  BSYNC B2 ;  /* 0x0000000000027941 */ /* 0x000fea0003800000 */
.L_x_42720:
        /* <DEDUP_REMOVED lines=16> */
.L_x_42726:
[----:B------:R-:W-:Y:S05]  /*6110*/  BSYNC B3 ;  /* 0x0000000000037941 */ /* 0x000fea0003800000 */
.L_x_42725:
        /* <DEDUP_REMOVED lines=43> */
.L_x_42724:
[----:B------:R-:W-:Y:S05]  /*63d0*/  BSYNC B2 ;  /* 0x0000000000027941 */ /* 0x000fea0003800000 */
.L_x_42723:
        /* <DEDUP_REMOVED lines=10> */
.L_x_42719:
[----:B------:R-:W-:Y:S05]  /*6480*/  BSYNC B1 ;  /* 0x0000000000017941 */ /* 0x000fea0003800000 */
.L_x_42718:
        /* <DEDUP_REMOVED lines=18> */
.L_x_42730:
[----:B------:R-:W-:Y:S02]  /*65b0*/  IMAD.MOV.U32 R192, RZ, RZ, R10 ;  /* 0x000000ffffc07224 */ /* 0x000fe400078e000a */
.L_x_42731:
[----:B------:R-:W-:Y:S05]  /*65c0*/  BSYNC B2 ;  /* 0x0000000000027941 */ /* 0x000fea0003800000 */
.L_x_42729:
        /* <DEDUP_REMOVED lines=16> */
.L_x_42735:
[----:B------:R-:W-:Y:S05]  /*66d0*/  BSYNC B3 ;  /* 0x0000000000037941 */ /* 0x000fea0003800000 */
.L_x_42734:
        /* <DEDUP_REMOVED lines=44> */
.L_x_42733:
[----:B------:R-:W-:Y:S05]  /*69a0*/  BSYNC B2 ;  /* 0x0000000000027941 */ /* 0x000fea0003800000 */
.L_x_42732:
        /* <DEDUP_REMOVED lines=10> */
.L_x_42728:
[----:B------:R-:W-:Y:S05]  /*6a50*/  BSYNC B1 ;  /* 0x0000000000017941 */ /* 0x000fea0003800000 */
.L_x_42727:
        /* <DEDUP_REMOVED lines=18> */
.L_x_42739:
[----:B------:R-:W-:Y:S02]  /*6b80*/  IMAD.MOV.U32 R194, RZ, RZ, R10 ;  /* 0x000000ffffc27224 */ /* 0x000fe400078e000a */
.L_x_42740:
[----:B------:R-:W-:Y:S05]  /*6b90*/  BSYNC B2 ;  /* 0x0000000000027941 */ /* 0x000fea0003800000 */
.L_x_42738:
        /* <DEDUP_REMOVED lines=16> */
.L_x_42744:
[----:B------:R-:W-:Y:S05]  /*6ca0*/  BSYNC B3 ;  /* 0x0000000000037941 */ /* 0x000fea0003800000 */
.L_x_42743:
        /* <DEDUP_REMOVED lines=44> */
.L_x_42742:
[----:B------:R-:W-:Y:S05]  /*6f70*/  BSYNC B2 ;  /* 0x0000000000027941 */ /* 0x000fea0003800000 */
.L_x_42741:
        /* <DEDUP_REMOVED lines=10> */
.L_x_42737:
[----:B------:R-:W-:Y:S05]  /*7020*/  BSYNC B1 ;  /* 0x0000000000017941 */ /* 0x000fea0003800000 */
.L_x_42736:
        /* <DEDUP_REMOVED lines=17> */
.L_x_42746:
[----:B------:R-:W-:Y:S05]  /*7140*/  BSYNC B1 ;  /* 0x0000000000017941 */ /* 0x000fea0003800000 */
.L_x_42745:
        /* <DEDUP_REMOVED lines=21> */
.L_x_42750:
[----:B------:R-:W-:Y:S02]  /*72a0*/  MOV R193, R10 ;  /* 0x0000000a00c17202 */ /* 0x000fe40000000f00 */
.L_x_42751:
[----:B------:R-:W-:Y:S05]  /*72b0*/  BSYNC B2 ;  /* 0x0000000000027941 */ /* 0x000fea0003800000 */
.L_x_42749:
        /* <DEDUP_REMOVED lines=16> */
.L_x_42755:
[----:B------:R-:W-:Y:S05]  /*73c0*/  BSYNC B3 ;  /* 0x0000000000037941 */ /* 0x000fea0003800000 */
.L_x_42754:
        /* <DEDUP_REMOVED lines=43> */
.L_x_42753:
[----:B------:R-:W-:Y:S05]  /*7680*/  BSYNC B2 ;  /* 0x0000000000027941 */ /* 0x000fea0003800000 */
.L_x_42752:
        /* <DEDUP_REMOVED lines=10> */
.L_x_42748:
[----:B0-----:R-:W-:Y:S05]  /*7730*/  BSYNC B1 ;  /* 0x0000000000017941 */ /* 0x001fea0003800000 */
.L_x_42747:
        /* <DEDUP_REMOVED lines=18> */
.L_x_42759:
[----:B------:R-:W-:Y:S02]  /*7860*/  IMAD.MOV.U32 R194, RZ, RZ, R10 ;  /* 0x000000ffffc27224 */ /* 0x000fe400078e000a */
.L_x_42760:
[----:B------:R-:W-:Y:S05]  /*7870*/  BSYNC B2 ;  /* 0x0000000000027941 */ /* 0x000fea0003800000 */
.L_x_42758:
        /* <DEDUP_REMOVED lines=16> */
.L_x_42764:
[----:B------:R-:W-:Y:S05]  /*7980*/  BSYNC B3 ;  /* 0x0000000000037941 */ /* 0x000fea0003800000 */
.L_x_42763:
        /* <DEDUP_REMOVED lines=43> */
.L_x_42762:
[----:B------:R-:W-:Y:S05]  /*7c40*/  BSYNC B2 ;  /* 0x0000000000027941 */ /* 0x000fea0003800000 */
.L_x_42761:
        /* <DEDUP_REMOVED lines=10> */
.L_x_42757:
[----:B------:R-:W-:Y:S05]  /*7cf0*/  BSYNC B1 ;  /* 0x0000000000017941 */ /* 0x000fea0003800000 */
.L_x_42756:
        /* <DEDUP_REMOVED lines=18> */
.L_x_42768:
[----:B------:R-:W-:Y:S02]  /*7e20*/  IMAD.MOV.U32 R8, RZ, RZ, R10 ;  /* 0x000000ffff087224 */ /* 0x000fe400078e000a */
.L_x_42769:
[----:B------:R-:W-:Y:S05]  /*7e30*/  BSYNC B2 ;  /* 0x0000000000027941 */ /* 0x000fea0003800000 */
.L_x_42767:
        /* <DEDUP_REMOVED lines=16> */
.L_x_42773:
[----:B------:R-:W-:Y:S05]  /*7f40*/  BSYNC B3 ;  /* 0x0000000000037941 */ /* 0x000fea0003800000 */
.L_x_42772:
        /* <DEDUP_REMOVED lines=44> */
.L_x_42771:
[----:B------:R-:W-:Y:S05]  /*8210*/  BSYNC B2 ;  /* 0x0000000000027941 */ /* 0x000fea0003800000 */
.L_x_42770:
        /* <DEDUP_REMOVED lines=10> */
.L_x_42766:
[----:B------:R-:W-:Y:S05]  /*82c0*/  BSYNC B1 ;  /* 0x0000000000017941 */ /* 0x000fea0003800000 */
.L_x_42765:
        /* <DEDUP_REMOVED lines=18> */
.L_x_42777:
[----:B------:R-:W-:Y:S02]  /*83f0*/  IMAD.MOV.U32 R8, RZ, RZ, R10 ;  /* 0x000000ffff087224 */ /* 0x000fe400078e000a */
.L_x_42778:
[----:B------:R-:W-:Y:S05]  /*8400*/  BSYNC B2 ;  /* 0x0000000000027941 */ /* 0x000fea0003800000 */
.L_x_42776:
        /* <DEDUP_REMOVED lines=16> */
.L_x_42782:
[----:B------:R-:W-:Y:S05]  /*8510*/  BSYNC B3 ;  /* 0x0000000000037941 */ /* 0x000fea0003800000 */
.L_x_42781:
        /* <DEDUP_REMOVED lines=44> */
.L_x_42780:
[----:B------:R-:W-:Y:S05]  /*87e0*/  BSYNC B2 ;  /* 0x0000000000027941 */ /* 0x000fea0003800000 */
.L_x_42779:
        /* <DEDUP_REMOVED lines=10> */
.L_x_42775:
[----:B------:R-:W-:Y:S05]  /*8890*/  BSYNC B1 ;  /* 0x0000000000017941 */ /* 0x000fea0003800000 */
.L_x_42774:
        /* <DEDUP_REMOVED lines=17> */
.L_x_42784:
[----:B------:R-:W-:Y:S05]  /*89b0*/  BSYNC B1 ;  /* 0x0000000000017941 */ /* 0x000fea0003800000 */
.L_x_42783:
        /* <DEDUP_REMOVED lines=21> */
.L_x_42788:
[----:B------:R-:W-:Y:S02]  /*8b10*/  IMAD.MOV.U32 R189, RZ, RZ, R10 ;  /* 0x000000ffffbd7224 */ /* 0x000fe400078e000a */
.L_x_42789:
[----:B------:R-:W-:Y:S05]  /*8b20*/  BSYNC B2 ;  /* 0x0000000000027941 */ /* 0x000fea0003800000 */
.L_x_42787:
        /* <DEDUP_REMOVED lines=16> */
.L_x_42793:
[----:B------:R-:W-:Y:S05]  /*8c30*/  BSYNC B3 ;  /* 0x0000000000037941 */ /* 0x000fea0003800000 */
.L_x_42792:
        /* <DEDUP_REMOVED lines=43> */
.L_x_42791:
[----:B------:R-:W-:Y:S05]  /*8ef0*/  BSYNC B2 ;  /* 0x0000000000027941 */ /* 0x000fea0003800000 */
.L_x_42790:
        /* <DEDUP_REMOVED lines=10> */
.L_x_42786:
[----:B0-----:R-:W-:Y:S05]  /*8fa0*/  BSYNC B1 ;  /* 0x0000000000017941 */ /* 0x001fea0003800000 */
.L_x_42785:
        /* <DEDUP_REMOVED lines=18> */
.L_x_42797:
[----:B------:R-:W-:Y:S02]  /*90d0*/  IMAD.MOV.U32 R190, RZ, RZ, R10 ;  /* 0x000000ffffbe7224 */ /* 0x000fe400078e000a */
.L_x_42798:
[----:B------:R-:W-:Y:S05]  /*90e0*/  BSYNC B2 ;  /* 0x0000000000027941 */ /* 0x000fea0003800000 */
.L_x_42796:
        /* <DEDUP_REMOVED lines=16> */
.L_x_42802:
[----:B------:R-:W-:Y:S05]  /*91f0*/  BSYNC B3 ;  /* 0x0000000000037941 */ /* 0x000fea0003800000 */
.L_x_42801:
        /* <DEDUP_REMOVED lines=43> */
.L_x_42800:
[----:B------:R-:W-:Y:S05]  /*94b0*/  BSYNC B2 ;  /* 0x0000000000027941 */ /* 0x000fea0003800000 */
.L_x_42799:
        /* <DEDUP_REMOVED lines=10> */
.L_x_42795:
[----:B------:R-:W-:Y:S05]  /*9560*/  BSYNC B1 ;  /* 0x0000000000017941 */ /* 0x000fea0003800000 */
.L_x_42794:
        /* <DEDUP_REMOVED lines=18> */
.L_x_42806:
[----:B------:R-:W-:Y:S02]  /*9690*/  MOV R191, R10 ;  /* 0x0000000a00bf7202 */ /* 0x000fe40000000f00 */
.L_x_42807:
[----:B------:R-:W-:Y:S05]  /*96a0*/  BSYNC B2 ;  /* 0x0000000000027941 */ /* 0x000fea0003800000 */
.L_x_42805:
        /* <DEDUP_REMOVED lines=16> */
.L_x_42811:
[----:B------:R-:W-:Y:S05]  /*97b0*/  BSYNC B3 ;  /* 0x0000000000037941 */ /* 0x000fea0003800000 */
.L_x_42810:
        /* <DEDUP_REMOVED lines=44> */
.L_x_42809:
[----:B------:R-:W-:Y:S05]  /*9a80*/  BSYNC B2 ;  /* 0x0000000000027941 */ /* 0x000fea0003800000 */
.L_x_42808:
        /* <DEDUP_REMOVED lines=10> */
.L_x_42804:
[----:B------:R-:W-:Y:S05]  /*9b30*/  BSYNC B1 ;  /* 0x0000000000017941 */ /* 0x000fea0003800000 */
.L_x_42803:
        /* <DEDUP_REMOVED lines=18> */
.L_x_42815:
[----:B------:R-:W-:Y:S02]  /*9c60*/  MOV R192, R10 ;  /* 0x0000000a00c07202 */ /* 0x000fe40000000f00 */
.L_x_42816:
[----:B------:R-:W-:Y:S05]  /*9c70*/  BSYNC B2 ;  /* 0x0000000000027941 */ /* 0x000fea0003800000 */
.L_x_42814:
        /* <DEDUP_REMOVED lines=16> */
.L_x_42820:
[----:B------:R-:W-:Y:S05]  /*9d80*/  BSYNC B3 ;  /* 0x0000000000037941 */ /* 0x000fea0003800000 */
.L_x_42819:
        /* <DEDUP_REMOVED lines=44> */
.L_x_42818:
[----:B------:R-:W-:Y:S05]  /*a050*/  BSYNC B2 ;  /* 0x0000000000027941 */ /* 0x000fea0003800000 */
.L_x_42817:
        /* <DEDUP_REMOVED lines=10> */
.L_x_42813:
[----:B------:R-:W-:Y:S05]  /*a100*/  BSYNC B1 ;  /* 0x0000000000017941 */ /* 0x000fea0003800000 */
.L_x_42812:
        /* <DEDUP_REMOVED lines=17> */
.L_x_42822:
[----:B------:R-:W-:Y:S05]  /*a220*/  BSYNC B1 ;  /* 0x0000000000017941 */ /* 0x000fea0003800000 */
.L_x_42821:
        /* <DEDUP_REMOVED lines=21> */
.L_x_42826:
[----:B------:R-:W-:Y:S02]  /*a380*/  IMAD.MOV.U32 R8, RZ, RZ, R10 ;  /* 0x000000ffff087224 */ /* 0x000fe400078e000a */
.L_x_42827:
[----:B------:R-:W-:Y:S05]  /*a390*/  BSYNC B2 ;  /* 0x0000000000027941 */ /* 0x000fea0003800000 */
.L_x_42825:
        /* <DEDUP_REMOVED lines=16> */
.L_x_42831:
[----:B------:R-:W-:Y:S05]  /*a4a0*/  BSYNC B3 ;  /* 0x0000000000037941 */ /* 0x000fea0003800000 */
.L_x_42830:
        /* <DEDUP_REMOVED lines=43> */
.L_x_42829:
[----:B------:R-:W-:Y:S05]  /*a760*/  BSYNC B2 ;  /* 0x0000000000027941 */ /* 0x000fea0003800000 */
.L_x_42828:
        /* <DEDUP_REMOVED lines=10> */
.L_x_42824:
[----:B0-----:R-:W-:Y:S05]  /*a810*/  BSYNC B1 ;  /* 0x0000000000017941 */ /* 0x001fea0003800000 */
.L_x_42823:
        /* <DEDUP_REMOVED lines=18> */
.L_x_42835:
[----:B------:R-:W-:Y:S02]  /*a940*/  MOV R8, R10 ;  /* 0x0000000a00087202 */ /* 0x000fe40000000f00 */
.L_x_42836:
[----:B------:R-:W-:Y:S05]  /*a950*/  BSYNC B2 ;  /* 0x0000000000027941 */ /* 0x000fea0003800000 */
.L_x_42834:
        /* <DEDUP_REMOVED lines=16> */
.L_x_42840:
[----:B------:R-:W-:Y:S05]  /*aa60*/  BSYNC B3 ;  /* 0x0000000000037941 */ /* 0x000fea0003800000 */
.L_x_42839:
        /* <DEDUP_REMOVED lines=43> */
.L_x_42838:
[----:B------:R-:W-:Y:S05]  /*ad20*/  BSYNC B2 ;  /* 0x0000000000027941 */ /* 0x000fea0003800000 */
.L_x_42837:
        /* <DEDUP_REMOVED lines=10> */
.L_x_42833:
[----:B------:R-:W-:Y:S05]  /*add0*/  BSYNC B1 ;  /* 0x0000000000017941 */ /* 0x000fea0003800000 */
.L_x_42832:
        /* <DEDUP_REMOVED lines=18> */
.L_x_42844:
[----:B------:R-:W-:Y:S02]  /*af00*/  IMAD.MOV.U32 R8, RZ, RZ, R10 ;  /* 0x000000ffff087224 */ /* 0x000fe400078e000a */
.L_x_42845:
[----:B------:R-:W-:Y:S05]  /*af10*/  BSYNC B2 ;  /* 0x0000000000027941 */ /* 0x000fea0003800000 */
.L_x_42843:
        /* <DEDUP_REMOVED lines=16> */
.L_x_42849:
[----:B------:R-:W-:Y:S05]  /*b020*/  BSYNC B3 ;  /* 0x0000000000037941 */ /* 0x000fea0003800000 */
.L_x_42848:
        /* <DEDUP_REMOVED lines=44> */
.L_x_42847:
[----:B------:R-:W-:Y:S05]  /*b2f0*/  BSYNC B2 ;  /* 0x0000000000027941 */ /* 0x000fea0003800000 */
.L_x_42846:
        /* <DEDUP_REMOVED lines=10> */
.L_x_42842:
[----:B------:R-:W-:Y:S05]  /*b3a0*/  BSYNC B1 ;  /* 0x0000000000017941 */ /* 0x000fea0003800000 */
.L_x_42841:
        /* <DEDUP_REMOVED lines=18> */
.L_x_42853:
[----:B------:R-:W-:Y:S02]  /*b4d0*/  IMAD.MOV.U32 R8, RZ, RZ, R10 ;  /* 0x000000ffff087224 */ /* 0x000fe400078e000a */
.L_x_42854:
[----:B------:R-:W-:Y:S05]  /*b4e0*/  BSYNC B2 ;  /* 0x0000000000027941 */ /* 0x000fea0003800000 */
.L_x_42852:
        /* <DEDUP_REMOVED lines=16> */
.L_x_42858:
[----:B------:R-:W-:Y:S05]  /*b5f0*/  BSYNC B3 ;  /* 0x0000000000037941 */ /* 0x000fea0003800000 */
.L_x_42857:
        /* <DEDUP_REMOVED lines=44> */
.L_x_42856:
[----:B------:R-:W-:Y:S05]  /*b8c0*/  BSYNC B2 ;  /* 0x0000000000027941 */ /* 0x000fea0003800000 */
.L_x_42855:
        /* <DEDUP_REMOVED lines=10> */
.L_x_42851:
[----:B------:R-:W-:Y:S05]  /*b970*/  BSYNC B1 ;  /* 0x0000000000017941 */ /* 0x000fea0003800000 */
.L_x_42850:
        /* <DEDUP_REMOVED lines=17> */
.L_x_42860:
[----:B------:R-:W-:Y:S05]  /*ba90*/  BSYNC B1 ;  /* 0x0000000000017941 */ /* 0x000fea0003800000 */
.L_x_42859:
        /* <DEDUP_REMOVED lines=21> */
.L_x_42864:
[----:B------:R-:W-:Y:S02]  /*bbf0*/  MOV R197, R10 ;  /* 0x0000000a00c57202 */ /* 0x000fe40000000f00 */
.L_x_42865:
[----:B------:R-:W-:Y:S05]  /*bc00*/  BSYNC B2 ;  /* 0x0000000000027941 */ /* 0x000fea0003800000 */
.L_x_42863:
        /* <DEDUP_REMOVED lines=16> */
.L_x_42869:
[----:B------:R-:W-:Y:S05]  /*bd10*/  BSYNC B3 ;  /* 0x0000000000037941 */ /* 0x000fea0003800000 */
.L_x_42868:
        /* <DEDUP_REMOVED lines=43> */
.L_x_42867:
[----:B------:R-:W-:Y:S05]  /*bfd0*/  BSYNC B2 ;  /* 0x0000000000027941 */ /* 0x000fea0003800000 */
.L_x_42866:
        /* <DEDUP_REMOVED lines=10> */
.L_x_42862:
[----:B0-----:R-:W-:Y:S05]  /*c080*/  BSYNC B1 ;  /* 0x0000000000017941 */ /* 0x001fea0003800000 */
.L_x_42861:
        /* <DEDUP_REMOVED lines=18> */
.L_x_42873:
[----:B------:R-:W-:Y:S02]  /*c1b0*/  IMAD.MOV.U32 R198, RZ, RZ, R10 ;  /* 0x000000ffffc67224 */ /* 0x000fe400078e000a */
.L_x_42874:
[----:B------:R-:W-:Y:S05]  /*c1c0*/  BSYNC B2 ;  /* 0x0000000000027941 */ /* 0x000fea0003800000 */
.L_x_42872:
        /* <DEDUP_REMOVED lines=16> */
.L_x_42878:
[----:B------:R-:W-:Y:S05]  /*c2d0*/  BSYNC B3 ;  /* 0x0000000000037941 */ /* 0x000fea0003800000 */
.L_x_42877:
        /* <DEDUP_REMOVED lines=43> */
.L_x_42876:
[----:B------:R-:W-:Y:S05]  /*c590*/  BSYNC B2 ;  /* 0x0000000000027941 */ /* 0x000fea0003800000 */
.L_x_42875:
        /* <DEDUP_REMOVED lines=10> */
.L_x_42871:
[----:B------:R-:W-:Y:S05]  /*c640*/  BSYNC B1 ;  /* 0x0000000000017941 */ /* 0x000fea0003800000 */
.L_x_42870:
        /* <DEDUP_REMOVED lines=18> */
.L_x_42882:
[----:B------:R-:W-:Y:S02]  /*c770*/  IMAD.MOV.U32 R199, RZ, RZ, R10 ;  /* 0x000000ffffc77224 */ /* 0x000fe400078e000a */
.L_x_42883:
[----:B------:R-:W-:Y:S05]  /*c780*/  BSYNC B2 ;  /* 0x0000000000027941 */ /* 0x000fea0003800000 */
.L_x_42881:
        /* <DEDUP_REMOVED lines=16> */
.L_x_42887:
[----:B------:R-:W-:Y:S05]  /*c890*/  BSYNC B3 ;  /* 0x0000000000037941 */ /* 0x000fea0003800000 */
.L_x_42886:
        /* <DEDUP_REMOVED lines=44> */
.L_x_42885:
[----:B------:R-:W-:Y:S05]  /*cb60*/  BSYNC B2 ;  /* 0x0000000000027941 */ /* 0x000fea0003800000 */
.L_x_42884:
        /* <DEDUP_REMOVED lines=10> */
.L_x_42880:
[----:B------:R-:W-:Y:S05]  /*cc10*/  BSYNC B1 ;  /* 0x0000000000017941 */ /* 0x000fea0003800000 */
.L_x_42879:
        /* <DEDUP_REMOVED lines=18> */
.L_x_42891:
[----:B------:R-:W-:Y:S02]  /*cd40*/  IMAD.MOV.U32 R200, RZ, RZ, R10 ;  /* 0x000000ffffc87224 */ /* 0x000fe400078e000a */
.L_x_42892:
[----:B------:R-:W-:Y:S05]  /*cd50*/  BSYNC B2 ;  /* 0x0000000000027941 */ /* 0x000fea0003800000 */
.L_x_42890:
        /* <DEDUP_REMOVED lines=16> */
.L_x_42896:
[----:B------:R-:W-:Y:S05]  /*ce60*/  BSYNC B3 ;  /* 0x0000000000037941 */ /* 0x000fea0003800000 */
.L_x_42895:
        /* <DEDUP_REMOVED lines=44> */
.L_x_42894:
[----:B------:R-:W-:Y:S05]  /*d130*/  BSYNC B2 ;  /* 0x0000000000027941 */ /* 0x000fea0003800000 */
.L_x_42893:
        /* <DEDUP_REMOVED lines=10> */
.L_x_42889:
[----:B------:R-:W-:Y:S05]  /*d1e0*/  BSYNC B1 ;  /* 0x0000000000017941 */ /* 0x000fea0003800000 */
.L_x_42888:
        /* <DEDUP_REMOVED lines=17> */
.L_x_42898:
[----:B------:R-:W-:Y:S05]  /*d300*/  BSYNC B1 ;  /* 0x0000000000017941 */ /* 0x000fea0003800000 */
.L_x_42897:
        /* <DEDUP_REMOVED lines=21> */
.L_x_42902:
[----:B------:R-:W-:Y:S02]  /*d460*/  IMAD.MOV.U32 R8, RZ, RZ, R10 ;  /* 0x000000ffff087224 */ /* 0x000fe400078e000a */
.L_x_42903:
[----:B------:R-:W-:Y:S05]  /*d470*/  BSYNC B2 ;  /* 0x0000000000027941 */ /* 0x000fea0003800000 */
.L_x_42901:
        /* <DEDUP_REMOVED lines=16> */
.L_x_42907:
[----:B------:R-:W-:Y:S05]  /*d580*/  BSYNC B3 ;  /* 0x0000000000037941 */ /* 0x000fea0003800000 */
.L_x_42906:
        /* <DEDUP_REMOVED lines=43> */
.L_x_42905:
[----:B------:R-:W-:Y:S05]  /*d840*/  BSYNC B2 ;  /* 0x0000000000027941 */ /* 0x000fea0003800000 */
.L_x_42904:
        /* <DEDUP_REMOVED lines=10> */
.L_x_42900:
[----:B0-----:R-:W-:Y:S05]  /*d8f0*/  BSYNC B1 ;  /* 0x0000000000017941 */ /* 0x001fea0003800000 */
.L_x_42899:
        /* <DEDUP_REMOVED lines=18> */
.L_x_42911:
[----:B------:R-:W-:Y:S02]  /*da20*/  IMAD.MOV.U32 R8, RZ, RZ, R10 ;  /* 0x000000ffff087224 */ /* 0x000fe400078e000a */
.L_x_42912:
[----:B------:R-:W-:Y:S05]  /*da30*/  BSYNC B2 ;  /* 0x0000000000027941 */ /* 0x000fea0003800000 */
.L_x_42910:
        /* <DEDUP_REMOVED lines=16> */
.L_x_42916:
[----:B------:R-:W-:Y:S05]  /*db40*/  BSYNC B3 ;  /* 0x0000000000037941 */ /* 0x000fea0003800000 */
.L_x_42915:
        /* <DEDUP_REMOVED lines=43> */
.L_x_42914:
[----:B------:R-:W-:Y:S05]  /*de00*/  BSYNC B2 ;  /* 0x0000000000027941 */ /* 0x000fea0003800000 */
.L_x_42913:
        /* <DEDUP_REMOVED lines=10> */
.L_x_42909:
[----:B------:R-:W-:Y:S05]  /*deb0*/  BSYNC B1 ;  /* 0x0000000000017941 */ /* 0x000fea0003800000 */
.L_x_42908:
        /* <DEDUP_REMOVED lines=18> */
.L_x_42920:
[----:B------:R-:W-:Y:S02]  /*dfe0*/  MOV R8, R10 ;  /* 0x0000000a00087202 */ /* 0x000fe40000000f00 */
.L_x_42921:
[----:B------:R-:W-:Y:S05]  /*dff0*/  BSYNC B2 ;  /* 0x0000000000027941 */ /* 0x000fea0003800000 */
.L_x_42919:
        /* <DEDUP_REMOVED lines=16> */
.L_x_42925:
[----:B------:R-:W-:Y:S05]  /*e100*/  BSYNC B3 ;  /* 0x0000000000037941 */ /* 0x000fea0003800000 */
.L_x_42924:
        /* <DEDUP_REMOVED lines=44> */
.L_x_42923:
[----:B------:R-:W-:Y:S05]  /*e3d0*/  BSYNC B2 ;  /* 0x0000000000027941 */ /* 0x000fea0003800000 */
.L_x_42922:
        /* <DEDUP_REMOVED lines=10> */
.L_x_42918:
[----:B------:R-:W-:Y:S05]  /*e480*/  BSYNC B1 ;  /* 0x0000000000017941 */ /* 0x000fea0003800000 */
.L_x_42917:
        /* <DEDUP_REMOVED lines=18> */
.L_x_42929:
[----:B------:R-:W-:Y:S02]  /*e5b0*/  MOV R8, R10 ;  /* 0x0000000a00087202 */ /* 0x000fe40000000f00 */
.L_x_42930:
[----:B------:R-:W-:Y:S05]  /*e5c0*/  BSYNC B2 ;  /* 0x0000000000027941 */ /* 0x000fea0003800000 */
.L_x_42928:
        /* <DEDUP_REMOVED lines=16> */
.L_x_42934:
[----:B------:R-:W-:Y:S05]  /*e6d0*/  BSYNC B3 ;  /* 0x0000000000037941 */ /* 0x000fea0003800000 */
.L_x_42933:
        /* <DEDUP_REMOVED lines=44> */
.L_x_42932:
[----:B------:R-:W-:Y:S05]  /*e9a0*/  BSYNC B2 ;  /* 0x0000000000027941 */ /* 0x000fea0003800000 */
.L_x_42931:
        /* <DEDUP_REMOVED lines=10> */
.L_x_42927:
[----:B------:R-:W-:Y:S05]  /*ea50*/  BSYNC B1 ;  /* 0x0000000000017941 */ /* 0x000fea0003800000 */
.L_x_42926:
[-C--:B------:R-:W-:Y:S01]  /*ea60*/  IMAD.WIDE.U32 R210, R205, R216.reuse, c[0x0][0x188] ;  /* 0x00006200cdd27625 */ /* 0x080fe200078e00d8 */
[----:B------:R-:W-:Y:S01]  /*ea70*/  IADD3 R209, R213, 0x120, RZ ;  /* 0x00000120d5d17810 */ /* 0x000fe20007ffe0ff */
[----:B------:R-:W-:Y:S01]  /*ea80*/  BSSY B1, `(.L_x_42935) ;  /* 0x000000f000017945 */ /* 0x000fe20003800000 */
[----:B------:R-:W-:Y:S02]  /*ea90*/  IADD3 R208, R212, 0x120, RZ ;  /* 0x00000120d4d07810 */ /* 0x000fe40007ffe0ff */
[----:B------:R0:W-:Y:S01]  /*eaa0*/  STG.E.128 [R210.64], R200 ;  /* 0x000000c8d2007986 */ /* 0x0001e2000c101d06 */
[----:B------:R-:W-:Y:S01]  /*eab0*/  @P0 IMAD.WIDE.U32 R206, R209, R216, c[0x0][0x180] ;  /* 0x00006000d1ce0625 */ /* 0x000fe200078e00d8 */
[----:B------:R-:W-:Y:S05]  /*eac0*/  @!P2 BRA `(.L_x_42936) ;  /* 0x000000a00000a947 */ /* 0x000fea0003800000 */
[----:B------:R-:W-:Y:S01]  /*ead0*/  IMAD.U32 R205, R14, 0x10000, RZ ;  /* 0x000100000ecd7824 */ /* 0x000fe200078e00ff */
[----:B------:R-:W-:Y:S02]  /*eae0*/  LOP3.LUT R8, R15, 0xffff, RZ, 0xc0, !PT ;  /* 0x0000ffff0f087812 */ /* 0x000fe400078ec0ff */
[----:B0-----:R-:W-:-:S02]  /*eaf0*/  LOP3.LUT R211, R13, 0xff, RZ, 0xc0, !PT ;  /* 0x000000ff0dd37812 */ /* 0x001fc400078ec0ff */
[----:B------:R-:W-:Y:S02]  /*eb00*/  LOP3.LUT R205, R205, 0xff0000, RZ, 0xc0, !PT ;  /* 0x00ff0000cdcd7812 */ /* 0x000fe400078ec0ff */
[----:B------:R-:W-:Y:S02]  /*eb10*/  LOP3.LUT R215, R11, 0xff, RZ, 0xc0, !PT ;  /* 0x000000ff0bd77812 */ /* 0x000fe400078ec0ff */
[----:B------:R-:W-:Y:S01]  /*eb20*/  LEA R8, R8, R205, 0x18 ;  /* 0x000000cd08087211 */ /* 0x000fe200078ec0ff */
[----:B------:R-:W-:-:S04]  /*eb30*/  IMAD.WIDE.U32 R204, R204, R217, c[0x0][0x190] ;  /* 0x00006400cccc7625 */ /* 0x000fc800078e00d9 */
[----:B------:R-:W-:-:S04]  /*eb40*/  IMAD R8, R211, 0x100, R8 ;  /* 0x00000100d3087824 */ /* 0x000fc800078e0208 */
[----:B------:R-:W-:-:S05]  /*eb50*/  IMAD.IADD R215, R8, 0x1, R215 ;  /* 0x0000000108d77824 */ /* 0x000fca00078e02d7 */
[----:B------:R0:W-:Y:S02]  /*eb60*/  STG.E [R204.64], R215 ;  /* 0x000000d7cc007986 */ /* 0x0001e4000c101906 */
.L_x_42936:
[----:B------:R-:W-:Y:S05]  /*eb70*/  BSYNC B1 ;  /* 0x0000000000017941 */ /* 0x000fea0003800000 */
.L_x_42935:
        /* <DEDUP_REMOVED lines=21> */
.L_x_42940:
[----:B------:R-:W-:Y:S02]  /*ecd0*/  IMAD.MOV.U32 R8, RZ, RZ, R10 ;  /* 0x000000ffff087224 */ /* 0x000fe400078e000a */
.L_x_42941:
[----:B------:R-:W-:Y:S05]  /*ece0*/  BSYNC B2 ;  /* 0x0000000000027941 */ /* 0x000fea0003800000 */
.L_x_42939:
        /* <DEDUP_REMOVED lines=16> */
.L_x_42945:
[----:B------:R-:W-:Y:S05]  /*edf0*/  BSYNC B3 ;  /* 0x0000000000037941 */ /* 0x000fea0003800000 */
.L_x_42944:
        /* <DEDUP_REMOVED lines=43> */
.L_x_42943:
[----:B------:R-:W-:Y:S05]  /*f0b0*/  BSYNC B2 ;  /* 0x0000000000027941 */ /* 0x000fea0003800000 */
.L_x_42942:
        /* <DEDUP_REMOVED lines=10> */
.L_x_42938:
[----:B0-----:R-:W-:Y:S05]  /*f160*/  BSYNC B1 ;  /* 0x0000000000017941 */ /* 0x001fea0003800000 */
.L_x_42937:
        /* <DEDUP_REMOVED lines=18> */
.L_x_42949:
[----:B------:R-:W-:Y:S02]  /*f290*/  MOV R8, R10 ;  /* 0x0000000a00087202 */ /* 0x000fe40000000f00 */
.L_x_42950:
[----:B------:R-:W-:Y:S05]  /*f2a0*/  BSYNC B2 ;  /* 0x0000000000027941 */ /* 0x000fea0003800000 */
.L_x_42948:
        /* <DEDUP_REMOVED lines=16> */
.L_x_42954:
[----:B------:R-:W-:Y:S05]  /*f3b0*/  BSYNC B3 ;  /* 0x0000000000037941 */ /* 0x000fea0003800000 */
.L_x_42953:
        /* <DEDUP_REMOVED lines=43> */
.L_x_42952:
[----:B------:R-:W-:Y:S05]  /*f670*/  BSYNC B2 ;  /* 0x0000000000027941 */ /* 0x000fea0003800000 */
.L_x_42951:
        /* <DEDUP_REMOVED lines=10> */
.L_x_42947:
[----:B------:R-:W-:Y:S05]  /*f720*/  BSYNC B1 ;  /* 0x0000000000017941 */ /* 0x000fea0003800000 */
.L_x_42946:
        /* <DEDUP_REMOVED lines=18> */
.L_x_42958:
[----:B------:R-:W-:Y:S02]  /*f850*/  IMAD.MOV.U32 R8, RZ, RZ, R10 ;  /* 0x000000ffff087224 */ /* 0x000fe400078e000a */
.L_x_42959:
[----:B------:R-:W-:Y:S05]  /*f860*/  BSYNC B2 ;  /* 0x0000000000027941 */ /* 0x000fea0003800000 */
.L_x_42957:
        /* <DEDUP_REMOVED lines=16> */
.L_x_42963:
[----:B------:R-:W-:Y:S05]  /*f970*/  BSYNC B3 ;  /* 0x0000000000037941 */ /* 0x000fea0003800000 */
.L_x_42962:
        /* <DEDUP_REMOVED lines=44> */
.L_x_42961:
[----:B------:R-:W-:Y:S05]  /*fc40*/  BSYNC B2 ;  /* 0x0000000000027941 */ /* 0x000fea0003800000 */
.L_x_42960:
        /* <DEDUP_REMOVED lines=10> */
.L_x_42956:
[----:B------:R-:W-:Y:S05]  /*fcf0*/  BSYNC B1 ;  /* 0x0000000000017941 */ /* 0x000fea0003800000 */
.L_x_42955:
        /* <DEDUP_REMOVED lines=18> */
.L_x_42967:
[----:B------:R-:W-:Y:S02]  /*fe20*/  IMAD.MOV.U32 R8, RZ, RZ, R10 ;  /* 0x000000ffff087224 */ /* 0x000fe400078e000a */
.L_x_42968:
[----:B------:R-:W-:Y:S05]  /*fe30*/  BSYNC B2 ;  /* 0x0000000000027941 */ /* 0x000fea0003800000 */
.L_x_42966:
        /* <DEDUP_REMOVED lines=16> */
.L_x_42972:
[----:B------:R-:W-:Y:S05]  /*ff40*/  BSYNC B3 ;  /* 0x0000000000037941 */ /* 0x000fea0003800000 */
.L_x_42971:
        /* <DEDUP_REMOVED lines=44> */
.L_x_42970:
[----:B------:R-:W-:Y:S05]  /*10210*/  BSYNC B2 ;  /* 0x0000000000027941 */ /* 0x000fea0003800000 */
.L_x_42969:
        /* <DEDUP_REMOVED lines=10> */
.L_x_42965:
[----:B------:R-:W-:Y:S05]  /*102c0*/  BSYNC B1 ;  /* 0x0000000000017941 */ /* 0x000fea0003800000 */
.L_x_42964:
        /* <DEDUP_REMOVED lines=9> */
[----:B------:R-:W-:-:S02]  /*10360*/  LOP3.LUT R220, R13, 0xff, RZ, 0xc0, !PT ;  /* 0x000000ff0ddc7812 */ /* 0x000fc400078ec0ff */
[----:B------:R-:W-:Y:S02]  /*10370*/  LOP3.LUT R218, R218, 0xff0000, RZ, 0xc0, !PT ;  /* 0x00ff0000dada7812 */ /* 0x000fe400078ec0ff */
[----:B0-----:R-:W-:-:S03]  /*10380*/  LOP3.LUT R223, R11, 0xff, RZ, 0xc0, !PT ;  /* 0x000000ff0bdf7812 */ /* 0x001fc600078ec0ff */
[----:B------:R-:W-:-:S05]  /*10390*/  IMAD R209, R209, 0x1000000, R218 ;  /* 0x01000000d1d17824 */ /* 0x000fca00078e02da */
[----:B------:R-:W-:Y:S01]  /*103a0*/  LEA R220, R220, R209, 0x8 ;  /* 0x000000d1dcdc7211 */ /* 0x000fe200078e40ff */
[----:B------:R-:W-:-:S04]  /*103b0*/  IMAD.WIDE.U32 R208, R208, R217, c[0x0][0x190] ;  /* 0x00006400d0d07625 */ /* 0x000fc800078e00d9 */
[----:B------:R-:W-:-:S05]  /*103c0*/  IMAD.IADD R223, R220, 0x1, R223 ;  /* 0x00000001dcdf7824 */ /* 0x000fca00078e02df */
[----:B------:R0:W-:Y:S02]  /*103d0*/  STG.E [R208.64], R223 ;  /* 0x000000dfd0007986 */ /* 0x0001e4000c101906 */
.L_x_42974:
[----:B------:R-:W-:Y:S05]  /*103e0*/  BSYNC B1 ;  /* 0x0000000000017941 */ /* 0x000fea0003800000 */
.L_x_42973:
        /* <DEDUP_REMOVED lines=21> */
.L_x_42978:
[----:B------:R-:W-:Y:S02]  /*10540*/  MOV R209, R10 ;  /* 0x0000000a00d17202 */ /* 0x000fe40000000f00 */
.L_x_42979:
[----:B------:R-:W-:Y:S05]  /*10550*/  BSYNC B2 ;  /* 0x0000000000027941 */ /* 0x000fea0003800000 */
.L_x_42977:
        /* <DEDUP_REMOVED lines=16> */
.L_x_42983:
[----:B------:R-:W-:Y:S05]  /*10660*/  BSYNC B3 ;  /* 0x0000000000037941 */ /* 0x000fea0003800000 */
.L_x_42982:
        /* <DEDUP_REMOVED lines=43> */
.L_x_42981:
[----:B------:R-:W-:Y:S05]  /*10920*/  BSYNC B2 ;  /* 0x0000000000027941 */ /* 0x000fea0003800000 */
.L_x_42980:
        /* <DEDUP_REMOVED lines=10> */
.L_x_42976:
[----:B0-----:R-:W-:Y:S05]  /*109d0*/  BSYNC B1 ;  /* 0x0000000000017941 */ /* 0x001fea0003800000 */
.L_x_42975:
        /* <DEDUP_REMOVED lines=18> */
.L_x_42987:
[----:B------:R-:W-:Y:S02]  /*10b00*/  IMAD.MOV.U32 R210, RZ, RZ, R10 ;  /* 0x000000ffffd27224 */ /* 0x000fe400078e000a */
.L_x_42988:
[----:B------:R-:W-:Y:S05]  /*10b10*/  BSYNC B2 ;  /* 0x0000000000027941 */ /* 0x000fea0003800000 */
.L_x_42986:
        /* <DEDUP_REMOVED lines=16> */
.L_x_42992:
[----:B------:R-:W-:Y:S05]  /*10c20*/  BSYNC B3 ;  /* 0x0000000000037941 */ /* 0x000fea0003800000 */
.L_x_42991:
        /* <DEDUP_REMOVED lines=44> */
.L_x_42990:
[----:B------:R-:W-:Y:S05]  /*10ef0*/  BSYNC B2 ;  /* 0x0000000000027941 */ /* 0x000fea0003800000 */
.L_x_42989:
        /* <DEDUP_REMOVED lines=10> */
.L_x_42985:
[----:B------:R-:W-:Y:S05]  /*10fa0*/  BSYNC B1 ;  /* 0x0000000000017941 */ /* 0x000fea0003800000 */
.L_x_42984:
        /* <DEDUP_REMOVED lines=18> */
.L_x_42996:
[----:B------:R-:W-:Y:S02]  /*110d0*/  IMAD.MOV.U32 R211, RZ, RZ, R10 ;  /* 0x000000ffffd37224 */ /* 0x000fe400078e000a */
.L_x_42997:
[----:B------:R-:W-:Y:S05]  /*110e0*/  BSYNC B2 ;  /* 0x0000000000027941 */ /* 0x000fea0003800000 */
.L_x_42995:
        /* <DEDUP_REMOVED lines=16> */
.L_x_43001:
[----:B------:R-:W-:Y:S05]  /*111f0*/  BSYNC B3 ;  /* 0x0000000000037941 */ /* 0x000fea0003800000 */
.L_x_43000:
        /* <DEDUP_REMOVED lines=44> */
.L_x_42999:
[----:B------:R-:W-:Y:S05]  /*114c0*/  BSYNC B2 ;  /* 0x0000000000027941 */ /* 0x000fea0003800000 */
.L_x_42998:
        /* <DEDUP_REMOVED lines=10> */
.L_x_42994:
[----:B------:R-:W-:Y:S05]  /*11570*/  BSYNC B1 ;  /* 0x0000000000017941 */ /* 0x000fea0003800000 */
.L_x_42993:
        /* <DEDUP_REMOVED lines=18> */
.L_x_43005:
[----:B------:R-:W-:Y:S02]  /*116a0*/  IMAD.MOV.U32 R214, RZ, RZ, R10 ;  /* 0x000000ffffd67224 */ /* 0x000fe400078e000a */
.L_x_43006:
[----:B------:R-:W-:Y:S05]  /*116b0*/  BSYNC B2 ;  /* 0x0000000000027941 */ /* 0x000fea0003800000 */
.L_x_43004:
        /* <DEDUP_REMOVED lines=16> */
.L_x_43010:
[----:B------:R-:W-:Y:S05]  /*117c0*/  BSYNC B3 ;  /* 0x0000000000037941 */ /* 0x000fea0003800000 */
.L_x_43009:
        /* <DEDUP_REMOVED lines=44> */
.L_x_43008:
[----:B------:R-:W-:Y:S05]  /*11a90*/  BSYNC B2 ;  /* 0x0000000000027941 */ /* 0x000fea0003800000 */
.L_x_43007:
        /* <DEDUP_REMOVED lines=10> */
.L_x_43003:
[----:B------:R-:W-:Y:S05]  /*11b40*/  BSYNC B1 ;  /* 0x0000000000017941 */ /* 0x000fea0003800000 */
.L_x_43002:
        /* <DEDUP_REMOVED lines=11> */
[----:B------:R-:W-:-:S03]  /*11c00*/  LOP3.LUT R222, R11, 0xff, RZ, 0xc0, !PT ;  /* 0x000000ff0bde7812 */ /* 0x000fc600078ec0ff */
[----:B------:R-:W-:-:S05]  /*11c10*/  IMAD R212, R212, 0x1000000, R213 ;  /* 0x01000000d4d47824 */ /* 0x000fca00078e02d5 */
[----:B------:R-:W-:Y:S01]  /*11c20*/  LEA R225, R225, R212, 0x8 ;  /* 0x000000d4e1e17211 */ /* 0x000fe200078e40ff */
[----:B------:R-:W-:-:S04]  /*11c30*/  IMAD.WIDE.U32 R212, R8, R217, c[0x0][0x190] ;  /* 0x0000640008d47625 */ /* 0x000fc800078e00d9 */
[----:B------:R-:W-:-:S05]  /*11c40*/  IMAD.IADD R225, R225, 0x1, R222 ;  /* 0x00000001e1e17824 */ /* 0x000fca00078e02de */
[----:B------:R0:W-:Y:S02]  /*11c50*/  STG.E [R212.64], R225 ;  /* 0x000000e1d4007986 */ /* 0x0001e4000c101906 */
.L_x_43012:
[----:B------:R-:W-:Y:S05]  /*11c60*/  BSYNC B1 ;  /* 0x0000000000017941 */ /* 0x000fea0003800000 */
.L_x_43011:
        /* <DEDUP_REMOVED lines=21> */
.L_x_43016:
[----:B------:R-:W-:Y:S02]  /*11dc0*/  MOV R8, R10 ;  /* 0x0000000a00087202 */ /* 0x000fe40000000f00 */
.L_x_43017:
[----:B------:R-:W-:Y:S05]  /*11dd0*/  BSYNC B2 ;  /* 0x0000000000027941 */ /* 0x000fea0003800000 */
.L_x_43015:
        /* <DEDUP_REMOVED lines=16> */
.L_x_43021:
[----:B------:R-:W-:Y:S05]  /*11ee0*/  BSYNC B3 ;  /* 0x0000000000037941 */ /* 0x000fea0003800000 */
.L_x_43020:
        /* <DEDUP_REMOVED lines=43> */
.L_x_43019:
[----:B------:R-:W-:Y:S05]  /*121a0*/  BSYNC B2 ;  /* 0x0000000000027941 */ /* 0x000fea0003800000 */
.L_x_43018:
        /* <DEDUP_REMOVED lines=10> */
.L_x_43014:
[----:B0-----:R-:W-:Y:S05]  /*12250*/  BSYNC B1 ;  /* 0x0000000000017941 */ /* 0x001fea0003800000 */
.L_x_43013:
        /* <DEDUP_REMOVED lines=18> */
.L_x_43025:
[----:B------:R-:W-:Y:S02]  /*12380*/  IMAD.MOV.U32 R8, RZ, RZ, R10 ;  /* 0x000000ffff087224 */ /* 0x000fe400078e000a */
.L_x_43026:
[----:B------:R-:W-:Y:S05]  /*12390*/  BSYNC B2 ;  /* 0x0000000000027941 */ /* 0x000fea0003800000 */
.L_x_43024:
        /* <DEDUP_REMOVED lines=16> */
.L_x_43030:
[----:B------:R-:W-:Y:S05]  /*124a0*/  BSYNC B3 ;  /* 0x0000000000037941 */ /* 0x000fea0003800000 */
.L_x_43029:
        /* <DEDUP_REMOVED lines=44> */
.L_x_43028:
[----:B------:R-:W-:Y:S05]  /*12770*/  BSYNC B2 ;  /* 0x0000000000027941 */ /* 0x000fea0003800000 */
.L_x_43027:
        /* <DEDUP_REMOVED lines=10> */
.L_x_43023:
[----:B------:R-:W-:Y:S05]  /*12820*/  BSYNC B1 ;  /* 0x0000000000017941 */ /* 0x000fea0003800000 */
.L_x_43022:
        /* <DEDUP_REMOVED lines=18> */
.L_x_43034:
[----:B------:R-:W-:Y:S02]  /*12950*/  IMAD.MOV.U32 R8, RZ, RZ, R10 ;  /* 0x000000ffff087224 */ /* 0x000fe400078e000a */
.L_x_43035:
[----:B------:R-:W-:Y:S05]  /*12960*/  BSYNC B2 ;  /* 0x0000000000027941 */ /* 0x000fea0003800000 */
.L_x_43033:
        /* <DEDUP_REMOVED lines=16> */
.L_x_43039:
[----:B------:R-:W-:Y:S05]  /*12a70*/  BSYNC B3 ;  /* 0x0000000000037941 */ /* 0x000fea0003800000 */
.L_x_43038:
        /* <DEDUP_REMOVED lines=44> */
.L_x_43037:
[----:B------:R-:W-:Y:S05]  /*12d40*/  BSYNC B2 ;  /* 0x0000000000027941 */ /* 0x000fea0003800000 */
.L_x_43036:
        /* <DEDUP_REMOVED lines=10> */
.L_x_43032:
[----:B------:R-:W-:Y:S05]  /*12df0*/  BSYNC B1 ;  /* 0x0000000000017941 */ /* 0x000fea0003800000 */
.L_x_43031:
        /* <DEDUP_REMOVED lines=18> */
.L_x_43043:
[----:B------:R-:W-:Y:S02]  /*12f20*/  IMAD.MOV.U32 R220, RZ, RZ, R10 ;  /* 0x000000ffffdc7224 */ /* 0x000fe400078e000a */
.L_x_43044:
[----:B------:R-:W-:Y:S05]  /*12f30*/  BSYNC B2 ;  /* 0x0000000000027941 */ /* 0x000fea0003800000 */
.L_x_43042:
        /* <DEDUP_REMOVED lines=16> */
.L_x_43048:
[----:B------:R-:W-:Y:S05]  /*13040*/  BSYNC B3 ;  /* 0x0000000000037941 */ /* 0x000fea0003800000 */
.L_x_43047:
        /* <DEDUP_REMOVED lines=44> */
.L_x_43046:
[----:B------:R-:W-:Y:S05]  /*13310*/  BSYNC B2 ;  /* 0x0000000000027941 */ /* 0x000fea0003800000 */
.L_x_43045:
        /* <DEDUP_REMOVED lines=10> */
.L_x_43041:
[----:B------:R-:W-:Y:S05]  /*133c0*/  BSYNC B1 ;  /* 0x0000000000017941 */ /* 0x000fea0003800000 */
.L_x_43040:
[----:B------:R-:W-:Y:S01]  /*133d0*/  FADD.FTZ R220, RZ, R168 ;  /* 0x000000a8ffdc7221 */ /* 0x000fe20000010000 */
[----:B------:R-:W-:Y:S01]  /*133e0*/  BSSY B1, `(.L_x_43049) ;  /* 0x000003d000017945 */ /* 0x000fe20003800000 */
[----:B------:R-:W-:Y:S01]  /*133f0*/  IMAD.WIDE.U32 R222, R223, R216, c[0x0][0x188] ;  /* 0x00006200dfde7625 */ /* 0x000fe200078e00d8 */
        /* <DEDUP_REMOVED lines=56> */
[----:B------:R-:W-:-:S03]  /*13780*/  IMAD.WIDE.U32 R216, R218, R217, c[0x0][0x190] ;  /* 0x00006400dad87625 */ /* 0x000fc600078e00d9 */
[----:B------:R-:W-:-:S05]  /*13790*/  IADD3 R225, R225, R222, RZ ;  /* 0x000000dee1e17210 */ /* 0x000fca0007ffe0ff */
[----:B------:R0:W-:Y:S02]  /*137a0*/  STG.E [R216.64], R225 ;  /* 0x000000e1d8007986 */ /* 0x0001e4000c101906 */
.L_x_43050:
[----:B0-----:R-:W-:Y:S05]  /*137b0*/  BSYNC B1 ;  /* 0x0000000000017941 */ /* 0x001fea0003800000 */
.L_x_43049:
[----:B------:R-:W-:Y:S01]  /*137c0*/  FADD.FTZ R224, R220, R215 ;  /* 0x000000d7dce07221 */ /* 0x000fe20000010000 */
[----:B------:R-:W-:Y:S05]  /*137d0*/  BRA.DIV ~URZ, `(.L_x_43051) ;  /* 0x000014827f007947 */ /* 0x000fea000b800000 */
[----:B------:R0:W1:Y:S02]  /*137e0*/  SHFL.BFLY PT, R216, R224, 0x1, 0x1f ;  /* 0x0c201f00e0d87f89 */ /* 0x00006400000e0000 */
.L_x_43057:
        /* <DEDUP_REMOVED lines=116> */
.L_x_43058:
[----:B------:R-:W-:Y:S01]  /*13f30*/  FMUL.FTZ R217, R216, R216 ;  /* 0x000000d8d8d97220 */ /* 0x000fe20000410000 */
[----:B------:R-:W-:Y:S01]  /*13f40*/  ISETP.NE.AND P0, PT, RZ, UR8, PT ;  /* 0x00000008ff007c0c */ /* 0x000fe2000bf05270 */
[----:B------:R-:W-:Y:S01]  /*13f50*/  IMAD.MOV.U32 R220, RZ, RZ, c[0x0][0x1e0] ;  /* 0x00007800ffdc7624 */ /* 0x000fe200078e00ff */
[C---:B------:R-:W-:Y:S01]  /*13f60*/  @!P1 LEA R222, P2, R2.reuse, c[0x0][0x1a0], 0x2 ;  /* 0x0000680002de9a11 */ /* 0x040fe200078410ff */
[----:B-1----:R-:W-:Y:S01]  /*13f70*/  FADD.FTZ R225, R225, R224 ;  /* 0x000000e0e1e17221 */ /* 0x002fe20000010000 */
[----:B------:R-:W-:Y:S01]  /*13f80*/  FSEL R218, R217, RZ, P0 ;  /* 0x000000ffd9da7208 */ /* 0x000fe20000000000 */
[----:B------:R-:W-:Y:S01]  /*13f90*/  BSSY B1, `(.L_x_43053) ;  /* 0x00000c5000017945 */ /* 0x000fe20003800000 */
[C---:B------:R-:W-:Y:S01]  /*13fa0*/  @!P1 LEA.HI.X R223, R2.reuse, c[0x0][0x1a4], R221, 0x2, P2 ;  /* 0x0000690002df9a11 */ /* 0x040fe200010f14dd */
[----:B------:R-:W-:Y:S01]  /*13fb0*/  FFMA.FTZ R217, R225, R220, c[0x0][0x228] ;  /* 0x00008a00e1d97623 */ /* 0x000fe200000100dc */
[----:B------:R-:W-:-:S03]  /*13fc0*/  @!P1 LEA R220, P3, R2, c[0x0][0x1a8], 0x2 ;  /* 0x00006a0002dc9a11 */ /* 0x000fc600078610ff */
[----:B------:R-:W-:Y:S01]  /*13fd0*/  FADD.FTZ R217, R217, R218 ;  /* 0x000000dad9d97221 */ /* 0x000fe20000010000 */
[----:B------:R-:W-:Y:S01]  /*13fe0*/  @!P1 LEA.HI.X R221, R2, c[0x0][0x1ac], R221, 0x2, P3 ;  /* 0x00006b0002dd9a11 */ /* 0x000fe200018f14dd */
[----:B------:R1:W-:Y:S04]  /*13ff0*/  @!P1 STG.E [R222.64], R216 ;  /* 0x000000d8de009986 */ /* 0x0003e8000c101906 */
[----:B------:R-:W2:Y:S02]  /*14000*/  MUFU.RSQ R217, R217 ;  /* 0x000000d900d97308 */ /* 0x000ea40000001400 */
[----:B--2---:R1:W-:Y:S01]  /*14010*/  @!P1 STG.E [R220.64], R217 ;  /* 0x000000d9dc009986 */ /* 0x0043e2000c101906 */
        /* <DEDUP_REMOVED lines=12> */
[C---:B------:R-:W-:Y:S01]  /*140e0*/  FADD.FTZ R218, -R216.reuse, R169 ;  /* 0x000000a9d8da7221 */ /* 0x040fe20000010100 */
[----:B------:R-:W-:Y:S01]  /*140f0*/  MOV R169, 0x10 ;  /* 0x0000001000a97802 */ /* 0x000fe20000000f00 */
[C---:B0-----:R-:W-:Y:S02]  /*14100*/  FADD.FTZ R224, -R216.reuse, R175 ;  /* 0x000000afd8e07221 */ /* 0x041fe40000010100 */
[C---:B------:R-:W-:Y:S02]  /*14110*/  FADD.FTZ R226, -R216.reuse, R177 ;  /* 0x000000b1d8e27221 */ /* 0x040fe40000010100 */
[C---:B------:R-:W-:Y:S02]  /*14120*/  FADD.FTZ R178, -R216.reuse, R178 ;  /* 0x000000b2d8b27221 */ /* 0x040fe40000010100 */
[C---:B------:R-:W-:Y:S02]  /*14130*/  FADD.FTZ R180, -R216.reuse, R180 ;  /* 0x000000b4d8b47221 */ /* 0x040fe40000010100 */
[----:B------:R-:W-:Y:S01]  /*14140*/  FMUL.FTZ R223, R217, R200 ;  /* 0x000000c8d9df7220 */ /* 0x000fe20000410000 */
[----:B------:R-:W-:Y:S01]  /*14150*/  LEA.HI.SX32 R200, R171, R0, 0x1e ;  /* 0x00000000abc87211 */ /* 0x000fe200078ff2ff */
[----:B------:R-:W-:-:S02]  /*14160*/  FADD.FTZ R222, -R216, R173 ;  /* 0x000000add8de7221 */ /* 0x000fc40000010100 */
[C---:B------:R-:W-:Y:S02]  /*14170*/  FADD.FTZ R174, -R216.reuse, R174 ;  /* 0x000000aed8ae7221 */ /* 0x040fe40000010100 */
[----:B------:R-:W-:Y:S02]  /*14180*/  FADD.FTZ R176, -R216, R176 ;  /* 0x000000b0d8b07221 */ /* 0x000fe40000010100 */
[C---:B------:R-:W-:Y:S02]  /*14190*/  FMUL.FTZ R177, R217.reuse, R170 ;  /* 0x000000aad9b17220 */ /* 0x040fe40000410000 */
[C---:B------:R-:W-:Y:S01]  /*141a0*/  FMUL.FTZ R175, R217.reuse, R172 ;  /* 0x000000acd9af7220 */ /* 0x040fe20000410000 */
[----:B------:R-:W-:Y:S01]  /*141b0*/  IADD3 R172, R200, 0x20, RZ ;  /* 0x00000020c8ac7810 */ /* 0x000fe20007ffe0ff */
        /* <DEDUP_REMOVED lines=11> */
[C---:B------:R-:W-:Y:S02]  /*14270*/  FMUL.FTZ R181, R217.reuse, R174 ;  /* 0x000000aed9b57220 */ /* 0x040fe40000410000 */
[----:B------:R-:W-:Y:S02]  /*14280*/  FMUL.FTZ R185, R217, R176 ;  /* 0x000000b0d9b97220 */ /* 0x000fe40000410000 */
[----:B------:R-:W-:-:S02]  /*14290*/  FFMA.FTZ R178, R154, R177, R18 ;  /* 0x000000b19ab27223 */ /* 0x000fc40000010012 */
[----:B------:R-:W-:Y:S02]  /*142a0*/  FFMA.FTZ R180, R68, R175, R20 ;  /* 0x000000af44b47223 */ /* 0x000fe40000010014 */
[C---:B------:R-:W-:Y:S02]  /*142b0*/  FMUL.FTZ R222, R217.reuse, R222 ;  /* 0x000000ded9de7220 */ /* 0x040fe40000410000 */
[----:B------:R-:W-:Y:S02]  /*142c0*/  FMUL.FTZ R224, R217, R224 ;  /* 0x000000e0d9e07220 */ /* 0x000fe40000410000 */
[----:B------:R-:W-:Y:S02]  /*142d0*/  FFMA.FTZ R179, R155, R220, R19 ;  /* 0x000000dc9bb37223 */ /* 0x000fe40000010013 */
[----:B------:R-:W-:Y:S01]  /*142e0*/  FFMA.FTZ R177, R153, R218, R17 ;  /* 0x000000da99b17223 */ /* 0x000fe20000010011 */
[----:B------:R-:W-:Y:S01]  /*142f0*/  IADD3 R218, R200, 0x80, RZ ;  /* 0x00000080c8da7810 */ /* 0x000fe20007ffe0ff */
[----:B------:R-:W-:-:S02]  /*14300*/  FFMA.FTZ R176, R152, R173, R16 ;  /* 0x000000ad98b07223 */ /* 0x000fc40000010010 */
[----:B------:R-:W-:-:S04]  /*14310*/  IMAD.WIDE.U32 R174, R200, R169, c[0x0][0x208] ;  /* 0x00008200c8ae7625 */ /* 0x000fc800078e00a9 */
[C---:B------:R-:W-:Y:S01]  /*14320*/  FADD.FTZ R196, -R216.reuse, R196 ;  /* 0x000000c4d8c47221 */ /* 0x040fe20000010100 */
[----:B------:R0:W-:Y:S01]  /*14330*/  STG.E.128 [R174.64], R176 ;  /* 0x000000b0ae007986 */ /* 0x0001e2000c101d06 */
[C---:B------:R-:W-:Y:S02]  /*14340*/  FADD.FTZ R192, -R216.reuse, R192 ;  /* 0x000000c0d8c07221 */ /* 0x040fe40000010100 */
[C---:B------:R-:W-:Y:S02]  /*14350*/  FADD.FTZ R204, -R216.reuse, R204 ;  /* 0x000000ccd8cc7221 */ /* 0x040fe40000010100 */
[C---:B------:R-:W-:Y:S02]  /*14360*/  FMUL.FTZ R228, R217.reuse, R228 ;  /* 0x000000e4d9e47220 */ /* 0x040fe40000410000 */
[----:B------:R-:W-:Y:S02]  /*14370*/  FMUL.FTZ R219, R217, R182 ;  /* 0x000000b6d9db7220 */ /* 0x000fe40000410000 */
[----:B------:R-:W-:-:S02]  /*14380*/  FADD.FTZ R232, -R216, R183 ;  /* 0x000000b7d8e87221 */ /* 0x000fc40000010100 */
[----:B------:R-:W-:Y:S02]  /*14390*/  FADD.FTZ R211, -R216, R211 ;  /* 0x000000d3d8d37221 */ /* 0x000fe40000010100 */
[----:B------:R-:W-:Y:S02]  /*143a0*/  FFMA.FTZ R182, R70, R181, R22 ;  /* 0x000000b546b67223 */ /* 0x000fe40000010016 */
[C---:B------:R-:W-:Y:S02]  /*143b0*/  FADD.FTZ R248, -R216.reuse, R199 ;  /* 0x000000c7d8f87221 */ /* 0x040fe40000010100 */
[----:B------:R-:W-:Y:S02]  /*143c0*/  FADD.FTZ R212, -R216, R212 ;  /* 0x000000d4d8d47221 */ /* 0x000fe40000010100 */
[----:B------:R-:W-:Y:S02]  /*143d0*/  FFMA.FTZ R183, R71, R224, R23 ;  /* 0x000000e047b77223 */ /* 0x000fe40000010017 */
[----:B------:R-:W-:-:S02]  /*143e0*/  FFMA.FTZ R181, R69, R222, R21 ;  /* 0x000000de45b57223 */ /* 0x000fc40000010015 */
[----:B------:R-:W-:-:S04]  /*143f0*/  IMAD.WIDE.U32 R172, R172, R169, c[0x0][0x208] ;  /* 0x00008200acac7625 */ /* 0x000fc800078e00a9 */
[C---:B------:R-:W-:Y:S01]  /*14400*/  FADD.FTZ R184, -R216.reuse, R184 ;  /* 0x000000b8d8b87221 */ /* 0x040fe20000010100 */
[----:B------:R1:W-:Y:S01]  /*14410*/  STG.E.128 [R172.64], R180 ;  /* 0x000000b4ac007986 */ /* 0x0003e2000c101d06 */
[C---:B------:R-:W-:Y:S02]  /*14420*/  FADD.FTZ R186, -R216.reuse, R186 ;  /* 0x000000bad8ba7221 */ /* 0x040fe40000010100 */
[----:B------:R-:W-:Y:S02]  /*14430*/  FADD.FTZ R246, -R216, R197 ;  /* 0x000000c5d8f67221 */ /* 0x000fe40000010100 */
[----:B------:R-:W-:Y:S01]  /*14440*/  FMUL.FTZ R199, R217, R196 ;  /* 0x000000c4d9c77220 */ /* 0x000fe20000410000 */
[----:B------:R-:W-:Y:S01]  /*14450*/  IADD3 R196, R200, 0x40, RZ ;  /* 0x00000040c8c47810 */ /* 0x000fe20007ffe0ff */
[C---:B------:R-:W-:Y:S02]  /*14460*/  FADD.FTZ R188, -R216.reuse, R188 ;  /* 0x000000bcd8bc7221 */ /* 0x040fe40000010100 */
[----:B------:R-:W-:-:S02]  /*14470*/  FADD.FTZ R238, -R216, R189 ;  /* 0x000000bdd8ee7221 */ /* 0x000fc40000010100 */
[C---:B------:R-:W-:Y:S02]  /*14480*/  FADD.FTZ R190, -R216.reuse, R190 ;  /* 0x000000bed8be7221 */ /* 0x040fe40000010100 */
[----:B------:R-:W-:Y:S02]  /*14490*/  FADD.FTZ R240, -R216, R191 ;  /* 0x000000bfd8f07221 */ /* 0x000fe40000010100 */
[C---:B------:R-:W-:Y:S02]  /*144a0*/  FMUL.FTZ R197, R217.reuse, R192 ;  /* 0x000000c0d9c57220 */ /* 0x040fe40000410000 */
[----:B------:R-:W-:Y:S02]  /*144b0*/  FMUL.FTZ R227, R217, R204 ;  /* 0x000000ccd9e37220 */ /* 0x000fe40000410000 */
[----:B0-----:R-:W-:Y:S01]  /*144c0*/  FFMA.FTZ R175, R79, R228, R27 ;  /* 0x000000e44faf7223 */ /* 0x001fe2000001001b */
        /* <DEDUP_REMOVED lines=17> */
[----:B------:R-:W-:Y:S02]  /*145e0*/  FADD.FTZ R216, -R216, R215 ;  /* 0x000000d7d8d87221 */ /* 0x000fe40000010100 */
[C---:B------:R-:W-:Y:S02]  /*145f0*/  FMUL.FTZ R230, R217.reuse, R230 ;  /* 0x000000e6d9e67220 */ /* 0x040fe40000410000 */
[----:B------:R-:W-:-:S02]  /*14600*/  FMUL.FTZ R232, R217, R232 ;  /* 0x000000e8d9e87220 */ /* 0x000fc40000410000 */
[C---:B------:R-:W-:Y:S01]  /*14610*/  FMUL.FTZ R211, R217.reuse, R212 ;  /* 0x000000d4d9d37220 */ /* 0x040fe20000410000 */
        /* <DEDUP_REMOVED lines=9> */
[----:B-1----:R-:W-:Y:S02]  /*146b0*/  FFMA.FTZ R180, R108, R197, R40 ;  /* 0x000000c56cb47223 */ /* 0x002fe40000010028 */
[C---:B------:R-:W-:Y:S02]  /*146c0*/  FMUL.FTZ R201, R217.reuse, R194 ;  /* 0x000000c2d9c97220 */ /* 0x040fe40000410000 */
[----:B------:R-:W-:-:S02]  /*146d0*/  FMUL.FTZ R168, R217, R205 ;  /* 0x000000cdd9a87220 */ /* 0x000fc40000410000 */
[----:B------:R-:W-:Y:S02]  /*146e0*/  FFMA.FTZ R174, R78, R193, R26 ;  /* 0x000000c14eae7223 */ /* 0x000fe4000001001a */
[----:B------:R-:W-:Y:S02]  /*146f0*/  FFMA.FTZ R173, R77, R226, R25 ;  /* 0x000000e24dad7223 */ /* 0x000fe40000010019 */
[----:B------:R-:W-:Y:S02]  /*14700*/  FFMA.FTZ R172, R76, R185, R24 ;  /* 0x000000b94cac7223 */ /* 0x000fe40000010018 */
[----:B------:R-:W-:-:S04]  /*14710*/  IMAD.WIDE.U32 R196, R196, R169, c[0x0][0x208] ;  /* 0x00008200c4c47625 */ /* 0x000fc800078e00a9 */
[----:B------:R-:W-:Y:S01]  /*14720*/  FMUL.FTZ R205, R217, R206 ;  /* 0x000000ced9cd7220 */ /* 0x000fe20000410000 */
[----:B------:R-:W-:Y:S01]  /*14730*/  STG.E.128 [R196.64], R172 ;  /* 0x000000acc4007986 */ /* 0x000fe2000c101d06 */
[----:B------:R-:W-:Y:S02]  /*14740*/  FFMA.FTZ R195, R87, R232, R31 ;  /* 0x000000e857c37223 */ /* 0x000fe4000001001f */
[----:B------:R-:W-:Y:S02]  /*14750*/  FFMA.FTZ R194, R86, R219, R30 ;  /* 0x000000db56c27223 */ /* 0x000fe4000001001e */
[----:B------:R-:W-:Y:S02]  /*14760*/  FFMA.FTZ R193, R85, R230, R29 ;  /* 0x000000e655c17223 */ /* 0x000fe4000001001d */
[----:B------:R-:W-:Y:S02]  /*14770*/  FFMA.FTZ R192, R84, R187, R28 ;  /* 0x000000bb54c07223 */ /* 0x000fe4000001001c */
[----:B------:R-:W-:-:S04]  /*14780*/  IMAD.WIDE.U32 R228, R228, R169, c[0x0][0x208] ;  /* 0x00008200e4e47625 */ /* 0x000fc800078e00a9 */
[C---:B------:R-:W-:Y:S01]  /*14790*/  FMUL.FTZ R206, R217.reuse, R213 ;  /* 0x000000d5d9ce7220 */ /* 0x040fe20000410000 */
[----:B------:R0:W-:Y:S01]  /*147a0*/  STG.E.128 [R228.64], R192 ;  /* 0x000000c0e4007986 */ /* 0x0001e2000c101d06 */
[----:B------:R-:W-:Y:S01]  /*147b0*/  FMUL.FTZ R171, R217, R214 ;  /* 0x000000d6d9ab7220 */ /* 0x000fe20000410000 */
[----:B------:R-:W-:Y:S01]  /*147c0*/  IADD3 R214, R200, 0xc0, RZ ;  /* 0x000000c0c8d67810 */ /* 0x000fe20007ffe0ff */
[----:B------:R-:W-:Y:S02]  /*147d0*/  FFMA.FTZ R187, R95, R236, R35 ;  /* 0x000000ec5fbb7223 */ /* 0x000fe40000010023 */
[----:B------:R-:W-:Y:S02]  /*147e0*/  FFMA.FTZ R186, R94, R215, R34 ;  /* 0x000000d75eba7223 */ /* 0x000fe40000010022 */
[----:B------:R-:W-:Y:S02]  /*147f0*/  FFMA.FTZ R185, R93, R234, R33 ;  /* 0x000000ea5db97223 */ /* 0x000fe40000010021 */
[----:B------:R-:W-:-:S02]  /*14800*/  FFMA.FTZ R184, R92, R189, R32 ;  /* 0x000000bd5cb87223 */ /* 0x000fc40000010020 */
[----:B------:R-:W-:-:S04]  /*14810*/  IMAD.WIDE.U32 R218, R218, R169, c[0x0][0x208] ;  /* 0x00008200dada7625 */ /* 0x000fc800078e00a9 */
[----:B------:R-:W-:Y:S01]  /*14820*/  FFMA.FTZ R179, R103, R240, R39 ;  /* 0x000000f067b37223 */ /* 0x000fe20000010027 */
[----:B------:R1:W-:Y:S01]  /*14830*/  STG.E.128 [R218.64], R184 ;  /* 0x000000b8da007986 */ /* 0x0003e2000c101d06 */
[----:B------:R-:W-:Y:S01]  /*14840*/  FFMA.FTZ R178, R102, R203, R38 ;  /* 0x000000cb66b27223 */ /* 0x000fe20000010026 */
[----:B0-----:R-:W-:Y:S01]  /*14850*/  IADD3 R192, R200, 0x140, RZ ;  /* 0x00000140c8c07810 */ /* 0x001fe20007ffe0ff */
        /* <DEDUP_REMOVED lines=8> */
[----:B-1----:R-:W-:Y:S01]  /*148e0*/  IADD3 R184, R200, 0x100, RZ ;  /* 0x00000100c8b87810 */ /* 0x002fe20007ffe0ff */
[----:B------:R-:W-:Y:S01]  /*148f0*/  FFMA.FTZ R182, R110, R201, R42 ;  /* 0x000000c96eb67223 */ /* 0x000fe2000001002a */
[----:B------:R-:W-:Y:S01]  /*14900*/  IADD3 R186, R200, 0x120, RZ ;  /* 0x00000120c8ba7810 */ /* 0x000fe20007ffe0ff */
[----:B------:R-:W-:-:S02]  /*14910*/  FFMA.FTZ R181, R109, R242, R41 ;  /* 0x000000f26db57223 */ /* 0x000fc40000010029 */
[----:B------:R-:W-:-:S04]  /*14920*/  IMAD.WIDE.U32 R214, R214, R169, c[0x0][0x208] ;  /* 0x00008200d6d67625 */ /* 0x000fc800078e00a9 */
[C---:B------:R-:W-:Y:S01]  /*14930*/  FMUL.FTZ R246, R217.reuse, R246 ;  /* 0x000000f6d9f67220 */ /* 0x040fe20000410000 */
[----:B------:R1:W-:Y:S01]  /*14940*/  STG.E.128 [R214.64], R180 ;  /* 0x000000b4d6007986 */ /* 0x0003e2000c101d06 */
[----:B------:R-:W-:Y:S02]  /*14950*/  FMUL.FTZ R221, R217, R198 ;  /* 0x000000c6d9dd7220 */ /* 0x000fe40000410000 */
[----:B0-----:R-:W-:Y:S01]  /*14960*/  FFMA.FTZ R177, R141, R170, R57 ;  /* 0x000000aa8db17223 */ /* 0x001fe20000010039 */
[----:B------:R-:W-:Y:S01]  /*14970*/  IADD3 R170, R200, 0xe0, RZ ;  /* 0x000000e0c8aa7810 */ /* 0x000fe20007ffe0ff */
[C---:B------:R-:W-:Y:S02]  /*14980*/  FMUL.FTZ R248, R217.reuse, R248 ;  /* 0x000000f8d9f87220 */ /* 0x040fe40000410000 */
[C---:B------:R-:W-:Y:S02]  /*14990*/  FMUL.FTZ R250, R217.reuse, R250 ;  /* 0x000000fad9fa7220 */ /* 0x040fe40000410000 */
[----:B------:R-:W-:-:S02]  /*149a0*/  FMUL.FTZ R225, R217, R202 ;  /* 0x000000cad9e17220 */ /* 0x000fc40000410000 */
[C---:B------:R-:W-:Y:S02]  /*149b0*/  FMUL.FTZ R252, R217.reuse, R252 ;  /* 0x000000fcd9fc7220 */ /* 0x040fe40000410000 */
[----:B------:R-:W-:Y:S02]  /*149c0*/  FMUL.FTZ R202, R217, R207 ;  /* 0x000000cfd9ca7220 */ /* 0x000fe40000410000 */
[----:B------:R-:W-:Y:S01]  /*149d0*/  FFMA.FTZ R173, R133, R168, R53 ;  /* 0x000000a885ad7223 */ /* 0x000fe20000010035 */
[----:B------:R-:W-:Y:S01]  /*149e0*/  IADD3 R168, R200, 0x160, RZ ;  /* 0x00000160c8a87810 */ /* 0x000fe20007ffe0ff */
[C---:B------:R-:W-:Y:S02]  /*149f0*/  FMUL.FTZ R207, R217.reuse, R208 ;  /* 0x000000d0d9cf7220 */ /* 0x040fe40000410000 */
[----:B------:R-:W-:Y:S02]  /*14a00*/  FMUL.FTZ R209, R217, R210 ;  /* 0x000000d2d9d17220 */ /* 0x000fe40000410000 */
[----:B-1----:R-:W-:-:S02]  /*14a10*/  FFMA.FTZ R182, R150, R171, R62 ;  /* 0x000000ab96b67223 */ /* 0x002fc4000001003e */
[----:B------:R-:W-:Y:S02]  /*14a20*/  FMUL.FTZ R216, R217, R216 ;  /* 0x000000d8d9d87220 */ /* 0x000fe40000410000 */
        /* <DEDUP_REMOVED lines=25> */
[----:B------:R-:W-:-:S05]  /*14bc0*/  IMAD.WIDE.U32 R168, R168, R169, c[0x0][0x208] ;  /* 0x00008200a8a87625 */ /* 0x000fca00078e00a9 */
[----:B------:R0:W-:Y:S02]  /*14bd0*/  STG.E.128 [R168.64], R180 ;  /* 0x000000b4a8007986 */ /* 0x0001e4000c101d06 */
.L_x_43054:
[----:B-1----:R-:W-:Y:S05]  /*14be0*/  BSYNC B1 ;  /* 0x0000000000017941 */ /* 0x002fea0003800000 */
.L_x_43053:
[----:B0-----:R-:W-:-:S05]  /*14bf0*/  IMAD.MOV.U32 R169, RZ, RZ, c[0x0][0x160] ;  /* 0x00005800ffa97624 */ /* 0x001fca00078e00ff */
[----:B------:R-:W-:-:S04]  /*14c00*/  LEA R2, R169, R2, 0x2 ;  /* 0x00000002a9027211 */ /* 0x000fc800078e10ff */
[----:B------:R-:W-:-:S13]  /*14c10*/  ISETP.GE.AND P0, PT, R2, c[0x0][0x164], PT ;  /* 0x0000590002007a0c */ /* 0x000fda0003f06270 */
[----:B-----5:R-:W-:Y:S01]  /*14c20*/  @P0 CALL.REL.NOINC `(.L_x_43055) ;  /* 0x0000001000000944 */ /* 0x020fe20003c00000 */
[----:B------:R-:W-:Y:S05]  /*14c30*/  BRA `(.L_x_43056) ;  /* 0xfffec1d000007947 */ /* 0x000fea000383ffff */
.L_x_43055:
[----:B------:R-:W-:Y:S05]  /*14c40*/  BSYNC B0 ;  /* 0x0000000000007941 */ /* 0x000fea0003800000 */
.L_x_42594:
[----:B------:R-:W-:Y:S05]  /*14c50*/  EXIT ;  /* 0x000000000000794d */ /* 0x000fea0003800000 */
.L_x_43051:
[----:B------:R-:W-:Y:S01]  /*14c60*/  HFMA2.MMA R217, -RZ, RZ, 0, 1.847743988037109375e-06 ;  /* 0x0000001fffd97435 */ /* 0x000fe200000001ff */
[----:B------:R-:W-:Y:S01]  /*14c70*/  IMAD.MOV.U32 R225, RZ, RZ, 0x1 ;  /* 0x00000001ffe17424 */ /* 0x000fe200078e00ff */
[----:B------:R-:W-:Y:S01]  /*14c80*/  MOV R222, 0x14cb0 ;  /* 0x00014cb000de7802 */ /* 0x000fe20000000f00 */
[----:B------:R-:W-:-:S03]  /*14c90*/  IMAD.MOV.U32 R218, RZ, RZ, -0x1 ;  /* 0xffffffffffda7424 */ /* 0x000fc600078e00ff */
[----:B-----5:R-:W-:Y:S05]  /*14ca0*/  CALL.REL.NOINC `($__internal_159_$__cuda_sm70_shflsync_bfly_p) ;  /* 0x0000099000007944 */ /* 0x020fea0003c00000 */
[----:B-1----:R-:W-:Y:S01]  /*14cb0*/  MOV R216, R225 ;  /* 0x000000e100d87202 */ /* 0x002fe20000000f00 */
[----:B0-----:R-:W-:Y:S05]  /*14cc0*/  BRA `(.L_x_43057) ;  /* 0xffffeb2000007947 */ /* 0x001fea000383ffff */
.L_x_43052:
[----:B------:R-:W-:Y:S01]  /*14cd0*/  HFMA2.MMA R217, -RZ, RZ, 0, 1.847743988037109375e-06 ;  /* 0x0000001fffd97435 */ /* 0x000fe200000001ff */
[----:B------:R-:W-:Y:S01]  /*14ce0*/  IMAD.MOV.U32 R225, RZ, RZ, 0x2 ;  /* 0x00000002ffe17424 */ /* 0x000fe200078e00ff */
[----:B------:R-:W-:Y:S01]  /*14cf0*/  MOV R222, 0x14d20 ;  /* 0x00014d2000de7802 */ /* 0x000fe20000000f00 */
[----:B------:R-:W-:-:S03]  /*14d00*/  IMAD.MOV.U32 R218, RZ, RZ, -0x1 ;  /* 0xffffffffffda7424 */ /* 0x000fc600078e00ff */
[----:B-----5:R-:W-:Y:S05]  /*14d10*/  CALL.REL.NOINC `($__internal_159_$__cuda_sm70_shflsync_bfly_p) ;  /* 0x0000092000007944 */ /* 0x020fea0003c00000 */
[----:B01----:R-:W-:Y:S01]  /*14d20*/  FADD.FTZ R224, R224, R225 ;  /* 0x000000e1e0e07221 */ /* 0x003fe20000010000 */
[----:B------:R-:W-:Y:S01]  /*14d30*/  MOV R225, 0x4 ;  /* 0x0000000400e17802 */ /* 0x000fe20000000f00 */
[----:B------:R-:W-:Y:S01]  /*14d40*/  IMAD.MOV.U32 R217, RZ, RZ, 0x1f ;  /* 0x0000001fffd97424 */ /* 0x000fe200078e00ff */
[----:B------:R-:W-:-:S02]  /*14d50*/  MOV R218, 0xffffffff ;  /* 0xffffffff00da7802 */ /* 0x000fc40000000f00 */
[----:B------:R-:W-:Y:S02]  /*14d60*/  MOV R222, 0x14d80 ;  /* 0x00014d8000de7802 */ /* 0x000fe40000000f00 */
[----:B------:R-:W-:Y:S05]  /*14d70*/  CALL.REL.NOINC `($__internal_159_$__cuda_sm70_shflsync_bfly_p) ;  /* 0x000008c000007944 */ /* 0x000fea0003c00000 */
[----:B0-----:R-:W-:Y:S01]  /*14d80*/  HFMA2.MMA R217, -RZ, RZ, 0, 1.847743988037109375e-06 ;  /* 0x0000001fffd97435 */ /* 0x001fe200000001ff */
[----:B-1----:R-:W-:Y:S01]  /*14d90*/  FADD.FTZ R224, R224, R225 ;  /* 0x000000e1e0e07221 */ /* 0x002fe20000010000 */
[----:B------:R-:W-:Y:S01]  /*14da0*/  MOV R222, 0x14de0 ;  /* 0x00014de000de7802 */ /* 0x000fe20000000f00 */
[----:B------:R-:W-:Y:S02]  /*14db0*/  IMAD.MOV.U32 R225, RZ, RZ, 0x8 ;  /* 0x00000008ffe17424 */ /* 0x000fe400078e00ff */
[----:B------:R-:W-:Y:S02]  /*14dc0*/  IMAD.MOV.U32 R218, RZ, RZ, -0x1 ;  /* 0xffffffffffda7424 */ /* 0x000fe400078e00ff */
[----:B------:R-:W-:Y:S05]  /*14dd0*/  CALL.REL.NOINC `($__internal_159_$__cuda_sm70_shflsync_bfly_p) ;  /* 0x0000086000007944 */ /* 0x000fea0003c00000 */
[----:B01----:R-:W-:Y:S01]  /*14de0*/  FADD.FTZ R224, R224, R225 ;  /* 0x000000e1e0e07221 */ /* 0x003fe20000010000 */
[----:B------:R-:W-:Y:S01]  /*14df0*/  MOV R225, 0x10 ;  /* 0x0000001000e17802 */ /* 0x000fe20000000f00 */
[----:B------:R-:W-:Y:S01]  /*14e00*/  IMAD.MOV.U32 R217, RZ, RZ, 0x1f ;  /* 0x0000001fffd97424 */ /* 0x000fe200078e00ff */
[----:B------:R-:W-:Y:S02]  /*14e10*/  MOV R218, 0xffffffff ;  /* 0xffffffff00da7802 */ /* 0x000fe40000000f00 */
[----:B------:R-:W-:-:S02]  /*14e20*/  MOV R222, 0x14e40 ;  /* 0x00014e4000de7802 */ /* 0x000fc40000000f00 */
[----:B------:R-:W-:Y:S05]  /*14e30*/  CALL.REL.NOINC `($__internal_159_$__cuda_sm70_shflsync_bfly_p) ;  /* 0x0000080000007944 */ /* 0x000fea0003c00000 */
[----:B-1----:R-:W-:Y:S01]  /*14e40*/  FADD.FTZ R216, R224, R225 ;  /* 0x000000e1e0d87221 */ /* 0x002fe20000010000 */
[----:B------:R-:W-:Y:S01]  /*14e50*/  MOV R222, 0x154b0 ;  /* 0x000154b000de7802 */ /* 0x000fe20000000f00 */
        /* <DEDUP_REMOVED lines=97> */
[----:B------:R-:W-:Y:S01]  /*15470*/  FFMA.FTZ R224, R218, R218, R217 ;  /* 0x000000dadae07223 */ /* 0x000fe200000100d9 */
[----:B------:R-:W-:Y:S01]  /*15480*/  HFMA2.MMA R217, -RZ, RZ, 0, 1.847743988037109375e-06 ;  /* 0x0000001fffd97435 */ /* 0x000fe200000001ff */
[----:B------:R-:W-:-:S05]  /*15490*/  IMAD.MOV.U32 R218, RZ, RZ, -0x1 ;  /* 0xffffffffffda7424 */ /* 0x000fca00078e00ff */
[----:B------:R-:W-:Y:S05]  /*154a0*/  CALL.REL.NOINC `($__internal_159_$__cuda_sm70_shflsync_bfly_p) ;  /* 0x0000019000007944 */ /* 0x000fea0003c00000 */
[----:B01----:R-:W-:Y:S01]  /*154b0*/  FADD.FTZ R224, R224, R225 ;  /* 0x000000e1e0e07221 */ /* 0x003fe20000010000 */
[----:B------:R-:W-:Y:S01]  /*154c0*/  MOV R225, 0x2 ;  /* 0x0000000200e17802 */ /* 0x000fe20000000f00 */
[----:B------:R-:W-:Y:S01]  /*154d0*/  IMAD.MOV.U32 R217, RZ, RZ, 0x1f ;  /* 0x0000001fffd97424 */ /* 0x000fe200078e00ff */
[----:B------:R-:W-:Y:S02]  /*154e0*/  MOV R218, 0xffffffff ;  /* 0xffffffff00da7802 */ /* 0x000fe40000000f00 */
[----:B------:R-:W-:Y:S02]  /*154f0*/  MOV R222, 0x15510 ;  /* 0x0001551000de7802 */ /* 0x000fe40000000f00 */
[----:B------:R-:W-:Y:S05]  /*15500*/  CALL.REL.NOINC `($__internal_159_$__cuda_sm70_shflsync_bfly_p) ;  /* 0x0000013000007944 */ /* 0x000fea0003c00000 */
[----:B0-----:R-:W-:Y:S01]  /*15510*/  HFMA2.MMA R217, -RZ, RZ, 0, 1.847743988037109375e-06 ;  /* 0x0000001fffd97435 */ /* 0x001fe200000001ff */
[----:B-1----:R-:W-:Y:S01]  /*15520*/  FADD.FTZ R224, R224, R225 ;  /* 0x000000e1e0e07221 */ /* 0x002fe20000010000 */
[----:B------:R-:W-:Y:S01]  /*15530*/  MOV R222, 0x15570 ;  /* 0x0001557000de7802 */ /* 0x000fe20000000f00 */
[----:B------:R-:W-:-:S02]  /*15540*/  IMAD.MOV.U32 R225, RZ, RZ, 0x4 ;  /* 0x00000004ffe17424 */ /* 0x000fc400078e00ff */
[----:B------:R-:W-:Y:S02]  /*15550*/  IMAD.MOV.U32 R218, RZ, RZ, -0x1 ;  /* 0xffffffffffda7424 */ /* 0x000fe400078e00ff */
        /* <DEDUP_REMOVED lines=10> */
[----:B------:R-:W-:Y:S02]  /*15600*/  IMAD.MOV.U32 R225, RZ, RZ, 0x10 ;  /* 0x00000010ffe17424 */ /* 0x000fe400078e00ff */
[----:B------:R-:W-:-:S02]  /*15610*/  IMAD.MOV.U32 R218, RZ, RZ, -0x1 ;  /* 0xffffffffffda7424 */ /* 0x000fc400078e00ff */
[----:B------:R-:W-:Y:S05]  /*15620*/  CALL.REL.NOINC `($__internal_159_$__cuda_sm70_shflsync_bfly_p) ;  /* 0x0000001000007944 */ /* 0x000fea0003c00000 */
[----:B01----:R-:W-:Y:S05]  /*15630*/  BRA `(.L_x_43058) ;  /* 0xffffe8f000007947 */ /* 0x003fea000383ffff */
        .weak           $__internal_159_$__cuda_sm70_shflsync_bfly_p
        .type           $__internal_159_$__cuda_sm70_shflsync_bfly_p,@function
        .size           $__internal_159_$__cuda_sm70_shflsync_bfly_p,(.L_x_43219 - $__internal_159_$__cuda_sm70_shflsync_bfly_p)
$__internal_159_$__cuda_sm70_shflsync_bfly_p:
[----:B------:R-:W-:Y:S01]  /*15640*/  MOV R223, 0x0 ;  /* 0x0000000000df7802 */ /* 0x000fe20000000f00 */
[----:B------:R-:W-:Y:S04]  /*15650*/  WARPSYNC R218 ;  /* 0x000000da00007348 */ /* 0x000fe80003800000 */
[----:B------:R0:W1:Y:S01]  /*15660*/  SHFL.BFLY PT, R225, R224, R225, R217 ;  /* 0x0c0000e1e0e17389 */ /* 0x00006200000e00d9 */
[----:B------:R-:W-:Y:S05]  /*15670*/  RET.REL.NODEC R222 `(_ZN10layer_norm13ln_fwd_kernelINS_13Kernel_traitsIfffffjLj1536ELj1ELj4ELj1ELj16ENS_18Kernel_traits_baseILj1536EfffffjLj128EEEEELb1ELb1ELb1ELb1EEEvNS_9FwdParamsE) ;  /* 0xfffea980de007950 */ /* 0x000fea0003c3ffff */
.L_x_43059:
        /* <DEDUP_REMOVED lines=16> */
.L_x_43219:


//--------------------- .nv.global.init           --------------------------
	.section	.nv.global.init,"aw",@progbits
	.align	4
.nv.global.init:
	.type		mrg32k3aM1SubSeq,@object
	.size		mrg32k3aM1SubSeq,(mrg32k3aM2SubSeq - mrg32k3aM1SubSeq)
mrg32k3aM1SubSeq:
        /*0000*/ 	.byte	0x0b, 0xcc, 0xee, 0x04, 0x73, 0x29, 0x8b, 0x6f, 0xf6, 0x53, 0x03, 0xf6, 0x23, 0xf6, 0xea, 0xda
        /* <DEDUP_REMOVED lines=125> */
	.type		mrg32k3aM2SubSeq,@object
	.size		mrg32k3aM2SubSeq,(mrg32k3aM1 - mrg32k3aM2SubSeq)
mrg32k3aM2SubSeq:
        /* <DEDUP_REMOVED lines=126> */
	.type		mrg32k3aM1,@object
	.size		mrg32k3aM1,(mrg32k3aM1Seq - mrg32k3aM1)
mrg32k3aM1:
        /* <DEDUP_REMOVED lines=144> */
	.type		mrg32k3aM1Seq,@object
	.size		mrg32k3aM1Seq,(mrg32k3aM2 - mrg32k3aM1Seq)
mrg32k3aM1Seq:
        /* <DEDUP_REMOVED lines=144> */
	.type		mrg32k3aM2,@object
	.size		mrg32k3aM2,(mrg32k3aM2Seq - mrg32k3aM2)
mrg32k3aM2:
        /* <DEDUP_REMOVED lines=144> */
	.type		mrg32k3aM2Seq,@object
	.size		mrg32k3aM2Seq,(precalc_xorwow_matrix - mrg32k3aM2Seq)
mrg32k3aM2Seq:
        /* <DEDUP_REMOVED lines=144> */
	.type		precalc_xorwow_matrix,@object
	.size		precalc_xorwow_matrix,(precalc_xorwow_offset_matrix - precalc_xorwow_matrix)
precalc_xorwow_matrix:
        /* <DEDUP_REMOVED lines=6400> */
	.type		precalc_xorwow_offset_matrix,@object
	.size		precalc_xorwow_offset_matrix,(.L_1 - precalc_xorwow_offset_matrix)
precalc_xorwow_offset_matrix:
        /* <DEDUP_REMOVED lines=6400> */
.L_1:
